//
// Generated by NVIDIA NVVM Compiler
//
// Compiler Build ID: CL-36424714
// Cuda compilation tools, release 13.0, V13.0.88
// Based on NVVM 20.0.0
//

.version 9.0
.target sm_100
.address_size 64

	// .globl	_Z19generate_public_keyPhPj
.const .align 4 .b8 P_CONST[32] = {47, 252, 255, 255, 254, 255, 255, 255, 255, 255, 255, 255, 255, 255, 255, 255, 255, 255, 255, 255, 255, 255, 255, 255, 255, 255, 255, 255, 255, 255, 255, 255};
.const .align 4 .b8 N_CONST[32] = {65, 65, 54, 208, 140, 94, 210, 191, 59, 160, 72, 175, 230, 220, 174, 186, 254, 255, 255, 255, 255, 255, 255, 255, 255, 255, 255, 255, 255, 255, 255, 255};
.const .align 4 .b8 GX_CONST[32] = {152, 23, 248, 22, 91, 129, 242, 89, 217, 40, 206, 45, 219, 252, 155, 2, 7, 11, 135, 206, 149, 98, 160, 85, 172, 187, 220, 249, 126, 102, 190, 121};
.const .align 4 .b8 GY_CONST[32] = {184, 212, 16, 251, 143, 208, 71, 156, 25, 84, 133, 166, 72, 180, 23, 253, 168, 8, 17, 14, 252, 251, 164, 93, 101, 196, 163, 38, 119, 218, 58, 72};
.const .align 4 .b8 R_MOD_P[32] = {209, 3, 0, 0, 1};
.const .align 4 .b8 R2_MOD_P[32] = {161, 144, 14, 0, 162, 7, 0, 0, 1};
.const .align 4 .b8 R2_MOD_N[32] = {64, 209, 215, 103, 20, 242, 108, 137, 120, 248, 124, 14, 194, 150, 20, 116, 198, 7, 205, 91, 228, 245, 151, 230, 197, 155, 198, 129, 213, 28, 103, 157};
.const .align 4 .u32 MU_P = -769313487;
.const .align 4 .u32 MU_N = 1435021631;
.const .align 4 .b8 ZERO[32];
.const .align 4 .b8 ONE[32] = {1};
.const .align 4 .b8 TWO[32] = {2};
.const .align 4 .b8 THREE[32] = {3};
.const .align 4 .b8 SEVEN[32] = {7};
.const .align 4 .b8 ONE_MONT[32] = {209, 3, 0, 0, 1};
.const .align 4 .b8 SEVEN_MONT[32] = {151, 26, 0, 0, 7};

.visible .entry _Z19generate_public_keyPhPj(
	.param .u64 .ptr .align 1 _Z19generate_public_keyPhPj_param_0,
	.param .u64 .ptr .align 1 _Z19generate_public_keyPhPj_param_1
)
{
	.local .align 16 .b8 	__local_depot0[32];
	.reg .b64 	%SP;
	.reg .b64 	%SPL;
	.reg .pred 	%p<2049>;
	.reg .b16 	%rs<7>;
	.reg .b32 	%r<7127>;
	.reg .b64 	%rd<47753>;

	mov.u64 	%SPL, __local_depot0;
	ld.param.u64 	%rd3134, [_Z19generate_public_keyPhPj_param_1];
	cvta.to.global.u64 	%rd1, %rd3134;
	ld.const.u32 	%r1766, [GX_CONST];
	ld.const.u32 	%r1, [R2_MOD_P];
	mul.wide.u32 	%rd3135, %r1, %r1766;
	cvt.u32.u64 	%r1767, %rd3135;
	shr.u64 	%rd3136, %rd3135, 32;
	ld.const.u32 	%r2, [R2_MOD_P+4];
	mul.wide.u32 	%rd3137, %r2, %r1766;
	add.s64 	%rd3138, %rd3136, %rd3137;
	shr.u64 	%rd3139, %rd3138, 32;
	ld.const.u32 	%r3, [R2_MOD_P+8];
	mul.wide.u32 	%rd3140, %r3, %r1766;
	add.s64 	%rd3141, %rd3139, %rd3140;
	shr.u64 	%rd3142, %rd3141, 32;
	ld.const.u32 	%r4, [R2_MOD_P+12];
	mul.wide.u32 	%rd3143, %r4, %r1766;
	add.s64 	%rd3144, %rd3142, %rd3143;
	shr.u64 	%rd3145, %rd3144, 32;
	ld.const.u32 	%r5, [R2_MOD_P+16];
	mul.wide.u32 	%rd3146, %r5, %r1766;
	add.s64 	%rd3147, %rd3145, %rd3146;
	shr.u64 	%rd3148, %rd3147, 32;
	ld.const.u32 	%r6, [R2_MOD_P+20];
	mul.wide.u32 	%rd3149, %r6, %r1766;
	add.s64 	%rd3150, %rd3148, %rd3149;
	shr.u64 	%rd3151, %rd3150, 32;
	ld.const.u32 	%r7, [R2_MOD_P+24];
	mul.wide.u32 	%rd3152, %r7, %r1766;
	add.s64 	%rd3153, %rd3151, %rd3152;
	shr.u64 	%rd3154, %rd3153, 32;
	ld.const.u32 	%r8, [R2_MOD_P+28];
	mul.wide.u32 	%rd3155, %r8, %r1766;
	add.s64 	%rd3156, %rd3154, %rd3155;
	shr.u64 	%rd3157, %rd3156, 32;
	ld.const.u32 	%r1768, [GX_CONST+4];
	mul.wide.u32 	%rd3158, %r1, %r1768;
	and.b64  	%rd3159, %rd3138, 4294967295;
	add.s64 	%rd3160, %rd3158, %rd3159;
	shr.u64 	%rd3161, %rd3160, 32;
	mul.wide.u32 	%rd3162, %r2, %r1768;
	and.b64  	%rd3163, %rd3141, 4294967295;
	add.s64 	%rd3164, %rd3161, %rd3163;
	add.s64 	%rd3165, %rd3164, %rd3162;
	shr.u64 	%rd3166, %rd3165, 32;
	mul.wide.u32 	%rd3167, %r3, %r1768;
	and.b64  	%rd3168, %rd3144, 4294967295;
	add.s64 	%rd3169, %rd3166, %rd3168;
	add.s64 	%rd3170, %rd3169, %rd3167;
	shr.u64 	%rd3171, %rd3170, 32;
	mul.wide.u32 	%rd3172, %r4, %r1768;
	and.b64  	%rd3173, %rd3147, 4294967295;
	add.s64 	%rd3174, %rd3171, %rd3173;
	add.s64 	%rd3175, %rd3174, %rd3172;
	shr.u64 	%rd3176, %rd3175, 32;
	mul.wide.u32 	%rd3177, %r5, %r1768;
	and.b64  	%rd3178, %rd3150, 4294967295;
	add.s64 	%rd3179, %rd3176, %rd3178;
	add.s64 	%rd3180, %rd3179, %rd3177;
	shr.u64 	%rd3181, %rd3180, 32;
	mul.wide.u32 	%rd3182, %r6, %r1768;
	and.b64  	%rd3183, %rd3153, 4294967295;
	add.s64 	%rd3184, %rd3181, %rd3183;
	add.s64 	%rd3185, %rd3184, %rd3182;
	shr.u64 	%rd3186, %rd3185, 32;
	mul.wide.u32 	%rd3187, %r7, %r1768;
	and.b64  	%rd3188, %rd3156, 4294967295;
	add.s64 	%rd3189, %rd3186, %rd3188;
	add.s64 	%rd3190, %rd3189, %rd3187;
	shr.u64 	%rd3191, %rd3190, 32;
	mul.wide.u32 	%rd3192, %r8, %r1768;
	add.s64 	%rd3193, %rd3191, %rd3157;
	add.s64 	%rd3194, %rd3193, %rd3192;
	shr.u64 	%rd3195, %rd3194, 32;
	ld.const.u32 	%r1769, [GX_CONST+8];
	mul.wide.u32 	%rd3196, %r1, %r1769;
	and.b64  	%rd3197, %rd3165, 4294967295;
	add.s64 	%rd3198, %rd3196, %rd3197;
	shr.u64 	%rd3199, %rd3198, 32;
	mul.wide.u32 	%rd3200, %r2, %r1769;
	and.b64  	%rd3201, %rd3170, 4294967295;
	add.s64 	%rd3202, %rd3199, %rd3201;
	add.s64 	%rd3203, %rd3202, %rd3200;
	shr.u64 	%rd3204, %rd3203, 32;
	mul.wide.u32 	%rd3205, %r3, %r1769;
	and.b64  	%rd3206, %rd3175, 4294967295;
	add.s64 	%rd3207, %rd3204, %rd3206;
	add.s64 	%rd3208, %rd3207, %rd3205;
	shr.u64 	%rd3209, %rd3208, 32;
	mul.wide.u32 	%rd3210, %r4, %r1769;
	and.b64  	%rd3211, %rd3180, 4294967295;
	add.s64 	%rd3212, %rd3209, %rd3211;
	add.s64 	%rd3213, %rd3212, %rd3210;
	shr.u64 	%rd3214, %rd3213, 32;
	mul.wide.u32 	%rd3215, %r5, %r1769;
	and.b64  	%rd3216, %rd3185, 4294967295;
	add.s64 	%rd3217, %rd3214, %rd3216;
	add.s64 	%rd3218, %rd3217, %rd3215;
	shr.u64 	%rd3219, %rd3218, 32;
	mul.wide.u32 	%rd3220, %r6, %r1769;
	and.b64  	%rd3221, %rd3190, 4294967295;
	add.s64 	%rd3222, %rd3219, %rd3221;
	add.s64 	%rd3223, %rd3222, %rd3220;
	shr.u64 	%rd3224, %rd3223, 32;
	mul.wide.u32 	%rd3225, %r7, %r1769;
	and.b64  	%rd3226, %rd3194, 4294967295;
	add.s64 	%rd3227, %rd3224, %rd3226;
	add.s64 	%rd3228, %rd3227, %rd3225;
	shr.u64 	%rd3229, %rd3228, 32;
	mul.wide.u32 	%rd3230, %r8, %r1769;
	add.s64 	%rd3231, %rd3229, %rd3195;
	add.s64 	%rd3232, %rd3231, %rd3230;
	shr.u64 	%rd3233, %rd3232, 32;
	ld.const.u32 	%r1770, [GX_CONST+12];
	mul.wide.u32 	%rd3234, %r1, %r1770;
	and.b64  	%rd3235, %rd3203, 4294967295;
	add.s64 	%rd3236, %rd3234, %rd3235;
	shr.u64 	%rd3237, %rd3236, 32;
	mul.wide.u32 	%rd3238, %r2, %r1770;
	and.b64  	%rd3239, %rd3208, 4294967295;
	add.s64 	%rd3240, %rd3237, %rd3239;
	add.s64 	%rd3241, %rd3240, %rd3238;
	shr.u64 	%rd3242, %rd3241, 32;
	mul.wide.u32 	%rd3243, %r3, %r1770;
	and.b64  	%rd3244, %rd3213, 4294967295;
	add.s64 	%rd3245, %rd3242, %rd3244;
	add.s64 	%rd3246, %rd3245, %rd3243;
	shr.u64 	%rd3247, %rd3246, 32;
	mul.wide.u32 	%rd3248, %r4, %r1770;
	and.b64  	%rd3249, %rd3218, 4294967295;
	add.s64 	%rd3250, %rd3247, %rd3249;
	add.s64 	%rd3251, %rd3250, %rd3248;
	shr.u64 	%rd3252, %rd3251, 32;
	mul.wide.u32 	%rd3253, %r5, %r1770;
	and.b64  	%rd3254, %rd3223, 4294967295;
	add.s64 	%rd3255, %rd3252, %rd3254;
	add.s64 	%rd3256, %rd3255, %rd3253;
	shr.u64 	%rd3257, %rd3256, 32;
	mul.wide.u32 	%rd3258, %r6, %r1770;
	and.b64  	%rd3259, %rd3228, 4294967295;
	add.s64 	%rd3260, %rd3257, %rd3259;
	add.s64 	%rd3261, %rd3260, %rd3258;
	shr.u64 	%rd3262, %rd3261, 32;
	mul.wide.u32 	%rd3263, %r7, %r1770;
	and.b64  	%rd3264, %rd3232, 4294967295;
	add.s64 	%rd3265, %rd3262, %rd3264;
	add.s64 	%rd3266, %rd3265, %rd3263;
	shr.u64 	%rd3267, %rd3266, 32;
	mul.wide.u32 	%rd3268, %r8, %r1770;
	add.s64 	%rd3269, %rd3267, %rd3233;
	add.s64 	%rd3270, %rd3269, %rd3268;
	shr.u64 	%rd3271, %rd3270, 32;
	ld.const.u32 	%r1771, [GX_CONST+16];
	mul.wide.u32 	%rd3272, %r1, %r1771;
	and.b64  	%rd3273, %rd3241, 4294967295;
	add.s64 	%rd3274, %rd3272, %rd3273;
	shr.u64 	%rd3275, %rd3274, 32;
	mul.wide.u32 	%rd3276, %r2, %r1771;
	and.b64  	%rd3277, %rd3246, 4294967295;
	add.s64 	%rd3278, %rd3275, %rd3277;
	add.s64 	%rd3279, %rd3278, %rd3276;
	shr.u64 	%rd3280, %rd3279, 32;
	mul.wide.u32 	%rd3281, %r3, %r1771;
	and.b64  	%rd3282, %rd3251, 4294967295;
	add.s64 	%rd3283, %rd3280, %rd3282;
	add.s64 	%rd3284, %rd3283, %rd3281;
	shr.u64 	%rd3285, %rd3284, 32;
	mul.wide.u32 	%rd3286, %r4, %r1771;
	and.b64  	%rd3287, %rd3256, 4294967295;
	add.s64 	%rd3288, %rd3285, %rd3287;
	add.s64 	%rd3289, %rd3288, %rd3286;
	shr.u64 	%rd3290, %rd3289, 32;
	mul.wide.u32 	%rd3291, %r5, %r1771;
	and.b64  	%rd3292, %rd3261, 4294967295;
	add.s64 	%rd3293, %rd3290, %rd3292;
	add.s64 	%rd3294, %rd3293, %rd3291;
	shr.u64 	%rd3295, %rd3294, 32;
	mul.wide.u32 	%rd3296, %r6, %r1771;
	and.b64  	%rd3297, %rd3266, 4294967295;
	add.s64 	%rd3298, %rd3295, %rd3297;
	add.s64 	%rd3299, %rd3298, %rd3296;
	shr.u64 	%rd3300, %rd3299, 32;
	mul.wide.u32 	%rd3301, %r7, %r1771;
	and.b64  	%rd3302, %rd3270, 4294967295;
	add.s64 	%rd3303, %rd3300, %rd3302;
	add.s64 	%rd3304, %rd3303, %rd3301;
	shr.u64 	%rd3305, %rd3304, 32;
	mul.wide.u32 	%rd3306, %r8, %r1771;
	add.s64 	%rd3307, %rd3305, %rd3271;
	add.s64 	%rd3308, %rd3307, %rd3306;
	shr.u64 	%rd3309, %rd3308, 32;
	ld.const.u32 	%r1772, [GX_CONST+20];
	mul.wide.u32 	%rd3310, %r1, %r1772;
	and.b64  	%rd3311, %rd3279, 4294967295;
	add.s64 	%rd3312, %rd3310, %rd3311;
	shr.u64 	%rd3313, %rd3312, 32;
	mul.wide.u32 	%rd3314, %r2, %r1772;
	and.b64  	%rd3315, %rd3284, 4294967295;
	add.s64 	%rd3316, %rd3313, %rd3315;
	add.s64 	%rd3317, %rd3316, %rd3314;
	shr.u64 	%rd3318, %rd3317, 32;
	mul.wide.u32 	%rd3319, %r3, %r1772;
	and.b64  	%rd3320, %rd3289, 4294967295;
	add.s64 	%rd3321, %rd3318, %rd3320;
	add.s64 	%rd3322, %rd3321, %rd3319;
	shr.u64 	%rd3323, %rd3322, 32;
	mul.wide.u32 	%rd3324, %r4, %r1772;
	and.b64  	%rd3325, %rd3294, 4294967295;
	add.s64 	%rd3326, %rd3323, %rd3325;
	add.s64 	%rd3327, %rd3326, %rd3324;
	shr.u64 	%rd3328, %rd3327, 32;
	mul.wide.u32 	%rd3329, %r5, %r1772;
	and.b64  	%rd3330, %rd3299, 4294967295;
	add.s64 	%rd3331, %rd3328, %rd3330;
	add.s64 	%rd3332, %rd3331, %rd3329;
	shr.u64 	%rd3333, %rd3332, 32;
	mul.wide.u32 	%rd3334, %r6, %r1772;
	and.b64  	%rd3335, %rd3304, 4294967295;
	add.s64 	%rd3336, %rd3333, %rd3335;
	add.s64 	%rd3337, %rd3336, %rd3334;
	shr.u64 	%rd3338, %rd3337, 32;
	mul.wide.u32 	%rd3339, %r7, %r1772;
	and.b64  	%rd3340, %rd3308, 4294967295;
	add.s64 	%rd3341, %rd3338, %rd3340;
	add.s64 	%rd3342, %rd3341, %rd3339;
	shr.u64 	%rd3343, %rd3342, 32;
	mul.wide.u32 	%rd3344, %r8, %r1772;
	add.s64 	%rd3345, %rd3343, %rd3309;
	add.s64 	%rd3346, %rd3345, %rd3344;
	shr.u64 	%rd3347, %rd3346, 32;
	ld.const.u32 	%r1773, [GX_CONST+24];
	mul.wide.u32 	%rd3348, %r1, %r1773;
	and.b64  	%rd3349, %rd3317, 4294967295;
	add.s64 	%rd3350, %rd3348, %rd3349;
	shr.u64 	%rd3351, %rd3350, 32;
	mul.wide.u32 	%rd3352, %r2, %r1773;
	and.b64  	%rd3353, %rd3322, 4294967295;
	add.s64 	%rd3354, %rd3351, %rd3353;
	add.s64 	%rd3355, %rd3354, %rd3352;
	shr.u64 	%rd3356, %rd3355, 32;
	mul.wide.u32 	%rd3357, %r3, %r1773;
	and.b64  	%rd3358, %rd3327, 4294967295;
	add.s64 	%rd3359, %rd3356, %rd3358;
	add.s64 	%rd3360, %rd3359, %rd3357;
	shr.u64 	%rd3361, %rd3360, 32;
	mul.wide.u32 	%rd3362, %r4, %r1773;
	and.b64  	%rd3363, %rd3332, 4294967295;
	add.s64 	%rd3364, %rd3361, %rd3363;
	add.s64 	%rd3365, %rd3364, %rd3362;
	shr.u64 	%rd3366, %rd3365, 32;
	mul.wide.u32 	%rd3367, %r5, %r1773;
	and.b64  	%rd3368, %rd3337, 4294967295;
	add.s64 	%rd3369, %rd3366, %rd3368;
	add.s64 	%rd3370, %rd3369, %rd3367;
	shr.u64 	%rd3371, %rd3370, 32;
	mul.wide.u32 	%rd3372, %r6, %r1773;
	and.b64  	%rd3373, %rd3342, 4294967295;
	add.s64 	%rd3374, %rd3371, %rd3373;
	add.s64 	%rd3375, %rd3374, %rd3372;
	shr.u64 	%rd3376, %rd3375, 32;
	mul.wide.u32 	%rd3377, %r7, %r1773;
	and.b64  	%rd3378, %rd3346, 4294967295;
	add.s64 	%rd3379, %rd3376, %rd3378;
	add.s64 	%rd3380, %rd3379, %rd3377;
	shr.u64 	%rd3381, %rd3380, 32;
	mul.wide.u32 	%rd3382, %r8, %r1773;
	add.s64 	%rd3383, %rd3381, %rd3347;
	add.s64 	%rd3384, %rd3383, %rd3382;
	shr.u64 	%rd3385, %rd3384, 32;
	ld.const.u32 	%r1774, [GX_CONST+28];
	mul.wide.u32 	%rd3386, %r1, %r1774;
	and.b64  	%rd3387, %rd3355, 4294967295;
	add.s64 	%rd3388, %rd3386, %rd3387;
	shr.u64 	%rd3389, %rd3388, 32;
	mul.wide.u32 	%rd3390, %r2, %r1774;
	and.b64  	%rd3391, %rd3360, 4294967295;
	add.s64 	%rd3392, %rd3389, %rd3391;
	add.s64 	%rd3393, %rd3392, %rd3390;
	shr.u64 	%rd3394, %rd3393, 32;
	mul.wide.u32 	%rd3395, %r3, %r1774;
	and.b64  	%rd3396, %rd3365, 4294967295;
	add.s64 	%rd3397, %rd3394, %rd3396;
	add.s64 	%rd3398, %rd3397, %rd3395;
	shr.u64 	%rd3399, %rd3398, 32;
	mul.wide.u32 	%rd3400, %r4, %r1774;
	and.b64  	%rd3401, %rd3370, 4294967295;
	add.s64 	%rd3402, %rd3399, %rd3401;
	add.s64 	%rd3403, %rd3402, %rd3400;
	shr.u64 	%rd3404, %rd3403, 32;
	mul.wide.u32 	%rd3405, %r5, %r1774;
	and.b64  	%rd3406, %rd3375, 4294967295;
	add.s64 	%rd3407, %rd3404, %rd3406;
	add.s64 	%rd3408, %rd3407, %rd3405;
	shr.u64 	%rd3409, %rd3408, 32;
	mul.wide.u32 	%rd3410, %r6, %r1774;
	and.b64  	%rd3411, %rd3380, 4294967295;
	add.s64 	%rd3412, %rd3409, %rd3411;
	add.s64 	%rd3413, %rd3412, %rd3410;
	shr.u64 	%rd3414, %rd3413, 32;
	mul.wide.u32 	%rd3415, %r7, %r1774;
	and.b64  	%rd3416, %rd3384, 4294967295;
	add.s64 	%rd3417, %rd3414, %rd3416;
	add.s64 	%rd3418, %rd3417, %rd3415;
	shr.u64 	%rd3419, %rd3418, 32;
	mul.wide.u32 	%rd3420, %r8, %r1774;
	add.s64 	%rd3421, %rd3419, %rd3385;
	add.s64 	%rd3422, %rd3421, %rd3420;
	{ .reg .b32 tmp; mov.b64 {tmp, %r1775}, %rd3422; }
	ld.const.u32 	%r9, [MU_P];
	mul.lo.s32 	%r1776, %r9, %r1767;
	ld.const.u32 	%r1777, [P_CONST];
	cvt.u64.u32 	%rd2, %r1777;
	mul.wide.u32 	%rd3423, %r1777, %r1776;
	and.b64  	%rd3424, %rd3135, 4294967295;
	add.s64 	%rd3425, %rd3423, %rd3424;
	shr.u64 	%rd3426, %rd3425, 32;
	ld.const.u32 	%r1778, [P_CONST+4];
	cvt.u64.u32 	%rd3, %r1778;
	mul.wide.u32 	%rd3427, %r1778, %r1776;
	and.b64  	%rd3428, %rd3160, 4294967295;
	add.s64 	%rd3429, %rd3426, %rd3428;
	add.s64 	%rd3430, %rd3429, %rd3427;
	cvt.u32.u64 	%r1779, %rd3430;
	shr.u64 	%rd3431, %rd3430, 32;
	ld.const.u32 	%r1780, [P_CONST+8];
	cvt.u64.u32 	%rd4, %r1780;
	mul.wide.u32 	%rd3432, %r1780, %r1776;
	and.b64  	%rd3433, %rd3198, 4294967295;
	add.s64 	%rd3434, %rd3431, %rd3433;
	add.s64 	%rd3435, %rd3434, %rd3432;
	shr.u64 	%rd3436, %rd3435, 32;
	ld.const.u32 	%r1781, [P_CONST+12];
	cvt.u64.u32 	%rd5, %r1781;
	mul.wide.u32 	%rd3437, %r1781, %r1776;
	and.b64  	%rd3438, %rd3236, 4294967295;
	add.s64 	%rd3439, %rd3436, %rd3438;
	add.s64 	%rd3440, %rd3439, %rd3437;
	shr.u64 	%rd3441, %rd3440, 32;
	ld.const.u32 	%r1782, [P_CONST+16];
	cvt.u64.u32 	%rd6, %r1782;
	mul.wide.u32 	%rd3442, %r1782, %r1776;
	and.b64  	%rd3443, %rd3274, 4294967295;
	add.s64 	%rd3444, %rd3441, %rd3443;
	add.s64 	%rd3445, %rd3444, %rd3442;
	shr.u64 	%rd3446, %rd3445, 32;
	ld.const.u32 	%r1783, [P_CONST+20];
	cvt.u64.u32 	%rd7, %r1783;
	mul.wide.u32 	%rd3447, %r1783, %r1776;
	and.b64  	%rd3448, %rd3312, 4294967295;
	add.s64 	%rd3449, %rd3446, %rd3448;
	add.s64 	%rd3450, %rd3449, %rd3447;
	shr.u64 	%rd3451, %rd3450, 32;
	ld.const.u32 	%r1784, [P_CONST+24];
	cvt.u64.u32 	%rd8, %r1784;
	mul.wide.u32 	%rd3452, %r1784, %r1776;
	and.b64  	%rd3453, %rd3350, 4294967295;
	add.s64 	%rd3454, %rd3451, %rd3453;
	add.s64 	%rd3455, %rd3454, %rd3452;
	shr.u64 	%rd3456, %rd3455, 32;
	ld.const.u32 	%r1785, [P_CONST+28];
	cvt.u64.u32 	%rd9, %r1785;
	mul.wide.u32 	%rd3457, %r1785, %r1776;
	and.b64  	%rd3458, %rd3388, 4294967295;
	add.s64 	%rd3459, %rd3456, %rd3458;
	add.s64 	%rd3460, %rd3459, %rd3457;
	shr.u64 	%rd3461, %rd3460, 32;
	and.b64  	%rd3462, %rd3393, 4294967295;
	add.s64 	%rd3463, %rd3461, %rd3462;
	shr.u64 	%rd3464, %rd3463, 32;
	and.b64  	%rd3465, %rd3398, 4294967295;
	add.s64 	%rd3466, %rd3464, %rd3465;
	shr.u64 	%rd3467, %rd3466, 32;
	and.b64  	%rd3468, %rd3403, 4294967295;
	add.s64 	%rd3469, %rd3467, %rd3468;
	shr.u64 	%rd3470, %rd3469, 32;
	and.b64  	%rd3471, %rd3408, 4294967295;
	add.s64 	%rd3472, %rd3470, %rd3471;
	shr.u64 	%rd3473, %rd3472, 32;
	and.b64  	%rd3474, %rd3413, 4294967295;
	add.s64 	%rd3475, %rd3473, %rd3474;
	shr.u64 	%rd3476, %rd3475, 32;
	and.b64  	%rd3477, %rd3418, 4294967295;
	add.s64 	%rd3478, %rd3476, %rd3477;
	shr.u64 	%rd3479, %rd3478, 32;
	and.b64  	%rd3480, %rd3422, 4294967295;
	add.s64 	%rd3481, %rd3479, %rd3480;
	{ .reg .b32 tmp; mov.b64 {tmp, %r1786}, %rd3481; }
	add.s32 	%r1787, %r1775, %r1786;
	mul.lo.s32 	%r1788, %r9, %r1779;
	mul.wide.u32 	%rd3482, %r1777, %r1788;
	and.b64  	%rd3483, %rd3430, 4294967295;
	add.s64 	%rd3484, %rd3482, %rd3483;
	shr.u64 	%rd3485, %rd3484, 32;
	mul.wide.u32 	%rd3486, %r1778, %r1788;
	and.b64  	%rd3487, %rd3435, 4294967295;
	add.s64 	%rd3488, %rd3485, %rd3487;
	add.s64 	%rd3489, %rd3488, %rd3486;
	cvt.u32.u64 	%r1789, %rd3489;
	shr.u64 	%rd3490, %rd3489, 32;
	mul.wide.u32 	%rd3491, %r1780, %r1788;
	and.b64  	%rd3492, %rd3440, 4294967295;
	add.s64 	%rd3493, %rd3490, %rd3492;
	add.s64 	%rd3494, %rd3493, %rd3491;
	shr.u64 	%rd3495, %rd3494, 32;
	mul.wide.u32 	%rd3496, %r1781, %r1788;
	and.b64  	%rd3497, %rd3445, 4294967295;
	add.s64 	%rd3498, %rd3495, %rd3497;
	add.s64 	%rd3499, %rd3498, %rd3496;
	shr.u64 	%rd3500, %rd3499, 32;
	mul.wide.u32 	%rd3501, %r1782, %r1788;
	and.b64  	%rd3502, %rd3450, 4294967295;
	add.s64 	%rd3503, %rd3500, %rd3502;
	add.s64 	%rd3504, %rd3503, %rd3501;
	shr.u64 	%rd3505, %rd3504, 32;
	mul.wide.u32 	%rd3506, %r1783, %r1788;
	and.b64  	%rd3507, %rd3455, 4294967295;
	add.s64 	%rd3508, %rd3505, %rd3507;
	add.s64 	%rd3509, %rd3508, %rd3506;
	shr.u64 	%rd3510, %rd3509, 32;
	mul.wide.u32 	%rd3511, %r1784, %r1788;
	and.b64  	%rd3512, %rd3460, 4294967295;
	add.s64 	%rd3513, %rd3510, %rd3512;
	add.s64 	%rd3514, %rd3513, %rd3511;
	shr.u64 	%rd3515, %rd3514, 32;
	mul.wide.u32 	%rd3516, %r1785, %r1788;
	and.b64  	%rd3517, %rd3463, 4294967295;
	add.s64 	%rd3518, %rd3515, %rd3517;
	add.s64 	%rd3519, %rd3518, %rd3516;
	shr.u64 	%rd3520, %rd3519, 32;
	and.b64  	%rd3521, %rd3466, 4294967295;
	add.s64 	%rd3522, %rd3520, %rd3521;
	shr.u64 	%rd3523, %rd3522, 32;
	and.b64  	%rd3524, %rd3469, 4294967295;
	add.s64 	%rd3525, %rd3523, %rd3524;
	shr.u64 	%rd3526, %rd3525, 32;
	and.b64  	%rd3527, %rd3472, 4294967295;
	add.s64 	%rd3528, %rd3526, %rd3527;
	shr.u64 	%rd3529, %rd3528, 32;
	and.b64  	%rd3530, %rd3475, 4294967295;
	add.s64 	%rd3531, %rd3529, %rd3530;
	shr.u64 	%rd3532, %rd3531, 32;
	and.b64  	%rd3533, %rd3478, 4294967295;
	add.s64 	%rd3534, %rd3532, %rd3533;
	shr.u64 	%rd3535, %rd3534, 32;
	and.b64  	%rd3536, %rd3481, 4294967295;
	add.s64 	%rd3537, %rd3535, %rd3536;
	{ .reg .b32 tmp; mov.b64 {tmp, %r1790}, %rd3537; }
	add.s32 	%r1791, %r1787, %r1790;
	mul.lo.s32 	%r1792, %r9, %r1789;
	mul.wide.u32 	%rd3538, %r1777, %r1792;
	and.b64  	%rd3539, %rd3489, 4294967295;
	add.s64 	%rd3540, %rd3538, %rd3539;
	shr.u64 	%rd3541, %rd3540, 32;
	mul.wide.u32 	%rd3542, %r1778, %r1792;
	and.b64  	%rd3543, %rd3494, 4294967295;
	add.s64 	%rd3544, %rd3541, %rd3543;
	add.s64 	%rd3545, %rd3544, %rd3542;
	cvt.u32.u64 	%r1793, %rd3545;
	shr.u64 	%rd3546, %rd3545, 32;
	mul.wide.u32 	%rd3547, %r1780, %r1792;
	and.b64  	%rd3548, %rd3499, 4294967295;
	add.s64 	%rd3549, %rd3546, %rd3548;
	add.s64 	%rd3550, %rd3549, %rd3547;
	shr.u64 	%rd3551, %rd3550, 32;
	mul.wide.u32 	%rd3552, %r1781, %r1792;
	and.b64  	%rd3553, %rd3504, 4294967295;
	add.s64 	%rd3554, %rd3551, %rd3553;
	add.s64 	%rd3555, %rd3554, %rd3552;
	shr.u64 	%rd3556, %rd3555, 32;
	mul.wide.u32 	%rd3557, %r1782, %r1792;
	and.b64  	%rd3558, %rd3509, 4294967295;
	add.s64 	%rd3559, %rd3556, %rd3558;
	add.s64 	%rd3560, %rd3559, %rd3557;
	shr.u64 	%rd3561, %rd3560, 32;
	mul.wide.u32 	%rd3562, %r1783, %r1792;
	and.b64  	%rd3563, %rd3514, 4294967295;
	add.s64 	%rd3564, %rd3561, %rd3563;
	add.s64 	%rd3565, %rd3564, %rd3562;
	shr.u64 	%rd3566, %rd3565, 32;
	mul.wide.u32 	%rd3567, %r1784, %r1792;
	and.b64  	%rd3568, %rd3519, 4294967295;
	add.s64 	%rd3569, %rd3566, %rd3568;
	add.s64 	%rd3570, %rd3569, %rd3567;
	shr.u64 	%rd3571, %rd3570, 32;
	mul.wide.u32 	%rd3572, %r1785, %r1792;
	and.b64  	%rd3573, %rd3522, 4294967295;
	add.s64 	%rd3574, %rd3571, %rd3573;
	add.s64 	%rd3575, %rd3574, %rd3572;
	shr.u64 	%rd3576, %rd3575, 32;
	and.b64  	%rd3577, %rd3525, 4294967295;
	add.s64 	%rd3578, %rd3576, %rd3577;
	shr.u64 	%rd3579, %rd3578, 32;
	and.b64  	%rd3580, %rd3528, 4294967295;
	add.s64 	%rd3581, %rd3579, %rd3580;
	shr.u64 	%rd3582, %rd3581, 32;
	and.b64  	%rd3583, %rd3531, 4294967295;
	add.s64 	%rd3584, %rd3582, %rd3583;
	shr.u64 	%rd3585, %rd3584, 32;
	and.b64  	%rd3586, %rd3534, 4294967295;
	add.s64 	%rd3587, %rd3585, %rd3586;
	shr.u64 	%rd3588, %rd3587, 32;
	and.b64  	%rd3589, %rd3537, 4294967295;
	add.s64 	%rd3590, %rd3588, %rd3589;
	{ .reg .b32 tmp; mov.b64 {tmp, %r1794}, %rd3590; }
	add.s32 	%r1795, %r1791, %r1794;
	mul.lo.s32 	%r1796, %r9, %r1793;
	mul.wide.u32 	%rd3591, %r1777, %r1796;
	and.b64  	%rd3592, %rd3545, 4294967295;
	add.s64 	%rd3593, %rd3591, %rd3592;
	shr.u64 	%rd3594, %rd3593, 32;
	mul.wide.u32 	%rd3595, %r1778, %r1796;
	and.b64  	%rd3596, %rd3550, 4294967295;
	add.s64 	%rd3597, %rd3594, %rd3596;
	add.s64 	%rd3598, %rd3597, %rd3595;
	cvt.u32.u64 	%r1797, %rd3598;
	shr.u64 	%rd3599, %rd3598, 32;
	mul.wide.u32 	%rd3600, %r1780, %r1796;
	and.b64  	%rd3601, %rd3555, 4294967295;
	add.s64 	%rd3602, %rd3599, %rd3601;
	add.s64 	%rd3603, %rd3602, %rd3600;
	shr.u64 	%rd3604, %rd3603, 32;
	mul.wide.u32 	%rd3605, %r1781, %r1796;
	and.b64  	%rd3606, %rd3560, 4294967295;
	add.s64 	%rd3607, %rd3604, %rd3606;
	add.s64 	%rd3608, %rd3607, %rd3605;
	shr.u64 	%rd3609, %rd3608, 32;
	mul.wide.u32 	%rd3610, %r1782, %r1796;
	and.b64  	%rd3611, %rd3565, 4294967295;
	add.s64 	%rd3612, %rd3609, %rd3611;
	add.s64 	%rd3613, %rd3612, %rd3610;
	shr.u64 	%rd3614, %rd3613, 32;
	mul.wide.u32 	%rd3615, %r1783, %r1796;
	and.b64  	%rd3616, %rd3570, 4294967295;
	add.s64 	%rd3617, %rd3614, %rd3616;
	add.s64 	%rd3618, %rd3617, %rd3615;
	shr.u64 	%rd3619, %rd3618, 32;
	mul.wide.u32 	%rd3620, %r1784, %r1796;
	and.b64  	%rd3621, %rd3575, 4294967295;
	add.s64 	%rd3622, %rd3619, %rd3621;
	add.s64 	%rd3623, %rd3622, %rd3620;
	shr.u64 	%rd3624, %rd3623, 32;
	mul.wide.u32 	%rd3625, %r1785, %r1796;
	and.b64  	%rd3626, %rd3578, 4294967295;
	add.s64 	%rd3627, %rd3624, %rd3626;
	add.s64 	%rd3628, %rd3627, %rd3625;
	shr.u64 	%rd3629, %rd3628, 32;
	and.b64  	%rd3630, %rd3581, 4294967295;
	add.s64 	%rd3631, %rd3629, %rd3630;
	shr.u64 	%rd3632, %rd3631, 32;
	and.b64  	%rd3633, %rd3584, 4294967295;
	add.s64 	%rd3634, %rd3632, %rd3633;
	shr.u64 	%rd3635, %rd3634, 32;
	and.b64  	%rd3636, %rd3587, 4294967295;
	add.s64 	%rd3637, %rd3635, %rd3636;
	shr.u64 	%rd3638, %rd3637, 32;
	and.b64  	%rd3639, %rd3590, 4294967295;
	add.s64 	%rd3640, %rd3638, %rd3639;
	{ .reg .b32 tmp; mov.b64 {tmp, %r1798}, %rd3640; }
	add.s32 	%r1799, %r1795, %r1798;
	mul.lo.s32 	%r1800, %r9, %r1797;
	mul.wide.u32 	%rd3641, %r1777, %r1800;
	and.b64  	%rd3642, %rd3598, 4294967295;
	add.s64 	%rd3643, %rd3641, %rd3642;
	shr.u64 	%rd3644, %rd3643, 32;
	mul.wide.u32 	%rd3645, %r1778, %r1800;
	and.b64  	%rd3646, %rd3603, 4294967295;
	add.s64 	%rd3647, %rd3644, %rd3646;
	add.s64 	%rd3648, %rd3647, %rd3645;
	cvt.u32.u64 	%r1801, %rd3648;
	shr.u64 	%rd3649, %rd3648, 32;
	mul.wide.u32 	%rd3650, %r1780, %r1800;
	and.b64  	%rd3651, %rd3608, 4294967295;
	add.s64 	%rd3652, %rd3649, %rd3651;
	add.s64 	%rd3653, %rd3652, %rd3650;
	shr.u64 	%rd3654, %rd3653, 32;
	mul.wide.u32 	%rd3655, %r1781, %r1800;
	and.b64  	%rd3656, %rd3613, 4294967295;
	add.s64 	%rd3657, %rd3654, %rd3656;
	add.s64 	%rd3658, %rd3657, %rd3655;
	shr.u64 	%rd3659, %rd3658, 32;
	mul.wide.u32 	%rd3660, %r1782, %r1800;
	and.b64  	%rd3661, %rd3618, 4294967295;
	add.s64 	%rd3662, %rd3659, %rd3661;
	add.s64 	%rd3663, %rd3662, %rd3660;
	shr.u64 	%rd3664, %rd3663, 32;
	mul.wide.u32 	%rd3665, %r1783, %r1800;
	and.b64  	%rd3666, %rd3623, 4294967295;
	add.s64 	%rd3667, %rd3664, %rd3666;
	add.s64 	%rd3668, %rd3667, %rd3665;
	shr.u64 	%rd3669, %rd3668, 32;
	mul.wide.u32 	%rd3670, %r1784, %r1800;
	and.b64  	%rd3671, %rd3628, 4294967295;
	add.s64 	%rd3672, %rd3669, %rd3671;
	add.s64 	%rd3673, %rd3672, %rd3670;
	shr.u64 	%rd3674, %rd3673, 32;
	mul.wide.u32 	%rd3675, %r1785, %r1800;
	and.b64  	%rd3676, %rd3631, 4294967295;
	add.s64 	%rd3677, %rd3674, %rd3676;
	add.s64 	%rd3678, %rd3677, %rd3675;
	shr.u64 	%rd3679, %rd3678, 32;
	and.b64  	%rd3680, %rd3634, 4294967295;
	add.s64 	%rd3681, %rd3679, %rd3680;
	shr.u64 	%rd3682, %rd3681, 32;
	and.b64  	%rd3683, %rd3637, 4294967295;
	add.s64 	%rd3684, %rd3682, %rd3683;
	shr.u64 	%rd3685, %rd3684, 32;
	and.b64  	%rd3686, %rd3640, 4294967295;
	add.s64 	%rd3687, %rd3685, %rd3686;
	{ .reg .b32 tmp; mov.b64 {tmp, %r1802}, %rd3687; }
	add.s32 	%r1803, %r1799, %r1802;
	mul.lo.s32 	%r1804, %r9, %r1801;
	mul.wide.u32 	%rd3688, %r1777, %r1804;
	and.b64  	%rd3689, %rd3648, 4294967295;
	add.s64 	%rd3690, %rd3688, %rd3689;
	shr.u64 	%rd3691, %rd3690, 32;
	mul.wide.u32 	%rd3692, %r1778, %r1804;
	and.b64  	%rd3693, %rd3653, 4294967295;
	add.s64 	%rd3694, %rd3691, %rd3693;
	add.s64 	%rd3695, %rd3694, %rd3692;
	cvt.u32.u64 	%r1805, %rd3695;
	shr.u64 	%rd3696, %rd3695, 32;
	mul.wide.u32 	%rd3697, %r1780, %r1804;
	and.b64  	%rd3698, %rd3658, 4294967295;
	add.s64 	%rd3699, %rd3696, %rd3698;
	add.s64 	%rd3700, %rd3699, %rd3697;
	shr.u64 	%rd3701, %rd3700, 32;
	mul.wide.u32 	%rd3702, %r1781, %r1804;
	and.b64  	%rd3703, %rd3663, 4294967295;
	add.s64 	%rd3704, %rd3701, %rd3703;
	add.s64 	%rd3705, %rd3704, %rd3702;
	shr.u64 	%rd3706, %rd3705, 32;
	mul.wide.u32 	%rd3707, %r1782, %r1804;
	and.b64  	%rd3708, %rd3668, 4294967295;
	add.s64 	%rd3709, %rd3706, %rd3708;
	add.s64 	%rd3710, %rd3709, %rd3707;
	shr.u64 	%rd3711, %rd3710, 32;
	mul.wide.u32 	%rd3712, %r1783, %r1804;
	and.b64  	%rd3713, %rd3673, 4294967295;
	add.s64 	%rd3714, %rd3711, %rd3713;
	add.s64 	%rd3715, %rd3714, %rd3712;
	shr.u64 	%rd3716, %rd3715, 32;
	mul.wide.u32 	%rd3717, %r1784, %r1804;
	and.b64  	%rd3718, %rd3678, 4294967295;
	add.s64 	%rd3719, %rd3716, %rd3718;
	add.s64 	%rd3720, %rd3719, %rd3717;
	shr.u64 	%rd3721, %rd3720, 32;
	mul.wide.u32 	%rd3722, %r1785, %r1804;
	and.b64  	%rd3723, %rd3681, 4294967295;
	add.s64 	%rd3724, %rd3721, %rd3723;
	add.s64 	%rd3725, %rd3724, %rd3722;
	shr.u64 	%rd3726, %rd3725, 32;
	and.b64  	%rd3727, %rd3684, 4294967295;
	add.s64 	%rd3728, %rd3726, %rd3727;
	shr.u64 	%rd3729, %rd3728, 32;
	and.b64  	%rd3730, %rd3687, 4294967295;
	add.s64 	%rd3731, %rd3729, %rd3730;
	{ .reg .b32 tmp; mov.b64 {tmp, %r1806}, %rd3731; }
	add.s32 	%r1807, %r1803, %r1806;
	mul.lo.s32 	%r1808, %r9, %r1805;
	mul.wide.u32 	%rd3732, %r1777, %r1808;
	and.b64  	%rd3733, %rd3695, 4294967295;
	add.s64 	%rd3734, %rd3732, %rd3733;
	shr.u64 	%rd3735, %rd3734, 32;
	mul.wide.u32 	%rd3736, %r1778, %r1808;
	and.b64  	%rd3737, %rd3700, 4294967295;
	add.s64 	%rd3738, %rd3735, %rd3737;
	add.s64 	%rd3739, %rd3738, %rd3736;
	cvt.u32.u64 	%r1809, %rd3739;
	shr.u64 	%rd3740, %rd3739, 32;
	mul.wide.u32 	%rd3741, %r1780, %r1808;
	and.b64  	%rd3742, %rd3705, 4294967295;
	add.s64 	%rd3743, %rd3740, %rd3742;
	add.s64 	%rd3744, %rd3743, %rd3741;
	shr.u64 	%rd3745, %rd3744, 32;
	mul.wide.u32 	%rd3746, %r1781, %r1808;
	and.b64  	%rd3747, %rd3710, 4294967295;
	add.s64 	%rd3748, %rd3745, %rd3747;
	add.s64 	%rd3749, %rd3748, %rd3746;
	shr.u64 	%rd3750, %rd3749, 32;
	mul.wide.u32 	%rd3751, %r1782, %r1808;
	and.b64  	%rd3752, %rd3715, 4294967295;
	add.s64 	%rd3753, %rd3750, %rd3752;
	add.s64 	%rd3754, %rd3753, %rd3751;
	shr.u64 	%rd3755, %rd3754, 32;
	mul.wide.u32 	%rd3756, %r1783, %r1808;
	and.b64  	%rd3757, %rd3720, 4294967295;
	add.s64 	%rd3758, %rd3755, %rd3757;
	add.s64 	%rd3759, %rd3758, %rd3756;
	shr.u64 	%rd3760, %rd3759, 32;
	mul.wide.u32 	%rd3761, %r1784, %r1808;
	and.b64  	%rd3762, %rd3725, 4294967295;
	add.s64 	%rd3763, %rd3760, %rd3762;
	add.s64 	%rd3764, %rd3763, %rd3761;
	shr.u64 	%rd3765, %rd3764, 32;
	mul.wide.u32 	%rd3766, %r1785, %r1808;
	and.b64  	%rd3767, %rd3728, 4294967295;
	add.s64 	%rd3768, %rd3765, %rd3767;
	add.s64 	%rd3769, %rd3768, %rd3766;
	shr.u64 	%rd3770, %rd3769, 32;
	and.b64  	%rd3771, %rd3731, 4294967295;
	add.s64 	%rd3772, %rd3770, %rd3771;
	{ .reg .b32 tmp; mov.b64 {tmp, %r1810}, %rd3772; }
	add.s32 	%r1811, %r1807, %r1810;
	mul.lo.s32 	%r1812, %r9, %r1809;
	mul.wide.u32 	%rd3773, %r1777, %r1812;
	and.b64  	%rd3774, %rd3739, 4294967295;
	add.s64 	%rd3775, %rd3773, %rd3774;
	shr.u64 	%rd3776, %rd3775, 32;
	mul.wide.u32 	%rd3777, %r1778, %r1812;
	and.b64  	%rd3778, %rd3744, 4294967295;
	add.s64 	%rd3779, %rd3776, %rd3778;
	add.s64 	%rd10, %rd3779, %rd3777;
	cvt.u32.u64 	%r6844, %rd10;
	shr.u64 	%rd3780, %rd10, 32;
	mul.wide.u32 	%rd3781, %r1780, %r1812;
	and.b64  	%rd3782, %rd3749, 4294967295;
	add.s64 	%rd3783, %rd3780, %rd3782;
	add.s64 	%rd11, %rd3783, %rd3781;
	cvt.u32.u64 	%r6843, %rd11;
	shr.u64 	%rd3784, %rd11, 32;
	mul.wide.u32 	%rd3785, %r1781, %r1812;
	and.b64  	%rd3786, %rd3754, 4294967295;
	add.s64 	%rd3787, %rd3784, %rd3786;
	add.s64 	%rd12, %rd3787, %rd3785;
	cvt.u32.u64 	%r6842, %rd12;
	shr.u64 	%rd3788, %rd12, 32;
	mul.wide.u32 	%rd3789, %r1782, %r1812;
	and.b64  	%rd3790, %rd3759, 4294967295;
	add.s64 	%rd3791, %rd3788, %rd3790;
	add.s64 	%rd13, %rd3791, %rd3789;
	cvt.u32.u64 	%r6841, %rd13;
	shr.u64 	%rd3792, %rd13, 32;
	mul.wide.u32 	%rd3793, %r1783, %r1812;
	and.b64  	%rd3794, %rd3764, 4294967295;
	add.s64 	%rd3795, %rd3792, %rd3794;
	add.s64 	%rd14, %rd3795, %rd3793;
	cvt.u32.u64 	%r6840, %rd14;
	shr.u64 	%rd3796, %rd14, 32;
	mul.wide.u32 	%rd3797, %r1784, %r1812;
	and.b64  	%rd3798, %rd3769, 4294967295;
	add.s64 	%rd3799, %rd3796, %rd3798;
	add.s64 	%rd15, %rd3799, %rd3797;
	cvt.u32.u64 	%r6839, %rd15;
	shr.u64 	%rd3800, %rd15, 32;
	mul.wide.u32 	%rd3801, %r1785, %r1812;
	and.b64  	%rd3802, %rd3772, 4294967295;
	add.s64 	%rd3803, %rd3800, %rd3802;
	add.s64 	%rd16, %rd3803, %rd3801;
	cvt.u32.u64 	%r6838, %rd16;
	{ .reg .b32 tmp; mov.b64 {tmp, %r1813}, %rd16; }
	add.s32 	%r6837, %r1811, %r1813;
	setp.gt.u32 	%p4, %r6837, %r1785;
	@%p4 bra 	$L__BB0_14;
	cvt.u32.u64 	%r1814, %rd9;
	setp.lt.u32 	%p5, %r6837, %r1814;
	@%p5 bra 	$L__BB0_15;
	cvt.u32.u64 	%r1815, %rd8;
	setp.lt.u32 	%p6, %r1815, %r6838;
	@%p6 bra 	$L__BB0_14;
	setp.gt.u32 	%p7, %r1815, %r6838;
	@%p7 bra 	$L__BB0_15;
	cvt.u32.u64 	%r1817, %rd7;
	setp.lt.u32 	%p8, %r1817, %r6839;
	@%p8 bra 	$L__BB0_14;
	setp.gt.u32 	%p9, %r1817, %r6839;
	@%p9 bra 	$L__BB0_15;
	cvt.u32.u64 	%r1819, %rd6;
	setp.lt.u32 	%p10, %r1819, %r6840;
	@%p10 bra 	$L__BB0_14;
	setp.gt.u32 	%p11, %r1819, %r6840;
	@%p11 bra 	$L__BB0_15;
	cvt.u32.u64 	%r1821, %rd5;
	setp.lt.u32 	%p12, %r1821, %r6841;
	@%p12 bra 	$L__BB0_14;
	setp.gt.u32 	%p13, %r1821, %r6841;
	@%p13 bra 	$L__BB0_15;
	cvt.u32.u64 	%r1823, %rd4;
	setp.lt.u32 	%p14, %r1823, %r6842;
	@%p14 bra 	$L__BB0_14;
	setp.gt.u32 	%p15, %r1823, %r6842;
	@%p15 bra 	$L__BB0_15;
	cvt.u32.u64 	%r1825, %rd3;
	setp.lt.u32 	%p16, %r1825, %r6843;
	@%p16 bra 	$L__BB0_14;
	cvt.u32.u64 	%r1827, %rd2;
	setp.gt.u32 	%p17, %r1825, %r6843;
	setp.gt.u32 	%p18, %r1827, %r6844;
	or.pred  	%p19, %p17, %p18;
	@%p19 bra 	$L__BB0_15;
$L__BB0_14:
	cvt.u32.u64 	%r1828, %rd9;
	and.b64  	%rd3805, %rd10, 4294967295;
	sub.s64 	%rd3806, %rd3805, %rd2;
	shr.u64 	%rd3807, %rd3806, 63;
	cvt.u32.u64 	%r6844, %rd3806;
	and.b64  	%rd3808, %rd11, 4294967295;
	add.s64 	%rd3809, %rd3807, %rd3;
	sub.s64 	%rd3810, %rd3808, %rd3809;
	shr.u64 	%rd3811, %rd3810, 63;
	cvt.u32.u64 	%r6843, %rd3810;
	and.b64  	%rd3812, %rd12, 4294967295;
	add.s64 	%rd3813, %rd3811, %rd4;
	sub.s64 	%rd3814, %rd3812, %rd3813;
	shr.u64 	%rd3815, %rd3814, 63;
	cvt.u32.u64 	%r6842, %rd3814;
	and.b64  	%rd3816, %rd13, 4294967295;
	add.s64 	%rd3817, %rd3815, %rd5;
	sub.s64 	%rd3818, %rd3816, %rd3817;
	shr.u64 	%rd3819, %rd3818, 63;
	cvt.u32.u64 	%r6841, %rd3818;
	and.b64  	%rd3820, %rd14, 4294967295;
	add.s64 	%rd3821, %rd3819, %rd6;
	sub.s64 	%rd3822, %rd3820, %rd3821;
	shr.u64 	%rd3823, %rd3822, 63;
	cvt.u32.u64 	%r6840, %rd3822;
	and.b64  	%rd3824, %rd15, 4294967295;
	add.s64 	%rd3825, %rd3823, %rd7;
	sub.s64 	%rd3826, %rd3824, %rd3825;
	shr.u64 	%rd3827, %rd3826, 63;
	cvt.u32.u64 	%r6839, %rd3826;
	and.b64  	%rd3828, %rd16, 4294967295;
	add.s64 	%rd3829, %rd3827, %rd8;
	sub.s64 	%rd3830, %rd3828, %rd3829;
	shr.u64 	%rd3831, %rd3830, 63;
	cvt.u32.u64 	%r6838, %rd3830;
	cvt.u32.u64 	%r1829, %rd3831;
	add.s32 	%r1830, %r1828, %r1829;
	sub.s32 	%r6837, %r6837, %r1830;
$L__BB0_15:
	cvt.u32.u64 	%r1831, %rd9;
	ld.const.u32 	%r1832, [GY_CONST];
	mul.wide.u32 	%rd3832, %r1, %r1832;
	cvt.u32.u64 	%r1833, %rd3832;
	shr.u64 	%rd3833, %rd3832, 32;
	mul.wide.u32 	%rd3834, %r2, %r1832;
	add.s64 	%rd3835, %rd3833, %rd3834;
	shr.u64 	%rd3836, %rd3835, 32;
	mul.wide.u32 	%rd3837, %r3, %r1832;
	add.s64 	%rd3838, %rd3836, %rd3837;
	shr.u64 	%rd3839, %rd3838, 32;
	mul.wide.u32 	%rd3840, %r4, %r1832;
	add.s64 	%rd3841, %rd3839, %rd3840;
	shr.u64 	%rd3842, %rd3841, 32;
	mul.wide.u32 	%rd3843, %r5, %r1832;
	add.s64 	%rd3844, %rd3842, %rd3843;
	shr.u64 	%rd3845, %rd3844, 32;
	mul.wide.u32 	%rd3846, %r6, %r1832;
	add.s64 	%rd3847, %rd3845, %rd3846;
	shr.u64 	%rd3848, %rd3847, 32;
	mul.wide.u32 	%rd3849, %r7, %r1832;
	add.s64 	%rd3850, %rd3848, %rd3849;
	shr.u64 	%rd3851, %rd3850, 32;
	mul.wide.u32 	%rd3852, %r8, %r1832;
	add.s64 	%rd3853, %rd3851, %rd3852;
	shr.u64 	%rd3854, %rd3853, 32;
	ld.const.u32 	%r1834, [GY_CONST+4];
	mul.wide.u32 	%rd3855, %r1, %r1834;
	and.b64  	%rd3856, %rd3835, 4294967295;
	add.s64 	%rd3857, %rd3855, %rd3856;
	shr.u64 	%rd3858, %rd3857, 32;
	mul.wide.u32 	%rd3859, %r2, %r1834;
	and.b64  	%rd3860, %rd3838, 4294967295;
	add.s64 	%rd3861, %rd3858, %rd3860;
	add.s64 	%rd3862, %rd3861, %rd3859;
	shr.u64 	%rd3863, %rd3862, 32;
	mul.wide.u32 	%rd3864, %r3, %r1834;
	and.b64  	%rd3865, %rd3841, 4294967295;
	add.s64 	%rd3866, %rd3863, %rd3865;
	add.s64 	%rd3867, %rd3866, %rd3864;
	shr.u64 	%rd3868, %rd3867, 32;
	mul.wide.u32 	%rd3869, %r4, %r1834;
	and.b64  	%rd3870, %rd3844, 4294967295;
	add.s64 	%rd3871, %rd3868, %rd3870;
	add.s64 	%rd3872, %rd3871, %rd3869;
	shr.u64 	%rd3873, %rd3872, 32;
	mul.wide.u32 	%rd3874, %r5, %r1834;
	and.b64  	%rd3875, %rd3847, 4294967295;
	add.s64 	%rd3876, %rd3873, %rd3875;
	add.s64 	%rd3877, %rd3876, %rd3874;
	shr.u64 	%rd3878, %rd3877, 32;
	mul.wide.u32 	%rd3879, %r6, %r1834;
	and.b64  	%rd3880, %rd3850, 4294967295;
	add.s64 	%rd3881, %rd3878, %rd3880;
	add.s64 	%rd3882, %rd3881, %rd3879;
	shr.u64 	%rd3883, %rd3882, 32;
	mul.wide.u32 	%rd3884, %r7, %r1834;
	and.b64  	%rd3885, %rd3853, 4294967295;
	add.s64 	%rd3886, %rd3883, %rd3885;
	add.s64 	%rd3887, %rd3886, %rd3884;
	shr.u64 	%rd3888, %rd3887, 32;
	mul.wide.u32 	%rd3889, %r8, %r1834;
	add.s64 	%rd3890, %rd3888, %rd3854;
	add.s64 	%rd3891, %rd3890, %rd3889;
	shr.u64 	%rd3892, %rd3891, 32;
	ld.const.u32 	%r1835, [GY_CONST+8];
	mul.wide.u32 	%rd3893, %r1, %r1835;
	and.b64  	%rd3894, %rd3862, 4294967295;
	add.s64 	%rd3895, %rd3893, %rd3894;
	shr.u64 	%rd3896, %rd3895, 32;
	mul.wide.u32 	%rd3897, %r2, %r1835;
	and.b64  	%rd3898, %rd3867, 4294967295;
	add.s64 	%rd3899, %rd3896, %rd3898;
	add.s64 	%rd3900, %rd3899, %rd3897;
	shr.u64 	%rd3901, %rd3900, 32;
	mul.wide.u32 	%rd3902, %r3, %r1835;
	and.b64  	%rd3903, %rd3872, 4294967295;
	add.s64 	%rd3904, %rd3901, %rd3903;
	add.s64 	%rd3905, %rd3904, %rd3902;
	shr.u64 	%rd3906, %rd3905, 32;
	mul.wide.u32 	%rd3907, %r4, %r1835;
	and.b64  	%rd3908, %rd3877, 4294967295;
	add.s64 	%rd3909, %rd3906, %rd3908;
	add.s64 	%rd3910, %rd3909, %rd3907;
	shr.u64 	%rd3911, %rd3910, 32;
	mul.wide.u32 	%rd3912, %r5, %r1835;
	and.b64  	%rd3913, %rd3882, 4294967295;
	add.s64 	%rd3914, %rd3911, %rd3913;
	add.s64 	%rd3915, %rd3914, %rd3912;
	shr.u64 	%rd3916, %rd3915, 32;
	mul.wide.u32 	%rd3917, %r6, %r1835;
	and.b64  	%rd3918, %rd3887, 4294967295;
	add.s64 	%rd3919, %rd3916, %rd3918;
	add.s64 	%rd3920, %rd3919, %rd3917;
	shr.u64 	%rd3921, %rd3920, 32;
	mul.wide.u32 	%rd3922, %r7, %r1835;
	and.b64  	%rd3923, %rd3891, 4294967295;
	add.s64 	%rd3924, %rd3921, %rd3923;
	add.s64 	%rd3925, %rd3924, %rd3922;
	shr.u64 	%rd3926, %rd3925, 32;
	mul.wide.u32 	%rd3927, %r8, %r1835;
	add.s64 	%rd3928, %rd3926, %rd3892;
	add.s64 	%rd3929, %rd3928, %rd3927;
	shr.u64 	%rd3930, %rd3929, 32;
	ld.const.u32 	%r1836, [GY_CONST+12];
	mul.wide.u32 	%rd3931, %r1, %r1836;
	and.b64  	%rd3932, %rd3900, 4294967295;
	add.s64 	%rd3933, %rd3931, %rd3932;
	shr.u64 	%rd3934, %rd3933, 32;
	mul.wide.u32 	%rd3935, %r2, %r1836;
	and.b64  	%rd3936, %rd3905, 4294967295;
	add.s64 	%rd3937, %rd3934, %rd3936;
	add.s64 	%rd3938, %rd3937, %rd3935;
	shr.u64 	%rd3939, %rd3938, 32;
	mul.wide.u32 	%rd3940, %r3, %r1836;
	and.b64  	%rd3941, %rd3910, 4294967295;
	add.s64 	%rd3942, %rd3939, %rd3941;
	add.s64 	%rd3943, %rd3942, %rd3940;
	shr.u64 	%rd3944, %rd3943, 32;
	mul.wide.u32 	%rd3945, %r4, %r1836;
	and.b64  	%rd3946, %rd3915, 4294967295;
	add.s64 	%rd3947, %rd3944, %rd3946;
	add.s64 	%rd3948, %rd3947, %rd3945;
	shr.u64 	%rd3949, %rd3948, 32;
	mul.wide.u32 	%rd3950, %r5, %r1836;
	and.b64  	%rd3951, %rd3920, 4294967295;
	add.s64 	%rd3952, %rd3949, %rd3951;
	add.s64 	%rd3953, %rd3952, %rd3950;
	shr.u64 	%rd3954, %rd3953, 32;
	mul.wide.u32 	%rd3955, %r6, %r1836;
	and.b64  	%rd3956, %rd3925, 4294967295;
	add.s64 	%rd3957, %rd3954, %rd3956;
	add.s64 	%rd3958, %rd3957, %rd3955;
	shr.u64 	%rd3959, %rd3958, 32;
	mul.wide.u32 	%rd3960, %r7, %r1836;
	and.b64  	%rd3961, %rd3929, 4294967295;
	add.s64 	%rd3962, %rd3959, %rd3961;
	add.s64 	%rd3963, %rd3962, %rd3960;
	shr.u64 	%rd3964, %rd3963, 32;
	mul.wide.u32 	%rd3965, %r8, %r1836;
	add.s64 	%rd3966, %rd3964, %rd3930;
	add.s64 	%rd3967, %rd3966, %rd3965;
	shr.u64 	%rd3968, %rd3967, 32;
	ld.const.u32 	%r1837, [GY_CONST+16];
	mul.wide.u32 	%rd3969, %r1, %r1837;
	and.b64  	%rd3970, %rd3938, 4294967295;
	add.s64 	%rd3971, %rd3969, %rd3970;
	shr.u64 	%rd3972, %rd3971, 32;
	mul.wide.u32 	%rd3973, %r2, %r1837;
	and.b64  	%rd3974, %rd3943, 4294967295;
	add.s64 	%rd3975, %rd3972, %rd3974;
	add.s64 	%rd3976, %rd3975, %rd3973;
	shr.u64 	%rd3977, %rd3976, 32;
	mul.wide.u32 	%rd3978, %r3, %r1837;
	and.b64  	%rd3979, %rd3948, 4294967295;
	add.s64 	%rd3980, %rd3977, %rd3979;
	add.s64 	%rd3981, %rd3980, %rd3978;
	shr.u64 	%rd3982, %rd3981, 32;
	mul.wide.u32 	%rd3983, %r4, %r1837;
	and.b64  	%rd3984, %rd3953, 4294967295;
	add.s64 	%rd3985, %rd3982, %rd3984;
	add.s64 	%rd3986, %rd3985, %rd3983;
	shr.u64 	%rd3987, %rd3986, 32;
	mul.wide.u32 	%rd3988, %r5, %r1837;
	and.b64  	%rd3989, %rd3958, 4294967295;
	add.s64 	%rd3990, %rd3987, %rd3989;
	add.s64 	%rd3991, %rd3990, %rd3988;
	shr.u64 	%rd3992, %rd3991, 32;
	mul.wide.u32 	%rd3993, %r6, %r1837;
	and.b64  	%rd3994, %rd3963, 4294967295;
	add.s64 	%rd3995, %rd3992, %rd3994;
	add.s64 	%rd3996, %rd3995, %rd3993;
	shr.u64 	%rd3997, %rd3996, 32;
	mul.wide.u32 	%rd3998, %r7, %r1837;
	and.b64  	%rd3999, %rd3967, 4294967295;
	add.s64 	%rd4000, %rd3997, %rd3999;
	add.s64 	%rd4001, %rd4000, %rd3998;
	shr.u64 	%rd4002, %rd4001, 32;
	mul.wide.u32 	%rd4003, %r8, %r1837;
	add.s64 	%rd4004, %rd4002, %rd3968;
	add.s64 	%rd4005, %rd4004, %rd4003;
	shr.u64 	%rd4006, %rd4005, 32;
	ld.const.u32 	%r1838, [GY_CONST+20];
	mul.wide.u32 	%rd4007, %r1, %r1838;
	and.b64  	%rd4008, %rd3976, 4294967295;
	add.s64 	%rd4009, %rd4007, %rd4008;
	shr.u64 	%rd4010, %rd4009, 32;
	mul.wide.u32 	%rd4011, %r2, %r1838;
	and.b64  	%rd4012, %rd3981, 4294967295;
	add.s64 	%rd4013, %rd4010, %rd4012;
	add.s64 	%rd4014, %rd4013, %rd4011;
	shr.u64 	%rd4015, %rd4014, 32;
	mul.wide.u32 	%rd4016, %r3, %r1838;
	and.b64  	%rd4017, %rd3986, 4294967295;
	add.s64 	%rd4018, %rd4015, %rd4017;
	add.s64 	%rd4019, %rd4018, %rd4016;
	shr.u64 	%rd4020, %rd4019, 32;
	mul.wide.u32 	%rd4021, %r4, %r1838;
	and.b64  	%rd4022, %rd3991, 4294967295;
	add.s64 	%rd4023, %rd4020, %rd4022;
	add.s64 	%rd4024, %rd4023, %rd4021;
	shr.u64 	%rd4025, %rd4024, 32;
	mul.wide.u32 	%rd4026, %r5, %r1838;
	and.b64  	%rd4027, %rd3996, 4294967295;
	add.s64 	%rd4028, %rd4025, %rd4027;
	add.s64 	%rd4029, %rd4028, %rd4026;
	shr.u64 	%rd4030, %rd4029, 32;
	mul.wide.u32 	%rd4031, %r6, %r1838;
	and.b64  	%rd4032, %rd4001, 4294967295;
	add.s64 	%rd4033, %rd4030, %rd4032;
	add.s64 	%rd4034, %rd4033, %rd4031;
	shr.u64 	%rd4035, %rd4034, 32;
	mul.wide.u32 	%rd4036, %r7, %r1838;
	and.b64  	%rd4037, %rd4005, 4294967295;
	add.s64 	%rd4038, %rd4035, %rd4037;
	add.s64 	%rd4039, %rd4038, %rd4036;
	shr.u64 	%rd4040, %rd4039, 32;
	mul.wide.u32 	%rd4041, %r8, %r1838;
	add.s64 	%rd4042, %rd4040, %rd4006;
	add.s64 	%rd4043, %rd4042, %rd4041;
	shr.u64 	%rd4044, %rd4043, 32;
	ld.const.u32 	%r1839, [GY_CONST+24];
	mul.wide.u32 	%rd4045, %r1, %r1839;
	and.b64  	%rd4046, %rd4014, 4294967295;
	add.s64 	%rd4047, %rd4045, %rd4046;
	shr.u64 	%rd4048, %rd4047, 32;
	mul.wide.u32 	%rd4049, %r2, %r1839;
	and.b64  	%rd4050, %rd4019, 4294967295;
	add.s64 	%rd4051, %rd4048, %rd4050;
	add.s64 	%rd4052, %rd4051, %rd4049;
	shr.u64 	%rd4053, %rd4052, 32;
	mul.wide.u32 	%rd4054, %r3, %r1839;
	and.b64  	%rd4055, %rd4024, 4294967295;
	add.s64 	%rd4056, %rd4053, %rd4055;
	add.s64 	%rd4057, %rd4056, %rd4054;
	shr.u64 	%rd4058, %rd4057, 32;
	mul.wide.u32 	%rd4059, %r4, %r1839;
	and.b64  	%rd4060, %rd4029, 4294967295;
	add.s64 	%rd4061, %rd4058, %rd4060;
	add.s64 	%rd4062, %rd4061, %rd4059;
	shr.u64 	%rd4063, %rd4062, 32;
	mul.wide.u32 	%rd4064, %r5, %r1839;
	and.b64  	%rd4065, %rd4034, 4294967295;
	add.s64 	%rd4066, %rd4063, %rd4065;
	add.s64 	%rd4067, %rd4066, %rd4064;
	shr.u64 	%rd4068, %rd4067, 32;
	mul.wide.u32 	%rd4069, %r6, %r1839;
	and.b64  	%rd4070, %rd4039, 4294967295;
	add.s64 	%rd4071, %rd4068, %rd4070;
	add.s64 	%rd4072, %rd4071, %rd4069;
	shr.u64 	%rd4073, %rd4072, 32;
	mul.wide.u32 	%rd4074, %r7, %r1839;
	and.b64  	%rd4075, %rd4043, 4294967295;
	add.s64 	%rd4076, %rd4073, %rd4075;
	add.s64 	%rd4077, %rd4076, %rd4074;
	shr.u64 	%rd4078, %rd4077, 32;
	mul.wide.u32 	%rd4079, %r8, %r1839;
	add.s64 	%rd4080, %rd4078, %rd4044;
	add.s64 	%rd4081, %rd4080, %rd4079;
	shr.u64 	%rd4082, %rd4081, 32;
	ld.const.u32 	%r1840, [GY_CONST+28];
	mul.wide.u32 	%rd4083, %r1, %r1840;
	and.b64  	%rd4084, %rd4052, 4294967295;
	add.s64 	%rd4085, %rd4083, %rd4084;
	shr.u64 	%rd4086, %rd4085, 32;
	mul.wide.u32 	%rd4087, %r2, %r1840;
	and.b64  	%rd4088, %rd4057, 4294967295;
	add.s64 	%rd4089, %rd4086, %rd4088;
	add.s64 	%rd4090, %rd4089, %rd4087;
	shr.u64 	%rd4091, %rd4090, 32;
	mul.wide.u32 	%rd4092, %r3, %r1840;
	and.b64  	%rd4093, %rd4062, 4294967295;
	add.s64 	%rd4094, %rd4091, %rd4093;
	add.s64 	%rd4095, %rd4094, %rd4092;
	shr.u64 	%rd4096, %rd4095, 32;
	mul.wide.u32 	%rd4097, %r4, %r1840;
	and.b64  	%rd4098, %rd4067, 4294967295;
	add.s64 	%rd4099, %rd4096, %rd4098;
	add.s64 	%rd4100, %rd4099, %rd4097;
	shr.u64 	%rd4101, %rd4100, 32;
	mul.wide.u32 	%rd4102, %r5, %r1840;
	and.b64  	%rd4103, %rd4072, 4294967295;
	add.s64 	%rd4104, %rd4101, %rd4103;
	add.s64 	%rd4105, %rd4104, %rd4102;
	shr.u64 	%rd4106, %rd4105, 32;
	mul.wide.u32 	%rd4107, %r6, %r1840;
	and.b64  	%rd4108, %rd4077, 4294967295;
	add.s64 	%rd4109, %rd4106, %rd4108;
	add.s64 	%rd4110, %rd4109, %rd4107;
	shr.u64 	%rd4111, %rd4110, 32;
	mul.wide.u32 	%rd4112, %r7, %r1840;
	and.b64  	%rd4113, %rd4081, 4294967295;
	add.s64 	%rd4114, %rd4111, %rd4113;
	add.s64 	%rd4115, %rd4114, %rd4112;
	shr.u64 	%rd4116, %rd4115, 32;
	mul.wide.u32 	%rd4117, %r8, %r1840;
	add.s64 	%rd4118, %rd4116, %rd4082;
	add.s64 	%rd4119, %rd4118, %rd4117;
	{ .reg .b32 tmp; mov.b64 {tmp, %r1841}, %rd4119; }
	mul.lo.s32 	%r1842, %r9, %r1833;
	cvt.u64.u32 	%rd4120, %r1842;
	and.b64  	%rd4121, %rd3832, 4294967295;
	mad.lo.s64 	%rd4122, %rd2, %rd4120, %rd4121;
	shr.u64 	%rd4123, %rd4122, 32;
	and.b64  	%rd4124, %rd3857, 4294967295;
	add.s64 	%rd4125, %rd4123, %rd4124;
	mad.lo.s64 	%rd4126, %rd3, %rd4120, %rd4125;
	cvt.u32.u64 	%r1843, %rd4126;
	shr.u64 	%rd4127, %rd4126, 32;
	and.b64  	%rd4128, %rd3895, 4294967295;
	add.s64 	%rd4129, %rd4127, %rd4128;
	mad.lo.s64 	%rd4130, %rd4, %rd4120, %rd4129;
	shr.u64 	%rd4131, %rd4130, 32;
	and.b64  	%rd4132, %rd3933, 4294967295;
	add.s64 	%rd4133, %rd4131, %rd4132;
	mad.lo.s64 	%rd4134, %rd5, %rd4120, %rd4133;
	shr.u64 	%rd4135, %rd4134, 32;
	and.b64  	%rd4136, %rd3971, 4294967295;
	add.s64 	%rd4137, %rd4135, %rd4136;
	mad.lo.s64 	%rd4138, %rd6, %rd4120, %rd4137;
	shr.u64 	%rd4139, %rd4138, 32;
	and.b64  	%rd4140, %rd4009, 4294967295;
	add.s64 	%rd4141, %rd4139, %rd4140;
	mad.lo.s64 	%rd4142, %rd7, %rd4120, %rd4141;
	shr.u64 	%rd4143, %rd4142, 32;
	and.b64  	%rd4144, %rd4047, 4294967295;
	add.s64 	%rd4145, %rd4143, %rd4144;
	mad.lo.s64 	%rd4146, %rd8, %rd4120, %rd4145;
	shr.u64 	%rd4147, %rd4146, 32;
	and.b64  	%rd4148, %rd4085, 4294967295;
	add.s64 	%rd4149, %rd4147, %rd4148;
	mad.lo.s64 	%rd4150, %rd9, %rd4120, %rd4149;
	shr.u64 	%rd4151, %rd4150, 32;
	and.b64  	%rd4152, %rd4090, 4294967295;
	add.s64 	%rd4153, %rd4151, %rd4152;
	shr.u64 	%rd4154, %rd4153, 32;
	and.b64  	%rd4155, %rd4095, 4294967295;
	add.s64 	%rd4156, %rd4154, %rd4155;
	shr.u64 	%rd4157, %rd4156, 32;
	and.b64  	%rd4158, %rd4100, 4294967295;
	add.s64 	%rd4159, %rd4157, %rd4158;
	shr.u64 	%rd4160, %rd4159, 32;
	and.b64  	%rd4161, %rd4105, 4294967295;
	add.s64 	%rd4162, %rd4160, %rd4161;
	shr.u64 	%rd4163, %rd4162, 32;
	and.b64  	%rd4164, %rd4110, 4294967295;
	add.s64 	%rd4165, %rd4163, %rd4164;
	shr.u64 	%rd4166, %rd4165, 32;
	and.b64  	%rd4167, %rd4115, 4294967295;
	add.s64 	%rd4168, %rd4166, %rd4167;
	shr.u64 	%rd4169, %rd4168, 32;
	and.b64  	%rd4170, %rd4119, 4294967295;
	add.s64 	%rd4171, %rd4169, %rd4170;
	{ .reg .b32 tmp; mov.b64 {tmp, %r1844}, %rd4171; }
	add.s32 	%r1845, %r1841, %r1844;
	mul.lo.s32 	%r1846, %r9, %r1843;
	cvt.u64.u32 	%rd4172, %r1846;
	and.b64  	%rd4173, %rd4126, 4294967295;
	mad.lo.s64 	%rd4174, %rd2, %rd4172, %rd4173;
	shr.u64 	%rd4175, %rd4174, 32;
	and.b64  	%rd4176, %rd4130, 4294967295;
	add.s64 	%rd4177, %rd4175, %rd4176;
	mad.lo.s64 	%rd4178, %rd3, %rd4172, %rd4177;
	cvt.u32.u64 	%r1847, %rd4178;
	shr.u64 	%rd4179, %rd4178, 32;
	and.b64  	%rd4180, %rd4134, 4294967295;
	add.s64 	%rd4181, %rd4179, %rd4180;
	mad.lo.s64 	%rd4182, %rd4, %rd4172, %rd4181;
	shr.u64 	%rd4183, %rd4182, 32;
	and.b64  	%rd4184, %rd4138, 4294967295;
	add.s64 	%rd4185, %rd4183, %rd4184;
	mad.lo.s64 	%rd4186, %rd5, %rd4172, %rd4185;
	shr.u64 	%rd4187, %rd4186, 32;
	and.b64  	%rd4188, %rd4142, 4294967295;
	add.s64 	%rd4189, %rd4187, %rd4188;
	mad.lo.s64 	%rd4190, %rd6, %rd4172, %rd4189;
	shr.u64 	%rd4191, %rd4190, 32;
	and.b64  	%rd4192, %rd4146, 4294967295;
	add.s64 	%rd4193, %rd4191, %rd4192;
	mad.lo.s64 	%rd4194, %rd7, %rd4172, %rd4193;
	shr.u64 	%rd4195, %rd4194, 32;
	and.b64  	%rd4196, %rd4150, 4294967295;
	add.s64 	%rd4197, %rd4195, %rd4196;
	mad.lo.s64 	%rd4198, %rd8, %rd4172, %rd4197;
	shr.u64 	%rd4199, %rd4198, 32;
	and.b64  	%rd4200, %rd4153, 4294967295;
	add.s64 	%rd4201, %rd4199, %rd4200;
	mad.lo.s64 	%rd4202, %rd9, %rd4172, %rd4201;
	shr.u64 	%rd4203, %rd4202, 32;
	and.b64  	%rd4204, %rd4156, 4294967295;
	add.s64 	%rd4205, %rd4203, %rd4204;
	shr.u64 	%rd4206, %rd4205, 32;
	and.b64  	%rd4207, %rd4159, 4294967295;
	add.s64 	%rd4208, %rd4206, %rd4207;
	shr.u64 	%rd4209, %rd4208, 32;
	and.b64  	%rd4210, %rd4162, 4294967295;
	add.s64 	%rd4211, %rd4209, %rd4210;
	shr.u64 	%rd4212, %rd4211, 32;
	and.b64  	%rd4213, %rd4165, 4294967295;
	add.s64 	%rd4214, %rd4212, %rd4213;
	shr.u64 	%rd4215, %rd4214, 32;
	and.b64  	%rd4216, %rd4168, 4294967295;
	add.s64 	%rd4217, %rd4215, %rd4216;
	shr.u64 	%rd4218, %rd4217, 32;
	and.b64  	%rd4219, %rd4171, 4294967295;
	add.s64 	%rd4220, %rd4218, %rd4219;
	{ .reg .b32 tmp; mov.b64 {tmp, %r1848}, %rd4220; }
	add.s32 	%r1849, %r1845, %r1848;
	mul.lo.s32 	%r1850, %r9, %r1847;
	cvt.u64.u32 	%rd4221, %r1850;
	and.b64  	%rd4222, %rd4178, 4294967295;
	mad.lo.s64 	%rd4223, %rd2, %rd4221, %rd4222;
	shr.u64 	%rd4224, %rd4223, 32;
	and.b64  	%rd4225, %rd4182, 4294967295;
	add.s64 	%rd4226, %rd4224, %rd4225;
	mad.lo.s64 	%rd4227, %rd3, %rd4221, %rd4226;
	cvt.u32.u64 	%r1851, %rd4227;
	shr.u64 	%rd4228, %rd4227, 32;
	and.b64  	%rd4229, %rd4186, 4294967295;
	add.s64 	%rd4230, %rd4228, %rd4229;
	mad.lo.s64 	%rd4231, %rd4, %rd4221, %rd4230;
	shr.u64 	%rd4232, %rd4231, 32;
	and.b64  	%rd4233, %rd4190, 4294967295;
	add.s64 	%rd4234, %rd4232, %rd4233;
	mad.lo.s64 	%rd4235, %rd5, %rd4221, %rd4234;
	shr.u64 	%rd4236, %rd4235, 32;
	and.b64  	%rd4237, %rd4194, 4294967295;
	add.s64 	%rd4238, %rd4236, %rd4237;
	mad.lo.s64 	%rd4239, %rd6, %rd4221, %rd4238;
	shr.u64 	%rd4240, %rd4239, 32;
	and.b64  	%rd4241, %rd4198, 4294967295;
	add.s64 	%rd4242, %rd4240, %rd4241;
	mad.lo.s64 	%rd4243, %rd7, %rd4221, %rd4242;
	shr.u64 	%rd4244, %rd4243, 32;
	and.b64  	%rd4245, %rd4202, 4294967295;
	add.s64 	%rd4246, %rd4244, %rd4245;
	mad.lo.s64 	%rd4247, %rd8, %rd4221, %rd4246;
	shr.u64 	%rd4248, %rd4247, 32;
	and.b64  	%rd4249, %rd4205, 4294967295;
	add.s64 	%rd4250, %rd4248, %rd4249;
	mad.lo.s64 	%rd4251, %rd9, %rd4221, %rd4250;
	shr.u64 	%rd4252, %rd4251, 32;
	and.b64  	%rd4253, %rd4208, 4294967295;
	add.s64 	%rd4254, %rd4252, %rd4253;
	shr.u64 	%rd4255, %rd4254, 32;
	and.b64  	%rd4256, %rd4211, 4294967295;
	add.s64 	%rd4257, %rd4255, %rd4256;
	shr.u64 	%rd4258, %rd4257, 32;
	and.b64  	%rd4259, %rd4214, 4294967295;
	add.s64 	%rd4260, %rd4258, %rd4259;
	shr.u64 	%rd4261, %rd4260, 32;
	and.b64  	%rd4262, %rd4217, 4294967295;
	add.s64 	%rd4263, %rd4261, %rd4262;
	shr.u64 	%rd4264, %rd4263, 32;
	and.b64  	%rd4265, %rd4220, 4294967295;
	add.s64 	%rd4266, %rd4264, %rd4265;
	{ .reg .b32 tmp; mov.b64 {tmp, %r1852}, %rd4266; }
	add.s32 	%r1853, %r1849, %r1852;
	mul.lo.s32 	%r1854, %r9, %r1851;
	cvt.u64.u32 	%rd4267, %r1854;
	and.b64  	%rd4268, %rd4227, 4294967295;
	mad.lo.s64 	%rd4269, %rd2, %rd4267, %rd4268;
	shr.u64 	%rd4270, %rd4269, 32;
	and.b64  	%rd4271, %rd4231, 4294967295;
	add.s64 	%rd4272, %rd4270, %rd4271;
	mad.lo.s64 	%rd4273, %rd3, %rd4267, %rd4272;
	cvt.u32.u64 	%r1855, %rd4273;
	shr.u64 	%rd4274, %rd4273, 32;
	and.b64  	%rd4275, %rd4235, 4294967295;
	add.s64 	%rd4276, %rd4274, %rd4275;
	mad.lo.s64 	%rd4277, %rd4, %rd4267, %rd4276;
	shr.u64 	%rd4278, %rd4277, 32;
	and.b64  	%rd4279, %rd4239, 4294967295;
	add.s64 	%rd4280, %rd4278, %rd4279;
	mad.lo.s64 	%rd4281, %rd5, %rd4267, %rd4280;
	shr.u64 	%rd4282, %rd4281, 32;
	and.b64  	%rd4283, %rd4243, 4294967295;
	add.s64 	%rd4284, %rd4282, %rd4283;
	mad.lo.s64 	%rd4285, %rd6, %rd4267, %rd4284;
	shr.u64 	%rd4286, %rd4285, 32;
	and.b64  	%rd4287, %rd4247, 4294967295;
	add.s64 	%rd4288, %rd4286, %rd4287;
	mad.lo.s64 	%rd4289, %rd7, %rd4267, %rd4288;
	shr.u64 	%rd4290, %rd4289, 32;
	and.b64  	%rd4291, %rd4251, 4294967295;
	add.s64 	%rd4292, %rd4290, %rd4291;
	mad.lo.s64 	%rd4293, %rd8, %rd4267, %rd4292;
	shr.u64 	%rd4294, %rd4293, 32;
	and.b64  	%rd4295, %rd4254, 4294967295;
	add.s64 	%rd4296, %rd4294, %rd4295;
	mad.lo.s64 	%rd4297, %rd9, %rd4267, %rd4296;
	shr.u64 	%rd4298, %rd4297, 32;
	and.b64  	%rd4299, %rd4257, 4294967295;
	add.s64 	%rd4300, %rd4298, %rd4299;
	shr.u64 	%rd4301, %rd4300, 32;
	and.b64  	%rd4302, %rd4260, 4294967295;
	add.s64 	%rd4303, %rd4301, %rd4302;
	shr.u64 	%rd4304, %rd4303, 32;
	and.b64  	%rd4305, %rd4263, 4294967295;
	add.s64 	%rd4306, %rd4304, %rd4305;
	shr.u64 	%rd4307, %rd4306, 32;
	and.b64  	%rd4308, %rd4266, 4294967295;
	add.s64 	%rd4309, %rd4307, %rd4308;
	{ .reg .b32 tmp; mov.b64 {tmp, %r1856}, %rd4309; }
	add.s32 	%r1857, %r1853, %r1856;
	mul.lo.s32 	%r1858, %r9, %r1855;
	cvt.u64.u32 	%rd4310, %r1858;
	and.b64  	%rd4311, %rd4273, 4294967295;
	mad.lo.s64 	%rd4312, %rd2, %rd4310, %rd4311;
	shr.u64 	%rd4313, %rd4312, 32;
	and.b64  	%rd4314, %rd4277, 4294967295;
	add.s64 	%rd4315, %rd4313, %rd4314;
	mad.lo.s64 	%rd4316, %rd3, %rd4310, %rd4315;
	cvt.u32.u64 	%r1859, %rd4316;
	shr.u64 	%rd4317, %rd4316, 32;
	and.b64  	%rd4318, %rd4281, 4294967295;
	add.s64 	%rd4319, %rd4317, %rd4318;
	mad.lo.s64 	%rd4320, %rd4, %rd4310, %rd4319;
	shr.u64 	%rd4321, %rd4320, 32;
	and.b64  	%rd4322, %rd4285, 4294967295;
	add.s64 	%rd4323, %rd4321, %rd4322;
	mad.lo.s64 	%rd4324, %rd5, %rd4310, %rd4323;
	shr.u64 	%rd4325, %rd4324, 32;
	and.b64  	%rd4326, %rd4289, 4294967295;
	add.s64 	%rd4327, %rd4325, %rd4326;
	mad.lo.s64 	%rd4328, %rd6, %rd4310, %rd4327;
	shr.u64 	%rd4329, %rd4328, 32;
	and.b64  	%rd4330, %rd4293, 4294967295;
	add.s64 	%rd4331, %rd4329, %rd4330;
	mad.lo.s64 	%rd4332, %rd7, %rd4310, %rd4331;
	shr.u64 	%rd4333, %rd4332, 32;
	and.b64  	%rd4334, %rd4297, 4294967295;
	add.s64 	%rd4335, %rd4333, %rd4334;
	mad.lo.s64 	%rd4336, %rd8, %rd4310, %rd4335;
	shr.u64 	%rd4337, %rd4336, 32;
	and.b64  	%rd4338, %rd4300, 4294967295;
	add.s64 	%rd4339, %rd4337, %rd4338;
	mad.lo.s64 	%rd4340, %rd9, %rd4310, %rd4339;
	shr.u64 	%rd4341, %rd4340, 32;
	and.b64  	%rd4342, %rd4303, 4294967295;
	add.s64 	%rd4343, %rd4341, %rd4342;
	shr.u64 	%rd4344, %rd4343, 32;
	and.b64  	%rd4345, %rd4306, 4294967295;
	add.s64 	%rd4346, %rd4344, %rd4345;
	shr.u64 	%rd4347, %rd4346, 32;
	and.b64  	%rd4348, %rd4309, 4294967295;
	add.s64 	%rd4349, %rd4347, %rd4348;
	{ .reg .b32 tmp; mov.b64 {tmp, %r1860}, %rd4349; }
	add.s32 	%r1861, %r1857, %r1860;
	mul.lo.s32 	%r1862, %r9, %r1859;
	cvt.u64.u32 	%rd4350, %r1862;
	and.b64  	%rd4351, %rd4316, 4294967295;
	mad.lo.s64 	%rd4352, %rd2, %rd4350, %rd4351;
	shr.u64 	%rd4353, %rd4352, 32;
	and.b64  	%rd4354, %rd4320, 4294967295;
	add.s64 	%rd4355, %rd4353, %rd4354;
	mad.lo.s64 	%rd4356, %rd3, %rd4350, %rd4355;
	cvt.u32.u64 	%r1863, %rd4356;
	shr.u64 	%rd4357, %rd4356, 32;
	and.b64  	%rd4358, %rd4324, 4294967295;
	add.s64 	%rd4359, %rd4357, %rd4358;
	mad.lo.s64 	%rd4360, %rd4, %rd4350, %rd4359;
	shr.u64 	%rd4361, %rd4360, 32;
	and.b64  	%rd4362, %rd4328, 4294967295;
	add.s64 	%rd4363, %rd4361, %rd4362;
	mad.lo.s64 	%rd4364, %rd5, %rd4350, %rd4363;
	shr.u64 	%rd4365, %rd4364, 32;
	and.b64  	%rd4366, %rd4332, 4294967295;
	add.s64 	%rd4367, %rd4365, %rd4366;
	mad.lo.s64 	%rd4368, %rd6, %rd4350, %rd4367;
	shr.u64 	%rd4369, %rd4368, 32;
	and.b64  	%rd4370, %rd4336, 4294967295;
	add.s64 	%rd4371, %rd4369, %rd4370;
	mad.lo.s64 	%rd4372, %rd7, %rd4350, %rd4371;
	shr.u64 	%rd4373, %rd4372, 32;
	and.b64  	%rd4374, %rd4340, 4294967295;
	add.s64 	%rd4375, %rd4373, %rd4374;
	mad.lo.s64 	%rd4376, %rd8, %rd4350, %rd4375;
	shr.u64 	%rd4377, %rd4376, 32;
	and.b64  	%rd4378, %rd4343, 4294967295;
	add.s64 	%rd4379, %rd4377, %rd4378;
	mad.lo.s64 	%rd4380, %rd9, %rd4350, %rd4379;
	shr.u64 	%rd4381, %rd4380, 32;
	and.b64  	%rd4382, %rd4346, 4294967295;
	add.s64 	%rd4383, %rd4381, %rd4382;
	shr.u64 	%rd4384, %rd4383, 32;
	and.b64  	%rd4385, %rd4349, 4294967295;
	add.s64 	%rd4386, %rd4384, %rd4385;
	{ .reg .b32 tmp; mov.b64 {tmp, %r1864}, %rd4386; }
	add.s32 	%r1865, %r1861, %r1864;
	mul.lo.s32 	%r1866, %r9, %r1863;
	cvt.u64.u32 	%rd4387, %r1866;
	and.b64  	%rd4388, %rd4356, 4294967295;
	mad.lo.s64 	%rd4389, %rd2, %rd4387, %rd4388;
	shr.u64 	%rd4390, %rd4389, 32;
	and.b64  	%rd4391, %rd4360, 4294967295;
	add.s64 	%rd4392, %rd4390, %rd4391;
	mad.lo.s64 	%rd4393, %rd3, %rd4387, %rd4392;
	cvt.u32.u64 	%r1867, %rd4393;
	shr.u64 	%rd4394, %rd4393, 32;
	and.b64  	%rd4395, %rd4364, 4294967295;
	add.s64 	%rd4396, %rd4394, %rd4395;
	mad.lo.s64 	%rd4397, %rd4, %rd4387, %rd4396;
	shr.u64 	%rd4398, %rd4397, 32;
	and.b64  	%rd4399, %rd4368, 4294967295;
	add.s64 	%rd4400, %rd4398, %rd4399;
	mad.lo.s64 	%rd4401, %rd5, %rd4387, %rd4400;
	shr.u64 	%rd4402, %rd4401, 32;
	and.b64  	%rd4403, %rd4372, 4294967295;
	add.s64 	%rd4404, %rd4402, %rd4403;
	mad.lo.s64 	%rd4405, %rd6, %rd4387, %rd4404;
	shr.u64 	%rd4406, %rd4405, 32;
	and.b64  	%rd4407, %rd4376, 4294967295;
	add.s64 	%rd4408, %rd4406, %rd4407;
	mad.lo.s64 	%rd4409, %rd7, %rd4387, %rd4408;
	shr.u64 	%rd4410, %rd4409, 32;
	and.b64  	%rd4411, %rd4380, 4294967295;
	add.s64 	%rd4412, %rd4410, %rd4411;
	mad.lo.s64 	%rd4413, %rd8, %rd4387, %rd4412;
	shr.u64 	%rd4414, %rd4413, 32;
	and.b64  	%rd4415, %rd4383, 4294967295;
	add.s64 	%rd4416, %rd4414, %rd4415;
	mad.lo.s64 	%rd4417, %rd9, %rd4387, %rd4416;
	shr.u64 	%rd4418, %rd4417, 32;
	and.b64  	%rd4419, %rd4386, 4294967295;
	add.s64 	%rd4420, %rd4418, %rd4419;
	{ .reg .b32 tmp; mov.b64 {tmp, %r1868}, %rd4420; }
	add.s32 	%r1869, %r1865, %r1868;
	mul.lo.s32 	%r1870, %r9, %r1867;
	cvt.u64.u32 	%rd4421, %r1870;
	and.b64  	%rd4422, %rd4393, 4294967295;
	mad.lo.s64 	%rd4423, %rd2, %rd4421, %rd4422;
	shr.u64 	%rd4424, %rd4423, 32;
	and.b64  	%rd4425, %rd4397, 4294967295;
	add.s64 	%rd4426, %rd4424, %rd4425;
	mad.lo.s64 	%rd17, %rd3, %rd4421, %rd4426;
	cvt.u32.u64 	%r6836, %rd17;
	shr.u64 	%rd4427, %rd17, 32;
	and.b64  	%rd4428, %rd4401, 4294967295;
	add.s64 	%rd4429, %rd4427, %rd4428;
	mad.lo.s64 	%rd18, %rd4, %rd4421, %rd4429;
	cvt.u32.u64 	%r6835, %rd18;
	shr.u64 	%rd4430, %rd18, 32;
	and.b64  	%rd4431, %rd4405, 4294967295;
	add.s64 	%rd4432, %rd4430, %rd4431;
	mad.lo.s64 	%rd19, %rd5, %rd4421, %rd4432;
	cvt.u32.u64 	%r6834, %rd19;
	shr.u64 	%rd4433, %rd19, 32;
	and.b64  	%rd4434, %rd4409, 4294967295;
	add.s64 	%rd4435, %rd4433, %rd4434;
	mad.lo.s64 	%rd20, %rd6, %rd4421, %rd4435;
	cvt.u32.u64 	%r6833, %rd20;
	shr.u64 	%rd4436, %rd20, 32;
	and.b64  	%rd4437, %rd4413, 4294967295;
	add.s64 	%rd4438, %rd4436, %rd4437;
	mad.lo.s64 	%rd21, %rd7, %rd4421, %rd4438;
	cvt.u32.u64 	%r6832, %rd21;
	shr.u64 	%rd4439, %rd21, 32;
	and.b64  	%rd4440, %rd4417, 4294967295;
	add.s64 	%rd4441, %rd4439, %rd4440;
	mad.lo.s64 	%rd22, %rd8, %rd4421, %rd4441;
	cvt.u32.u64 	%r6831, %rd22;
	shr.u64 	%rd4442, %rd22, 32;
	and.b64  	%rd4443, %rd4420, 4294967295;
	add.s64 	%rd4444, %rd4442, %rd4443;
	mad.lo.s64 	%rd23, %rd9, %rd4421, %rd4444;
	cvt.u32.u64 	%r6830, %rd23;
	{ .reg .b32 tmp; mov.b64 {tmp, %r1871}, %rd23; }
	add.s32 	%r6829, %r1869, %r1871;
	setp.gt.u32 	%p20, %r6829, %r1831;
	@%p20 bra 	$L__BB0_29;
	setp.lt.u32 	%p21, %r6829, %r1831;
	@%p21 bra 	$L__BB0_30;
	cvt.u32.u64 	%r1873, %rd8;
	setp.lt.u32 	%p22, %r1873, %r6830;
	@%p22 bra 	$L__BB0_29;
	setp.gt.u32 	%p23, %r1873, %r6830;
	@%p23 bra 	$L__BB0_30;
	cvt.u32.u64 	%r1875, %rd7;
	setp.lt.u32 	%p24, %r1875, %r6831;
	@%p24 bra 	$L__BB0_29;
	setp.gt.u32 	%p25, %r1875, %r6831;
	@%p25 bra 	$L__BB0_30;
	cvt.u32.u64 	%r1877, %rd6;
	setp.lt.u32 	%p26, %r1877, %r6832;
	@%p26 bra 	$L__BB0_29;
	setp.gt.u32 	%p27, %r1877, %r6832;
	@%p27 bra 	$L__BB0_30;
	cvt.u32.u64 	%r1879, %rd5;
	setp.lt.u32 	%p28, %r1879, %r6833;
	@%p28 bra 	$L__BB0_29;
	setp.gt.u32 	%p29, %r1879, %r6833;
	@%p29 bra 	$L__BB0_30;
	cvt.u32.u64 	%r1881, %rd4;
	setp.lt.u32 	%p30, %r1881, %r6834;
	@%p30 bra 	$L__BB0_29;
	setp.gt.u32 	%p31, %r1881, %r6834;
	@%p31 bra 	$L__BB0_30;
	cvt.u32.u64 	%r1883, %rd3;
	setp.lt.u32 	%p32, %r1883, %r6835;
	@%p32 bra 	$L__BB0_29;
	cvt.u32.u64 	%r1885, %rd2;
	setp.gt.u32 	%p33, %r1883, %r6835;
	setp.gt.u32 	%p34, %r1885, %r6836;
	or.pred  	%p35, %p33, %p34;
	@%p35 bra 	$L__BB0_30;
$L__BB0_29:
	and.b64  	%rd4446, %rd17, 4294967295;
	sub.s64 	%rd4447, %rd4446, %rd2;
	shr.u64 	%rd4448, %rd4447, 63;
	cvt.u32.u64 	%r6836, %rd4447;
	and.b64  	%rd4449, %rd18, 4294967295;
	add.s64 	%rd4450, %rd4448, %rd3;
	sub.s64 	%rd4451, %rd4449, %rd4450;
	shr.u64 	%rd4452, %rd4451, 63;
	cvt.u32.u64 	%r6835, %rd4451;
	and.b64  	%rd4453, %rd19, 4294967295;
	add.s64 	%rd4454, %rd4452, %rd4;
	sub.s64 	%rd4455, %rd4453, %rd4454;
	shr.u64 	%rd4456, %rd4455, 63;
	cvt.u32.u64 	%r6834, %rd4455;
	and.b64  	%rd4457, %rd20, 4294967295;
	add.s64 	%rd4458, %rd4456, %rd5;
	sub.s64 	%rd4459, %rd4457, %rd4458;
	shr.u64 	%rd4460, %rd4459, 63;
	cvt.u32.u64 	%r6833, %rd4459;
	and.b64  	%rd4461, %rd21, 4294967295;
	add.s64 	%rd4462, %rd4460, %rd6;
	sub.s64 	%rd4463, %rd4461, %rd4462;
	shr.u64 	%rd4464, %rd4463, 63;
	cvt.u32.u64 	%r6832, %rd4463;
	and.b64  	%rd4465, %rd22, 4294967295;
	add.s64 	%rd4466, %rd4464, %rd7;
	sub.s64 	%rd4467, %rd4465, %rd4466;
	shr.u64 	%rd4468, %rd4467, 63;
	cvt.u32.u64 	%r6831, %rd4467;
	and.b64  	%rd4469, %rd23, 4294967295;
	add.s64 	%rd4470, %rd4468, %rd8;
	sub.s64 	%rd4471, %rd4469, %rd4470;
	shr.u64 	%rd4472, %rd4471, 63;
	cvt.u32.u64 	%r6830, %rd4471;
	cvt.u32.u64 	%r1887, %rd4472;
	add.s32 	%r1888, %r1831, %r1887;
	sub.s32 	%r6829, %r6829, %r1888;
$L__BB0_30:
	ld.const.u32 	%r58, [ONE_MONT];
	ld.const.u32 	%r59, [ONE_MONT+4];
	ld.const.u32 	%r60, [ONE_MONT+8];
	ld.const.u32 	%r61, [ONE_MONT+12];
	ld.const.u32 	%r62, [ONE_MONT+16];
	ld.const.u32 	%r63, [ONE_MONT+20];
	ld.const.u32 	%r64, [ONE_MONT+24];
	ld.const.u32 	%r65, [ONE_MONT+28];
	add.u64 	%rd24, %SPL, 0;
	ld.global.u32 	%r66, [%rd1];
	setp.ne.s32 	%p36, %r66, 0;
	@%p36 bra 	$L__BB0_38;
	ld.global.u32 	%r1889, [%rd1+4];
	setp.ne.s32 	%p37, %r1889, 0;
	@%p37 bra 	$L__BB0_38;
	ld.global.u32 	%r1890, [%rd1+8];
	setp.ne.s32 	%p38, %r1890, 0;
	@%p38 bra 	$L__BB0_38;
	ld.global.u32 	%r1891, [%rd1+12];
	setp.ne.s32 	%p39, %r1891, 0;
	@%p39 bra 	$L__BB0_38;
	ld.global.u32 	%r1892, [%rd1+16];
	setp.ne.s32 	%p40, %r1892, 0;
	@%p40 bra 	$L__BB0_38;
	ld.global.u32 	%r1893, [%rd1+20];
	setp.ne.s32 	%p41, %r1893, 0;
	@%p41 bra 	$L__BB0_38;
	ld.global.u32 	%r1894, [%rd1+24];
	setp.ne.s32 	%p42, %r1894, 0;
	@%p42 bra 	$L__BB0_38;
	ld.global.u32 	%r1896, [%rd1+28];
	setp.eq.s32 	%p44, %r1896, 0;
	mov.b32 	%r6936, 0;
	mov.pred 	%p2047, 0;
	mov.u32 	%r6937, %r6936;
	mov.u32 	%r6938, %r6936;
	mov.u32 	%r6939, %r6936;
	mov.u32 	%r6940, %r6936;
	mov.u32 	%r6941, %r6936;
	mov.u32 	%r6942, %r6936;
	mov.u32 	%r6943, %r6936;
	mov.u32 	%r6944, %r65;
	mov.u32 	%r6945, %r64;
	mov.u32 	%r6946, %r63;
	mov.u32 	%r6947, %r62;
	mov.u32 	%r6948, %r61;
	mov.u32 	%r6949, %r60;
	mov.u32 	%r6950, %r59;
	mov.u32 	%r6951, %r58;
	mov.u32 	%r6952, %r65;
	mov.u32 	%r6953, %r64;
	mov.u32 	%r6954, %r63;
	mov.u32 	%r6955, %r62;
	mov.u32 	%r6956, %r61;
	mov.u32 	%r6957, %r60;
	mov.u32 	%r6958, %r59;
	mov.u32 	%r6959, %r58;
	@%p44 bra 	$L__BB0_1656;
$L__BB0_38:
	or.b32  	%r1898, %r58, %r59;
	or.b32  	%r1899, %r1898, %r60;
	or.b32  	%r1900, %r1899, %r61;
	or.b32  	%r1901, %r1900, %r62;
	or.b32  	%r1902, %r1901, %r63;
	or.b32  	%r1903, %r1902, %r64;
	or.b32  	%r1904, %r1903, %r65;
	setp.eq.s32 	%p46, %r1904, 0;
	mov.b32 	%r6936, 0;
	mov.pred 	%p2047, 0;
	mov.u32 	%r6937, %r6936;
	mov.u32 	%r6938, %r6936;
	mov.u32 	%r6939, %r6936;
	mov.u32 	%r6940, %r6936;
	mov.u32 	%r6941, %r6936;
	mov.u32 	%r6942, %r6936;
	mov.u32 	%r6943, %r6936;
	mov.u32 	%r6944, %r6936;
	mov.u32 	%r6945, %r6936;
	mov.u32 	%r6946, %r6936;
	mov.u32 	%r6947, %r6936;
	mov.u32 	%r6948, %r6936;
	mov.u32 	%r6949, %r6936;
	mov.u32 	%r6950, %r6936;
	mov.u32 	%r6951, %r6936;
	mov.u32 	%r6952, %r6936;
	mov.u32 	%r6953, %r6936;
	mov.u32 	%r6954, %r6936;
	mov.u32 	%r6955, %r6936;
	mov.u32 	%r6956, %r6936;
	mov.u32 	%r6957, %r6936;
	mov.u32 	%r6958, %r6936;
	mov.u32 	%r6959, %r6936;
	@%p46 bra 	$L__BB0_1656;
	cvt.u64.u32 	%rd4474, %r66;
	ld.global.u32 	%r1905, [%rd1+4];
	ld.global.u32 	%r1906, [%rd1+8];
	ld.global.u32 	%r1907, [%rd1+12];
	st.local.v4.u32 	[%rd24], {%r66, %r1905, %r1906, %r1907};
	ld.global.u32 	%r1908, [%rd1+16];
	ld.global.u32 	%r1909, [%rd1+20];
	ld.global.u32 	%r1910, [%rd1+24];
	ld.global.u32 	%r1911, [%rd1+28];
	st.local.v4.u32 	[%rd24+16], {%r1908, %r1909, %r1910, %r1911};
	ld.const.u32 	%rd4475, [N_CONST];
	sub.s64 	%rd25, %rd4474, %rd4475;
	shr.u64 	%rd4476, %rd25, 63;
	cvt.u64.u32 	%rd4477, %r1905;
	ld.const.u32 	%rd4478, [N_CONST+4];
	add.s64 	%rd4479, %rd4476, %rd4478;
	sub.s64 	%rd26, %rd4477, %rd4479;
	shr.u64 	%rd4480, %rd26, 63;
	cvt.u64.u32 	%rd4481, %r1906;
	ld.const.u32 	%rd4482, [N_CONST+8];
	add.s64 	%rd4483, %rd4480, %rd4482;
	sub.s64 	%rd27, %rd4481, %rd4483;
	shr.u64 	%rd4484, %rd27, 63;
	cvt.u64.u32 	%rd4485, %r1907;
	ld.const.u32 	%rd4486, [N_CONST+12];
	add.s64 	%rd4487, %rd4484, %rd4486;
	sub.s64 	%rd28, %rd4485, %rd4487;
	shr.u64 	%rd4488, %rd28, 63;
	cvt.u64.u32 	%rd4489, %r1908;
	ld.const.u32 	%rd4490, [N_CONST+16];
	add.s64 	%rd4491, %rd4488, %rd4490;
	sub.s64 	%rd29, %rd4489, %rd4491;
	shr.u64 	%rd4492, %rd29, 63;
	cvt.u64.u32 	%rd4493, %r1909;
	ld.const.u32 	%rd4494, [N_CONST+20];
	add.s64 	%rd4495, %rd4492, %rd4494;
	sub.s64 	%rd30, %rd4493, %rd4495;
	shr.u64 	%rd4496, %rd30, 63;
	cvt.u64.u32 	%rd4497, %r1910;
	ld.const.u32 	%rd4498, [N_CONST+24];
	add.s64 	%rd4499, %rd4496, %rd4498;
	sub.s64 	%rd31, %rd4497, %rd4499;
	shr.u64 	%rd4500, %rd31, 63;
	cvt.u64.u32 	%rd4501, %r1911;
	ld.const.u32 	%rd4502, [N_CONST+28];
	add.s64 	%rd4503, %rd4500, %rd4502;
	sub.s64 	%rd32, %rd4501, %rd4503;
	setp.lt.s64 	%p47, %rd32, 0;
	@%p47 bra 	$L__BB0_41;
	cvt.u32.u64 	%r1912, %rd31;
	cvt.u32.u64 	%r1913, %rd30;
	cvt.u32.u64 	%r1914, %rd29;
	cvt.u32.u64 	%r1915, %rd28;
	cvt.u32.u64 	%r1916, %rd27;
	cvt.u32.u64 	%r1917, %rd26;
	cvt.u32.u64 	%r1918, %rd25;
	cvt.u32.u64 	%r1919, %rd32;
	st.local.v4.u32 	[%rd24], {%r1918, %r1917, %r1916, %r1915};
	st.local.v4.u32 	[%rd24+16], {%r1914, %r1913, %r1912, %r1919};
$L__BB0_41:
	mov.b32 	%r6703, 255;
$L__BB0_42:
	shr.u32 	%r1921, %r6703, 5;
	and.b32  	%r1922, %r6703, 31;
	mul.wide.u32 	%rd4504, %r1921, 4;
	add.s64 	%rd4505, %rd24, %rd4504;
	ld.local.u32 	%r1923, [%rd4505];
	shr.u32 	%r1924, %r1923, %r1922;
	and.b32  	%r1925, %r1924, 1;
	setp.eq.b32 	%p48, %r1925, 1;
	mov.u32 	%r6704, %r6703;
	@%p48 bra 	$L__BB0_59;
	add.s32 	%r6704, %r6703, -1;
	shr.u32 	%r1926, %r6704, 5;
	and.b32  	%r1927, %r6704, 31;
	mul.wide.u32 	%rd4506, %r1926, 4;
	add.s64 	%rd4507, %rd24, %rd4506;
	ld.local.u32 	%r1928, [%rd4507];
	shr.u32 	%r1929, %r1928, %r1927;
	and.b32  	%r1930, %r1929, 1;
	setp.eq.b32 	%p49, %r1930, 1;
	@%p49 bra 	$L__BB0_59;
	add.s32 	%r6704, %r6703, -2;
	shr.u32 	%r1931, %r6704, 5;
	and.b32  	%r1932, %r6704, 31;
	mul.wide.u32 	%rd4508, %r1931, 4;
	add.s64 	%rd4509, %rd24, %rd4508;
	ld.local.u32 	%r1933, [%rd4509];
	shr.u32 	%r1934, %r1933, %r1932;
	and.b32  	%r1935, %r1934, 1;
	setp.eq.b32 	%p50, %r1935, 1;
	@%p50 bra 	$L__BB0_59;
	add.s32 	%r6704, %r6703, -3;
	shr.u32 	%r1936, %r6704, 5;
	and.b32  	%r1937, %r6704, 31;
	mul.wide.u32 	%rd4510, %r1936, 4;
	add.s64 	%rd4511, %rd24, %rd4510;
	ld.local.u32 	%r1938, [%rd4511];
	shr.u32 	%r1939, %r1938, %r1937;
	and.b32  	%r1940, %r1939, 1;
	setp.eq.b32 	%p51, %r1940, 1;
	@%p51 bra 	$L__BB0_59;
	add.s32 	%r6704, %r6703, -4;
	shr.u32 	%r1941, %r6704, 5;
	and.b32  	%r1942, %r6704, 31;
	mul.wide.u32 	%rd4512, %r1941, 4;
	add.s64 	%rd4513, %rd24, %rd4512;
	ld.local.u32 	%r1943, [%rd4513];
	shr.u32 	%r1944, %r1943, %r1942;
	and.b32  	%r1945, %r1944, 1;
	setp.eq.b32 	%p52, %r1945, 1;
	@%p52 bra 	$L__BB0_59;
	add.s32 	%r6704, %r6703, -5;
	shr.u32 	%r1946, %r6704, 5;
	and.b32  	%r1947, %r6704, 31;
	mul.wide.u32 	%rd4514, %r1946, 4;
	add.s64 	%rd4515, %rd24, %rd4514;
	ld.local.u32 	%r1948, [%rd4515];
	shr.u32 	%r1949, %r1948, %r1947;
	and.b32  	%r1950, %r1949, 1;
	setp.eq.b32 	%p53, %r1950, 1;
	@%p53 bra 	$L__BB0_59;
	add.s32 	%r6704, %r6703, -6;
	shr.u32 	%r1951, %r6704, 5;
	and.b32  	%r1952, %r6704, 31;
	mul.wide.u32 	%rd4516, %r1951, 4;
	add.s64 	%rd4517, %rd24, %rd4516;
	ld.local.u32 	%r1953, [%rd4517];
	shr.u32 	%r1954, %r1953, %r1952;
	and.b32  	%r1955, %r1954, 1;
	setp.eq.b32 	%p54, %r1955, 1;
	@%p54 bra 	$L__BB0_59;
	add.s32 	%r6704, %r6703, -7;
	shr.u32 	%r1956, %r6704, 5;
	and.b32  	%r1957, %r6704, 31;
	mul.wide.u32 	%rd4518, %r1956, 4;
	add.s64 	%rd4519, %rd24, %rd4518;
	ld.local.u32 	%r1958, [%rd4519];
	shr.u32 	%r1959, %r1958, %r1957;
	and.b32  	%r1960, %r1959, 1;
	setp.eq.b32 	%p55, %r1960, 1;
	@%p55 bra 	$L__BB0_59;
	add.s32 	%r6704, %r6703, -8;
	shr.u32 	%r1961, %r6704, 5;
	and.b32  	%r1962, %r6704, 31;
	mul.wide.u32 	%rd4520, %r1961, 4;
	add.s64 	%rd4521, %rd24, %rd4520;
	ld.local.u32 	%r1963, [%rd4521];
	shr.u32 	%r1964, %r1963, %r1962;
	and.b32  	%r1965, %r1964, 1;
	setp.eq.b32 	%p56, %r1965, 1;
	@%p56 bra 	$L__BB0_59;
	add.s32 	%r6704, %r6703, -9;
	shr.u32 	%r1966, %r6704, 5;
	and.b32  	%r1967, %r6704, 31;
	mul.wide.u32 	%rd4522, %r1966, 4;
	add.s64 	%rd4523, %rd24, %rd4522;
	ld.local.u32 	%r1968, [%rd4523];
	shr.u32 	%r1969, %r1968, %r1967;
	and.b32  	%r1970, %r1969, 1;
	setp.eq.b32 	%p57, %r1970, 1;
	@%p57 bra 	$L__BB0_59;
	add.s32 	%r6704, %r6703, -10;
	shr.u32 	%r1971, %r6704, 5;
	and.b32  	%r1972, %r6704, 31;
	mul.wide.u32 	%rd4524, %r1971, 4;
	add.s64 	%rd4525, %rd24, %rd4524;
	ld.local.u32 	%r1973, [%rd4525];
	shr.u32 	%r1974, %r1973, %r1972;
	and.b32  	%r1975, %r1974, 1;
	setp.eq.b32 	%p58, %r1975, 1;
	@%p58 bra 	$L__BB0_59;
	add.s32 	%r6704, %r6703, -11;
	shr.u32 	%r1976, %r6704, 5;
	and.b32  	%r1977, %r6704, 31;
	mul.wide.u32 	%rd4526, %r1976, 4;
	add.s64 	%rd4527, %rd24, %rd4526;
	ld.local.u32 	%r1978, [%rd4527];
	shr.u32 	%r1979, %r1978, %r1977;
	and.b32  	%r1980, %r1979, 1;
	setp.eq.b32 	%p59, %r1980, 1;
	@%p59 bra 	$L__BB0_59;
	add.s32 	%r6704, %r6703, -12;
	shr.u32 	%r1981, %r6704, 5;
	and.b32  	%r1982, %r6704, 31;
	mul.wide.u32 	%rd4528, %r1981, 4;
	add.s64 	%rd4529, %rd24, %rd4528;
	ld.local.u32 	%r1983, [%rd4529];
	shr.u32 	%r1984, %r1983, %r1982;
	and.b32  	%r1985, %r1984, 1;
	setp.eq.b32 	%p60, %r1985, 1;
	@%p60 bra 	$L__BB0_59;
	add.s32 	%r6704, %r6703, -13;
	shr.u32 	%r1986, %r6704, 5;
	and.b32  	%r1987, %r6704, 31;
	mul.wide.u32 	%rd4530, %r1986, 4;
	add.s64 	%rd4531, %rd24, %rd4530;
	ld.local.u32 	%r1988, [%rd4531];
	shr.u32 	%r1989, %r1988, %r1987;
	and.b32  	%r1990, %r1989, 1;
	setp.eq.b32 	%p61, %r1990, 1;
	@%p61 bra 	$L__BB0_59;
	add.s32 	%r6704, %r6703, -14;
	shr.u32 	%r1991, %r6704, 5;
	and.b32  	%r1992, %r6704, 31;
	mul.wide.u32 	%rd4532, %r1991, 4;
	add.s64 	%rd4533, %rd24, %rd4532;
	ld.local.u32 	%r1993, [%rd4533];
	shr.u32 	%r1994, %r1993, %r1992;
	and.b32  	%r1995, %r1994, 1;
	setp.eq.b32 	%p62, %r1995, 1;
	@%p62 bra 	$L__BB0_59;
	add.s32 	%r6704, %r6703, -15;
	shr.u32 	%r1996, %r6704, 5;
	and.b32  	%r1997, %r6704, 31;
	mul.wide.u32 	%rd4534, %r1996, 4;
	add.s64 	%rd4535, %rd24, %rd4534;
	ld.local.u32 	%r1998, [%rd4535];
	shr.u32 	%r1999, %r1998, %r1997;
	and.b32  	%r2000, %r1999, 1;
	setp.eq.b32 	%p63, %r2000, 1;
	@%p63 bra 	$L__BB0_59;
	add.s32 	%r6703, %r6703, -16;
	setp.ne.s32 	%p64, %r6704, 0;
	mov.b32 	%r6704, -1;
	@%p64 bra 	$L__BB0_42;
$L__BB0_59:
	setp.lt.s32 	%p66, %r6704, 0;
	mov.u32 	%r6937, %r6936;
	mov.u32 	%r6938, %r6936;
	mov.u32 	%r6939, %r6936;
	mov.u32 	%r6940, %r6936;
	mov.u32 	%r6941, %r6936;
	mov.u32 	%r6942, %r6936;
	mov.u32 	%r6943, %r6936;
	mov.u32 	%r6944, %r65;
	mov.u32 	%r6945, %r64;
	mov.u32 	%r6946, %r63;
	mov.u32 	%r6947, %r62;
	mov.u32 	%r6948, %r61;
	mov.u32 	%r6949, %r60;
	mov.u32 	%r6950, %r59;
	mov.u32 	%r6951, %r58;
	mov.u32 	%r6952, %r65;
	mov.u32 	%r6953, %r64;
	mov.u32 	%r6954, %r63;
	mov.u32 	%r6955, %r62;
	mov.u32 	%r6956, %r61;
	mov.u32 	%r6957, %r60;
	mov.u32 	%r6958, %r59;
	mov.u32 	%r6959, %r58;
	@%p66 bra 	$L__BB0_1656;
	mov.b32 	%r6936, 0;
	mov.b32 	%r6935, 1;
	ld.const.u32 	%r85, [ZERO+28];
	mov.u32 	%r6937, %r6936;
	mov.u32 	%r6938, %r6936;
	mov.u32 	%r6939, %r6936;
	mov.u32 	%r6940, %r6936;
	mov.u32 	%r6941, %r6936;
	mov.u32 	%r6942, %r6936;
	mov.u32 	%r6943, %r6936;
	mov.u32 	%r6944, %r65;
	mov.u32 	%r6945, %r64;
	mov.u32 	%r6946, %r63;
	mov.u32 	%r6947, %r62;
	mov.u32 	%r6948, %r61;
	mov.u32 	%r6949, %r60;
	mov.u32 	%r6950, %r59;
	mov.u32 	%r6951, %r58;
	mov.u32 	%r6952, %r65;
	mov.u32 	%r6953, %r64;
	mov.u32 	%r6954, %r63;
	mov.u32 	%r6955, %r62;
	mov.u32 	%r6956, %r61;
	mov.u32 	%r6957, %r60;
	mov.u32 	%r6958, %r59;
	mov.u32 	%r6959, %r58;
	mov.u32 	%r6820, %r6936;
	mov.u32 	%r6821, %r65;
	mov.u32 	%r6822, %r64;
	mov.u32 	%r6823, %r63;
	mov.u32 	%r6824, %r62;
	mov.u32 	%r6825, %r61;
	mov.u32 	%r6826, %r60;
	mov.u32 	%r6827, %r59;
	mov.u32 	%r6828, %r58;
$L__BB0_61:
	mov.u32 	%r136, %r6704;
	mov.u32 	%r135, %r6844;
	mov.u32 	%r134, %r6843;
	mov.u32 	%r133, %r6842;
	mov.u32 	%r132, %r6841;
	mov.u32 	%r131, %r6840;
	mov.u32 	%r130, %r6839;
	mov.u32 	%r129, %r6838;
	mov.u32 	%r128, %r6837;
	mov.u32 	%r127, %r6836;
	mov.u32 	%r126, %r6835;
	mov.u32 	%r125, %r6834;
	mov.u32 	%r124, %r6833;
	mov.u32 	%r123, %r6832;
	mov.u32 	%r122, %r6831;
	mov.u32 	%r121, %r6830;
	mov.u32 	%r120, %r6829;
	mov.u32 	%r119, %r6828;
	mov.u32 	%r118, %r6827;
	mov.u32 	%r117, %r6826;
	mov.u32 	%r116, %r6825;
	mov.u32 	%r115, %r6824;
	mov.u32 	%r114, %r6823;
	mov.u32 	%r113, %r6822;
	mov.u32 	%r112, %r6821;
	mov.u32 	%r110, %r6959;
	mov.u32 	%r109, %r6958;
	mov.u32 	%r108, %r6957;
	mov.u32 	%r107, %r6956;
	mov.u32 	%r106, %r6955;
	mov.u32 	%r105, %r6954;
	mov.u32 	%r104, %r6953;
	mov.u32 	%r103, %r6952;
	mov.u32 	%r102, %r6951;
	mov.u32 	%r101, %r6950;
	mov.u32 	%r100, %r6949;
	mov.u32 	%r99, %r6948;
	mov.u32 	%r98, %r6947;
	mov.u32 	%r97, %r6946;
	mov.u32 	%r96, %r6945;
	mov.u32 	%r95, %r6944;
	mov.u32 	%r94, %r6943;
	mov.u32 	%r93, %r6942;
	mov.u32 	%r92, %r6941;
	mov.u32 	%r91, %r6940;
	mov.u32 	%r90, %r6939;
	mov.u32 	%r89, %r6938;
	mov.u32 	%r88, %r6937;
	mov.u32 	%r87, %r6936;
	shr.u32 	%r2005, %r136, 5;
	and.b32  	%r2006, %r136, 31;
	mul.wide.u32 	%rd4536, %r2005, 4;
	add.s64 	%rd4537, %rd24, %rd4536;
	ld.local.u32 	%r2007, [%rd4537];
	shr.u32 	%r2008, %r2007, %r2006;
	and.b32  	%r2009, %r2008, 1;
	setp.eq.b32 	%p67, %r2009, 1;
	@%p67 bra 	$L__BB0_858;
	setp.ne.s32 	%p985, %r6820, 0;
	mov.u32 	%r6820, %r6935;
	mov.u32 	%r6821, %r87;
	mov.u32 	%r6822, %r88;
	mov.u32 	%r6823, %r89;
	mov.u32 	%r6824, %r90;
	mov.u32 	%r6825, %r91;
	mov.u32 	%r6826, %r92;
	mov.u32 	%r6827, %r93;
	mov.u32 	%r6828, %r94;
	mov.u32 	%r6829, %r95;
	mov.u32 	%r6830, %r96;
	mov.u32 	%r6831, %r97;
	mov.u32 	%r6832, %r98;
	mov.u32 	%r6833, %r99;
	mov.u32 	%r6834, %r100;
	mov.u32 	%r6835, %r101;
	mov.u32 	%r6836, %r102;
	mov.u32 	%r6837, %r103;
	mov.u32 	%r6838, %r104;
	mov.u32 	%r6839, %r105;
	mov.u32 	%r6840, %r106;
	mov.u32 	%r6841, %r107;
	mov.u32 	%r6842, %r108;
	mov.u32 	%r6843, %r109;
	mov.u32 	%r6844, %r110;
	@%p985 bra 	$L__BB0_622;
	or.b32  	%r4015, %r119, %r118;
	or.b32  	%r4016, %r4015, %r117;
	or.b32  	%r4017, %r4016, %r116;
	or.b32  	%r4018, %r4017, %r115;
	or.b32  	%r4019, %r4018, %r114;
	or.b32  	%r4020, %r4019, %r113;
	or.b32  	%r4021, %r4020, %r112;
	setp.eq.s32 	%p986, %r4021, 0;
	mov.u32 	%r6820, %r6935;
	mov.u32 	%r6821, %r87;
	mov.u32 	%r6822, %r88;
	mov.u32 	%r6823, %r89;
	mov.u32 	%r6824, %r90;
	mov.u32 	%r6825, %r91;
	mov.u32 	%r6826, %r92;
	mov.u32 	%r6827, %r93;
	mov.u32 	%r6828, %r94;
	mov.u32 	%r6829, %r95;
	mov.u32 	%r6830, %r96;
	mov.u32 	%r6831, %r97;
	mov.u32 	%r6832, %r98;
	mov.u32 	%r6833, %r99;
	mov.u32 	%r6834, %r100;
	mov.u32 	%r6835, %r101;
	mov.u32 	%r6836, %r102;
	mov.u32 	%r6837, %r103;
	mov.u32 	%r6838, %r104;
	mov.u32 	%r6839, %r105;
	mov.u32 	%r6840, %r106;
	mov.u32 	%r6841, %r107;
	mov.u32 	%r6842, %r108;
	mov.u32 	%r6843, %r109;
	mov.u32 	%r6844, %r110;
	@%p986 bra 	$L__BB0_622;
	setp.ne.s32 	%p987, %r6935, 0;
	mov.b32 	%r6820, 0;
	mov.u32 	%r6821, %r112;
	mov.u32 	%r6822, %r113;
	mov.u32 	%r6823, %r114;
	mov.u32 	%r6824, %r115;
	mov.u32 	%r6825, %r116;
	mov.u32 	%r6826, %r117;
	mov.u32 	%r6827, %r118;
	mov.u32 	%r6828, %r119;
	mov.u32 	%r6829, %r120;
	mov.u32 	%r6830, %r121;
	mov.u32 	%r6831, %r122;
	mov.u32 	%r6832, %r123;
	mov.u32 	%r6833, %r124;
	mov.u32 	%r6834, %r125;
	mov.u32 	%r6835, %r126;
	mov.u32 	%r6836, %r127;
	mov.u32 	%r6837, %r128;
	mov.u32 	%r6838, %r129;
	mov.u32 	%r6839, %r130;
	mov.u32 	%r6840, %r131;
	mov.u32 	%r6841, %r132;
	mov.u32 	%r6842, %r133;
	mov.u32 	%r6843, %r134;
	mov.u32 	%r6844, %r135;
	@%p987 bra 	$L__BB0_622;
	or.b32  	%r4024, %r94, %r93;
	or.b32  	%r4025, %r4024, %r92;
	or.b32  	%r4026, %r4025, %r91;
	or.b32  	%r4027, %r4026, %r90;
	or.b32  	%r4028, %r4027, %r89;
	or.b32  	%r4029, %r4028, %r88;
	or.b32  	%r4030, %r4029, %r87;
	setp.eq.s32 	%p988, %r4030, 0;
	mov.u32 	%r6821, %r112;
	mov.u32 	%r6822, %r113;
	mov.u32 	%r6823, %r114;
	mov.u32 	%r6824, %r115;
	mov.u32 	%r6825, %r116;
	mov.u32 	%r6826, %r117;
	mov.u32 	%r6827, %r118;
	mov.u32 	%r6828, %r119;
	mov.u32 	%r6829, %r120;
	mov.u32 	%r6830, %r121;
	mov.u32 	%r6831, %r122;
	mov.u32 	%r6832, %r123;
	mov.u32 	%r6833, %r124;
	mov.u32 	%r6834, %r125;
	mov.u32 	%r6835, %r126;
	mov.u32 	%r6836, %r127;
	mov.u32 	%r6837, %r128;
	mov.u32 	%r6838, %r129;
	mov.u32 	%r6839, %r130;
	mov.u32 	%r6840, %r131;
	mov.u32 	%r6841, %r132;
	mov.u32 	%r6842, %r133;
	mov.u32 	%r6843, %r134;
	mov.u32 	%r6844, %r135;
	@%p988 bra 	$L__BB0_622;
	cvt.u32.u64 	%r4031, %rd9;
	cvt.u64.u32 	%rd33, %r119;
	mul.wide.u32 	%rd23897, %r119, %r119;
	cvt.u32.u64 	%r4032, %rd23897;
	shr.u64 	%rd23898, %rd23897, 32;
	cvt.u64.u32 	%rd34, %r118;
	mul.wide.u32 	%rd23899, %r118, %r119;
	add.s64 	%rd23900, %rd23898, %rd23899;
	shr.u64 	%rd23901, %rd23900, 32;
	cvt.u64.u32 	%rd35, %r117;
	mul.wide.u32 	%rd23902, %r117, %r119;
	add.s64 	%rd23903, %rd23901, %rd23902;
	shr.u64 	%rd23904, %rd23903, 32;
	cvt.u64.u32 	%rd36, %r116;
	mul.wide.u32 	%rd23905, %r116, %r119;
	add.s64 	%rd23906, %rd23904, %rd23905;
	shr.u64 	%rd23907, %rd23906, 32;
	cvt.u64.u32 	%rd37, %r115;
	mul.wide.u32 	%rd23908, %r115, %r119;
	add.s64 	%rd23909, %rd23907, %rd23908;
	shr.u64 	%rd23910, %rd23909, 32;
	cvt.u64.u32 	%rd38, %r114;
	mul.wide.u32 	%rd23911, %r114, %r119;
	add.s64 	%rd23912, %rd23910, %rd23911;
	shr.u64 	%rd23913, %rd23912, 32;
	cvt.u64.u32 	%rd39, %r113;
	mul.wide.u32 	%rd23914, %r113, %r119;
	add.s64 	%rd23915, %rd23913, %rd23914;
	shr.u64 	%rd23916, %rd23915, 32;
	cvt.u64.u32 	%rd40, %r112;
	mul.wide.u32 	%rd23917, %r112, %r119;
	add.s64 	%rd23918, %rd23916, %rd23917;
	shr.u64 	%rd23919, %rd23918, 32;
	and.b64  	%rd23920, %rd23900, 4294967295;
	add.s64 	%rd23921, %rd23899, %rd23920;
	shr.u64 	%rd23922, %rd23921, 32;
	mul.wide.u32 	%rd23923, %r118, %r118;
	and.b64  	%rd23924, %rd23903, 4294967295;
	add.s64 	%rd23925, %rd23922, %rd23924;
	add.s64 	%rd23926, %rd23925, %rd23923;
	shr.u64 	%rd23927, %rd23926, 32;
	mul.wide.u32 	%rd23928, %r117, %r118;
	and.b64  	%rd23929, %rd23906, 4294967295;
	add.s64 	%rd23930, %rd23927, %rd23929;
	add.s64 	%rd23931, %rd23930, %rd23928;
	shr.u64 	%rd23932, %rd23931, 32;
	mul.wide.u32 	%rd23933, %r116, %r118;
	and.b64  	%rd23934, %rd23909, 4294967295;
	add.s64 	%rd23935, %rd23932, %rd23934;
	add.s64 	%rd23936, %rd23935, %rd23933;
	shr.u64 	%rd23937, %rd23936, 32;
	mul.wide.u32 	%rd23938, %r115, %r118;
	and.b64  	%rd23939, %rd23912, 4294967295;
	add.s64 	%rd23940, %rd23937, %rd23939;
	add.s64 	%rd23941, %rd23940, %rd23938;
	shr.u64 	%rd23942, %rd23941, 32;
	mul.wide.u32 	%rd23943, %r114, %r118;
	and.b64  	%rd23944, %rd23915, 4294967295;
	add.s64 	%rd23945, %rd23942, %rd23944;
	add.s64 	%rd23946, %rd23945, %rd23943;
	shr.u64 	%rd23947, %rd23946, 32;
	mul.wide.u32 	%rd23948, %r113, %r118;
	and.b64  	%rd23949, %rd23918, 4294967295;
	add.s64 	%rd23950, %rd23947, %rd23949;
	add.s64 	%rd23951, %rd23950, %rd23948;
	shr.u64 	%rd23952, %rd23951, 32;
	mul.wide.u32 	%rd23953, %r112, %r118;
	add.s64 	%rd23954, %rd23952, %rd23919;
	add.s64 	%rd23955, %rd23954, %rd23953;
	shr.u64 	%rd23956, %rd23955, 32;
	and.b64  	%rd23957, %rd23926, 4294967295;
	add.s64 	%rd23958, %rd23902, %rd23957;
	shr.u64 	%rd23959, %rd23958, 32;
	and.b64  	%rd23960, %rd23931, 4294967295;
	add.s64 	%rd23961, %rd23959, %rd23960;
	add.s64 	%rd23962, %rd23961, %rd23928;
	shr.u64 	%rd23963, %rd23962, 32;
	mul.wide.u32 	%rd23964, %r117, %r117;
	and.b64  	%rd23965, %rd23936, 4294967295;
	add.s64 	%rd23966, %rd23963, %rd23965;
	add.s64 	%rd23967, %rd23966, %rd23964;
	shr.u64 	%rd23968, %rd23967, 32;
	mul.wide.u32 	%rd23969, %r116, %r117;
	and.b64  	%rd23970, %rd23941, 4294967295;
	add.s64 	%rd23971, %rd23968, %rd23970;
	add.s64 	%rd23972, %rd23971, %rd23969;
	shr.u64 	%rd23973, %rd23972, 32;
	mul.wide.u32 	%rd23974, %r115, %r117;
	and.b64  	%rd23975, %rd23946, 4294967295;
	add.s64 	%rd23976, %rd23973, %rd23975;
	add.s64 	%rd23977, %rd23976, %rd23974;
	shr.u64 	%rd23978, %rd23977, 32;
	mul.wide.u32 	%rd23979, %r114, %r117;
	and.b64  	%rd23980, %rd23951, 4294967295;
	add.s64 	%rd23981, %rd23978, %rd23980;
	add.s64 	%rd23982, %rd23981, %rd23979;
	shr.u64 	%rd23983, %rd23982, 32;
	mul.wide.u32 	%rd23984, %r113, %r117;
	and.b64  	%rd23985, %rd23955, 4294967295;
	add.s64 	%rd23986, %rd23983, %rd23985;
	add.s64 	%rd23987, %rd23986, %rd23984;
	shr.u64 	%rd23988, %rd23987, 32;
	mul.wide.u32 	%rd23989, %r112, %r117;
	add.s64 	%rd23990, %rd23988, %rd23956;
	add.s64 	%rd23991, %rd23990, %rd23989;
	shr.u64 	%rd23992, %rd23991, 32;
	and.b64  	%rd23993, %rd23962, 4294967295;
	add.s64 	%rd23994, %rd23905, %rd23993;
	shr.u64 	%rd23995, %rd23994, 32;
	and.b64  	%rd23996, %rd23967, 4294967295;
	add.s64 	%rd23997, %rd23995, %rd23996;
	add.s64 	%rd23998, %rd23997, %rd23933;
	shr.u64 	%rd23999, %rd23998, 32;
	and.b64  	%rd24000, %rd23972, 4294967295;
	add.s64 	%rd24001, %rd23999, %rd24000;
	add.s64 	%rd24002, %rd24001, %rd23969;
	shr.u64 	%rd24003, %rd24002, 32;
	mul.wide.u32 	%rd24004, %r116, %r116;
	and.b64  	%rd24005, %rd23977, 4294967295;
	add.s64 	%rd24006, %rd24003, %rd24005;
	add.s64 	%rd24007, %rd24006, %rd24004;
	shr.u64 	%rd24008, %rd24007, 32;
	mul.wide.u32 	%rd24009, %r115, %r116;
	and.b64  	%rd24010, %rd23982, 4294967295;
	add.s64 	%rd24011, %rd24008, %rd24010;
	add.s64 	%rd24012, %rd24011, %rd24009;
	shr.u64 	%rd24013, %rd24012, 32;
	mul.wide.u32 	%rd24014, %r114, %r116;
	and.b64  	%rd24015, %rd23987, 4294967295;
	add.s64 	%rd24016, %rd24013, %rd24015;
	add.s64 	%rd24017, %rd24016, %rd24014;
	shr.u64 	%rd24018, %rd24017, 32;
	mul.wide.u32 	%rd24019, %r113, %r116;
	and.b64  	%rd24020, %rd23991, 4294967295;
	add.s64 	%rd24021, %rd24018, %rd24020;
	add.s64 	%rd24022, %rd24021, %rd24019;
	shr.u64 	%rd24023, %rd24022, 32;
	mul.wide.u32 	%rd24024, %r112, %r116;
	add.s64 	%rd24025, %rd24023, %rd23992;
	add.s64 	%rd24026, %rd24025, %rd24024;
	shr.u64 	%rd24027, %rd24026, 32;
	and.b64  	%rd24028, %rd23998, 4294967295;
	add.s64 	%rd24029, %rd23908, %rd24028;
	shr.u64 	%rd24030, %rd24029, 32;
	and.b64  	%rd24031, %rd24002, 4294967295;
	add.s64 	%rd24032, %rd24030, %rd24031;
	add.s64 	%rd24033, %rd24032, %rd23938;
	shr.u64 	%rd24034, %rd24033, 32;
	and.b64  	%rd24035, %rd24007, 4294967295;
	add.s64 	%rd24036, %rd24034, %rd24035;
	add.s64 	%rd24037, %rd24036, %rd23974;
	shr.u64 	%rd24038, %rd24037, 32;
	and.b64  	%rd24039, %rd24012, 4294967295;
	add.s64 	%rd24040, %rd24038, %rd24039;
	add.s64 	%rd24041, %rd24040, %rd24009;
	shr.u64 	%rd24042, %rd24041, 32;
	mul.wide.u32 	%rd24043, %r115, %r115;
	and.b64  	%rd24044, %rd24017, 4294967295;
	add.s64 	%rd24045, %rd24042, %rd24044;
	add.s64 	%rd24046, %rd24045, %rd24043;
	shr.u64 	%rd24047, %rd24046, 32;
	mul.wide.u32 	%rd24048, %r114, %r115;
	and.b64  	%rd24049, %rd24022, 4294967295;
	add.s64 	%rd24050, %rd24047, %rd24049;
	add.s64 	%rd24051, %rd24050, %rd24048;
	shr.u64 	%rd24052, %rd24051, 32;
	mul.wide.u32 	%rd24053, %r113, %r115;
	and.b64  	%rd24054, %rd24026, 4294967295;
	add.s64 	%rd24055, %rd24052, %rd24054;
	add.s64 	%rd24056, %rd24055, %rd24053;
	shr.u64 	%rd24057, %rd24056, 32;
	mul.wide.u32 	%rd24058, %r112, %r115;
	add.s64 	%rd24059, %rd24057, %rd24027;
	add.s64 	%rd24060, %rd24059, %rd24058;
	shr.u64 	%rd24061, %rd24060, 32;
	and.b64  	%rd24062, %rd24033, 4294967295;
	add.s64 	%rd24063, %rd23911, %rd24062;
	shr.u64 	%rd24064, %rd24063, 32;
	and.b64  	%rd24065, %rd24037, 4294967295;
	add.s64 	%rd24066, %rd24064, %rd24065;
	add.s64 	%rd24067, %rd24066, %rd23943;
	shr.u64 	%rd24068, %rd24067, 32;
	and.b64  	%rd24069, %rd24041, 4294967295;
	add.s64 	%rd24070, %rd24068, %rd24069;
	add.s64 	%rd24071, %rd24070, %rd23979;
	shr.u64 	%rd24072, %rd24071, 32;
	and.b64  	%rd24073, %rd24046, 4294967295;
	add.s64 	%rd24074, %rd24072, %rd24073;
	add.s64 	%rd24075, %rd24074, %rd24014;
	shr.u64 	%rd24076, %rd24075, 32;
	and.b64  	%rd24077, %rd24051, 4294967295;
	add.s64 	%rd24078, %rd24076, %rd24077;
	add.s64 	%rd24079, %rd24078, %rd24048;
	shr.u64 	%rd24080, %rd24079, 32;
	mul.wide.u32 	%rd24081, %r114, %r114;
	and.b64  	%rd24082, %rd24056, 4294967295;
	add.s64 	%rd24083, %rd24080, %rd24082;
	add.s64 	%rd24084, %rd24083, %rd24081;
	shr.u64 	%rd24085, %rd24084, 32;
	mul.wide.u32 	%rd24086, %r113, %r114;
	and.b64  	%rd24087, %rd24060, 4294967295;
	add.s64 	%rd24088, %rd24085, %rd24087;
	add.s64 	%rd24089, %rd24088, %rd24086;
	shr.u64 	%rd24090, %rd24089, 32;
	mul.wide.u32 	%rd24091, %r112, %r114;
	add.s64 	%rd24092, %rd24090, %rd24061;
	add.s64 	%rd24093, %rd24092, %rd24091;
	shr.u64 	%rd24094, %rd24093, 32;
	and.b64  	%rd24095, %rd24067, 4294967295;
	add.s64 	%rd24096, %rd23914, %rd24095;
	shr.u64 	%rd24097, %rd24096, 32;
	and.b64  	%rd24098, %rd24071, 4294967295;
	add.s64 	%rd24099, %rd24097, %rd24098;
	add.s64 	%rd24100, %rd24099, %rd23948;
	shr.u64 	%rd24101, %rd24100, 32;
	and.b64  	%rd24102, %rd24075, 4294967295;
	add.s64 	%rd24103, %rd24101, %rd24102;
	add.s64 	%rd24104, %rd24103, %rd23984;
	shr.u64 	%rd24105, %rd24104, 32;
	and.b64  	%rd24106, %rd24079, 4294967295;
	add.s64 	%rd24107, %rd24105, %rd24106;
	add.s64 	%rd24108, %rd24107, %rd24019;
	shr.u64 	%rd24109, %rd24108, 32;
	and.b64  	%rd24110, %rd24084, 4294967295;
	add.s64 	%rd24111, %rd24109, %rd24110;
	add.s64 	%rd24112, %rd24111, %rd24053;
	shr.u64 	%rd24113, %rd24112, 32;
	and.b64  	%rd24114, %rd24089, 4294967295;
	add.s64 	%rd24115, %rd24113, %rd24114;
	add.s64 	%rd24116, %rd24115, %rd24086;
	shr.u64 	%rd24117, %rd24116, 32;
	mul.wide.u32 	%rd24118, %r113, %r113;
	and.b64  	%rd24119, %rd24093, 4294967295;
	add.s64 	%rd24120, %rd24117, %rd24119;
	add.s64 	%rd24121, %rd24120, %rd24118;
	shr.u64 	%rd24122, %rd24121, 32;
	mul.wide.u32 	%rd24123, %r112, %r113;
	add.s64 	%rd24124, %rd24122, %rd24094;
	add.s64 	%rd24125, %rd24124, %rd24123;
	shr.u64 	%rd24126, %rd24125, 32;
	and.b64  	%rd24127, %rd24100, 4294967295;
	add.s64 	%rd24128, %rd23917, %rd24127;
	shr.u64 	%rd24129, %rd24128, 32;
	and.b64  	%rd24130, %rd24104, 4294967295;
	add.s64 	%rd24131, %rd24129, %rd24130;
	add.s64 	%rd24132, %rd24131, %rd23953;
	shr.u64 	%rd24133, %rd24132, 32;
	and.b64  	%rd24134, %rd24108, 4294967295;
	add.s64 	%rd24135, %rd24133, %rd24134;
	add.s64 	%rd24136, %rd24135, %rd23989;
	shr.u64 	%rd24137, %rd24136, 32;
	and.b64  	%rd24138, %rd24112, 4294967295;
	add.s64 	%rd24139, %rd24137, %rd24138;
	add.s64 	%rd24140, %rd24139, %rd24024;
	shr.u64 	%rd24141, %rd24140, 32;
	and.b64  	%rd24142, %rd24116, 4294967295;
	add.s64 	%rd24143, %rd24141, %rd24142;
	add.s64 	%rd24144, %rd24143, %rd24058;
	shr.u64 	%rd24145, %rd24144, 32;
	and.b64  	%rd24146, %rd24121, 4294967295;
	add.s64 	%rd24147, %rd24145, %rd24146;
	add.s64 	%rd24148, %rd24147, %rd24091;
	shr.u64 	%rd24149, %rd24148, 32;
	and.b64  	%rd24150, %rd24125, 4294967295;
	add.s64 	%rd24151, %rd24149, %rd24150;
	add.s64 	%rd24152, %rd24151, %rd24123;
	shr.u64 	%rd24153, %rd24152, 32;
	mul.wide.u32 	%rd24154, %r112, %r112;
	add.s64 	%rd24155, %rd24153, %rd24126;
	add.s64 	%rd24156, %rd24155, %rd24154;
	{ .reg .b32 tmp; mov.b64 {tmp, %r4033}, %rd24156; }
	mul.lo.s32 	%r4034, %r9, %r4032;
	cvt.u64.u32 	%rd24157, %r4034;
	and.b64  	%rd24158, %rd23897, 4294967293;
	mad.lo.s64 	%rd24159, %rd2, %rd24157, %rd24158;
	shr.u64 	%rd24160, %rd24159, 32;
	and.b64  	%rd24161, %rd23921, 4294967295;
	add.s64 	%rd24162, %rd24160, %rd24161;
	mad.lo.s64 	%rd24163, %rd3, %rd24157, %rd24162;
	cvt.u32.u64 	%r4035, %rd24163;
	shr.u64 	%rd24164, %rd24163, 32;
	and.b64  	%rd24165, %rd23958, 4294967295;
	add.s64 	%rd24166, %rd24164, %rd24165;
	mad.lo.s64 	%rd24167, %rd4, %rd24157, %rd24166;
	shr.u64 	%rd24168, %rd24167, 32;
	and.b64  	%rd24169, %rd23994, 4294967295;
	add.s64 	%rd24170, %rd24168, %rd24169;
	mad.lo.s64 	%rd24171, %rd5, %rd24157, %rd24170;
	shr.u64 	%rd24172, %rd24171, 32;
	and.b64  	%rd24173, %rd24029, 4294967295;
	add.s64 	%rd24174, %rd24172, %rd24173;
	mad.lo.s64 	%rd24175, %rd6, %rd24157, %rd24174;
	shr.u64 	%rd24176, %rd24175, 32;
	and.b64  	%rd24177, %rd24063, 4294967295;
	add.s64 	%rd24178, %rd24176, %rd24177;
	mad.lo.s64 	%rd24179, %rd7, %rd24157, %rd24178;
	shr.u64 	%rd24180, %rd24179, 32;
	and.b64  	%rd24181, %rd24096, 4294967295;
	add.s64 	%rd24182, %rd24180, %rd24181;
	mad.lo.s64 	%rd24183, %rd8, %rd24157, %rd24182;
	shr.u64 	%rd24184, %rd24183, 32;
	and.b64  	%rd24185, %rd24128, 4294967295;
	add.s64 	%rd24186, %rd24184, %rd24185;
	mad.lo.s64 	%rd24187, %rd9, %rd24157, %rd24186;
	shr.u64 	%rd24188, %rd24187, 32;
	and.b64  	%rd24189, %rd24132, 4294967295;
	add.s64 	%rd24190, %rd24188, %rd24189;
	shr.u64 	%rd24191, %rd24190, 32;
	and.b64  	%rd24192, %rd24136, 4294967295;
	add.s64 	%rd24193, %rd24191, %rd24192;
	shr.u64 	%rd24194, %rd24193, 32;
	and.b64  	%rd24195, %rd24140, 4294967295;
	add.s64 	%rd24196, %rd24194, %rd24195;
	shr.u64 	%rd24197, %rd24196, 32;
	and.b64  	%rd24198, %rd24144, 4294967295;
	add.s64 	%rd24199, %rd24197, %rd24198;
	shr.u64 	%rd24200, %rd24199, 32;
	and.b64  	%rd24201, %rd24148, 4294967295;
	add.s64 	%rd24202, %rd24200, %rd24201;
	shr.u64 	%rd24203, %rd24202, 32;
	and.b64  	%rd24204, %rd24152, 4294967295;
	add.s64 	%rd24205, %rd24203, %rd24204;
	shr.u64 	%rd24206, %rd24205, 32;
	and.b64  	%rd24207, %rd24156, 4294967295;
	add.s64 	%rd24208, %rd24206, %rd24207;
	{ .reg .b32 tmp; mov.b64 {tmp, %r4036}, %rd24208; }
	add.s32 	%r4037, %r4033, %r4036;
	mul.lo.s32 	%r4038, %r9, %r4035;
	cvt.u64.u32 	%rd24209, %r4038;
	and.b64  	%rd24210, %rd24163, 4294967295;
	mad.lo.s64 	%rd24211, %rd2, %rd24209, %rd24210;
	shr.u64 	%rd24212, %rd24211, 32;
	and.b64  	%rd24213, %rd24167, 4294967295;
	add.s64 	%rd24214, %rd24212, %rd24213;
	mad.lo.s64 	%rd24215, %rd3, %rd24209, %rd24214;
	cvt.u32.u64 	%r4039, %rd24215;
	shr.u64 	%rd24216, %rd24215, 32;
	and.b64  	%rd24217, %rd24171, 4294967295;
	add.s64 	%rd24218, %rd24216, %rd24217;
	mad.lo.s64 	%rd24219, %rd4, %rd24209, %rd24218;
	shr.u64 	%rd24220, %rd24219, 32;
	and.b64  	%rd24221, %rd24175, 4294967295;
	add.s64 	%rd24222, %rd24220, %rd24221;
	mad.lo.s64 	%rd24223, %rd5, %rd24209, %rd24222;
	shr.u64 	%rd24224, %rd24223, 32;
	and.b64  	%rd24225, %rd24179, 4294967295;
	add.s64 	%rd24226, %rd24224, %rd24225;
	mad.lo.s64 	%rd24227, %rd6, %rd24209, %rd24226;
	shr.u64 	%rd24228, %rd24227, 32;
	and.b64  	%rd24229, %rd24183, 4294967295;
	add.s64 	%rd24230, %rd24228, %rd24229;
	mad.lo.s64 	%rd24231, %rd7, %rd24209, %rd24230;
	shr.u64 	%rd24232, %rd24231, 32;
	and.b64  	%rd24233, %rd24187, 4294967295;
	add.s64 	%rd24234, %rd24232, %rd24233;
	mad.lo.s64 	%rd24235, %rd8, %rd24209, %rd24234;
	shr.u64 	%rd24236, %rd24235, 32;
	and.b64  	%rd24237, %rd24190, 4294967295;
	add.s64 	%rd24238, %rd24236, %rd24237;
	mad.lo.s64 	%rd24239, %rd9, %rd24209, %rd24238;
	shr.u64 	%rd24240, %rd24239, 32;
	and.b64  	%rd24241, %rd24193, 4294967295;
	add.s64 	%rd24242, %rd24240, %rd24241;
	shr.u64 	%rd24243, %rd24242, 32;
	and.b64  	%rd24244, %rd24196, 4294967295;
	add.s64 	%rd24245, %rd24243, %rd24244;
	shr.u64 	%rd24246, %rd24245, 32;
	and.b64  	%rd24247, %rd24199, 4294967295;
	add.s64 	%rd24248, %rd24246, %rd24247;
	shr.u64 	%rd24249, %rd24248, 32;
	and.b64  	%rd24250, %rd24202, 4294967295;
	add.s64 	%rd24251, %rd24249, %rd24250;
	shr.u64 	%rd24252, %rd24251, 32;
	and.b64  	%rd24253, %rd24205, 4294967295;
	add.s64 	%rd24254, %rd24252, %rd24253;
	shr.u64 	%rd24255, %rd24254, 32;
	and.b64  	%rd24256, %rd24208, 4294967295;
	add.s64 	%rd24257, %rd24255, %rd24256;
	{ .reg .b32 tmp; mov.b64 {tmp, %r4040}, %rd24257; }
	add.s32 	%r4041, %r4037, %r4040;
	mul.lo.s32 	%r4042, %r9, %r4039;
	cvt.u64.u32 	%rd24258, %r4042;
	and.b64  	%rd24259, %rd24215, 4294967295;
	mad.lo.s64 	%rd24260, %rd2, %rd24258, %rd24259;
	shr.u64 	%rd24261, %rd24260, 32;
	and.b64  	%rd24262, %rd24219, 4294967295;
	add.s64 	%rd24263, %rd24261, %rd24262;
	mad.lo.s64 	%rd24264, %rd3, %rd24258, %rd24263;
	cvt.u32.u64 	%r4043, %rd24264;
	shr.u64 	%rd24265, %rd24264, 32;
	and.b64  	%rd24266, %rd24223, 4294967295;
	add.s64 	%rd24267, %rd24265, %rd24266;
	mad.lo.s64 	%rd24268, %rd4, %rd24258, %rd24267;
	shr.u64 	%rd24269, %rd24268, 32;
	and.b64  	%rd24270, %rd24227, 4294967295;
	add.s64 	%rd24271, %rd24269, %rd24270;
	mad.lo.s64 	%rd24272, %rd5, %rd24258, %rd24271;
	shr.u64 	%rd24273, %rd24272, 32;
	and.b64  	%rd24274, %rd24231, 4294967295;
	add.s64 	%rd24275, %rd24273, %rd24274;
	mad.lo.s64 	%rd24276, %rd6, %rd24258, %rd24275;
	shr.u64 	%rd24277, %rd24276, 32;
	and.b64  	%rd24278, %rd24235, 4294967295;
	add.s64 	%rd24279, %rd24277, %rd24278;
	mad.lo.s64 	%rd24280, %rd7, %rd24258, %rd24279;
	shr.u64 	%rd24281, %rd24280, 32;
	and.b64  	%rd24282, %rd24239, 4294967295;
	add.s64 	%rd24283, %rd24281, %rd24282;
	mad.lo.s64 	%rd24284, %rd8, %rd24258, %rd24283;
	shr.u64 	%rd24285, %rd24284, 32;
	and.b64  	%rd24286, %rd24242, 4294967295;
	add.s64 	%rd24287, %rd24285, %rd24286;
	mad.lo.s64 	%rd24288, %rd9, %rd24258, %rd24287;
	shr.u64 	%rd24289, %rd24288, 32;
	and.b64  	%rd24290, %rd24245, 4294967295;
	add.s64 	%rd24291, %rd24289, %rd24290;
	shr.u64 	%rd24292, %rd24291, 32;
	and.b64  	%rd24293, %rd24248, 4294967295;
	add.s64 	%rd24294, %rd24292, %rd24293;
	shr.u64 	%rd24295, %rd24294, 32;
	and.b64  	%rd24296, %rd24251, 4294967295;
	add.s64 	%rd24297, %rd24295, %rd24296;
	shr.u64 	%rd24298, %rd24297, 32;
	and.b64  	%rd24299, %rd24254, 4294967295;
	add.s64 	%rd24300, %rd24298, %rd24299;
	shr.u64 	%rd24301, %rd24300, 32;
	and.b64  	%rd24302, %rd24257, 4294967295;
	add.s64 	%rd24303, %rd24301, %rd24302;
	{ .reg .b32 tmp; mov.b64 {tmp, %r4044}, %rd24303; }
	add.s32 	%r4045, %r4041, %r4044;
	mul.lo.s32 	%r4046, %r9, %r4043;
	cvt.u64.u32 	%rd24304, %r4046;
	and.b64  	%rd24305, %rd24264, 4294967295;
	mad.lo.s64 	%rd24306, %rd2, %rd24304, %rd24305;
	shr.u64 	%rd24307, %rd24306, 32;
	and.b64  	%rd24308, %rd24268, 4294967295;
	add.s64 	%rd24309, %rd24307, %rd24308;
	mad.lo.s64 	%rd24310, %rd3, %rd24304, %rd24309;
	cvt.u32.u64 	%r4047, %rd24310;
	shr.u64 	%rd24311, %rd24310, 32;
	and.b64  	%rd24312, %rd24272, 4294967295;
	add.s64 	%rd24313, %rd24311, %rd24312;
	mad.lo.s64 	%rd24314, %rd4, %rd24304, %rd24313;
	shr.u64 	%rd24315, %rd24314, 32;
	and.b64  	%rd24316, %rd24276, 4294967295;
	add.s64 	%rd24317, %rd24315, %rd24316;
	mad.lo.s64 	%rd24318, %rd5, %rd24304, %rd24317;
	shr.u64 	%rd24319, %rd24318, 32;
	and.b64  	%rd24320, %rd24280, 4294967295;
	add.s64 	%rd24321, %rd24319, %rd24320;
	mad.lo.s64 	%rd24322, %rd6, %rd24304, %rd24321;
	shr.u64 	%rd24323, %rd24322, 32;
	and.b64  	%rd24324, %rd24284, 4294967295;
	add.s64 	%rd24325, %rd24323, %rd24324;
	mad.lo.s64 	%rd24326, %rd7, %rd24304, %rd24325;
	shr.u64 	%rd24327, %rd24326, 32;
	and.b64  	%rd24328, %rd24288, 4294967295;
	add.s64 	%rd24329, %rd24327, %rd24328;
	mad.lo.s64 	%rd24330, %rd8, %rd24304, %rd24329;
	shr.u64 	%rd24331, %rd24330, 32;
	and.b64  	%rd24332, %rd24291, 4294967295;
	add.s64 	%rd24333, %rd24331, %rd24332;
	mad.lo.s64 	%rd24334, %rd9, %rd24304, %rd24333;
	shr.u64 	%rd24335, %rd24334, 32;
	and.b64  	%rd24336, %rd24294, 4294967295;
	add.s64 	%rd24337, %rd24335, %rd24336;
	shr.u64 	%rd24338, %rd24337, 32;
	and.b64  	%rd24339, %rd24297, 4294967295;
	add.s64 	%rd24340, %rd24338, %rd24339;
	shr.u64 	%rd24341, %rd24340, 32;
	and.b64  	%rd24342, %rd24300, 4294967295;
	add.s64 	%rd24343, %rd24341, %rd24342;
	shr.u64 	%rd24344, %rd24343, 32;
	and.b64  	%rd24345, %rd24303, 4294967295;
	add.s64 	%rd24346, %rd24344, %rd24345;
	{ .reg .b32 tmp; mov.b64 {tmp, %r4048}, %rd24346; }
	add.s32 	%r4049, %r4045, %r4048;
	mul.lo.s32 	%r4050, %r9, %r4047;
	cvt.u64.u32 	%rd24347, %r4050;
	and.b64  	%rd24348, %rd24310, 4294967295;
	mad.lo.s64 	%rd24349, %rd2, %rd24347, %rd24348;
	shr.u64 	%rd24350, %rd24349, 32;
	and.b64  	%rd24351, %rd24314, 4294967295;
	add.s64 	%rd24352, %rd24350, %rd24351;
	mad.lo.s64 	%rd24353, %rd3, %rd24347, %rd24352;
	cvt.u32.u64 	%r4051, %rd24353;
	shr.u64 	%rd24354, %rd24353, 32;
	and.b64  	%rd24355, %rd24318, 4294967295;
	add.s64 	%rd24356, %rd24354, %rd24355;
	mad.lo.s64 	%rd24357, %rd4, %rd24347, %rd24356;
	shr.u64 	%rd24358, %rd24357, 32;
	and.b64  	%rd24359, %rd24322, 4294967295;
	add.s64 	%rd24360, %rd24358, %rd24359;
	mad.lo.s64 	%rd24361, %rd5, %rd24347, %rd24360;
	shr.u64 	%rd24362, %rd24361, 32;
	and.b64  	%rd24363, %rd24326, 4294967295;
	add.s64 	%rd24364, %rd24362, %rd24363;
	mad.lo.s64 	%rd24365, %rd6, %rd24347, %rd24364;
	shr.u64 	%rd24366, %rd24365, 32;
	and.b64  	%rd24367, %rd24330, 4294967295;
	add.s64 	%rd24368, %rd24366, %rd24367;
	mad.lo.s64 	%rd24369, %rd7, %rd24347, %rd24368;
	shr.u64 	%rd24370, %rd24369, 32;
	and.b64  	%rd24371, %rd24334, 4294967295;
	add.s64 	%rd24372, %rd24370, %rd24371;
	mad.lo.s64 	%rd24373, %rd8, %rd24347, %rd24372;
	shr.u64 	%rd24374, %rd24373, 32;
	and.b64  	%rd24375, %rd24337, 4294967295;
	add.s64 	%rd24376, %rd24374, %rd24375;
	mad.lo.s64 	%rd24377, %rd9, %rd24347, %rd24376;
	shr.u64 	%rd24378, %rd24377, 32;
	and.b64  	%rd24379, %rd24340, 4294967295;
	add.s64 	%rd24380, %rd24378, %rd24379;
	shr.u64 	%rd24381, %rd24380, 32;
	and.b64  	%rd24382, %rd24343, 4294967295;
	add.s64 	%rd24383, %rd24381, %rd24382;
	shr.u64 	%rd24384, %rd24383, 32;
	and.b64  	%rd24385, %rd24346, 4294967295;
	add.s64 	%rd24386, %rd24384, %rd24385;
	{ .reg .b32 tmp; mov.b64 {tmp, %r4052}, %rd24386; }
	add.s32 	%r4053, %r4049, %r4052;
	mul.lo.s32 	%r4054, %r9, %r4051;
	cvt.u64.u32 	%rd24387, %r4054;
	and.b64  	%rd24388, %rd24353, 4294967295;
	mad.lo.s64 	%rd24389, %rd2, %rd24387, %rd24388;
	shr.u64 	%rd24390, %rd24389, 32;
	and.b64  	%rd24391, %rd24357, 4294967295;
	add.s64 	%rd24392, %rd24390, %rd24391;
	mad.lo.s64 	%rd24393, %rd3, %rd24387, %rd24392;
	cvt.u32.u64 	%r4055, %rd24393;
	shr.u64 	%rd24394, %rd24393, 32;
	and.b64  	%rd24395, %rd24361, 4294967295;
	add.s64 	%rd24396, %rd24394, %rd24395;
	mad.lo.s64 	%rd24397, %rd4, %rd24387, %rd24396;
	shr.u64 	%rd24398, %rd24397, 32;
	and.b64  	%rd24399, %rd24365, 4294967295;
	add.s64 	%rd24400, %rd24398, %rd24399;
	mad.lo.s64 	%rd24401, %rd5, %rd24387, %rd24400;
	shr.u64 	%rd24402, %rd24401, 32;
	and.b64  	%rd24403, %rd24369, 4294967295;
	add.s64 	%rd24404, %rd24402, %rd24403;
	mad.lo.s64 	%rd24405, %rd6, %rd24387, %rd24404;
	shr.u64 	%rd24406, %rd24405, 32;
	and.b64  	%rd24407, %rd24373, 4294967295;
	add.s64 	%rd24408, %rd24406, %rd24407;
	mad.lo.s64 	%rd24409, %rd7, %rd24387, %rd24408;
	shr.u64 	%rd24410, %rd24409, 32;
	and.b64  	%rd24411, %rd24377, 4294967295;
	add.s64 	%rd24412, %rd24410, %rd24411;
	mad.lo.s64 	%rd24413, %rd8, %rd24387, %rd24412;
	shr.u64 	%rd24414, %rd24413, 32;
	and.b64  	%rd24415, %rd24380, 4294967295;
	add.s64 	%rd24416, %rd24414, %rd24415;
	mad.lo.s64 	%rd24417, %rd9, %rd24387, %rd24416;
	shr.u64 	%rd24418, %rd24417, 32;
	and.b64  	%rd24419, %rd24383, 4294967295;
	add.s64 	%rd24420, %rd24418, %rd24419;
	shr.u64 	%rd24421, %rd24420, 32;
	and.b64  	%rd24422, %rd24386, 4294967295;
	add.s64 	%rd24423, %rd24421, %rd24422;
	{ .reg .b32 tmp; mov.b64 {tmp, %r4056}, %rd24423; }
	add.s32 	%r4057, %r4053, %r4056;
	mul.lo.s32 	%r4058, %r9, %r4055;
	cvt.u64.u32 	%rd24424, %r4058;
	and.b64  	%rd24425, %rd24393, 4294967295;
	mad.lo.s64 	%rd24426, %rd2, %rd24424, %rd24425;
	shr.u64 	%rd24427, %rd24426, 32;
	and.b64  	%rd24428, %rd24397, 4294967295;
	add.s64 	%rd24429, %rd24427, %rd24428;
	mad.lo.s64 	%rd24430, %rd3, %rd24424, %rd24429;
	cvt.u32.u64 	%r4059, %rd24430;
	shr.u64 	%rd24431, %rd24430, 32;
	and.b64  	%rd24432, %rd24401, 4294967295;
	add.s64 	%rd24433, %rd24431, %rd24432;
	mad.lo.s64 	%rd24434, %rd4, %rd24424, %rd24433;
	shr.u64 	%rd24435, %rd24434, 32;
	and.b64  	%rd24436, %rd24405, 4294967295;
	add.s64 	%rd24437, %rd24435, %rd24436;
	mad.lo.s64 	%rd24438, %rd5, %rd24424, %rd24437;
	shr.u64 	%rd24439, %rd24438, 32;
	and.b64  	%rd24440, %rd24409, 4294967295;
	add.s64 	%rd24441, %rd24439, %rd24440;
	mad.lo.s64 	%rd24442, %rd6, %rd24424, %rd24441;
	shr.u64 	%rd24443, %rd24442, 32;
	and.b64  	%rd24444, %rd24413, 4294967295;
	add.s64 	%rd24445, %rd24443, %rd24444;
	mad.lo.s64 	%rd24446, %rd7, %rd24424, %rd24445;
	shr.u64 	%rd24447, %rd24446, 32;
	and.b64  	%rd24448, %rd24417, 4294967295;
	add.s64 	%rd24449, %rd24447, %rd24448;
	mad.lo.s64 	%rd24450, %rd8, %rd24424, %rd24449;
	shr.u64 	%rd24451, %rd24450, 32;
	and.b64  	%rd24452, %rd24420, 4294967295;
	add.s64 	%rd24453, %rd24451, %rd24452;
	mad.lo.s64 	%rd24454, %rd9, %rd24424, %rd24453;
	shr.u64 	%rd24455, %rd24454, 32;
	and.b64  	%rd24456, %rd24423, 4294967295;
	add.s64 	%rd24457, %rd24455, %rd24456;
	{ .reg .b32 tmp; mov.b64 {tmp, %r4060}, %rd24457; }
	add.s32 	%r4061, %r4057, %r4060;
	mul.lo.s32 	%r4062, %r9, %r4059;
	cvt.u64.u32 	%rd24458, %r4062;
	and.b64  	%rd24459, %rd24430, 4294967295;
	mad.lo.s64 	%rd24460, %rd2, %rd24458, %rd24459;
	shr.u64 	%rd24461, %rd24460, 32;
	and.b64  	%rd24462, %rd24434, 4294967295;
	add.s64 	%rd24463, %rd24461, %rd24462;
	mad.lo.s64 	%rd46867, %rd3, %rd24458, %rd24463;
	shr.u64 	%rd24464, %rd46867, 32;
	and.b64  	%rd24465, %rd24438, 4294967295;
	add.s64 	%rd24466, %rd24464, %rd24465;
	mad.lo.s64 	%rd46866, %rd4, %rd24458, %rd24466;
	cvt.u32.u64 	%r137, %rd46866;
	shr.u64 	%rd24467, %rd46866, 32;
	and.b64  	%rd24468, %rd24442, 4294967295;
	add.s64 	%rd24469, %rd24467, %rd24468;
	mad.lo.s64 	%rd46865, %rd5, %rd24458, %rd24469;
	cvt.u32.u64 	%r138, %rd46865;
	shr.u64 	%rd24470, %rd46865, 32;
	and.b64  	%rd24471, %rd24446, 4294967295;
	add.s64 	%rd24472, %rd24470, %rd24471;
	mad.lo.s64 	%rd46864, %rd6, %rd24458, %rd24472;
	cvt.u32.u64 	%r139, %rd46864;
	shr.u64 	%rd24473, %rd46864, 32;
	and.b64  	%rd24474, %rd24450, 4294967295;
	add.s64 	%rd24475, %rd24473, %rd24474;
	mad.lo.s64 	%rd46863, %rd7, %rd24458, %rd24475;
	cvt.u32.u64 	%r140, %rd46863;
	shr.u64 	%rd24476, %rd46863, 32;
	and.b64  	%rd24477, %rd24454, 4294967295;
	add.s64 	%rd24478, %rd24476, %rd24477;
	mad.lo.s64 	%rd46862, %rd8, %rd24458, %rd24478;
	cvt.u32.u64 	%r141, %rd46862;
	shr.u64 	%rd24479, %rd46862, 32;
	and.b64  	%rd24480, %rd24457, 4294967295;
	add.s64 	%rd24481, %rd24479, %rd24480;
	mad.lo.s64 	%rd46861, %rd9, %rd24458, %rd24481;
	cvt.u32.u64 	%r142, %rd46861;
	{ .reg .b32 tmp; mov.b64 {tmp, %r4063}, %rd46861; }
	add.s32 	%r6756, %r4061, %r4063;
	setp.gt.u32 	%p989, %r6756, %r4031;
	@%p989 bra 	$L__BB0_80;
	setp.lt.u32 	%p990, %r6756, %r4031;
	@%p990 bra 	$L__BB0_81;
	cvt.u32.u64 	%r4065, %rd8;
	setp.lt.u32 	%p991, %r4065, %r142;
	@%p991 bra 	$L__BB0_80;
	setp.gt.u32 	%p992, %r4065, %r142;
	@%p992 bra 	$L__BB0_81;
	cvt.u32.u64 	%r4067, %rd7;
	setp.lt.u32 	%p993, %r4067, %r141;
	@%p993 bra 	$L__BB0_80;
	setp.gt.u32 	%p994, %r4067, %r141;
	@%p994 bra 	$L__BB0_81;
	cvt.u32.u64 	%r4069, %rd6;
	setp.lt.u32 	%p995, %r4069, %r140;
	@%p995 bra 	$L__BB0_80;
	setp.gt.u32 	%p996, %r4069, %r140;
	@%p996 bra 	$L__BB0_81;
	cvt.u32.u64 	%r4071, %rd5;
	setp.lt.u32 	%p997, %r4071, %r139;
	@%p997 bra 	$L__BB0_80;
	setp.gt.u32 	%p998, %r4071, %r139;
	@%p998 bra 	$L__BB0_81;
	cvt.u32.u64 	%r4073, %rd4;
	setp.lt.u32 	%p999, %r4073, %r138;
	@%p999 bra 	$L__BB0_80;
	setp.gt.u32 	%p1000, %r4073, %r138;
	@%p1000 bra 	$L__BB0_81;
	cvt.u32.u64 	%r4075, %rd3;
	setp.lt.u32 	%p1001, %r4075, %r137;
	@%p1001 bra 	$L__BB0_80;
	cvt.u32.u64 	%r4077, %rd2;
	setp.gt.u32 	%p1002, %r4075, %r137;
	cvt.u32.u64 	%r4078, %rd46867;
	setp.gt.u32 	%p1003, %r4077, %r4078;
	or.pred  	%p1004, %p1002, %p1003;
	@%p1004 bra 	$L__BB0_81;
$L__BB0_80:
	and.b64  	%rd24483, %rd46867, 4294967295;
	sub.s64 	%rd46867, %rd24483, %rd2;
	shr.u64 	%rd24484, %rd46867, 63;
	and.b64  	%rd24485, %rd46866, 4294967295;
	add.s64 	%rd24486, %rd24484, %rd3;
	sub.s64 	%rd46866, %rd24485, %rd24486;
	shr.u64 	%rd24487, %rd46866, 63;
	and.b64  	%rd24488, %rd46865, 4294967295;
	add.s64 	%rd24489, %rd24487, %rd4;
	sub.s64 	%rd46865, %rd24488, %rd24489;
	shr.u64 	%rd24490, %rd46865, 63;
	and.b64  	%rd24491, %rd46864, 4294967295;
	add.s64 	%rd24492, %rd24490, %rd5;
	sub.s64 	%rd46864, %rd24491, %rd24492;
	shr.u64 	%rd24493, %rd46864, 63;
	and.b64  	%rd24494, %rd46863, 4294967295;
	add.s64 	%rd24495, %rd24493, %rd6;
	sub.s64 	%rd46863, %rd24494, %rd24495;
	shr.u64 	%rd24496, %rd46863, 63;
	and.b64  	%rd24497, %rd46862, 4294967295;
	add.s64 	%rd24498, %rd24496, %rd7;
	sub.s64 	%rd46862, %rd24497, %rd24498;
	shr.u64 	%rd24499, %rd46862, 63;
	and.b64  	%rd24500, %rd46861, 4294967295;
	add.s64 	%rd24501, %rd24499, %rd8;
	sub.s64 	%rd46861, %rd24500, %rd24501;
	shr.u64 	%rd24502, %rd46861, 63;
	cvt.u32.u64 	%r4080, %rd24502;
	add.s32 	%r4081, %r4031, %r4080;
	sub.s32 	%r6756, %r6756, %r4081;
$L__BB0_81:
	cvt.u32.u64 	%r4082, %rd9;
	cvt.u64.u32 	%rd62, %r94;
	mul.wide.u32 	%rd24503, %r94, %r94;
	cvt.u32.u64 	%r4083, %rd24503;
	shr.u64 	%rd24504, %rd24503, 32;
	cvt.u64.u32 	%rd63, %r93;
	mul.wide.u32 	%rd24505, %r93, %r94;
	add.s64 	%rd24506, %rd24504, %rd24505;
	shr.u64 	%rd24507, %rd24506, 32;
	cvt.u64.u32 	%rd64, %r92;
	mul.wide.u32 	%rd24508, %r92, %r94;
	add.s64 	%rd24509, %rd24507, %rd24508;
	shr.u64 	%rd24510, %rd24509, 32;
	cvt.u64.u32 	%rd65, %r91;
	mul.wide.u32 	%rd24511, %r91, %r94;
	add.s64 	%rd24512, %rd24510, %rd24511;
	shr.u64 	%rd24513, %rd24512, 32;
	cvt.u64.u32 	%rd66, %r90;
	mul.wide.u32 	%rd24514, %r90, %r94;
	add.s64 	%rd24515, %rd24513, %rd24514;
	shr.u64 	%rd24516, %rd24515, 32;
	cvt.u64.u32 	%rd67, %r89;
	mul.wide.u32 	%rd24517, %r89, %r94;
	add.s64 	%rd24518, %rd24516, %rd24517;
	shr.u64 	%rd24519, %rd24518, 32;
	cvt.u64.u32 	%rd68, %r88;
	mul.wide.u32 	%rd24520, %r88, %r94;
	add.s64 	%rd24521, %rd24519, %rd24520;
	shr.u64 	%rd24522, %rd24521, 32;
	cvt.u64.u32 	%rd69, %r87;
	mul.wide.u32 	%rd24523, %r87, %r94;
	add.s64 	%rd24524, %rd24522, %rd24523;
	shr.u64 	%rd24525, %rd24524, 32;
	and.b64  	%rd24526, %rd24506, 4294967295;
	add.s64 	%rd24527, %rd24505, %rd24526;
	shr.u64 	%rd24528, %rd24527, 32;
	mul.wide.u32 	%rd24529, %r93, %r93;
	and.b64  	%rd24530, %rd24509, 4294967295;
	add.s64 	%rd24531, %rd24528, %rd24530;
	add.s64 	%rd24532, %rd24531, %rd24529;
	shr.u64 	%rd24533, %rd24532, 32;
	mul.wide.u32 	%rd24534, %r92, %r93;
	and.b64  	%rd24535, %rd24512, 4294967295;
	add.s64 	%rd24536, %rd24533, %rd24535;
	add.s64 	%rd24537, %rd24536, %rd24534;
	shr.u64 	%rd24538, %rd24537, 32;
	mul.wide.u32 	%rd24539, %r91, %r93;
	and.b64  	%rd24540, %rd24515, 4294967295;
	add.s64 	%rd24541, %rd24538, %rd24540;
	add.s64 	%rd24542, %rd24541, %rd24539;
	shr.u64 	%rd24543, %rd24542, 32;
	mul.wide.u32 	%rd24544, %r90, %r93;
	and.b64  	%rd24545, %rd24518, 4294967295;
	add.s64 	%rd24546, %rd24543, %rd24545;
	add.s64 	%rd24547, %rd24546, %rd24544;
	shr.u64 	%rd24548, %rd24547, 32;
	mul.wide.u32 	%rd24549, %r89, %r93;
	and.b64  	%rd24550, %rd24521, 4294967295;
	add.s64 	%rd24551, %rd24548, %rd24550;
	add.s64 	%rd24552, %rd24551, %rd24549;
	shr.u64 	%rd24553, %rd24552, 32;
	mul.wide.u32 	%rd24554, %r88, %r93;
	and.b64  	%rd24555, %rd24524, 4294967295;
	add.s64 	%rd24556, %rd24553, %rd24555;
	add.s64 	%rd24557, %rd24556, %rd24554;
	shr.u64 	%rd24558, %rd24557, 32;
	mul.wide.u32 	%rd24559, %r87, %r93;
	add.s64 	%rd24560, %rd24558, %rd24525;
	add.s64 	%rd24561, %rd24560, %rd24559;
	shr.u64 	%rd24562, %rd24561, 32;
	and.b64  	%rd24563, %rd24532, 4294967295;
	add.s64 	%rd24564, %rd24508, %rd24563;
	shr.u64 	%rd24565, %rd24564, 32;
	and.b64  	%rd24566, %rd24537, 4294967295;
	add.s64 	%rd24567, %rd24565, %rd24566;
	add.s64 	%rd24568, %rd24567, %rd24534;
	shr.u64 	%rd24569, %rd24568, 32;
	mul.wide.u32 	%rd24570, %r92, %r92;
	and.b64  	%rd24571, %rd24542, 4294967295;
	add.s64 	%rd24572, %rd24569, %rd24571;
	add.s64 	%rd24573, %rd24572, %rd24570;
	shr.u64 	%rd24574, %rd24573, 32;
	mul.wide.u32 	%rd24575, %r91, %r92;
	and.b64  	%rd24576, %rd24547, 4294967295;
	add.s64 	%rd24577, %rd24574, %rd24576;
	add.s64 	%rd24578, %rd24577, %rd24575;
	shr.u64 	%rd24579, %rd24578, 32;
	mul.wide.u32 	%rd24580, %r90, %r92;
	and.b64  	%rd24581, %rd24552, 4294967295;
	add.s64 	%rd24582, %rd24579, %rd24581;
	add.s64 	%rd24583, %rd24582, %rd24580;
	shr.u64 	%rd24584, %rd24583, 32;
	mul.wide.u32 	%rd24585, %r89, %r92;
	and.b64  	%rd24586, %rd24557, 4294967295;
	add.s64 	%rd24587, %rd24584, %rd24586;
	add.s64 	%rd24588, %rd24587, %rd24585;
	shr.u64 	%rd24589, %rd24588, 32;
	mul.wide.u32 	%rd24590, %r88, %r92;
	and.b64  	%rd24591, %rd24561, 4294967295;
	add.s64 	%rd24592, %rd24589, %rd24591;
	add.s64 	%rd24593, %rd24592, %rd24590;
	shr.u64 	%rd24594, %rd24593, 32;
	mul.wide.u32 	%rd24595, %r87, %r92;
	add.s64 	%rd24596, %rd24594, %rd24562;
	add.s64 	%rd24597, %rd24596, %rd24595;
	shr.u64 	%rd24598, %rd24597, 32;
	and.b64  	%rd24599, %rd24568, 4294967295;
	add.s64 	%rd24600, %rd24511, %rd24599;
	shr.u64 	%rd24601, %rd24600, 32;
	and.b64  	%rd24602, %rd24573, 4294967295;
	add.s64 	%rd24603, %rd24601, %rd24602;
	add.s64 	%rd24604, %rd24603, %rd24539;
	shr.u64 	%rd24605, %rd24604, 32;
	and.b64  	%rd24606, %rd24578, 4294967295;
	add.s64 	%rd24607, %rd24605, %rd24606;
	add.s64 	%rd24608, %rd24607, %rd24575;
	shr.u64 	%rd24609, %rd24608, 32;
	mul.wide.u32 	%rd24610, %r91, %r91;
	and.b64  	%rd24611, %rd24583, 4294967295;
	add.s64 	%rd24612, %rd24609, %rd24611;
	add.s64 	%rd24613, %rd24612, %rd24610;
	shr.u64 	%rd24614, %rd24613, 32;
	mul.wide.u32 	%rd24615, %r90, %r91;
	and.b64  	%rd24616, %rd24588, 4294967295;
	add.s64 	%rd24617, %rd24614, %rd24616;
	add.s64 	%rd24618, %rd24617, %rd24615;
	shr.u64 	%rd24619, %rd24618, 32;
	mul.wide.u32 	%rd24620, %r89, %r91;
	and.b64  	%rd24621, %rd24593, 4294967295;
	add.s64 	%rd24622, %rd24619, %rd24621;
	add.s64 	%rd24623, %rd24622, %rd24620;
	shr.u64 	%rd24624, %rd24623, 32;
	mul.wide.u32 	%rd24625, %r88, %r91;
	and.b64  	%rd24626, %rd24597, 4294967295;
	add.s64 	%rd24627, %rd24624, %rd24626;
	add.s64 	%rd24628, %rd24627, %rd24625;
	shr.u64 	%rd24629, %rd24628, 32;
	mul.wide.u32 	%rd24630, %r87, %r91;
	add.s64 	%rd24631, %rd24629, %rd24598;
	add.s64 	%rd24632, %rd24631, %rd24630;
	shr.u64 	%rd24633, %rd24632, 32;
	and.b64  	%rd24634, %rd24604, 4294967295;
	add.s64 	%rd24635, %rd24514, %rd24634;
	shr.u64 	%rd24636, %rd24635, 32;
	and.b64  	%rd24637, %rd24608, 4294967295;
	add.s64 	%rd24638, %rd24636, %rd24637;
	add.s64 	%rd24639, %rd24638, %rd24544;
	shr.u64 	%rd24640, %rd24639, 32;
	and.b64  	%rd24641, %rd24613, 4294967295;
	add.s64 	%rd24642, %rd24640, %rd24641;
	add.s64 	%rd24643, %rd24642, %rd24580;
	shr.u64 	%rd24644, %rd24643, 32;
	and.b64  	%rd24645, %rd24618, 4294967295;
	add.s64 	%rd24646, %rd24644, %rd24645;
	add.s64 	%rd24647, %rd24646, %rd24615;
	shr.u64 	%rd24648, %rd24647, 32;
	mul.wide.u32 	%rd24649, %r90, %r90;
	and.b64  	%rd24650, %rd24623, 4294967295;
	add.s64 	%rd24651, %rd24648, %rd24650;
	add.s64 	%rd24652, %rd24651, %rd24649;
	shr.u64 	%rd24653, %rd24652, 32;
	mul.wide.u32 	%rd24654, %r89, %r90;
	and.b64  	%rd24655, %rd24628, 4294967295;
	add.s64 	%rd24656, %rd24653, %rd24655;
	add.s64 	%rd24657, %rd24656, %rd24654;
	shr.u64 	%rd24658, %rd24657, 32;
	mul.wide.u32 	%rd24659, %r88, %r90;
	and.b64  	%rd24660, %rd24632, 4294967295;
	add.s64 	%rd24661, %rd24658, %rd24660;
	add.s64 	%rd24662, %rd24661, %rd24659;
	shr.u64 	%rd24663, %rd24662, 32;
	mul.wide.u32 	%rd24664, %r87, %r90;
	add.s64 	%rd24665, %rd24663, %rd24633;
	add.s64 	%rd24666, %rd24665, %rd24664;
	shr.u64 	%rd24667, %rd24666, 32;
	and.b64  	%rd24668, %rd24639, 4294967295;
	add.s64 	%rd24669, %rd24517, %rd24668;
	shr.u64 	%rd24670, %rd24669, 32;
	and.b64  	%rd24671, %rd24643, 4294967295;
	add.s64 	%rd24672, %rd24670, %rd24671;
	add.s64 	%rd24673, %rd24672, %rd24549;
	shr.u64 	%rd24674, %rd24673, 32;
	and.b64  	%rd24675, %rd24647, 4294967295;
	add.s64 	%rd24676, %rd24674, %rd24675;
	add.s64 	%rd24677, %rd24676, %rd24585;
	shr.u64 	%rd24678, %rd24677, 32;
	and.b64  	%rd24679, %rd24652, 4294967295;
	add.s64 	%rd24680, %rd24678, %rd24679;
	add.s64 	%rd24681, %rd24680, %rd24620;
	shr.u64 	%rd24682, %rd24681, 32;
	and.b64  	%rd24683, %rd24657, 4294967295;
	add.s64 	%rd24684, %rd24682, %rd24683;
	add.s64 	%rd24685, %rd24684, %rd24654;
	shr.u64 	%rd24686, %rd24685, 32;
	mul.wide.u32 	%rd24687, %r89, %r89;
	and.b64  	%rd24688, %rd24662, 4294967295;
	add.s64 	%rd24689, %rd24686, %rd24688;
	add.s64 	%rd24690, %rd24689, %rd24687;
	shr.u64 	%rd24691, %rd24690, 32;
	mul.wide.u32 	%rd24692, %r88, %r89;
	and.b64  	%rd24693, %rd24666, 4294967295;
	add.s64 	%rd24694, %rd24691, %rd24693;
	add.s64 	%rd24695, %rd24694, %rd24692;
	shr.u64 	%rd24696, %rd24695, 32;
	mul.wide.u32 	%rd24697, %r87, %r89;
	add.s64 	%rd24698, %rd24696, %rd24667;
	add.s64 	%rd24699, %rd24698, %rd24697;
	shr.u64 	%rd24700, %rd24699, 32;
	and.b64  	%rd24701, %rd24673, 4294967295;
	add.s64 	%rd24702, %rd24520, %rd24701;
	shr.u64 	%rd24703, %rd24702, 32;
	and.b64  	%rd24704, %rd24677, 4294967295;
	add.s64 	%rd24705, %rd24703, %rd24704;
	add.s64 	%rd24706, %rd24705, %rd24554;
	shr.u64 	%rd24707, %rd24706, 32;
	and.b64  	%rd24708, %rd24681, 4294967295;
	add.s64 	%rd24709, %rd24707, %rd24708;
	add.s64 	%rd24710, %rd24709, %rd24590;
	shr.u64 	%rd24711, %rd24710, 32;
	and.b64  	%rd24712, %rd24685, 4294967295;
	add.s64 	%rd24713, %rd24711, %rd24712;
	add.s64 	%rd24714, %rd24713, %rd24625;
	shr.u64 	%rd24715, %rd24714, 32;
	and.b64  	%rd24716, %rd24690, 4294967295;
	add.s64 	%rd24717, %rd24715, %rd24716;
	add.s64 	%rd24718, %rd24717, %rd24659;
	shr.u64 	%rd24719, %rd24718, 32;
	and.b64  	%rd24720, %rd24695, 4294967295;
	add.s64 	%rd24721, %rd24719, %rd24720;
	add.s64 	%rd24722, %rd24721, %rd24692;
	shr.u64 	%rd24723, %rd24722, 32;
	mul.wide.u32 	%rd24724, %r88, %r88;
	and.b64  	%rd24725, %rd24699, 4294967295;
	add.s64 	%rd24726, %rd24723, %rd24725;
	add.s64 	%rd24727, %rd24726, %rd24724;
	shr.u64 	%rd24728, %rd24727, 32;
	mul.wide.u32 	%rd24729, %r87, %r88;
	add.s64 	%rd24730, %rd24728, %rd24700;
	add.s64 	%rd24731, %rd24730, %rd24729;
	shr.u64 	%rd24732, %rd24731, 32;
	and.b64  	%rd24733, %rd24706, 4294967295;
	add.s64 	%rd24734, %rd24523, %rd24733;
	shr.u64 	%rd24735, %rd24734, 32;
	and.b64  	%rd24736, %rd24710, 4294967295;
	add.s64 	%rd24737, %rd24735, %rd24736;
	add.s64 	%rd24738, %rd24737, %rd24559;
	shr.u64 	%rd24739, %rd24738, 32;
	and.b64  	%rd24740, %rd24714, 4294967295;
	add.s64 	%rd24741, %rd24739, %rd24740;
	add.s64 	%rd24742, %rd24741, %rd24595;
	shr.u64 	%rd24743, %rd24742, 32;
	and.b64  	%rd24744, %rd24718, 4294967295;
	add.s64 	%rd24745, %rd24743, %rd24744;
	add.s64 	%rd24746, %rd24745, %rd24630;
	shr.u64 	%rd24747, %rd24746, 32;
	and.b64  	%rd24748, %rd24722, 4294967295;
	add.s64 	%rd24749, %rd24747, %rd24748;
	add.s64 	%rd24750, %rd24749, %rd24664;
	shr.u64 	%rd24751, %rd24750, 32;
	and.b64  	%rd24752, %rd24727, 4294967295;
	add.s64 	%rd24753, %rd24751, %rd24752;
	add.s64 	%rd24754, %rd24753, %rd24697;
	shr.u64 	%rd24755, %rd24754, 32;
	and.b64  	%rd24756, %rd24731, 4294967295;
	add.s64 	%rd24757, %rd24755, %rd24756;
	add.s64 	%rd24758, %rd24757, %rd24729;
	shr.u64 	%rd24759, %rd24758, 32;
	mul.wide.u32 	%rd24760, %r87, %r87;
	add.s64 	%rd24761, %rd24759, %rd24732;
	add.s64 	%rd24762, %rd24761, %rd24760;
	{ .reg .b32 tmp; mov.b64 {tmp, %r4084}, %rd24762; }
	mul.lo.s32 	%r4085, %r9, %r4083;
	cvt.u64.u32 	%rd24763, %r4085;
	and.b64  	%rd24764, %rd24503, 4294967293;
	mad.lo.s64 	%rd24765, %rd2, %rd24763, %rd24764;
	shr.u64 	%rd24766, %rd24765, 32;
	and.b64  	%rd24767, %rd24527, 4294967295;
	add.s64 	%rd24768, %rd24766, %rd24767;
	mad.lo.s64 	%rd24769, %rd3, %rd24763, %rd24768;
	cvt.u32.u64 	%r4086, %rd24769;
	shr.u64 	%rd24770, %rd24769, 32;
	and.b64  	%rd24771, %rd24564, 4294967295;
	add.s64 	%rd24772, %rd24770, %rd24771;
	mad.lo.s64 	%rd24773, %rd4, %rd24763, %rd24772;
	shr.u64 	%rd24774, %rd24773, 32;
	and.b64  	%rd24775, %rd24600, 4294967295;
	add.s64 	%rd24776, %rd24774, %rd24775;
	mad.lo.s64 	%rd24777, %rd5, %rd24763, %rd24776;
	shr.u64 	%rd24778, %rd24777, 32;
	and.b64  	%rd24779, %rd24635, 4294967295;
	add.s64 	%rd24780, %rd24778, %rd24779;
	mad.lo.s64 	%rd24781, %rd6, %rd24763, %rd24780;
	shr.u64 	%rd24782, %rd24781, 32;
	and.b64  	%rd24783, %rd24669, 4294967295;
	add.s64 	%rd24784, %rd24782, %rd24783;
	mad.lo.s64 	%rd24785, %rd7, %rd24763, %rd24784;
	shr.u64 	%rd24786, %rd24785, 32;
	and.b64  	%rd24787, %rd24702, 4294967295;
	add.s64 	%rd24788, %rd24786, %rd24787;
	mad.lo.s64 	%rd24789, %rd8, %rd24763, %rd24788;
	shr.u64 	%rd24790, %rd24789, 32;
	and.b64  	%rd24791, %rd24734, 4294967295;
	add.s64 	%rd24792, %rd24790, %rd24791;
	mad.lo.s64 	%rd24793, %rd9, %rd24763, %rd24792;
	shr.u64 	%rd24794, %rd24793, 32;
	and.b64  	%rd24795, %rd24738, 4294967295;
	add.s64 	%rd24796, %rd24794, %rd24795;
	shr.u64 	%rd24797, %rd24796, 32;
	and.b64  	%rd24798, %rd24742, 4294967295;
	add.s64 	%rd24799, %rd24797, %rd24798;
	shr.u64 	%rd24800, %rd24799, 32;
	and.b64  	%rd24801, %rd24746, 4294967295;
	add.s64 	%rd24802, %rd24800, %rd24801;
	shr.u64 	%rd24803, %rd24802, 32;
	and.b64  	%rd24804, %rd24750, 4294967295;
	add.s64 	%rd24805, %rd24803, %rd24804;
	shr.u64 	%rd24806, %rd24805, 32;
	and.b64  	%rd24807, %rd24754, 4294967295;
	add.s64 	%rd24808, %rd24806, %rd24807;
	shr.u64 	%rd24809, %rd24808, 32;
	and.b64  	%rd24810, %rd24758, 4294967295;
	add.s64 	%rd24811, %rd24809, %rd24810;
	shr.u64 	%rd24812, %rd24811, 32;
	and.b64  	%rd24813, %rd24762, 4294967295;
	add.s64 	%rd24814, %rd24812, %rd24813;
	{ .reg .b32 tmp; mov.b64 {tmp, %r4087}, %rd24814; }
	add.s32 	%r4088, %r4084, %r4087;
	mul.lo.s32 	%r4089, %r9, %r4086;
	cvt.u64.u32 	%rd24815, %r4089;
	and.b64  	%rd24816, %rd24769, 4294967295;
	mad.lo.s64 	%rd24817, %rd2, %rd24815, %rd24816;
	shr.u64 	%rd24818, %rd24817, 32;
	and.b64  	%rd24819, %rd24773, 4294967295;
	add.s64 	%rd24820, %rd24818, %rd24819;
	mad.lo.s64 	%rd24821, %rd3, %rd24815, %rd24820;
	cvt.u32.u64 	%r4090, %rd24821;
	shr.u64 	%rd24822, %rd24821, 32;
	and.b64  	%rd24823, %rd24777, 4294967295;
	add.s64 	%rd24824, %rd24822, %rd24823;
	mad.lo.s64 	%rd24825, %rd4, %rd24815, %rd24824;
	shr.u64 	%rd24826, %rd24825, 32;
	and.b64  	%rd24827, %rd24781, 4294967295;
	add.s64 	%rd24828, %rd24826, %rd24827;
	mad.lo.s64 	%rd24829, %rd5, %rd24815, %rd24828;
	shr.u64 	%rd24830, %rd24829, 32;
	and.b64  	%rd24831, %rd24785, 4294967295;
	add.s64 	%rd24832, %rd24830, %rd24831;
	mad.lo.s64 	%rd24833, %rd6, %rd24815, %rd24832;
	shr.u64 	%rd24834, %rd24833, 32;
	and.b64  	%rd24835, %rd24789, 4294967295;
	add.s64 	%rd24836, %rd24834, %rd24835;
	mad.lo.s64 	%rd24837, %rd7, %rd24815, %rd24836;
	shr.u64 	%rd24838, %rd24837, 32;
	and.b64  	%rd24839, %rd24793, 4294967295;
	add.s64 	%rd24840, %rd24838, %rd24839;
	mad.lo.s64 	%rd24841, %rd8, %rd24815, %rd24840;
	shr.u64 	%rd24842, %rd24841, 32;
	and.b64  	%rd24843, %rd24796, 4294967295;
	add.s64 	%rd24844, %rd24842, %rd24843;
	mad.lo.s64 	%rd24845, %rd9, %rd24815, %rd24844;
	shr.u64 	%rd24846, %rd24845, 32;
	and.b64  	%rd24847, %rd24799, 4294967295;
	add.s64 	%rd24848, %rd24846, %rd24847;
	shr.u64 	%rd24849, %rd24848, 32;
	and.b64  	%rd24850, %rd24802, 4294967295;
	add.s64 	%rd24851, %rd24849, %rd24850;
	shr.u64 	%rd24852, %rd24851, 32;
	and.b64  	%rd24853, %rd24805, 4294967295;
	add.s64 	%rd24854, %rd24852, %rd24853;
	shr.u64 	%rd24855, %rd24854, 32;
	and.b64  	%rd24856, %rd24808, 4294967295;
	add.s64 	%rd24857, %rd24855, %rd24856;
	shr.u64 	%rd24858, %rd24857, 32;
	and.b64  	%rd24859, %rd24811, 4294967295;
	add.s64 	%rd24860, %rd24858, %rd24859;
	shr.u64 	%rd24861, %rd24860, 32;
	and.b64  	%rd24862, %rd24814, 4294967295;
	add.s64 	%rd24863, %rd24861, %rd24862;
	{ .reg .b32 tmp; mov.b64 {tmp, %r4091}, %rd24863; }
	add.s32 	%r4092, %r4088, %r4091;
	mul.lo.s32 	%r4093, %r9, %r4090;
	cvt.u64.u32 	%rd24864, %r4093;
	and.b64  	%rd24865, %rd24821, 4294967295;
	mad.lo.s64 	%rd24866, %rd2, %rd24864, %rd24865;
	shr.u64 	%rd24867, %rd24866, 32;
	and.b64  	%rd24868, %rd24825, 4294967295;
	add.s64 	%rd24869, %rd24867, %rd24868;
	mad.lo.s64 	%rd24870, %rd3, %rd24864, %rd24869;
	cvt.u32.u64 	%r4094, %rd24870;
	shr.u64 	%rd24871, %rd24870, 32;
	and.b64  	%rd24872, %rd24829, 4294967295;
	add.s64 	%rd24873, %rd24871, %rd24872;
	mad.lo.s64 	%rd24874, %rd4, %rd24864, %rd24873;
	shr.u64 	%rd24875, %rd24874, 32;
	and.b64  	%rd24876, %rd24833, 4294967295;
	add.s64 	%rd24877, %rd24875, %rd24876;
	mad.lo.s64 	%rd24878, %rd5, %rd24864, %rd24877;
	shr.u64 	%rd24879, %rd24878, 32;
	and.b64  	%rd24880, %rd24837, 4294967295;
	add.s64 	%rd24881, %rd24879, %rd24880;
	mad.lo.s64 	%rd24882, %rd6, %rd24864, %rd24881;
	shr.u64 	%rd24883, %rd24882, 32;
	and.b64  	%rd24884, %rd24841, 4294967295;
	add.s64 	%rd24885, %rd24883, %rd24884;
	mad.lo.s64 	%rd24886, %rd7, %rd24864, %rd24885;
	shr.u64 	%rd24887, %rd24886, 32;
	and.b64  	%rd24888, %rd24845, 4294967295;
	add.s64 	%rd24889, %rd24887, %rd24888;
	mad.lo.s64 	%rd24890, %rd8, %rd24864, %rd24889;
	shr.u64 	%rd24891, %rd24890, 32;
	and.b64  	%rd24892, %rd24848, 4294967295;
	add.s64 	%rd24893, %rd24891, %rd24892;
	mad.lo.s64 	%rd24894, %rd9, %rd24864, %rd24893;
	shr.u64 	%rd24895, %rd24894, 32;
	and.b64  	%rd24896, %rd24851, 4294967295;
	add.s64 	%rd24897, %rd24895, %rd24896;
	shr.u64 	%rd24898, %rd24897, 32;
	and.b64  	%rd24899, %rd24854, 4294967295;
	add.s64 	%rd24900, %rd24898, %rd24899;
	shr.u64 	%rd24901, %rd24900, 32;
	and.b64  	%rd24902, %rd24857, 4294967295;
	add.s64 	%rd24903, %rd24901, %rd24902;
	shr.u64 	%rd24904, %rd24903, 32;
	and.b64  	%rd24905, %rd24860, 4294967295;
	add.s64 	%rd24906, %rd24904, %rd24905;
	shr.u64 	%rd24907, %rd24906, 32;
	and.b64  	%rd24908, %rd24863, 4294967295;
	add.s64 	%rd24909, %rd24907, %rd24908;
	{ .reg .b32 tmp; mov.b64 {tmp, %r4095}, %rd24909; }
	add.s32 	%r4096, %r4092, %r4095;
	mul.lo.s32 	%r4097, %r9, %r4094;
	cvt.u64.u32 	%rd24910, %r4097;
	and.b64  	%rd24911, %rd24870, 4294967295;
	mad.lo.s64 	%rd24912, %rd2, %rd24910, %rd24911;
	shr.u64 	%rd24913, %rd24912, 32;
	and.b64  	%rd24914, %rd24874, 4294967295;
	add.s64 	%rd24915, %rd24913, %rd24914;
	mad.lo.s64 	%rd24916, %rd3, %rd24910, %rd24915;
	cvt.u32.u64 	%r4098, %rd24916;
	shr.u64 	%rd24917, %rd24916, 32;
	and.b64  	%rd24918, %rd24878, 4294967295;
	add.s64 	%rd24919, %rd24917, %rd24918;
	mad.lo.s64 	%rd24920, %rd4, %rd24910, %rd24919;
	shr.u64 	%rd24921, %rd24920, 32;
	and.b64  	%rd24922, %rd24882, 4294967295;
	add.s64 	%rd24923, %rd24921, %rd24922;
	mad.lo.s64 	%rd24924, %rd5, %rd24910, %rd24923;
	shr.u64 	%rd24925, %rd24924, 32;
	and.b64  	%rd24926, %rd24886, 4294967295;
	add.s64 	%rd24927, %rd24925, %rd24926;
	mad.lo.s64 	%rd24928, %rd6, %rd24910, %rd24927;
	shr.u64 	%rd24929, %rd24928, 32;
	and.b64  	%rd24930, %rd24890, 4294967295;
	add.s64 	%rd24931, %rd24929, %rd24930;
	mad.lo.s64 	%rd24932, %rd7, %rd24910, %rd24931;
	shr.u64 	%rd24933, %rd24932, 32;
	and.b64  	%rd24934, %rd24894, 4294967295;
	add.s64 	%rd24935, %rd24933, %rd24934;
	mad.lo.s64 	%rd24936, %rd8, %rd24910, %rd24935;
	shr.u64 	%rd24937, %rd24936, 32;
	and.b64  	%rd24938, %rd24897, 4294967295;
	add.s64 	%rd24939, %rd24937, %rd24938;
	mad.lo.s64 	%rd24940, %rd9, %rd24910, %rd24939;
	shr.u64 	%rd24941, %rd24940, 32;
	and.b64  	%rd24942, %rd24900, 4294967295;
	add.s64 	%rd24943, %rd24941, %rd24942;
	shr.u64 	%rd24944, %rd24943, 32;
	and.b64  	%rd24945, %rd24903, 4294967295;
	add.s64 	%rd24946, %rd24944, %rd24945;
	shr.u64 	%rd24947, %rd24946, 32;
	and.b64  	%rd24948, %rd24906, 4294967295;
	add.s64 	%rd24949, %rd24947, %rd24948;
	shr.u64 	%rd24950, %rd24949, 32;
	and.b64  	%rd24951, %rd24909, 4294967295;
	add.s64 	%rd24952, %rd24950, %rd24951;
	{ .reg .b32 tmp; mov.b64 {tmp, %r4099}, %rd24952; }
	add.s32 	%r4100, %r4096, %r4099;
	mul.lo.s32 	%r4101, %r9, %r4098;
	cvt.u64.u32 	%rd24953, %r4101;
	and.b64  	%rd24954, %rd24916, 4294967295;
	mad.lo.s64 	%rd24955, %rd2, %rd24953, %rd24954;
	shr.u64 	%rd24956, %rd24955, 32;
	and.b64  	%rd24957, %rd24920, 4294967295;
	add.s64 	%rd24958, %rd24956, %rd24957;
	mad.lo.s64 	%rd24959, %rd3, %rd24953, %rd24958;
	cvt.u32.u64 	%r4102, %rd24959;
	shr.u64 	%rd24960, %rd24959, 32;
	and.b64  	%rd24961, %rd24924, 4294967295;
	add.s64 	%rd24962, %rd24960, %rd24961;
	mad.lo.s64 	%rd24963, %rd4, %rd24953, %rd24962;
	shr.u64 	%rd24964, %rd24963, 32;
	and.b64  	%rd24965, %rd24928, 4294967295;
	add.s64 	%rd24966, %rd24964, %rd24965;
	mad.lo.s64 	%rd24967, %rd5, %rd24953, %rd24966;
	shr.u64 	%rd24968, %rd24967, 32;
	and.b64  	%rd24969, %rd24932, 4294967295;
	add.s64 	%rd24970, %rd24968, %rd24969;
	mad.lo.s64 	%rd24971, %rd6, %rd24953, %rd24970;
	shr.u64 	%rd24972, %rd24971, 32;
	and.b64  	%rd24973, %rd24936, 4294967295;
	add.s64 	%rd24974, %rd24972, %rd24973;
	mad.lo.s64 	%rd24975, %rd7, %rd24953, %rd24974;
	shr.u64 	%rd24976, %rd24975, 32;
	and.b64  	%rd24977, %rd24940, 4294967295;
	add.s64 	%rd24978, %rd24976, %rd24977;
	mad.lo.s64 	%rd24979, %rd8, %rd24953, %rd24978;
	shr.u64 	%rd24980, %rd24979, 32;
	and.b64  	%rd24981, %rd24943, 4294967295;
	add.s64 	%rd24982, %rd24980, %rd24981;
	mad.lo.s64 	%rd24983, %rd9, %rd24953, %rd24982;
	shr.u64 	%rd24984, %rd24983, 32;
	and.b64  	%rd24985, %rd24946, 4294967295;
	add.s64 	%rd24986, %rd24984, %rd24985;
	shr.u64 	%rd24987, %rd24986, 32;
	and.b64  	%rd24988, %rd24949, 4294967295;
	add.s64 	%rd24989, %rd24987, %rd24988;
	shr.u64 	%rd24990, %rd24989, 32;
	and.b64  	%rd24991, %rd24952, 4294967295;
	add.s64 	%rd24992, %rd24990, %rd24991;
	{ .reg .b32 tmp; mov.b64 {tmp, %r4103}, %rd24992; }
	add.s32 	%r4104, %r4100, %r4103;
	mul.lo.s32 	%r4105, %r9, %r4102;
	cvt.u64.u32 	%rd24993, %r4105;
	and.b64  	%rd24994, %rd24959, 4294967295;
	mad.lo.s64 	%rd24995, %rd2, %rd24993, %rd24994;
	shr.u64 	%rd24996, %rd24995, 32;
	and.b64  	%rd24997, %rd24963, 4294967295;
	add.s64 	%rd24998, %rd24996, %rd24997;
	mad.lo.s64 	%rd24999, %rd3, %rd24993, %rd24998;
	cvt.u32.u64 	%r4106, %rd24999;
	shr.u64 	%rd25000, %rd24999, 32;
	and.b64  	%rd25001, %rd24967, 4294967295;
	add.s64 	%rd25002, %rd25000, %rd25001;
	mad.lo.s64 	%rd25003, %rd4, %rd24993, %rd25002;
	shr.u64 	%rd25004, %rd25003, 32;
	and.b64  	%rd25005, %rd24971, 4294967295;
	add.s64 	%rd25006, %rd25004, %rd25005;
	mad.lo.s64 	%rd25007, %rd5, %rd24993, %rd25006;
	shr.u64 	%rd25008, %rd25007, 32;
	and.b64  	%rd25009, %rd24975, 4294967295;
	add.s64 	%rd25010, %rd25008, %rd25009;
	mad.lo.s64 	%rd25011, %rd6, %rd24993, %rd25010;
	shr.u64 	%rd25012, %rd25011, 32;
	and.b64  	%rd25013, %rd24979, 4294967295;
	add.s64 	%rd25014, %rd25012, %rd25013;
	mad.lo.s64 	%rd25015, %rd7, %rd24993, %rd25014;
	shr.u64 	%rd25016, %rd25015, 32;
	and.b64  	%rd25017, %rd24983, 4294967295;
	add.s64 	%rd25018, %rd25016, %rd25017;
	mad.lo.s64 	%rd25019, %rd8, %rd24993, %rd25018;
	shr.u64 	%rd25020, %rd25019, 32;
	and.b64  	%rd25021, %rd24986, 4294967295;
	add.s64 	%rd25022, %rd25020, %rd25021;
	mad.lo.s64 	%rd25023, %rd9, %rd24993, %rd25022;
	shr.u64 	%rd25024, %rd25023, 32;
	and.b64  	%rd25025, %rd24989, 4294967295;
	add.s64 	%rd25026, %rd25024, %rd25025;
	shr.u64 	%rd25027, %rd25026, 32;
	and.b64  	%rd25028, %rd24992, 4294967295;
	add.s64 	%rd25029, %rd25027, %rd25028;
	{ .reg .b32 tmp; mov.b64 {tmp, %r4107}, %rd25029; }
	add.s32 	%r4108, %r4104, %r4107;
	mul.lo.s32 	%r4109, %r9, %r4106;
	cvt.u64.u32 	%rd25030, %r4109;
	and.b64  	%rd25031, %rd24999, 4294967295;
	mad.lo.s64 	%rd25032, %rd2, %rd25030, %rd25031;
	shr.u64 	%rd25033, %rd25032, 32;
	and.b64  	%rd25034, %rd25003, 4294967295;
	add.s64 	%rd25035, %rd25033, %rd25034;
	mad.lo.s64 	%rd25036, %rd3, %rd25030, %rd25035;
	cvt.u32.u64 	%r4110, %rd25036;
	shr.u64 	%rd25037, %rd25036, 32;
	and.b64  	%rd25038, %rd25007, 4294967295;
	add.s64 	%rd25039, %rd25037, %rd25038;
	mad.lo.s64 	%rd25040, %rd4, %rd25030, %rd25039;
	shr.u64 	%rd25041, %rd25040, 32;
	and.b64  	%rd25042, %rd25011, 4294967295;
	add.s64 	%rd25043, %rd25041, %rd25042;
	mad.lo.s64 	%rd25044, %rd5, %rd25030, %rd25043;
	shr.u64 	%rd25045, %rd25044, 32;
	and.b64  	%rd25046, %rd25015, 4294967295;
	add.s64 	%rd25047, %rd25045, %rd25046;
	mad.lo.s64 	%rd25048, %rd6, %rd25030, %rd25047;
	shr.u64 	%rd25049, %rd25048, 32;
	and.b64  	%rd25050, %rd25019, 4294967295;
	add.s64 	%rd25051, %rd25049, %rd25050;
	mad.lo.s64 	%rd25052, %rd7, %rd25030, %rd25051;
	shr.u64 	%rd25053, %rd25052, 32;
	and.b64  	%rd25054, %rd25023, 4294967295;
	add.s64 	%rd25055, %rd25053, %rd25054;
	mad.lo.s64 	%rd25056, %rd8, %rd25030, %rd25055;
	shr.u64 	%rd25057, %rd25056, 32;
	and.b64  	%rd25058, %rd25026, 4294967295;
	add.s64 	%rd25059, %rd25057, %rd25058;
	mad.lo.s64 	%rd25060, %rd9, %rd25030, %rd25059;
	shr.u64 	%rd25061, %rd25060, 32;
	and.b64  	%rd25062, %rd25029, 4294967295;
	add.s64 	%rd25063, %rd25061, %rd25062;
	{ .reg .b32 tmp; mov.b64 {tmp, %r4111}, %rd25063; }
	add.s32 	%r4112, %r4108, %r4111;
	mul.lo.s32 	%r4113, %r9, %r4110;
	cvt.u64.u32 	%rd25064, %r4113;
	and.b64  	%rd25065, %rd25036, 4294967295;
	mad.lo.s64 	%rd25066, %rd2, %rd25064, %rd25065;
	shr.u64 	%rd25067, %rd25066, 32;
	and.b64  	%rd25068, %rd25040, 4294967295;
	add.s64 	%rd25069, %rd25067, %rd25068;
	mad.lo.s64 	%rd46874, %rd3, %rd25064, %rd25069;
	shr.u64 	%rd25070, %rd46874, 32;
	and.b64  	%rd25071, %rd25044, 4294967295;
	add.s64 	%rd25072, %rd25070, %rd25071;
	mad.lo.s64 	%rd46873, %rd4, %rd25064, %rd25072;
	cvt.u32.u64 	%r146, %rd46873;
	shr.u64 	%rd25073, %rd46873, 32;
	and.b64  	%rd25074, %rd25048, 4294967295;
	add.s64 	%rd25075, %rd25073, %rd25074;
	mad.lo.s64 	%rd46872, %rd5, %rd25064, %rd25075;
	cvt.u32.u64 	%r147, %rd46872;
	shr.u64 	%rd25076, %rd46872, 32;
	and.b64  	%rd25077, %rd25052, 4294967295;
	add.s64 	%rd25078, %rd25076, %rd25077;
	mad.lo.s64 	%rd46871, %rd6, %rd25064, %rd25078;
	cvt.u32.u64 	%r148, %rd46871;
	shr.u64 	%rd25079, %rd46871, 32;
	and.b64  	%rd25080, %rd25056, 4294967295;
	add.s64 	%rd25081, %rd25079, %rd25080;
	mad.lo.s64 	%rd46870, %rd7, %rd25064, %rd25081;
	cvt.u32.u64 	%r149, %rd46870;
	shr.u64 	%rd25082, %rd46870, 32;
	and.b64  	%rd25083, %rd25060, 4294967295;
	add.s64 	%rd25084, %rd25082, %rd25083;
	mad.lo.s64 	%rd46869, %rd8, %rd25064, %rd25084;
	cvt.u32.u64 	%r150, %rd46869;
	shr.u64 	%rd25085, %rd46869, 32;
	and.b64  	%rd25086, %rd25063, 4294967295;
	add.s64 	%rd25087, %rd25085, %rd25086;
	mad.lo.s64 	%rd46868, %rd9, %rd25064, %rd25087;
	cvt.u32.u64 	%r151, %rd46868;
	{ .reg .b32 tmp; mov.b64 {tmp, %r4114}, %rd46868; }
	add.s32 	%r6757, %r4112, %r4114;
	setp.gt.u32 	%p1005, %r6757, %r4082;
	@%p1005 bra 	$L__BB0_95;
	cvt.u32.u64 	%r4115, %rd9;
	setp.lt.u32 	%p1006, %r6757, %r4115;
	@%p1006 bra 	$L__BB0_96;
	cvt.u32.u64 	%r4116, %rd8;
	setp.lt.u32 	%p1007, %r4116, %r151;
	@%p1007 bra 	$L__BB0_95;
	cvt.u32.u64 	%r4117, %rd8;
	setp.gt.u32 	%p1008, %r4117, %r151;
	@%p1008 bra 	$L__BB0_96;
	cvt.u32.u64 	%r4118, %rd7;
	setp.lt.u32 	%p1009, %r4118, %r150;
	@%p1009 bra 	$L__BB0_95;
	cvt.u32.u64 	%r4119, %rd7;
	setp.gt.u32 	%p1010, %r4119, %r150;
	@%p1010 bra 	$L__BB0_96;
	cvt.u32.u64 	%r4120, %rd6;
	setp.lt.u32 	%p1011, %r4120, %r149;
	@%p1011 bra 	$L__BB0_95;
	cvt.u32.u64 	%r4121, %rd6;
	setp.gt.u32 	%p1012, %r4121, %r149;
	@%p1012 bra 	$L__BB0_96;
	cvt.u32.u64 	%r4122, %rd5;
	setp.lt.u32 	%p1013, %r4122, %r148;
	@%p1013 bra 	$L__BB0_95;
	cvt.u32.u64 	%r4123, %rd5;
	setp.gt.u32 	%p1014, %r4123, %r148;
	@%p1014 bra 	$L__BB0_96;
	cvt.u32.u64 	%r4124, %rd4;
	setp.lt.u32 	%p1015, %r4124, %r147;
	@%p1015 bra 	$L__BB0_95;
	cvt.u32.u64 	%r4125, %rd4;
	setp.gt.u32 	%p1016, %r4125, %r147;
	@%p1016 bra 	$L__BB0_96;
	cvt.u32.u64 	%r4126, %rd3;
	setp.lt.u32 	%p1017, %r4126, %r146;
	@%p1017 bra 	$L__BB0_95;
	cvt.u32.u64 	%r4127, %rd3;
	cvt.u32.u64 	%r4128, %rd2;
	setp.gt.u32 	%p1018, %r4127, %r146;
	cvt.u32.u64 	%r4129, %rd46874;
	setp.gt.u32 	%p1019, %r4128, %r4129;
	or.pred  	%p1020, %p1018, %p1019;
	@%p1020 bra 	$L__BB0_96;
$L__BB0_95:
	cvt.u32.u64 	%r4130, %rd9;
	and.b64  	%rd25089, %rd46874, 4294967295;
	sub.s64 	%rd46874, %rd25089, %rd2;
	shr.u64 	%rd25090, %rd46874, 63;
	and.b64  	%rd25091, %rd46873, 4294967295;
	add.s64 	%rd25092, %rd25090, %rd3;
	sub.s64 	%rd46873, %rd25091, %rd25092;
	shr.u64 	%rd25093, %rd46873, 63;
	and.b64  	%rd25094, %rd46872, 4294967295;
	add.s64 	%rd25095, %rd25093, %rd4;
	sub.s64 	%rd46872, %rd25094, %rd25095;
	shr.u64 	%rd25096, %rd46872, 63;
	and.b64  	%rd25097, %rd46871, 4294967295;
	add.s64 	%rd25098, %rd25096, %rd5;
	sub.s64 	%rd46871, %rd25097, %rd25098;
	shr.u64 	%rd25099, %rd46871, 63;
	and.b64  	%rd25100, %rd46870, 4294967295;
	add.s64 	%rd25101, %rd25099, %rd6;
	sub.s64 	%rd46870, %rd25100, %rd25101;
	shr.u64 	%rd25102, %rd46870, 63;
	and.b64  	%rd25103, %rd46869, 4294967295;
	add.s64 	%rd25104, %rd25102, %rd7;
	sub.s64 	%rd46869, %rd25103, %rd25104;
	shr.u64 	%rd25105, %rd46869, 63;
	and.b64  	%rd25106, %rd46868, 4294967295;
	add.s64 	%rd25107, %rd25105, %rd8;
	sub.s64 	%rd46868, %rd25106, %rd25107;
	shr.u64 	%rd25108, %rd46868, 63;
	cvt.u32.u64 	%r4131, %rd25108;
	add.s32 	%r4132, %r4130, %r4131;
	sub.s32 	%r6757, %r6757, %r4132;
$L__BB0_96:
	cvt.u32.u64 	%r4133, %rd9;
	cvt.u64.u32 	%rd91, %r135;
	and.b64  	%rd92, %rd46874, 4294967295;
	mul.lo.s64 	%rd25109, %rd92, %rd91;
	cvt.u32.u64 	%r4134, %rd25109;
	shr.u64 	%rd25110, %rd25109, 32;
	and.b64  	%rd93, %rd46873, 4294967295;
	mad.lo.s64 	%rd25111, %rd93, %rd91, %rd25110;
	shr.u64 	%rd25112, %rd25111, 32;
	and.b64  	%rd94, %rd46872, 4294967295;
	mad.lo.s64 	%rd25113, %rd94, %rd91, %rd25112;
	shr.u64 	%rd25114, %rd25113, 32;
	and.b64  	%rd95, %rd46871, 4294967295;
	mad.lo.s64 	%rd25115, %rd95, %rd91, %rd25114;
	shr.u64 	%rd25116, %rd25115, 32;
	and.b64  	%rd96, %rd46870, 4294967295;
	mad.lo.s64 	%rd25117, %rd96, %rd91, %rd25116;
	shr.u64 	%rd25118, %rd25117, 32;
	and.b64  	%rd97, %rd46869, 4294967295;
	mad.lo.s64 	%rd25119, %rd97, %rd91, %rd25118;
	shr.u64 	%rd25120, %rd25119, 32;
	and.b64  	%rd98, %rd46868, 4294967295;
	mad.lo.s64 	%rd25121, %rd98, %rd91, %rd25120;
	shr.u64 	%rd25122, %rd25121, 32;
	cvt.u64.u32 	%rd99, %r6757;
	mul.wide.u32 	%rd25123, %r6757, %r135;
	add.s64 	%rd25124, %rd25122, %rd25123;
	shr.u64 	%rd25125, %rd25124, 32;
	cvt.u64.u32 	%rd100, %r134;
	and.b64  	%rd25126, %rd25111, 4294967295;
	mad.lo.s64 	%rd25127, %rd92, %rd100, %rd25126;
	shr.u64 	%rd25128, %rd25127, 32;
	and.b64  	%rd25129, %rd25113, 4294967295;
	add.s64 	%rd25130, %rd25128, %rd25129;
	mad.lo.s64 	%rd25131, %rd93, %rd100, %rd25130;
	shr.u64 	%rd25132, %rd25131, 32;
	and.b64  	%rd25133, %rd25115, 4294967295;
	add.s64 	%rd25134, %rd25132, %rd25133;
	mad.lo.s64 	%rd25135, %rd94, %rd100, %rd25134;
	shr.u64 	%rd25136, %rd25135, 32;
	and.b64  	%rd25137, %rd25117, 4294967295;
	add.s64 	%rd25138, %rd25136, %rd25137;
	mad.lo.s64 	%rd25139, %rd95, %rd100, %rd25138;
	shr.u64 	%rd25140, %rd25139, 32;
	and.b64  	%rd25141, %rd25119, 4294967295;
	add.s64 	%rd25142, %rd25140, %rd25141;
	mad.lo.s64 	%rd25143, %rd96, %rd100, %rd25142;
	shr.u64 	%rd25144, %rd25143, 32;
	and.b64  	%rd25145, %rd25121, 4294967295;
	add.s64 	%rd25146, %rd25144, %rd25145;
	mad.lo.s64 	%rd25147, %rd97, %rd100, %rd25146;
	shr.u64 	%rd25148, %rd25147, 32;
	and.b64  	%rd25149, %rd25124, 4294967295;
	add.s64 	%rd25150, %rd25148, %rd25149;
	mad.lo.s64 	%rd25151, %rd98, %rd100, %rd25150;
	shr.u64 	%rd25152, %rd25151, 32;
	mul.wide.u32 	%rd25153, %r6757, %r134;
	add.s64 	%rd25154, %rd25152, %rd25125;
	add.s64 	%rd25155, %rd25154, %rd25153;
	shr.u64 	%rd25156, %rd25155, 32;
	cvt.u64.u32 	%rd101, %r133;
	and.b64  	%rd25157, %rd25131, 4294967295;
	mad.lo.s64 	%rd25158, %rd92, %rd101, %rd25157;
	shr.u64 	%rd25159, %rd25158, 32;
	and.b64  	%rd25160, %rd25135, 4294967295;
	add.s64 	%rd25161, %rd25159, %rd25160;
	mad.lo.s64 	%rd25162, %rd93, %rd101, %rd25161;
	shr.u64 	%rd25163, %rd25162, 32;
	and.b64  	%rd25164, %rd25139, 4294967295;
	add.s64 	%rd25165, %rd25163, %rd25164;
	mad.lo.s64 	%rd25166, %rd94, %rd101, %rd25165;
	shr.u64 	%rd25167, %rd25166, 32;
	and.b64  	%rd25168, %rd25143, 4294967295;
	add.s64 	%rd25169, %rd25167, %rd25168;
	mad.lo.s64 	%rd25170, %rd95, %rd101, %rd25169;
	shr.u64 	%rd25171, %rd25170, 32;
	and.b64  	%rd25172, %rd25147, 4294967295;
	add.s64 	%rd25173, %rd25171, %rd25172;
	mad.lo.s64 	%rd25174, %rd96, %rd101, %rd25173;
	shr.u64 	%rd25175, %rd25174, 32;
	and.b64  	%rd25176, %rd25151, 4294967295;
	add.s64 	%rd25177, %rd25175, %rd25176;
	mad.lo.s64 	%rd25178, %rd97, %rd101, %rd25177;
	shr.u64 	%rd25179, %rd25178, 32;
	and.b64  	%rd25180, %rd25155, 4294967295;
	add.s64 	%rd25181, %rd25179, %rd25180;
	mad.lo.s64 	%rd25182, %rd98, %rd101, %rd25181;
	shr.u64 	%rd25183, %rd25182, 32;
	mul.wide.u32 	%rd25184, %r6757, %r133;
	add.s64 	%rd25185, %rd25183, %rd25156;
	add.s64 	%rd25186, %rd25185, %rd25184;
	shr.u64 	%rd25187, %rd25186, 32;
	cvt.u64.u32 	%rd102, %r132;
	and.b64  	%rd25188, %rd25162, 4294967295;
	mad.lo.s64 	%rd25189, %rd92, %rd102, %rd25188;
	shr.u64 	%rd25190, %rd25189, 32;
	and.b64  	%rd25191, %rd25166, 4294967295;
	add.s64 	%rd25192, %rd25190, %rd25191;
	mad.lo.s64 	%rd25193, %rd93, %rd102, %rd25192;
	shr.u64 	%rd25194, %rd25193, 32;
	and.b64  	%rd25195, %rd25170, 4294967295;
	add.s64 	%rd25196, %rd25194, %rd25195;
	mad.lo.s64 	%rd25197, %rd94, %rd102, %rd25196;
	shr.u64 	%rd25198, %rd25197, 32;
	and.b64  	%rd25199, %rd25174, 4294967295;
	add.s64 	%rd25200, %rd25198, %rd25199;
	mad.lo.s64 	%rd25201, %rd95, %rd102, %rd25200;
	shr.u64 	%rd25202, %rd25201, 32;
	and.b64  	%rd25203, %rd25178, 4294967295;
	add.s64 	%rd25204, %rd25202, %rd25203;
	mad.lo.s64 	%rd25205, %rd96, %rd102, %rd25204;
	shr.u64 	%rd25206, %rd25205, 32;
	and.b64  	%rd25207, %rd25182, 4294967295;
	add.s64 	%rd25208, %rd25206, %rd25207;
	mad.lo.s64 	%rd25209, %rd97, %rd102, %rd25208;
	shr.u64 	%rd25210, %rd25209, 32;
	and.b64  	%rd25211, %rd25186, 4294967295;
	add.s64 	%rd25212, %rd25210, %rd25211;
	mad.lo.s64 	%rd25213, %rd98, %rd102, %rd25212;
	shr.u64 	%rd25214, %rd25213, 32;
	mul.wide.u32 	%rd25215, %r6757, %r132;
	add.s64 	%rd25216, %rd25214, %rd25187;
	add.s64 	%rd25217, %rd25216, %rd25215;
	shr.u64 	%rd25218, %rd25217, 32;
	cvt.u64.u32 	%rd103, %r131;
	and.b64  	%rd25219, %rd25193, 4294967295;
	mad.lo.s64 	%rd25220, %rd92, %rd103, %rd25219;
	shr.u64 	%rd25221, %rd25220, 32;
	and.b64  	%rd25222, %rd25197, 4294967295;
	add.s64 	%rd25223, %rd25221, %rd25222;
	mad.lo.s64 	%rd25224, %rd93, %rd103, %rd25223;
	shr.u64 	%rd25225, %rd25224, 32;
	and.b64  	%rd25226, %rd25201, 4294967295;
	add.s64 	%rd25227, %rd25225, %rd25226;
	mad.lo.s64 	%rd25228, %rd94, %rd103, %rd25227;
	shr.u64 	%rd25229, %rd25228, 32;
	and.b64  	%rd25230, %rd25205, 4294967295;
	add.s64 	%rd25231, %rd25229, %rd25230;
	mad.lo.s64 	%rd25232, %rd95, %rd103, %rd25231;
	shr.u64 	%rd25233, %rd25232, 32;
	and.b64  	%rd25234, %rd25209, 4294967295;
	add.s64 	%rd25235, %rd25233, %rd25234;
	mad.lo.s64 	%rd25236, %rd96, %rd103, %rd25235;
	shr.u64 	%rd25237, %rd25236, 32;
	and.b64  	%rd25238, %rd25213, 4294967295;
	add.s64 	%rd25239, %rd25237, %rd25238;
	mad.lo.s64 	%rd25240, %rd97, %rd103, %rd25239;
	shr.u64 	%rd25241, %rd25240, 32;
	and.b64  	%rd25242, %rd25217, 4294967295;
	add.s64 	%rd25243, %rd25241, %rd25242;
	mad.lo.s64 	%rd25244, %rd98, %rd103, %rd25243;
	shr.u64 	%rd25245, %rd25244, 32;
	mul.wide.u32 	%rd25246, %r6757, %r131;
	add.s64 	%rd25247, %rd25245, %rd25218;
	add.s64 	%rd25248, %rd25247, %rd25246;
	shr.u64 	%rd25249, %rd25248, 32;
	cvt.u64.u32 	%rd104, %r130;
	and.b64  	%rd25250, %rd25224, 4294967295;
	mad.lo.s64 	%rd25251, %rd92, %rd104, %rd25250;
	shr.u64 	%rd25252, %rd25251, 32;
	and.b64  	%rd25253, %rd25228, 4294967295;
	add.s64 	%rd25254, %rd25252, %rd25253;
	mad.lo.s64 	%rd25255, %rd93, %rd104, %rd25254;
	shr.u64 	%rd25256, %rd25255, 32;
	and.b64  	%rd25257, %rd25232, 4294967295;
	add.s64 	%rd25258, %rd25256, %rd25257;
	mad.lo.s64 	%rd25259, %rd94, %rd104, %rd25258;
	shr.u64 	%rd25260, %rd25259, 32;
	and.b64  	%rd25261, %rd25236, 4294967295;
	add.s64 	%rd25262, %rd25260, %rd25261;
	mad.lo.s64 	%rd25263, %rd95, %rd104, %rd25262;
	shr.u64 	%rd25264, %rd25263, 32;
	and.b64  	%rd25265, %rd25240, 4294967295;
	add.s64 	%rd25266, %rd25264, %rd25265;
	mad.lo.s64 	%rd25267, %rd96, %rd104, %rd25266;
	shr.u64 	%rd25268, %rd25267, 32;
	and.b64  	%rd25269, %rd25244, 4294967295;
	add.s64 	%rd25270, %rd25268, %rd25269;
	mad.lo.s64 	%rd25271, %rd97, %rd104, %rd25270;
	shr.u64 	%rd25272, %rd25271, 32;
	and.b64  	%rd25273, %rd25248, 4294967295;
	add.s64 	%rd25274, %rd25272, %rd25273;
	mad.lo.s64 	%rd25275, %rd98, %rd104, %rd25274;
	shr.u64 	%rd25276, %rd25275, 32;
	mul.wide.u32 	%rd25277, %r6757, %r130;
	add.s64 	%rd25278, %rd25276, %rd25249;
	add.s64 	%rd25279, %rd25278, %rd25277;
	shr.u64 	%rd25280, %rd25279, 32;
	cvt.u64.u32 	%rd105, %r129;
	and.b64  	%rd25281, %rd25255, 4294967295;
	mad.lo.s64 	%rd25282, %rd92, %rd105, %rd25281;
	shr.u64 	%rd25283, %rd25282, 32;
	and.b64  	%rd25284, %rd25259, 4294967295;
	add.s64 	%rd25285, %rd25283, %rd25284;
	mad.lo.s64 	%rd25286, %rd93, %rd105, %rd25285;
	shr.u64 	%rd25287, %rd25286, 32;
	and.b64  	%rd25288, %rd25263, 4294967295;
	add.s64 	%rd25289, %rd25287, %rd25288;
	mad.lo.s64 	%rd25290, %rd94, %rd105, %rd25289;
	shr.u64 	%rd25291, %rd25290, 32;
	and.b64  	%rd25292, %rd25267, 4294967295;
	add.s64 	%rd25293, %rd25291, %rd25292;
	mad.lo.s64 	%rd25294, %rd95, %rd105, %rd25293;
	shr.u64 	%rd25295, %rd25294, 32;
	and.b64  	%rd25296, %rd25271, 4294967295;
	add.s64 	%rd25297, %rd25295, %rd25296;
	mad.lo.s64 	%rd25298, %rd96, %rd105, %rd25297;
	shr.u64 	%rd25299, %rd25298, 32;
	and.b64  	%rd25300, %rd25275, 4294967295;
	add.s64 	%rd25301, %rd25299, %rd25300;
	mad.lo.s64 	%rd25302, %rd97, %rd105, %rd25301;
	shr.u64 	%rd25303, %rd25302, 32;
	and.b64  	%rd25304, %rd25279, 4294967295;
	add.s64 	%rd25305, %rd25303, %rd25304;
	mad.lo.s64 	%rd25306, %rd98, %rd105, %rd25305;
	shr.u64 	%rd25307, %rd25306, 32;
	mul.wide.u32 	%rd25308, %r6757, %r129;
	add.s64 	%rd25309, %rd25307, %rd25280;
	add.s64 	%rd25310, %rd25309, %rd25308;
	shr.u64 	%rd25311, %rd25310, 32;
	cvt.u64.u32 	%rd106, %r128;
	and.b64  	%rd25312, %rd25286, 4294967295;
	mad.lo.s64 	%rd25313, %rd92, %rd106, %rd25312;
	shr.u64 	%rd25314, %rd25313, 32;
	and.b64  	%rd25315, %rd25290, 4294967295;
	add.s64 	%rd25316, %rd25314, %rd25315;
	mad.lo.s64 	%rd25317, %rd93, %rd106, %rd25316;
	shr.u64 	%rd25318, %rd25317, 32;
	and.b64  	%rd25319, %rd25294, 4294967295;
	add.s64 	%rd25320, %rd25318, %rd25319;
	mad.lo.s64 	%rd25321, %rd94, %rd106, %rd25320;
	shr.u64 	%rd25322, %rd25321, 32;
	and.b64  	%rd25323, %rd25298, 4294967295;
	add.s64 	%rd25324, %rd25322, %rd25323;
	mad.lo.s64 	%rd25325, %rd95, %rd106, %rd25324;
	shr.u64 	%rd25326, %rd25325, 32;
	and.b64  	%rd25327, %rd25302, 4294967295;
	add.s64 	%rd25328, %rd25326, %rd25327;
	mad.lo.s64 	%rd25329, %rd96, %rd106, %rd25328;
	shr.u64 	%rd25330, %rd25329, 32;
	and.b64  	%rd25331, %rd25306, 4294967295;
	add.s64 	%rd25332, %rd25330, %rd25331;
	mad.lo.s64 	%rd25333, %rd97, %rd106, %rd25332;
	shr.u64 	%rd25334, %rd25333, 32;
	and.b64  	%rd25335, %rd25310, 4294967295;
	add.s64 	%rd25336, %rd25334, %rd25335;
	mad.lo.s64 	%rd25337, %rd98, %rd106, %rd25336;
	shr.u64 	%rd25338, %rd25337, 32;
	mul.wide.u32 	%rd25339, %r6757, %r128;
	add.s64 	%rd25340, %rd25338, %rd25311;
	add.s64 	%rd25341, %rd25340, %rd25339;
	{ .reg .b32 tmp; mov.b64 {tmp, %r4135}, %rd25341; }
	mul.lo.s32 	%r4136, %r9, %r4134;
	cvt.u64.u32 	%rd25342, %r4136;
	and.b64  	%rd25343, %rd25109, 4294967295;
	mad.lo.s64 	%rd25344, %rd2, %rd25342, %rd25343;
	shr.u64 	%rd25345, %rd25344, 32;
	and.b64  	%rd25346, %rd25127, 4294967295;
	add.s64 	%rd25347, %rd25345, %rd25346;
	mad.lo.s64 	%rd25348, %rd3, %rd25342, %rd25347;
	cvt.u32.u64 	%r4137, %rd25348;
	shr.u64 	%rd25349, %rd25348, 32;
	and.b64  	%rd25350, %rd25158, 4294967295;
	add.s64 	%rd25351, %rd25349, %rd25350;
	mad.lo.s64 	%rd25352, %rd4, %rd25342, %rd25351;
	shr.u64 	%rd25353, %rd25352, 32;
	and.b64  	%rd25354, %rd25189, 4294967295;
	add.s64 	%rd25355, %rd25353, %rd25354;
	mad.lo.s64 	%rd25356, %rd5, %rd25342, %rd25355;
	shr.u64 	%rd25357, %rd25356, 32;
	and.b64  	%rd25358, %rd25220, 4294967295;
	add.s64 	%rd25359, %rd25357, %rd25358;
	mad.lo.s64 	%rd25360, %rd6, %rd25342, %rd25359;
	shr.u64 	%rd25361, %rd25360, 32;
	and.b64  	%rd25362, %rd25251, 4294967295;
	add.s64 	%rd25363, %rd25361, %rd25362;
	mad.lo.s64 	%rd25364, %rd7, %rd25342, %rd25363;
	shr.u64 	%rd25365, %rd25364, 32;
	and.b64  	%rd25366, %rd25282, 4294967295;
	add.s64 	%rd25367, %rd25365, %rd25366;
	mad.lo.s64 	%rd25368, %rd8, %rd25342, %rd25367;
	shr.u64 	%rd25369, %rd25368, 32;
	and.b64  	%rd25370, %rd25313, 4294967295;
	add.s64 	%rd25371, %rd25369, %rd25370;
	mad.lo.s64 	%rd25372, %rd9, %rd25342, %rd25371;
	shr.u64 	%rd25373, %rd25372, 32;
	and.b64  	%rd25374, %rd25317, 4294967295;
	add.s64 	%rd25375, %rd25373, %rd25374;
	shr.u64 	%rd25376, %rd25375, 32;
	and.b64  	%rd25377, %rd25321, 4294967295;
	add.s64 	%rd25378, %rd25376, %rd25377;
	shr.u64 	%rd25379, %rd25378, 32;
	and.b64  	%rd25380, %rd25325, 4294967295;
	add.s64 	%rd25381, %rd25379, %rd25380;
	shr.u64 	%rd25382, %rd25381, 32;
	and.b64  	%rd25383, %rd25329, 4294967295;
	add.s64 	%rd25384, %rd25382, %rd25383;
	shr.u64 	%rd25385, %rd25384, 32;
	and.b64  	%rd25386, %rd25333, 4294967295;
	add.s64 	%rd25387, %rd25385, %rd25386;
	shr.u64 	%rd25388, %rd25387, 32;
	and.b64  	%rd25389, %rd25337, 4294967295;
	add.s64 	%rd25390, %rd25388, %rd25389;
	shr.u64 	%rd25391, %rd25390, 32;
	and.b64  	%rd25392, %rd25341, 4294967295;
	add.s64 	%rd25393, %rd25391, %rd25392;
	{ .reg .b32 tmp; mov.b64 {tmp, %r4138}, %rd25393; }
	add.s32 	%r4139, %r4135, %r4138;
	mul.lo.s32 	%r4140, %r9, %r4137;
	cvt.u64.u32 	%rd25394, %r4140;
	and.b64  	%rd25395, %rd25348, 4294967295;
	mad.lo.s64 	%rd25396, %rd2, %rd25394, %rd25395;
	shr.u64 	%rd25397, %rd25396, 32;
	and.b64  	%rd25398, %rd25352, 4294967295;
	add.s64 	%rd25399, %rd25397, %rd25398;
	mad.lo.s64 	%rd25400, %rd3, %rd25394, %rd25399;
	cvt.u32.u64 	%r4141, %rd25400;
	shr.u64 	%rd25401, %rd25400, 32;
	and.b64  	%rd25402, %rd25356, 4294967295;
	add.s64 	%rd25403, %rd25401, %rd25402;
	mad.lo.s64 	%rd25404, %rd4, %rd25394, %rd25403;
	shr.u64 	%rd25405, %rd25404, 32;
	and.b64  	%rd25406, %rd25360, 4294967295;
	add.s64 	%rd25407, %rd25405, %rd25406;
	mad.lo.s64 	%rd25408, %rd5, %rd25394, %rd25407;
	shr.u64 	%rd25409, %rd25408, 32;
	and.b64  	%rd25410, %rd25364, 4294967295;
	add.s64 	%rd25411, %rd25409, %rd25410;
	mad.lo.s64 	%rd25412, %rd6, %rd25394, %rd25411;
	shr.u64 	%rd25413, %rd25412, 32;
	and.b64  	%rd25414, %rd25368, 4294967295;
	add.s64 	%rd25415, %rd25413, %rd25414;
	mad.lo.s64 	%rd25416, %rd7, %rd25394, %rd25415;
	shr.u64 	%rd25417, %rd25416, 32;
	and.b64  	%rd25418, %rd25372, 4294967295;
	add.s64 	%rd25419, %rd25417, %rd25418;
	mad.lo.s64 	%rd25420, %rd8, %rd25394, %rd25419;
	shr.u64 	%rd25421, %rd25420, 32;
	and.b64  	%rd25422, %rd25375, 4294967295;
	add.s64 	%rd25423, %rd25421, %rd25422;
	mad.lo.s64 	%rd25424, %rd9, %rd25394, %rd25423;
	shr.u64 	%rd25425, %rd25424, 32;
	and.b64  	%rd25426, %rd25378, 4294967295;
	add.s64 	%rd25427, %rd25425, %rd25426;
	shr.u64 	%rd25428, %rd25427, 32;
	and.b64  	%rd25429, %rd25381, 4294967295;
	add.s64 	%rd25430, %rd25428, %rd25429;
	shr.u64 	%rd25431, %rd25430, 32;
	and.b64  	%rd25432, %rd25384, 4294967295;
	add.s64 	%rd25433, %rd25431, %rd25432;
	shr.u64 	%rd25434, %rd25433, 32;
	and.b64  	%rd25435, %rd25387, 4294967295;
	add.s64 	%rd25436, %rd25434, %rd25435;
	shr.u64 	%rd25437, %rd25436, 32;
	and.b64  	%rd25438, %rd25390, 4294967295;
	add.s64 	%rd25439, %rd25437, %rd25438;
	shr.u64 	%rd25440, %rd25439, 32;
	and.b64  	%rd25441, %rd25393, 4294967295;
	add.s64 	%rd25442, %rd25440, %rd25441;
	{ .reg .b32 tmp; mov.b64 {tmp, %r4142}, %rd25442; }
	add.s32 	%r4143, %r4139, %r4142;
	mul.lo.s32 	%r4144, %r9, %r4141;
	cvt.u64.u32 	%rd25443, %r4144;
	and.b64  	%rd25444, %rd25400, 4294967295;
	mad.lo.s64 	%rd25445, %rd2, %rd25443, %rd25444;
	shr.u64 	%rd25446, %rd25445, 32;
	and.b64  	%rd25447, %rd25404, 4294967295;
	add.s64 	%rd25448, %rd25446, %rd25447;
	mad.lo.s64 	%rd25449, %rd3, %rd25443, %rd25448;
	cvt.u32.u64 	%r4145, %rd25449;
	shr.u64 	%rd25450, %rd25449, 32;
	and.b64  	%rd25451, %rd25408, 4294967295;
	add.s64 	%rd25452, %rd25450, %rd25451;
	mad.lo.s64 	%rd25453, %rd4, %rd25443, %rd25452;
	shr.u64 	%rd25454, %rd25453, 32;
	and.b64  	%rd25455, %rd25412, 4294967295;
	add.s64 	%rd25456, %rd25454, %rd25455;
	mad.lo.s64 	%rd25457, %rd5, %rd25443, %rd25456;
	shr.u64 	%rd25458, %rd25457, 32;
	and.b64  	%rd25459, %rd25416, 4294967295;
	add.s64 	%rd25460, %rd25458, %rd25459;
	mad.lo.s64 	%rd25461, %rd6, %rd25443, %rd25460;
	shr.u64 	%rd25462, %rd25461, 32;
	and.b64  	%rd25463, %rd25420, 4294967295;
	add.s64 	%rd25464, %rd25462, %rd25463;
	mad.lo.s64 	%rd25465, %rd7, %rd25443, %rd25464;
	shr.u64 	%rd25466, %rd25465, 32;
	and.b64  	%rd25467, %rd25424, 4294967295;
	add.s64 	%rd25468, %rd25466, %rd25467;
	mad.lo.s64 	%rd25469, %rd8, %rd25443, %rd25468;
	shr.u64 	%rd25470, %rd25469, 32;
	and.b64  	%rd25471, %rd25427, 4294967295;
	add.s64 	%rd25472, %rd25470, %rd25471;
	mad.lo.s64 	%rd25473, %rd9, %rd25443, %rd25472;
	shr.u64 	%rd25474, %rd25473, 32;
	and.b64  	%rd25475, %rd25430, 4294967295;
	add.s64 	%rd25476, %rd25474, %rd25475;
	shr.u64 	%rd25477, %rd25476, 32;
	and.b64  	%rd25478, %rd25433, 4294967295;
	add.s64 	%rd25479, %rd25477, %rd25478;
	shr.u64 	%rd25480, %rd25479, 32;
	and.b64  	%rd25481, %rd25436, 4294967295;
	add.s64 	%rd25482, %rd25480, %rd25481;
	shr.u64 	%rd25483, %rd25482, 32;
	and.b64  	%rd25484, %rd25439, 4294967295;
	add.s64 	%rd25485, %rd25483, %rd25484;
	shr.u64 	%rd25486, %rd25485, 32;
	and.b64  	%rd25487, %rd25442, 4294967295;
	add.s64 	%rd25488, %rd25486, %rd25487;
	{ .reg .b32 tmp; mov.b64 {tmp, %r4146}, %rd25488; }
	add.s32 	%r4147, %r4143, %r4146;
	mul.lo.s32 	%r4148, %r9, %r4145;
	cvt.u64.u32 	%rd25489, %r4148;
	and.b64  	%rd25490, %rd25449, 4294967295;
	mad.lo.s64 	%rd25491, %rd2, %rd25489, %rd25490;
	shr.u64 	%rd25492, %rd25491, 32;
	and.b64  	%rd25493, %rd25453, 4294967295;
	add.s64 	%rd25494, %rd25492, %rd25493;
	mad.lo.s64 	%rd25495, %rd3, %rd25489, %rd25494;
	cvt.u32.u64 	%r4149, %rd25495;
	shr.u64 	%rd25496, %rd25495, 32;
	and.b64  	%rd25497, %rd25457, 4294967295;
	add.s64 	%rd25498, %rd25496, %rd25497;
	mad.lo.s64 	%rd25499, %rd4, %rd25489, %rd25498;
	shr.u64 	%rd25500, %rd25499, 32;
	and.b64  	%rd25501, %rd25461, 4294967295;
	add.s64 	%rd25502, %rd25500, %rd25501;
	mad.lo.s64 	%rd25503, %rd5, %rd25489, %rd25502;
	shr.u64 	%rd25504, %rd25503, 32;
	and.b64  	%rd25505, %rd25465, 4294967295;
	add.s64 	%rd25506, %rd25504, %rd25505;
	mad.lo.s64 	%rd25507, %rd6, %rd25489, %rd25506;
	shr.u64 	%rd25508, %rd25507, 32;
	and.b64  	%rd25509, %rd25469, 4294967295;
	add.s64 	%rd25510, %rd25508, %rd25509;
	mad.lo.s64 	%rd25511, %rd7, %rd25489, %rd25510;
	shr.u64 	%rd25512, %rd25511, 32;
	and.b64  	%rd25513, %rd25473, 4294967295;
	add.s64 	%rd25514, %rd25512, %rd25513;
	mad.lo.s64 	%rd25515, %rd8, %rd25489, %rd25514;
	shr.u64 	%rd25516, %rd25515, 32;
	and.b64  	%rd25517, %rd25476, 4294967295;
	add.s64 	%rd25518, %rd25516, %rd25517;
	mad.lo.s64 	%rd25519, %rd9, %rd25489, %rd25518;
	shr.u64 	%rd25520, %rd25519, 32;
	and.b64  	%rd25521, %rd25479, 4294967295;
	add.s64 	%rd25522, %rd25520, %rd25521;
	shr.u64 	%rd25523, %rd25522, 32;
	and.b64  	%rd25524, %rd25482, 4294967295;
	add.s64 	%rd25525, %rd25523, %rd25524;
	shr.u64 	%rd25526, %rd25525, 32;
	and.b64  	%rd25527, %rd25485, 4294967295;
	add.s64 	%rd25528, %rd25526, %rd25527;
	shr.u64 	%rd25529, %rd25528, 32;
	and.b64  	%rd25530, %rd25488, 4294967295;
	add.s64 	%rd25531, %rd25529, %rd25530;
	{ .reg .b32 tmp; mov.b64 {tmp, %r4150}, %rd25531; }
	add.s32 	%r4151, %r4147, %r4150;
	mul.lo.s32 	%r4152, %r9, %r4149;
	cvt.u64.u32 	%rd25532, %r4152;
	and.b64  	%rd25533, %rd25495, 4294967295;
	mad.lo.s64 	%rd25534, %rd2, %rd25532, %rd25533;
	shr.u64 	%rd25535, %rd25534, 32;
	and.b64  	%rd25536, %rd25499, 4294967295;
	add.s64 	%rd25537, %rd25535, %rd25536;
	mad.lo.s64 	%rd25538, %rd3, %rd25532, %rd25537;
	cvt.u32.u64 	%r4153, %rd25538;
	shr.u64 	%rd25539, %rd25538, 32;
	and.b64  	%rd25540, %rd25503, 4294967295;
	add.s64 	%rd25541, %rd25539, %rd25540;
	mad.lo.s64 	%rd25542, %rd4, %rd25532, %rd25541;
	shr.u64 	%rd25543, %rd25542, 32;
	and.b64  	%rd25544, %rd25507, 4294967295;
	add.s64 	%rd25545, %rd25543, %rd25544;
	mad.lo.s64 	%rd25546, %rd5, %rd25532, %rd25545;
	shr.u64 	%rd25547, %rd25546, 32;
	and.b64  	%rd25548, %rd25511, 4294967295;
	add.s64 	%rd25549, %rd25547, %rd25548;
	mad.lo.s64 	%rd25550, %rd6, %rd25532, %rd25549;
	shr.u64 	%rd25551, %rd25550, 32;
	and.b64  	%rd25552, %rd25515, 4294967295;
	add.s64 	%rd25553, %rd25551, %rd25552;
	mad.lo.s64 	%rd25554, %rd7, %rd25532, %rd25553;
	shr.u64 	%rd25555, %rd25554, 32;
	and.b64  	%rd25556, %rd25519, 4294967295;
	add.s64 	%rd25557, %rd25555, %rd25556;
	mad.lo.s64 	%rd25558, %rd8, %rd25532, %rd25557;
	shr.u64 	%rd25559, %rd25558, 32;
	and.b64  	%rd25560, %rd25522, 4294967295;
	add.s64 	%rd25561, %rd25559, %rd25560;
	mad.lo.s64 	%rd25562, %rd9, %rd25532, %rd25561;
	shr.u64 	%rd25563, %rd25562, 32;
	and.b64  	%rd25564, %rd25525, 4294967295;
	add.s64 	%rd25565, %rd25563, %rd25564;
	shr.u64 	%rd25566, %rd25565, 32;
	and.b64  	%rd25567, %rd25528, 4294967295;
	add.s64 	%rd25568, %rd25566, %rd25567;
	shr.u64 	%rd25569, %rd25568, 32;
	and.b64  	%rd25570, %rd25531, 4294967295;
	add.s64 	%rd25571, %rd25569, %rd25570;
	{ .reg .b32 tmp; mov.b64 {tmp, %r4154}, %rd25571; }
	add.s32 	%r4155, %r4151, %r4154;
	mul.lo.s32 	%r4156, %r9, %r4153;
	cvt.u64.u32 	%rd25572, %r4156;
	and.b64  	%rd25573, %rd25538, 4294967295;
	mad.lo.s64 	%rd25574, %rd2, %rd25572, %rd25573;
	shr.u64 	%rd25575, %rd25574, 32;
	and.b64  	%rd25576, %rd25542, 4294967295;
	add.s64 	%rd25577, %rd25575, %rd25576;
	mad.lo.s64 	%rd25578, %rd3, %rd25572, %rd25577;
	cvt.u32.u64 	%r4157, %rd25578;
	shr.u64 	%rd25579, %rd25578, 32;
	and.b64  	%rd25580, %rd25546, 4294967295;
	add.s64 	%rd25581, %rd25579, %rd25580;
	mad.lo.s64 	%rd25582, %rd4, %rd25572, %rd25581;
	shr.u64 	%rd25583, %rd25582, 32;
	and.b64  	%rd25584, %rd25550, 4294967295;
	add.s64 	%rd25585, %rd25583, %rd25584;
	mad.lo.s64 	%rd25586, %rd5, %rd25572, %rd25585;
	shr.u64 	%rd25587, %rd25586, 32;
	and.b64  	%rd25588, %rd25554, 4294967295;
	add.s64 	%rd25589, %rd25587, %rd25588;
	mad.lo.s64 	%rd25590, %rd6, %rd25572, %rd25589;
	shr.u64 	%rd25591, %rd25590, 32;
	and.b64  	%rd25592, %rd25558, 4294967295;
	add.s64 	%rd25593, %rd25591, %rd25592;
	mad.lo.s64 	%rd25594, %rd7, %rd25572, %rd25593;
	shr.u64 	%rd25595, %rd25594, 32;
	and.b64  	%rd25596, %rd25562, 4294967295;
	add.s64 	%rd25597, %rd25595, %rd25596;
	mad.lo.s64 	%rd25598, %rd8, %rd25572, %rd25597;
	shr.u64 	%rd25599, %rd25598, 32;
	and.b64  	%rd25600, %rd25565, 4294967295;
	add.s64 	%rd25601, %rd25599, %rd25600;
	mad.lo.s64 	%rd25602, %rd9, %rd25572, %rd25601;
	shr.u64 	%rd25603, %rd25602, 32;
	and.b64  	%rd25604, %rd25568, 4294967295;
	add.s64 	%rd25605, %rd25603, %rd25604;
	shr.u64 	%rd25606, %rd25605, 32;
	and.b64  	%rd25607, %rd25571, 4294967295;
	add.s64 	%rd25608, %rd25606, %rd25607;
	{ .reg .b32 tmp; mov.b64 {tmp, %r4158}, %rd25608; }
	add.s32 	%r4159, %r4155, %r4158;
	mul.lo.s32 	%r4160, %r9, %r4157;
	cvt.u64.u32 	%rd25609, %r4160;
	and.b64  	%rd25610, %rd25578, 4294967295;
	mad.lo.s64 	%rd25611, %rd2, %rd25609, %rd25610;
	shr.u64 	%rd25612, %rd25611, 32;
	and.b64  	%rd25613, %rd25582, 4294967295;
	add.s64 	%rd25614, %rd25612, %rd25613;
	mad.lo.s64 	%rd25615, %rd3, %rd25609, %rd25614;
	cvt.u32.u64 	%r4161, %rd25615;
	shr.u64 	%rd25616, %rd25615, 32;
	and.b64  	%rd25617, %rd25586, 4294967295;
	add.s64 	%rd25618, %rd25616, %rd25617;
	mad.lo.s64 	%rd25619, %rd4, %rd25609, %rd25618;
	shr.u64 	%rd25620, %rd25619, 32;
	and.b64  	%rd25621, %rd25590, 4294967295;
	add.s64 	%rd25622, %rd25620, %rd25621;
	mad.lo.s64 	%rd25623, %rd5, %rd25609, %rd25622;
	shr.u64 	%rd25624, %rd25623, 32;
	and.b64  	%rd25625, %rd25594, 4294967295;
	add.s64 	%rd25626, %rd25624, %rd25625;
	mad.lo.s64 	%rd25627, %rd6, %rd25609, %rd25626;
	shr.u64 	%rd25628, %rd25627, 32;
	and.b64  	%rd25629, %rd25598, 4294967295;
	add.s64 	%rd25630, %rd25628, %rd25629;
	mad.lo.s64 	%rd25631, %rd7, %rd25609, %rd25630;
	shr.u64 	%rd25632, %rd25631, 32;
	and.b64  	%rd25633, %rd25602, 4294967295;
	add.s64 	%rd25634, %rd25632, %rd25633;
	mad.lo.s64 	%rd25635, %rd8, %rd25609, %rd25634;
	shr.u64 	%rd25636, %rd25635, 32;
	and.b64  	%rd25637, %rd25605, 4294967295;
	add.s64 	%rd25638, %rd25636, %rd25637;
	mad.lo.s64 	%rd25639, %rd9, %rd25609, %rd25638;
	shr.u64 	%rd25640, %rd25639, 32;
	and.b64  	%rd25641, %rd25608, 4294967295;
	add.s64 	%rd25642, %rd25640, %rd25641;
	{ .reg .b32 tmp; mov.b64 {tmp, %r4162}, %rd25642; }
	add.s32 	%r4163, %r4159, %r4162;
	mul.lo.s32 	%r4164, %r9, %r4161;
	cvt.u64.u32 	%rd25643, %r4164;
	and.b64  	%rd25644, %rd25615, 4294967295;
	mad.lo.s64 	%rd25645, %rd2, %rd25643, %rd25644;
	shr.u64 	%rd25646, %rd25645, 32;
	and.b64  	%rd25647, %rd25619, 4294967295;
	add.s64 	%rd25648, %rd25646, %rd25647;
	mad.lo.s64 	%rd46881, %rd3, %rd25643, %rd25648;
	shr.u64 	%rd25649, %rd46881, 32;
	and.b64  	%rd25650, %rd25623, 4294967295;
	add.s64 	%rd25651, %rd25649, %rd25650;
	mad.lo.s64 	%rd46880, %rd4, %rd25643, %rd25651;
	cvt.u32.u64 	%r155, %rd46880;
	shr.u64 	%rd25652, %rd46880, 32;
	and.b64  	%rd25653, %rd25627, 4294967295;
	add.s64 	%rd25654, %rd25652, %rd25653;
	mad.lo.s64 	%rd46879, %rd5, %rd25643, %rd25654;
	cvt.u32.u64 	%r156, %rd46879;
	shr.u64 	%rd25655, %rd46879, 32;
	and.b64  	%rd25656, %rd25631, 4294967295;
	add.s64 	%rd25657, %rd25655, %rd25656;
	mad.lo.s64 	%rd46878, %rd6, %rd25643, %rd25657;
	cvt.u32.u64 	%r157, %rd46878;
	shr.u64 	%rd25658, %rd46878, 32;
	and.b64  	%rd25659, %rd25635, 4294967295;
	add.s64 	%rd25660, %rd25658, %rd25659;
	mad.lo.s64 	%rd46877, %rd7, %rd25643, %rd25660;
	cvt.u32.u64 	%r158, %rd46877;
	shr.u64 	%rd25661, %rd46877, 32;
	and.b64  	%rd25662, %rd25639, 4294967295;
	add.s64 	%rd25663, %rd25661, %rd25662;
	mad.lo.s64 	%rd46876, %rd8, %rd25643, %rd25663;
	cvt.u32.u64 	%r159, %rd46876;
	shr.u64 	%rd25664, %rd46876, 32;
	and.b64  	%rd25665, %rd25642, 4294967295;
	add.s64 	%rd25666, %rd25664, %rd25665;
	mad.lo.s64 	%rd46875, %rd9, %rd25643, %rd25666;
	cvt.u32.u64 	%r160, %rd46875;
	{ .reg .b32 tmp; mov.b64 {tmp, %r4165}, %rd46875; }
	add.s32 	%r6758, %r4163, %r4165;
	setp.gt.u32 	%p1021, %r6758, %r4133;
	@%p1021 bra 	$L__BB0_110;
	cvt.u32.u64 	%r4166, %rd9;
	setp.lt.u32 	%p1022, %r6758, %r4166;
	@%p1022 bra 	$L__BB0_111;
	cvt.u32.u64 	%r4167, %rd8;
	setp.lt.u32 	%p1023, %r4167, %r160;
	@%p1023 bra 	$L__BB0_110;
	cvt.u32.u64 	%r4168, %rd8;
	setp.gt.u32 	%p1024, %r4168, %r160;
	@%p1024 bra 	$L__BB0_111;
	cvt.u32.u64 	%r4169, %rd7;
	setp.lt.u32 	%p1025, %r4169, %r159;
	@%p1025 bra 	$L__BB0_110;
	cvt.u32.u64 	%r4170, %rd7;
	setp.gt.u32 	%p1026, %r4170, %r159;
	@%p1026 bra 	$L__BB0_111;
	cvt.u32.u64 	%r4171, %rd6;
	setp.lt.u32 	%p1027, %r4171, %r158;
	@%p1027 bra 	$L__BB0_110;
	cvt.u32.u64 	%r4172, %rd6;
	setp.gt.u32 	%p1028, %r4172, %r158;
	@%p1028 bra 	$L__BB0_111;
	cvt.u32.u64 	%r4173, %rd5;
	setp.lt.u32 	%p1029, %r4173, %r157;
	@%p1029 bra 	$L__BB0_110;
	cvt.u32.u64 	%r4174, %rd5;
	setp.gt.u32 	%p1030, %r4174, %r157;
	@%p1030 bra 	$L__BB0_111;
	cvt.u32.u64 	%r4175, %rd4;
	setp.lt.u32 	%p1031, %r4175, %r156;
	@%p1031 bra 	$L__BB0_110;
	cvt.u32.u64 	%r4176, %rd4;
	setp.gt.u32 	%p1032, %r4176, %r156;
	@%p1032 bra 	$L__BB0_111;
	cvt.u32.u64 	%r4177, %rd3;
	setp.lt.u32 	%p1033, %r4177, %r155;
	@%p1033 bra 	$L__BB0_110;
	cvt.u32.u64 	%r4178, %rd3;
	cvt.u32.u64 	%r4179, %rd2;
	setp.gt.u32 	%p1034, %r4178, %r155;
	cvt.u32.u64 	%r4180, %rd46881;
	setp.gt.u32 	%p1035, %r4179, %r4180;
	or.pred  	%p1036, %p1034, %p1035;
	@%p1036 bra 	$L__BB0_111;
$L__BB0_110:
	cvt.u32.u64 	%r4181, %rd9;
	and.b64  	%rd25668, %rd46881, 4294967295;
	sub.s64 	%rd46881, %rd25668, %rd2;
	shr.u64 	%rd25669, %rd46881, 63;
	and.b64  	%rd25670, %rd46880, 4294967295;
	add.s64 	%rd25671, %rd25669, %rd3;
	sub.s64 	%rd46880, %rd25670, %rd25671;
	shr.u64 	%rd25672, %rd46880, 63;
	and.b64  	%rd25673, %rd46879, 4294967295;
	add.s64 	%rd25674, %rd25672, %rd4;
	sub.s64 	%rd46879, %rd25673, %rd25674;
	shr.u64 	%rd25675, %rd46879, 63;
	and.b64  	%rd25676, %rd46878, 4294967295;
	add.s64 	%rd25677, %rd25675, %rd5;
	sub.s64 	%rd46878, %rd25676, %rd25677;
	shr.u64 	%rd25678, %rd46878, 63;
	and.b64  	%rd25679, %rd46877, 4294967295;
	add.s64 	%rd25680, %rd25678, %rd6;
	sub.s64 	%rd46877, %rd25679, %rd25680;
	shr.u64 	%rd25681, %rd46877, 63;
	and.b64  	%rd25682, %rd46876, 4294967295;
	add.s64 	%rd25683, %rd25681, %rd7;
	sub.s64 	%rd46876, %rd25682, %rd25683;
	shr.u64 	%rd25684, %rd46876, 63;
	and.b64  	%rd25685, %rd46875, 4294967295;
	add.s64 	%rd25686, %rd25684, %rd8;
	sub.s64 	%rd46875, %rd25685, %rd25686;
	shr.u64 	%rd25687, %rd46875, 63;
	cvt.u32.u64 	%r4182, %rd25687;
	add.s32 	%r4183, %r4181, %r4182;
	sub.s32 	%r6758, %r6758, %r4183;
$L__BB0_111:
	cvt.u32.u64 	%r4184, %rd9;
	cvt.u64.u32 	%rd25688, %r110;
	and.b64  	%rd128, %rd46867, 4294967295;
	mul.lo.s64 	%rd25689, %rd128, %rd25688;
	cvt.u32.u64 	%r4185, %rd25689;
	shr.u64 	%rd25690, %rd25689, 32;
	and.b64  	%rd129, %rd46866, 4294967295;
	mad.lo.s64 	%rd25691, %rd129, %rd25688, %rd25690;
	shr.u64 	%rd25692, %rd25691, 32;
	and.b64  	%rd130, %rd46865, 4294967295;
	mad.lo.s64 	%rd25693, %rd130, %rd25688, %rd25692;
	shr.u64 	%rd25694, %rd25693, 32;
	and.b64  	%rd131, %rd46864, 4294967295;
	mad.lo.s64 	%rd25695, %rd131, %rd25688, %rd25694;
	shr.u64 	%rd25696, %rd25695, 32;
	and.b64  	%rd132, %rd46863, 4294967295;
	mad.lo.s64 	%rd25697, %rd132, %rd25688, %rd25696;
	shr.u64 	%rd25698, %rd25697, 32;
	and.b64  	%rd133, %rd46862, 4294967295;
	mad.lo.s64 	%rd25699, %rd133, %rd25688, %rd25698;
	shr.u64 	%rd25700, %rd25699, 32;
	and.b64  	%rd134, %rd46861, 4294967295;
	mad.lo.s64 	%rd25701, %rd134, %rd25688, %rd25700;
	shr.u64 	%rd25702, %rd25701, 32;
	cvt.u64.u32 	%rd135, %r6756;
	mul.wide.u32 	%rd25703, %r6756, %r110;
	add.s64 	%rd25704, %rd25702, %rd25703;
	shr.u64 	%rd25705, %rd25704, 32;
	cvt.u64.u32 	%rd25706, %r109;
	and.b64  	%rd25707, %rd25691, 4294967295;
	mad.lo.s64 	%rd25708, %rd128, %rd25706, %rd25707;
	shr.u64 	%rd25709, %rd25708, 32;
	and.b64  	%rd25710, %rd25693, 4294967295;
	add.s64 	%rd25711, %rd25709, %rd25710;
	mad.lo.s64 	%rd25712, %rd129, %rd25706, %rd25711;
	shr.u64 	%rd25713, %rd25712, 32;
	and.b64  	%rd25714, %rd25695, 4294967295;
	add.s64 	%rd25715, %rd25713, %rd25714;
	mad.lo.s64 	%rd25716, %rd130, %rd25706, %rd25715;
	shr.u64 	%rd25717, %rd25716, 32;
	and.b64  	%rd25718, %rd25697, 4294967295;
	add.s64 	%rd25719, %rd25717, %rd25718;
	mad.lo.s64 	%rd25720, %rd131, %rd25706, %rd25719;
	shr.u64 	%rd25721, %rd25720, 32;
	and.b64  	%rd25722, %rd25699, 4294967295;
	add.s64 	%rd25723, %rd25721, %rd25722;
	mad.lo.s64 	%rd25724, %rd132, %rd25706, %rd25723;
	shr.u64 	%rd25725, %rd25724, 32;
	and.b64  	%rd25726, %rd25701, 4294967295;
	add.s64 	%rd25727, %rd25725, %rd25726;
	mad.lo.s64 	%rd25728, %rd133, %rd25706, %rd25727;
	shr.u64 	%rd25729, %rd25728, 32;
	and.b64  	%rd25730, %rd25704, 4294967295;
	add.s64 	%rd25731, %rd25729, %rd25730;
	mad.lo.s64 	%rd25732, %rd134, %rd25706, %rd25731;
	shr.u64 	%rd25733, %rd25732, 32;
	mul.wide.u32 	%rd25734, %r6756, %r109;
	add.s64 	%rd25735, %rd25733, %rd25705;
	add.s64 	%rd25736, %rd25735, %rd25734;
	shr.u64 	%rd25737, %rd25736, 32;
	cvt.u64.u32 	%rd25738, %r108;
	and.b64  	%rd25739, %rd25712, 4294967295;
	mad.lo.s64 	%rd25740, %rd128, %rd25738, %rd25739;
	shr.u64 	%rd25741, %rd25740, 32;
	and.b64  	%rd25742, %rd25716, 4294967295;
	add.s64 	%rd25743, %rd25741, %rd25742;
	mad.lo.s64 	%rd25744, %rd129, %rd25738, %rd25743;
	shr.u64 	%rd25745, %rd25744, 32;
	and.b64  	%rd25746, %rd25720, 4294967295;
	add.s64 	%rd25747, %rd25745, %rd25746;
	mad.lo.s64 	%rd25748, %rd130, %rd25738, %rd25747;
	shr.u64 	%rd25749, %rd25748, 32;
	and.b64  	%rd25750, %rd25724, 4294967295;
	add.s64 	%rd25751, %rd25749, %rd25750;
	mad.lo.s64 	%rd25752, %rd131, %rd25738, %rd25751;
	shr.u64 	%rd25753, %rd25752, 32;
	and.b64  	%rd25754, %rd25728, 4294967295;
	add.s64 	%rd25755, %rd25753, %rd25754;
	mad.lo.s64 	%rd25756, %rd132, %rd25738, %rd25755;
	shr.u64 	%rd25757, %rd25756, 32;
	and.b64  	%rd25758, %rd25732, 4294967295;
	add.s64 	%rd25759, %rd25757, %rd25758;
	mad.lo.s64 	%rd25760, %rd133, %rd25738, %rd25759;
	shr.u64 	%rd25761, %rd25760, 32;
	and.b64  	%rd25762, %rd25736, 4294967295;
	add.s64 	%rd25763, %rd25761, %rd25762;
	mad.lo.s64 	%rd25764, %rd134, %rd25738, %rd25763;
	shr.u64 	%rd25765, %rd25764, 32;
	mul.wide.u32 	%rd25766, %r6756, %r108;
	add.s64 	%rd25767, %rd25765, %rd25737;
	add.s64 	%rd25768, %rd25767, %rd25766;
	shr.u64 	%rd25769, %rd25768, 32;
	cvt.u64.u32 	%rd25770, %r107;
	and.b64  	%rd25771, %rd25744, 4294967295;
	mad.lo.s64 	%rd25772, %rd128, %rd25770, %rd25771;
	shr.u64 	%rd25773, %rd25772, 32;
	and.b64  	%rd25774, %rd25748, 4294967295;
	add.s64 	%rd25775, %rd25773, %rd25774;
	mad.lo.s64 	%rd25776, %rd129, %rd25770, %rd25775;
	shr.u64 	%rd25777, %rd25776, 32;
	and.b64  	%rd25778, %rd25752, 4294967295;
	add.s64 	%rd25779, %rd25777, %rd25778;
	mad.lo.s64 	%rd25780, %rd130, %rd25770, %rd25779;
	shr.u64 	%rd25781, %rd25780, 32;
	and.b64  	%rd25782, %rd25756, 4294967295;
	add.s64 	%rd25783, %rd25781, %rd25782;
	mad.lo.s64 	%rd25784, %rd131, %rd25770, %rd25783;
	shr.u64 	%rd25785, %rd25784, 32;
	and.b64  	%rd25786, %rd25760, 4294967295;
	add.s64 	%rd25787, %rd25785, %rd25786;
	mad.lo.s64 	%rd25788, %rd132, %rd25770, %rd25787;
	shr.u64 	%rd25789, %rd25788, 32;
	and.b64  	%rd25790, %rd25764, 4294967295;
	add.s64 	%rd25791, %rd25789, %rd25790;
	mad.lo.s64 	%rd25792, %rd133, %rd25770, %rd25791;
	shr.u64 	%rd25793, %rd25792, 32;
	and.b64  	%rd25794, %rd25768, 4294967295;
	add.s64 	%rd25795, %rd25793, %rd25794;
	mad.lo.s64 	%rd25796, %rd134, %rd25770, %rd25795;
	shr.u64 	%rd25797, %rd25796, 32;
	mul.wide.u32 	%rd25798, %r6756, %r107;
	add.s64 	%rd25799, %rd25797, %rd25769;
	add.s64 	%rd25800, %rd25799, %rd25798;
	shr.u64 	%rd25801, %rd25800, 32;
	cvt.u64.u32 	%rd25802, %r106;
	and.b64  	%rd25803, %rd25776, 4294967295;
	mad.lo.s64 	%rd25804, %rd128, %rd25802, %rd25803;
	shr.u64 	%rd25805, %rd25804, 32;
	and.b64  	%rd25806, %rd25780, 4294967295;
	add.s64 	%rd25807, %rd25805, %rd25806;
	mad.lo.s64 	%rd25808, %rd129, %rd25802, %rd25807;
	shr.u64 	%rd25809, %rd25808, 32;
	and.b64  	%rd25810, %rd25784, 4294967295;
	add.s64 	%rd25811, %rd25809, %rd25810;
	mad.lo.s64 	%rd25812, %rd130, %rd25802, %rd25811;
	shr.u64 	%rd25813, %rd25812, 32;
	and.b64  	%rd25814, %rd25788, 4294967295;
	add.s64 	%rd25815, %rd25813, %rd25814;
	mad.lo.s64 	%rd25816, %rd131, %rd25802, %rd25815;
	shr.u64 	%rd25817, %rd25816, 32;
	and.b64  	%rd25818, %rd25792, 4294967295;
	add.s64 	%rd25819, %rd25817, %rd25818;
	mad.lo.s64 	%rd25820, %rd132, %rd25802, %rd25819;
	shr.u64 	%rd25821, %rd25820, 32;
	and.b64  	%rd25822, %rd25796, 4294967295;
	add.s64 	%rd25823, %rd25821, %rd25822;
	mad.lo.s64 	%rd25824, %rd133, %rd25802, %rd25823;
	shr.u64 	%rd25825, %rd25824, 32;
	and.b64  	%rd25826, %rd25800, 4294967295;
	add.s64 	%rd25827, %rd25825, %rd25826;
	mad.lo.s64 	%rd25828, %rd134, %rd25802, %rd25827;
	shr.u64 	%rd25829, %rd25828, 32;
	mul.wide.u32 	%rd25830, %r6756, %r106;
	add.s64 	%rd25831, %rd25829, %rd25801;
	add.s64 	%rd25832, %rd25831, %rd25830;
	shr.u64 	%rd25833, %rd25832, 32;
	cvt.u64.u32 	%rd25834, %r105;
	and.b64  	%rd25835, %rd25808, 4294967295;
	mad.lo.s64 	%rd25836, %rd128, %rd25834, %rd25835;
	shr.u64 	%rd25837, %rd25836, 32;
	and.b64  	%rd25838, %rd25812, 4294967295;
	add.s64 	%rd25839, %rd25837, %rd25838;
	mad.lo.s64 	%rd25840, %rd129, %rd25834, %rd25839;
	shr.u64 	%rd25841, %rd25840, 32;
	and.b64  	%rd25842, %rd25816, 4294967295;
	add.s64 	%rd25843, %rd25841, %rd25842;
	mad.lo.s64 	%rd25844, %rd130, %rd25834, %rd25843;
	shr.u64 	%rd25845, %rd25844, 32;
	and.b64  	%rd25846, %rd25820, 4294967295;
	add.s64 	%rd25847, %rd25845, %rd25846;
	mad.lo.s64 	%rd25848, %rd131, %rd25834, %rd25847;
	shr.u64 	%rd25849, %rd25848, 32;
	and.b64  	%rd25850, %rd25824, 4294967295;
	add.s64 	%rd25851, %rd25849, %rd25850;
	mad.lo.s64 	%rd25852, %rd132, %rd25834, %rd25851;
	shr.u64 	%rd25853, %rd25852, 32;
	and.b64  	%rd25854, %rd25828, 4294967295;
	add.s64 	%rd25855, %rd25853, %rd25854;
	mad.lo.s64 	%rd25856, %rd133, %rd25834, %rd25855;
	shr.u64 	%rd25857, %rd25856, 32;
	and.b64  	%rd25858, %rd25832, 4294967295;
	add.s64 	%rd25859, %rd25857, %rd25858;
	mad.lo.s64 	%rd25860, %rd134, %rd25834, %rd25859;
	shr.u64 	%rd25861, %rd25860, 32;
	mul.wide.u32 	%rd25862, %r6756, %r105;
	add.s64 	%rd25863, %rd25861, %rd25833;
	add.s64 	%rd25864, %rd25863, %rd25862;
	shr.u64 	%rd25865, %rd25864, 32;
	cvt.u64.u32 	%rd25866, %r104;
	and.b64  	%rd25867, %rd25840, 4294967295;
	mad.lo.s64 	%rd25868, %rd128, %rd25866, %rd25867;
	shr.u64 	%rd25869, %rd25868, 32;
	and.b64  	%rd25870, %rd25844, 4294967295;
	add.s64 	%rd25871, %rd25869, %rd25870;
	mad.lo.s64 	%rd25872, %rd129, %rd25866, %rd25871;
	shr.u64 	%rd25873, %rd25872, 32;
	and.b64  	%rd25874, %rd25848, 4294967295;
	add.s64 	%rd25875, %rd25873, %rd25874;
	mad.lo.s64 	%rd25876, %rd130, %rd25866, %rd25875;
	shr.u64 	%rd25877, %rd25876, 32;
	and.b64  	%rd25878, %rd25852, 4294967295;
	add.s64 	%rd25879, %rd25877, %rd25878;
	mad.lo.s64 	%rd25880, %rd131, %rd25866, %rd25879;
	shr.u64 	%rd25881, %rd25880, 32;
	and.b64  	%rd25882, %rd25856, 4294967295;
	add.s64 	%rd25883, %rd25881, %rd25882;
	mad.lo.s64 	%rd25884, %rd132, %rd25866, %rd25883;
	shr.u64 	%rd25885, %rd25884, 32;
	and.b64  	%rd25886, %rd25860, 4294967295;
	add.s64 	%rd25887, %rd25885, %rd25886;
	mad.lo.s64 	%rd25888, %rd133, %rd25866, %rd25887;
	shr.u64 	%rd25889, %rd25888, 32;
	and.b64  	%rd25890, %rd25864, 4294967295;
	add.s64 	%rd25891, %rd25889, %rd25890;
	mad.lo.s64 	%rd25892, %rd134, %rd25866, %rd25891;
	shr.u64 	%rd25893, %rd25892, 32;
	mul.wide.u32 	%rd25894, %r6756, %r104;
	add.s64 	%rd25895, %rd25893, %rd25865;
	add.s64 	%rd25896, %rd25895, %rd25894;
	shr.u64 	%rd25897, %rd25896, 32;
	cvt.u64.u32 	%rd25898, %r103;
	and.b64  	%rd25899, %rd25872, 4294967295;
	mad.lo.s64 	%rd25900, %rd128, %rd25898, %rd25899;
	shr.u64 	%rd25901, %rd25900, 32;
	and.b64  	%rd25902, %rd25876, 4294967295;
	add.s64 	%rd25903, %rd25901, %rd25902;
	mad.lo.s64 	%rd25904, %rd129, %rd25898, %rd25903;
	shr.u64 	%rd25905, %rd25904, 32;
	and.b64  	%rd25906, %rd25880, 4294967295;
	add.s64 	%rd25907, %rd25905, %rd25906;
	mad.lo.s64 	%rd25908, %rd130, %rd25898, %rd25907;
	shr.u64 	%rd25909, %rd25908, 32;
	and.b64  	%rd25910, %rd25884, 4294967295;
	add.s64 	%rd25911, %rd25909, %rd25910;
	mad.lo.s64 	%rd25912, %rd131, %rd25898, %rd25911;
	shr.u64 	%rd25913, %rd25912, 32;
	and.b64  	%rd25914, %rd25888, 4294967295;
	add.s64 	%rd25915, %rd25913, %rd25914;
	mad.lo.s64 	%rd25916, %rd132, %rd25898, %rd25915;
	shr.u64 	%rd25917, %rd25916, 32;
	and.b64  	%rd25918, %rd25892, 4294967295;
	add.s64 	%rd25919, %rd25917, %rd25918;
	mad.lo.s64 	%rd25920, %rd133, %rd25898, %rd25919;
	shr.u64 	%rd25921, %rd25920, 32;
	and.b64  	%rd25922, %rd25896, 4294967295;
	add.s64 	%rd25923, %rd25921, %rd25922;
	mad.lo.s64 	%rd25924, %rd134, %rd25898, %rd25923;
	shr.u64 	%rd25925, %rd25924, 32;
	mul.wide.u32 	%rd25926, %r6756, %r103;
	add.s64 	%rd25927, %rd25925, %rd25897;
	add.s64 	%rd25928, %rd25927, %rd25926;
	{ .reg .b32 tmp; mov.b64 {tmp, %r4186}, %rd25928; }
	mul.lo.s32 	%r4187, %r9, %r4185;
	cvt.u64.u32 	%rd25929, %r4187;
	and.b64  	%rd25930, %rd25689, 4294967295;
	mad.lo.s64 	%rd25931, %rd2, %rd25929, %rd25930;
	shr.u64 	%rd25932, %rd25931, 32;
	and.b64  	%rd25933, %rd25708, 4294967295;
	add.s64 	%rd25934, %rd25932, %rd25933;
	mad.lo.s64 	%rd25935, %rd3, %rd25929, %rd25934;
	cvt.u32.u64 	%r4188, %rd25935;
	shr.u64 	%rd25936, %rd25935, 32;
	and.b64  	%rd25937, %rd25740, 4294967295;
	add.s64 	%rd25938, %rd25936, %rd25937;
	mad.lo.s64 	%rd25939, %rd4, %rd25929, %rd25938;
	shr.u64 	%rd25940, %rd25939, 32;
	and.b64  	%rd25941, %rd25772, 4294967295;
	add.s64 	%rd25942, %rd25940, %rd25941;
	mad.lo.s64 	%rd25943, %rd5, %rd25929, %rd25942;
	shr.u64 	%rd25944, %rd25943, 32;
	and.b64  	%rd25945, %rd25804, 4294967295;
	add.s64 	%rd25946, %rd25944, %rd25945;
	mad.lo.s64 	%rd25947, %rd6, %rd25929, %rd25946;
	shr.u64 	%rd25948, %rd25947, 32;
	and.b64  	%rd25949, %rd25836, 4294967295;
	add.s64 	%rd25950, %rd25948, %rd25949;
	mad.lo.s64 	%rd25951, %rd7, %rd25929, %rd25950;
	shr.u64 	%rd25952, %rd25951, 32;
	and.b64  	%rd25953, %rd25868, 4294967295;
	add.s64 	%rd25954, %rd25952, %rd25953;
	mad.lo.s64 	%rd25955, %rd8, %rd25929, %rd25954;
	shr.u64 	%rd25956, %rd25955, 32;
	and.b64  	%rd25957, %rd25900, 4294967295;
	add.s64 	%rd25958, %rd25956, %rd25957;
	mad.lo.s64 	%rd25959, %rd9, %rd25929, %rd25958;
	shr.u64 	%rd25960, %rd25959, 32;
	and.b64  	%rd25961, %rd25904, 4294967295;
	add.s64 	%rd25962, %rd25960, %rd25961;
	shr.u64 	%rd25963, %rd25962, 32;
	and.b64  	%rd25964, %rd25908, 4294967295;
	add.s64 	%rd25965, %rd25963, %rd25964;
	shr.u64 	%rd25966, %rd25965, 32;
	and.b64  	%rd25967, %rd25912, 4294967295;
	add.s64 	%rd25968, %rd25966, %rd25967;
	shr.u64 	%rd25969, %rd25968, 32;
	and.b64  	%rd25970, %rd25916, 4294967295;
	add.s64 	%rd25971, %rd25969, %rd25970;
	shr.u64 	%rd25972, %rd25971, 32;
	and.b64  	%rd25973, %rd25920, 4294967295;
	add.s64 	%rd25974, %rd25972, %rd25973;
	shr.u64 	%rd25975, %rd25974, 32;
	and.b64  	%rd25976, %rd25924, 4294967295;
	add.s64 	%rd25977, %rd25975, %rd25976;
	shr.u64 	%rd25978, %rd25977, 32;
	and.b64  	%rd25979, %rd25928, 4294967295;
	add.s64 	%rd25980, %rd25978, %rd25979;
	{ .reg .b32 tmp; mov.b64 {tmp, %r4189}, %rd25980; }
	add.s32 	%r4190, %r4186, %r4189;
	mul.lo.s32 	%r4191, %r9, %r4188;
	cvt.u64.u32 	%rd25981, %r4191;
	and.b64  	%rd25982, %rd25935, 4294967295;
	mad.lo.s64 	%rd25983, %rd2, %rd25981, %rd25982;
	shr.u64 	%rd25984, %rd25983, 32;
	and.b64  	%rd25985, %rd25939, 4294967295;
	add.s64 	%rd25986, %rd25984, %rd25985;
	mad.lo.s64 	%rd25987, %rd3, %rd25981, %rd25986;
	cvt.u32.u64 	%r4192, %rd25987;
	shr.u64 	%rd25988, %rd25987, 32;
	and.b64  	%rd25989, %rd25943, 4294967295;
	add.s64 	%rd25990, %rd25988, %rd25989;
	mad.lo.s64 	%rd25991, %rd4, %rd25981, %rd25990;
	shr.u64 	%rd25992, %rd25991, 32;
	and.b64  	%rd25993, %rd25947, 4294967295;
	add.s64 	%rd25994, %rd25992, %rd25993;
	mad.lo.s64 	%rd25995, %rd5, %rd25981, %rd25994;
	shr.u64 	%rd25996, %rd25995, 32;
	and.b64  	%rd25997, %rd25951, 4294967295;
	add.s64 	%rd25998, %rd25996, %rd25997;
	mad.lo.s64 	%rd25999, %rd6, %rd25981, %rd25998;
	shr.u64 	%rd26000, %rd25999, 32;
	and.b64  	%rd26001, %rd25955, 4294967295;
	add.s64 	%rd26002, %rd26000, %rd26001;
	mad.lo.s64 	%rd26003, %rd7, %rd25981, %rd26002;
	shr.u64 	%rd26004, %rd26003, 32;
	and.b64  	%rd26005, %rd25959, 4294967295;
	add.s64 	%rd26006, %rd26004, %rd26005;
	mad.lo.s64 	%rd26007, %rd8, %rd25981, %rd26006;
	shr.u64 	%rd26008, %rd26007, 32;
	and.b64  	%rd26009, %rd25962, 4294967295;
	add.s64 	%rd26010, %rd26008, %rd26009;
	mad.lo.s64 	%rd26011, %rd9, %rd25981, %rd26010;
	shr.u64 	%rd26012, %rd26011, 32;
	and.b64  	%rd26013, %rd25965, 4294967295;
	add.s64 	%rd26014, %rd26012, %rd26013;
	shr.u64 	%rd26015, %rd26014, 32;
	and.b64  	%rd26016, %rd25968, 4294967295;
	add.s64 	%rd26017, %rd26015, %rd26016;
	shr.u64 	%rd26018, %rd26017, 32;
	and.b64  	%rd26019, %rd25971, 4294967295;
	add.s64 	%rd26020, %rd26018, %rd26019;
	shr.u64 	%rd26021, %rd26020, 32;
	and.b64  	%rd26022, %rd25974, 4294967295;
	add.s64 	%rd26023, %rd26021, %rd26022;
	shr.u64 	%rd26024, %rd26023, 32;
	and.b64  	%rd26025, %rd25977, 4294967295;
	add.s64 	%rd26026, %rd26024, %rd26025;
	shr.u64 	%rd26027, %rd26026, 32;
	and.b64  	%rd26028, %rd25980, 4294967295;
	add.s64 	%rd26029, %rd26027, %rd26028;
	{ .reg .b32 tmp; mov.b64 {tmp, %r4193}, %rd26029; }
	add.s32 	%r4194, %r4190, %r4193;
	mul.lo.s32 	%r4195, %r9, %r4192;
	cvt.u64.u32 	%rd26030, %r4195;
	and.b64  	%rd26031, %rd25987, 4294967295;
	mad.lo.s64 	%rd26032, %rd2, %rd26030, %rd26031;
	shr.u64 	%rd26033, %rd26032, 32;
	and.b64  	%rd26034, %rd25991, 4294967295;
	add.s64 	%rd26035, %rd26033, %rd26034;
	mad.lo.s64 	%rd26036, %rd3, %rd26030, %rd26035;
	cvt.u32.u64 	%r4196, %rd26036;
	shr.u64 	%rd26037, %rd26036, 32;
	and.b64  	%rd26038, %rd25995, 4294967295;
	add.s64 	%rd26039, %rd26037, %rd26038;
	mad.lo.s64 	%rd26040, %rd4, %rd26030, %rd26039;
	shr.u64 	%rd26041, %rd26040, 32;
	and.b64  	%rd26042, %rd25999, 4294967295;
	add.s64 	%rd26043, %rd26041, %rd26042;
	mad.lo.s64 	%rd26044, %rd5, %rd26030, %rd26043;
	shr.u64 	%rd26045, %rd26044, 32;
	and.b64  	%rd26046, %rd26003, 4294967295;
	add.s64 	%rd26047, %rd26045, %rd26046;
	mad.lo.s64 	%rd26048, %rd6, %rd26030, %rd26047;
	shr.u64 	%rd26049, %rd26048, 32;
	and.b64  	%rd26050, %rd26007, 4294967295;
	add.s64 	%rd26051, %rd26049, %rd26050;
	mad.lo.s64 	%rd26052, %rd7, %rd26030, %rd26051;
	shr.u64 	%rd26053, %rd26052, 32;
	and.b64  	%rd26054, %rd26011, 4294967295;
	add.s64 	%rd26055, %rd26053, %rd26054;
	mad.lo.s64 	%rd26056, %rd8, %rd26030, %rd26055;
	shr.u64 	%rd26057, %rd26056, 32;
	and.b64  	%rd26058, %rd26014, 4294967295;
	add.s64 	%rd26059, %rd26057, %rd26058;
	mad.lo.s64 	%rd26060, %rd9, %rd26030, %rd26059;
	shr.u64 	%rd26061, %rd26060, 32;
	and.b64  	%rd26062, %rd26017, 4294967295;
	add.s64 	%rd26063, %rd26061, %rd26062;
	shr.u64 	%rd26064, %rd26063, 32;
	and.b64  	%rd26065, %rd26020, 4294967295;
	add.s64 	%rd26066, %rd26064, %rd26065;
	shr.u64 	%rd26067, %rd26066, 32;
	and.b64  	%rd26068, %rd26023, 4294967295;
	add.s64 	%rd26069, %rd26067, %rd26068;
	shr.u64 	%rd26070, %rd26069, 32;
	and.b64  	%rd26071, %rd26026, 4294967295;
	add.s64 	%rd26072, %rd26070, %rd26071;
	shr.u64 	%rd26073, %rd26072, 32;
	and.b64  	%rd26074, %rd26029, 4294967295;
	add.s64 	%rd26075, %rd26073, %rd26074;
	{ .reg .b32 tmp; mov.b64 {tmp, %r4197}, %rd26075; }
	add.s32 	%r4198, %r4194, %r4197;
	mul.lo.s32 	%r4199, %r9, %r4196;
	cvt.u64.u32 	%rd26076, %r4199;
	and.b64  	%rd26077, %rd26036, 4294967295;
	mad.lo.s64 	%rd26078, %rd2, %rd26076, %rd26077;
	shr.u64 	%rd26079, %rd26078, 32;
	and.b64  	%rd26080, %rd26040, 4294967295;
	add.s64 	%rd26081, %rd26079, %rd26080;
	mad.lo.s64 	%rd26082, %rd3, %rd26076, %rd26081;
	cvt.u32.u64 	%r4200, %rd26082;
	shr.u64 	%rd26083, %rd26082, 32;
	and.b64  	%rd26084, %rd26044, 4294967295;
	add.s64 	%rd26085, %rd26083, %rd26084;
	mad.lo.s64 	%rd26086, %rd4, %rd26076, %rd26085;
	shr.u64 	%rd26087, %rd26086, 32;
	and.b64  	%rd26088, %rd26048, 4294967295;
	add.s64 	%rd26089, %rd26087, %rd26088;
	mad.lo.s64 	%rd26090, %rd5, %rd26076, %rd26089;
	shr.u64 	%rd26091, %rd26090, 32;
	and.b64  	%rd26092, %rd26052, 4294967295;
	add.s64 	%rd26093, %rd26091, %rd26092;
	mad.lo.s64 	%rd26094, %rd6, %rd26076, %rd26093;
	shr.u64 	%rd26095, %rd26094, 32;
	and.b64  	%rd26096, %rd26056, 4294967295;
	add.s64 	%rd26097, %rd26095, %rd26096;
	mad.lo.s64 	%rd26098, %rd7, %rd26076, %rd26097;
	shr.u64 	%rd26099, %rd26098, 32;
	and.b64  	%rd26100, %rd26060, 4294967295;
	add.s64 	%rd26101, %rd26099, %rd26100;
	mad.lo.s64 	%rd26102, %rd8, %rd26076, %rd26101;
	shr.u64 	%rd26103, %rd26102, 32;
	and.b64  	%rd26104, %rd26063, 4294967295;
	add.s64 	%rd26105, %rd26103, %rd26104;
	mad.lo.s64 	%rd26106, %rd9, %rd26076, %rd26105;
	shr.u64 	%rd26107, %rd26106, 32;
	and.b64  	%rd26108, %rd26066, 4294967295;
	add.s64 	%rd26109, %rd26107, %rd26108;
	shr.u64 	%rd26110, %rd26109, 32;
	and.b64  	%rd26111, %rd26069, 4294967295;
	add.s64 	%rd26112, %rd26110, %rd26111;
	shr.u64 	%rd26113, %rd26112, 32;
	and.b64  	%rd26114, %rd26072, 4294967295;
	add.s64 	%rd26115, %rd26113, %rd26114;
	shr.u64 	%rd26116, %rd26115, 32;
	and.b64  	%rd26117, %rd26075, 4294967295;
	add.s64 	%rd26118, %rd26116, %rd26117;
	{ .reg .b32 tmp; mov.b64 {tmp, %r4201}, %rd26118; }
	add.s32 	%r4202, %r4198, %r4201;
	mul.lo.s32 	%r4203, %r9, %r4200;
	cvt.u64.u32 	%rd26119, %r4203;
	and.b64  	%rd26120, %rd26082, 4294967295;
	mad.lo.s64 	%rd26121, %rd2, %rd26119, %rd26120;
	shr.u64 	%rd26122, %rd26121, 32;
	and.b64  	%rd26123, %rd26086, 4294967295;
	add.s64 	%rd26124, %rd26122, %rd26123;
	mad.lo.s64 	%rd26125, %rd3, %rd26119, %rd26124;
	cvt.u32.u64 	%r4204, %rd26125;
	shr.u64 	%rd26126, %rd26125, 32;
	and.b64  	%rd26127, %rd26090, 4294967295;
	add.s64 	%rd26128, %rd26126, %rd26127;
	mad.lo.s64 	%rd26129, %rd4, %rd26119, %rd26128;
	shr.u64 	%rd26130, %rd26129, 32;
	and.b64  	%rd26131, %rd26094, 4294967295;
	add.s64 	%rd26132, %rd26130, %rd26131;
	mad.lo.s64 	%rd26133, %rd5, %rd26119, %rd26132;
	shr.u64 	%rd26134, %rd26133, 32;
	and.b64  	%rd26135, %rd26098, 4294967295;
	add.s64 	%rd26136, %rd26134, %rd26135;
	mad.lo.s64 	%rd26137, %rd6, %rd26119, %rd26136;
	shr.u64 	%rd26138, %rd26137, 32;
	and.b64  	%rd26139, %rd26102, 4294967295;
	add.s64 	%rd26140, %rd26138, %rd26139;
	mad.lo.s64 	%rd26141, %rd7, %rd26119, %rd26140;
	shr.u64 	%rd26142, %rd26141, 32;
	and.b64  	%rd26143, %rd26106, 4294967295;
	add.s64 	%rd26144, %rd26142, %rd26143;
	mad.lo.s64 	%rd26145, %rd8, %rd26119, %rd26144;
	shr.u64 	%rd26146, %rd26145, 32;
	and.b64  	%rd26147, %rd26109, 4294967295;
	add.s64 	%rd26148, %rd26146, %rd26147;
	mad.lo.s64 	%rd26149, %rd9, %rd26119, %rd26148;
	shr.u64 	%rd26150, %rd26149, 32;
	and.b64  	%rd26151, %rd26112, 4294967295;
	add.s64 	%rd26152, %rd26150, %rd26151;
	shr.u64 	%rd26153, %rd26152, 32;
	and.b64  	%rd26154, %rd26115, 4294967295;
	add.s64 	%rd26155, %rd26153, %rd26154;
	shr.u64 	%rd26156, %rd26155, 32;
	and.b64  	%rd26157, %rd26118, 4294967295;
	add.s64 	%rd26158, %rd26156, %rd26157;
	{ .reg .b32 tmp; mov.b64 {tmp, %r4205}, %rd26158; }
	add.s32 	%r4206, %r4202, %r4205;
	mul.lo.s32 	%r4207, %r9, %r4204;
	cvt.u64.u32 	%rd26159, %r4207;
	and.b64  	%rd26160, %rd26125, 4294967295;
	mad.lo.s64 	%rd26161, %rd2, %rd26159, %rd26160;
	shr.u64 	%rd26162, %rd26161, 32;
	and.b64  	%rd26163, %rd26129, 4294967295;
	add.s64 	%rd26164, %rd26162, %rd26163;
	mad.lo.s64 	%rd26165, %rd3, %rd26159, %rd26164;
	cvt.u32.u64 	%r4208, %rd26165;
	shr.u64 	%rd26166, %rd26165, 32;
	and.b64  	%rd26167, %rd26133, 4294967295;
	add.s64 	%rd26168, %rd26166, %rd26167;
	mad.lo.s64 	%rd26169, %rd4, %rd26159, %rd26168;
	shr.u64 	%rd26170, %rd26169, 32;
	and.b64  	%rd26171, %rd26137, 4294967295;
	add.s64 	%rd26172, %rd26170, %rd26171;
	mad.lo.s64 	%rd26173, %rd5, %rd26159, %rd26172;
	shr.u64 	%rd26174, %rd26173, 32;
	and.b64  	%rd26175, %rd26141, 4294967295;
	add.s64 	%rd26176, %rd26174, %rd26175;
	mad.lo.s64 	%rd26177, %rd6, %rd26159, %rd26176;
	shr.u64 	%rd26178, %rd26177, 32;
	and.b64  	%rd26179, %rd26145, 4294967295;
	add.s64 	%rd26180, %rd26178, %rd26179;
	mad.lo.s64 	%rd26181, %rd7, %rd26159, %rd26180;
	shr.u64 	%rd26182, %rd26181, 32;
	and.b64  	%rd26183, %rd26149, 4294967295;
	add.s64 	%rd26184, %rd26182, %rd26183;
	mad.lo.s64 	%rd26185, %rd8, %rd26159, %rd26184;
	shr.u64 	%rd26186, %rd26185, 32;
	and.b64  	%rd26187, %rd26152, 4294967295;
	add.s64 	%rd26188, %rd26186, %rd26187;
	mad.lo.s64 	%rd26189, %rd9, %rd26159, %rd26188;
	shr.u64 	%rd26190, %rd26189, 32;
	and.b64  	%rd26191, %rd26155, 4294967295;
	add.s64 	%rd26192, %rd26190, %rd26191;
	shr.u64 	%rd26193, %rd26192, 32;
	and.b64  	%rd26194, %rd26158, 4294967295;
	add.s64 	%rd26195, %rd26193, %rd26194;
	{ .reg .b32 tmp; mov.b64 {tmp, %r4209}, %rd26195; }
	add.s32 	%r4210, %r4206, %r4209;
	mul.lo.s32 	%r4211, %r9, %r4208;
	cvt.u64.u32 	%rd26196, %r4211;
	and.b64  	%rd26197, %rd26165, 4294967295;
	mad.lo.s64 	%rd26198, %rd2, %rd26196, %rd26197;
	shr.u64 	%rd26199, %rd26198, 32;
	and.b64  	%rd26200, %rd26169, 4294967295;
	add.s64 	%rd26201, %rd26199, %rd26200;
	mad.lo.s64 	%rd26202, %rd3, %rd26196, %rd26201;
	cvt.u32.u64 	%r4212, %rd26202;
	shr.u64 	%rd26203, %rd26202, 32;
	and.b64  	%rd26204, %rd26173, 4294967295;
	add.s64 	%rd26205, %rd26203, %rd26204;
	mad.lo.s64 	%rd26206, %rd4, %rd26196, %rd26205;
	shr.u64 	%rd26207, %rd26206, 32;
	and.b64  	%rd26208, %rd26177, 4294967295;
	add.s64 	%rd26209, %rd26207, %rd26208;
	mad.lo.s64 	%rd26210, %rd5, %rd26196, %rd26209;
	shr.u64 	%rd26211, %rd26210, 32;
	and.b64  	%rd26212, %rd26181, 4294967295;
	add.s64 	%rd26213, %rd26211, %rd26212;
	mad.lo.s64 	%rd26214, %rd6, %rd26196, %rd26213;
	shr.u64 	%rd26215, %rd26214, 32;
	and.b64  	%rd26216, %rd26185, 4294967295;
	add.s64 	%rd26217, %rd26215, %rd26216;
	mad.lo.s64 	%rd26218, %rd7, %rd26196, %rd26217;
	shr.u64 	%rd26219, %rd26218, 32;
	and.b64  	%rd26220, %rd26189, 4294967295;
	add.s64 	%rd26221, %rd26219, %rd26220;
	mad.lo.s64 	%rd26222, %rd8, %rd26196, %rd26221;
	shr.u64 	%rd26223, %rd26222, 32;
	and.b64  	%rd26224, %rd26192, 4294967295;
	add.s64 	%rd26225, %rd26223, %rd26224;
	mad.lo.s64 	%rd26226, %rd9, %rd26196, %rd26225;
	shr.u64 	%rd26227, %rd26226, 32;
	and.b64  	%rd26228, %rd26195, 4294967295;
	add.s64 	%rd26229, %rd26227, %rd26228;
	{ .reg .b32 tmp; mov.b64 {tmp, %r4213}, %rd26229; }
	add.s32 	%r4214, %r4210, %r4213;
	mul.lo.s32 	%r4215, %r9, %r4212;
	cvt.u64.u32 	%rd26230, %r4215;
	and.b64  	%rd26231, %rd26202, 4294967295;
	mad.lo.s64 	%rd26232, %rd2, %rd26230, %rd26231;
	shr.u64 	%rd26233, %rd26232, 32;
	and.b64  	%rd26234, %rd26206, 4294967295;
	add.s64 	%rd26235, %rd26233, %rd26234;
	mad.lo.s64 	%rd46888, %rd3, %rd26230, %rd26235;
	shr.u64 	%rd26236, %rd46888, 32;
	and.b64  	%rd26237, %rd26210, 4294967295;
	add.s64 	%rd26238, %rd26236, %rd26237;
	mad.lo.s64 	%rd46887, %rd4, %rd26230, %rd26238;
	cvt.u32.u64 	%r164, %rd46887;
	shr.u64 	%rd26239, %rd46887, 32;
	and.b64  	%rd26240, %rd26214, 4294967295;
	add.s64 	%rd26241, %rd26239, %rd26240;
	mad.lo.s64 	%rd46886, %rd5, %rd26230, %rd26241;
	cvt.u32.u64 	%r165, %rd46886;
	shr.u64 	%rd26242, %rd46886, 32;
	and.b64  	%rd26243, %rd26218, 4294967295;
	add.s64 	%rd26244, %rd26242, %rd26243;
	mad.lo.s64 	%rd46885, %rd6, %rd26230, %rd26244;
	cvt.u32.u64 	%r166, %rd46885;
	shr.u64 	%rd26245, %rd46885, 32;
	and.b64  	%rd26246, %rd26222, 4294967295;
	add.s64 	%rd26247, %rd26245, %rd26246;
	mad.lo.s64 	%rd46884, %rd7, %rd26230, %rd26247;
	cvt.u32.u64 	%r167, %rd46884;
	shr.u64 	%rd26248, %rd46884, 32;
	and.b64  	%rd26249, %rd26226, 4294967295;
	add.s64 	%rd26250, %rd26248, %rd26249;
	mad.lo.s64 	%rd46883, %rd8, %rd26230, %rd26250;
	cvt.u32.u64 	%r168, %rd46883;
	shr.u64 	%rd26251, %rd46883, 32;
	and.b64  	%rd26252, %rd26229, 4294967295;
	add.s64 	%rd26253, %rd26251, %rd26252;
	mad.lo.s64 	%rd46882, %rd9, %rd26230, %rd26253;
	cvt.u32.u64 	%r169, %rd46882;
	{ .reg .b32 tmp; mov.b64 {tmp, %r4216}, %rd46882; }
	add.s32 	%r6759, %r4214, %r4216;
	setp.gt.u32 	%p1037, %r6759, %r4184;
	@%p1037 bra 	$L__BB0_125;
	cvt.u32.u64 	%r4217, %rd9;
	setp.lt.u32 	%p1038, %r6759, %r4217;
	@%p1038 bra 	$L__BB0_126;
	cvt.u32.u64 	%r4218, %rd8;
	setp.lt.u32 	%p1039, %r4218, %r169;
	@%p1039 bra 	$L__BB0_125;
	cvt.u32.u64 	%r4219, %rd8;
	setp.gt.u32 	%p1040, %r4219, %r169;
	@%p1040 bra 	$L__BB0_126;
	cvt.u32.u64 	%r4220, %rd7;
	setp.lt.u32 	%p1041, %r4220, %r168;
	@%p1041 bra 	$L__BB0_125;
	cvt.u32.u64 	%r4221, %rd7;
	setp.gt.u32 	%p1042, %r4221, %r168;
	@%p1042 bra 	$L__BB0_126;
	cvt.u32.u64 	%r4222, %rd6;
	setp.lt.u32 	%p1043, %r4222, %r167;
	@%p1043 bra 	$L__BB0_125;
	cvt.u32.u64 	%r4223, %rd6;
	setp.gt.u32 	%p1044, %r4223, %r167;
	@%p1044 bra 	$L__BB0_126;
	cvt.u32.u64 	%r4224, %rd5;
	setp.lt.u32 	%p1045, %r4224, %r166;
	@%p1045 bra 	$L__BB0_125;
	cvt.u32.u64 	%r4225, %rd5;
	setp.gt.u32 	%p1046, %r4225, %r166;
	@%p1046 bra 	$L__BB0_126;
	cvt.u32.u64 	%r4226, %rd4;
	setp.lt.u32 	%p1047, %r4226, %r165;
	@%p1047 bra 	$L__BB0_125;
	cvt.u32.u64 	%r4227, %rd4;
	setp.gt.u32 	%p1048, %r4227, %r165;
	@%p1048 bra 	$L__BB0_126;
	cvt.u32.u64 	%r4228, %rd3;
	setp.lt.u32 	%p1049, %r4228, %r164;
	@%p1049 bra 	$L__BB0_125;
	cvt.u32.u64 	%r4229, %rd3;
	cvt.u32.u64 	%r4230, %rd2;
	setp.gt.u32 	%p1050, %r4229, %r164;
	cvt.u32.u64 	%r4231, %rd46888;
	setp.gt.u32 	%p1051, %r4230, %r4231;
	or.pred  	%p1052, %p1050, %p1051;
	@%p1052 bra 	$L__BB0_126;
$L__BB0_125:
	cvt.u32.u64 	%r4232, %rd9;
	and.b64  	%rd26255, %rd46888, 4294967295;
	sub.s64 	%rd46888, %rd26255, %rd2;
	shr.u64 	%rd26256, %rd46888, 63;
	and.b64  	%rd26257, %rd46887, 4294967295;
	add.s64 	%rd26258, %rd26256, %rd3;
	sub.s64 	%rd46887, %rd26257, %rd26258;
	shr.u64 	%rd26259, %rd46887, 63;
	and.b64  	%rd26260, %rd46886, 4294967295;
	add.s64 	%rd26261, %rd26259, %rd4;
	sub.s64 	%rd46886, %rd26260, %rd26261;
	shr.u64 	%rd26262, %rd46886, 63;
	and.b64  	%rd26263, %rd46885, 4294967295;
	add.s64 	%rd26264, %rd26262, %rd5;
	sub.s64 	%rd46885, %rd26263, %rd26264;
	shr.u64 	%rd26265, %rd46885, 63;
	and.b64  	%rd26266, %rd46884, 4294967295;
	add.s64 	%rd26267, %rd26265, %rd6;
	sub.s64 	%rd46884, %rd26266, %rd26267;
	shr.u64 	%rd26268, %rd46884, 63;
	and.b64  	%rd26269, %rd46883, 4294967295;
	add.s64 	%rd26270, %rd26268, %rd7;
	sub.s64 	%rd46883, %rd26269, %rd26270;
	shr.u64 	%rd26271, %rd46883, 63;
	and.b64  	%rd26272, %rd46882, 4294967295;
	add.s64 	%rd26273, %rd26271, %rd8;
	sub.s64 	%rd46882, %rd26272, %rd26273;
	shr.u64 	%rd26274, %rd46882, 63;
	cvt.u32.u64 	%r4233, %rd26274;
	add.s32 	%r4234, %r4232, %r4233;
	sub.s32 	%r6759, %r6759, %r4234;
$L__BB0_126:
	cvt.u32.u64 	%r4235, %rd9;
	mul.lo.s64 	%rd26275, %rd92, %rd62;
	cvt.u32.u64 	%r4236, %rd26275;
	shr.u64 	%rd26276, %rd26275, 32;
	mad.lo.s64 	%rd26277, %rd93, %rd62, %rd26276;
	shr.u64 	%rd26278, %rd26277, 32;
	mad.lo.s64 	%rd26279, %rd94, %rd62, %rd26278;
	shr.u64 	%rd26280, %rd26279, 32;
	mad.lo.s64 	%rd26281, %rd95, %rd62, %rd26280;
	shr.u64 	%rd26282, %rd26281, 32;
	mad.lo.s64 	%rd26283, %rd96, %rd62, %rd26282;
	shr.u64 	%rd26284, %rd26283, 32;
	mad.lo.s64 	%rd26285, %rd97, %rd62, %rd26284;
	shr.u64 	%rd26286, %rd26285, 32;
	mad.lo.s64 	%rd26287, %rd98, %rd62, %rd26286;
	shr.u64 	%rd26288, %rd26287, 32;
	mad.lo.s64 	%rd26289, %rd99, %rd62, %rd26288;
	shr.u64 	%rd26290, %rd26289, 32;
	and.b64  	%rd26291, %rd26277, 4294967295;
	mad.lo.s64 	%rd26292, %rd92, %rd63, %rd26291;
	shr.u64 	%rd26293, %rd26292, 32;
	and.b64  	%rd26294, %rd26279, 4294967295;
	add.s64 	%rd26295, %rd26293, %rd26294;
	mad.lo.s64 	%rd26296, %rd93, %rd63, %rd26295;
	shr.u64 	%rd26297, %rd26296, 32;
	and.b64  	%rd26298, %rd26281, 4294967295;
	add.s64 	%rd26299, %rd26297, %rd26298;
	mad.lo.s64 	%rd26300, %rd94, %rd63, %rd26299;
	shr.u64 	%rd26301, %rd26300, 32;
	and.b64  	%rd26302, %rd26283, 4294967295;
	add.s64 	%rd26303, %rd26301, %rd26302;
	mad.lo.s64 	%rd26304, %rd95, %rd63, %rd26303;
	shr.u64 	%rd26305, %rd26304, 32;
	and.b64  	%rd26306, %rd26285, 4294967295;
	add.s64 	%rd26307, %rd26305, %rd26306;
	mad.lo.s64 	%rd26308, %rd96, %rd63, %rd26307;
	shr.u64 	%rd26309, %rd26308, 32;
	and.b64  	%rd26310, %rd26287, 4294967295;
	add.s64 	%rd26311, %rd26309, %rd26310;
	mad.lo.s64 	%rd26312, %rd97, %rd63, %rd26311;
	shr.u64 	%rd26313, %rd26312, 32;
	and.b64  	%rd26314, %rd26289, 4294967295;
	add.s64 	%rd26315, %rd26313, %rd26314;
	mad.lo.s64 	%rd26316, %rd98, %rd63, %rd26315;
	shr.u64 	%rd26317, %rd26316, 32;
	add.s64 	%rd26318, %rd26317, %rd26290;
	mad.lo.s64 	%rd26319, %rd99, %rd63, %rd26318;
	shr.u64 	%rd26320, %rd26319, 32;
	and.b64  	%rd26321, %rd26296, 4294967295;
	mad.lo.s64 	%rd26322, %rd92, %rd64, %rd26321;
	shr.u64 	%rd26323, %rd26322, 32;
	and.b64  	%rd26324, %rd26300, 4294967295;
	add.s64 	%rd26325, %rd26323, %rd26324;
	mad.lo.s64 	%rd26326, %rd93, %rd64, %rd26325;
	shr.u64 	%rd26327, %rd26326, 32;
	and.b64  	%rd26328, %rd26304, 4294967295;
	add.s64 	%rd26329, %rd26327, %rd26328;
	mad.lo.s64 	%rd26330, %rd94, %rd64, %rd26329;
	shr.u64 	%rd26331, %rd26330, 32;
	and.b64  	%rd26332, %rd26308, 4294967295;
	add.s64 	%rd26333, %rd26331, %rd26332;
	mad.lo.s64 	%rd26334, %rd95, %rd64, %rd26333;
	shr.u64 	%rd26335, %rd26334, 32;
	and.b64  	%rd26336, %rd26312, 4294967295;
	add.s64 	%rd26337, %rd26335, %rd26336;
	mad.lo.s64 	%rd26338, %rd96, %rd64, %rd26337;
	shr.u64 	%rd26339, %rd26338, 32;
	and.b64  	%rd26340, %rd26316, 4294967295;
	add.s64 	%rd26341, %rd26339, %rd26340;
	mad.lo.s64 	%rd26342, %rd97, %rd64, %rd26341;
	shr.u64 	%rd26343, %rd26342, 32;
	and.b64  	%rd26344, %rd26319, 4294967295;
	add.s64 	%rd26345, %rd26343, %rd26344;
	mad.lo.s64 	%rd26346, %rd98, %rd64, %rd26345;
	shr.u64 	%rd26347, %rd26346, 32;
	add.s64 	%rd26348, %rd26347, %rd26320;
	mad.lo.s64 	%rd26349, %rd99, %rd64, %rd26348;
	shr.u64 	%rd26350, %rd26349, 32;
	and.b64  	%rd26351, %rd26326, 4294967295;
	mad.lo.s64 	%rd26352, %rd92, %rd65, %rd26351;
	shr.u64 	%rd26353, %rd26352, 32;
	and.b64  	%rd26354, %rd26330, 4294967295;
	add.s64 	%rd26355, %rd26353, %rd26354;
	mad.lo.s64 	%rd26356, %rd93, %rd65, %rd26355;
	shr.u64 	%rd26357, %rd26356, 32;
	and.b64  	%rd26358, %rd26334, 4294967295;
	add.s64 	%rd26359, %rd26357, %rd26358;
	mad.lo.s64 	%rd26360, %rd94, %rd65, %rd26359;
	shr.u64 	%rd26361, %rd26360, 32;
	and.b64  	%rd26362, %rd26338, 4294967295;
	add.s64 	%rd26363, %rd26361, %rd26362;
	mad.lo.s64 	%rd26364, %rd95, %rd65, %rd26363;
	shr.u64 	%rd26365, %rd26364, 32;
	and.b64  	%rd26366, %rd26342, 4294967295;
	add.s64 	%rd26367, %rd26365, %rd26366;
	mad.lo.s64 	%rd26368, %rd96, %rd65, %rd26367;
	shr.u64 	%rd26369, %rd26368, 32;
	and.b64  	%rd26370, %rd26346, 4294967295;
	add.s64 	%rd26371, %rd26369, %rd26370;
	mad.lo.s64 	%rd26372, %rd97, %rd65, %rd26371;
	shr.u64 	%rd26373, %rd26372, 32;
	and.b64  	%rd26374, %rd26349, 4294967295;
	add.s64 	%rd26375, %rd26373, %rd26374;
	mad.lo.s64 	%rd26376, %rd98, %rd65, %rd26375;
	shr.u64 	%rd26377, %rd26376, 32;
	add.s64 	%rd26378, %rd26377, %rd26350;
	mad.lo.s64 	%rd26379, %rd99, %rd65, %rd26378;
	shr.u64 	%rd26380, %rd26379, 32;
	and.b64  	%rd26381, %rd26356, 4294967295;
	mad.lo.s64 	%rd26382, %rd92, %rd66, %rd26381;
	shr.u64 	%rd26383, %rd26382, 32;
	and.b64  	%rd26384, %rd26360, 4294967295;
	add.s64 	%rd26385, %rd26383, %rd26384;
	mad.lo.s64 	%rd26386, %rd93, %rd66, %rd26385;
	shr.u64 	%rd26387, %rd26386, 32;
	and.b64  	%rd26388, %rd26364, 4294967295;
	add.s64 	%rd26389, %rd26387, %rd26388;
	mad.lo.s64 	%rd26390, %rd94, %rd66, %rd26389;
	shr.u64 	%rd26391, %rd26390, 32;
	and.b64  	%rd26392, %rd26368, 4294967295;
	add.s64 	%rd26393, %rd26391, %rd26392;
	mad.lo.s64 	%rd26394, %rd95, %rd66, %rd26393;
	shr.u64 	%rd26395, %rd26394, 32;
	and.b64  	%rd26396, %rd26372, 4294967295;
	add.s64 	%rd26397, %rd26395, %rd26396;
	mad.lo.s64 	%rd26398, %rd96, %rd66, %rd26397;
	shr.u64 	%rd26399, %rd26398, 32;
	and.b64  	%rd26400, %rd26376, 4294967295;
	add.s64 	%rd26401, %rd26399, %rd26400;
	mad.lo.s64 	%rd26402, %rd97, %rd66, %rd26401;
	shr.u64 	%rd26403, %rd26402, 32;
	and.b64  	%rd26404, %rd26379, 4294967295;
	add.s64 	%rd26405, %rd26403, %rd26404;
	mad.lo.s64 	%rd26406, %rd98, %rd66, %rd26405;
	shr.u64 	%rd26407, %rd26406, 32;
	add.s64 	%rd26408, %rd26407, %rd26380;
	mad.lo.s64 	%rd26409, %rd99, %rd66, %rd26408;
	shr.u64 	%rd26410, %rd26409, 32;
	and.b64  	%rd26411, %rd26386, 4294967295;
	mad.lo.s64 	%rd26412, %rd92, %rd67, %rd26411;
	shr.u64 	%rd26413, %rd26412, 32;
	and.b64  	%rd26414, %rd26390, 4294967295;
	add.s64 	%rd26415, %rd26413, %rd26414;
	mad.lo.s64 	%rd26416, %rd93, %rd67, %rd26415;
	shr.u64 	%rd26417, %rd26416, 32;
	and.b64  	%rd26418, %rd26394, 4294967295;
	add.s64 	%rd26419, %rd26417, %rd26418;
	mad.lo.s64 	%rd26420, %rd94, %rd67, %rd26419;
	shr.u64 	%rd26421, %rd26420, 32;
	and.b64  	%rd26422, %rd26398, 4294967295;
	add.s64 	%rd26423, %rd26421, %rd26422;
	mad.lo.s64 	%rd26424, %rd95, %rd67, %rd26423;
	shr.u64 	%rd26425, %rd26424, 32;
	and.b64  	%rd26426, %rd26402, 4294967295;
	add.s64 	%rd26427, %rd26425, %rd26426;
	mad.lo.s64 	%rd26428, %rd96, %rd67, %rd26427;
	shr.u64 	%rd26429, %rd26428, 32;
	and.b64  	%rd26430, %rd26406, 4294967295;
	add.s64 	%rd26431, %rd26429, %rd26430;
	mad.lo.s64 	%rd26432, %rd97, %rd67, %rd26431;
	shr.u64 	%rd26433, %rd26432, 32;
	and.b64  	%rd26434, %rd26409, 4294967295;
	add.s64 	%rd26435, %rd26433, %rd26434;
	mad.lo.s64 	%rd26436, %rd98, %rd67, %rd26435;
	shr.u64 	%rd26437, %rd26436, 32;
	add.s64 	%rd26438, %rd26437, %rd26410;
	mad.lo.s64 	%rd26439, %rd99, %rd67, %rd26438;
	shr.u64 	%rd26440, %rd26439, 32;
	and.b64  	%rd26441, %rd26416, 4294967295;
	mad.lo.s64 	%rd26442, %rd92, %rd68, %rd26441;
	shr.u64 	%rd26443, %rd26442, 32;
	and.b64  	%rd26444, %rd26420, 4294967295;
	add.s64 	%rd26445, %rd26443, %rd26444;
	mad.lo.s64 	%rd26446, %rd93, %rd68, %rd26445;
	shr.u64 	%rd26447, %rd26446, 32;
	and.b64  	%rd26448, %rd26424, 4294967295;
	add.s64 	%rd26449, %rd26447, %rd26448;
	mad.lo.s64 	%rd26450, %rd94, %rd68, %rd26449;
	shr.u64 	%rd26451, %rd26450, 32;
	and.b64  	%rd26452, %rd26428, 4294967295;
	add.s64 	%rd26453, %rd26451, %rd26452;
	mad.lo.s64 	%rd26454, %rd95, %rd68, %rd26453;
	shr.u64 	%rd26455, %rd26454, 32;
	and.b64  	%rd26456, %rd26432, 4294967295;
	add.s64 	%rd26457, %rd26455, %rd26456;
	mad.lo.s64 	%rd26458, %rd96, %rd68, %rd26457;
	shr.u64 	%rd26459, %rd26458, 32;
	and.b64  	%rd26460, %rd26436, 4294967295;
	add.s64 	%rd26461, %rd26459, %rd26460;
	mad.lo.s64 	%rd26462, %rd97, %rd68, %rd26461;
	shr.u64 	%rd26463, %rd26462, 32;
	and.b64  	%rd26464, %rd26439, 4294967295;
	add.s64 	%rd26465, %rd26463, %rd26464;
	mad.lo.s64 	%rd26466, %rd98, %rd68, %rd26465;
	shr.u64 	%rd26467, %rd26466, 32;
	add.s64 	%rd26468, %rd26467, %rd26440;
	mad.lo.s64 	%rd26469, %rd99, %rd68, %rd26468;
	shr.u64 	%rd26470, %rd26469, 32;
	and.b64  	%rd26471, %rd26446, 4294967295;
	mad.lo.s64 	%rd26472, %rd92, %rd69, %rd26471;
	shr.u64 	%rd26473, %rd26472, 32;
	and.b64  	%rd26474, %rd26450, 4294967295;
	add.s64 	%rd26475, %rd26473, %rd26474;
	mad.lo.s64 	%rd26476, %rd93, %rd69, %rd26475;
	shr.u64 	%rd26477, %rd26476, 32;
	and.b64  	%rd26478, %rd26454, 4294967295;
	add.s64 	%rd26479, %rd26477, %rd26478;
	mad.lo.s64 	%rd26480, %rd94, %rd69, %rd26479;
	shr.u64 	%rd26481, %rd26480, 32;
	and.b64  	%rd26482, %rd26458, 4294967295;
	add.s64 	%rd26483, %rd26481, %rd26482;
	mad.lo.s64 	%rd26484, %rd95, %rd69, %rd26483;
	shr.u64 	%rd26485, %rd26484, 32;
	and.b64  	%rd26486, %rd26462, 4294967295;
	add.s64 	%rd26487, %rd26485, %rd26486;
	mad.lo.s64 	%rd26488, %rd96, %rd69, %rd26487;
	shr.u64 	%rd26489, %rd26488, 32;
	and.b64  	%rd26490, %rd26466, 4294967295;
	add.s64 	%rd26491, %rd26489, %rd26490;
	mad.lo.s64 	%rd26492, %rd97, %rd69, %rd26491;
	shr.u64 	%rd26493, %rd26492, 32;
	and.b64  	%rd26494, %rd26469, 4294967295;
	add.s64 	%rd26495, %rd26493, %rd26494;
	mad.lo.s64 	%rd26496, %rd98, %rd69, %rd26495;
	shr.u64 	%rd26497, %rd26496, 32;
	add.s64 	%rd26498, %rd26497, %rd26470;
	mad.lo.s64 	%rd26499, %rd99, %rd69, %rd26498;
	{ .reg .b32 tmp; mov.b64 {tmp, %r4237}, %rd26499; }
	mul.lo.s32 	%r4238, %r9, %r4236;
	cvt.u64.u32 	%rd26500, %r4238;
	and.b64  	%rd26501, %rd26275, 4294967295;
	mad.lo.s64 	%rd26502, %rd2, %rd26500, %rd26501;
	shr.u64 	%rd26503, %rd26502, 32;
	and.b64  	%rd26504, %rd26292, 4294967295;
	add.s64 	%rd26505, %rd26503, %rd26504;
	mad.lo.s64 	%rd26506, %rd3, %rd26500, %rd26505;
	cvt.u32.u64 	%r4239, %rd26506;
	shr.u64 	%rd26507, %rd26506, 32;
	and.b64  	%rd26508, %rd26322, 4294967295;
	add.s64 	%rd26509, %rd26507, %rd26508;
	mad.lo.s64 	%rd26510, %rd4, %rd26500, %rd26509;
	shr.u64 	%rd26511, %rd26510, 32;
	and.b64  	%rd26512, %rd26352, 4294967295;
	add.s64 	%rd26513, %rd26511, %rd26512;
	mad.lo.s64 	%rd26514, %rd5, %rd26500, %rd26513;
	shr.u64 	%rd26515, %rd26514, 32;
	and.b64  	%rd26516, %rd26382, 4294967295;
	add.s64 	%rd26517, %rd26515, %rd26516;
	mad.lo.s64 	%rd26518, %rd6, %rd26500, %rd26517;
	shr.u64 	%rd26519, %rd26518, 32;
	and.b64  	%rd26520, %rd26412, 4294967295;
	add.s64 	%rd26521, %rd26519, %rd26520;
	mad.lo.s64 	%rd26522, %rd7, %rd26500, %rd26521;
	shr.u64 	%rd26523, %rd26522, 32;
	and.b64  	%rd26524, %rd26442, 4294967295;
	add.s64 	%rd26525, %rd26523, %rd26524;
	mad.lo.s64 	%rd26526, %rd8, %rd26500, %rd26525;
	shr.u64 	%rd26527, %rd26526, 32;
	and.b64  	%rd26528, %rd26472, 4294967295;
	add.s64 	%rd26529, %rd26527, %rd26528;
	mad.lo.s64 	%rd26530, %rd9, %rd26500, %rd26529;
	shr.u64 	%rd26531, %rd26530, 32;
	and.b64  	%rd26532, %rd26476, 4294967295;
	add.s64 	%rd26533, %rd26531, %rd26532;
	shr.u64 	%rd26534, %rd26533, 32;
	and.b64  	%rd26535, %rd26480, 4294967295;
	add.s64 	%rd26536, %rd26534, %rd26535;
	shr.u64 	%rd26537, %rd26536, 32;
	and.b64  	%rd26538, %rd26484, 4294967295;
	add.s64 	%rd26539, %rd26537, %rd26538;
	shr.u64 	%rd26540, %rd26539, 32;
	and.b64  	%rd26541, %rd26488, 4294967295;
	add.s64 	%rd26542, %rd26540, %rd26541;
	shr.u64 	%rd26543, %rd26542, 32;
	and.b64  	%rd26544, %rd26492, 4294967295;
	add.s64 	%rd26545, %rd26543, %rd26544;
	shr.u64 	%rd26546, %rd26545, 32;
	and.b64  	%rd26547, %rd26496, 4294967295;
	add.s64 	%rd26548, %rd26546, %rd26547;
	shr.u64 	%rd26549, %rd26548, 32;
	and.b64  	%rd26550, %rd26499, 4294967295;
	add.s64 	%rd26551, %rd26549, %rd26550;
	{ .reg .b32 tmp; mov.b64 {tmp, %r4240}, %rd26551; }
	add.s32 	%r4241, %r4237, %r4240;
	mul.lo.s32 	%r4242, %r9, %r4239;
	cvt.u64.u32 	%rd26552, %r4242;
	and.b64  	%rd26553, %rd26506, 4294967295;
	mad.lo.s64 	%rd26554, %rd2, %rd26552, %rd26553;
	shr.u64 	%rd26555, %rd26554, 32;
	and.b64  	%rd26556, %rd26510, 4294967295;
	add.s64 	%rd26557, %rd26555, %rd26556;
	mad.lo.s64 	%rd26558, %rd3, %rd26552, %rd26557;
	cvt.u32.u64 	%r4243, %rd26558;
	shr.u64 	%rd26559, %rd26558, 32;
	and.b64  	%rd26560, %rd26514, 4294967295;
	add.s64 	%rd26561, %rd26559, %rd26560;
	mad.lo.s64 	%rd26562, %rd4, %rd26552, %rd26561;
	shr.u64 	%rd26563, %rd26562, 32;
	and.b64  	%rd26564, %rd26518, 4294967295;
	add.s64 	%rd26565, %rd26563, %rd26564;
	mad.lo.s64 	%rd26566, %rd5, %rd26552, %rd26565;
	shr.u64 	%rd26567, %rd26566, 32;
	and.b64  	%rd26568, %rd26522, 4294967295;
	add.s64 	%rd26569, %rd26567, %rd26568;
	mad.lo.s64 	%rd26570, %rd6, %rd26552, %rd26569;
	shr.u64 	%rd26571, %rd26570, 32;
	and.b64  	%rd26572, %rd26526, 4294967295;
	add.s64 	%rd26573, %rd26571, %rd26572;
	mad.lo.s64 	%rd26574, %rd7, %rd26552, %rd26573;
	shr.u64 	%rd26575, %rd26574, 32;
	and.b64  	%rd26576, %rd26530, 4294967295;
	add.s64 	%rd26577, %rd26575, %rd26576;
	mad.lo.s64 	%rd26578, %rd8, %rd26552, %rd26577;
	shr.u64 	%rd26579, %rd26578, 32;
	and.b64  	%rd26580, %rd26533, 4294967295;
	add.s64 	%rd26581, %rd26579, %rd26580;
	mad.lo.s64 	%rd26582, %rd9, %rd26552, %rd26581;
	shr.u64 	%rd26583, %rd26582, 32;
	and.b64  	%rd26584, %rd26536, 4294967295;
	add.s64 	%rd26585, %rd26583, %rd26584;
	shr.u64 	%rd26586, %rd26585, 32;
	and.b64  	%rd26587, %rd26539, 4294967295;
	add.s64 	%rd26588, %rd26586, %rd26587;
	shr.u64 	%rd26589, %rd26588, 32;
	and.b64  	%rd26590, %rd26542, 4294967295;
	add.s64 	%rd26591, %rd26589, %rd26590;
	shr.u64 	%rd26592, %rd26591, 32;
	and.b64  	%rd26593, %rd26545, 4294967295;
	add.s64 	%rd26594, %rd26592, %rd26593;
	shr.u64 	%rd26595, %rd26594, 32;
	and.b64  	%rd26596, %rd26548, 4294967295;
	add.s64 	%rd26597, %rd26595, %rd26596;
	shr.u64 	%rd26598, %rd26597, 32;
	and.b64  	%rd26599, %rd26551, 4294967295;
	add.s64 	%rd26600, %rd26598, %rd26599;
	{ .reg .b32 tmp; mov.b64 {tmp, %r4244}, %rd26600; }
	add.s32 	%r4245, %r4241, %r4244;
	mul.lo.s32 	%r4246, %r9, %r4243;
	cvt.u64.u32 	%rd26601, %r4246;
	and.b64  	%rd26602, %rd26558, 4294967295;
	mad.lo.s64 	%rd26603, %rd2, %rd26601, %rd26602;
	shr.u64 	%rd26604, %rd26603, 32;
	and.b64  	%rd26605, %rd26562, 4294967295;
	add.s64 	%rd26606, %rd26604, %rd26605;
	mad.lo.s64 	%rd26607, %rd3, %rd26601, %rd26606;
	cvt.u32.u64 	%r4247, %rd26607;
	shr.u64 	%rd26608, %rd26607, 32;
	and.b64  	%rd26609, %rd26566, 4294967295;
	add.s64 	%rd26610, %rd26608, %rd26609;
	mad.lo.s64 	%rd26611, %rd4, %rd26601, %rd26610;
	shr.u64 	%rd26612, %rd26611, 32;
	and.b64  	%rd26613, %rd26570, 4294967295;
	add.s64 	%rd26614, %rd26612, %rd26613;
	mad.lo.s64 	%rd26615, %rd5, %rd26601, %rd26614;
	shr.u64 	%rd26616, %rd26615, 32;
	and.b64  	%rd26617, %rd26574, 4294967295;
	add.s64 	%rd26618, %rd26616, %rd26617;
	mad.lo.s64 	%rd26619, %rd6, %rd26601, %rd26618;
	shr.u64 	%rd26620, %rd26619, 32;
	and.b64  	%rd26621, %rd26578, 4294967295;
	add.s64 	%rd26622, %rd26620, %rd26621;
	mad.lo.s64 	%rd26623, %rd7, %rd26601, %rd26622;
	shr.u64 	%rd26624, %rd26623, 32;
	and.b64  	%rd26625, %rd26582, 4294967295;
	add.s64 	%rd26626, %rd26624, %rd26625;
	mad.lo.s64 	%rd26627, %rd8, %rd26601, %rd26626;
	shr.u64 	%rd26628, %rd26627, 32;
	and.b64  	%rd26629, %rd26585, 4294967295;
	add.s64 	%rd26630, %rd26628, %rd26629;
	mad.lo.s64 	%rd26631, %rd9, %rd26601, %rd26630;
	shr.u64 	%rd26632, %rd26631, 32;
	and.b64  	%rd26633, %rd26588, 4294967295;
	add.s64 	%rd26634, %rd26632, %rd26633;
	shr.u64 	%rd26635, %rd26634, 32;
	and.b64  	%rd26636, %rd26591, 4294967295;
	add.s64 	%rd26637, %rd26635, %rd26636;
	shr.u64 	%rd26638, %rd26637, 32;
	and.b64  	%rd26639, %rd26594, 4294967295;
	add.s64 	%rd26640, %rd26638, %rd26639;
	shr.u64 	%rd26641, %rd26640, 32;
	and.b64  	%rd26642, %rd26597, 4294967295;
	add.s64 	%rd26643, %rd26641, %rd26642;
	shr.u64 	%rd26644, %rd26643, 32;
	and.b64  	%rd26645, %rd26600, 4294967295;
	add.s64 	%rd26646, %rd26644, %rd26645;
	{ .reg .b32 tmp; mov.b64 {tmp, %r4248}, %rd26646; }
	add.s32 	%r4249, %r4245, %r4248;
	mul.lo.s32 	%r4250, %r9, %r4247;
	cvt.u64.u32 	%rd26647, %r4250;
	and.b64  	%rd26648, %rd26607, 4294967295;
	mad.lo.s64 	%rd26649, %rd2, %rd26647, %rd26648;
	shr.u64 	%rd26650, %rd26649, 32;
	and.b64  	%rd26651, %rd26611, 4294967295;
	add.s64 	%rd26652, %rd26650, %rd26651;
	mad.lo.s64 	%rd26653, %rd3, %rd26647, %rd26652;
	cvt.u32.u64 	%r4251, %rd26653;
	shr.u64 	%rd26654, %rd26653, 32;
	and.b64  	%rd26655, %rd26615, 4294967295;
	add.s64 	%rd26656, %rd26654, %rd26655;
	mad.lo.s64 	%rd26657, %rd4, %rd26647, %rd26656;
	shr.u64 	%rd26658, %rd26657, 32;
	and.b64  	%rd26659, %rd26619, 4294967295;
	add.s64 	%rd26660, %rd26658, %rd26659;
	mad.lo.s64 	%rd26661, %rd5, %rd26647, %rd26660;
	shr.u64 	%rd26662, %rd26661, 32;
	and.b64  	%rd26663, %rd26623, 4294967295;
	add.s64 	%rd26664, %rd26662, %rd26663;
	mad.lo.s64 	%rd26665, %rd6, %rd26647, %rd26664;
	shr.u64 	%rd26666, %rd26665, 32;
	and.b64  	%rd26667, %rd26627, 4294967295;
	add.s64 	%rd26668, %rd26666, %rd26667;
	mad.lo.s64 	%rd26669, %rd7, %rd26647, %rd26668;
	shr.u64 	%rd26670, %rd26669, 32;
	and.b64  	%rd26671, %rd26631, 4294967295;
	add.s64 	%rd26672, %rd26670, %rd26671;
	mad.lo.s64 	%rd26673, %rd8, %rd26647, %rd26672;
	shr.u64 	%rd26674, %rd26673, 32;
	and.b64  	%rd26675, %rd26634, 4294967295;
	add.s64 	%rd26676, %rd26674, %rd26675;
	mad.lo.s64 	%rd26677, %rd9, %rd26647, %rd26676;
	shr.u64 	%rd26678, %rd26677, 32;
	and.b64  	%rd26679, %rd26637, 4294967295;
	add.s64 	%rd26680, %rd26678, %rd26679;
	shr.u64 	%rd26681, %rd26680, 32;
	and.b64  	%rd26682, %rd26640, 4294967295;
	add.s64 	%rd26683, %rd26681, %rd26682;
	shr.u64 	%rd26684, %rd26683, 32;
	and.b64  	%rd26685, %rd26643, 4294967295;
	add.s64 	%rd26686, %rd26684, %rd26685;
	shr.u64 	%rd26687, %rd26686, 32;
	and.b64  	%rd26688, %rd26646, 4294967295;
	add.s64 	%rd26689, %rd26687, %rd26688;
	{ .reg .b32 tmp; mov.b64 {tmp, %r4252}, %rd26689; }
	add.s32 	%r4253, %r4249, %r4252;
	mul.lo.s32 	%r4254, %r9, %r4251;
	cvt.u64.u32 	%rd26690, %r4254;
	and.b64  	%rd26691, %rd26653, 4294967295;
	mad.lo.s64 	%rd26692, %rd2, %rd26690, %rd26691;
	shr.u64 	%rd26693, %rd26692, 32;
	and.b64  	%rd26694, %rd26657, 4294967295;
	add.s64 	%rd26695, %rd26693, %rd26694;
	mad.lo.s64 	%rd26696, %rd3, %rd26690, %rd26695;
	cvt.u32.u64 	%r4255, %rd26696;
	shr.u64 	%rd26697, %rd26696, 32;
	and.b64  	%rd26698, %rd26661, 4294967295;
	add.s64 	%rd26699, %rd26697, %rd26698;
	mad.lo.s64 	%rd26700, %rd4, %rd26690, %rd26699;
	shr.u64 	%rd26701, %rd26700, 32;
	and.b64  	%rd26702, %rd26665, 4294967295;
	add.s64 	%rd26703, %rd26701, %rd26702;
	mad.lo.s64 	%rd26704, %rd5, %rd26690, %rd26703;
	shr.u64 	%rd26705, %rd26704, 32;
	and.b64  	%rd26706, %rd26669, 4294967295;
	add.s64 	%rd26707, %rd26705, %rd26706;
	mad.lo.s64 	%rd26708, %rd6, %rd26690, %rd26707;
	shr.u64 	%rd26709, %rd26708, 32;
	and.b64  	%rd26710, %rd26673, 4294967295;
	add.s64 	%rd26711, %rd26709, %rd26710;
	mad.lo.s64 	%rd26712, %rd7, %rd26690, %rd26711;
	shr.u64 	%rd26713, %rd26712, 32;
	and.b64  	%rd26714, %rd26677, 4294967295;
	add.s64 	%rd26715, %rd26713, %rd26714;
	mad.lo.s64 	%rd26716, %rd8, %rd26690, %rd26715;
	shr.u64 	%rd26717, %rd26716, 32;
	and.b64  	%rd26718, %rd26680, 4294967295;
	add.s64 	%rd26719, %rd26717, %rd26718;
	mad.lo.s64 	%rd26720, %rd9, %rd26690, %rd26719;
	shr.u64 	%rd26721, %rd26720, 32;
	and.b64  	%rd26722, %rd26683, 4294967295;
	add.s64 	%rd26723, %rd26721, %rd26722;
	shr.u64 	%rd26724, %rd26723, 32;
	and.b64  	%rd26725, %rd26686, 4294967295;
	add.s64 	%rd26726, %rd26724, %rd26725;
	shr.u64 	%rd26727, %rd26726, 32;
	and.b64  	%rd26728, %rd26689, 4294967295;
	add.s64 	%rd26729, %rd26727, %rd26728;
	{ .reg .b32 tmp; mov.b64 {tmp, %r4256}, %rd26729; }
	add.s32 	%r4257, %r4253, %r4256;
	mul.lo.s32 	%r4258, %r9, %r4255;
	cvt.u64.u32 	%rd26730, %r4258;
	and.b64  	%rd26731, %rd26696, 4294967295;
	mad.lo.s64 	%rd26732, %rd2, %rd26730, %rd26731;
	shr.u64 	%rd26733, %rd26732, 32;
	and.b64  	%rd26734, %rd26700, 4294967295;
	add.s64 	%rd26735, %rd26733, %rd26734;
	mad.lo.s64 	%rd26736, %rd3, %rd26730, %rd26735;
	cvt.u32.u64 	%r4259, %rd26736;
	shr.u64 	%rd26737, %rd26736, 32;
	and.b64  	%rd26738, %rd26704, 4294967295;
	add.s64 	%rd26739, %rd26737, %rd26738;
	mad.lo.s64 	%rd26740, %rd4, %rd26730, %rd26739;
	shr.u64 	%rd26741, %rd26740, 32;
	and.b64  	%rd26742, %rd26708, 4294967295;
	add.s64 	%rd26743, %rd26741, %rd26742;
	mad.lo.s64 	%rd26744, %rd5, %rd26730, %rd26743;
	shr.u64 	%rd26745, %rd26744, 32;
	and.b64  	%rd26746, %rd26712, 4294967295;
	add.s64 	%rd26747, %rd26745, %rd26746;
	mad.lo.s64 	%rd26748, %rd6, %rd26730, %rd26747;
	shr.u64 	%rd26749, %rd26748, 32;
	and.b64  	%rd26750, %rd26716, 4294967295;
	add.s64 	%rd26751, %rd26749, %rd26750;
	mad.lo.s64 	%rd26752, %rd7, %rd26730, %rd26751;
	shr.u64 	%rd26753, %rd26752, 32;
	and.b64  	%rd26754, %rd26720, 4294967295;
	add.s64 	%rd26755, %rd26753, %rd26754;
	mad.lo.s64 	%rd26756, %rd8, %rd26730, %rd26755;
	shr.u64 	%rd26757, %rd26756, 32;
	and.b64  	%rd26758, %rd26723, 4294967295;
	add.s64 	%rd26759, %rd26757, %rd26758;
	mad.lo.s64 	%rd26760, %rd9, %rd26730, %rd26759;
	shr.u64 	%rd26761, %rd26760, 32;
	and.b64  	%rd26762, %rd26726, 4294967295;
	add.s64 	%rd26763, %rd26761, %rd26762;
	shr.u64 	%rd26764, %rd26763, 32;
	and.b64  	%rd26765, %rd26729, 4294967295;
	add.s64 	%rd26766, %rd26764, %rd26765;
	{ .reg .b32 tmp; mov.b64 {tmp, %r4260}, %rd26766; }
	add.s32 	%r4261, %r4257, %r4260;
	mul.lo.s32 	%r4262, %r9, %r4259;
	cvt.u64.u32 	%rd26767, %r4262;
	and.b64  	%rd26768, %rd26736, 4294967295;
	mad.lo.s64 	%rd26769, %rd2, %rd26767, %rd26768;
	shr.u64 	%rd26770, %rd26769, 32;
	and.b64  	%rd26771, %rd26740, 4294967295;
	add.s64 	%rd26772, %rd26770, %rd26771;
	mad.lo.s64 	%rd26773, %rd3, %rd26767, %rd26772;
	cvt.u32.u64 	%r4263, %rd26773;
	shr.u64 	%rd26774, %rd26773, 32;
	and.b64  	%rd26775, %rd26744, 4294967295;
	add.s64 	%rd26776, %rd26774, %rd26775;
	mad.lo.s64 	%rd26777, %rd4, %rd26767, %rd26776;
	shr.u64 	%rd26778, %rd26777, 32;
	and.b64  	%rd26779, %rd26748, 4294967295;
	add.s64 	%rd26780, %rd26778, %rd26779;
	mad.lo.s64 	%rd26781, %rd5, %rd26767, %rd26780;
	shr.u64 	%rd26782, %rd26781, 32;
	and.b64  	%rd26783, %rd26752, 4294967295;
	add.s64 	%rd26784, %rd26782, %rd26783;
	mad.lo.s64 	%rd26785, %rd6, %rd26767, %rd26784;
	shr.u64 	%rd26786, %rd26785, 32;
	and.b64  	%rd26787, %rd26756, 4294967295;
	add.s64 	%rd26788, %rd26786, %rd26787;
	mad.lo.s64 	%rd26789, %rd7, %rd26767, %rd26788;
	shr.u64 	%rd26790, %rd26789, 32;
	and.b64  	%rd26791, %rd26760, 4294967295;
	add.s64 	%rd26792, %rd26790, %rd26791;
	mad.lo.s64 	%rd26793, %rd8, %rd26767, %rd26792;
	shr.u64 	%rd26794, %rd26793, 32;
	and.b64  	%rd26795, %rd26763, 4294967295;
	add.s64 	%rd26796, %rd26794, %rd26795;
	mad.lo.s64 	%rd26797, %rd9, %rd26767, %rd26796;
	shr.u64 	%rd26798, %rd26797, 32;
	and.b64  	%rd26799, %rd26766, 4294967295;
	add.s64 	%rd26800, %rd26798, %rd26799;
	{ .reg .b32 tmp; mov.b64 {tmp, %r4264}, %rd26800; }
	add.s32 	%r4265, %r4261, %r4264;
	mul.lo.s32 	%r4266, %r9, %r4263;
	cvt.u64.u32 	%rd26801, %r4266;
	and.b64  	%rd26802, %rd26773, 4294967295;
	mad.lo.s64 	%rd26803, %rd2, %rd26801, %rd26802;
	shr.u64 	%rd26804, %rd26803, 32;
	and.b64  	%rd26805, %rd26777, 4294967295;
	add.s64 	%rd26806, %rd26804, %rd26805;
	mad.lo.s64 	%rd46895, %rd3, %rd26801, %rd26806;
	shr.u64 	%rd26807, %rd46895, 32;
	and.b64  	%rd26808, %rd26781, 4294967295;
	add.s64 	%rd26809, %rd26807, %rd26808;
	mad.lo.s64 	%rd46894, %rd4, %rd26801, %rd26809;
	cvt.u32.u64 	%r173, %rd46894;
	shr.u64 	%rd26810, %rd46894, 32;
	and.b64  	%rd26811, %rd26785, 4294967295;
	add.s64 	%rd26812, %rd26810, %rd26811;
	mad.lo.s64 	%rd46893, %rd5, %rd26801, %rd26812;
	cvt.u32.u64 	%r174, %rd46893;
	shr.u64 	%rd26813, %rd46893, 32;
	and.b64  	%rd26814, %rd26789, 4294967295;
	add.s64 	%rd26815, %rd26813, %rd26814;
	mad.lo.s64 	%rd46892, %rd6, %rd26801, %rd26815;
	cvt.u32.u64 	%r175, %rd46892;
	shr.u64 	%rd26816, %rd46892, 32;
	and.b64  	%rd26817, %rd26793, 4294967295;
	add.s64 	%rd26818, %rd26816, %rd26817;
	mad.lo.s64 	%rd46891, %rd7, %rd26801, %rd26818;
	cvt.u32.u64 	%r176, %rd46891;
	shr.u64 	%rd26819, %rd46891, 32;
	and.b64  	%rd26820, %rd26797, 4294967295;
	add.s64 	%rd26821, %rd26819, %rd26820;
	mad.lo.s64 	%rd46890, %rd8, %rd26801, %rd26821;
	cvt.u32.u64 	%r177, %rd46890;
	shr.u64 	%rd26822, %rd46890, 32;
	and.b64  	%rd26823, %rd26800, 4294967295;
	add.s64 	%rd26824, %rd26822, %rd26823;
	mad.lo.s64 	%rd46889, %rd9, %rd26801, %rd26824;
	cvt.u32.u64 	%r178, %rd46889;
	{ .reg .b32 tmp; mov.b64 {tmp, %r4267}, %rd46889; }
	add.s32 	%r6760, %r4265, %r4267;
	setp.gt.u32 	%p1053, %r6760, %r4235;
	@%p1053 bra 	$L__BB0_140;
	cvt.u32.u64 	%r4268, %rd9;
	setp.lt.u32 	%p1054, %r6760, %r4268;
	@%p1054 bra 	$L__BB0_141;
	cvt.u32.u64 	%r4269, %rd8;
	setp.lt.u32 	%p1055, %r4269, %r178;
	@%p1055 bra 	$L__BB0_140;
	cvt.u32.u64 	%r4270, %rd8;
	setp.gt.u32 	%p1056, %r4270, %r178;
	@%p1056 bra 	$L__BB0_141;
	cvt.u32.u64 	%r4271, %rd7;
	setp.lt.u32 	%p1057, %r4271, %r177;
	@%p1057 bra 	$L__BB0_140;
	cvt.u32.u64 	%r4272, %rd7;
	setp.gt.u32 	%p1058, %r4272, %r177;
	@%p1058 bra 	$L__BB0_141;
	cvt.u32.u64 	%r4273, %rd6;
	setp.lt.u32 	%p1059, %r4273, %r176;
	@%p1059 bra 	$L__BB0_140;
	cvt.u32.u64 	%r4274, %rd6;
	setp.gt.u32 	%p1060, %r4274, %r176;
	@%p1060 bra 	$L__BB0_141;
	cvt.u32.u64 	%r4275, %rd5;
	setp.lt.u32 	%p1061, %r4275, %r175;
	@%p1061 bra 	$L__BB0_140;
	cvt.u32.u64 	%r4276, %rd5;
	setp.gt.u32 	%p1062, %r4276, %r175;
	@%p1062 bra 	$L__BB0_141;
	cvt.u32.u64 	%r4277, %rd4;
	setp.lt.u32 	%p1063, %r4277, %r174;
	@%p1063 bra 	$L__BB0_140;
	cvt.u32.u64 	%r4278, %rd4;
	setp.gt.u32 	%p1064, %r4278, %r174;
	@%p1064 bra 	$L__BB0_141;
	cvt.u32.u64 	%r4279, %rd3;
	setp.lt.u32 	%p1065, %r4279, %r173;
	@%p1065 bra 	$L__BB0_140;
	cvt.u32.u64 	%r4280, %rd3;
	cvt.u32.u64 	%r4281, %rd2;
	setp.gt.u32 	%p1066, %r4280, %r173;
	cvt.u32.u64 	%r4282, %rd46895;
	setp.gt.u32 	%p1067, %r4281, %r4282;
	or.pred  	%p1068, %p1066, %p1067;
	@%p1068 bra 	$L__BB0_141;
$L__BB0_140:
	cvt.u32.u64 	%r4283, %rd9;
	and.b64  	%rd26826, %rd46895, 4294967295;
	sub.s64 	%rd46895, %rd26826, %rd2;
	shr.u64 	%rd26827, %rd46895, 63;
	and.b64  	%rd26828, %rd46894, 4294967295;
	add.s64 	%rd26829, %rd26827, %rd3;
	sub.s64 	%rd46894, %rd26828, %rd26829;
	shr.u64 	%rd26830, %rd46894, 63;
	and.b64  	%rd26831, %rd46893, 4294967295;
	add.s64 	%rd26832, %rd26830, %rd4;
	sub.s64 	%rd46893, %rd26831, %rd26832;
	shr.u64 	%rd26833, %rd46893, 63;
	and.b64  	%rd26834, %rd46892, 4294967295;
	add.s64 	%rd26835, %rd26833, %rd5;
	sub.s64 	%rd46892, %rd26834, %rd26835;
	shr.u64 	%rd26836, %rd46892, 63;
	and.b64  	%rd26837, %rd46891, 4294967295;
	add.s64 	%rd26838, %rd26836, %rd6;
	sub.s64 	%rd46891, %rd26837, %rd26838;
	shr.u64 	%rd26839, %rd46891, 63;
	and.b64  	%rd26840, %rd46890, 4294967295;
	add.s64 	%rd26841, %rd26839, %rd7;
	sub.s64 	%rd46890, %rd26840, %rd26841;
	shr.u64 	%rd26842, %rd46890, 63;
	and.b64  	%rd26843, %rd46889, 4294967295;
	add.s64 	%rd26844, %rd26842, %rd8;
	sub.s64 	%rd46889, %rd26843, %rd26844;
	shr.u64 	%rd26845, %rd46889, 63;
	cvt.u32.u64 	%r4284, %rd26845;
	add.s32 	%r4285, %r4283, %r4284;
	sub.s32 	%r6760, %r6760, %r4285;
$L__BB0_141:
	cvt.u32.u64 	%r4286, %rd9;
	cvt.u64.u32 	%rd178, %r127;
	and.b64  	%rd26846, %rd46895, 4294967295;
	mul.lo.s64 	%rd26847, %rd26846, %rd178;
	cvt.u32.u64 	%r4287, %rd26847;
	shr.u64 	%rd26848, %rd26847, 32;
	and.b64  	%rd26849, %rd46894, 4294967295;
	mad.lo.s64 	%rd26850, %rd26849, %rd178, %rd26848;
	shr.u64 	%rd26851, %rd26850, 32;
	and.b64  	%rd26852, %rd46893, 4294967295;
	mad.lo.s64 	%rd26853, %rd26852, %rd178, %rd26851;
	shr.u64 	%rd26854, %rd26853, 32;
	and.b64  	%rd26855, %rd46892, 4294967295;
	mad.lo.s64 	%rd26856, %rd26855, %rd178, %rd26854;
	shr.u64 	%rd26857, %rd26856, 32;
	and.b64  	%rd26858, %rd46891, 4294967295;
	mad.lo.s64 	%rd26859, %rd26858, %rd178, %rd26857;
	shr.u64 	%rd26860, %rd26859, 32;
	and.b64  	%rd26861, %rd46890, 4294967295;
	mad.lo.s64 	%rd26862, %rd26861, %rd178, %rd26860;
	shr.u64 	%rd26863, %rd26862, 32;
	and.b64  	%rd26864, %rd46889, 4294967295;
	mad.lo.s64 	%rd26865, %rd26864, %rd178, %rd26863;
	shr.u64 	%rd26866, %rd26865, 32;
	mul.wide.u32 	%rd26867, %r6760, %r127;
	add.s64 	%rd26868, %rd26866, %rd26867;
	shr.u64 	%rd26869, %rd26868, 32;
	cvt.u64.u32 	%rd179, %r126;
	and.b64  	%rd26870, %rd26850, 4294967295;
	mad.lo.s64 	%rd26871, %rd26846, %rd179, %rd26870;
	shr.u64 	%rd26872, %rd26871, 32;
	and.b64  	%rd26873, %rd26853, 4294967295;
	add.s64 	%rd26874, %rd26872, %rd26873;
	mad.lo.s64 	%rd26875, %rd26849, %rd179, %rd26874;
	shr.u64 	%rd26876, %rd26875, 32;
	and.b64  	%rd26877, %rd26856, 4294967295;
	add.s64 	%rd26878, %rd26876, %rd26877;
	mad.lo.s64 	%rd26879, %rd26852, %rd179, %rd26878;
	shr.u64 	%rd26880, %rd26879, 32;
	and.b64  	%rd26881, %rd26859, 4294967295;
	add.s64 	%rd26882, %rd26880, %rd26881;
	mad.lo.s64 	%rd26883, %rd26855, %rd179, %rd26882;
	shr.u64 	%rd26884, %rd26883, 32;
	and.b64  	%rd26885, %rd26862, 4294967295;
	add.s64 	%rd26886, %rd26884, %rd26885;
	mad.lo.s64 	%rd26887, %rd26858, %rd179, %rd26886;
	shr.u64 	%rd26888, %rd26887, 32;
	and.b64  	%rd26889, %rd26865, 4294967295;
	add.s64 	%rd26890, %rd26888, %rd26889;
	mad.lo.s64 	%rd26891, %rd26861, %rd179, %rd26890;
	shr.u64 	%rd26892, %rd26891, 32;
	and.b64  	%rd26893, %rd26868, 4294967295;
	add.s64 	%rd26894, %rd26892, %rd26893;
	mad.lo.s64 	%rd26895, %rd26864, %rd179, %rd26894;
	shr.u64 	%rd26896, %rd26895, 32;
	mul.wide.u32 	%rd26897, %r6760, %r126;
	add.s64 	%rd26898, %rd26896, %rd26869;
	add.s64 	%rd26899, %rd26898, %rd26897;
	shr.u64 	%rd26900, %rd26899, 32;
	cvt.u64.u32 	%rd180, %r125;
	and.b64  	%rd26901, %rd26875, 4294967295;
	mad.lo.s64 	%rd26902, %rd26846, %rd180, %rd26901;
	shr.u64 	%rd26903, %rd26902, 32;
	and.b64  	%rd26904, %rd26879, 4294967295;
	add.s64 	%rd26905, %rd26903, %rd26904;
	mad.lo.s64 	%rd26906, %rd26849, %rd180, %rd26905;
	shr.u64 	%rd26907, %rd26906, 32;
	and.b64  	%rd26908, %rd26883, 4294967295;
	add.s64 	%rd26909, %rd26907, %rd26908;
	mad.lo.s64 	%rd26910, %rd26852, %rd180, %rd26909;
	shr.u64 	%rd26911, %rd26910, 32;
	and.b64  	%rd26912, %rd26887, 4294967295;
	add.s64 	%rd26913, %rd26911, %rd26912;
	mad.lo.s64 	%rd26914, %rd26855, %rd180, %rd26913;
	shr.u64 	%rd26915, %rd26914, 32;
	and.b64  	%rd26916, %rd26891, 4294967295;
	add.s64 	%rd26917, %rd26915, %rd26916;
	mad.lo.s64 	%rd26918, %rd26858, %rd180, %rd26917;
	shr.u64 	%rd26919, %rd26918, 32;
	and.b64  	%rd26920, %rd26895, 4294967295;
	add.s64 	%rd26921, %rd26919, %rd26920;
	mad.lo.s64 	%rd26922, %rd26861, %rd180, %rd26921;
	shr.u64 	%rd26923, %rd26922, 32;
	and.b64  	%rd26924, %rd26899, 4294967295;
	add.s64 	%rd26925, %rd26923, %rd26924;
	mad.lo.s64 	%rd26926, %rd26864, %rd180, %rd26925;
	shr.u64 	%rd26927, %rd26926, 32;
	mul.wide.u32 	%rd26928, %r6760, %r125;
	add.s64 	%rd26929, %rd26927, %rd26900;
	add.s64 	%rd26930, %rd26929, %rd26928;
	shr.u64 	%rd26931, %rd26930, 32;
	cvt.u64.u32 	%rd181, %r124;
	and.b64  	%rd26932, %rd26906, 4294967295;
	mad.lo.s64 	%rd26933, %rd26846, %rd181, %rd26932;
	shr.u64 	%rd26934, %rd26933, 32;
	and.b64  	%rd26935, %rd26910, 4294967295;
	add.s64 	%rd26936, %rd26934, %rd26935;
	mad.lo.s64 	%rd26937, %rd26849, %rd181, %rd26936;
	shr.u64 	%rd26938, %rd26937, 32;
	and.b64  	%rd26939, %rd26914, 4294967295;
	add.s64 	%rd26940, %rd26938, %rd26939;
	mad.lo.s64 	%rd26941, %rd26852, %rd181, %rd26940;
	shr.u64 	%rd26942, %rd26941, 32;
	and.b64  	%rd26943, %rd26918, 4294967295;
	add.s64 	%rd26944, %rd26942, %rd26943;
	mad.lo.s64 	%rd26945, %rd26855, %rd181, %rd26944;
	shr.u64 	%rd26946, %rd26945, 32;
	and.b64  	%rd26947, %rd26922, 4294967295;
	add.s64 	%rd26948, %rd26946, %rd26947;
	mad.lo.s64 	%rd26949, %rd26858, %rd181, %rd26948;
	shr.u64 	%rd26950, %rd26949, 32;
	and.b64  	%rd26951, %rd26926, 4294967295;
	add.s64 	%rd26952, %rd26950, %rd26951;
	mad.lo.s64 	%rd26953, %rd26861, %rd181, %rd26952;
	shr.u64 	%rd26954, %rd26953, 32;
	and.b64  	%rd26955, %rd26930, 4294967295;
	add.s64 	%rd26956, %rd26954, %rd26955;
	mad.lo.s64 	%rd26957, %rd26864, %rd181, %rd26956;
	shr.u64 	%rd26958, %rd26957, 32;
	mul.wide.u32 	%rd26959, %r6760, %r124;
	add.s64 	%rd26960, %rd26958, %rd26931;
	add.s64 	%rd26961, %rd26960, %rd26959;
	shr.u64 	%rd26962, %rd26961, 32;
	cvt.u64.u32 	%rd182, %r123;
	and.b64  	%rd26963, %rd26937, 4294967295;
	mad.lo.s64 	%rd26964, %rd26846, %rd182, %rd26963;
	shr.u64 	%rd26965, %rd26964, 32;
	and.b64  	%rd26966, %rd26941, 4294967295;
	add.s64 	%rd26967, %rd26965, %rd26966;
	mad.lo.s64 	%rd26968, %rd26849, %rd182, %rd26967;
	shr.u64 	%rd26969, %rd26968, 32;
	and.b64  	%rd26970, %rd26945, 4294967295;
	add.s64 	%rd26971, %rd26969, %rd26970;
	mad.lo.s64 	%rd26972, %rd26852, %rd182, %rd26971;
	shr.u64 	%rd26973, %rd26972, 32;
	and.b64  	%rd26974, %rd26949, 4294967295;
	add.s64 	%rd26975, %rd26973, %rd26974;
	mad.lo.s64 	%rd26976, %rd26855, %rd182, %rd26975;
	shr.u64 	%rd26977, %rd26976, 32;
	and.b64  	%rd26978, %rd26953, 4294967295;
	add.s64 	%rd26979, %rd26977, %rd26978;
	mad.lo.s64 	%rd26980, %rd26858, %rd182, %rd26979;
	shr.u64 	%rd26981, %rd26980, 32;
	and.b64  	%rd26982, %rd26957, 4294967295;
	add.s64 	%rd26983, %rd26981, %rd26982;
	mad.lo.s64 	%rd26984, %rd26861, %rd182, %rd26983;
	shr.u64 	%rd26985, %rd26984, 32;
	and.b64  	%rd26986, %rd26961, 4294967295;
	add.s64 	%rd26987, %rd26985, %rd26986;
	mad.lo.s64 	%rd26988, %rd26864, %rd182, %rd26987;
	shr.u64 	%rd26989, %rd26988, 32;
	mul.wide.u32 	%rd26990, %r6760, %r123;
	add.s64 	%rd26991, %rd26989, %rd26962;
	add.s64 	%rd26992, %rd26991, %rd26990;
	shr.u64 	%rd26993, %rd26992, 32;
	cvt.u64.u32 	%rd183, %r122;
	and.b64  	%rd26994, %rd26968, 4294967295;
	mad.lo.s64 	%rd26995, %rd26846, %rd183, %rd26994;
	shr.u64 	%rd26996, %rd26995, 32;
	and.b64  	%rd26997, %rd26972, 4294967295;
	add.s64 	%rd26998, %rd26996, %rd26997;
	mad.lo.s64 	%rd26999, %rd26849, %rd183, %rd26998;
	shr.u64 	%rd27000, %rd26999, 32;
	and.b64  	%rd27001, %rd26976, 4294967295;
	add.s64 	%rd27002, %rd27000, %rd27001;
	mad.lo.s64 	%rd27003, %rd26852, %rd183, %rd27002;
	shr.u64 	%rd27004, %rd27003, 32;
	and.b64  	%rd27005, %rd26980, 4294967295;
	add.s64 	%rd27006, %rd27004, %rd27005;
	mad.lo.s64 	%rd27007, %rd26855, %rd183, %rd27006;
	shr.u64 	%rd27008, %rd27007, 32;
	and.b64  	%rd27009, %rd26984, 4294967295;
	add.s64 	%rd27010, %rd27008, %rd27009;
	mad.lo.s64 	%rd27011, %rd26858, %rd183, %rd27010;
	shr.u64 	%rd27012, %rd27011, 32;
	and.b64  	%rd27013, %rd26988, 4294967295;
	add.s64 	%rd27014, %rd27012, %rd27013;
	mad.lo.s64 	%rd27015, %rd26861, %rd183, %rd27014;
	shr.u64 	%rd27016, %rd27015, 32;
	and.b64  	%rd27017, %rd26992, 4294967295;
	add.s64 	%rd27018, %rd27016, %rd27017;
	mad.lo.s64 	%rd27019, %rd26864, %rd183, %rd27018;
	shr.u64 	%rd27020, %rd27019, 32;
	mul.wide.u32 	%rd27021, %r6760, %r122;
	add.s64 	%rd27022, %rd27020, %rd26993;
	add.s64 	%rd27023, %rd27022, %rd27021;
	shr.u64 	%rd27024, %rd27023, 32;
	cvt.u64.u32 	%rd184, %r121;
	and.b64  	%rd27025, %rd26999, 4294967295;
	mad.lo.s64 	%rd27026, %rd26846, %rd184, %rd27025;
	shr.u64 	%rd27027, %rd27026, 32;
	and.b64  	%rd27028, %rd27003, 4294967295;
	add.s64 	%rd27029, %rd27027, %rd27028;
	mad.lo.s64 	%rd27030, %rd26849, %rd184, %rd27029;
	shr.u64 	%rd27031, %rd27030, 32;
	and.b64  	%rd27032, %rd27007, 4294967295;
	add.s64 	%rd27033, %rd27031, %rd27032;
	mad.lo.s64 	%rd27034, %rd26852, %rd184, %rd27033;
	shr.u64 	%rd27035, %rd27034, 32;
	and.b64  	%rd27036, %rd27011, 4294967295;
	add.s64 	%rd27037, %rd27035, %rd27036;
	mad.lo.s64 	%rd27038, %rd26855, %rd184, %rd27037;
	shr.u64 	%rd27039, %rd27038, 32;
	and.b64  	%rd27040, %rd27015, 4294967295;
	add.s64 	%rd27041, %rd27039, %rd27040;
	mad.lo.s64 	%rd27042, %rd26858, %rd184, %rd27041;
	shr.u64 	%rd27043, %rd27042, 32;
	and.b64  	%rd27044, %rd27019, 4294967295;
	add.s64 	%rd27045, %rd27043, %rd27044;
	mad.lo.s64 	%rd27046, %rd26861, %rd184, %rd27045;
	shr.u64 	%rd27047, %rd27046, 32;
	and.b64  	%rd27048, %rd27023, 4294967295;
	add.s64 	%rd27049, %rd27047, %rd27048;
	mad.lo.s64 	%rd27050, %rd26864, %rd184, %rd27049;
	shr.u64 	%rd27051, %rd27050, 32;
	mul.wide.u32 	%rd27052, %r6760, %r121;
	add.s64 	%rd27053, %rd27051, %rd27024;
	add.s64 	%rd27054, %rd27053, %rd27052;
	shr.u64 	%rd27055, %rd27054, 32;
	cvt.u64.u32 	%rd185, %r120;
	and.b64  	%rd27056, %rd27030, 4294967295;
	mad.lo.s64 	%rd27057, %rd26846, %rd185, %rd27056;
	shr.u64 	%rd27058, %rd27057, 32;
	and.b64  	%rd27059, %rd27034, 4294967295;
	add.s64 	%rd27060, %rd27058, %rd27059;
	mad.lo.s64 	%rd27061, %rd26849, %rd185, %rd27060;
	shr.u64 	%rd27062, %rd27061, 32;
	and.b64  	%rd27063, %rd27038, 4294967295;
	add.s64 	%rd27064, %rd27062, %rd27063;
	mad.lo.s64 	%rd27065, %rd26852, %rd185, %rd27064;
	shr.u64 	%rd27066, %rd27065, 32;
	and.b64  	%rd27067, %rd27042, 4294967295;
	add.s64 	%rd27068, %rd27066, %rd27067;
	mad.lo.s64 	%rd27069, %rd26855, %rd185, %rd27068;
	shr.u64 	%rd27070, %rd27069, 32;
	and.b64  	%rd27071, %rd27046, 4294967295;
	add.s64 	%rd27072, %rd27070, %rd27071;
	mad.lo.s64 	%rd27073, %rd26858, %rd185, %rd27072;
	shr.u64 	%rd27074, %rd27073, 32;
	and.b64  	%rd27075, %rd27050, 4294967295;
	add.s64 	%rd27076, %rd27074, %rd27075;
	mad.lo.s64 	%rd27077, %rd26861, %rd185, %rd27076;
	shr.u64 	%rd27078, %rd27077, 32;
	and.b64  	%rd27079, %rd27054, 4294967295;
	add.s64 	%rd27080, %rd27078, %rd27079;
	mad.lo.s64 	%rd27081, %rd26864, %rd185, %rd27080;
	shr.u64 	%rd27082, %rd27081, 32;
	mul.wide.u32 	%rd27083, %r6760, %r120;
	add.s64 	%rd27084, %rd27082, %rd27055;
	add.s64 	%rd27085, %rd27084, %rd27083;
	{ .reg .b32 tmp; mov.b64 {tmp, %r4288}, %rd27085; }
	mul.lo.s32 	%r4289, %r9, %r4287;
	cvt.u64.u32 	%rd27086, %r4289;
	and.b64  	%rd27087, %rd26847, 4294967295;
	mad.lo.s64 	%rd27088, %rd2, %rd27086, %rd27087;
	shr.u64 	%rd27089, %rd27088, 32;
	and.b64  	%rd27090, %rd26871, 4294967295;
	add.s64 	%rd27091, %rd27089, %rd27090;
	mad.lo.s64 	%rd27092, %rd3, %rd27086, %rd27091;
	cvt.u32.u64 	%r4290, %rd27092;
	shr.u64 	%rd27093, %rd27092, 32;
	and.b64  	%rd27094, %rd26902, 4294967295;
	add.s64 	%rd27095, %rd27093, %rd27094;
	mad.lo.s64 	%rd27096, %rd4, %rd27086, %rd27095;
	shr.u64 	%rd27097, %rd27096, 32;
	and.b64  	%rd27098, %rd26933, 4294967295;
	add.s64 	%rd27099, %rd27097, %rd27098;
	mad.lo.s64 	%rd27100, %rd5, %rd27086, %rd27099;
	shr.u64 	%rd27101, %rd27100, 32;
	and.b64  	%rd27102, %rd26964, 4294967295;
	add.s64 	%rd27103, %rd27101, %rd27102;
	mad.lo.s64 	%rd27104, %rd6, %rd27086, %rd27103;
	shr.u64 	%rd27105, %rd27104, 32;
	and.b64  	%rd27106, %rd26995, 4294967295;
	add.s64 	%rd27107, %rd27105, %rd27106;
	mad.lo.s64 	%rd27108, %rd7, %rd27086, %rd27107;
	shr.u64 	%rd27109, %rd27108, 32;
	and.b64  	%rd27110, %rd27026, 4294967295;
	add.s64 	%rd27111, %rd27109, %rd27110;
	mad.lo.s64 	%rd27112, %rd8, %rd27086, %rd27111;
	shr.u64 	%rd27113, %rd27112, 32;
	and.b64  	%rd27114, %rd27057, 4294967295;
	add.s64 	%rd27115, %rd27113, %rd27114;
	mad.lo.s64 	%rd27116, %rd9, %rd27086, %rd27115;
	shr.u64 	%rd27117, %rd27116, 32;
	and.b64  	%rd27118, %rd27061, 4294967295;
	add.s64 	%rd27119, %rd27117, %rd27118;
	shr.u64 	%rd27120, %rd27119, 32;
	and.b64  	%rd27121, %rd27065, 4294967295;
	add.s64 	%rd27122, %rd27120, %rd27121;
	shr.u64 	%rd27123, %rd27122, 32;
	and.b64  	%rd27124, %rd27069, 4294967295;
	add.s64 	%rd27125, %rd27123, %rd27124;
	shr.u64 	%rd27126, %rd27125, 32;
	and.b64  	%rd27127, %rd27073, 4294967295;
	add.s64 	%rd27128, %rd27126, %rd27127;
	shr.u64 	%rd27129, %rd27128, 32;
	and.b64  	%rd27130, %rd27077, 4294967295;
	add.s64 	%rd27131, %rd27129, %rd27130;
	shr.u64 	%rd27132, %rd27131, 32;
	and.b64  	%rd27133, %rd27081, 4294967295;
	add.s64 	%rd27134, %rd27132, %rd27133;
	shr.u64 	%rd27135, %rd27134, 32;
	and.b64  	%rd27136, %rd27085, 4294967295;
	add.s64 	%rd27137, %rd27135, %rd27136;
	{ .reg .b32 tmp; mov.b64 {tmp, %r4291}, %rd27137; }
	add.s32 	%r4292, %r4288, %r4291;
	mul.lo.s32 	%r4293, %r9, %r4290;
	cvt.u64.u32 	%rd27138, %r4293;
	and.b64  	%rd27139, %rd27092, 4294967295;
	mad.lo.s64 	%rd27140, %rd2, %rd27138, %rd27139;
	shr.u64 	%rd27141, %rd27140, 32;
	and.b64  	%rd27142, %rd27096, 4294967295;
	add.s64 	%rd27143, %rd27141, %rd27142;
	mad.lo.s64 	%rd27144, %rd3, %rd27138, %rd27143;
	cvt.u32.u64 	%r4294, %rd27144;
	shr.u64 	%rd27145, %rd27144, 32;
	and.b64  	%rd27146, %rd27100, 4294967295;
	add.s64 	%rd27147, %rd27145, %rd27146;
	mad.lo.s64 	%rd27148, %rd4, %rd27138, %rd27147;
	shr.u64 	%rd27149, %rd27148, 32;
	and.b64  	%rd27150, %rd27104, 4294967295;
	add.s64 	%rd27151, %rd27149, %rd27150;
	mad.lo.s64 	%rd27152, %rd5, %rd27138, %rd27151;
	shr.u64 	%rd27153, %rd27152, 32;
	and.b64  	%rd27154, %rd27108, 4294967295;
	add.s64 	%rd27155, %rd27153, %rd27154;
	mad.lo.s64 	%rd27156, %rd6, %rd27138, %rd27155;
	shr.u64 	%rd27157, %rd27156, 32;
	and.b64  	%rd27158, %rd27112, 4294967295;
	add.s64 	%rd27159, %rd27157, %rd27158;
	mad.lo.s64 	%rd27160, %rd7, %rd27138, %rd27159;
	shr.u64 	%rd27161, %rd27160, 32;
	and.b64  	%rd27162, %rd27116, 4294967295;
	add.s64 	%rd27163, %rd27161, %rd27162;
	mad.lo.s64 	%rd27164, %rd8, %rd27138, %rd27163;
	shr.u64 	%rd27165, %rd27164, 32;
	and.b64  	%rd27166, %rd27119, 4294967295;
	add.s64 	%rd27167, %rd27165, %rd27166;
	mad.lo.s64 	%rd27168, %rd9, %rd27138, %rd27167;
	shr.u64 	%rd27169, %rd27168, 32;
	and.b64  	%rd27170, %rd27122, 4294967295;
	add.s64 	%rd27171, %rd27169, %rd27170;
	shr.u64 	%rd27172, %rd27171, 32;
	and.b64  	%rd27173, %rd27125, 4294967295;
	add.s64 	%rd27174, %rd27172, %rd27173;
	shr.u64 	%rd27175, %rd27174, 32;
	and.b64  	%rd27176, %rd27128, 4294967295;
	add.s64 	%rd27177, %rd27175, %rd27176;
	shr.u64 	%rd27178, %rd27177, 32;
	and.b64  	%rd27179, %rd27131, 4294967295;
	add.s64 	%rd27180, %rd27178, %rd27179;
	shr.u64 	%rd27181, %rd27180, 32;
	and.b64  	%rd27182, %rd27134, 4294967295;
	add.s64 	%rd27183, %rd27181, %rd27182;
	shr.u64 	%rd27184, %rd27183, 32;
	and.b64  	%rd27185, %rd27137, 4294967295;
	add.s64 	%rd27186, %rd27184, %rd27185;
	{ .reg .b32 tmp; mov.b64 {tmp, %r4295}, %rd27186; }
	add.s32 	%r4296, %r4292, %r4295;
	mul.lo.s32 	%r4297, %r9, %r4294;
	cvt.u64.u32 	%rd27187, %r4297;
	and.b64  	%rd27188, %rd27144, 4294967295;
	mad.lo.s64 	%rd27189, %rd2, %rd27187, %rd27188;
	shr.u64 	%rd27190, %rd27189, 32;
	and.b64  	%rd27191, %rd27148, 4294967295;
	add.s64 	%rd27192, %rd27190, %rd27191;
	mad.lo.s64 	%rd27193, %rd3, %rd27187, %rd27192;
	cvt.u32.u64 	%r4298, %rd27193;
	shr.u64 	%rd27194, %rd27193, 32;
	and.b64  	%rd27195, %rd27152, 4294967295;
	add.s64 	%rd27196, %rd27194, %rd27195;
	mad.lo.s64 	%rd27197, %rd4, %rd27187, %rd27196;
	shr.u64 	%rd27198, %rd27197, 32;
	and.b64  	%rd27199, %rd27156, 4294967295;
	add.s64 	%rd27200, %rd27198, %rd27199;
	mad.lo.s64 	%rd27201, %rd5, %rd27187, %rd27200;
	shr.u64 	%rd27202, %rd27201, 32;
	and.b64  	%rd27203, %rd27160, 4294967295;
	add.s64 	%rd27204, %rd27202, %rd27203;
	mad.lo.s64 	%rd27205, %rd6, %rd27187, %rd27204;
	shr.u64 	%rd27206, %rd27205, 32;
	and.b64  	%rd27207, %rd27164, 4294967295;
	add.s64 	%rd27208, %rd27206, %rd27207;
	mad.lo.s64 	%rd27209, %rd7, %rd27187, %rd27208;
	shr.u64 	%rd27210, %rd27209, 32;
	and.b64  	%rd27211, %rd27168, 4294967295;
	add.s64 	%rd27212, %rd27210, %rd27211;
	mad.lo.s64 	%rd27213, %rd8, %rd27187, %rd27212;
	shr.u64 	%rd27214, %rd27213, 32;
	and.b64  	%rd27215, %rd27171, 4294967295;
	add.s64 	%rd27216, %rd27214, %rd27215;
	mad.lo.s64 	%rd27217, %rd9, %rd27187, %rd27216;
	shr.u64 	%rd27218, %rd27217, 32;
	and.b64  	%rd27219, %rd27174, 4294967295;
	add.s64 	%rd27220, %rd27218, %rd27219;
	shr.u64 	%rd27221, %rd27220, 32;
	and.b64  	%rd27222, %rd27177, 4294967295;
	add.s64 	%rd27223, %rd27221, %rd27222;
	shr.u64 	%rd27224, %rd27223, 32;
	and.b64  	%rd27225, %rd27180, 4294967295;
	add.s64 	%rd27226, %rd27224, %rd27225;
	shr.u64 	%rd27227, %rd27226, 32;
	and.b64  	%rd27228, %rd27183, 4294967295;
	add.s64 	%rd27229, %rd27227, %rd27228;
	shr.u64 	%rd27230, %rd27229, 32;
	and.b64  	%rd27231, %rd27186, 4294967295;
	add.s64 	%rd27232, %rd27230, %rd27231;
	{ .reg .b32 tmp; mov.b64 {tmp, %r4299}, %rd27232; }
	add.s32 	%r4300, %r4296, %r4299;
	mul.lo.s32 	%r4301, %r9, %r4298;
	cvt.u64.u32 	%rd27233, %r4301;
	and.b64  	%rd27234, %rd27193, 4294967295;
	mad.lo.s64 	%rd27235, %rd2, %rd27233, %rd27234;
	shr.u64 	%rd27236, %rd27235, 32;
	and.b64  	%rd27237, %rd27197, 4294967295;
	add.s64 	%rd27238, %rd27236, %rd27237;
	mad.lo.s64 	%rd27239, %rd3, %rd27233, %rd27238;
	cvt.u32.u64 	%r4302, %rd27239;
	shr.u64 	%rd27240, %rd27239, 32;
	and.b64  	%rd27241, %rd27201, 4294967295;
	add.s64 	%rd27242, %rd27240, %rd27241;
	mad.lo.s64 	%rd27243, %rd4, %rd27233, %rd27242;
	shr.u64 	%rd27244, %rd27243, 32;
	and.b64  	%rd27245, %rd27205, 4294967295;
	add.s64 	%rd27246, %rd27244, %rd27245;
	mad.lo.s64 	%rd27247, %rd5, %rd27233, %rd27246;
	shr.u64 	%rd27248, %rd27247, 32;
	and.b64  	%rd27249, %rd27209, 4294967295;
	add.s64 	%rd27250, %rd27248, %rd27249;
	mad.lo.s64 	%rd27251, %rd6, %rd27233, %rd27250;
	shr.u64 	%rd27252, %rd27251, 32;
	and.b64  	%rd27253, %rd27213, 4294967295;
	add.s64 	%rd27254, %rd27252, %rd27253;
	mad.lo.s64 	%rd27255, %rd7, %rd27233, %rd27254;
	shr.u64 	%rd27256, %rd27255, 32;
	and.b64  	%rd27257, %rd27217, 4294967295;
	add.s64 	%rd27258, %rd27256, %rd27257;
	mad.lo.s64 	%rd27259, %rd8, %rd27233, %rd27258;
	shr.u64 	%rd27260, %rd27259, 32;
	and.b64  	%rd27261, %rd27220, 4294967295;
	add.s64 	%rd27262, %rd27260, %rd27261;
	mad.lo.s64 	%rd27263, %rd9, %rd27233, %rd27262;
	shr.u64 	%rd27264, %rd27263, 32;
	and.b64  	%rd27265, %rd27223, 4294967295;
	add.s64 	%rd27266, %rd27264, %rd27265;
	shr.u64 	%rd27267, %rd27266, 32;
	and.b64  	%rd27268, %rd27226, 4294967295;
	add.s64 	%rd27269, %rd27267, %rd27268;
	shr.u64 	%rd27270, %rd27269, 32;
	and.b64  	%rd27271, %rd27229, 4294967295;
	add.s64 	%rd27272, %rd27270, %rd27271;
	shr.u64 	%rd27273, %rd27272, 32;
	and.b64  	%rd27274, %rd27232, 4294967295;
	add.s64 	%rd27275, %rd27273, %rd27274;
	{ .reg .b32 tmp; mov.b64 {tmp, %r4303}, %rd27275; }
	add.s32 	%r4304, %r4300, %r4303;
	mul.lo.s32 	%r4305, %r9, %r4302;
	cvt.u64.u32 	%rd27276, %r4305;
	and.b64  	%rd27277, %rd27239, 4294967295;
	mad.lo.s64 	%rd27278, %rd2, %rd27276, %rd27277;
	shr.u64 	%rd27279, %rd27278, 32;
	and.b64  	%rd27280, %rd27243, 4294967295;
	add.s64 	%rd27281, %rd27279, %rd27280;
	mad.lo.s64 	%rd27282, %rd3, %rd27276, %rd27281;
	cvt.u32.u64 	%r4306, %rd27282;
	shr.u64 	%rd27283, %rd27282, 32;
	and.b64  	%rd27284, %rd27247, 4294967295;
	add.s64 	%rd27285, %rd27283, %rd27284;
	mad.lo.s64 	%rd27286, %rd4, %rd27276, %rd27285;
	shr.u64 	%rd27287, %rd27286, 32;
	and.b64  	%rd27288, %rd27251, 4294967295;
	add.s64 	%rd27289, %rd27287, %rd27288;
	mad.lo.s64 	%rd27290, %rd5, %rd27276, %rd27289;
	shr.u64 	%rd27291, %rd27290, 32;
	and.b64  	%rd27292, %rd27255, 4294967295;
	add.s64 	%rd27293, %rd27291, %rd27292;
	mad.lo.s64 	%rd27294, %rd6, %rd27276, %rd27293;
	shr.u64 	%rd27295, %rd27294, 32;
	and.b64  	%rd27296, %rd27259, 4294967295;
	add.s64 	%rd27297, %rd27295, %rd27296;
	mad.lo.s64 	%rd27298, %rd7, %rd27276, %rd27297;
	shr.u64 	%rd27299, %rd27298, 32;
	and.b64  	%rd27300, %rd27263, 4294967295;
	add.s64 	%rd27301, %rd27299, %rd27300;
	mad.lo.s64 	%rd27302, %rd8, %rd27276, %rd27301;
	shr.u64 	%rd27303, %rd27302, 32;
	and.b64  	%rd27304, %rd27266, 4294967295;
	add.s64 	%rd27305, %rd27303, %rd27304;
	mad.lo.s64 	%rd27306, %rd9, %rd27276, %rd27305;
	shr.u64 	%rd27307, %rd27306, 32;
	and.b64  	%rd27308, %rd27269, 4294967295;
	add.s64 	%rd27309, %rd27307, %rd27308;
	shr.u64 	%rd27310, %rd27309, 32;
	and.b64  	%rd27311, %rd27272, 4294967295;
	add.s64 	%rd27312, %rd27310, %rd27311;
	shr.u64 	%rd27313, %rd27312, 32;
	and.b64  	%rd27314, %rd27275, 4294967295;
	add.s64 	%rd27315, %rd27313, %rd27314;
	{ .reg .b32 tmp; mov.b64 {tmp, %r4307}, %rd27315; }
	add.s32 	%r4308, %r4304, %r4307;
	mul.lo.s32 	%r4309, %r9, %r4306;
	cvt.u64.u32 	%rd27316, %r4309;
	and.b64  	%rd27317, %rd27282, 4294967295;
	mad.lo.s64 	%rd27318, %rd2, %rd27316, %rd27317;
	shr.u64 	%rd27319, %rd27318, 32;
	and.b64  	%rd27320, %rd27286, 4294967295;
	add.s64 	%rd27321, %rd27319, %rd27320;
	mad.lo.s64 	%rd27322, %rd3, %rd27316, %rd27321;
	cvt.u32.u64 	%r4310, %rd27322;
	shr.u64 	%rd27323, %rd27322, 32;
	and.b64  	%rd27324, %rd27290, 4294967295;
	add.s64 	%rd27325, %rd27323, %rd27324;
	mad.lo.s64 	%rd27326, %rd4, %rd27316, %rd27325;
	shr.u64 	%rd27327, %rd27326, 32;
	and.b64  	%rd27328, %rd27294, 4294967295;
	add.s64 	%rd27329, %rd27327, %rd27328;
	mad.lo.s64 	%rd27330, %rd5, %rd27316, %rd27329;
	shr.u64 	%rd27331, %rd27330, 32;
	and.b64  	%rd27332, %rd27298, 4294967295;
	add.s64 	%rd27333, %rd27331, %rd27332;
	mad.lo.s64 	%rd27334, %rd6, %rd27316, %rd27333;
	shr.u64 	%rd27335, %rd27334, 32;
	and.b64  	%rd27336, %rd27302, 4294967295;
	add.s64 	%rd27337, %rd27335, %rd27336;
	mad.lo.s64 	%rd27338, %rd7, %rd27316, %rd27337;
	shr.u64 	%rd27339, %rd27338, 32;
	and.b64  	%rd27340, %rd27306, 4294967295;
	add.s64 	%rd27341, %rd27339, %rd27340;
	mad.lo.s64 	%rd27342, %rd8, %rd27316, %rd27341;
	shr.u64 	%rd27343, %rd27342, 32;
	and.b64  	%rd27344, %rd27309, 4294967295;
	add.s64 	%rd27345, %rd27343, %rd27344;
	mad.lo.s64 	%rd27346, %rd9, %rd27316, %rd27345;
	shr.u64 	%rd27347, %rd27346, 32;
	and.b64  	%rd27348, %rd27312, 4294967295;
	add.s64 	%rd27349, %rd27347, %rd27348;
	shr.u64 	%rd27350, %rd27349, 32;
	and.b64  	%rd27351, %rd27315, 4294967295;
	add.s64 	%rd27352, %rd27350, %rd27351;
	{ .reg .b32 tmp; mov.b64 {tmp, %r4311}, %rd27352; }
	add.s32 	%r4312, %r4308, %r4311;
	mul.lo.s32 	%r4313, %r9, %r4310;
	cvt.u64.u32 	%rd27353, %r4313;
	and.b64  	%rd27354, %rd27322, 4294967295;
	mad.lo.s64 	%rd27355, %rd2, %rd27353, %rd27354;
	shr.u64 	%rd27356, %rd27355, 32;
	and.b64  	%rd27357, %rd27326, 4294967295;
	add.s64 	%rd27358, %rd27356, %rd27357;
	mad.lo.s64 	%rd27359, %rd3, %rd27353, %rd27358;
	cvt.u32.u64 	%r4314, %rd27359;
	shr.u64 	%rd27360, %rd27359, 32;
	and.b64  	%rd27361, %rd27330, 4294967295;
	add.s64 	%rd27362, %rd27360, %rd27361;
	mad.lo.s64 	%rd27363, %rd4, %rd27353, %rd27362;
	shr.u64 	%rd27364, %rd27363, 32;
	and.b64  	%rd27365, %rd27334, 4294967295;
	add.s64 	%rd27366, %rd27364, %rd27365;
	mad.lo.s64 	%rd27367, %rd5, %rd27353, %rd27366;
	shr.u64 	%rd27368, %rd27367, 32;
	and.b64  	%rd27369, %rd27338, 4294967295;
	add.s64 	%rd27370, %rd27368, %rd27369;
	mad.lo.s64 	%rd27371, %rd6, %rd27353, %rd27370;
	shr.u64 	%rd27372, %rd27371, 32;
	and.b64  	%rd27373, %rd27342, 4294967295;
	add.s64 	%rd27374, %rd27372, %rd27373;
	mad.lo.s64 	%rd27375, %rd7, %rd27353, %rd27374;
	shr.u64 	%rd27376, %rd27375, 32;
	and.b64  	%rd27377, %rd27346, 4294967295;
	add.s64 	%rd27378, %rd27376, %rd27377;
	mad.lo.s64 	%rd27379, %rd8, %rd27353, %rd27378;
	shr.u64 	%rd27380, %rd27379, 32;
	and.b64  	%rd27381, %rd27349, 4294967295;
	add.s64 	%rd27382, %rd27380, %rd27381;
	mad.lo.s64 	%rd27383, %rd9, %rd27353, %rd27382;
	shr.u64 	%rd27384, %rd27383, 32;
	and.b64  	%rd27385, %rd27352, 4294967295;
	add.s64 	%rd27386, %rd27384, %rd27385;
	{ .reg .b32 tmp; mov.b64 {tmp, %r4315}, %rd27386; }
	add.s32 	%r4316, %r4312, %r4315;
	mul.lo.s32 	%r4317, %r9, %r4314;
	cvt.u64.u32 	%rd27387, %r4317;
	and.b64  	%rd27388, %rd27359, 4294967295;
	mad.lo.s64 	%rd27389, %rd2, %rd27387, %rd27388;
	shr.u64 	%rd27390, %rd27389, 32;
	and.b64  	%rd27391, %rd27363, 4294967295;
	add.s64 	%rd27392, %rd27390, %rd27391;
	mad.lo.s64 	%rd46902, %rd3, %rd27387, %rd27392;
	shr.u64 	%rd27393, %rd46902, 32;
	and.b64  	%rd27394, %rd27367, 4294967295;
	add.s64 	%rd27395, %rd27393, %rd27394;
	mad.lo.s64 	%rd46901, %rd4, %rd27387, %rd27395;
	cvt.u32.u64 	%r182, %rd46901;
	shr.u64 	%rd27396, %rd46901, 32;
	and.b64  	%rd27397, %rd27371, 4294967295;
	add.s64 	%rd27398, %rd27396, %rd27397;
	mad.lo.s64 	%rd46900, %rd5, %rd27387, %rd27398;
	cvt.u32.u64 	%r183, %rd46900;
	shr.u64 	%rd27399, %rd46900, 32;
	and.b64  	%rd27400, %rd27375, 4294967295;
	add.s64 	%rd27401, %rd27399, %rd27400;
	mad.lo.s64 	%rd46899, %rd6, %rd27387, %rd27401;
	cvt.u32.u64 	%r184, %rd46899;
	shr.u64 	%rd27402, %rd46899, 32;
	and.b64  	%rd27403, %rd27379, 4294967295;
	add.s64 	%rd27404, %rd27402, %rd27403;
	mad.lo.s64 	%rd46898, %rd7, %rd27387, %rd27404;
	cvt.u32.u64 	%r185, %rd46898;
	shr.u64 	%rd27405, %rd46898, 32;
	and.b64  	%rd27406, %rd27383, 4294967295;
	add.s64 	%rd27407, %rd27405, %rd27406;
	mad.lo.s64 	%rd46897, %rd8, %rd27387, %rd27407;
	cvt.u32.u64 	%r186, %rd46897;
	shr.u64 	%rd27408, %rd46897, 32;
	and.b64  	%rd27409, %rd27386, 4294967295;
	add.s64 	%rd27410, %rd27408, %rd27409;
	mad.lo.s64 	%rd46896, %rd9, %rd27387, %rd27410;
	cvt.u32.u64 	%r187, %rd46896;
	{ .reg .b32 tmp; mov.b64 {tmp, %r4318}, %rd46896; }
	add.s32 	%r6761, %r4316, %r4318;
	setp.gt.u32 	%p1069, %r6761, %r4286;
	@%p1069 bra 	$L__BB0_155;
	cvt.u32.u64 	%r4319, %rd9;
	setp.lt.u32 	%p1070, %r6761, %r4319;
	@%p1070 bra 	$L__BB0_156;
	cvt.u32.u64 	%r4320, %rd8;
	setp.lt.u32 	%p1071, %r4320, %r187;
	@%p1071 bra 	$L__BB0_155;
	cvt.u32.u64 	%r4321, %rd8;
	setp.gt.u32 	%p1072, %r4321, %r187;
	@%p1072 bra 	$L__BB0_156;
	cvt.u32.u64 	%r4322, %rd7;
	setp.lt.u32 	%p1073, %r4322, %r186;
	@%p1073 bra 	$L__BB0_155;
	cvt.u32.u64 	%r4323, %rd7;
	setp.gt.u32 	%p1074, %r4323, %r186;
	@%p1074 bra 	$L__BB0_156;
	cvt.u32.u64 	%r4324, %rd6;
	setp.lt.u32 	%p1075, %r4324, %r185;
	@%p1075 bra 	$L__BB0_155;
	cvt.u32.u64 	%r4325, %rd6;
	setp.gt.u32 	%p1076, %r4325, %r185;
	@%p1076 bra 	$L__BB0_156;
	cvt.u32.u64 	%r4326, %rd5;
	setp.lt.u32 	%p1077, %r4326, %r184;
	@%p1077 bra 	$L__BB0_155;
	cvt.u32.u64 	%r4327, %rd5;
	setp.gt.u32 	%p1078, %r4327, %r184;
	@%p1078 bra 	$L__BB0_156;
	cvt.u32.u64 	%r4328, %rd4;
	setp.lt.u32 	%p1079, %r4328, %r183;
	@%p1079 bra 	$L__BB0_155;
	cvt.u32.u64 	%r4329, %rd4;
	setp.gt.u32 	%p1080, %r4329, %r183;
	@%p1080 bra 	$L__BB0_156;
	cvt.u32.u64 	%r4330, %rd3;
	setp.lt.u32 	%p1081, %r4330, %r182;
	@%p1081 bra 	$L__BB0_155;
	cvt.u32.u64 	%r4331, %rd3;
	cvt.u32.u64 	%r4332, %rd2;
	setp.gt.u32 	%p1082, %r4331, %r182;
	cvt.u32.u64 	%r4333, %rd46902;
	setp.gt.u32 	%p1083, %r4332, %r4333;
	or.pred  	%p1084, %p1082, %p1083;
	@%p1084 bra 	$L__BB0_156;
$L__BB0_155:
	cvt.u32.u64 	%r4334, %rd9;
	and.b64  	%rd27412, %rd46902, 4294967295;
	sub.s64 	%rd46902, %rd27412, %rd2;
	shr.u64 	%rd27413, %rd46902, 63;
	and.b64  	%rd27414, %rd46901, 4294967295;
	add.s64 	%rd27415, %rd27413, %rd3;
	sub.s64 	%rd46901, %rd27414, %rd27415;
	shr.u64 	%rd27416, %rd46901, 63;
	and.b64  	%rd27417, %rd46900, 4294967295;
	add.s64 	%rd27418, %rd27416, %rd4;
	sub.s64 	%rd46900, %rd27417, %rd27418;
	shr.u64 	%rd27419, %rd46900, 63;
	and.b64  	%rd27420, %rd46899, 4294967295;
	add.s64 	%rd27421, %rd27419, %rd5;
	sub.s64 	%rd46899, %rd27420, %rd27421;
	shr.u64 	%rd27422, %rd46899, 63;
	and.b64  	%rd27423, %rd46898, 4294967295;
	add.s64 	%rd27424, %rd27422, %rd6;
	sub.s64 	%rd46898, %rd27423, %rd27424;
	shr.u64 	%rd27425, %rd46898, 63;
	and.b64  	%rd27426, %rd46897, 4294967295;
	add.s64 	%rd27427, %rd27425, %rd7;
	sub.s64 	%rd46897, %rd27426, %rd27427;
	shr.u64 	%rd27428, %rd46897, 63;
	and.b64  	%rd27429, %rd46896, 4294967295;
	add.s64 	%rd27430, %rd27428, %rd8;
	sub.s64 	%rd46896, %rd27429, %rd27430;
	shr.u64 	%rd27431, %rd46896, 63;
	cvt.u32.u64 	%r4335, %rd27431;
	add.s32 	%r4336, %r4334, %r4335;
	sub.s32 	%r6761, %r6761, %r4336;
$L__BB0_156:
	cvt.u32.u64 	%r4337, %rd9;
	mul.lo.s64 	%rd27432, %rd128, %rd33;
	cvt.u32.u64 	%r4338, %rd27432;
	shr.u64 	%rd27433, %rd27432, 32;
	mad.lo.s64 	%rd27434, %rd129, %rd33, %rd27433;
	shr.u64 	%rd27435, %rd27434, 32;
	mad.lo.s64 	%rd27436, %rd130, %rd33, %rd27435;
	shr.u64 	%rd27437, %rd27436, 32;
	mad.lo.s64 	%rd27438, %rd131, %rd33, %rd27437;
	shr.u64 	%rd27439, %rd27438, 32;
	mad.lo.s64 	%rd27440, %rd132, %rd33, %rd27439;
	shr.u64 	%rd27441, %rd27440, 32;
	mad.lo.s64 	%rd27442, %rd133, %rd33, %rd27441;
	shr.u64 	%rd27443, %rd27442, 32;
	mad.lo.s64 	%rd27444, %rd134, %rd33, %rd27443;
	shr.u64 	%rd27445, %rd27444, 32;
	mad.lo.s64 	%rd27446, %rd135, %rd33, %rd27445;
	shr.u64 	%rd27447, %rd27446, 32;
	and.b64  	%rd27448, %rd27434, 4294967295;
	mad.lo.s64 	%rd27449, %rd128, %rd34, %rd27448;
	shr.u64 	%rd27450, %rd27449, 32;
	and.b64  	%rd27451, %rd27436, 4294967295;
	add.s64 	%rd27452, %rd27450, %rd27451;
	mad.lo.s64 	%rd27453, %rd129, %rd34, %rd27452;
	shr.u64 	%rd27454, %rd27453, 32;
	and.b64  	%rd27455, %rd27438, 4294967295;
	add.s64 	%rd27456, %rd27454, %rd27455;
	mad.lo.s64 	%rd27457, %rd130, %rd34, %rd27456;
	shr.u64 	%rd27458, %rd27457, 32;
	and.b64  	%rd27459, %rd27440, 4294967295;
	add.s64 	%rd27460, %rd27458, %rd27459;
	mad.lo.s64 	%rd27461, %rd131, %rd34, %rd27460;
	shr.u64 	%rd27462, %rd27461, 32;
	and.b64  	%rd27463, %rd27442, 4294967295;
	add.s64 	%rd27464, %rd27462, %rd27463;
	mad.lo.s64 	%rd27465, %rd132, %rd34, %rd27464;
	shr.u64 	%rd27466, %rd27465, 32;
	and.b64  	%rd27467, %rd27444, 4294967295;
	add.s64 	%rd27468, %rd27466, %rd27467;
	mad.lo.s64 	%rd27469, %rd133, %rd34, %rd27468;
	shr.u64 	%rd27470, %rd27469, 32;
	and.b64  	%rd27471, %rd27446, 4294967295;
	add.s64 	%rd27472, %rd27470, %rd27471;
	mad.lo.s64 	%rd27473, %rd134, %rd34, %rd27472;
	shr.u64 	%rd27474, %rd27473, 32;
	add.s64 	%rd27475, %rd27474, %rd27447;
	mad.lo.s64 	%rd27476, %rd135, %rd34, %rd27475;
	shr.u64 	%rd27477, %rd27476, 32;
	and.b64  	%rd27478, %rd27453, 4294967295;
	mad.lo.s64 	%rd27479, %rd128, %rd35, %rd27478;
	shr.u64 	%rd27480, %rd27479, 32;
	and.b64  	%rd27481, %rd27457, 4294967295;
	add.s64 	%rd27482, %rd27480, %rd27481;
	mad.lo.s64 	%rd27483, %rd129, %rd35, %rd27482;
	shr.u64 	%rd27484, %rd27483, 32;
	and.b64  	%rd27485, %rd27461, 4294967295;
	add.s64 	%rd27486, %rd27484, %rd27485;
	mad.lo.s64 	%rd27487, %rd130, %rd35, %rd27486;
	shr.u64 	%rd27488, %rd27487, 32;
	and.b64  	%rd27489, %rd27465, 4294967295;
	add.s64 	%rd27490, %rd27488, %rd27489;
	mad.lo.s64 	%rd27491, %rd131, %rd35, %rd27490;
	shr.u64 	%rd27492, %rd27491, 32;
	and.b64  	%rd27493, %rd27469, 4294967295;
	add.s64 	%rd27494, %rd27492, %rd27493;
	mad.lo.s64 	%rd27495, %rd132, %rd35, %rd27494;
	shr.u64 	%rd27496, %rd27495, 32;
	and.b64  	%rd27497, %rd27473, 4294967295;
	add.s64 	%rd27498, %rd27496, %rd27497;
	mad.lo.s64 	%rd27499, %rd133, %rd35, %rd27498;
	shr.u64 	%rd27500, %rd27499, 32;
	and.b64  	%rd27501, %rd27476, 4294967295;
	add.s64 	%rd27502, %rd27500, %rd27501;
	mad.lo.s64 	%rd27503, %rd134, %rd35, %rd27502;
	shr.u64 	%rd27504, %rd27503, 32;
	add.s64 	%rd27505, %rd27504, %rd27477;
	mad.lo.s64 	%rd27506, %rd135, %rd35, %rd27505;
	shr.u64 	%rd27507, %rd27506, 32;
	and.b64  	%rd27508, %rd27483, 4294967295;
	mad.lo.s64 	%rd27509, %rd128, %rd36, %rd27508;
	shr.u64 	%rd27510, %rd27509, 32;
	and.b64  	%rd27511, %rd27487, 4294967295;
	add.s64 	%rd27512, %rd27510, %rd27511;
	mad.lo.s64 	%rd27513, %rd129, %rd36, %rd27512;
	shr.u64 	%rd27514, %rd27513, 32;
	and.b64  	%rd27515, %rd27491, 4294967295;
	add.s64 	%rd27516, %rd27514, %rd27515;
	mad.lo.s64 	%rd27517, %rd130, %rd36, %rd27516;
	shr.u64 	%rd27518, %rd27517, 32;
	and.b64  	%rd27519, %rd27495, 4294967295;
	add.s64 	%rd27520, %rd27518, %rd27519;
	mad.lo.s64 	%rd27521, %rd131, %rd36, %rd27520;
	shr.u64 	%rd27522, %rd27521, 32;
	and.b64  	%rd27523, %rd27499, 4294967295;
	add.s64 	%rd27524, %rd27522, %rd27523;
	mad.lo.s64 	%rd27525, %rd132, %rd36, %rd27524;
	shr.u64 	%rd27526, %rd27525, 32;
	and.b64  	%rd27527, %rd27503, 4294967295;
	add.s64 	%rd27528, %rd27526, %rd27527;
	mad.lo.s64 	%rd27529, %rd133, %rd36, %rd27528;
	shr.u64 	%rd27530, %rd27529, 32;
	and.b64  	%rd27531, %rd27506, 4294967295;
	add.s64 	%rd27532, %rd27530, %rd27531;
	mad.lo.s64 	%rd27533, %rd134, %rd36, %rd27532;
	shr.u64 	%rd27534, %rd27533, 32;
	add.s64 	%rd27535, %rd27534, %rd27507;
	mad.lo.s64 	%rd27536, %rd135, %rd36, %rd27535;
	shr.u64 	%rd27537, %rd27536, 32;
	and.b64  	%rd27538, %rd27513, 4294967295;
	mad.lo.s64 	%rd27539, %rd128, %rd37, %rd27538;
	shr.u64 	%rd27540, %rd27539, 32;
	and.b64  	%rd27541, %rd27517, 4294967295;
	add.s64 	%rd27542, %rd27540, %rd27541;
	mad.lo.s64 	%rd27543, %rd129, %rd37, %rd27542;
	shr.u64 	%rd27544, %rd27543, 32;
	and.b64  	%rd27545, %rd27521, 4294967295;
	add.s64 	%rd27546, %rd27544, %rd27545;
	mad.lo.s64 	%rd27547, %rd130, %rd37, %rd27546;
	shr.u64 	%rd27548, %rd27547, 32;
	and.b64  	%rd27549, %rd27525, 4294967295;
	add.s64 	%rd27550, %rd27548, %rd27549;
	mad.lo.s64 	%rd27551, %rd131, %rd37, %rd27550;
	shr.u64 	%rd27552, %rd27551, 32;
	and.b64  	%rd27553, %rd27529, 4294967295;
	add.s64 	%rd27554, %rd27552, %rd27553;
	mad.lo.s64 	%rd27555, %rd132, %rd37, %rd27554;
	shr.u64 	%rd27556, %rd27555, 32;
	and.b64  	%rd27557, %rd27533, 4294967295;
	add.s64 	%rd27558, %rd27556, %rd27557;
	mad.lo.s64 	%rd27559, %rd133, %rd37, %rd27558;
	shr.u64 	%rd27560, %rd27559, 32;
	and.b64  	%rd27561, %rd27536, 4294967295;
	add.s64 	%rd27562, %rd27560, %rd27561;
	mad.lo.s64 	%rd27563, %rd134, %rd37, %rd27562;
	shr.u64 	%rd27564, %rd27563, 32;
	add.s64 	%rd27565, %rd27564, %rd27537;
	mad.lo.s64 	%rd27566, %rd135, %rd37, %rd27565;
	shr.u64 	%rd27567, %rd27566, 32;
	and.b64  	%rd27568, %rd27543, 4294967295;
	mad.lo.s64 	%rd27569, %rd128, %rd38, %rd27568;
	shr.u64 	%rd27570, %rd27569, 32;
	and.b64  	%rd27571, %rd27547, 4294967295;
	add.s64 	%rd27572, %rd27570, %rd27571;
	mad.lo.s64 	%rd27573, %rd129, %rd38, %rd27572;
	shr.u64 	%rd27574, %rd27573, 32;
	and.b64  	%rd27575, %rd27551, 4294967295;
	add.s64 	%rd27576, %rd27574, %rd27575;
	mad.lo.s64 	%rd27577, %rd130, %rd38, %rd27576;
	shr.u64 	%rd27578, %rd27577, 32;
	and.b64  	%rd27579, %rd27555, 4294967295;
	add.s64 	%rd27580, %rd27578, %rd27579;
	mad.lo.s64 	%rd27581, %rd131, %rd38, %rd27580;
	shr.u64 	%rd27582, %rd27581, 32;
	and.b64  	%rd27583, %rd27559, 4294967295;
	add.s64 	%rd27584, %rd27582, %rd27583;
	mad.lo.s64 	%rd27585, %rd132, %rd38, %rd27584;
	shr.u64 	%rd27586, %rd27585, 32;
	and.b64  	%rd27587, %rd27563, 4294967295;
	add.s64 	%rd27588, %rd27586, %rd27587;
	mad.lo.s64 	%rd27589, %rd133, %rd38, %rd27588;
	shr.u64 	%rd27590, %rd27589, 32;
	and.b64  	%rd27591, %rd27566, 4294967295;
	add.s64 	%rd27592, %rd27590, %rd27591;
	mad.lo.s64 	%rd27593, %rd134, %rd38, %rd27592;
	shr.u64 	%rd27594, %rd27593, 32;
	add.s64 	%rd27595, %rd27594, %rd27567;
	mad.lo.s64 	%rd27596, %rd135, %rd38, %rd27595;
	shr.u64 	%rd27597, %rd27596, 32;
	and.b64  	%rd27598, %rd27573, 4294967295;
	mad.lo.s64 	%rd27599, %rd128, %rd39, %rd27598;
	shr.u64 	%rd27600, %rd27599, 32;
	and.b64  	%rd27601, %rd27577, 4294967295;
	add.s64 	%rd27602, %rd27600, %rd27601;
	mad.lo.s64 	%rd27603, %rd129, %rd39, %rd27602;
	shr.u64 	%rd27604, %rd27603, 32;
	and.b64  	%rd27605, %rd27581, 4294967295;
	add.s64 	%rd27606, %rd27604, %rd27605;
	mad.lo.s64 	%rd27607, %rd130, %rd39, %rd27606;
	shr.u64 	%rd27608, %rd27607, 32;
	and.b64  	%rd27609, %rd27585, 4294967295;
	add.s64 	%rd27610, %rd27608, %rd27609;
	mad.lo.s64 	%rd27611, %rd131, %rd39, %rd27610;
	shr.u64 	%rd27612, %rd27611, 32;
	and.b64  	%rd27613, %rd27589, 4294967295;
	add.s64 	%rd27614, %rd27612, %rd27613;
	mad.lo.s64 	%rd27615, %rd132, %rd39, %rd27614;
	shr.u64 	%rd27616, %rd27615, 32;
	and.b64  	%rd27617, %rd27593, 4294967295;
	add.s64 	%rd27618, %rd27616, %rd27617;
	mad.lo.s64 	%rd27619, %rd133, %rd39, %rd27618;
	shr.u64 	%rd27620, %rd27619, 32;
	and.b64  	%rd27621, %rd27596, 4294967295;
	add.s64 	%rd27622, %rd27620, %rd27621;
	mad.lo.s64 	%rd27623, %rd134, %rd39, %rd27622;
	shr.u64 	%rd27624, %rd27623, 32;
	add.s64 	%rd27625, %rd27624, %rd27597;
	mad.lo.s64 	%rd27626, %rd135, %rd39, %rd27625;
	shr.u64 	%rd27627, %rd27626, 32;
	and.b64  	%rd27628, %rd27603, 4294967295;
	mad.lo.s64 	%rd27629, %rd128, %rd40, %rd27628;
	shr.u64 	%rd27630, %rd27629, 32;
	and.b64  	%rd27631, %rd27607, 4294967295;
	add.s64 	%rd27632, %rd27630, %rd27631;
	mad.lo.s64 	%rd27633, %rd129, %rd40, %rd27632;
	shr.u64 	%rd27634, %rd27633, 32;
	and.b64  	%rd27635, %rd27611, 4294967295;
	add.s64 	%rd27636, %rd27634, %rd27635;
	mad.lo.s64 	%rd27637, %rd130, %rd40, %rd27636;
	shr.u64 	%rd27638, %rd27637, 32;
	and.b64  	%rd27639, %rd27615, 4294967295;
	add.s64 	%rd27640, %rd27638, %rd27639;
	mad.lo.s64 	%rd27641, %rd131, %rd40, %rd27640;
	shr.u64 	%rd27642, %rd27641, 32;
	and.b64  	%rd27643, %rd27619, 4294967295;
	add.s64 	%rd27644, %rd27642, %rd27643;
	mad.lo.s64 	%rd27645, %rd132, %rd40, %rd27644;
	shr.u64 	%rd27646, %rd27645, 32;
	and.b64  	%rd27647, %rd27623, 4294967295;
	add.s64 	%rd27648, %rd27646, %rd27647;
	mad.lo.s64 	%rd27649, %rd133, %rd40, %rd27648;
	shr.u64 	%rd27650, %rd27649, 32;
	and.b64  	%rd27651, %rd27626, 4294967295;
	add.s64 	%rd27652, %rd27650, %rd27651;
	mad.lo.s64 	%rd27653, %rd134, %rd40, %rd27652;
	shr.u64 	%rd27654, %rd27653, 32;
	add.s64 	%rd27655, %rd27654, %rd27627;
	mad.lo.s64 	%rd27656, %rd135, %rd40, %rd27655;
	{ .reg .b32 tmp; mov.b64 {tmp, %r4339}, %rd27656; }
	mul.lo.s32 	%r4340, %r9, %r4338;
	cvt.u64.u32 	%rd27657, %r4340;
	and.b64  	%rd27658, %rd27432, 4294967295;
	mad.lo.s64 	%rd27659, %rd2, %rd27657, %rd27658;
	shr.u64 	%rd27660, %rd27659, 32;
	and.b64  	%rd27661, %rd27449, 4294967295;
	add.s64 	%rd27662, %rd27660, %rd27661;
	mad.lo.s64 	%rd27663, %rd3, %rd27657, %rd27662;
	cvt.u32.u64 	%r4341, %rd27663;
	shr.u64 	%rd27664, %rd27663, 32;
	and.b64  	%rd27665, %rd27479, 4294967295;
	add.s64 	%rd27666, %rd27664, %rd27665;
	mad.lo.s64 	%rd27667, %rd4, %rd27657, %rd27666;
	shr.u64 	%rd27668, %rd27667, 32;
	and.b64  	%rd27669, %rd27509, 4294967295;
	add.s64 	%rd27670, %rd27668, %rd27669;
	mad.lo.s64 	%rd27671, %rd5, %rd27657, %rd27670;
	shr.u64 	%rd27672, %rd27671, 32;
	and.b64  	%rd27673, %rd27539, 4294967295;
	add.s64 	%rd27674, %rd27672, %rd27673;
	mad.lo.s64 	%rd27675, %rd6, %rd27657, %rd27674;
	shr.u64 	%rd27676, %rd27675, 32;
	and.b64  	%rd27677, %rd27569, 4294967295;
	add.s64 	%rd27678, %rd27676, %rd27677;
	mad.lo.s64 	%rd27679, %rd7, %rd27657, %rd27678;
	shr.u64 	%rd27680, %rd27679, 32;
	and.b64  	%rd27681, %rd27599, 4294967295;
	add.s64 	%rd27682, %rd27680, %rd27681;
	mad.lo.s64 	%rd27683, %rd8, %rd27657, %rd27682;
	shr.u64 	%rd27684, %rd27683, 32;
	and.b64  	%rd27685, %rd27629, 4294967295;
	add.s64 	%rd27686, %rd27684, %rd27685;
	mad.lo.s64 	%rd27687, %rd9, %rd27657, %rd27686;
	shr.u64 	%rd27688, %rd27687, 32;
	and.b64  	%rd27689, %rd27633, 4294967295;
	add.s64 	%rd27690, %rd27688, %rd27689;
	shr.u64 	%rd27691, %rd27690, 32;
	and.b64  	%rd27692, %rd27637, 4294967295;
	add.s64 	%rd27693, %rd27691, %rd27692;
	shr.u64 	%rd27694, %rd27693, 32;
	and.b64  	%rd27695, %rd27641, 4294967295;
	add.s64 	%rd27696, %rd27694, %rd27695;
	shr.u64 	%rd27697, %rd27696, 32;
	and.b64  	%rd27698, %rd27645, 4294967295;
	add.s64 	%rd27699, %rd27697, %rd27698;
	shr.u64 	%rd27700, %rd27699, 32;
	and.b64  	%rd27701, %rd27649, 4294967295;
	add.s64 	%rd27702, %rd27700, %rd27701;
	shr.u64 	%rd27703, %rd27702, 32;
	and.b64  	%rd27704, %rd27653, 4294967295;
	add.s64 	%rd27705, %rd27703, %rd27704;
	shr.u64 	%rd27706, %rd27705, 32;
	and.b64  	%rd27707, %rd27656, 4294967295;
	add.s64 	%rd27708, %rd27706, %rd27707;
	{ .reg .b32 tmp; mov.b64 {tmp, %r4342}, %rd27708; }
	add.s32 	%r4343, %r4339, %r4342;
	mul.lo.s32 	%r4344, %r9, %r4341;
	cvt.u64.u32 	%rd27709, %r4344;
	and.b64  	%rd27710, %rd27663, 4294967295;
	mad.lo.s64 	%rd27711, %rd2, %rd27709, %rd27710;
	shr.u64 	%rd27712, %rd27711, 32;
	and.b64  	%rd27713, %rd27667, 4294967295;
	add.s64 	%rd27714, %rd27712, %rd27713;
	mad.lo.s64 	%rd27715, %rd3, %rd27709, %rd27714;
	cvt.u32.u64 	%r4345, %rd27715;
	shr.u64 	%rd27716, %rd27715, 32;
	and.b64  	%rd27717, %rd27671, 4294967295;
	add.s64 	%rd27718, %rd27716, %rd27717;
	mad.lo.s64 	%rd27719, %rd4, %rd27709, %rd27718;
	shr.u64 	%rd27720, %rd27719, 32;
	and.b64  	%rd27721, %rd27675, 4294967295;
	add.s64 	%rd27722, %rd27720, %rd27721;
	mad.lo.s64 	%rd27723, %rd5, %rd27709, %rd27722;
	shr.u64 	%rd27724, %rd27723, 32;
	and.b64  	%rd27725, %rd27679, 4294967295;
	add.s64 	%rd27726, %rd27724, %rd27725;
	mad.lo.s64 	%rd27727, %rd6, %rd27709, %rd27726;
	shr.u64 	%rd27728, %rd27727, 32;
	and.b64  	%rd27729, %rd27683, 4294967295;
	add.s64 	%rd27730, %rd27728, %rd27729;
	mad.lo.s64 	%rd27731, %rd7, %rd27709, %rd27730;
	shr.u64 	%rd27732, %rd27731, 32;
	and.b64  	%rd27733, %rd27687, 4294967295;
	add.s64 	%rd27734, %rd27732, %rd27733;
	mad.lo.s64 	%rd27735, %rd8, %rd27709, %rd27734;
	shr.u64 	%rd27736, %rd27735, 32;
	and.b64  	%rd27737, %rd27690, 4294967295;
	add.s64 	%rd27738, %rd27736, %rd27737;
	mad.lo.s64 	%rd27739, %rd9, %rd27709, %rd27738;
	shr.u64 	%rd27740, %rd27739, 32;
	and.b64  	%rd27741, %rd27693, 4294967295;
	add.s64 	%rd27742, %rd27740, %rd27741;
	shr.u64 	%rd27743, %rd27742, 32;
	and.b64  	%rd27744, %rd27696, 4294967295;
	add.s64 	%rd27745, %rd27743, %rd27744;
	shr.u64 	%rd27746, %rd27745, 32;
	and.b64  	%rd27747, %rd27699, 4294967295;
	add.s64 	%rd27748, %rd27746, %rd27747;
	shr.u64 	%rd27749, %rd27748, 32;
	and.b64  	%rd27750, %rd27702, 4294967295;
	add.s64 	%rd27751, %rd27749, %rd27750;
	shr.u64 	%rd27752, %rd27751, 32;
	and.b64  	%rd27753, %rd27705, 4294967295;
	add.s64 	%rd27754, %rd27752, %rd27753;
	shr.u64 	%rd27755, %rd27754, 32;
	and.b64  	%rd27756, %rd27708, 4294967295;
	add.s64 	%rd27757, %rd27755, %rd27756;
	{ .reg .b32 tmp; mov.b64 {tmp, %r4346}, %rd27757; }
	add.s32 	%r4347, %r4343, %r4346;
	mul.lo.s32 	%r4348, %r9, %r4345;
	cvt.u64.u32 	%rd27758, %r4348;
	and.b64  	%rd27759, %rd27715, 4294967295;
	mad.lo.s64 	%rd27760, %rd2, %rd27758, %rd27759;
	shr.u64 	%rd27761, %rd27760, 32;
	and.b64  	%rd27762, %rd27719, 4294967295;
	add.s64 	%rd27763, %rd27761, %rd27762;
	mad.lo.s64 	%rd27764, %rd3, %rd27758, %rd27763;
	cvt.u32.u64 	%r4349, %rd27764;
	shr.u64 	%rd27765, %rd27764, 32;
	and.b64  	%rd27766, %rd27723, 4294967295;
	add.s64 	%rd27767, %rd27765, %rd27766;
	mad.lo.s64 	%rd27768, %rd4, %rd27758, %rd27767;
	shr.u64 	%rd27769, %rd27768, 32;
	and.b64  	%rd27770, %rd27727, 4294967295;
	add.s64 	%rd27771, %rd27769, %rd27770;
	mad.lo.s64 	%rd27772, %rd5, %rd27758, %rd27771;
	shr.u64 	%rd27773, %rd27772, 32;
	and.b64  	%rd27774, %rd27731, 4294967295;
	add.s64 	%rd27775, %rd27773, %rd27774;
	mad.lo.s64 	%rd27776, %rd6, %rd27758, %rd27775;
	shr.u64 	%rd27777, %rd27776, 32;
	and.b64  	%rd27778, %rd27735, 4294967295;
	add.s64 	%rd27779, %rd27777, %rd27778;
	mad.lo.s64 	%rd27780, %rd7, %rd27758, %rd27779;
	shr.u64 	%rd27781, %rd27780, 32;
	and.b64  	%rd27782, %rd27739, 4294967295;
	add.s64 	%rd27783, %rd27781, %rd27782;
	mad.lo.s64 	%rd27784, %rd8, %rd27758, %rd27783;
	shr.u64 	%rd27785, %rd27784, 32;
	and.b64  	%rd27786, %rd27742, 4294967295;
	add.s64 	%rd27787, %rd27785, %rd27786;
	mad.lo.s64 	%rd27788, %rd9, %rd27758, %rd27787;
	shr.u64 	%rd27789, %rd27788, 32;
	and.b64  	%rd27790, %rd27745, 4294967295;
	add.s64 	%rd27791, %rd27789, %rd27790;
	shr.u64 	%rd27792, %rd27791, 32;
	and.b64  	%rd27793, %rd27748, 4294967295;
	add.s64 	%rd27794, %rd27792, %rd27793;
	shr.u64 	%rd27795, %rd27794, 32;
	and.b64  	%rd27796, %rd27751, 4294967295;
	add.s64 	%rd27797, %rd27795, %rd27796;
	shr.u64 	%rd27798, %rd27797, 32;
	and.b64  	%rd27799, %rd27754, 4294967295;
	add.s64 	%rd27800, %rd27798, %rd27799;
	shr.u64 	%rd27801, %rd27800, 32;
	and.b64  	%rd27802, %rd27757, 4294967295;
	add.s64 	%rd27803, %rd27801, %rd27802;
	{ .reg .b32 tmp; mov.b64 {tmp, %r4350}, %rd27803; }
	add.s32 	%r4351, %r4347, %r4350;
	mul.lo.s32 	%r4352, %r9, %r4349;
	cvt.u64.u32 	%rd27804, %r4352;
	and.b64  	%rd27805, %rd27764, 4294967295;
	mad.lo.s64 	%rd27806, %rd2, %rd27804, %rd27805;
	shr.u64 	%rd27807, %rd27806, 32;
	and.b64  	%rd27808, %rd27768, 4294967295;
	add.s64 	%rd27809, %rd27807, %rd27808;
	mad.lo.s64 	%rd27810, %rd3, %rd27804, %rd27809;
	cvt.u32.u64 	%r4353, %rd27810;
	shr.u64 	%rd27811, %rd27810, 32;
	and.b64  	%rd27812, %rd27772, 4294967295;
	add.s64 	%rd27813, %rd27811, %rd27812;
	mad.lo.s64 	%rd27814, %rd4, %rd27804, %rd27813;
	shr.u64 	%rd27815, %rd27814, 32;
	and.b64  	%rd27816, %rd27776, 4294967295;
	add.s64 	%rd27817, %rd27815, %rd27816;
	mad.lo.s64 	%rd27818, %rd5, %rd27804, %rd27817;
	shr.u64 	%rd27819, %rd27818, 32;
	and.b64  	%rd27820, %rd27780, 4294967295;
	add.s64 	%rd27821, %rd27819, %rd27820;
	mad.lo.s64 	%rd27822, %rd6, %rd27804, %rd27821;
	shr.u64 	%rd27823, %rd27822, 32;
	and.b64  	%rd27824, %rd27784, 4294967295;
	add.s64 	%rd27825, %rd27823, %rd27824;
	mad.lo.s64 	%rd27826, %rd7, %rd27804, %rd27825;
	shr.u64 	%rd27827, %rd27826, 32;
	and.b64  	%rd27828, %rd27788, 4294967295;
	add.s64 	%rd27829, %rd27827, %rd27828;
	mad.lo.s64 	%rd27830, %rd8, %rd27804, %rd27829;
	shr.u64 	%rd27831, %rd27830, 32;
	and.b64  	%rd27832, %rd27791, 4294967295;
	add.s64 	%rd27833, %rd27831, %rd27832;
	mad.lo.s64 	%rd27834, %rd9, %rd27804, %rd27833;
	shr.u64 	%rd27835, %rd27834, 32;
	and.b64  	%rd27836, %rd27794, 4294967295;
	add.s64 	%rd27837, %rd27835, %rd27836;
	shr.u64 	%rd27838, %rd27837, 32;
	and.b64  	%rd27839, %rd27797, 4294967295;
	add.s64 	%rd27840, %rd27838, %rd27839;
	shr.u64 	%rd27841, %rd27840, 32;
	and.b64  	%rd27842, %rd27800, 4294967295;
	add.s64 	%rd27843, %rd27841, %rd27842;
	shr.u64 	%rd27844, %rd27843, 32;
	and.b64  	%rd27845, %rd27803, 4294967295;
	add.s64 	%rd27846, %rd27844, %rd27845;
	{ .reg .b32 tmp; mov.b64 {tmp, %r4354}, %rd27846; }
	add.s32 	%r4355, %r4351, %r4354;
	mul.lo.s32 	%r4356, %r9, %r4353;
	cvt.u64.u32 	%rd27847, %r4356;
	and.b64  	%rd27848, %rd27810, 4294967295;
	mad.lo.s64 	%rd27849, %rd2, %rd27847, %rd27848;
	shr.u64 	%rd27850, %rd27849, 32;
	and.b64  	%rd27851, %rd27814, 4294967295;
	add.s64 	%rd27852, %rd27850, %rd27851;
	mad.lo.s64 	%rd27853, %rd3, %rd27847, %rd27852;
	cvt.u32.u64 	%r4357, %rd27853;
	shr.u64 	%rd27854, %rd27853, 32;
	and.b64  	%rd27855, %rd27818, 4294967295;
	add.s64 	%rd27856, %rd27854, %rd27855;
	mad.lo.s64 	%rd27857, %rd4, %rd27847, %rd27856;
	shr.u64 	%rd27858, %rd27857, 32;
	and.b64  	%rd27859, %rd27822, 4294967295;
	add.s64 	%rd27860, %rd27858, %rd27859;
	mad.lo.s64 	%rd27861, %rd5, %rd27847, %rd27860;
	shr.u64 	%rd27862, %rd27861, 32;
	and.b64  	%rd27863, %rd27826, 4294967295;
	add.s64 	%rd27864, %rd27862, %rd27863;
	mad.lo.s64 	%rd27865, %rd6, %rd27847, %rd27864;
	shr.u64 	%rd27866, %rd27865, 32;
	and.b64  	%rd27867, %rd27830, 4294967295;
	add.s64 	%rd27868, %rd27866, %rd27867;
	mad.lo.s64 	%rd27869, %rd7, %rd27847, %rd27868;
	shr.u64 	%rd27870, %rd27869, 32;
	and.b64  	%rd27871, %rd27834, 4294967295;
	add.s64 	%rd27872, %rd27870, %rd27871;
	mad.lo.s64 	%rd27873, %rd8, %rd27847, %rd27872;
	shr.u64 	%rd27874, %rd27873, 32;
	and.b64  	%rd27875, %rd27837, 4294967295;
	add.s64 	%rd27876, %rd27874, %rd27875;
	mad.lo.s64 	%rd27877, %rd9, %rd27847, %rd27876;
	shr.u64 	%rd27878, %rd27877, 32;
	and.b64  	%rd27879, %rd27840, 4294967295;
	add.s64 	%rd27880, %rd27878, %rd27879;
	shr.u64 	%rd27881, %rd27880, 32;
	and.b64  	%rd27882, %rd27843, 4294967295;
	add.s64 	%rd27883, %rd27881, %rd27882;
	shr.u64 	%rd27884, %rd27883, 32;
	and.b64  	%rd27885, %rd27846, 4294967295;
	add.s64 	%rd27886, %rd27884, %rd27885;
	{ .reg .b32 tmp; mov.b64 {tmp, %r4358}, %rd27886; }
	add.s32 	%r4359, %r4355, %r4358;
	mul.lo.s32 	%r4360, %r9, %r4357;
	cvt.u64.u32 	%rd27887, %r4360;
	and.b64  	%rd27888, %rd27853, 4294967295;
	mad.lo.s64 	%rd27889, %rd2, %rd27887, %rd27888;
	shr.u64 	%rd27890, %rd27889, 32;
	and.b64  	%rd27891, %rd27857, 4294967295;
	add.s64 	%rd27892, %rd27890, %rd27891;
	mad.lo.s64 	%rd27893, %rd3, %rd27887, %rd27892;
	cvt.u32.u64 	%r4361, %rd27893;
	shr.u64 	%rd27894, %rd27893, 32;
	and.b64  	%rd27895, %rd27861, 4294967295;
	add.s64 	%rd27896, %rd27894, %rd27895;
	mad.lo.s64 	%rd27897, %rd4, %rd27887, %rd27896;
	shr.u64 	%rd27898, %rd27897, 32;
	and.b64  	%rd27899, %rd27865, 4294967295;
	add.s64 	%rd27900, %rd27898, %rd27899;
	mad.lo.s64 	%rd27901, %rd5, %rd27887, %rd27900;
	shr.u64 	%rd27902, %rd27901, 32;
	and.b64  	%rd27903, %rd27869, 4294967295;
	add.s64 	%rd27904, %rd27902, %rd27903;
	mad.lo.s64 	%rd27905, %rd6, %rd27887, %rd27904;
	shr.u64 	%rd27906, %rd27905, 32;
	and.b64  	%rd27907, %rd27873, 4294967295;
	add.s64 	%rd27908, %rd27906, %rd27907;
	mad.lo.s64 	%rd27909, %rd7, %rd27887, %rd27908;
	shr.u64 	%rd27910, %rd27909, 32;
	and.b64  	%rd27911, %rd27877, 4294967295;
	add.s64 	%rd27912, %rd27910, %rd27911;
	mad.lo.s64 	%rd27913, %rd8, %rd27887, %rd27912;
	shr.u64 	%rd27914, %rd27913, 32;
	and.b64  	%rd27915, %rd27880, 4294967295;
	add.s64 	%rd27916, %rd27914, %rd27915;
	mad.lo.s64 	%rd27917, %rd9, %rd27887, %rd27916;
	shr.u64 	%rd27918, %rd27917, 32;
	and.b64  	%rd27919, %rd27883, 4294967295;
	add.s64 	%rd27920, %rd27918, %rd27919;
	shr.u64 	%rd27921, %rd27920, 32;
	and.b64  	%rd27922, %rd27886, 4294967295;
	add.s64 	%rd27923, %rd27921, %rd27922;
	{ .reg .b32 tmp; mov.b64 {tmp, %r4362}, %rd27923; }
	add.s32 	%r4363, %r4359, %r4362;
	mul.lo.s32 	%r4364, %r9, %r4361;
	cvt.u64.u32 	%rd27924, %r4364;
	and.b64  	%rd27925, %rd27893, 4294967295;
	mad.lo.s64 	%rd27926, %rd2, %rd27924, %rd27925;
	shr.u64 	%rd27927, %rd27926, 32;
	and.b64  	%rd27928, %rd27897, 4294967295;
	add.s64 	%rd27929, %rd27927, %rd27928;
	mad.lo.s64 	%rd27930, %rd3, %rd27924, %rd27929;
	cvt.u32.u64 	%r4365, %rd27930;
	shr.u64 	%rd27931, %rd27930, 32;
	and.b64  	%rd27932, %rd27901, 4294967295;
	add.s64 	%rd27933, %rd27931, %rd27932;
	mad.lo.s64 	%rd27934, %rd4, %rd27924, %rd27933;
	shr.u64 	%rd27935, %rd27934, 32;
	and.b64  	%rd27936, %rd27905, 4294967295;
	add.s64 	%rd27937, %rd27935, %rd27936;
	mad.lo.s64 	%rd27938, %rd5, %rd27924, %rd27937;
	shr.u64 	%rd27939, %rd27938, 32;
	and.b64  	%rd27940, %rd27909, 4294967295;
	add.s64 	%rd27941, %rd27939, %rd27940;
	mad.lo.s64 	%rd27942, %rd6, %rd27924, %rd27941;
	shr.u64 	%rd27943, %rd27942, 32;
	and.b64  	%rd27944, %rd27913, 4294967295;
	add.s64 	%rd27945, %rd27943, %rd27944;
	mad.lo.s64 	%rd27946, %rd7, %rd27924, %rd27945;
	shr.u64 	%rd27947, %rd27946, 32;
	and.b64  	%rd27948, %rd27917, 4294967295;
	add.s64 	%rd27949, %rd27947, %rd27948;
	mad.lo.s64 	%rd27950, %rd8, %rd27924, %rd27949;
	shr.u64 	%rd27951, %rd27950, 32;
	and.b64  	%rd27952, %rd27920, 4294967295;
	add.s64 	%rd27953, %rd27951, %rd27952;
	mad.lo.s64 	%rd27954, %rd9, %rd27924, %rd27953;
	shr.u64 	%rd27955, %rd27954, 32;
	and.b64  	%rd27956, %rd27923, 4294967295;
	add.s64 	%rd27957, %rd27955, %rd27956;
	{ .reg .b32 tmp; mov.b64 {tmp, %r4366}, %rd27957; }
	add.s32 	%r4367, %r4363, %r4366;
	mul.lo.s32 	%r4368, %r9, %r4365;
	cvt.u64.u32 	%rd27958, %r4368;
	and.b64  	%rd27959, %rd27930, 4294967295;
	mad.lo.s64 	%rd27960, %rd2, %rd27958, %rd27959;
	shr.u64 	%rd27961, %rd27960, 32;
	and.b64  	%rd27962, %rd27934, 4294967295;
	add.s64 	%rd27963, %rd27961, %rd27962;
	mad.lo.s64 	%rd46909, %rd3, %rd27958, %rd27963;
	shr.u64 	%rd27964, %rd46909, 32;
	and.b64  	%rd27965, %rd27938, 4294967295;
	add.s64 	%rd27966, %rd27964, %rd27965;
	mad.lo.s64 	%rd46908, %rd4, %rd27958, %rd27966;
	cvt.u32.u64 	%r191, %rd46908;
	shr.u64 	%rd27967, %rd46908, 32;
	and.b64  	%rd27968, %rd27942, 4294967295;
	add.s64 	%rd27969, %rd27967, %rd27968;
	mad.lo.s64 	%rd46907, %rd5, %rd27958, %rd27969;
	cvt.u32.u64 	%r192, %rd46907;
	shr.u64 	%rd27970, %rd46907, 32;
	and.b64  	%rd27971, %rd27946, 4294967295;
	add.s64 	%rd27972, %rd27970, %rd27971;
	mad.lo.s64 	%rd46906, %rd6, %rd27958, %rd27972;
	cvt.u32.u64 	%r193, %rd46906;
	shr.u64 	%rd27973, %rd46906, 32;
	and.b64  	%rd27974, %rd27950, 4294967295;
	add.s64 	%rd27975, %rd27973, %rd27974;
	mad.lo.s64 	%rd46905, %rd7, %rd27958, %rd27975;
	cvt.u32.u64 	%r194, %rd46905;
	shr.u64 	%rd27976, %rd46905, 32;
	and.b64  	%rd27977, %rd27954, 4294967295;
	add.s64 	%rd27978, %rd27976, %rd27977;
	mad.lo.s64 	%rd46904, %rd8, %rd27958, %rd27978;
	cvt.u32.u64 	%r195, %rd46904;
	shr.u64 	%rd27979, %rd46904, 32;
	and.b64  	%rd27980, %rd27957, 4294967295;
	add.s64 	%rd27981, %rd27979, %rd27980;
	mad.lo.s64 	%rd46903, %rd9, %rd27958, %rd27981;
	cvt.u32.u64 	%r196, %rd46903;
	{ .reg .b32 tmp; mov.b64 {tmp, %r4369}, %rd46903; }
	add.s32 	%r6762, %r4367, %r4369;
	setp.gt.u32 	%p1085, %r6762, %r4337;
	@%p1085 bra 	$L__BB0_170;
	cvt.u32.u64 	%r4370, %rd9;
	setp.lt.u32 	%p1086, %r6762, %r4370;
	@%p1086 bra 	$L__BB0_171;
	cvt.u32.u64 	%r4371, %rd8;
	setp.lt.u32 	%p1087, %r4371, %r196;
	@%p1087 bra 	$L__BB0_170;
	cvt.u32.u64 	%r4372, %rd8;
	setp.gt.u32 	%p1088, %r4372, %r196;
	@%p1088 bra 	$L__BB0_171;
	cvt.u32.u64 	%r4373, %rd7;
	setp.lt.u32 	%p1089, %r4373, %r195;
	@%p1089 bra 	$L__BB0_170;
	cvt.u32.u64 	%r4374, %rd7;
	setp.gt.u32 	%p1090, %r4374, %r195;
	@%p1090 bra 	$L__BB0_171;
	cvt.u32.u64 	%r4375, %rd6;
	setp.lt.u32 	%p1091, %r4375, %r194;
	@%p1091 bra 	$L__BB0_170;
	cvt.u32.u64 	%r4376, %rd6;
	setp.gt.u32 	%p1092, %r4376, %r194;
	@%p1092 bra 	$L__BB0_171;
	cvt.u32.u64 	%r4377, %rd5;
	setp.lt.u32 	%p1093, %r4377, %r193;
	@%p1093 bra 	$L__BB0_170;
	cvt.u32.u64 	%r4378, %rd5;
	setp.gt.u32 	%p1094, %r4378, %r193;
	@%p1094 bra 	$L__BB0_171;
	cvt.u32.u64 	%r4379, %rd4;
	setp.lt.u32 	%p1095, %r4379, %r192;
	@%p1095 bra 	$L__BB0_170;
	cvt.u32.u64 	%r4380, %rd4;
	setp.gt.u32 	%p1096, %r4380, %r192;
	@%p1096 bra 	$L__BB0_171;
	cvt.u32.u64 	%r4381, %rd3;
	setp.lt.u32 	%p1097, %r4381, %r191;
	@%p1097 bra 	$L__BB0_170;
	cvt.u32.u64 	%r4382, %rd3;
	cvt.u32.u64 	%r4383, %rd2;
	setp.gt.u32 	%p1098, %r4382, %r191;
	cvt.u32.u64 	%r4384, %rd46909;
	setp.gt.u32 	%p1099, %r4383, %r4384;
	or.pred  	%p1100, %p1098, %p1099;
	@%p1100 bra 	$L__BB0_171;
$L__BB0_170:
	cvt.u32.u64 	%r4385, %rd9;
	and.b64  	%rd27983, %rd46909, 4294967295;
	sub.s64 	%rd46909, %rd27983, %rd2;
	shr.u64 	%rd27984, %rd46909, 63;
	and.b64  	%rd27985, %rd46908, 4294967295;
	add.s64 	%rd27986, %rd27984, %rd3;
	sub.s64 	%rd46908, %rd27985, %rd27986;
	shr.u64 	%rd27987, %rd46908, 63;
	and.b64  	%rd27988, %rd46907, 4294967295;
	add.s64 	%rd27989, %rd27987, %rd4;
	sub.s64 	%rd46907, %rd27988, %rd27989;
	shr.u64 	%rd27990, %rd46907, 63;
	and.b64  	%rd27991, %rd46906, 4294967295;
	add.s64 	%rd27992, %rd27990, %rd5;
	sub.s64 	%rd46906, %rd27991, %rd27992;
	shr.u64 	%rd27993, %rd46906, 63;
	and.b64  	%rd27994, %rd46905, 4294967295;
	add.s64 	%rd27995, %rd27993, %rd6;
	sub.s64 	%rd46905, %rd27994, %rd27995;
	shr.u64 	%rd27996, %rd46905, 63;
	and.b64  	%rd27997, %rd46904, 4294967295;
	add.s64 	%rd27998, %rd27996, %rd7;
	sub.s64 	%rd46904, %rd27997, %rd27998;
	shr.u64 	%rd27999, %rd46904, 63;
	and.b64  	%rd28000, %rd46903, 4294967295;
	add.s64 	%rd28001, %rd27999, %rd8;
	sub.s64 	%rd46903, %rd28000, %rd28001;
	shr.u64 	%rd28002, %rd46903, 63;
	cvt.u32.u64 	%r4386, %rd28002;
	add.s32 	%r4387, %r4385, %r4386;
	sub.s32 	%r6762, %r6762, %r4387;
$L__BB0_171:
	cvt.u32.u64 	%r4388, %rd9;
	cvt.u64.u32 	%rd28003, %r102;
	and.b64  	%rd28004, %rd46909, 4294967295;
	mul.lo.s64 	%rd28005, %rd28004, %rd28003;
	cvt.u32.u64 	%r4389, %rd28005;
	shr.u64 	%rd28006, %rd28005, 32;
	and.b64  	%rd28007, %rd46908, 4294967295;
	mad.lo.s64 	%rd28008, %rd28007, %rd28003, %rd28006;
	shr.u64 	%rd28009, %rd28008, 32;
	and.b64  	%rd28010, %rd46907, 4294967295;
	mad.lo.s64 	%rd28011, %rd28010, %rd28003, %rd28009;
	shr.u64 	%rd28012, %rd28011, 32;
	and.b64  	%rd28013, %rd46906, 4294967295;
	mad.lo.s64 	%rd28014, %rd28013, %rd28003, %rd28012;
	shr.u64 	%rd28015, %rd28014, 32;
	and.b64  	%rd28016, %rd46905, 4294967295;
	mad.lo.s64 	%rd28017, %rd28016, %rd28003, %rd28015;
	shr.u64 	%rd28018, %rd28017, 32;
	and.b64  	%rd28019, %rd46904, 4294967295;
	mad.lo.s64 	%rd28020, %rd28019, %rd28003, %rd28018;
	shr.u64 	%rd28021, %rd28020, 32;
	and.b64  	%rd28022, %rd46903, 4294967295;
	mad.lo.s64 	%rd28023, %rd28022, %rd28003, %rd28021;
	shr.u64 	%rd28024, %rd28023, 32;
	mul.wide.u32 	%rd28025, %r6762, %r102;
	add.s64 	%rd28026, %rd28024, %rd28025;
	shr.u64 	%rd28027, %rd28026, 32;
	cvt.u64.u32 	%rd28028, %r101;
	and.b64  	%rd28029, %rd28008, 4294967295;
	mad.lo.s64 	%rd28030, %rd28004, %rd28028, %rd28029;
	shr.u64 	%rd28031, %rd28030, 32;
	and.b64  	%rd28032, %rd28011, 4294967295;
	add.s64 	%rd28033, %rd28031, %rd28032;
	mad.lo.s64 	%rd28034, %rd28007, %rd28028, %rd28033;
	shr.u64 	%rd28035, %rd28034, 32;
	and.b64  	%rd28036, %rd28014, 4294967295;
	add.s64 	%rd28037, %rd28035, %rd28036;
	mad.lo.s64 	%rd28038, %rd28010, %rd28028, %rd28037;
	shr.u64 	%rd28039, %rd28038, 32;
	and.b64  	%rd28040, %rd28017, 4294967295;
	add.s64 	%rd28041, %rd28039, %rd28040;
	mad.lo.s64 	%rd28042, %rd28013, %rd28028, %rd28041;
	shr.u64 	%rd28043, %rd28042, 32;
	and.b64  	%rd28044, %rd28020, 4294967295;
	add.s64 	%rd28045, %rd28043, %rd28044;
	mad.lo.s64 	%rd28046, %rd28016, %rd28028, %rd28045;
	shr.u64 	%rd28047, %rd28046, 32;
	and.b64  	%rd28048, %rd28023, 4294967295;
	add.s64 	%rd28049, %rd28047, %rd28048;
	mad.lo.s64 	%rd28050, %rd28019, %rd28028, %rd28049;
	shr.u64 	%rd28051, %rd28050, 32;
	and.b64  	%rd28052, %rd28026, 4294967295;
	add.s64 	%rd28053, %rd28051, %rd28052;
	mad.lo.s64 	%rd28054, %rd28022, %rd28028, %rd28053;
	shr.u64 	%rd28055, %rd28054, 32;
	mul.wide.u32 	%rd28056, %r6762, %r101;
	add.s64 	%rd28057, %rd28055, %rd28027;
	add.s64 	%rd28058, %rd28057, %rd28056;
	shr.u64 	%rd28059, %rd28058, 32;
	cvt.u64.u32 	%rd28060, %r100;
	and.b64  	%rd28061, %rd28034, 4294967295;
	mad.lo.s64 	%rd28062, %rd28004, %rd28060, %rd28061;
	shr.u64 	%rd28063, %rd28062, 32;
	and.b64  	%rd28064, %rd28038, 4294967295;
	add.s64 	%rd28065, %rd28063, %rd28064;
	mad.lo.s64 	%rd28066, %rd28007, %rd28060, %rd28065;
	shr.u64 	%rd28067, %rd28066, 32;
	and.b64  	%rd28068, %rd28042, 4294967295;
	add.s64 	%rd28069, %rd28067, %rd28068;
	mad.lo.s64 	%rd28070, %rd28010, %rd28060, %rd28069;
	shr.u64 	%rd28071, %rd28070, 32;
	and.b64  	%rd28072, %rd28046, 4294967295;
	add.s64 	%rd28073, %rd28071, %rd28072;
	mad.lo.s64 	%rd28074, %rd28013, %rd28060, %rd28073;
	shr.u64 	%rd28075, %rd28074, 32;
	and.b64  	%rd28076, %rd28050, 4294967295;
	add.s64 	%rd28077, %rd28075, %rd28076;
	mad.lo.s64 	%rd28078, %rd28016, %rd28060, %rd28077;
	shr.u64 	%rd28079, %rd28078, 32;
	and.b64  	%rd28080, %rd28054, 4294967295;
	add.s64 	%rd28081, %rd28079, %rd28080;
	mad.lo.s64 	%rd28082, %rd28019, %rd28060, %rd28081;
	shr.u64 	%rd28083, %rd28082, 32;
	and.b64  	%rd28084, %rd28058, 4294967295;
	add.s64 	%rd28085, %rd28083, %rd28084;
	mad.lo.s64 	%rd28086, %rd28022, %rd28060, %rd28085;
	shr.u64 	%rd28087, %rd28086, 32;
	mul.wide.u32 	%rd28088, %r6762, %r100;
	add.s64 	%rd28089, %rd28087, %rd28059;
	add.s64 	%rd28090, %rd28089, %rd28088;
	shr.u64 	%rd28091, %rd28090, 32;
	cvt.u64.u32 	%rd28092, %r99;
	and.b64  	%rd28093, %rd28066, 4294967295;
	mad.lo.s64 	%rd28094, %rd28004, %rd28092, %rd28093;
	shr.u64 	%rd28095, %rd28094, 32;
	and.b64  	%rd28096, %rd28070, 4294967295;
	add.s64 	%rd28097, %rd28095, %rd28096;
	mad.lo.s64 	%rd28098, %rd28007, %rd28092, %rd28097;
	shr.u64 	%rd28099, %rd28098, 32;
	and.b64  	%rd28100, %rd28074, 4294967295;
	add.s64 	%rd28101, %rd28099, %rd28100;
	mad.lo.s64 	%rd28102, %rd28010, %rd28092, %rd28101;
	shr.u64 	%rd28103, %rd28102, 32;
	and.b64  	%rd28104, %rd28078, 4294967295;
	add.s64 	%rd28105, %rd28103, %rd28104;
	mad.lo.s64 	%rd28106, %rd28013, %rd28092, %rd28105;
	shr.u64 	%rd28107, %rd28106, 32;
	and.b64  	%rd28108, %rd28082, 4294967295;
	add.s64 	%rd28109, %rd28107, %rd28108;
	mad.lo.s64 	%rd28110, %rd28016, %rd28092, %rd28109;
	shr.u64 	%rd28111, %rd28110, 32;
	and.b64  	%rd28112, %rd28086, 4294967295;
	add.s64 	%rd28113, %rd28111, %rd28112;
	mad.lo.s64 	%rd28114, %rd28019, %rd28092, %rd28113;
	shr.u64 	%rd28115, %rd28114, 32;
	and.b64  	%rd28116, %rd28090, 4294967295;
	add.s64 	%rd28117, %rd28115, %rd28116;
	mad.lo.s64 	%rd28118, %rd28022, %rd28092, %rd28117;
	shr.u64 	%rd28119, %rd28118, 32;
	mul.wide.u32 	%rd28120, %r6762, %r99;
	add.s64 	%rd28121, %rd28119, %rd28091;
	add.s64 	%rd28122, %rd28121, %rd28120;
	shr.u64 	%rd28123, %rd28122, 32;
	cvt.u64.u32 	%rd28124, %r98;
	and.b64  	%rd28125, %rd28098, 4294967295;
	mad.lo.s64 	%rd28126, %rd28004, %rd28124, %rd28125;
	shr.u64 	%rd28127, %rd28126, 32;
	and.b64  	%rd28128, %rd28102, 4294967295;
	add.s64 	%rd28129, %rd28127, %rd28128;
	mad.lo.s64 	%rd28130, %rd28007, %rd28124, %rd28129;
	shr.u64 	%rd28131, %rd28130, 32;
	and.b64  	%rd28132, %rd28106, 4294967295;
	add.s64 	%rd28133, %rd28131, %rd28132;
	mad.lo.s64 	%rd28134, %rd28010, %rd28124, %rd28133;
	shr.u64 	%rd28135, %rd28134, 32;
	and.b64  	%rd28136, %rd28110, 4294967295;
	add.s64 	%rd28137, %rd28135, %rd28136;
	mad.lo.s64 	%rd28138, %rd28013, %rd28124, %rd28137;
	shr.u64 	%rd28139, %rd28138, 32;
	and.b64  	%rd28140, %rd28114, 4294967295;
	add.s64 	%rd28141, %rd28139, %rd28140;
	mad.lo.s64 	%rd28142, %rd28016, %rd28124, %rd28141;
	shr.u64 	%rd28143, %rd28142, 32;
	and.b64  	%rd28144, %rd28118, 4294967295;
	add.s64 	%rd28145, %rd28143, %rd28144;
	mad.lo.s64 	%rd28146, %rd28019, %rd28124, %rd28145;
	shr.u64 	%rd28147, %rd28146, 32;
	and.b64  	%rd28148, %rd28122, 4294967295;
	add.s64 	%rd28149, %rd28147, %rd28148;
	mad.lo.s64 	%rd28150, %rd28022, %rd28124, %rd28149;
	shr.u64 	%rd28151, %rd28150, 32;
	mul.wide.u32 	%rd28152, %r6762, %r98;
	add.s64 	%rd28153, %rd28151, %rd28123;
	add.s64 	%rd28154, %rd28153, %rd28152;
	shr.u64 	%rd28155, %rd28154, 32;
	cvt.u64.u32 	%rd28156, %r97;
	and.b64  	%rd28157, %rd28130, 4294967295;
	mad.lo.s64 	%rd28158, %rd28004, %rd28156, %rd28157;
	shr.u64 	%rd28159, %rd28158, 32;
	and.b64  	%rd28160, %rd28134, 4294967295;
	add.s64 	%rd28161, %rd28159, %rd28160;
	mad.lo.s64 	%rd28162, %rd28007, %rd28156, %rd28161;
	shr.u64 	%rd28163, %rd28162, 32;
	and.b64  	%rd28164, %rd28138, 4294967295;
	add.s64 	%rd28165, %rd28163, %rd28164;
	mad.lo.s64 	%rd28166, %rd28010, %rd28156, %rd28165;
	shr.u64 	%rd28167, %rd28166, 32;
	and.b64  	%rd28168, %rd28142, 4294967295;
	add.s64 	%rd28169, %rd28167, %rd28168;
	mad.lo.s64 	%rd28170, %rd28013, %rd28156, %rd28169;
	shr.u64 	%rd28171, %rd28170, 32;
	and.b64  	%rd28172, %rd28146, 4294967295;
	add.s64 	%rd28173, %rd28171, %rd28172;
	mad.lo.s64 	%rd28174, %rd28016, %rd28156, %rd28173;
	shr.u64 	%rd28175, %rd28174, 32;
	and.b64  	%rd28176, %rd28150, 4294967295;
	add.s64 	%rd28177, %rd28175, %rd28176;
	mad.lo.s64 	%rd28178, %rd28019, %rd28156, %rd28177;
	shr.u64 	%rd28179, %rd28178, 32;
	and.b64  	%rd28180, %rd28154, 4294967295;
	add.s64 	%rd28181, %rd28179, %rd28180;
	mad.lo.s64 	%rd28182, %rd28022, %rd28156, %rd28181;
	shr.u64 	%rd28183, %rd28182, 32;
	mul.wide.u32 	%rd28184, %r6762, %r97;
	add.s64 	%rd28185, %rd28183, %rd28155;
	add.s64 	%rd28186, %rd28185, %rd28184;
	shr.u64 	%rd28187, %rd28186, 32;
	cvt.u64.u32 	%rd28188, %r96;
	and.b64  	%rd28189, %rd28162, 4294967295;
	mad.lo.s64 	%rd28190, %rd28004, %rd28188, %rd28189;
	shr.u64 	%rd28191, %rd28190, 32;
	and.b64  	%rd28192, %rd28166, 4294967295;
	add.s64 	%rd28193, %rd28191, %rd28192;
	mad.lo.s64 	%rd28194, %rd28007, %rd28188, %rd28193;
	shr.u64 	%rd28195, %rd28194, 32;
	and.b64  	%rd28196, %rd28170, 4294967295;
	add.s64 	%rd28197, %rd28195, %rd28196;
	mad.lo.s64 	%rd28198, %rd28010, %rd28188, %rd28197;
	shr.u64 	%rd28199, %rd28198, 32;
	and.b64  	%rd28200, %rd28174, 4294967295;
	add.s64 	%rd28201, %rd28199, %rd28200;
	mad.lo.s64 	%rd28202, %rd28013, %rd28188, %rd28201;
	shr.u64 	%rd28203, %rd28202, 32;
	and.b64  	%rd28204, %rd28178, 4294967295;
	add.s64 	%rd28205, %rd28203, %rd28204;
	mad.lo.s64 	%rd28206, %rd28016, %rd28188, %rd28205;
	shr.u64 	%rd28207, %rd28206, 32;
	and.b64  	%rd28208, %rd28182, 4294967295;
	add.s64 	%rd28209, %rd28207, %rd28208;
	mad.lo.s64 	%rd28210, %rd28019, %rd28188, %rd28209;
	shr.u64 	%rd28211, %rd28210, 32;
	and.b64  	%rd28212, %rd28186, 4294967295;
	add.s64 	%rd28213, %rd28211, %rd28212;
	mad.lo.s64 	%rd28214, %rd28022, %rd28188, %rd28213;
	shr.u64 	%rd28215, %rd28214, 32;
	mul.wide.u32 	%rd28216, %r6762, %r96;
	add.s64 	%rd28217, %rd28215, %rd28187;
	add.s64 	%rd28218, %rd28217, %rd28216;
	shr.u64 	%rd28219, %rd28218, 32;
	cvt.u64.u32 	%rd28220, %r95;
	and.b64  	%rd28221, %rd28194, 4294967295;
	mad.lo.s64 	%rd28222, %rd28004, %rd28220, %rd28221;
	shr.u64 	%rd28223, %rd28222, 32;
	and.b64  	%rd28224, %rd28198, 4294967295;
	add.s64 	%rd28225, %rd28223, %rd28224;
	mad.lo.s64 	%rd28226, %rd28007, %rd28220, %rd28225;
	shr.u64 	%rd28227, %rd28226, 32;
	and.b64  	%rd28228, %rd28202, 4294967295;
	add.s64 	%rd28229, %rd28227, %rd28228;
	mad.lo.s64 	%rd28230, %rd28010, %rd28220, %rd28229;
	shr.u64 	%rd28231, %rd28230, 32;
	and.b64  	%rd28232, %rd28206, 4294967295;
	add.s64 	%rd28233, %rd28231, %rd28232;
	mad.lo.s64 	%rd28234, %rd28013, %rd28220, %rd28233;
	shr.u64 	%rd28235, %rd28234, 32;
	and.b64  	%rd28236, %rd28210, 4294967295;
	add.s64 	%rd28237, %rd28235, %rd28236;
	mad.lo.s64 	%rd28238, %rd28016, %rd28220, %rd28237;
	shr.u64 	%rd28239, %rd28238, 32;
	and.b64  	%rd28240, %rd28214, 4294967295;
	add.s64 	%rd28241, %rd28239, %rd28240;
	mad.lo.s64 	%rd28242, %rd28019, %rd28220, %rd28241;
	shr.u64 	%rd28243, %rd28242, 32;
	and.b64  	%rd28244, %rd28218, 4294967295;
	add.s64 	%rd28245, %rd28243, %rd28244;
	mad.lo.s64 	%rd28246, %rd28022, %rd28220, %rd28245;
	shr.u64 	%rd28247, %rd28246, 32;
	mul.wide.u32 	%rd28248, %r6762, %r95;
	add.s64 	%rd28249, %rd28247, %rd28219;
	add.s64 	%rd28250, %rd28249, %rd28248;
	{ .reg .b32 tmp; mov.b64 {tmp, %r4390}, %rd28250; }
	mul.lo.s32 	%r4391, %r9, %r4389;
	cvt.u64.u32 	%rd28251, %r4391;
	and.b64  	%rd28252, %rd28005, 4294967295;
	mad.lo.s64 	%rd28253, %rd2, %rd28251, %rd28252;
	shr.u64 	%rd28254, %rd28253, 32;
	and.b64  	%rd28255, %rd28030, 4294967295;
	add.s64 	%rd28256, %rd28254, %rd28255;
	mad.lo.s64 	%rd28257, %rd3, %rd28251, %rd28256;
	cvt.u32.u64 	%r4392, %rd28257;
	shr.u64 	%rd28258, %rd28257, 32;
	and.b64  	%rd28259, %rd28062, 4294967295;
	add.s64 	%rd28260, %rd28258, %rd28259;
	mad.lo.s64 	%rd28261, %rd4, %rd28251, %rd28260;
	shr.u64 	%rd28262, %rd28261, 32;
	and.b64  	%rd28263, %rd28094, 4294967295;
	add.s64 	%rd28264, %rd28262, %rd28263;
	mad.lo.s64 	%rd28265, %rd5, %rd28251, %rd28264;
	shr.u64 	%rd28266, %rd28265, 32;
	and.b64  	%rd28267, %rd28126, 4294967295;
	add.s64 	%rd28268, %rd28266, %rd28267;
	mad.lo.s64 	%rd28269, %rd6, %rd28251, %rd28268;
	shr.u64 	%rd28270, %rd28269, 32;
	and.b64  	%rd28271, %rd28158, 4294967295;
	add.s64 	%rd28272, %rd28270, %rd28271;
	mad.lo.s64 	%rd28273, %rd7, %rd28251, %rd28272;
	shr.u64 	%rd28274, %rd28273, 32;
	and.b64  	%rd28275, %rd28190, 4294967295;
	add.s64 	%rd28276, %rd28274, %rd28275;
	mad.lo.s64 	%rd28277, %rd8, %rd28251, %rd28276;
	shr.u64 	%rd28278, %rd28277, 32;
	and.b64  	%rd28279, %rd28222, 4294967295;
	add.s64 	%rd28280, %rd28278, %rd28279;
	mad.lo.s64 	%rd28281, %rd9, %rd28251, %rd28280;
	shr.u64 	%rd28282, %rd28281, 32;
	and.b64  	%rd28283, %rd28226, 4294967295;
	add.s64 	%rd28284, %rd28282, %rd28283;
	shr.u64 	%rd28285, %rd28284, 32;
	and.b64  	%rd28286, %rd28230, 4294967295;
	add.s64 	%rd28287, %rd28285, %rd28286;
	shr.u64 	%rd28288, %rd28287, 32;
	and.b64  	%rd28289, %rd28234, 4294967295;
	add.s64 	%rd28290, %rd28288, %rd28289;
	shr.u64 	%rd28291, %rd28290, 32;
	and.b64  	%rd28292, %rd28238, 4294967295;
	add.s64 	%rd28293, %rd28291, %rd28292;
	shr.u64 	%rd28294, %rd28293, 32;
	and.b64  	%rd28295, %rd28242, 4294967295;
	add.s64 	%rd28296, %rd28294, %rd28295;
	shr.u64 	%rd28297, %rd28296, 32;
	and.b64  	%rd28298, %rd28246, 4294967295;
	add.s64 	%rd28299, %rd28297, %rd28298;
	shr.u64 	%rd28300, %rd28299, 32;
	and.b64  	%rd28301, %rd28250, 4294967295;
	add.s64 	%rd28302, %rd28300, %rd28301;
	{ .reg .b32 tmp; mov.b64 {tmp, %r4393}, %rd28302; }
	add.s32 	%r4394, %r4390, %r4393;
	mul.lo.s32 	%r4395, %r9, %r4392;
	cvt.u64.u32 	%rd28303, %r4395;
	and.b64  	%rd28304, %rd28257, 4294967295;
	mad.lo.s64 	%rd28305, %rd2, %rd28303, %rd28304;
	shr.u64 	%rd28306, %rd28305, 32;
	and.b64  	%rd28307, %rd28261, 4294967295;
	add.s64 	%rd28308, %rd28306, %rd28307;
	mad.lo.s64 	%rd28309, %rd3, %rd28303, %rd28308;
	cvt.u32.u64 	%r4396, %rd28309;
	shr.u64 	%rd28310, %rd28309, 32;
	and.b64  	%rd28311, %rd28265, 4294967295;
	add.s64 	%rd28312, %rd28310, %rd28311;
	mad.lo.s64 	%rd28313, %rd4, %rd28303, %rd28312;
	shr.u64 	%rd28314, %rd28313, 32;
	and.b64  	%rd28315, %rd28269, 4294967295;
	add.s64 	%rd28316, %rd28314, %rd28315;
	mad.lo.s64 	%rd28317, %rd5, %rd28303, %rd28316;
	shr.u64 	%rd28318, %rd28317, 32;
	and.b64  	%rd28319, %rd28273, 4294967295;
	add.s64 	%rd28320, %rd28318, %rd28319;
	mad.lo.s64 	%rd28321, %rd6, %rd28303, %rd28320;
	shr.u64 	%rd28322, %rd28321, 32;
	and.b64  	%rd28323, %rd28277, 4294967295;
	add.s64 	%rd28324, %rd28322, %rd28323;
	mad.lo.s64 	%rd28325, %rd7, %rd28303, %rd28324;
	shr.u64 	%rd28326, %rd28325, 32;
	and.b64  	%rd28327, %rd28281, 4294967295;
	add.s64 	%rd28328, %rd28326, %rd28327;
	mad.lo.s64 	%rd28329, %rd8, %rd28303, %rd28328;
	shr.u64 	%rd28330, %rd28329, 32;
	and.b64  	%rd28331, %rd28284, 4294967295;
	add.s64 	%rd28332, %rd28330, %rd28331;
	mad.lo.s64 	%rd28333, %rd9, %rd28303, %rd28332;
	shr.u64 	%rd28334, %rd28333, 32;
	and.b64  	%rd28335, %rd28287, 4294967295;
	add.s64 	%rd28336, %rd28334, %rd28335;
	shr.u64 	%rd28337, %rd28336, 32;
	and.b64  	%rd28338, %rd28290, 4294967295;
	add.s64 	%rd28339, %rd28337, %rd28338;
	shr.u64 	%rd28340, %rd28339, 32;
	and.b64  	%rd28341, %rd28293, 4294967295;
	add.s64 	%rd28342, %rd28340, %rd28341;
	shr.u64 	%rd28343, %rd28342, 32;
	and.b64  	%rd28344, %rd28296, 4294967295;
	add.s64 	%rd28345, %rd28343, %rd28344;
	shr.u64 	%rd28346, %rd28345, 32;
	and.b64  	%rd28347, %rd28299, 4294967295;
	add.s64 	%rd28348, %rd28346, %rd28347;
	shr.u64 	%rd28349, %rd28348, 32;
	and.b64  	%rd28350, %rd28302, 4294967295;
	add.s64 	%rd28351, %rd28349, %rd28350;
	{ .reg .b32 tmp; mov.b64 {tmp, %r4397}, %rd28351; }
	add.s32 	%r4398, %r4394, %r4397;
	mul.lo.s32 	%r4399, %r9, %r4396;
	cvt.u64.u32 	%rd28352, %r4399;
	and.b64  	%rd28353, %rd28309, 4294967295;
	mad.lo.s64 	%rd28354, %rd2, %rd28352, %rd28353;
	shr.u64 	%rd28355, %rd28354, 32;
	and.b64  	%rd28356, %rd28313, 4294967295;
	add.s64 	%rd28357, %rd28355, %rd28356;
	mad.lo.s64 	%rd28358, %rd3, %rd28352, %rd28357;
	cvt.u32.u64 	%r4400, %rd28358;
	shr.u64 	%rd28359, %rd28358, 32;
	and.b64  	%rd28360, %rd28317, 4294967295;
	add.s64 	%rd28361, %rd28359, %rd28360;
	mad.lo.s64 	%rd28362, %rd4, %rd28352, %rd28361;
	shr.u64 	%rd28363, %rd28362, 32;
	and.b64  	%rd28364, %rd28321, 4294967295;
	add.s64 	%rd28365, %rd28363, %rd28364;
	mad.lo.s64 	%rd28366, %rd5, %rd28352, %rd28365;
	shr.u64 	%rd28367, %rd28366, 32;
	and.b64  	%rd28368, %rd28325, 4294967295;
	add.s64 	%rd28369, %rd28367, %rd28368;
	mad.lo.s64 	%rd28370, %rd6, %rd28352, %rd28369;
	shr.u64 	%rd28371, %rd28370, 32;
	and.b64  	%rd28372, %rd28329, 4294967295;
	add.s64 	%rd28373, %rd28371, %rd28372;
	mad.lo.s64 	%rd28374, %rd7, %rd28352, %rd28373;
	shr.u64 	%rd28375, %rd28374, 32;
	and.b64  	%rd28376, %rd28333, 4294967295;
	add.s64 	%rd28377, %rd28375, %rd28376;
	mad.lo.s64 	%rd28378, %rd8, %rd28352, %rd28377;
	shr.u64 	%rd28379, %rd28378, 32;
	and.b64  	%rd28380, %rd28336, 4294967295;
	add.s64 	%rd28381, %rd28379, %rd28380;
	mad.lo.s64 	%rd28382, %rd9, %rd28352, %rd28381;
	shr.u64 	%rd28383, %rd28382, 32;
	and.b64  	%rd28384, %rd28339, 4294967295;
	add.s64 	%rd28385, %rd28383, %rd28384;
	shr.u64 	%rd28386, %rd28385, 32;
	and.b64  	%rd28387, %rd28342, 4294967295;
	add.s64 	%rd28388, %rd28386, %rd28387;
	shr.u64 	%rd28389, %rd28388, 32;
	and.b64  	%rd28390, %rd28345, 4294967295;
	add.s64 	%rd28391, %rd28389, %rd28390;
	shr.u64 	%rd28392, %rd28391, 32;
	and.b64  	%rd28393, %rd28348, 4294967295;
	add.s64 	%rd28394, %rd28392, %rd28393;
	shr.u64 	%rd28395, %rd28394, 32;
	and.b64  	%rd28396, %rd28351, 4294967295;
	add.s64 	%rd28397, %rd28395, %rd28396;
	{ .reg .b32 tmp; mov.b64 {tmp, %r4401}, %rd28397; }
	add.s32 	%r4402, %r4398, %r4401;
	mul.lo.s32 	%r4403, %r9, %r4400;
	cvt.u64.u32 	%rd28398, %r4403;
	and.b64  	%rd28399, %rd28358, 4294967295;
	mad.lo.s64 	%rd28400, %rd2, %rd28398, %rd28399;
	shr.u64 	%rd28401, %rd28400, 32;
	and.b64  	%rd28402, %rd28362, 4294967295;
	add.s64 	%rd28403, %rd28401, %rd28402;
	mad.lo.s64 	%rd28404, %rd3, %rd28398, %rd28403;
	cvt.u32.u64 	%r4404, %rd28404;
	shr.u64 	%rd28405, %rd28404, 32;
	and.b64  	%rd28406, %rd28366, 4294967295;
	add.s64 	%rd28407, %rd28405, %rd28406;
	mad.lo.s64 	%rd28408, %rd4, %rd28398, %rd28407;
	shr.u64 	%rd28409, %rd28408, 32;
	and.b64  	%rd28410, %rd28370, 4294967295;
	add.s64 	%rd28411, %rd28409, %rd28410;
	mad.lo.s64 	%rd28412, %rd5, %rd28398, %rd28411;
	shr.u64 	%rd28413, %rd28412, 32;
	and.b64  	%rd28414, %rd28374, 4294967295;
	add.s64 	%rd28415, %rd28413, %rd28414;
	mad.lo.s64 	%rd28416, %rd6, %rd28398, %rd28415;
	shr.u64 	%rd28417, %rd28416, 32;
	and.b64  	%rd28418, %rd28378, 4294967295;
	add.s64 	%rd28419, %rd28417, %rd28418;
	mad.lo.s64 	%rd28420, %rd7, %rd28398, %rd28419;
	shr.u64 	%rd28421, %rd28420, 32;
	and.b64  	%rd28422, %rd28382, 4294967295;
	add.s64 	%rd28423, %rd28421, %rd28422;
	mad.lo.s64 	%rd28424, %rd8, %rd28398, %rd28423;
	shr.u64 	%rd28425, %rd28424, 32;
	and.b64  	%rd28426, %rd28385, 4294967295;
	add.s64 	%rd28427, %rd28425, %rd28426;
	mad.lo.s64 	%rd28428, %rd9, %rd28398, %rd28427;
	shr.u64 	%rd28429, %rd28428, 32;
	and.b64  	%rd28430, %rd28388, 4294967295;
	add.s64 	%rd28431, %rd28429, %rd28430;
	shr.u64 	%rd28432, %rd28431, 32;
	and.b64  	%rd28433, %rd28391, 4294967295;
	add.s64 	%rd28434, %rd28432, %rd28433;
	shr.u64 	%rd28435, %rd28434, 32;
	and.b64  	%rd28436, %rd28394, 4294967295;
	add.s64 	%rd28437, %rd28435, %rd28436;
	shr.u64 	%rd28438, %rd28437, 32;
	and.b64  	%rd28439, %rd28397, 4294967295;
	add.s64 	%rd28440, %rd28438, %rd28439;
	{ .reg .b32 tmp; mov.b64 {tmp, %r4405}, %rd28440; }
	add.s32 	%r4406, %r4402, %r4405;
	mul.lo.s32 	%r4407, %r9, %r4404;
	cvt.u64.u32 	%rd28441, %r4407;
	and.b64  	%rd28442, %rd28404, 4294967295;
	mad.lo.s64 	%rd28443, %rd2, %rd28441, %rd28442;
	shr.u64 	%rd28444, %rd28443, 32;
	and.b64  	%rd28445, %rd28408, 4294967295;
	add.s64 	%rd28446, %rd28444, %rd28445;
	mad.lo.s64 	%rd28447, %rd3, %rd28441, %rd28446;
	cvt.u32.u64 	%r4408, %rd28447;
	shr.u64 	%rd28448, %rd28447, 32;
	and.b64  	%rd28449, %rd28412, 4294967295;
	add.s64 	%rd28450, %rd28448, %rd28449;
	mad.lo.s64 	%rd28451, %rd4, %rd28441, %rd28450;
	shr.u64 	%rd28452, %rd28451, 32;
	and.b64  	%rd28453, %rd28416, 4294967295;
	add.s64 	%rd28454, %rd28452, %rd28453;
	mad.lo.s64 	%rd28455, %rd5, %rd28441, %rd28454;
	shr.u64 	%rd28456, %rd28455, 32;
	and.b64  	%rd28457, %rd28420, 4294967295;
	add.s64 	%rd28458, %rd28456, %rd28457;
	mad.lo.s64 	%rd28459, %rd6, %rd28441, %rd28458;
	shr.u64 	%rd28460, %rd28459, 32;
	and.b64  	%rd28461, %rd28424, 4294967295;
	add.s64 	%rd28462, %rd28460, %rd28461;
	mad.lo.s64 	%rd28463, %rd7, %rd28441, %rd28462;
	shr.u64 	%rd28464, %rd28463, 32;
	and.b64  	%rd28465, %rd28428, 4294967295;
	add.s64 	%rd28466, %rd28464, %rd28465;
	mad.lo.s64 	%rd28467, %rd8, %rd28441, %rd28466;
	shr.u64 	%rd28468, %rd28467, 32;
	and.b64  	%rd28469, %rd28431, 4294967295;
	add.s64 	%rd28470, %rd28468, %rd28469;
	mad.lo.s64 	%rd28471, %rd9, %rd28441, %rd28470;
	shr.u64 	%rd28472, %rd28471, 32;
	and.b64  	%rd28473, %rd28434, 4294967295;
	add.s64 	%rd28474, %rd28472, %rd28473;
	shr.u64 	%rd28475, %rd28474, 32;
	and.b64  	%rd28476, %rd28437, 4294967295;
	add.s64 	%rd28477, %rd28475, %rd28476;
	shr.u64 	%rd28478, %rd28477, 32;
	and.b64  	%rd28479, %rd28440, 4294967295;
	add.s64 	%rd28480, %rd28478, %rd28479;
	{ .reg .b32 tmp; mov.b64 {tmp, %r4409}, %rd28480; }
	add.s32 	%r4410, %r4406, %r4409;
	mul.lo.s32 	%r4411, %r9, %r4408;
	cvt.u64.u32 	%rd28481, %r4411;
	and.b64  	%rd28482, %rd28447, 4294967295;
	mad.lo.s64 	%rd28483, %rd2, %rd28481, %rd28482;
	shr.u64 	%rd28484, %rd28483, 32;
	and.b64  	%rd28485, %rd28451, 4294967295;
	add.s64 	%rd28486, %rd28484, %rd28485;
	mad.lo.s64 	%rd28487, %rd3, %rd28481, %rd28486;
	cvt.u32.u64 	%r4412, %rd28487;
	shr.u64 	%rd28488, %rd28487, 32;
	and.b64  	%rd28489, %rd28455, 4294967295;
	add.s64 	%rd28490, %rd28488, %rd28489;
	mad.lo.s64 	%rd28491, %rd4, %rd28481, %rd28490;
	shr.u64 	%rd28492, %rd28491, 32;
	and.b64  	%rd28493, %rd28459, 4294967295;
	add.s64 	%rd28494, %rd28492, %rd28493;
	mad.lo.s64 	%rd28495, %rd5, %rd28481, %rd28494;
	shr.u64 	%rd28496, %rd28495, 32;
	and.b64  	%rd28497, %rd28463, 4294967295;
	add.s64 	%rd28498, %rd28496, %rd28497;
	mad.lo.s64 	%rd28499, %rd6, %rd28481, %rd28498;
	shr.u64 	%rd28500, %rd28499, 32;
	and.b64  	%rd28501, %rd28467, 4294967295;
	add.s64 	%rd28502, %rd28500, %rd28501;
	mad.lo.s64 	%rd28503, %rd7, %rd28481, %rd28502;
	shr.u64 	%rd28504, %rd28503, 32;
	and.b64  	%rd28505, %rd28471, 4294967295;
	add.s64 	%rd28506, %rd28504, %rd28505;
	mad.lo.s64 	%rd28507, %rd8, %rd28481, %rd28506;
	shr.u64 	%rd28508, %rd28507, 32;
	and.b64  	%rd28509, %rd28474, 4294967295;
	add.s64 	%rd28510, %rd28508, %rd28509;
	mad.lo.s64 	%rd28511, %rd9, %rd28481, %rd28510;
	shr.u64 	%rd28512, %rd28511, 32;
	and.b64  	%rd28513, %rd28477, 4294967295;
	add.s64 	%rd28514, %rd28512, %rd28513;
	shr.u64 	%rd28515, %rd28514, 32;
	and.b64  	%rd28516, %rd28480, 4294967295;
	add.s64 	%rd28517, %rd28515, %rd28516;
	{ .reg .b32 tmp; mov.b64 {tmp, %r4413}, %rd28517; }
	add.s32 	%r4414, %r4410, %r4413;
	mul.lo.s32 	%r4415, %r9, %r4412;
	cvt.u64.u32 	%rd28518, %r4415;
	and.b64  	%rd28519, %rd28487, 4294967295;
	mad.lo.s64 	%rd28520, %rd2, %rd28518, %rd28519;
	shr.u64 	%rd28521, %rd28520, 32;
	and.b64  	%rd28522, %rd28491, 4294967295;
	add.s64 	%rd28523, %rd28521, %rd28522;
	mad.lo.s64 	%rd28524, %rd3, %rd28518, %rd28523;
	cvt.u32.u64 	%r4416, %rd28524;
	shr.u64 	%rd28525, %rd28524, 32;
	and.b64  	%rd28526, %rd28495, 4294967295;
	add.s64 	%rd28527, %rd28525, %rd28526;
	mad.lo.s64 	%rd28528, %rd4, %rd28518, %rd28527;
	shr.u64 	%rd28529, %rd28528, 32;
	and.b64  	%rd28530, %rd28499, 4294967295;
	add.s64 	%rd28531, %rd28529, %rd28530;
	mad.lo.s64 	%rd28532, %rd5, %rd28518, %rd28531;
	shr.u64 	%rd28533, %rd28532, 32;
	and.b64  	%rd28534, %rd28503, 4294967295;
	add.s64 	%rd28535, %rd28533, %rd28534;
	mad.lo.s64 	%rd28536, %rd6, %rd28518, %rd28535;
	shr.u64 	%rd28537, %rd28536, 32;
	and.b64  	%rd28538, %rd28507, 4294967295;
	add.s64 	%rd28539, %rd28537, %rd28538;
	mad.lo.s64 	%rd28540, %rd7, %rd28518, %rd28539;
	shr.u64 	%rd28541, %rd28540, 32;
	and.b64  	%rd28542, %rd28511, 4294967295;
	add.s64 	%rd28543, %rd28541, %rd28542;
	mad.lo.s64 	%rd28544, %rd8, %rd28518, %rd28543;
	shr.u64 	%rd28545, %rd28544, 32;
	and.b64  	%rd28546, %rd28514, 4294967295;
	add.s64 	%rd28547, %rd28545, %rd28546;
	mad.lo.s64 	%rd28548, %rd9, %rd28518, %rd28547;
	shr.u64 	%rd28549, %rd28548, 32;
	and.b64  	%rd28550, %rd28517, 4294967295;
	add.s64 	%rd28551, %rd28549, %rd28550;
	{ .reg .b32 tmp; mov.b64 {tmp, %r4417}, %rd28551; }
	add.s32 	%r4418, %r4414, %r4417;
	mul.lo.s32 	%r4419, %r9, %r4416;
	cvt.u64.u32 	%rd28552, %r4419;
	and.b64  	%rd28553, %rd28524, 4294967295;
	mad.lo.s64 	%rd28554, %rd2, %rd28552, %rd28553;
	shr.u64 	%rd28555, %rd28554, 32;
	and.b64  	%rd28556, %rd28528, 4294967295;
	add.s64 	%rd28557, %rd28555, %rd28556;
	mad.lo.s64 	%rd46916, %rd3, %rd28552, %rd28557;
	shr.u64 	%rd28558, %rd46916, 32;
	and.b64  	%rd28559, %rd28532, 4294967295;
	add.s64 	%rd28560, %rd28558, %rd28559;
	mad.lo.s64 	%rd46915, %rd4, %rd28552, %rd28560;
	cvt.u32.u64 	%r200, %rd46915;
	shr.u64 	%rd28561, %rd46915, 32;
	and.b64  	%rd28562, %rd28536, 4294967295;
	add.s64 	%rd28563, %rd28561, %rd28562;
	mad.lo.s64 	%rd46914, %rd5, %rd28552, %rd28563;
	cvt.u32.u64 	%r201, %rd46914;
	shr.u64 	%rd28564, %rd46914, 32;
	and.b64  	%rd28565, %rd28540, 4294967295;
	add.s64 	%rd28566, %rd28564, %rd28565;
	mad.lo.s64 	%rd46913, %rd6, %rd28552, %rd28566;
	cvt.u32.u64 	%r202, %rd46913;
	shr.u64 	%rd28567, %rd46913, 32;
	and.b64  	%rd28568, %rd28544, 4294967295;
	add.s64 	%rd28569, %rd28567, %rd28568;
	mad.lo.s64 	%rd46912, %rd7, %rd28552, %rd28569;
	cvt.u32.u64 	%r203, %rd46912;
	shr.u64 	%rd28570, %rd46912, 32;
	and.b64  	%rd28571, %rd28548, 4294967295;
	add.s64 	%rd28572, %rd28570, %rd28571;
	mad.lo.s64 	%rd46911, %rd8, %rd28552, %rd28572;
	cvt.u32.u64 	%r204, %rd46911;
	shr.u64 	%rd28573, %rd46911, 32;
	and.b64  	%rd28574, %rd28551, 4294967295;
	add.s64 	%rd28575, %rd28573, %rd28574;
	mad.lo.s64 	%rd46910, %rd9, %rd28552, %rd28575;
	cvt.u32.u64 	%r205, %rd46910;
	{ .reg .b32 tmp; mov.b64 {tmp, %r4420}, %rd46910; }
	add.s32 	%r6763, %r4418, %r4420;
	setp.gt.u32 	%p1101, %r6763, %r4388;
	@%p1101 bra 	$L__BB0_185;
	cvt.u32.u64 	%r4421, %rd9;
	setp.lt.u32 	%p1102, %r6763, %r4421;
	@%p1102 bra 	$L__BB0_186;
	cvt.u32.u64 	%r4422, %rd8;
	setp.lt.u32 	%p1103, %r4422, %r205;
	@%p1103 bra 	$L__BB0_185;
	cvt.u32.u64 	%r4423, %rd8;
	setp.gt.u32 	%p1104, %r4423, %r205;
	@%p1104 bra 	$L__BB0_186;
	cvt.u32.u64 	%r4424, %rd7;
	setp.lt.u32 	%p1105, %r4424, %r204;
	@%p1105 bra 	$L__BB0_185;
	cvt.u32.u64 	%r4425, %rd7;
	setp.gt.u32 	%p1106, %r4425, %r204;
	@%p1106 bra 	$L__BB0_186;
	cvt.u32.u64 	%r4426, %rd6;
	setp.lt.u32 	%p1107, %r4426, %r203;
	@%p1107 bra 	$L__BB0_185;
	cvt.u32.u64 	%r4427, %rd6;
	setp.gt.u32 	%p1108, %r4427, %r203;
	@%p1108 bra 	$L__BB0_186;
	cvt.u32.u64 	%r4428, %rd5;
	setp.lt.u32 	%p1109, %r4428, %r202;
	@%p1109 bra 	$L__BB0_185;
	cvt.u32.u64 	%r4429, %rd5;
	setp.gt.u32 	%p1110, %r4429, %r202;
	@%p1110 bra 	$L__BB0_186;
	cvt.u32.u64 	%r4430, %rd4;
	setp.lt.u32 	%p1111, %r4430, %r201;
	@%p1111 bra 	$L__BB0_185;
	cvt.u32.u64 	%r4431, %rd4;
	setp.gt.u32 	%p1112, %r4431, %r201;
	@%p1112 bra 	$L__BB0_186;
	cvt.u32.u64 	%r4432, %rd3;
	setp.lt.u32 	%p1113, %r4432, %r200;
	@%p1113 bra 	$L__BB0_185;
	cvt.u32.u64 	%r4433, %rd3;
	cvt.u32.u64 	%r4434, %rd2;
	setp.gt.u32 	%p1114, %r4433, %r200;
	cvt.u32.u64 	%r4435, %rd46916;
	setp.gt.u32 	%p1115, %r4434, %r4435;
	or.pred  	%p1116, %p1114, %p1115;
	@%p1116 bra 	$L__BB0_186;
$L__BB0_185:
	cvt.u32.u64 	%r4436, %rd9;
	and.b64  	%rd28577, %rd46916, 4294967295;
	sub.s64 	%rd46916, %rd28577, %rd2;
	shr.u64 	%rd28578, %rd46916, 63;
	and.b64  	%rd28579, %rd46915, 4294967295;
	add.s64 	%rd28580, %rd28578, %rd3;
	sub.s64 	%rd46915, %rd28579, %rd28580;
	shr.u64 	%rd28581, %rd46915, 63;
	and.b64  	%rd28582, %rd46914, 4294967295;
	add.s64 	%rd28583, %rd28581, %rd4;
	sub.s64 	%rd46914, %rd28582, %rd28583;
	shr.u64 	%rd28584, %rd46914, 63;
	and.b64  	%rd28585, %rd46913, 4294967295;
	add.s64 	%rd28586, %rd28584, %rd5;
	sub.s64 	%rd46913, %rd28585, %rd28586;
	shr.u64 	%rd28587, %rd46913, 63;
	and.b64  	%rd28588, %rd46912, 4294967295;
	add.s64 	%rd28589, %rd28587, %rd6;
	sub.s64 	%rd46912, %rd28588, %rd28589;
	shr.u64 	%rd28590, %rd46912, 63;
	and.b64  	%rd28591, %rd46911, 4294967295;
	add.s64 	%rd28592, %rd28590, %rd7;
	sub.s64 	%rd46911, %rd28591, %rd28592;
	shr.u64 	%rd28593, %rd46911, 63;
	and.b64  	%rd28594, %rd46910, 4294967295;
	add.s64 	%rd28595, %rd28593, %rd8;
	sub.s64 	%rd46910, %rd28594, %rd28595;
	shr.u64 	%rd28596, %rd46910, 63;
	cvt.u32.u64 	%r4437, %rd28596;
	add.s32 	%r4438, %r4436, %r4437;
	sub.s32 	%r6763, %r6763, %r4438;
$L__BB0_186:
	and.b64  	%rd28597, %rd46888, 4294967295;
	and.b64  	%rd249, %rd46881, 4294967295;
	sub.s64 	%rd28598, %rd28597, %rd249;
	shr.u64 	%rd28599, %rd28598, 63;
	cvt.u32.u64 	%r6765, %rd28598;
	and.b64  	%rd28600, %rd46887, 4294967295;
	and.b64  	%rd250, %rd46880, 4294967295;
	add.s64 	%rd28601, %rd28599, %rd250;
	sub.s64 	%rd46922, %rd28600, %rd28601;
	shr.u64 	%rd28602, %rd46922, 63;
	and.b64  	%rd28603, %rd46886, 4294967295;
	and.b64  	%rd252, %rd46879, 4294967295;
	add.s64 	%rd28604, %rd28602, %rd252;
	sub.s64 	%rd46921, %rd28603, %rd28604;
	shr.u64 	%rd28605, %rd46921, 63;
	and.b64  	%rd28606, %rd46885, 4294967295;
	and.b64  	%rd254, %rd46878, 4294967295;
	add.s64 	%rd28607, %rd28605, %rd254;
	sub.s64 	%rd46920, %rd28606, %rd28607;
	shr.u64 	%rd28608, %rd46920, 63;
	and.b64  	%rd28609, %rd46884, 4294967295;
	and.b64  	%rd256, %rd46877, 4294967295;
	add.s64 	%rd28610, %rd28608, %rd256;
	sub.s64 	%rd46919, %rd28609, %rd28610;
	shr.u64 	%rd28611, %rd46919, 63;
	and.b64  	%rd28612, %rd46883, 4294967295;
	and.b64  	%rd258, %rd46876, 4294967295;
	add.s64 	%rd28613, %rd28611, %rd258;
	sub.s64 	%rd46918, %rd28612, %rd28613;
	shr.u64 	%rd28614, %rd46918, 63;
	and.b64  	%rd28615, %rd46882, 4294967295;
	and.b64  	%rd260, %rd46875, 4294967295;
	add.s64 	%rd28616, %rd28614, %rd260;
	sub.s64 	%rd46917, %rd28615, %rd28616;
	shr.u64 	%rd28617, %rd46917, 63;
	cvt.u64.u32 	%rd28618, %r6759;
	cvt.u64.u32 	%rd262, %r6758;
	add.s64 	%rd28619, %rd28617, %rd262;
	sub.s64 	%rd28620, %rd28618, %rd28619;
	setp.gt.s64 	%p1117, %rd28620, -1;
	cvt.u32.u64 	%r6764, %rd28620;
	@%p1117 bra 	$L__BB0_188;
	cvt.u32.u64 	%r4439, %rd9;
	cvt.u32.u64 	%r4440, %rd2;
	add.s32 	%r6765, %r4440, %r6765;
	setp.lt.u32 	%p1118, %r6765, %r4440;
	selp.u64 	%rd28621, 1, 0, %p1118;
	and.b64  	%rd28622, %rd46922, 4294967295;
	add.s64 	%rd28623, %rd28622, %rd28621;
	add.s64 	%rd46922, %rd28623, %rd3;
	shr.u64 	%rd28624, %rd46922, 32;
	and.b64  	%rd28625, %rd46921, 4294967295;
	add.s64 	%rd28626, %rd28624, %rd28625;
	add.s64 	%rd46921, %rd28626, %rd4;
	shr.u64 	%rd28627, %rd46921, 32;
	and.b64  	%rd28628, %rd46920, 4294967295;
	add.s64 	%rd28629, %rd28627, %rd28628;
	add.s64 	%rd46920, %rd28629, %rd5;
	shr.u64 	%rd28630, %rd46920, 32;
	and.b64  	%rd28631, %rd46919, 4294967295;
	add.s64 	%rd28632, %rd28630, %rd28631;
	add.s64 	%rd46919, %rd28632, %rd6;
	shr.u64 	%rd28633, %rd46919, 32;
	and.b64  	%rd28634, %rd46918, 4294967295;
	add.s64 	%rd28635, %rd28633, %rd28634;
	add.s64 	%rd46918, %rd28635, %rd7;
	shr.u64 	%rd28636, %rd46918, 32;
	and.b64  	%rd28637, %rd46917, 4294967295;
	add.s64 	%rd28638, %rd28636, %rd28637;
	add.s64 	%rd46917, %rd28638, %rd8;
	{ .reg .b32 tmp; mov.b64 {tmp, %r4441}, %rd46917; }
	add.s32 	%r4442, %r6764, %r4441;
	add.s32 	%r6764, %r4442, %r4439;
$L__BB0_188:
	and.b64  	%rd28639, %rd46916, 4294967295;
	and.b64  	%rd275, %rd46902, 4294967295;
	sub.s64 	%rd28640, %rd28639, %rd275;
	shr.u64 	%rd28641, %rd28640, 63;
	cvt.u32.u64 	%r6767, %rd28640;
	and.b64  	%rd28642, %rd46915, 4294967295;
	and.b64  	%rd276, %rd46901, 4294967295;
	add.s64 	%rd28643, %rd28641, %rd276;
	sub.s64 	%rd46928, %rd28642, %rd28643;
	shr.u64 	%rd28644, %rd46928, 63;
	and.b64  	%rd28645, %rd46914, 4294967295;
	and.b64  	%rd278, %rd46900, 4294967295;
	add.s64 	%rd28646, %rd28644, %rd278;
	sub.s64 	%rd46927, %rd28645, %rd28646;
	shr.u64 	%rd28647, %rd46927, 63;
	and.b64  	%rd28648, %rd46913, 4294967295;
	and.b64  	%rd280, %rd46899, 4294967295;
	add.s64 	%rd28649, %rd28647, %rd280;
	sub.s64 	%rd46926, %rd28648, %rd28649;
	shr.u64 	%rd28650, %rd46926, 63;
	and.b64  	%rd28651, %rd46912, 4294967295;
	and.b64  	%rd282, %rd46898, 4294967295;
	add.s64 	%rd28652, %rd28650, %rd282;
	sub.s64 	%rd46925, %rd28651, %rd28652;
	shr.u64 	%rd28653, %rd46925, 63;
	and.b64  	%rd28654, %rd46911, 4294967295;
	and.b64  	%rd284, %rd46897, 4294967295;
	add.s64 	%rd28655, %rd28653, %rd284;
	sub.s64 	%rd46924, %rd28654, %rd28655;
	shr.u64 	%rd28656, %rd46924, 63;
	and.b64  	%rd28657, %rd46910, 4294967295;
	and.b64  	%rd286, %rd46896, 4294967295;
	add.s64 	%rd28658, %rd28656, %rd286;
	sub.s64 	%rd46923, %rd28657, %rd28658;
	shr.u64 	%rd28659, %rd46923, 63;
	cvt.u64.u32 	%rd28660, %r6763;
	cvt.u64.u32 	%rd288, %r6761;
	add.s64 	%rd28661, %rd28659, %rd288;
	sub.s64 	%rd28662, %rd28660, %rd28661;
	setp.gt.s64 	%p1119, %rd28662, -1;
	cvt.u32.u64 	%r6766, %rd28662;
	@%p1119 bra 	$L__BB0_190;
	cvt.u32.u64 	%r4443, %rd9;
	cvt.u32.u64 	%r4444, %rd2;
	add.s32 	%r6767, %r4444, %r6767;
	setp.lt.u32 	%p1120, %r6767, %r4444;
	selp.u64 	%rd28663, 1, 0, %p1120;
	and.b64  	%rd28664, %rd46928, 4294967295;
	add.s64 	%rd28665, %rd28664, %rd28663;
	add.s64 	%rd46928, %rd28665, %rd3;
	shr.u64 	%rd28666, %rd46928, 32;
	and.b64  	%rd28667, %rd46927, 4294967295;
	add.s64 	%rd28668, %rd28666, %rd28667;
	add.s64 	%rd46927, %rd28668, %rd4;
	shr.u64 	%rd28669, %rd46927, 32;
	and.b64  	%rd28670, %rd46926, 4294967295;
	add.s64 	%rd28671, %rd28669, %rd28670;
	add.s64 	%rd46926, %rd28671, %rd5;
	shr.u64 	%rd28672, %rd46926, 32;
	and.b64  	%rd28673, %rd46925, 4294967295;
	add.s64 	%rd28674, %rd28672, %rd28673;
	add.s64 	%rd46925, %rd28674, %rd6;
	shr.u64 	%rd28675, %rd46925, 32;
	and.b64  	%rd28676, %rd46924, 4294967295;
	add.s64 	%rd28677, %rd28675, %rd28676;
	add.s64 	%rd46924, %rd28677, %rd7;
	shr.u64 	%rd28678, %rd46924, 32;
	and.b64  	%rd28679, %rd46923, 4294967295;
	add.s64 	%rd28680, %rd28678, %rd28679;
	add.s64 	%rd46923, %rd28680, %rd8;
	{ .reg .b32 tmp; mov.b64 {tmp, %r4445}, %rd46923; }
	add.s32 	%r4446, %r6766, %r4445;
	add.s32 	%r6766, %r4446, %r4443;
$L__BB0_190:
	setp.gt.u32 	%p1121, %r6764, %r85;
	@%p1121 bra 	$L__BB0_441;
	setp.lt.u32 	%p1122, %r6764, %r85;
	cvt.u32.u64 	%r4447, %rd46917;
	ld.const.u32 	%r4448, [ZERO+24];
	setp.ne.s32 	%p1123, %r4448, %r4447;
	cvt.u32.u64 	%r4449, %rd46918;
	ld.const.u32 	%r4450, [ZERO+20];
	setp.ne.s32 	%p1124, %r4450, %r4449;
	or.pred  	%p1125, %p1123, %p1124;
	or.pred  	%p1126, %p1125, %p1122;
	cvt.u32.u64 	%r4451, %rd46919;
	ld.const.u32 	%r4452, [ZERO+16];
	setp.ne.s32 	%p1127, %r4452, %r4451;
	or.pred  	%p1128, %p1126, %p1127;
	cvt.u32.u64 	%r4453, %rd46920;
	ld.const.u32 	%r4454, [ZERO+12];
	setp.ne.s32 	%p1129, %r4454, %r4453;
	or.pred  	%p1130, %p1128, %p1129;
	cvt.u32.u64 	%r4455, %rd46921;
	ld.const.u32 	%r4456, [ZERO+8];
	setp.ne.s32 	%p1131, %r4456, %r4455;
	or.pred  	%p1132, %p1130, %p1131;
	cvt.u32.u64 	%r4457, %rd46922;
	ld.const.u32 	%r4458, [ZERO+4];
	setp.ne.s32 	%p1133, %r4458, %r4457;
	or.pred  	%p1134, %p1132, %p1133;
	ld.const.u32 	%r4459, [ZERO];
	setp.ne.s32 	%p1135, %r6765, %r4459;
	or.pred  	%p1136, %p1134, %p1135;
	@%p1136 bra 	$L__BB0_441;
	setp.gt.u32 	%p1137, %r6766, %r85;
	mov.b32 	%r6821, 0;
	mov.b32 	%r6820, 1;
	mov.u32 	%r6822, %r6821;
	mov.u32 	%r6823, %r6821;
	mov.u32 	%r6824, %r6821;
	mov.u32 	%r6825, %r6821;
	mov.u32 	%r6826, %r6821;
	mov.u32 	%r6827, %r6821;
	mov.u32 	%r6828, %r6821;
	mov.u32 	%r6829, %r65;
	mov.u32 	%r6830, %r64;
	mov.u32 	%r6831, %r63;
	mov.u32 	%r6832, %r62;
	mov.u32 	%r6833, %r61;
	mov.u32 	%r6834, %r60;
	mov.u32 	%r6835, %r59;
	mov.u32 	%r6836, %r58;
	mov.u32 	%r6837, %r65;
	mov.u32 	%r6838, %r64;
	mov.u32 	%r6839, %r63;
	mov.u32 	%r6840, %r62;
	mov.u32 	%r6841, %r61;
	mov.u32 	%r6842, %r60;
	mov.u32 	%r6843, %r59;
	mov.u32 	%r6844, %r58;
	@%p1137 bra 	$L__BB0_622;
	setp.lt.u32 	%p1138, %r6766, %r85;
	cvt.u32.u64 	%r4464, %rd46923;
	setp.ne.s32 	%p1139, %r4448, %r4464;
	cvt.u32.u64 	%r4465, %rd46924;
	setp.ne.s32 	%p1140, %r4450, %r4465;
	or.pred  	%p1141, %p1139, %p1140;
	or.pred  	%p1142, %p1141, %p1138;
	cvt.u32.u64 	%r4466, %rd46925;
	setp.ne.s32 	%p1143, %r4452, %r4466;
	or.pred  	%p1144, %p1142, %p1143;
	cvt.u32.u64 	%r4467, %rd46926;
	setp.ne.s32 	%p1145, %r4454, %r4467;
	or.pred  	%p1146, %p1144, %p1145;
	cvt.u32.u64 	%r4468, %rd46927;
	setp.ne.s32 	%p1147, %r4456, %r4468;
	or.pred  	%p1148, %p1146, %p1147;
	cvt.u32.u64 	%r4469, %rd46928;
	setp.ne.s32 	%p1149, %r4458, %r4469;
	or.pred  	%p1150, %p1148, %p1149;
	setp.ne.s32 	%p1151, %r6767, %r4459;
	or.pred  	%p1152, %p1150, %p1151;
	mov.u32 	%r6829, %r65;
	mov.u32 	%r6830, %r64;
	mov.u32 	%r6831, %r63;
	mov.u32 	%r6832, %r62;
	mov.u32 	%r6833, %r61;
	mov.u32 	%r6834, %r60;
	mov.u32 	%r6835, %r59;
	mov.u32 	%r6836, %r58;
	mov.u32 	%r6837, %r65;
	mov.u32 	%r6838, %r64;
	mov.u32 	%r6839, %r63;
	mov.u32 	%r6840, %r62;
	mov.u32 	%r6841, %r61;
	mov.u32 	%r6842, %r60;
	mov.u32 	%r6843, %r59;
	mov.u32 	%r6844, %r58;
	@%p1152 bra 	$L__BB0_622;
	or.b32  	%r4472, %r127, %r126;
	or.b32  	%r4473, %r4472, %r125;
	or.b32  	%r4474, %r4473, %r124;
	or.b32  	%r4475, %r4474, %r123;
	or.b32  	%r4476, %r4475, %r122;
	or.b32  	%r4477, %r4476, %r121;
	or.b32  	%r4478, %r4477, %r120;
	setp.eq.s32 	%p1153, %r4478, 0;
	mov.u32 	%r6822, %r6821;
	mov.u32 	%r6823, %r6821;
	mov.u32 	%r6824, %r6821;
	mov.u32 	%r6825, %r6821;
	mov.u32 	%r6826, %r6821;
	mov.u32 	%r6827, %r6821;
	mov.u32 	%r6828, %r6821;
	mov.u32 	%r6829, %r65;
	mov.u32 	%r6830, %r64;
	mov.u32 	%r6831, %r63;
	mov.u32 	%r6832, %r62;
	mov.u32 	%r6833, %r61;
	mov.u32 	%r6834, %r60;
	mov.u32 	%r6835, %r59;
	mov.u32 	%r6836, %r58;
	mov.u32 	%r6837, %r65;
	mov.u32 	%r6838, %r64;
	mov.u32 	%r6839, %r63;
	mov.u32 	%r6840, %r62;
	mov.u32 	%r6841, %r61;
	mov.u32 	%r6842, %r60;
	mov.u32 	%r6843, %r59;
	mov.u32 	%r6844, %r58;
	@%p1153 bra 	$L__BB0_622;
	cvt.u32.u64 	%r4479, %rd9;
	mul.lo.s64 	%rd28693, %rd178, %rd178;
	cvt.u32.u64 	%r4480, %rd28693;
	shr.u64 	%rd28694, %rd28693, 32;
	mul.lo.s64 	%rd28695, %rd179, %rd178;
	add.s64 	%rd28696, %rd28694, %rd28695;
	shr.u64 	%rd28697, %rd28696, 32;
	mul.lo.s64 	%rd28698, %rd180, %rd178;
	add.s64 	%rd28699, %rd28697, %rd28698;
	shr.u64 	%rd28700, %rd28699, 32;
	mul.lo.s64 	%rd28701, %rd181, %rd178;
	add.s64 	%rd28702, %rd28700, %rd28701;
	shr.u64 	%rd28703, %rd28702, 32;
	mul.lo.s64 	%rd28704, %rd182, %rd178;
	add.s64 	%rd28705, %rd28703, %rd28704;
	shr.u64 	%rd28706, %rd28705, 32;
	mul.lo.s64 	%rd28707, %rd183, %rd178;
	add.s64 	%rd28708, %rd28706, %rd28707;
	shr.u64 	%rd28709, %rd28708, 32;
	mul.lo.s64 	%rd28710, %rd184, %rd178;
	add.s64 	%rd28711, %rd28709, %rd28710;
	shr.u64 	%rd28712, %rd28711, 32;
	mul.lo.s64 	%rd28713, %rd185, %rd178;
	add.s64 	%rd28714, %rd28712, %rd28713;
	shr.u64 	%rd28715, %rd28714, 32;
	and.b64  	%rd28716, %rd28696, 4294967295;
	add.s64 	%rd28717, %rd28695, %rd28716;
	shr.u64 	%rd28718, %rd28717, 32;
	and.b64  	%rd28719, %rd28699, 4294967295;
	add.s64 	%rd28720, %rd28718, %rd28719;
	mad.lo.s64 	%rd28721, %rd179, %rd179, %rd28720;
	shr.u64 	%rd28722, %rd28721, 32;
	mul.lo.s64 	%rd28723, %rd180, %rd179;
	and.b64  	%rd28724, %rd28702, 4294967295;
	add.s64 	%rd28725, %rd28722, %rd28724;
	add.s64 	%rd28726, %rd28725, %rd28723;
	shr.u64 	%rd28727, %rd28726, 32;
	mul.lo.s64 	%rd28728, %rd181, %rd179;
	and.b64  	%rd28729, %rd28705, 4294967295;
	add.s64 	%rd28730, %rd28727, %rd28729;
	add.s64 	%rd28731, %rd28730, %rd28728;
	shr.u64 	%rd28732, %rd28731, 32;
	mul.lo.s64 	%rd28733, %rd182, %rd179;
	and.b64  	%rd28734, %rd28708, 4294967295;
	add.s64 	%rd28735, %rd28732, %rd28734;
	add.s64 	%rd28736, %rd28735, %rd28733;
	shr.u64 	%rd28737, %rd28736, 32;
	mul.lo.s64 	%rd28738, %rd183, %rd179;
	and.b64  	%rd28739, %rd28711, 4294967295;
	add.s64 	%rd28740, %rd28737, %rd28739;
	add.s64 	%rd28741, %rd28740, %rd28738;
	shr.u64 	%rd28742, %rd28741, 32;
	mul.lo.s64 	%rd28743, %rd184, %rd179;
	and.b64  	%rd28744, %rd28714, 4294967295;
	add.s64 	%rd28745, %rd28742, %rd28744;
	add.s64 	%rd28746, %rd28745, %rd28743;
	shr.u64 	%rd28747, %rd28746, 32;
	mul.lo.s64 	%rd28748, %rd185, %rd179;
	add.s64 	%rd28749, %rd28747, %rd28715;
	add.s64 	%rd28750, %rd28749, %rd28748;
	shr.u64 	%rd28751, %rd28750, 32;
	and.b64  	%rd28752, %rd28721, 4294967295;
	add.s64 	%rd28753, %rd28698, %rd28752;
	shr.u64 	%rd28754, %rd28753, 32;
	and.b64  	%rd28755, %rd28726, 4294967295;
	add.s64 	%rd28756, %rd28754, %rd28755;
	add.s64 	%rd28757, %rd28756, %rd28723;
	shr.u64 	%rd28758, %rd28757, 32;
	and.b64  	%rd28759, %rd28731, 4294967295;
	add.s64 	%rd28760, %rd28758, %rd28759;
	mad.lo.s64 	%rd28761, %rd180, %rd180, %rd28760;
	shr.u64 	%rd28762, %rd28761, 32;
	mul.lo.s64 	%rd28763, %rd181, %rd180;
	and.b64  	%rd28764, %rd28736, 4294967295;
	add.s64 	%rd28765, %rd28762, %rd28764;
	add.s64 	%rd28766, %rd28765, %rd28763;
	shr.u64 	%rd28767, %rd28766, 32;
	mul.lo.s64 	%rd28768, %rd182, %rd180;
	and.b64  	%rd28769, %rd28741, 4294967295;
	add.s64 	%rd28770, %rd28767, %rd28769;
	add.s64 	%rd28771, %rd28770, %rd28768;
	shr.u64 	%rd28772, %rd28771, 32;
	mul.lo.s64 	%rd28773, %rd183, %rd180;
	and.b64  	%rd28774, %rd28746, 4294967295;
	add.s64 	%rd28775, %rd28772, %rd28774;
	add.s64 	%rd28776, %rd28775, %rd28773;
	shr.u64 	%rd28777, %rd28776, 32;
	mul.lo.s64 	%rd28778, %rd184, %rd180;
	and.b64  	%rd28779, %rd28750, 4294967295;
	add.s64 	%rd28780, %rd28777, %rd28779;
	add.s64 	%rd28781, %rd28780, %rd28778;
	shr.u64 	%rd28782, %rd28781, 32;
	mul.lo.s64 	%rd28783, %rd185, %rd180;
	add.s64 	%rd28784, %rd28782, %rd28751;
	add.s64 	%rd28785, %rd28784, %rd28783;
	shr.u64 	%rd28786, %rd28785, 32;
	and.b64  	%rd28787, %rd28757, 4294967295;
	add.s64 	%rd28788, %rd28701, %rd28787;
	shr.u64 	%rd28789, %rd28788, 32;
	and.b64  	%rd28790, %rd28761, 4294967295;
	add.s64 	%rd28791, %rd28789, %rd28790;
	add.s64 	%rd28792, %rd28791, %rd28728;
	shr.u64 	%rd28793, %rd28792, 32;
	and.b64  	%rd28794, %rd28766, 4294967295;
	add.s64 	%rd28795, %rd28793, %rd28794;
	add.s64 	%rd28796, %rd28795, %rd28763;
	shr.u64 	%rd28797, %rd28796, 32;
	and.b64  	%rd28798, %rd28771, 4294967295;
	add.s64 	%rd28799, %rd28797, %rd28798;
	mad.lo.s64 	%rd28800, %rd181, %rd181, %rd28799;
	shr.u64 	%rd28801, %rd28800, 32;
	mul.lo.s64 	%rd28802, %rd182, %rd181;
	and.b64  	%rd28803, %rd28776, 4294967295;
	add.s64 	%rd28804, %rd28801, %rd28803;
	add.s64 	%rd28805, %rd28804, %rd28802;
	shr.u64 	%rd28806, %rd28805, 32;
	mul.lo.s64 	%rd28807, %rd183, %rd181;
	and.b64  	%rd28808, %rd28781, 4294967295;
	add.s64 	%rd28809, %rd28806, %rd28808;
	add.s64 	%rd28810, %rd28809, %rd28807;
	shr.u64 	%rd28811, %rd28810, 32;
	mul.lo.s64 	%rd28812, %rd184, %rd181;
	and.b64  	%rd28813, %rd28785, 4294967295;
	add.s64 	%rd28814, %rd28811, %rd28813;
	add.s64 	%rd28815, %rd28814, %rd28812;
	shr.u64 	%rd28816, %rd28815, 32;
	mul.lo.s64 	%rd28817, %rd185, %rd181;
	add.s64 	%rd28818, %rd28816, %rd28786;
	add.s64 	%rd28819, %rd28818, %rd28817;
	shr.u64 	%rd28820, %rd28819, 32;
	and.b64  	%rd28821, %rd28792, 4294967295;
	add.s64 	%rd28822, %rd28704, %rd28821;
	shr.u64 	%rd28823, %rd28822, 32;
	and.b64  	%rd28824, %rd28796, 4294967295;
	add.s64 	%rd28825, %rd28823, %rd28824;
	add.s64 	%rd28826, %rd28825, %rd28733;
	shr.u64 	%rd28827, %rd28826, 32;
	and.b64  	%rd28828, %rd28800, 4294967295;
	add.s64 	%rd28829, %rd28827, %rd28828;
	add.s64 	%rd28830, %rd28829, %rd28768;
	shr.u64 	%rd28831, %rd28830, 32;
	and.b64  	%rd28832, %rd28805, 4294967295;
	add.s64 	%rd28833, %rd28831, %rd28832;
	add.s64 	%rd28834, %rd28833, %rd28802;
	shr.u64 	%rd28835, %rd28834, 32;
	and.b64  	%rd28836, %rd28810, 4294967295;
	add.s64 	%rd28837, %rd28835, %rd28836;
	mad.lo.s64 	%rd28838, %rd182, %rd182, %rd28837;
	shr.u64 	%rd28839, %rd28838, 32;
	mul.lo.s64 	%rd28840, %rd183, %rd182;
	and.b64  	%rd28841, %rd28815, 4294967295;
	add.s64 	%rd28842, %rd28839, %rd28841;
	add.s64 	%rd28843, %rd28842, %rd28840;
	shr.u64 	%rd28844, %rd28843, 32;
	mul.lo.s64 	%rd28845, %rd184, %rd182;
	and.b64  	%rd28846, %rd28819, 4294967295;
	add.s64 	%rd28847, %rd28844, %rd28846;
	add.s64 	%rd28848, %rd28847, %rd28845;
	shr.u64 	%rd28849, %rd28848, 32;
	mul.lo.s64 	%rd28850, %rd185, %rd182;
	add.s64 	%rd28851, %rd28849, %rd28820;
	add.s64 	%rd28852, %rd28851, %rd28850;
	shr.u64 	%rd28853, %rd28852, 32;
	and.b64  	%rd28854, %rd28826, 4294967295;
	add.s64 	%rd28855, %rd28707, %rd28854;
	shr.u64 	%rd28856, %rd28855, 32;
	and.b64  	%rd28857, %rd28830, 4294967295;
	add.s64 	%rd28858, %rd28856, %rd28857;
	add.s64 	%rd28859, %rd28858, %rd28738;
	shr.u64 	%rd28860, %rd28859, 32;
	and.b64  	%rd28861, %rd28834, 4294967295;
	add.s64 	%rd28862, %rd28860, %rd28861;
	add.s64 	%rd28863, %rd28862, %rd28773;
	shr.u64 	%rd28864, %rd28863, 32;
	and.b64  	%rd28865, %rd28838, 4294967295;
	add.s64 	%rd28866, %rd28864, %rd28865;
	add.s64 	%rd28867, %rd28866, %rd28807;
	shr.u64 	%rd28868, %rd28867, 32;
	and.b64  	%rd28869, %rd28843, 4294967295;
	add.s64 	%rd28870, %rd28868, %rd28869;
	add.s64 	%rd28871, %rd28870, %rd28840;
	shr.u64 	%rd28872, %rd28871, 32;
	and.b64  	%rd28873, %rd28848, 4294967295;
	add.s64 	%rd28874, %rd28872, %rd28873;
	mad.lo.s64 	%rd28875, %rd183, %rd183, %rd28874;
	shr.u64 	%rd28876, %rd28875, 32;
	mul.lo.s64 	%rd28877, %rd184, %rd183;
	and.b64  	%rd28878, %rd28852, 4294967295;
	add.s64 	%rd28879, %rd28876, %rd28878;
	add.s64 	%rd28880, %rd28879, %rd28877;
	shr.u64 	%rd28881, %rd28880, 32;
	mul.lo.s64 	%rd28882, %rd185, %rd183;
	add.s64 	%rd28883, %rd28881, %rd28853;
	add.s64 	%rd28884, %rd28883, %rd28882;
	shr.u64 	%rd28885, %rd28884, 32;
	and.b64  	%rd28886, %rd28859, 4294967295;
	add.s64 	%rd28887, %rd28710, %rd28886;
	shr.u64 	%rd28888, %rd28887, 32;
	and.b64  	%rd28889, %rd28863, 4294967295;
	add.s64 	%rd28890, %rd28888, %rd28889;
	add.s64 	%rd28891, %rd28890, %rd28743;
	shr.u64 	%rd28892, %rd28891, 32;
	and.b64  	%rd28893, %rd28867, 4294967295;
	add.s64 	%rd28894, %rd28892, %rd28893;
	add.s64 	%rd28895, %rd28894, %rd28778;
	shr.u64 	%rd28896, %rd28895, 32;
	and.b64  	%rd28897, %rd28871, 4294967295;
	add.s64 	%rd28898, %rd28896, %rd28897;
	add.s64 	%rd28899, %rd28898, %rd28812;
	shr.u64 	%rd28900, %rd28899, 32;
	and.b64  	%rd28901, %rd28875, 4294967295;
	add.s64 	%rd28902, %rd28900, %rd28901;
	add.s64 	%rd28903, %rd28902, %rd28845;
	shr.u64 	%rd28904, %rd28903, 32;
	and.b64  	%rd28905, %rd28880, 4294967295;
	add.s64 	%rd28906, %rd28904, %rd28905;
	add.s64 	%rd28907, %rd28906, %rd28877;
	shr.u64 	%rd28908, %rd28907, 32;
	and.b64  	%rd28909, %rd28884, 4294967295;
	add.s64 	%rd28910, %rd28908, %rd28909;
	mad.lo.s64 	%rd28911, %rd184, %rd184, %rd28910;
	shr.u64 	%rd28912, %rd28911, 32;
	mul.lo.s64 	%rd28913, %rd185, %rd184;
	add.s64 	%rd28914, %rd28912, %rd28885;
	add.s64 	%rd28915, %rd28914, %rd28913;
	shr.u64 	%rd28916, %rd28915, 32;
	and.b64  	%rd28917, %rd28891, 4294967295;
	add.s64 	%rd28918, %rd28713, %rd28917;
	shr.u64 	%rd28919, %rd28918, 32;
	and.b64  	%rd28920, %rd28895, 4294967295;
	add.s64 	%rd28921, %rd28919, %rd28920;
	add.s64 	%rd28922, %rd28921, %rd28748;
	shr.u64 	%rd28923, %rd28922, 32;
	and.b64  	%rd28924, %rd28899, 4294967295;
	add.s64 	%rd28925, %rd28923, %rd28924;
	add.s64 	%rd28926, %rd28925, %rd28783;
	shr.u64 	%rd28927, %rd28926, 32;
	and.b64  	%rd28928, %rd28903, 4294967295;
	add.s64 	%rd28929, %rd28927, %rd28928;
	add.s64 	%rd28930, %rd28929, %rd28817;
	shr.u64 	%rd28931, %rd28930, 32;
	and.b64  	%rd28932, %rd28907, 4294967295;
	add.s64 	%rd28933, %rd28931, %rd28932;
	add.s64 	%rd28934, %rd28933, %rd28850;
	shr.u64 	%rd28935, %rd28934, 32;
	and.b64  	%rd28936, %rd28911, 4294967295;
	add.s64 	%rd28937, %rd28935, %rd28936;
	add.s64 	%rd28938, %rd28937, %rd28882;
	shr.u64 	%rd28939, %rd28938, 32;
	and.b64  	%rd28940, %rd28915, 4294967295;
	add.s64 	%rd28941, %rd28939, %rd28940;
	add.s64 	%rd28942, %rd28941, %rd28913;
	shr.u64 	%rd28943, %rd28942, 32;
	add.s64 	%rd28944, %rd28943, %rd28916;
	mad.lo.s64 	%rd28945, %rd185, %rd185, %rd28944;
	{ .reg .b32 tmp; mov.b64 {tmp, %r4481}, %rd28945; }
	mul.lo.s32 	%r4482, %r9, %r4480;
	cvt.u64.u32 	%rd28946, %r4482;
	and.b64  	%rd28947, %rd28693, 4294967295;
	mad.lo.s64 	%rd28948, %rd2, %rd28946, %rd28947;
	shr.u64 	%rd28949, %rd28948, 32;
	and.b64  	%rd28950, %rd28717, 4294967295;
	add.s64 	%rd28951, %rd28949, %rd28950;
	mad.lo.s64 	%rd28952, %rd3, %rd28946, %rd28951;
	cvt.u32.u64 	%r4483, %rd28952;
	shr.u64 	%rd28953, %rd28952, 32;
	and.b64  	%rd28954, %rd28753, 4294967295;
	add.s64 	%rd28955, %rd28953, %rd28954;
	mad.lo.s64 	%rd28956, %rd4, %rd28946, %rd28955;
	shr.u64 	%rd28957, %rd28956, 32;
	and.b64  	%rd28958, %rd28788, 4294967295;
	add.s64 	%rd28959, %rd28957, %rd28958;
	mad.lo.s64 	%rd28960, %rd5, %rd28946, %rd28959;
	shr.u64 	%rd28961, %rd28960, 32;
	and.b64  	%rd28962, %rd28822, 4294967295;
	add.s64 	%rd28963, %rd28961, %rd28962;
	mad.lo.s64 	%rd28964, %rd6, %rd28946, %rd28963;
	shr.u64 	%rd28965, %rd28964, 32;
	and.b64  	%rd28966, %rd28855, 4294967295;
	add.s64 	%rd28967, %rd28965, %rd28966;
	mad.lo.s64 	%rd28968, %rd7, %rd28946, %rd28967;
	shr.u64 	%rd28969, %rd28968, 32;
	and.b64  	%rd28970, %rd28887, 4294967295;
	add.s64 	%rd28971, %rd28969, %rd28970;
	mad.lo.s64 	%rd28972, %rd8, %rd28946, %rd28971;
	shr.u64 	%rd28973, %rd28972, 32;
	and.b64  	%rd28974, %rd28918, 4294967295;
	add.s64 	%rd28975, %rd28973, %rd28974;
	mad.lo.s64 	%rd28976, %rd9, %rd28946, %rd28975;
	shr.u64 	%rd28977, %rd28976, 32;
	and.b64  	%rd28978, %rd28922, 4294967295;
	add.s64 	%rd28979, %rd28977, %rd28978;
	shr.u64 	%rd28980, %rd28979, 32;
	and.b64  	%rd28981, %rd28926, 4294967295;
	add.s64 	%rd28982, %rd28980, %rd28981;
	shr.u64 	%rd28983, %rd28982, 32;
	and.b64  	%rd28984, %rd28930, 4294967295;
	add.s64 	%rd28985, %rd28983, %rd28984;
	shr.u64 	%rd28986, %rd28985, 32;
	and.b64  	%rd28987, %rd28934, 4294967295;
	add.s64 	%rd28988, %rd28986, %rd28987;
	shr.u64 	%rd28989, %rd28988, 32;
	and.b64  	%rd28990, %rd28938, 4294967295;
	add.s64 	%rd28991, %rd28989, %rd28990;
	shr.u64 	%rd28992, %rd28991, 32;
	and.b64  	%rd28993, %rd28942, 4294967295;
	add.s64 	%rd28994, %rd28992, %rd28993;
	shr.u64 	%rd28995, %rd28994, 32;
	and.b64  	%rd28996, %rd28945, 4294967295;
	add.s64 	%rd28997, %rd28995, %rd28996;
	{ .reg .b32 tmp; mov.b64 {tmp, %r4484}, %rd28997; }
	add.s32 	%r4485, %r4481, %r4484;
	mul.lo.s32 	%r4486, %r9, %r4483;
	cvt.u64.u32 	%rd28998, %r4486;
	and.b64  	%rd28999, %rd28952, 4294967295;
	mad.lo.s64 	%rd29000, %rd2, %rd28998, %rd28999;
	shr.u64 	%rd29001, %rd29000, 32;
	and.b64  	%rd29002, %rd28956, 4294967295;
	add.s64 	%rd29003, %rd29001, %rd29002;
	mad.lo.s64 	%rd29004, %rd3, %rd28998, %rd29003;
	cvt.u32.u64 	%r4487, %rd29004;
	shr.u64 	%rd29005, %rd29004, 32;
	and.b64  	%rd29006, %rd28960, 4294967295;
	add.s64 	%rd29007, %rd29005, %rd29006;
	mad.lo.s64 	%rd29008, %rd4, %rd28998, %rd29007;
	shr.u64 	%rd29009, %rd29008, 32;
	and.b64  	%rd29010, %rd28964, 4294967295;
	add.s64 	%rd29011, %rd29009, %rd29010;
	mad.lo.s64 	%rd29012, %rd5, %rd28998, %rd29011;
	shr.u64 	%rd29013, %rd29012, 32;
	and.b64  	%rd29014, %rd28968, 4294967295;
	add.s64 	%rd29015, %rd29013, %rd29014;
	mad.lo.s64 	%rd29016, %rd6, %rd28998, %rd29015;
	shr.u64 	%rd29017, %rd29016, 32;
	and.b64  	%rd29018, %rd28972, 4294967295;
	add.s64 	%rd29019, %rd29017, %rd29018;
	mad.lo.s64 	%rd29020, %rd7, %rd28998, %rd29019;
	shr.u64 	%rd29021, %rd29020, 32;
	and.b64  	%rd29022, %rd28976, 4294967295;
	add.s64 	%rd29023, %rd29021, %rd29022;
	mad.lo.s64 	%rd29024, %rd8, %rd28998, %rd29023;
	shr.u64 	%rd29025, %rd29024, 32;
	and.b64  	%rd29026, %rd28979, 4294967295;
	add.s64 	%rd29027, %rd29025, %rd29026;
	mad.lo.s64 	%rd29028, %rd9, %rd28998, %rd29027;
	shr.u64 	%rd29029, %rd29028, 32;
	and.b64  	%rd29030, %rd28982, 4294967295;
	add.s64 	%rd29031, %rd29029, %rd29030;
	shr.u64 	%rd29032, %rd29031, 32;
	and.b64  	%rd29033, %rd28985, 4294967295;
	add.s64 	%rd29034, %rd29032, %rd29033;
	shr.u64 	%rd29035, %rd29034, 32;
	and.b64  	%rd29036, %rd28988, 4294967295;
	add.s64 	%rd29037, %rd29035, %rd29036;
	shr.u64 	%rd29038, %rd29037, 32;
	and.b64  	%rd29039, %rd28991, 4294967295;
	add.s64 	%rd29040, %rd29038, %rd29039;
	shr.u64 	%rd29041, %rd29040, 32;
	and.b64  	%rd29042, %rd28994, 4294967295;
	add.s64 	%rd29043, %rd29041, %rd29042;
	shr.u64 	%rd29044, %rd29043, 32;
	and.b64  	%rd29045, %rd28997, 4294967295;
	add.s64 	%rd29046, %rd29044, %rd29045;
	{ .reg .b32 tmp; mov.b64 {tmp, %r4488}, %rd29046; }
	add.s32 	%r4489, %r4485, %r4488;
	mul.lo.s32 	%r4490, %r9, %r4487;
	cvt.u64.u32 	%rd29047, %r4490;
	and.b64  	%rd29048, %rd29004, 4294967295;
	mad.lo.s64 	%rd29049, %rd2, %rd29047, %rd29048;
	shr.u64 	%rd29050, %rd29049, 32;
	and.b64  	%rd29051, %rd29008, 4294967295;
	add.s64 	%rd29052, %rd29050, %rd29051;
	mad.lo.s64 	%rd29053, %rd3, %rd29047, %rd29052;
	cvt.u32.u64 	%r4491, %rd29053;
	shr.u64 	%rd29054, %rd29053, 32;
	and.b64  	%rd29055, %rd29012, 4294967295;
	add.s64 	%rd29056, %rd29054, %rd29055;
	mad.lo.s64 	%rd29057, %rd4, %rd29047, %rd29056;
	shr.u64 	%rd29058, %rd29057, 32;
	and.b64  	%rd29059, %rd29016, 4294967295;
	add.s64 	%rd29060, %rd29058, %rd29059;
	mad.lo.s64 	%rd29061, %rd5, %rd29047, %rd29060;
	shr.u64 	%rd29062, %rd29061, 32;
	and.b64  	%rd29063, %rd29020, 4294967295;
	add.s64 	%rd29064, %rd29062, %rd29063;
	mad.lo.s64 	%rd29065, %rd6, %rd29047, %rd29064;
	shr.u64 	%rd29066, %rd29065, 32;
	and.b64  	%rd29067, %rd29024, 4294967295;
	add.s64 	%rd29068, %rd29066, %rd29067;
	mad.lo.s64 	%rd29069, %rd7, %rd29047, %rd29068;
	shr.u64 	%rd29070, %rd29069, 32;
	and.b64  	%rd29071, %rd29028, 4294967295;
	add.s64 	%rd29072, %rd29070, %rd29071;
	mad.lo.s64 	%rd29073, %rd8, %rd29047, %rd29072;
	shr.u64 	%rd29074, %rd29073, 32;
	and.b64  	%rd29075, %rd29031, 4294967295;
	add.s64 	%rd29076, %rd29074, %rd29075;
	mad.lo.s64 	%rd29077, %rd9, %rd29047, %rd29076;
	shr.u64 	%rd29078, %rd29077, 32;
	and.b64  	%rd29079, %rd29034, 4294967295;
	add.s64 	%rd29080, %rd29078, %rd29079;
	shr.u64 	%rd29081, %rd29080, 32;
	and.b64  	%rd29082, %rd29037, 4294967295;
	add.s64 	%rd29083, %rd29081, %rd29082;
	shr.u64 	%rd29084, %rd29083, 32;
	and.b64  	%rd29085, %rd29040, 4294967295;
	add.s64 	%rd29086, %rd29084, %rd29085;
	shr.u64 	%rd29087, %rd29086, 32;
	and.b64  	%rd29088, %rd29043, 4294967295;
	add.s64 	%rd29089, %rd29087, %rd29088;
	shr.u64 	%rd29090, %rd29089, 32;
	and.b64  	%rd29091, %rd29046, 4294967295;
	add.s64 	%rd29092, %rd29090, %rd29091;
	{ .reg .b32 tmp; mov.b64 {tmp, %r4492}, %rd29092; }
	add.s32 	%r4493, %r4489, %r4492;
	mul.lo.s32 	%r4494, %r9, %r4491;
	cvt.u64.u32 	%rd29093, %r4494;
	and.b64  	%rd29094, %rd29053, 4294967295;
	mad.lo.s64 	%rd29095, %rd2, %rd29093, %rd29094;
	shr.u64 	%rd29096, %rd29095, 32;
	and.b64  	%rd29097, %rd29057, 4294967295;
	add.s64 	%rd29098, %rd29096, %rd29097;
	mad.lo.s64 	%rd29099, %rd3, %rd29093, %rd29098;
	cvt.u32.u64 	%r4495, %rd29099;
	shr.u64 	%rd29100, %rd29099, 32;
	and.b64  	%rd29101, %rd29061, 4294967295;
	add.s64 	%rd29102, %rd29100, %rd29101;
	mad.lo.s64 	%rd29103, %rd4, %rd29093, %rd29102;
	shr.u64 	%rd29104, %rd29103, 32;
	and.b64  	%rd29105, %rd29065, 4294967295;
	add.s64 	%rd29106, %rd29104, %rd29105;
	mad.lo.s64 	%rd29107, %rd5, %rd29093, %rd29106;
	shr.u64 	%rd29108, %rd29107, 32;
	and.b64  	%rd29109, %rd29069, 4294967295;
	add.s64 	%rd29110, %rd29108, %rd29109;
	mad.lo.s64 	%rd29111, %rd6, %rd29093, %rd29110;
	shr.u64 	%rd29112, %rd29111, 32;
	and.b64  	%rd29113, %rd29073, 4294967295;
	add.s64 	%rd29114, %rd29112, %rd29113;
	mad.lo.s64 	%rd29115, %rd7, %rd29093, %rd29114;
	shr.u64 	%rd29116, %rd29115, 32;
	and.b64  	%rd29117, %rd29077, 4294967295;
	add.s64 	%rd29118, %rd29116, %rd29117;
	mad.lo.s64 	%rd29119, %rd8, %rd29093, %rd29118;
	shr.u64 	%rd29120, %rd29119, 32;
	and.b64  	%rd29121, %rd29080, 4294967295;
	add.s64 	%rd29122, %rd29120, %rd29121;
	mad.lo.s64 	%rd29123, %rd9, %rd29093, %rd29122;
	shr.u64 	%rd29124, %rd29123, 32;
	and.b64  	%rd29125, %rd29083, 4294967295;
	add.s64 	%rd29126, %rd29124, %rd29125;
	shr.u64 	%rd29127, %rd29126, 32;
	and.b64  	%rd29128, %rd29086, 4294967295;
	add.s64 	%rd29129, %rd29127, %rd29128;
	shr.u64 	%rd29130, %rd29129, 32;
	and.b64  	%rd29131, %rd29089, 4294967295;
	add.s64 	%rd29132, %rd29130, %rd29131;
	shr.u64 	%rd29133, %rd29132, 32;
	and.b64  	%rd29134, %rd29092, 4294967295;
	add.s64 	%rd29135, %rd29133, %rd29134;
	{ .reg .b32 tmp; mov.b64 {tmp, %r4496}, %rd29135; }
	add.s32 	%r4497, %r4493, %r4496;
	mul.lo.s32 	%r4498, %r9, %r4495;
	cvt.u64.u32 	%rd29136, %r4498;
	and.b64  	%rd29137, %rd29099, 4294967295;
	mad.lo.s64 	%rd29138, %rd2, %rd29136, %rd29137;
	shr.u64 	%rd29139, %rd29138, 32;
	and.b64  	%rd29140, %rd29103, 4294967295;
	add.s64 	%rd29141, %rd29139, %rd29140;
	mad.lo.s64 	%rd29142, %rd3, %rd29136, %rd29141;
	cvt.u32.u64 	%r4499, %rd29142;
	shr.u64 	%rd29143, %rd29142, 32;
	and.b64  	%rd29144, %rd29107, 4294967295;
	add.s64 	%rd29145, %rd29143, %rd29144;
	mad.lo.s64 	%rd29146, %rd4, %rd29136, %rd29145;
	shr.u64 	%rd29147, %rd29146, 32;
	and.b64  	%rd29148, %rd29111, 4294967295;
	add.s64 	%rd29149, %rd29147, %rd29148;
	mad.lo.s64 	%rd29150, %rd5, %rd29136, %rd29149;
	shr.u64 	%rd29151, %rd29150, 32;
	and.b64  	%rd29152, %rd29115, 4294967295;
	add.s64 	%rd29153, %rd29151, %rd29152;
	mad.lo.s64 	%rd29154, %rd6, %rd29136, %rd29153;
	shr.u64 	%rd29155, %rd29154, 32;
	and.b64  	%rd29156, %rd29119, 4294967295;
	add.s64 	%rd29157, %rd29155, %rd29156;
	mad.lo.s64 	%rd29158, %rd7, %rd29136, %rd29157;
	shr.u64 	%rd29159, %rd29158, 32;
	and.b64  	%rd29160, %rd29123, 4294967295;
	add.s64 	%rd29161, %rd29159, %rd29160;
	mad.lo.s64 	%rd29162, %rd8, %rd29136, %rd29161;
	shr.u64 	%rd29163, %rd29162, 32;
	and.b64  	%rd29164, %rd29126, 4294967295;
	add.s64 	%rd29165, %rd29163, %rd29164;
	mad.lo.s64 	%rd29166, %rd9, %rd29136, %rd29165;
	shr.u64 	%rd29167, %rd29166, 32;
	and.b64  	%rd29168, %rd29129, 4294967295;
	add.s64 	%rd29169, %rd29167, %rd29168;
	shr.u64 	%rd29170, %rd29169, 32;
	and.b64  	%rd29171, %rd29132, 4294967295;
	add.s64 	%rd29172, %rd29170, %rd29171;
	shr.u64 	%rd29173, %rd29172, 32;
	and.b64  	%rd29174, %rd29135, 4294967295;
	add.s64 	%rd29175, %rd29173, %rd29174;
	{ .reg .b32 tmp; mov.b64 {tmp, %r4500}, %rd29175; }
	add.s32 	%r4501, %r4497, %r4500;
	mul.lo.s32 	%r4502, %r9, %r4499;
	cvt.u64.u32 	%rd29176, %r4502;
	and.b64  	%rd29177, %rd29142, 4294967295;
	mad.lo.s64 	%rd29178, %rd2, %rd29176, %rd29177;
	shr.u64 	%rd29179, %rd29178, 32;
	and.b64  	%rd29180, %rd29146, 4294967295;
	add.s64 	%rd29181, %rd29179, %rd29180;
	mad.lo.s64 	%rd29182, %rd3, %rd29176, %rd29181;
	cvt.u32.u64 	%r4503, %rd29182;
	shr.u64 	%rd29183, %rd29182, 32;
	and.b64  	%rd29184, %rd29150, 4294967295;
	add.s64 	%rd29185, %rd29183, %rd29184;
	mad.lo.s64 	%rd29186, %rd4, %rd29176, %rd29185;
	shr.u64 	%rd29187, %rd29186, 32;
	and.b64  	%rd29188, %rd29154, 4294967295;
	add.s64 	%rd29189, %rd29187, %rd29188;
	mad.lo.s64 	%rd29190, %rd5, %rd29176, %rd29189;
	shr.u64 	%rd29191, %rd29190, 32;
	and.b64  	%rd29192, %rd29158, 4294967295;
	add.s64 	%rd29193, %rd29191, %rd29192;
	mad.lo.s64 	%rd29194, %rd6, %rd29176, %rd29193;
	shr.u64 	%rd29195, %rd29194, 32;
	and.b64  	%rd29196, %rd29162, 4294967295;
	add.s64 	%rd29197, %rd29195, %rd29196;
	mad.lo.s64 	%rd29198, %rd7, %rd29176, %rd29197;
	shr.u64 	%rd29199, %rd29198, 32;
	and.b64  	%rd29200, %rd29166, 4294967295;
	add.s64 	%rd29201, %rd29199, %rd29200;
	mad.lo.s64 	%rd29202, %rd8, %rd29176, %rd29201;
	shr.u64 	%rd29203, %rd29202, 32;
	and.b64  	%rd29204, %rd29169, 4294967295;
	add.s64 	%rd29205, %rd29203, %rd29204;
	mad.lo.s64 	%rd29206, %rd9, %rd29176, %rd29205;
	shr.u64 	%rd29207, %rd29206, 32;
	and.b64  	%rd29208, %rd29172, 4294967295;
	add.s64 	%rd29209, %rd29207, %rd29208;
	shr.u64 	%rd29210, %rd29209, 32;
	and.b64  	%rd29211, %rd29175, 4294967295;
	add.s64 	%rd29212, %rd29210, %rd29211;
	{ .reg .b32 tmp; mov.b64 {tmp, %r4504}, %rd29212; }
	add.s32 	%r4505, %r4501, %r4504;
	mul.lo.s32 	%r4506, %r9, %r4503;
	cvt.u64.u32 	%rd29213, %r4506;
	and.b64  	%rd29214, %rd29182, 4294967295;
	mad.lo.s64 	%rd29215, %rd2, %rd29213, %rd29214;
	shr.u64 	%rd29216, %rd29215, 32;
	and.b64  	%rd29217, %rd29186, 4294967295;
	add.s64 	%rd29218, %rd29216, %rd29217;
	mad.lo.s64 	%rd29219, %rd3, %rd29213, %rd29218;
	cvt.u32.u64 	%r4507, %rd29219;
	shr.u64 	%rd29220, %rd29219, 32;
	and.b64  	%rd29221, %rd29190, 4294967295;
	add.s64 	%rd29222, %rd29220, %rd29221;
	mad.lo.s64 	%rd29223, %rd4, %rd29213, %rd29222;
	shr.u64 	%rd29224, %rd29223, 32;
	and.b64  	%rd29225, %rd29194, 4294967295;
	add.s64 	%rd29226, %rd29224, %rd29225;
	mad.lo.s64 	%rd29227, %rd5, %rd29213, %rd29226;
	shr.u64 	%rd29228, %rd29227, 32;
	and.b64  	%rd29229, %rd29198, 4294967295;
	add.s64 	%rd29230, %rd29228, %rd29229;
	mad.lo.s64 	%rd29231, %rd6, %rd29213, %rd29230;
	shr.u64 	%rd29232, %rd29231, 32;
	and.b64  	%rd29233, %rd29202, 4294967295;
	add.s64 	%rd29234, %rd29232, %rd29233;
	mad.lo.s64 	%rd29235, %rd7, %rd29213, %rd29234;
	shr.u64 	%rd29236, %rd29235, 32;
	and.b64  	%rd29237, %rd29206, 4294967295;
	add.s64 	%rd29238, %rd29236, %rd29237;
	mad.lo.s64 	%rd29239, %rd8, %rd29213, %rd29238;
	shr.u64 	%rd29240, %rd29239, 32;
	and.b64  	%rd29241, %rd29209, 4294967295;
	add.s64 	%rd29242, %rd29240, %rd29241;
	mad.lo.s64 	%rd29243, %rd9, %rd29213, %rd29242;
	shr.u64 	%rd29244, %rd29243, 32;
	and.b64  	%rd29245, %rd29212, 4294967295;
	add.s64 	%rd29246, %rd29244, %rd29245;
	{ .reg .b32 tmp; mov.b64 {tmp, %r4508}, %rd29246; }
	add.s32 	%r4509, %r4505, %r4508;
	mul.lo.s32 	%r4510, %r9, %r4507;
	cvt.u64.u32 	%rd29247, %r4510;
	and.b64  	%rd29248, %rd29219, 4294967295;
	mad.lo.s64 	%rd29249, %rd2, %rd29247, %rd29248;
	shr.u64 	%rd29250, %rd29249, 32;
	and.b64  	%rd29251, %rd29223, 4294967295;
	add.s64 	%rd29252, %rd29250, %rd29251;
	mad.lo.s64 	%rd46929, %rd3, %rd29247, %rd29252;
	shr.u64 	%rd29253, %rd46929, 32;
	and.b64  	%rd29254, %rd29227, 4294967295;
	add.s64 	%rd29255, %rd29253, %rd29254;
	mad.lo.s64 	%rd46930, %rd4, %rd29247, %rd29255;
	cvt.u32.u64 	%r228, %rd46930;
	shr.u64 	%rd29256, %rd46930, 32;
	and.b64  	%rd29257, %rd29231, 4294967295;
	add.s64 	%rd29258, %rd29256, %rd29257;
	mad.lo.s64 	%rd46931, %rd5, %rd29247, %rd29258;
	cvt.u32.u64 	%r229, %rd46931;
	shr.u64 	%rd29259, %rd46931, 32;
	and.b64  	%rd29260, %rd29235, 4294967295;
	add.s64 	%rd29261, %rd29259, %rd29260;
	mad.lo.s64 	%rd46932, %rd6, %rd29247, %rd29261;
	cvt.u32.u64 	%r230, %rd46932;
	shr.u64 	%rd29262, %rd46932, 32;
	and.b64  	%rd29263, %rd29239, 4294967295;
	add.s64 	%rd29264, %rd29262, %rd29263;
	mad.lo.s64 	%rd46933, %rd7, %rd29247, %rd29264;
	cvt.u32.u64 	%r231, %rd46933;
	shr.u64 	%rd29265, %rd46933, 32;
	and.b64  	%rd29266, %rd29243, 4294967295;
	add.s64 	%rd29267, %rd29265, %rd29266;
	mad.lo.s64 	%rd46934, %rd8, %rd29247, %rd29267;
	cvt.u32.u64 	%r232, %rd46934;
	shr.u64 	%rd29268, %rd46934, 32;
	and.b64  	%rd29269, %rd29246, 4294967295;
	add.s64 	%rd29270, %rd29268, %rd29269;
	mad.lo.s64 	%rd46935, %rd9, %rd29247, %rd29270;
	cvt.u32.u64 	%r233, %rd46935;
	{ .reg .b32 tmp; mov.b64 {tmp, %r4511}, %rd46935; }
	add.s32 	%r6768, %r4509, %r4511;
	setp.gt.u32 	%p1154, %r6768, %r4479;
	@%p1154 bra 	$L__BB0_209;
	setp.lt.u32 	%p1155, %r6768, %r4479;
	@%p1155 bra 	$L__BB0_210;
	cvt.u32.u64 	%r4513, %rd8;
	setp.lt.u32 	%p1156, %r4513, %r233;
	@%p1156 bra 	$L__BB0_209;
	setp.gt.u32 	%p1157, %r4513, %r233;
	@%p1157 bra 	$L__BB0_210;
	cvt.u32.u64 	%r4515, %rd7;
	setp.lt.u32 	%p1158, %r4515, %r232;
	@%p1158 bra 	$L__BB0_209;
	setp.gt.u32 	%p1159, %r4515, %r232;
	@%p1159 bra 	$L__BB0_210;
	cvt.u32.u64 	%r4517, %rd6;
	setp.lt.u32 	%p1160, %r4517, %r231;
	@%p1160 bra 	$L__BB0_209;
	setp.gt.u32 	%p1161, %r4517, %r231;
	@%p1161 bra 	$L__BB0_210;
	cvt.u32.u64 	%r4519, %rd5;
	setp.lt.u32 	%p1162, %r4519, %r230;
	@%p1162 bra 	$L__BB0_209;
	setp.gt.u32 	%p1163, %r4519, %r230;
	@%p1163 bra 	$L__BB0_210;
	cvt.u32.u64 	%r4521, %rd4;
	setp.lt.u32 	%p1164, %r4521, %r229;
	@%p1164 bra 	$L__BB0_209;
	setp.gt.u32 	%p1165, %r4521, %r229;
	@%p1165 bra 	$L__BB0_210;
	cvt.u32.u64 	%r4523, %rd3;
	setp.lt.u32 	%p1166, %r4523, %r228;
	@%p1166 bra 	$L__BB0_209;
	cvt.u32.u64 	%r4525, %rd2;
	setp.gt.u32 	%p1167, %r4523, %r228;
	cvt.u32.u64 	%r4526, %rd46929;
	setp.gt.u32 	%p1168, %r4525, %r4526;
	or.pred  	%p1169, %p1167, %p1168;
	@%p1169 bra 	$L__BB0_210;
$L__BB0_209:
	and.b64  	%rd29272, %rd46929, 4294967295;
	sub.s64 	%rd46929, %rd29272, %rd2;
	shr.u64 	%rd29273, %rd46929, 63;
	and.b64  	%rd29274, %rd46930, 4294967295;
	add.s64 	%rd29275, %rd29273, %rd3;
	sub.s64 	%rd46930, %rd29274, %rd29275;
	shr.u64 	%rd29276, %rd46930, 63;
	and.b64  	%rd29277, %rd46931, 4294967295;
	add.s64 	%rd29278, %rd29276, %rd4;
	sub.s64 	%rd46931, %rd29277, %rd29278;
	shr.u64 	%rd29279, %rd46931, 63;
	and.b64  	%rd29280, %rd46932, 4294967295;
	add.s64 	%rd29281, %rd29279, %rd5;
	sub.s64 	%rd46932, %rd29280, %rd29281;
	shr.u64 	%rd29282, %rd46932, 63;
	and.b64  	%rd29283, %rd46933, 4294967295;
	add.s64 	%rd29284, %rd29282, %rd6;
	sub.s64 	%rd46933, %rd29283, %rd29284;
	shr.u64 	%rd29285, %rd46933, 63;
	and.b64  	%rd29286, %rd46934, 4294967295;
	add.s64 	%rd29287, %rd29285, %rd7;
	sub.s64 	%rd46934, %rd29286, %rd29287;
	shr.u64 	%rd29288, %rd46934, 63;
	and.b64  	%rd29289, %rd46935, 4294967295;
	add.s64 	%rd29290, %rd29288, %rd8;
	sub.s64 	%rd46935, %rd29289, %rd29290;
	shr.u64 	%rd29291, %rd46935, 63;
	cvt.u32.u64 	%r4528, %rd29291;
	add.s32 	%r4529, %r4479, %r4528;
	sub.s32 	%r6768, %r6768, %r4529;
$L__BB0_210:
	cvt.u32.u64 	%r4530, %rd9;
	and.b64  	%rd322, %rd46929, 4294967295;
	mul.lo.s64 	%rd29292, %rd322, %rd91;
	cvt.u32.u64 	%r4531, %rd29292;
	shr.u64 	%rd29293, %rd29292, 32;
	and.b64  	%rd323, %rd46930, 4294967295;
	mad.lo.s64 	%rd29294, %rd323, %rd91, %rd29293;
	shr.u64 	%rd29295, %rd29294, 32;
	and.b64  	%rd324, %rd46931, 4294967295;
	mad.lo.s64 	%rd29296, %rd324, %rd91, %rd29295;
	shr.u64 	%rd29297, %rd29296, 32;
	and.b64  	%rd325, %rd46932, 4294967295;
	mad.lo.s64 	%rd29298, %rd325, %rd91, %rd29297;
	shr.u64 	%rd29299, %rd29298, 32;
	and.b64  	%rd326, %rd46933, 4294967295;
	mad.lo.s64 	%rd29300, %rd326, %rd91, %rd29299;
	shr.u64 	%rd29301, %rd29300, 32;
	and.b64  	%rd327, %rd46934, 4294967295;
	mad.lo.s64 	%rd29302, %rd327, %rd91, %rd29301;
	shr.u64 	%rd29303, %rd29302, 32;
	and.b64  	%rd328, %rd46935, 4294967295;
	mad.lo.s64 	%rd29304, %rd328, %rd91, %rd29303;
	shr.u64 	%rd29305, %rd29304, 32;
	cvt.u64.u32 	%rd329, %r6768;
	mad.lo.s64 	%rd29306, %rd329, %rd91, %rd29305;
	shr.u64 	%rd29307, %rd29306, 32;
	and.b64  	%rd29308, %rd29294, 4294967295;
	mad.lo.s64 	%rd29309, %rd322, %rd100, %rd29308;
	shr.u64 	%rd29310, %rd29309, 32;
	and.b64  	%rd29311, %rd29296, 4294967295;
	add.s64 	%rd29312, %rd29310, %rd29311;
	mad.lo.s64 	%rd29313, %rd323, %rd100, %rd29312;
	shr.u64 	%rd29314, %rd29313, 32;
	and.b64  	%rd29315, %rd29298, 4294967295;
	add.s64 	%rd29316, %rd29314, %rd29315;
	mad.lo.s64 	%rd29317, %rd324, %rd100, %rd29316;
	shr.u64 	%rd29318, %rd29317, 32;
	and.b64  	%rd29319, %rd29300, 4294967295;
	add.s64 	%rd29320, %rd29318, %rd29319;
	mad.lo.s64 	%rd29321, %rd325, %rd100, %rd29320;
	shr.u64 	%rd29322, %rd29321, 32;
	and.b64  	%rd29323, %rd29302, 4294967295;
	add.s64 	%rd29324, %rd29322, %rd29323;
	mad.lo.s64 	%rd29325, %rd326, %rd100, %rd29324;
	shr.u64 	%rd29326, %rd29325, 32;
	and.b64  	%rd29327, %rd29304, 4294967295;
	add.s64 	%rd29328, %rd29326, %rd29327;
	mad.lo.s64 	%rd29329, %rd327, %rd100, %rd29328;
	shr.u64 	%rd29330, %rd29329, 32;
	and.b64  	%rd29331, %rd29306, 4294967295;
	add.s64 	%rd29332, %rd29330, %rd29331;
	mad.lo.s64 	%rd29333, %rd328, %rd100, %rd29332;
	shr.u64 	%rd29334, %rd29333, 32;
	add.s64 	%rd29335, %rd29334, %rd29307;
	mad.lo.s64 	%rd29336, %rd329, %rd100, %rd29335;
	shr.u64 	%rd29337, %rd29336, 32;
	and.b64  	%rd29338, %rd29313, 4294967295;
	mad.lo.s64 	%rd29339, %rd322, %rd101, %rd29338;
	shr.u64 	%rd29340, %rd29339, 32;
	and.b64  	%rd29341, %rd29317, 4294967295;
	add.s64 	%rd29342, %rd29340, %rd29341;
	mad.lo.s64 	%rd29343, %rd323, %rd101, %rd29342;
	shr.u64 	%rd29344, %rd29343, 32;
	and.b64  	%rd29345, %rd29321, 4294967295;
	add.s64 	%rd29346, %rd29344, %rd29345;
	mad.lo.s64 	%rd29347, %rd324, %rd101, %rd29346;
	shr.u64 	%rd29348, %rd29347, 32;
	and.b64  	%rd29349, %rd29325, 4294967295;
	add.s64 	%rd29350, %rd29348, %rd29349;
	mad.lo.s64 	%rd29351, %rd325, %rd101, %rd29350;
	shr.u64 	%rd29352, %rd29351, 32;
	and.b64  	%rd29353, %rd29329, 4294967295;
	add.s64 	%rd29354, %rd29352, %rd29353;
	mad.lo.s64 	%rd29355, %rd326, %rd101, %rd29354;
	shr.u64 	%rd29356, %rd29355, 32;
	and.b64  	%rd29357, %rd29333, 4294967295;
	add.s64 	%rd29358, %rd29356, %rd29357;
	mad.lo.s64 	%rd29359, %rd327, %rd101, %rd29358;
	shr.u64 	%rd29360, %rd29359, 32;
	and.b64  	%rd29361, %rd29336, 4294967295;
	add.s64 	%rd29362, %rd29360, %rd29361;
	mad.lo.s64 	%rd29363, %rd328, %rd101, %rd29362;
	shr.u64 	%rd29364, %rd29363, 32;
	add.s64 	%rd29365, %rd29364, %rd29337;
	mad.lo.s64 	%rd29366, %rd329, %rd101, %rd29365;
	shr.u64 	%rd29367, %rd29366, 32;
	and.b64  	%rd29368, %rd29343, 4294967295;
	mad.lo.s64 	%rd29369, %rd322, %rd102, %rd29368;
	shr.u64 	%rd29370, %rd29369, 32;
	and.b64  	%rd29371, %rd29347, 4294967295;
	add.s64 	%rd29372, %rd29370, %rd29371;
	mad.lo.s64 	%rd29373, %rd323, %rd102, %rd29372;
	shr.u64 	%rd29374, %rd29373, 32;
	and.b64  	%rd29375, %rd29351, 4294967295;
	add.s64 	%rd29376, %rd29374, %rd29375;
	mad.lo.s64 	%rd29377, %rd324, %rd102, %rd29376;
	shr.u64 	%rd29378, %rd29377, 32;
	and.b64  	%rd29379, %rd29355, 4294967295;
	add.s64 	%rd29380, %rd29378, %rd29379;
	mad.lo.s64 	%rd29381, %rd325, %rd102, %rd29380;
	shr.u64 	%rd29382, %rd29381, 32;
	and.b64  	%rd29383, %rd29359, 4294967295;
	add.s64 	%rd29384, %rd29382, %rd29383;
	mad.lo.s64 	%rd29385, %rd326, %rd102, %rd29384;
	shr.u64 	%rd29386, %rd29385, 32;
	and.b64  	%rd29387, %rd29363, 4294967295;
	add.s64 	%rd29388, %rd29386, %rd29387;
	mad.lo.s64 	%rd29389, %rd327, %rd102, %rd29388;
	shr.u64 	%rd29390, %rd29389, 32;
	and.b64  	%rd29391, %rd29366, 4294967295;
	add.s64 	%rd29392, %rd29390, %rd29391;
	mad.lo.s64 	%rd29393, %rd328, %rd102, %rd29392;
	shr.u64 	%rd29394, %rd29393, 32;
	add.s64 	%rd29395, %rd29394, %rd29367;
	mad.lo.s64 	%rd29396, %rd329, %rd102, %rd29395;
	shr.u64 	%rd29397, %rd29396, 32;
	and.b64  	%rd29398, %rd29373, 4294967295;
	mad.lo.s64 	%rd29399, %rd322, %rd103, %rd29398;
	shr.u64 	%rd29400, %rd29399, 32;
	and.b64  	%rd29401, %rd29377, 4294967295;
	add.s64 	%rd29402, %rd29400, %rd29401;
	mad.lo.s64 	%rd29403, %rd323, %rd103, %rd29402;
	shr.u64 	%rd29404, %rd29403, 32;
	and.b64  	%rd29405, %rd29381, 4294967295;
	add.s64 	%rd29406, %rd29404, %rd29405;
	mad.lo.s64 	%rd29407, %rd324, %rd103, %rd29406;
	shr.u64 	%rd29408, %rd29407, 32;
	and.b64  	%rd29409, %rd29385, 4294967295;
	add.s64 	%rd29410, %rd29408, %rd29409;
	mad.lo.s64 	%rd29411, %rd325, %rd103, %rd29410;
	shr.u64 	%rd29412, %rd29411, 32;
	and.b64  	%rd29413, %rd29389, 4294967295;
	add.s64 	%rd29414, %rd29412, %rd29413;
	mad.lo.s64 	%rd29415, %rd326, %rd103, %rd29414;
	shr.u64 	%rd29416, %rd29415, 32;
	and.b64  	%rd29417, %rd29393, 4294967295;
	add.s64 	%rd29418, %rd29416, %rd29417;
	mad.lo.s64 	%rd29419, %rd327, %rd103, %rd29418;
	shr.u64 	%rd29420, %rd29419, 32;
	and.b64  	%rd29421, %rd29396, 4294967295;
	add.s64 	%rd29422, %rd29420, %rd29421;
	mad.lo.s64 	%rd29423, %rd328, %rd103, %rd29422;
	shr.u64 	%rd29424, %rd29423, 32;
	add.s64 	%rd29425, %rd29424, %rd29397;
	mad.lo.s64 	%rd29426, %rd329, %rd103, %rd29425;
	shr.u64 	%rd29427, %rd29426, 32;
	and.b64  	%rd29428, %rd29403, 4294967295;
	mad.lo.s64 	%rd29429, %rd322, %rd104, %rd29428;
	shr.u64 	%rd29430, %rd29429, 32;
	and.b64  	%rd29431, %rd29407, 4294967295;
	add.s64 	%rd29432, %rd29430, %rd29431;
	mad.lo.s64 	%rd29433, %rd323, %rd104, %rd29432;
	shr.u64 	%rd29434, %rd29433, 32;
	and.b64  	%rd29435, %rd29411, 4294967295;
	add.s64 	%rd29436, %rd29434, %rd29435;
	mad.lo.s64 	%rd29437, %rd324, %rd104, %rd29436;
	shr.u64 	%rd29438, %rd29437, 32;
	and.b64  	%rd29439, %rd29415, 4294967295;
	add.s64 	%rd29440, %rd29438, %rd29439;
	mad.lo.s64 	%rd29441, %rd325, %rd104, %rd29440;
	shr.u64 	%rd29442, %rd29441, 32;
	and.b64  	%rd29443, %rd29419, 4294967295;
	add.s64 	%rd29444, %rd29442, %rd29443;
	mad.lo.s64 	%rd29445, %rd326, %rd104, %rd29444;
	shr.u64 	%rd29446, %rd29445, 32;
	and.b64  	%rd29447, %rd29423, 4294967295;
	add.s64 	%rd29448, %rd29446, %rd29447;
	mad.lo.s64 	%rd29449, %rd327, %rd104, %rd29448;
	shr.u64 	%rd29450, %rd29449, 32;
	and.b64  	%rd29451, %rd29426, 4294967295;
	add.s64 	%rd29452, %rd29450, %rd29451;
	mad.lo.s64 	%rd29453, %rd328, %rd104, %rd29452;
	shr.u64 	%rd29454, %rd29453, 32;
	add.s64 	%rd29455, %rd29454, %rd29427;
	mad.lo.s64 	%rd29456, %rd329, %rd104, %rd29455;
	shr.u64 	%rd29457, %rd29456, 32;
	and.b64  	%rd29458, %rd29433, 4294967295;
	mad.lo.s64 	%rd29459, %rd322, %rd105, %rd29458;
	shr.u64 	%rd29460, %rd29459, 32;
	and.b64  	%rd29461, %rd29437, 4294967295;
	add.s64 	%rd29462, %rd29460, %rd29461;
	mad.lo.s64 	%rd29463, %rd323, %rd105, %rd29462;
	shr.u64 	%rd29464, %rd29463, 32;
	and.b64  	%rd29465, %rd29441, 4294967295;
	add.s64 	%rd29466, %rd29464, %rd29465;
	mad.lo.s64 	%rd29467, %rd324, %rd105, %rd29466;
	shr.u64 	%rd29468, %rd29467, 32;
	and.b64  	%rd29469, %rd29445, 4294967295;
	add.s64 	%rd29470, %rd29468, %rd29469;
	mad.lo.s64 	%rd29471, %rd325, %rd105, %rd29470;
	shr.u64 	%rd29472, %rd29471, 32;
	and.b64  	%rd29473, %rd29449, 4294967295;
	add.s64 	%rd29474, %rd29472, %rd29473;
	mad.lo.s64 	%rd29475, %rd326, %rd105, %rd29474;
	shr.u64 	%rd29476, %rd29475, 32;
	and.b64  	%rd29477, %rd29453, 4294967295;
	add.s64 	%rd29478, %rd29476, %rd29477;
	mad.lo.s64 	%rd29479, %rd327, %rd105, %rd29478;
	shr.u64 	%rd29480, %rd29479, 32;
	and.b64  	%rd29481, %rd29456, 4294967295;
	add.s64 	%rd29482, %rd29480, %rd29481;
	mad.lo.s64 	%rd29483, %rd328, %rd105, %rd29482;
	shr.u64 	%rd29484, %rd29483, 32;
	add.s64 	%rd29485, %rd29484, %rd29457;
	mad.lo.s64 	%rd29486, %rd329, %rd105, %rd29485;
	shr.u64 	%rd29487, %rd29486, 32;
	and.b64  	%rd29488, %rd29463, 4294967295;
	mad.lo.s64 	%rd29489, %rd322, %rd106, %rd29488;
	shr.u64 	%rd29490, %rd29489, 32;
	and.b64  	%rd29491, %rd29467, 4294967295;
	add.s64 	%rd29492, %rd29490, %rd29491;
	mad.lo.s64 	%rd29493, %rd323, %rd106, %rd29492;
	shr.u64 	%rd29494, %rd29493, 32;
	and.b64  	%rd29495, %rd29471, 4294967295;
	add.s64 	%rd29496, %rd29494, %rd29495;
	mad.lo.s64 	%rd29497, %rd324, %rd106, %rd29496;
	shr.u64 	%rd29498, %rd29497, 32;
	and.b64  	%rd29499, %rd29475, 4294967295;
	add.s64 	%rd29500, %rd29498, %rd29499;
	mad.lo.s64 	%rd29501, %rd325, %rd106, %rd29500;
	shr.u64 	%rd29502, %rd29501, 32;
	and.b64  	%rd29503, %rd29479, 4294967295;
	add.s64 	%rd29504, %rd29502, %rd29503;
	mad.lo.s64 	%rd29505, %rd326, %rd106, %rd29504;
	shr.u64 	%rd29506, %rd29505, 32;
	and.b64  	%rd29507, %rd29483, 4294967295;
	add.s64 	%rd29508, %rd29506, %rd29507;
	mad.lo.s64 	%rd29509, %rd327, %rd106, %rd29508;
	shr.u64 	%rd29510, %rd29509, 32;
	and.b64  	%rd29511, %rd29486, 4294967295;
	add.s64 	%rd29512, %rd29510, %rd29511;
	mad.lo.s64 	%rd29513, %rd328, %rd106, %rd29512;
	shr.u64 	%rd29514, %rd29513, 32;
	add.s64 	%rd29515, %rd29514, %rd29487;
	mad.lo.s64 	%rd29516, %rd329, %rd106, %rd29515;
	{ .reg .b32 tmp; mov.b64 {tmp, %r4532}, %rd29516; }
	mul.lo.s32 	%r4533, %r9, %r4531;
	cvt.u64.u32 	%rd29517, %r4533;
	and.b64  	%rd29518, %rd29292, 4294967295;
	mad.lo.s64 	%rd29519, %rd2, %rd29517, %rd29518;
	shr.u64 	%rd29520, %rd29519, 32;
	and.b64  	%rd29521, %rd29309, 4294967295;
	add.s64 	%rd29522, %rd29520, %rd29521;
	mad.lo.s64 	%rd29523, %rd3, %rd29517, %rd29522;
	cvt.u32.u64 	%r4534, %rd29523;
	shr.u64 	%rd29524, %rd29523, 32;
	and.b64  	%rd29525, %rd29339, 4294967295;
	add.s64 	%rd29526, %rd29524, %rd29525;
	mad.lo.s64 	%rd29527, %rd4, %rd29517, %rd29526;
	shr.u64 	%rd29528, %rd29527, 32;
	and.b64  	%rd29529, %rd29369, 4294967295;
	add.s64 	%rd29530, %rd29528, %rd29529;
	mad.lo.s64 	%rd29531, %rd5, %rd29517, %rd29530;
	shr.u64 	%rd29532, %rd29531, 32;
	and.b64  	%rd29533, %rd29399, 4294967295;
	add.s64 	%rd29534, %rd29532, %rd29533;
	mad.lo.s64 	%rd29535, %rd6, %rd29517, %rd29534;
	shr.u64 	%rd29536, %rd29535, 32;
	and.b64  	%rd29537, %rd29429, 4294967295;
	add.s64 	%rd29538, %rd29536, %rd29537;
	mad.lo.s64 	%rd29539, %rd7, %rd29517, %rd29538;
	shr.u64 	%rd29540, %rd29539, 32;
	and.b64  	%rd29541, %rd29459, 4294967295;
	add.s64 	%rd29542, %rd29540, %rd29541;
	mad.lo.s64 	%rd29543, %rd8, %rd29517, %rd29542;
	shr.u64 	%rd29544, %rd29543, 32;
	and.b64  	%rd29545, %rd29489, 4294967295;
	add.s64 	%rd29546, %rd29544, %rd29545;
	mad.lo.s64 	%rd29547, %rd9, %rd29517, %rd29546;
	shr.u64 	%rd29548, %rd29547, 32;
	and.b64  	%rd29549, %rd29493, 4294967295;
	add.s64 	%rd29550, %rd29548, %rd29549;
	shr.u64 	%rd29551, %rd29550, 32;
	and.b64  	%rd29552, %rd29497, 4294967295;
	add.s64 	%rd29553, %rd29551, %rd29552;
	shr.u64 	%rd29554, %rd29553, 32;
	and.b64  	%rd29555, %rd29501, 4294967295;
	add.s64 	%rd29556, %rd29554, %rd29555;
	shr.u64 	%rd29557, %rd29556, 32;
	and.b64  	%rd29558, %rd29505, 4294967295;
	add.s64 	%rd29559, %rd29557, %rd29558;
	shr.u64 	%rd29560, %rd29559, 32;
	and.b64  	%rd29561, %rd29509, 4294967295;
	add.s64 	%rd29562, %rd29560, %rd29561;
	shr.u64 	%rd29563, %rd29562, 32;
	and.b64  	%rd29564, %rd29513, 4294967295;
	add.s64 	%rd29565, %rd29563, %rd29564;
	shr.u64 	%rd29566, %rd29565, 32;
	and.b64  	%rd29567, %rd29516, 4294967295;
	add.s64 	%rd29568, %rd29566, %rd29567;
	{ .reg .b32 tmp; mov.b64 {tmp, %r4535}, %rd29568; }
	add.s32 	%r4536, %r4532, %r4535;
	mul.lo.s32 	%r4537, %r9, %r4534;
	cvt.u64.u32 	%rd29569, %r4537;
	and.b64  	%rd29570, %rd29523, 4294967295;
	mad.lo.s64 	%rd29571, %rd2, %rd29569, %rd29570;
	shr.u64 	%rd29572, %rd29571, 32;
	and.b64  	%rd29573, %rd29527, 4294967295;
	add.s64 	%rd29574, %rd29572, %rd29573;
	mad.lo.s64 	%rd29575, %rd3, %rd29569, %rd29574;
	cvt.u32.u64 	%r4538, %rd29575;
	shr.u64 	%rd29576, %rd29575, 32;
	and.b64  	%rd29577, %rd29531, 4294967295;
	add.s64 	%rd29578, %rd29576, %rd29577;
	mad.lo.s64 	%rd29579, %rd4, %rd29569, %rd29578;
	shr.u64 	%rd29580, %rd29579, 32;
	and.b64  	%rd29581, %rd29535, 4294967295;
	add.s64 	%rd29582, %rd29580, %rd29581;
	mad.lo.s64 	%rd29583, %rd5, %rd29569, %rd29582;
	shr.u64 	%rd29584, %rd29583, 32;
	and.b64  	%rd29585, %rd29539, 4294967295;
	add.s64 	%rd29586, %rd29584, %rd29585;
	mad.lo.s64 	%rd29587, %rd6, %rd29569, %rd29586;
	shr.u64 	%rd29588, %rd29587, 32;
	and.b64  	%rd29589, %rd29543, 4294967295;
	add.s64 	%rd29590, %rd29588, %rd29589;
	mad.lo.s64 	%rd29591, %rd7, %rd29569, %rd29590;
	shr.u64 	%rd29592, %rd29591, 32;
	and.b64  	%rd29593, %rd29547, 4294967295;
	add.s64 	%rd29594, %rd29592, %rd29593;
	mad.lo.s64 	%rd29595, %rd8, %rd29569, %rd29594;
	shr.u64 	%rd29596, %rd29595, 32;
	and.b64  	%rd29597, %rd29550, 4294967295;
	add.s64 	%rd29598, %rd29596, %rd29597;
	mad.lo.s64 	%rd29599, %rd9, %rd29569, %rd29598;
	shr.u64 	%rd29600, %rd29599, 32;
	and.b64  	%rd29601, %rd29553, 4294967295;
	add.s64 	%rd29602, %rd29600, %rd29601;
	shr.u64 	%rd29603, %rd29602, 32;
	and.b64  	%rd29604, %rd29556, 4294967295;
	add.s64 	%rd29605, %rd29603, %rd29604;
	shr.u64 	%rd29606, %rd29605, 32;
	and.b64  	%rd29607, %rd29559, 4294967295;
	add.s64 	%rd29608, %rd29606, %rd29607;
	shr.u64 	%rd29609, %rd29608, 32;
	and.b64  	%rd29610, %rd29562, 4294967295;
	add.s64 	%rd29611, %rd29609, %rd29610;
	shr.u64 	%rd29612, %rd29611, 32;
	and.b64  	%rd29613, %rd29565, 4294967295;
	add.s64 	%rd29614, %rd29612, %rd29613;
	shr.u64 	%rd29615, %rd29614, 32;
	and.b64  	%rd29616, %rd29568, 4294967295;
	add.s64 	%rd29617, %rd29615, %rd29616;
	{ .reg .b32 tmp; mov.b64 {tmp, %r4539}, %rd29617; }
	add.s32 	%r4540, %r4536, %r4539;
	mul.lo.s32 	%r4541, %r9, %r4538;
	cvt.u64.u32 	%rd29618, %r4541;
	and.b64  	%rd29619, %rd29575, 4294967295;
	mad.lo.s64 	%rd29620, %rd2, %rd29618, %rd29619;
	shr.u64 	%rd29621, %rd29620, 32;
	and.b64  	%rd29622, %rd29579, 4294967295;
	add.s64 	%rd29623, %rd29621, %rd29622;
	mad.lo.s64 	%rd29624, %rd3, %rd29618, %rd29623;
	cvt.u32.u64 	%r4542, %rd29624;
	shr.u64 	%rd29625, %rd29624, 32;
	and.b64  	%rd29626, %rd29583, 4294967295;
	add.s64 	%rd29627, %rd29625, %rd29626;
	mad.lo.s64 	%rd29628, %rd4, %rd29618, %rd29627;
	shr.u64 	%rd29629, %rd29628, 32;
	and.b64  	%rd29630, %rd29587, 4294967295;
	add.s64 	%rd29631, %rd29629, %rd29630;
	mad.lo.s64 	%rd29632, %rd5, %rd29618, %rd29631;
	shr.u64 	%rd29633, %rd29632, 32;
	and.b64  	%rd29634, %rd29591, 4294967295;
	add.s64 	%rd29635, %rd29633, %rd29634;
	mad.lo.s64 	%rd29636, %rd6, %rd29618, %rd29635;
	shr.u64 	%rd29637, %rd29636, 32;
	and.b64  	%rd29638, %rd29595, 4294967295;
	add.s64 	%rd29639, %rd29637, %rd29638;
	mad.lo.s64 	%rd29640, %rd7, %rd29618, %rd29639;
	shr.u64 	%rd29641, %rd29640, 32;
	and.b64  	%rd29642, %rd29599, 4294967295;
	add.s64 	%rd29643, %rd29641, %rd29642;
	mad.lo.s64 	%rd29644, %rd8, %rd29618, %rd29643;
	shr.u64 	%rd29645, %rd29644, 32;
	and.b64  	%rd29646, %rd29602, 4294967295;
	add.s64 	%rd29647, %rd29645, %rd29646;
	mad.lo.s64 	%rd29648, %rd9, %rd29618, %rd29647;
	shr.u64 	%rd29649, %rd29648, 32;
	and.b64  	%rd29650, %rd29605, 4294967295;
	add.s64 	%rd29651, %rd29649, %rd29650;
	shr.u64 	%rd29652, %rd29651, 32;
	and.b64  	%rd29653, %rd29608, 4294967295;
	add.s64 	%rd29654, %rd29652, %rd29653;
	shr.u64 	%rd29655, %rd29654, 32;
	and.b64  	%rd29656, %rd29611, 4294967295;
	add.s64 	%rd29657, %rd29655, %rd29656;
	shr.u64 	%rd29658, %rd29657, 32;
	and.b64  	%rd29659, %rd29614, 4294967295;
	add.s64 	%rd29660, %rd29658, %rd29659;
	shr.u64 	%rd29661, %rd29660, 32;
	and.b64  	%rd29662, %rd29617, 4294967295;
	add.s64 	%rd29663, %rd29661, %rd29662;
	{ .reg .b32 tmp; mov.b64 {tmp, %r4543}, %rd29663; }
	add.s32 	%r4544, %r4540, %r4543;
	mul.lo.s32 	%r4545, %r9, %r4542;
	cvt.u64.u32 	%rd29664, %r4545;
	and.b64  	%rd29665, %rd29624, 4294967295;
	mad.lo.s64 	%rd29666, %rd2, %rd29664, %rd29665;
	shr.u64 	%rd29667, %rd29666, 32;
	and.b64  	%rd29668, %rd29628, 4294967295;
	add.s64 	%rd29669, %rd29667, %rd29668;
	mad.lo.s64 	%rd29670, %rd3, %rd29664, %rd29669;
	cvt.u32.u64 	%r4546, %rd29670;
	shr.u64 	%rd29671, %rd29670, 32;
	and.b64  	%rd29672, %rd29632, 4294967295;
	add.s64 	%rd29673, %rd29671, %rd29672;
	mad.lo.s64 	%rd29674, %rd4, %rd29664, %rd29673;
	shr.u64 	%rd29675, %rd29674, 32;
	and.b64  	%rd29676, %rd29636, 4294967295;
	add.s64 	%rd29677, %rd29675, %rd29676;
	mad.lo.s64 	%rd29678, %rd5, %rd29664, %rd29677;
	shr.u64 	%rd29679, %rd29678, 32;
	and.b64  	%rd29680, %rd29640, 4294967295;
	add.s64 	%rd29681, %rd29679, %rd29680;
	mad.lo.s64 	%rd29682, %rd6, %rd29664, %rd29681;
	shr.u64 	%rd29683, %rd29682, 32;
	and.b64  	%rd29684, %rd29644, 4294967295;
	add.s64 	%rd29685, %rd29683, %rd29684;
	mad.lo.s64 	%rd29686, %rd7, %rd29664, %rd29685;
	shr.u64 	%rd29687, %rd29686, 32;
	and.b64  	%rd29688, %rd29648, 4294967295;
	add.s64 	%rd29689, %rd29687, %rd29688;
	mad.lo.s64 	%rd29690, %rd8, %rd29664, %rd29689;
	shr.u64 	%rd29691, %rd29690, 32;
	and.b64  	%rd29692, %rd29651, 4294967295;
	add.s64 	%rd29693, %rd29691, %rd29692;
	mad.lo.s64 	%rd29694, %rd9, %rd29664, %rd29693;
	shr.u64 	%rd29695, %rd29694, 32;
	and.b64  	%rd29696, %rd29654, 4294967295;
	add.s64 	%rd29697, %rd29695, %rd29696;
	shr.u64 	%rd29698, %rd29697, 32;
	and.b64  	%rd29699, %rd29657, 4294967295;
	add.s64 	%rd29700, %rd29698, %rd29699;
	shr.u64 	%rd29701, %rd29700, 32;
	and.b64  	%rd29702, %rd29660, 4294967295;
	add.s64 	%rd29703, %rd29701, %rd29702;
	shr.u64 	%rd29704, %rd29703, 32;
	and.b64  	%rd29705, %rd29663, 4294967295;
	add.s64 	%rd29706, %rd29704, %rd29705;
	{ .reg .b32 tmp; mov.b64 {tmp, %r4547}, %rd29706; }
	add.s32 	%r4548, %r4544, %r4547;
	mul.lo.s32 	%r4549, %r9, %r4546;
	cvt.u64.u32 	%rd29707, %r4549;
	and.b64  	%rd29708, %rd29670, 4294967295;
	mad.lo.s64 	%rd29709, %rd2, %rd29707, %rd29708;
	shr.u64 	%rd29710, %rd29709, 32;
	and.b64  	%rd29711, %rd29674, 4294967295;
	add.s64 	%rd29712, %rd29710, %rd29711;
	mad.lo.s64 	%rd29713, %rd3, %rd29707, %rd29712;
	cvt.u32.u64 	%r4550, %rd29713;
	shr.u64 	%rd29714, %rd29713, 32;
	and.b64  	%rd29715, %rd29678, 4294967295;
	add.s64 	%rd29716, %rd29714, %rd29715;
	mad.lo.s64 	%rd29717, %rd4, %rd29707, %rd29716;
	shr.u64 	%rd29718, %rd29717, 32;
	and.b64  	%rd29719, %rd29682, 4294967295;
	add.s64 	%rd29720, %rd29718, %rd29719;
	mad.lo.s64 	%rd29721, %rd5, %rd29707, %rd29720;
	shr.u64 	%rd29722, %rd29721, 32;
	and.b64  	%rd29723, %rd29686, 4294967295;
	add.s64 	%rd29724, %rd29722, %rd29723;
	mad.lo.s64 	%rd29725, %rd6, %rd29707, %rd29724;
	shr.u64 	%rd29726, %rd29725, 32;
	and.b64  	%rd29727, %rd29690, 4294967295;
	add.s64 	%rd29728, %rd29726, %rd29727;
	mad.lo.s64 	%rd29729, %rd7, %rd29707, %rd29728;
	shr.u64 	%rd29730, %rd29729, 32;
	and.b64  	%rd29731, %rd29694, 4294967295;
	add.s64 	%rd29732, %rd29730, %rd29731;
	mad.lo.s64 	%rd29733, %rd8, %rd29707, %rd29732;
	shr.u64 	%rd29734, %rd29733, 32;
	and.b64  	%rd29735, %rd29697, 4294967295;
	add.s64 	%rd29736, %rd29734, %rd29735;
	mad.lo.s64 	%rd29737, %rd9, %rd29707, %rd29736;
	shr.u64 	%rd29738, %rd29737, 32;
	and.b64  	%rd29739, %rd29700, 4294967295;
	add.s64 	%rd29740, %rd29738, %rd29739;
	shr.u64 	%rd29741, %rd29740, 32;
	and.b64  	%rd29742, %rd29703, 4294967295;
	add.s64 	%rd29743, %rd29741, %rd29742;
	shr.u64 	%rd29744, %rd29743, 32;
	and.b64  	%rd29745, %rd29706, 4294967295;
	add.s64 	%rd29746, %rd29744, %rd29745;
	{ .reg .b32 tmp; mov.b64 {tmp, %r4551}, %rd29746; }
	add.s32 	%r4552, %r4548, %r4551;
	mul.lo.s32 	%r4553, %r9, %r4550;
	cvt.u64.u32 	%rd29747, %r4553;
	and.b64  	%rd29748, %rd29713, 4294967295;
	mad.lo.s64 	%rd29749, %rd2, %rd29747, %rd29748;
	shr.u64 	%rd29750, %rd29749, 32;
	and.b64  	%rd29751, %rd29717, 4294967295;
	add.s64 	%rd29752, %rd29750, %rd29751;
	mad.lo.s64 	%rd29753, %rd3, %rd29747, %rd29752;
	cvt.u32.u64 	%r4554, %rd29753;
	shr.u64 	%rd29754, %rd29753, 32;
	and.b64  	%rd29755, %rd29721, 4294967295;
	add.s64 	%rd29756, %rd29754, %rd29755;
	mad.lo.s64 	%rd29757, %rd4, %rd29747, %rd29756;
	shr.u64 	%rd29758, %rd29757, 32;
	and.b64  	%rd29759, %rd29725, 4294967295;
	add.s64 	%rd29760, %rd29758, %rd29759;
	mad.lo.s64 	%rd29761, %rd5, %rd29747, %rd29760;
	shr.u64 	%rd29762, %rd29761, 32;
	and.b64  	%rd29763, %rd29729, 4294967295;
	add.s64 	%rd29764, %rd29762, %rd29763;
	mad.lo.s64 	%rd29765, %rd6, %rd29747, %rd29764;
	shr.u64 	%rd29766, %rd29765, 32;
	and.b64  	%rd29767, %rd29733, 4294967295;
	add.s64 	%rd29768, %rd29766, %rd29767;
	mad.lo.s64 	%rd29769, %rd7, %rd29747, %rd29768;
	shr.u64 	%rd29770, %rd29769, 32;
	and.b64  	%rd29771, %rd29737, 4294967295;
	add.s64 	%rd29772, %rd29770, %rd29771;
	mad.lo.s64 	%rd29773, %rd8, %rd29747, %rd29772;
	shr.u64 	%rd29774, %rd29773, 32;
	and.b64  	%rd29775, %rd29740, 4294967295;
	add.s64 	%rd29776, %rd29774, %rd29775;
	mad.lo.s64 	%rd29777, %rd9, %rd29747, %rd29776;
	shr.u64 	%rd29778, %rd29777, 32;
	and.b64  	%rd29779, %rd29743, 4294967295;
	add.s64 	%rd29780, %rd29778, %rd29779;
	shr.u64 	%rd29781, %rd29780, 32;
	and.b64  	%rd29782, %rd29746, 4294967295;
	add.s64 	%rd29783, %rd29781, %rd29782;
	{ .reg .b32 tmp; mov.b64 {tmp, %r4555}, %rd29783; }
	add.s32 	%r4556, %r4552, %r4555;
	mul.lo.s32 	%r4557, %r9, %r4554;
	cvt.u64.u32 	%rd29784, %r4557;
	and.b64  	%rd29785, %rd29753, 4294967295;
	mad.lo.s64 	%rd29786, %rd2, %rd29784, %rd29785;
	shr.u64 	%rd29787, %rd29786, 32;
	and.b64  	%rd29788, %rd29757, 4294967295;
	add.s64 	%rd29789, %rd29787, %rd29788;
	mad.lo.s64 	%rd29790, %rd3, %rd29784, %rd29789;
	cvt.u32.u64 	%r4558, %rd29790;
	shr.u64 	%rd29791, %rd29790, 32;
	and.b64  	%rd29792, %rd29761, 4294967295;
	add.s64 	%rd29793, %rd29791, %rd29792;
	mad.lo.s64 	%rd29794, %rd4, %rd29784, %rd29793;
	shr.u64 	%rd29795, %rd29794, 32;
	and.b64  	%rd29796, %rd29765, 4294967295;
	add.s64 	%rd29797, %rd29795, %rd29796;
	mad.lo.s64 	%rd29798, %rd5, %rd29784, %rd29797;
	shr.u64 	%rd29799, %rd29798, 32;
	and.b64  	%rd29800, %rd29769, 4294967295;
	add.s64 	%rd29801, %rd29799, %rd29800;
	mad.lo.s64 	%rd29802, %rd6, %rd29784, %rd29801;
	shr.u64 	%rd29803, %rd29802, 32;
	and.b64  	%rd29804, %rd29773, 4294967295;
	add.s64 	%rd29805, %rd29803, %rd29804;
	mad.lo.s64 	%rd29806, %rd7, %rd29784, %rd29805;
	shr.u64 	%rd29807, %rd29806, 32;
	and.b64  	%rd29808, %rd29777, 4294967295;
	add.s64 	%rd29809, %rd29807, %rd29808;
	mad.lo.s64 	%rd29810, %rd8, %rd29784, %rd29809;
	shr.u64 	%rd29811, %rd29810, 32;
	and.b64  	%rd29812, %rd29780, 4294967295;
	add.s64 	%rd29813, %rd29811, %rd29812;
	mad.lo.s64 	%rd29814, %rd9, %rd29784, %rd29813;
	shr.u64 	%rd29815, %rd29814, 32;
	and.b64  	%rd29816, %rd29783, 4294967295;
	add.s64 	%rd29817, %rd29815, %rd29816;
	{ .reg .b32 tmp; mov.b64 {tmp, %r4559}, %rd29817; }
	add.s32 	%r4560, %r4556, %r4559;
	mul.lo.s32 	%r4561, %r9, %r4558;
	cvt.u64.u32 	%rd29818, %r4561;
	and.b64  	%rd29819, %rd29790, 4294967295;
	mad.lo.s64 	%rd29820, %rd2, %rd29818, %rd29819;
	shr.u64 	%rd29821, %rd29820, 32;
	and.b64  	%rd29822, %rd29794, 4294967295;
	add.s64 	%rd29823, %rd29821, %rd29822;
	mad.lo.s64 	%rd330, %rd3, %rd29818, %rd29823;
	cvt.u32.u64 	%r6769, %rd330;
	shr.u64 	%rd29824, %rd330, 32;
	and.b64  	%rd29825, %rd29798, 4294967295;
	add.s64 	%rd29826, %rd29824, %rd29825;
	mad.lo.s64 	%rd46936, %rd4, %rd29818, %rd29826;
	cvt.u32.u64 	%r238, %rd46936;
	shr.u64 	%rd29827, %rd46936, 32;
	and.b64  	%rd29828, %rd29802, 4294967295;
	add.s64 	%rd29829, %rd29827, %rd29828;
	mad.lo.s64 	%rd46937, %rd5, %rd29818, %rd29829;
	cvt.u32.u64 	%r239, %rd46937;
	shr.u64 	%rd29830, %rd46937, 32;
	and.b64  	%rd29831, %rd29806, 4294967295;
	add.s64 	%rd29832, %rd29830, %rd29831;
	mad.lo.s64 	%rd46938, %rd6, %rd29818, %rd29832;
	cvt.u32.u64 	%r240, %rd46938;
	shr.u64 	%rd29833, %rd46938, 32;
	and.b64  	%rd29834, %rd29810, 4294967295;
	add.s64 	%rd29835, %rd29833, %rd29834;
	mad.lo.s64 	%rd46939, %rd7, %rd29818, %rd29835;
	cvt.u32.u64 	%r241, %rd46939;
	shr.u64 	%rd29836, %rd46939, 32;
	and.b64  	%rd29837, %rd29814, 4294967295;
	add.s64 	%rd29838, %rd29836, %rd29837;
	mad.lo.s64 	%rd46940, %rd8, %rd29818, %rd29838;
	cvt.u32.u64 	%r242, %rd46940;
	shr.u64 	%rd29839, %rd46940, 32;
	and.b64  	%rd29840, %rd29817, 4294967295;
	add.s64 	%rd29841, %rd29839, %rd29840;
	mad.lo.s64 	%rd46941, %rd9, %rd29818, %rd29841;
	cvt.u32.u64 	%r243, %rd46941;
	{ .reg .b32 tmp; mov.b64 {tmp, %r4562}, %rd46941; }
	add.s32 	%r6770, %r4560, %r4562;
	setp.gt.u32 	%p1170, %r6770, %r4530;
	@%p1170 bra 	$L__BB0_224;
	cvt.u32.u64 	%r4563, %rd9;
	setp.lt.u32 	%p1171, %r6770, %r4563;
	@%p1171 bra 	$L__BB0_225;
	cvt.u32.u64 	%r4564, %rd8;
	setp.lt.u32 	%p1172, %r4564, %r243;
	@%p1172 bra 	$L__BB0_224;
	cvt.u32.u64 	%r4565, %rd8;
	setp.gt.u32 	%p1173, %r4565, %r243;
	@%p1173 bra 	$L__BB0_225;
	cvt.u32.u64 	%r4566, %rd7;
	setp.lt.u32 	%p1174, %r4566, %r242;
	@%p1174 bra 	$L__BB0_224;
	cvt.u32.u64 	%r4567, %rd7;
	setp.gt.u32 	%p1175, %r4567, %r242;
	@%p1175 bra 	$L__BB0_225;
	cvt.u32.u64 	%r4568, %rd6;
	setp.lt.u32 	%p1176, %r4568, %r241;
	@%p1176 bra 	$L__BB0_224;
	cvt.u32.u64 	%r4569, %rd6;
	setp.gt.u32 	%p1177, %r4569, %r241;
	@%p1177 bra 	$L__BB0_225;
	cvt.u32.u64 	%r4570, %rd5;
	setp.lt.u32 	%p1178, %r4570, %r240;
	@%p1178 bra 	$L__BB0_224;
	cvt.u32.u64 	%r4571, %rd5;
	setp.gt.u32 	%p1179, %r4571, %r240;
	@%p1179 bra 	$L__BB0_225;
	cvt.u32.u64 	%r4572, %rd4;
	setp.lt.u32 	%p1180, %r4572, %r239;
	@%p1180 bra 	$L__BB0_224;
	cvt.u32.u64 	%r4573, %rd4;
	setp.gt.u32 	%p1181, %r4573, %r239;
	@%p1181 bra 	$L__BB0_225;
	cvt.u32.u64 	%r4574, %rd3;
	setp.lt.u32 	%p1182, %r4574, %r238;
	@%p1182 bra 	$L__BB0_224;
	cvt.u32.u64 	%r4575, %rd3;
	cvt.u32.u64 	%r4576, %rd2;
	setp.gt.u32 	%p1183, %r4575, %r238;
	setp.gt.u32 	%p1184, %r4576, %r6769;
	or.pred  	%p1185, %p1183, %p1184;
	@%p1185 bra 	$L__BB0_225;
$L__BB0_224:
	cvt.u32.u64 	%r4577, %rd9;
	and.b64  	%rd29843, %rd330, 4294967295;
	sub.s64 	%rd29844, %rd29843, %rd2;
	shr.u64 	%rd29845, %rd29844, 63;
	cvt.u32.u64 	%r6769, %rd29844;
	and.b64  	%rd29846, %rd46936, 4294967295;
	add.s64 	%rd29847, %rd29845, %rd3;
	sub.s64 	%rd46936, %rd29846, %rd29847;
	shr.u64 	%rd29848, %rd46936, 63;
	and.b64  	%rd29849, %rd46937, 4294967295;
	add.s64 	%rd29850, %rd29848, %rd4;
	sub.s64 	%rd46937, %rd29849, %rd29850;
	shr.u64 	%rd29851, %rd46937, 63;
	and.b64  	%rd29852, %rd46938, 4294967295;
	add.s64 	%rd29853, %rd29851, %rd5;
	sub.s64 	%rd46938, %rd29852, %rd29853;
	shr.u64 	%rd29854, %rd46938, 63;
	and.b64  	%rd29855, %rd46939, 4294967295;
	add.s64 	%rd29856, %rd29854, %rd6;
	sub.s64 	%rd46939, %rd29855, %rd29856;
	shr.u64 	%rd29857, %rd46939, 63;
	and.b64  	%rd29858, %rd46940, 4294967295;
	add.s64 	%rd29859, %rd29857, %rd7;
	sub.s64 	%rd46940, %rd29858, %rd29859;
	shr.u64 	%rd29860, %rd46940, 63;
	and.b64  	%rd29861, %rd46941, 4294967295;
	add.s64 	%rd29862, %rd29860, %rd8;
	sub.s64 	%rd46941, %rd29861, %rd29862;
	shr.u64 	%rd29863, %rd46941, 63;
	cvt.u32.u64 	%r4578, %rd29863;
	add.s32 	%r4579, %r4577, %r4578;
	sub.s32 	%r6770, %r6770, %r4579;
$L__BB0_225:
	cvt.u32.u64 	%r4580, %rd9;
	shl.b32 	%r6771, %r6769, 1;
	shr.u32 	%r4581, %r6769, 31;
	cvt.u64.u32 	%rd29865, %r4581;
	shl.b64 	%rd29866, %rd46936, 1;
	and.b64  	%rd29867, %rd29866, 8589934590;
	or.b64  	%rd46942, %rd29867, %rd29865;
	cvt.u32.u64 	%r250, %rd46942;
	shr.u64 	%rd29868, %rd29867, 32;
	shl.b64 	%rd29869, %rd46937, 1;
	and.b64  	%rd29870, %rd29869, 8589934590;
	or.b64  	%rd46943, %rd29868, %rd29870;
	cvt.u32.u64 	%r251, %rd46943;
	shr.u64 	%rd29871, %rd29870, 32;
	shl.b64 	%rd29872, %rd46938, 1;
	and.b64  	%rd29873, %rd29872, 8589934590;
	or.b64  	%rd46944, %rd29871, %rd29873;
	cvt.u32.u64 	%r252, %rd46944;
	shr.u64 	%rd29874, %rd29873, 32;
	shl.b64 	%rd29875, %rd46939, 1;
	and.b64  	%rd29876, %rd29875, 8589934590;
	or.b64  	%rd46945, %rd29874, %rd29876;
	cvt.u32.u64 	%r253, %rd46945;
	shr.u64 	%rd29877, %rd29876, 32;
	shl.b64 	%rd29878, %rd46940, 1;
	and.b64  	%rd29879, %rd29878, 8589934590;
	or.b64  	%rd46946, %rd29877, %rd29879;
	cvt.u32.u64 	%r254, %rd46946;
	shr.u64 	%rd29880, %rd29879, 32;
	shl.b64 	%rd29881, %rd46941, 1;
	and.b64  	%rd29882, %rd29881, 8589934590;
	or.b64  	%rd46947, %rd29880, %rd29882;
	cvt.u32.u64 	%r255, %rd46947;
	shr.u64 	%rd29883, %rd29882, 32;
	mul.wide.u32 	%rd29884, %r6770, 2;
	add.s64 	%rd46948, %rd29883, %rd29884;
	cvt.u32.u64 	%r256, %rd46948;
	setp.gt.u64 	%p1186, %rd46948, 4294967295;
	setp.lt.u32 	%p1187, %r4580, %r256;
	or.pred  	%p1188, %p1186, %p1187;
	@%p1188 bra 	$L__BB0_239;
	cvt.u32.u64 	%r4582, %rd9;
	setp.gt.u32 	%p1189, %r4582, %r256;
	@%p1189 bra 	$L__BB0_240;
	cvt.u32.u64 	%r4583, %rd8;
	setp.lt.u32 	%p1190, %r4583, %r255;
	@%p1190 bra 	$L__BB0_239;
	cvt.u32.u64 	%r4584, %rd8;
	setp.gt.u32 	%p1191, %r4584, %r255;
	@%p1191 bra 	$L__BB0_240;
	cvt.u32.u64 	%r4585, %rd7;
	setp.lt.u32 	%p1192, %r4585, %r254;
	@%p1192 bra 	$L__BB0_239;
	cvt.u32.u64 	%r4586, %rd7;
	setp.gt.u32 	%p1193, %r4586, %r254;
	@%p1193 bra 	$L__BB0_240;
	cvt.u32.u64 	%r4587, %rd6;
	setp.lt.u32 	%p1194, %r4587, %r253;
	@%p1194 bra 	$L__BB0_239;
	cvt.u32.u64 	%r4588, %rd6;
	setp.gt.u32 	%p1195, %r4588, %r253;
	@%p1195 bra 	$L__BB0_240;
	cvt.u32.u64 	%r4589, %rd5;
	setp.lt.u32 	%p1196, %r4589, %r252;
	@%p1196 bra 	$L__BB0_239;
	cvt.u32.u64 	%r4590, %rd5;
	setp.gt.u32 	%p1197, %r4590, %r252;
	@%p1197 bra 	$L__BB0_240;
	cvt.u32.u64 	%r4591, %rd4;
	setp.lt.u32 	%p1198, %r4591, %r251;
	@%p1198 bra 	$L__BB0_239;
	cvt.u32.u64 	%r4592, %rd4;
	setp.gt.u32 	%p1199, %r4592, %r251;
	@%p1199 bra 	$L__BB0_240;
	cvt.u32.u64 	%r4593, %rd3;
	setp.lt.u32 	%p1200, %r4593, %r250;
	@%p1200 bra 	$L__BB0_239;
	cvt.u32.u64 	%r4594, %rd3;
	cvt.u32.u64 	%r4595, %rd2;
	setp.gt.u32 	%p1201, %r4594, %r250;
	setp.lt.u32 	%p1202, %r6771, %r4595;
	or.pred  	%p1203, %p1201, %p1202;
	@%p1203 bra 	$L__BB0_240;
$L__BB0_239:
	cvt.u64.u32 	%rd29887, %r6771;
	sub.s64 	%rd29888, %rd29887, %rd2;
	shr.u64 	%rd29889, %rd29888, 63;
	cvt.u32.u64 	%r6771, %rd29888;
	and.b64  	%rd29890, %rd46942, 4294967295;
	add.s64 	%rd29891, %rd29889, %rd3;
	sub.s64 	%rd46942, %rd29890, %rd29891;
	shr.u64 	%rd29892, %rd46942, 63;
	and.b64  	%rd29893, %rd46943, 4294967295;
	add.s64 	%rd29894, %rd29892, %rd4;
	sub.s64 	%rd46943, %rd29893, %rd29894;
	shr.u64 	%rd29895, %rd46943, 63;
	and.b64  	%rd29896, %rd46944, 4294967295;
	add.s64 	%rd29897, %rd29895, %rd5;
	sub.s64 	%rd46944, %rd29896, %rd29897;
	shr.u64 	%rd29898, %rd46944, 63;
	and.b64  	%rd29899, %rd46945, 4294967295;
	add.s64 	%rd29900, %rd29898, %rd6;
	sub.s64 	%rd46945, %rd29899, %rd29900;
	shr.u64 	%rd29901, %rd46945, 63;
	and.b64  	%rd29902, %rd46946, 4294967295;
	add.s64 	%rd29903, %rd29901, %rd7;
	sub.s64 	%rd46946, %rd29902, %rd29903;
	shr.u64 	%rd29904, %rd46946, 63;
	and.b64  	%rd29905, %rd46947, 4294967295;
	add.s64 	%rd29906, %rd29904, %rd8;
	sub.s64 	%rd46947, %rd29905, %rd29906;
	shr.u64 	%rd29907, %rd46947, 63;
	and.b64  	%rd29908, %rd46948, 4294967295;
	add.s64 	%rd29909, %rd29907, %rd9;
	sub.s64 	%rd46948, %rd29908, %rd29909;
$L__BB0_240:
	cvt.u32.u64 	%r4596, %rd9;
	shl.b32 	%r6772, %r6771, 1;
	shr.u32 	%r4597, %r6771, 31;
	cvt.u64.u32 	%rd29911, %r4597;
	shl.b64 	%rd29912, %rd46942, 1;
	and.b64  	%rd29913, %rd29912, 8589934590;
	or.b64  	%rd46949, %rd29913, %rd29911;
	cvt.u32.u64 	%r260, %rd46949;
	shr.u64 	%rd29914, %rd29913, 32;
	shl.b64 	%rd29915, %rd46943, 1;
	and.b64  	%rd29916, %rd29915, 8589934590;
	or.b64  	%rd46950, %rd29914, %rd29916;
	cvt.u32.u64 	%r261, %rd46950;
	shr.u64 	%rd29917, %rd29916, 32;
	shl.b64 	%rd29918, %rd46944, 1;
	and.b64  	%rd29919, %rd29918, 8589934590;
	or.b64  	%rd46951, %rd29917, %rd29919;
	cvt.u32.u64 	%r262, %rd46951;
	shr.u64 	%rd29920, %rd29919, 32;
	shl.b64 	%rd29921, %rd46945, 1;
	and.b64  	%rd29922, %rd29921, 8589934590;
	or.b64  	%rd46952, %rd29920, %rd29922;
	cvt.u32.u64 	%r263, %rd46952;
	shr.u64 	%rd29923, %rd29922, 32;
	shl.b64 	%rd29924, %rd46946, 1;
	and.b64  	%rd29925, %rd29924, 8589934590;
	or.b64  	%rd46953, %rd29923, %rd29925;
	cvt.u32.u64 	%r264, %rd46953;
	shr.u64 	%rd29926, %rd29925, 32;
	shl.b64 	%rd29927, %rd46947, 1;
	and.b64  	%rd29928, %rd29927, 8589934590;
	or.b64  	%rd46954, %rd29926, %rd29928;
	cvt.u32.u64 	%r265, %rd46954;
	shr.u64 	%rd29929, %rd29928, 32;
	shl.b64 	%rd29931, %rd46948, 1;
	and.b64  	%rd29932, %rd29931, 8589934590;
	or.b64  	%rd46955, %rd29929, %rd29932;
	cvt.u32.u64 	%r266, %rd46955;
	setp.gt.u64 	%p1204, %rd46955, 4294967295;
	setp.lt.u32 	%p1205, %r4596, %r266;
	or.pred  	%p1206, %p1204, %p1205;
	@%p1206 bra 	$L__BB0_254;
	cvt.u32.u64 	%r4598, %rd9;
	setp.gt.u32 	%p1207, %r4598, %r266;
	@%p1207 bra 	$L__BB0_255;
	cvt.u32.u64 	%r4599, %rd8;
	setp.lt.u32 	%p1208, %r4599, %r265;
	@%p1208 bra 	$L__BB0_254;
	cvt.u32.u64 	%r4600, %rd8;
	setp.gt.u32 	%p1209, %r4600, %r265;
	@%p1209 bra 	$L__BB0_255;
	cvt.u32.u64 	%r4601, %rd7;
	setp.lt.u32 	%p1210, %r4601, %r264;
	@%p1210 bra 	$L__BB0_254;
	cvt.u32.u64 	%r4602, %rd7;
	setp.gt.u32 	%p1211, %r4602, %r264;
	@%p1211 bra 	$L__BB0_255;
	cvt.u32.u64 	%r4603, %rd6;
	setp.lt.u32 	%p1212, %r4603, %r263;
	@%p1212 bra 	$L__BB0_254;
	cvt.u32.u64 	%r4604, %rd6;
	setp.gt.u32 	%p1213, %r4604, %r263;
	@%p1213 bra 	$L__BB0_255;
	cvt.u32.u64 	%r4605, %rd5;
	setp.lt.u32 	%p1214, %r4605, %r262;
	@%p1214 bra 	$L__BB0_254;
	cvt.u32.u64 	%r4606, %rd5;
	setp.gt.u32 	%p1215, %r4606, %r262;
	@%p1215 bra 	$L__BB0_255;
	cvt.u32.u64 	%r4607, %rd4;
	setp.lt.u32 	%p1216, %r4607, %r261;
	@%p1216 bra 	$L__BB0_254;
	cvt.u32.u64 	%r4608, %rd4;
	setp.gt.u32 	%p1217, %r4608, %r261;
	@%p1217 bra 	$L__BB0_255;
	cvt.u32.u64 	%r4609, %rd3;
	setp.lt.u32 	%p1218, %r4609, %r260;
	@%p1218 bra 	$L__BB0_254;
	cvt.u32.u64 	%r4610, %rd3;
	cvt.u32.u64 	%r4611, %rd2;
	setp.gt.u32 	%p1219, %r4610, %r260;
	setp.lt.u32 	%p1220, %r6772, %r4611;
	or.pred  	%p1221, %p1219, %p1220;
	@%p1221 bra 	$L__BB0_255;
$L__BB0_254:
	cvt.u64.u32 	%rd29934, %r6772;
	sub.s64 	%rd29935, %rd29934, %rd2;
	shr.u64 	%rd29936, %rd29935, 63;
	cvt.u32.u64 	%r6772, %rd29935;
	and.b64  	%rd29937, %rd46949, 4294967295;
	add.s64 	%rd29938, %rd29936, %rd3;
	sub.s64 	%rd46949, %rd29937, %rd29938;
	shr.u64 	%rd29939, %rd46949, 63;
	and.b64  	%rd29940, %rd46950, 4294967295;
	add.s64 	%rd29941, %rd29939, %rd4;
	sub.s64 	%rd46950, %rd29940, %rd29941;
	shr.u64 	%rd29942, %rd46950, 63;
	and.b64  	%rd29943, %rd46951, 4294967295;
	add.s64 	%rd29944, %rd29942, %rd5;
	sub.s64 	%rd46951, %rd29943, %rd29944;
	shr.u64 	%rd29945, %rd46951, 63;
	and.b64  	%rd29946, %rd46952, 4294967295;
	add.s64 	%rd29947, %rd29945, %rd6;
	sub.s64 	%rd46952, %rd29946, %rd29947;
	shr.u64 	%rd29948, %rd46952, 63;
	and.b64  	%rd29949, %rd46953, 4294967295;
	add.s64 	%rd29950, %rd29948, %rd7;
	sub.s64 	%rd46953, %rd29949, %rd29950;
	shr.u64 	%rd29951, %rd46953, 63;
	and.b64  	%rd29952, %rd46954, 4294967295;
	add.s64 	%rd29953, %rd29951, %rd8;
	sub.s64 	%rd46954, %rd29952, %rd29953;
	shr.u64 	%rd29954, %rd46954, 63;
	and.b64  	%rd29955, %rd46955, 4294967295;
	add.s64 	%rd29956, %rd29954, %rd9;
	sub.s64 	%rd46955, %rd29955, %rd29956;
$L__BB0_255:
	cvt.u32.u64 	%r4612, %rd9;
	mul.lo.s64 	%rd29957, %rd322, %rd322;
	cvt.u32.u64 	%r4613, %rd29957;
	shr.u64 	%rd29958, %rd29957, 32;
	mul.lo.s64 	%rd29959, %rd323, %rd322;
	add.s64 	%rd29960, %rd29958, %rd29959;
	shr.u64 	%rd29961, %rd29960, 32;
	mul.lo.s64 	%rd29962, %rd324, %rd322;
	add.s64 	%rd29963, %rd29961, %rd29962;
	shr.u64 	%rd29964, %rd29963, 32;
	mul.lo.s64 	%rd29965, %rd325, %rd322;
	add.s64 	%rd29966, %rd29964, %rd29965;
	shr.u64 	%rd29967, %rd29966, 32;
	mul.lo.s64 	%rd29968, %rd326, %rd322;
	add.s64 	%rd29969, %rd29967, %rd29968;
	shr.u64 	%rd29970, %rd29969, 32;
	mul.lo.s64 	%rd29971, %rd327, %rd322;
	add.s64 	%rd29972, %rd29970, %rd29971;
	shr.u64 	%rd29973, %rd29972, 32;
	mul.lo.s64 	%rd29974, %rd328, %rd322;
	add.s64 	%rd29975, %rd29973, %rd29974;
	shr.u64 	%rd29976, %rd29975, 32;
	mul.lo.s64 	%rd29977, %rd322, %rd329;
	add.s64 	%rd29978, %rd29976, %rd29977;
	shr.u64 	%rd29979, %rd29978, 32;
	and.b64  	%rd29980, %rd29960, 4294967295;
	add.s64 	%rd29981, %rd29959, %rd29980;
	shr.u64 	%rd29982, %rd29981, 32;
	and.b64  	%rd29983, %rd29963, 4294967295;
	add.s64 	%rd29984, %rd29982, %rd29983;
	mad.lo.s64 	%rd29985, %rd323, %rd323, %rd29984;
	shr.u64 	%rd29986, %rd29985, 32;
	mul.lo.s64 	%rd29987, %rd324, %rd323;
	and.b64  	%rd29988, %rd29966, 4294967295;
	add.s64 	%rd29989, %rd29986, %rd29988;
	add.s64 	%rd29990, %rd29989, %rd29987;
	shr.u64 	%rd29991, %rd29990, 32;
	mul.lo.s64 	%rd29992, %rd325, %rd323;
	and.b64  	%rd29993, %rd29969, 4294967295;
	add.s64 	%rd29994, %rd29991, %rd29993;
	add.s64 	%rd29995, %rd29994, %rd29992;
	shr.u64 	%rd29996, %rd29995, 32;
	mul.lo.s64 	%rd29997, %rd326, %rd323;
	and.b64  	%rd29998, %rd29972, 4294967295;
	add.s64 	%rd29999, %rd29996, %rd29998;
	add.s64 	%rd30000, %rd29999, %rd29997;
	shr.u64 	%rd30001, %rd30000, 32;
	mul.lo.s64 	%rd30002, %rd327, %rd323;
	and.b64  	%rd30003, %rd29975, 4294967295;
	add.s64 	%rd30004, %rd30001, %rd30003;
	add.s64 	%rd30005, %rd30004, %rd30002;
	shr.u64 	%rd30006, %rd30005, 32;
	mul.lo.s64 	%rd30007, %rd328, %rd323;
	and.b64  	%rd30008, %rd29978, 4294967295;
	add.s64 	%rd30009, %rd30006, %rd30008;
	add.s64 	%rd30010, %rd30009, %rd30007;
	shr.u64 	%rd30011, %rd30010, 32;
	mul.lo.s64 	%rd30012, %rd323, %rd329;
	add.s64 	%rd30013, %rd30011, %rd29979;
	add.s64 	%rd30014, %rd30013, %rd30012;
	shr.u64 	%rd30015, %rd30014, 32;
	and.b64  	%rd30016, %rd29985, 4294967295;
	add.s64 	%rd30017, %rd29962, %rd30016;
	shr.u64 	%rd30018, %rd30017, 32;
	and.b64  	%rd30019, %rd29990, 4294967295;
	add.s64 	%rd30020, %rd30018, %rd30019;
	add.s64 	%rd30021, %rd30020, %rd29987;
	shr.u64 	%rd30022, %rd30021, 32;
	and.b64  	%rd30023, %rd29995, 4294967295;
	add.s64 	%rd30024, %rd30022, %rd30023;
	mad.lo.s64 	%rd30025, %rd324, %rd324, %rd30024;
	shr.u64 	%rd30026, %rd30025, 32;
	mul.lo.s64 	%rd30027, %rd325, %rd324;
	and.b64  	%rd30028, %rd30000, 4294967295;
	add.s64 	%rd30029, %rd30026, %rd30028;
	add.s64 	%rd30030, %rd30029, %rd30027;
	shr.u64 	%rd30031, %rd30030, 32;
	mul.lo.s64 	%rd30032, %rd326, %rd324;
	and.b64  	%rd30033, %rd30005, 4294967295;
	add.s64 	%rd30034, %rd30031, %rd30033;
	add.s64 	%rd30035, %rd30034, %rd30032;
	shr.u64 	%rd30036, %rd30035, 32;
	mul.lo.s64 	%rd30037, %rd327, %rd324;
	and.b64  	%rd30038, %rd30010, 4294967295;
	add.s64 	%rd30039, %rd30036, %rd30038;
	add.s64 	%rd30040, %rd30039, %rd30037;
	shr.u64 	%rd30041, %rd30040, 32;
	mul.lo.s64 	%rd30042, %rd328, %rd324;
	and.b64  	%rd30043, %rd30014, 4294967295;
	add.s64 	%rd30044, %rd30041, %rd30043;
	add.s64 	%rd30045, %rd30044, %rd30042;
	shr.u64 	%rd30046, %rd30045, 32;
	mul.lo.s64 	%rd30047, %rd324, %rd329;
	add.s64 	%rd30048, %rd30046, %rd30015;
	add.s64 	%rd30049, %rd30048, %rd30047;
	shr.u64 	%rd30050, %rd30049, 32;
	and.b64  	%rd30051, %rd30021, 4294967295;
	add.s64 	%rd30052, %rd29965, %rd30051;
	shr.u64 	%rd30053, %rd30052, 32;
	and.b64  	%rd30054, %rd30025, 4294967295;
	add.s64 	%rd30055, %rd30053, %rd30054;
	add.s64 	%rd30056, %rd30055, %rd29992;
	shr.u64 	%rd30057, %rd30056, 32;
	and.b64  	%rd30058, %rd30030, 4294967295;
	add.s64 	%rd30059, %rd30057, %rd30058;
	add.s64 	%rd30060, %rd30059, %rd30027;
	shr.u64 	%rd30061, %rd30060, 32;
	and.b64  	%rd30062, %rd30035, 4294967295;
	add.s64 	%rd30063, %rd30061, %rd30062;
	mad.lo.s64 	%rd30064, %rd325, %rd325, %rd30063;
	shr.u64 	%rd30065, %rd30064, 32;
	mul.lo.s64 	%rd30066, %rd326, %rd325;
	and.b64  	%rd30067, %rd30040, 4294967295;
	add.s64 	%rd30068, %rd30065, %rd30067;
	add.s64 	%rd30069, %rd30068, %rd30066;
	shr.u64 	%rd30070, %rd30069, 32;
	mul.lo.s64 	%rd30071, %rd327, %rd325;
	and.b64  	%rd30072, %rd30045, 4294967295;
	add.s64 	%rd30073, %rd30070, %rd30072;
	add.s64 	%rd30074, %rd30073, %rd30071;
	shr.u64 	%rd30075, %rd30074, 32;
	mul.lo.s64 	%rd30076, %rd328, %rd325;
	and.b64  	%rd30077, %rd30049, 4294967295;
	add.s64 	%rd30078, %rd30075, %rd30077;
	add.s64 	%rd30079, %rd30078, %rd30076;
	shr.u64 	%rd30080, %rd30079, 32;
	mul.lo.s64 	%rd30081, %rd325, %rd329;
	add.s64 	%rd30082, %rd30080, %rd30050;
	add.s64 	%rd30083, %rd30082, %rd30081;
	shr.u64 	%rd30084, %rd30083, 32;
	and.b64  	%rd30085, %rd30056, 4294967295;
	add.s64 	%rd30086, %rd29968, %rd30085;
	shr.u64 	%rd30087, %rd30086, 32;
	and.b64  	%rd30088, %rd30060, 4294967295;
	add.s64 	%rd30089, %rd30087, %rd30088;
	add.s64 	%rd30090, %rd30089, %rd29997;
	shr.u64 	%rd30091, %rd30090, 32;
	and.b64  	%rd30092, %rd30064, 4294967295;
	add.s64 	%rd30093, %rd30091, %rd30092;
	add.s64 	%rd30094, %rd30093, %rd30032;
	shr.u64 	%rd30095, %rd30094, 32;
	and.b64  	%rd30096, %rd30069, 4294967295;
	add.s64 	%rd30097, %rd30095, %rd30096;
	add.s64 	%rd30098, %rd30097, %rd30066;
	shr.u64 	%rd30099, %rd30098, 32;
	and.b64  	%rd30100, %rd30074, 4294967295;
	add.s64 	%rd30101, %rd30099, %rd30100;
	mad.lo.s64 	%rd30102, %rd326, %rd326, %rd30101;
	shr.u64 	%rd30103, %rd30102, 32;
	mul.lo.s64 	%rd30104, %rd327, %rd326;
	and.b64  	%rd30105, %rd30079, 4294967295;
	add.s64 	%rd30106, %rd30103, %rd30105;
	add.s64 	%rd30107, %rd30106, %rd30104;
	shr.u64 	%rd30108, %rd30107, 32;
	mul.lo.s64 	%rd30109, %rd328, %rd326;
	and.b64  	%rd30110, %rd30083, 4294967295;
	add.s64 	%rd30111, %rd30108, %rd30110;
	add.s64 	%rd30112, %rd30111, %rd30109;
	shr.u64 	%rd30113, %rd30112, 32;
	mul.lo.s64 	%rd30114, %rd326, %rd329;
	add.s64 	%rd30115, %rd30113, %rd30084;
	add.s64 	%rd30116, %rd30115, %rd30114;
	shr.u64 	%rd30117, %rd30116, 32;
	and.b64  	%rd30118, %rd30090, 4294967295;
	add.s64 	%rd30119, %rd29971, %rd30118;
	shr.u64 	%rd30120, %rd30119, 32;
	and.b64  	%rd30121, %rd30094, 4294967295;
	add.s64 	%rd30122, %rd30120, %rd30121;
	add.s64 	%rd30123, %rd30122, %rd30002;
	shr.u64 	%rd30124, %rd30123, 32;
	and.b64  	%rd30125, %rd30098, 4294967295;
	add.s64 	%rd30126, %rd30124, %rd30125;
	add.s64 	%rd30127, %rd30126, %rd30037;
	shr.u64 	%rd30128, %rd30127, 32;
	and.b64  	%rd30129, %rd30102, 4294967295;
	add.s64 	%rd30130, %rd30128, %rd30129;
	add.s64 	%rd30131, %rd30130, %rd30071;
	shr.u64 	%rd30132, %rd30131, 32;
	and.b64  	%rd30133, %rd30107, 4294967295;
	add.s64 	%rd30134, %rd30132, %rd30133;
	add.s64 	%rd30135, %rd30134, %rd30104;
	shr.u64 	%rd30136, %rd30135, 32;
	and.b64  	%rd30137, %rd30112, 4294967295;
	add.s64 	%rd30138, %rd30136, %rd30137;
	mad.lo.s64 	%rd30139, %rd327, %rd327, %rd30138;
	shr.u64 	%rd30140, %rd30139, 32;
	mul.lo.s64 	%rd30141, %rd328, %rd327;
	and.b64  	%rd30142, %rd30116, 4294967295;
	add.s64 	%rd30143, %rd30140, %rd30142;
	add.s64 	%rd30144, %rd30143, %rd30141;
	shr.u64 	%rd30145, %rd30144, 32;
	mul.lo.s64 	%rd30146, %rd327, %rd329;
	add.s64 	%rd30147, %rd30145, %rd30117;
	add.s64 	%rd30148, %rd30147, %rd30146;
	shr.u64 	%rd30149, %rd30148, 32;
	and.b64  	%rd30150, %rd30123, 4294967295;
	add.s64 	%rd30151, %rd29974, %rd30150;
	shr.u64 	%rd30152, %rd30151, 32;
	and.b64  	%rd30153, %rd30127, 4294967295;
	add.s64 	%rd30154, %rd30152, %rd30153;
	add.s64 	%rd30155, %rd30154, %rd30007;
	shr.u64 	%rd30156, %rd30155, 32;
	and.b64  	%rd30157, %rd30131, 4294967295;
	add.s64 	%rd30158, %rd30156, %rd30157;
	add.s64 	%rd30159, %rd30158, %rd30042;
	shr.u64 	%rd30160, %rd30159, 32;
	and.b64  	%rd30161, %rd30135, 4294967295;
	add.s64 	%rd30162, %rd30160, %rd30161;
	add.s64 	%rd30163, %rd30162, %rd30076;
	shr.u64 	%rd30164, %rd30163, 32;
	and.b64  	%rd30165, %rd30139, 4294967295;
	add.s64 	%rd30166, %rd30164, %rd30165;
	add.s64 	%rd30167, %rd30166, %rd30109;
	shr.u64 	%rd30168, %rd30167, 32;
	and.b64  	%rd30169, %rd30144, 4294967295;
	add.s64 	%rd30170, %rd30168, %rd30169;
	add.s64 	%rd30171, %rd30170, %rd30141;
	shr.u64 	%rd30172, %rd30171, 32;
	and.b64  	%rd30173, %rd30148, 4294967295;
	add.s64 	%rd30174, %rd30172, %rd30173;
	mad.lo.s64 	%rd30175, %rd328, %rd328, %rd30174;
	shr.u64 	%rd30176, %rd30175, 32;
	mul.lo.s64 	%rd30177, %rd328, %rd329;
	add.s64 	%rd30178, %rd30176, %rd30149;
	add.s64 	%rd30179, %rd30178, %rd30177;
	shr.u64 	%rd30180, %rd30179, 32;
	and.b64  	%rd30181, %rd30155, 4294967295;
	add.s64 	%rd30182, %rd29977, %rd30181;
	shr.u64 	%rd30183, %rd30182, 32;
	and.b64  	%rd30184, %rd30159, 4294967295;
	add.s64 	%rd30185, %rd30183, %rd30184;
	add.s64 	%rd30186, %rd30185, %rd30012;
	shr.u64 	%rd30187, %rd30186, 32;
	and.b64  	%rd30188, %rd30163, 4294967295;
	add.s64 	%rd30189, %rd30187, %rd30188;
	add.s64 	%rd30190, %rd30189, %rd30047;
	shr.u64 	%rd30191, %rd30190, 32;
	and.b64  	%rd30192, %rd30167, 4294967295;
	add.s64 	%rd30193, %rd30191, %rd30192;
	add.s64 	%rd30194, %rd30193, %rd30081;
	shr.u64 	%rd30195, %rd30194, 32;
	and.b64  	%rd30196, %rd30171, 4294967295;
	add.s64 	%rd30197, %rd30195, %rd30196;
	add.s64 	%rd30198, %rd30197, %rd30114;
	shr.u64 	%rd30199, %rd30198, 32;
	and.b64  	%rd30200, %rd30175, 4294967295;
	add.s64 	%rd30201, %rd30199, %rd30200;
	add.s64 	%rd30202, %rd30201, %rd30146;
	shr.u64 	%rd30203, %rd30202, 32;
	and.b64  	%rd30204, %rd30179, 4294967295;
	add.s64 	%rd30205, %rd30203, %rd30204;
	add.s64 	%rd30206, %rd30205, %rd30177;
	shr.u64 	%rd30207, %rd30206, 32;
	add.s64 	%rd30208, %rd30207, %rd30180;
	mad.lo.s64 	%rd30209, %rd329, %rd329, %rd30208;
	{ .reg .b32 tmp; mov.b64 {tmp, %r4614}, %rd30209; }
	mul.lo.s32 	%r4615, %r9, %r4613;
	cvt.u64.u32 	%rd30210, %r4615;
	and.b64  	%rd30211, %rd29957, 4294967295;
	mad.lo.s64 	%rd30212, %rd2, %rd30210, %rd30211;
	shr.u64 	%rd30213, %rd30212, 32;
	and.b64  	%rd30214, %rd29981, 4294967295;
	add.s64 	%rd30215, %rd30213, %rd30214;
	mad.lo.s64 	%rd30216, %rd3, %rd30210, %rd30215;
	cvt.u32.u64 	%r4616, %rd30216;
	shr.u64 	%rd30217, %rd30216, 32;
	and.b64  	%rd30218, %rd30017, 4294967295;
	add.s64 	%rd30219, %rd30217, %rd30218;
	mad.lo.s64 	%rd30220, %rd4, %rd30210, %rd30219;
	shr.u64 	%rd30221, %rd30220, 32;
	and.b64  	%rd30222, %rd30052, 4294967295;
	add.s64 	%rd30223, %rd30221, %rd30222;
	mad.lo.s64 	%rd30224, %rd5, %rd30210, %rd30223;
	shr.u64 	%rd30225, %rd30224, 32;
	and.b64  	%rd30226, %rd30086, 4294967295;
	add.s64 	%rd30227, %rd30225, %rd30226;
	mad.lo.s64 	%rd30228, %rd6, %rd30210, %rd30227;
	shr.u64 	%rd30229, %rd30228, 32;
	and.b64  	%rd30230, %rd30119, 4294967295;
	add.s64 	%rd30231, %rd30229, %rd30230;
	mad.lo.s64 	%rd30232, %rd7, %rd30210, %rd30231;
	shr.u64 	%rd30233, %rd30232, 32;
	and.b64  	%rd30234, %rd30151, 4294967295;
	add.s64 	%rd30235, %rd30233, %rd30234;
	mad.lo.s64 	%rd30236, %rd8, %rd30210, %rd30235;
	shr.u64 	%rd30237, %rd30236, 32;
	and.b64  	%rd30238, %rd30182, 4294967295;
	add.s64 	%rd30239, %rd30237, %rd30238;
	mad.lo.s64 	%rd30240, %rd9, %rd30210, %rd30239;
	shr.u64 	%rd30241, %rd30240, 32;
	and.b64  	%rd30242, %rd30186, 4294967295;
	add.s64 	%rd30243, %rd30241, %rd30242;
	shr.u64 	%rd30244, %rd30243, 32;
	and.b64  	%rd30245, %rd30190, 4294967295;
	add.s64 	%rd30246, %rd30244, %rd30245;
	shr.u64 	%rd30247, %rd30246, 32;
	and.b64  	%rd30248, %rd30194, 4294967295;
	add.s64 	%rd30249, %rd30247, %rd30248;
	shr.u64 	%rd30250, %rd30249, 32;
	and.b64  	%rd30251, %rd30198, 4294967295;
	add.s64 	%rd30252, %rd30250, %rd30251;
	shr.u64 	%rd30253, %rd30252, 32;
	and.b64  	%rd30254, %rd30202, 4294967295;
	add.s64 	%rd30255, %rd30253, %rd30254;
	shr.u64 	%rd30256, %rd30255, 32;
	and.b64  	%rd30257, %rd30206, 4294967295;
	add.s64 	%rd30258, %rd30256, %rd30257;
	shr.u64 	%rd30259, %rd30258, 32;
	and.b64  	%rd30260, %rd30209, 4294967295;
	add.s64 	%rd30261, %rd30259, %rd30260;
	{ .reg .b32 tmp; mov.b64 {tmp, %r4617}, %rd30261; }
	add.s32 	%r4618, %r4614, %r4617;
	mul.lo.s32 	%r4619, %r9, %r4616;
	cvt.u64.u32 	%rd30262, %r4619;
	and.b64  	%rd30263, %rd30216, 4294967295;
	mad.lo.s64 	%rd30264, %rd2, %rd30262, %rd30263;
	shr.u64 	%rd30265, %rd30264, 32;
	and.b64  	%rd30266, %rd30220, 4294967295;
	add.s64 	%rd30267, %rd30265, %rd30266;
	mad.lo.s64 	%rd30268, %rd3, %rd30262, %rd30267;
	cvt.u32.u64 	%r4620, %rd30268;
	shr.u64 	%rd30269, %rd30268, 32;
	and.b64  	%rd30270, %rd30224, 4294967295;
	add.s64 	%rd30271, %rd30269, %rd30270;
	mad.lo.s64 	%rd30272, %rd4, %rd30262, %rd30271;
	shr.u64 	%rd30273, %rd30272, 32;
	and.b64  	%rd30274, %rd30228, 4294967295;
	add.s64 	%rd30275, %rd30273, %rd30274;
	mad.lo.s64 	%rd30276, %rd5, %rd30262, %rd30275;
	shr.u64 	%rd30277, %rd30276, 32;
	and.b64  	%rd30278, %rd30232, 4294967295;
	add.s64 	%rd30279, %rd30277, %rd30278;
	mad.lo.s64 	%rd30280, %rd6, %rd30262, %rd30279;
	shr.u64 	%rd30281, %rd30280, 32;
	and.b64  	%rd30282, %rd30236, 4294967295;
	add.s64 	%rd30283, %rd30281, %rd30282;
	mad.lo.s64 	%rd30284, %rd7, %rd30262, %rd30283;
	shr.u64 	%rd30285, %rd30284, 32;
	and.b64  	%rd30286, %rd30240, 4294967295;
	add.s64 	%rd30287, %rd30285, %rd30286;
	mad.lo.s64 	%rd30288, %rd8, %rd30262, %rd30287;
	shr.u64 	%rd30289, %rd30288, 32;
	and.b64  	%rd30290, %rd30243, 4294967295;
	add.s64 	%rd30291, %rd30289, %rd30290;
	mad.lo.s64 	%rd30292, %rd9, %rd30262, %rd30291;
	shr.u64 	%rd30293, %rd30292, 32;
	and.b64  	%rd30294, %rd30246, 4294967295;
	add.s64 	%rd30295, %rd30293, %rd30294;
	shr.u64 	%rd30296, %rd30295, 32;
	and.b64  	%rd30297, %rd30249, 4294967295;
	add.s64 	%rd30298, %rd30296, %rd30297;
	shr.u64 	%rd30299, %rd30298, 32;
	and.b64  	%rd30300, %rd30252, 4294967295;
	add.s64 	%rd30301, %rd30299, %rd30300;
	shr.u64 	%rd30302, %rd30301, 32;
	and.b64  	%rd30303, %rd30255, 4294967295;
	add.s64 	%rd30304, %rd30302, %rd30303;
	shr.u64 	%rd30305, %rd30304, 32;
	and.b64  	%rd30306, %rd30258, 4294967295;
	add.s64 	%rd30307, %rd30305, %rd30306;
	shr.u64 	%rd30308, %rd30307, 32;
	and.b64  	%rd30309, %rd30261, 4294967295;
	add.s64 	%rd30310, %rd30308, %rd30309;
	{ .reg .b32 tmp; mov.b64 {tmp, %r4621}, %rd30310; }
	add.s32 	%r4622, %r4618, %r4621;
	mul.lo.s32 	%r4623, %r9, %r4620;
	cvt.u64.u32 	%rd30311, %r4623;
	and.b64  	%rd30312, %rd30268, 4294967295;
	mad.lo.s64 	%rd30313, %rd2, %rd30311, %rd30312;
	shr.u64 	%rd30314, %rd30313, 32;
	and.b64  	%rd30315, %rd30272, 4294967295;
	add.s64 	%rd30316, %rd30314, %rd30315;
	mad.lo.s64 	%rd30317, %rd3, %rd30311, %rd30316;
	cvt.u32.u64 	%r4624, %rd30317;
	shr.u64 	%rd30318, %rd30317, 32;
	and.b64  	%rd30319, %rd30276, 4294967295;
	add.s64 	%rd30320, %rd30318, %rd30319;
	mad.lo.s64 	%rd30321, %rd4, %rd30311, %rd30320;
	shr.u64 	%rd30322, %rd30321, 32;
	and.b64  	%rd30323, %rd30280, 4294967295;
	add.s64 	%rd30324, %rd30322, %rd30323;
	mad.lo.s64 	%rd30325, %rd5, %rd30311, %rd30324;
	shr.u64 	%rd30326, %rd30325, 32;
	and.b64  	%rd30327, %rd30284, 4294967295;
	add.s64 	%rd30328, %rd30326, %rd30327;
	mad.lo.s64 	%rd30329, %rd6, %rd30311, %rd30328;
	shr.u64 	%rd30330, %rd30329, 32;
	and.b64  	%rd30331, %rd30288, 4294967295;
	add.s64 	%rd30332, %rd30330, %rd30331;
	mad.lo.s64 	%rd30333, %rd7, %rd30311, %rd30332;
	shr.u64 	%rd30334, %rd30333, 32;
	and.b64  	%rd30335, %rd30292, 4294967295;
	add.s64 	%rd30336, %rd30334, %rd30335;
	mad.lo.s64 	%rd30337, %rd8, %rd30311, %rd30336;
	shr.u64 	%rd30338, %rd30337, 32;
	and.b64  	%rd30339, %rd30295, 4294967295;
	add.s64 	%rd30340, %rd30338, %rd30339;
	mad.lo.s64 	%rd30341, %rd9, %rd30311, %rd30340;
	shr.u64 	%rd30342, %rd30341, 32;
	and.b64  	%rd30343, %rd30298, 4294967295;
	add.s64 	%rd30344, %rd30342, %rd30343;
	shr.u64 	%rd30345, %rd30344, 32;
	and.b64  	%rd30346, %rd30301, 4294967295;
	add.s64 	%rd30347, %rd30345, %rd30346;
	shr.u64 	%rd30348, %rd30347, 32;
	and.b64  	%rd30349, %rd30304, 4294967295;
	add.s64 	%rd30350, %rd30348, %rd30349;
	shr.u64 	%rd30351, %rd30350, 32;
	and.b64  	%rd30352, %rd30307, 4294967295;
	add.s64 	%rd30353, %rd30351, %rd30352;
	shr.u64 	%rd30354, %rd30353, 32;
	and.b64  	%rd30355, %rd30310, 4294967295;
	add.s64 	%rd30356, %rd30354, %rd30355;
	{ .reg .b32 tmp; mov.b64 {tmp, %r4625}, %rd30356; }
	add.s32 	%r4626, %r4622, %r4625;
	mul.lo.s32 	%r4627, %r9, %r4624;
	cvt.u64.u32 	%rd30357, %r4627;
	and.b64  	%rd30358, %rd30317, 4294967295;
	mad.lo.s64 	%rd30359, %rd2, %rd30357, %rd30358;
	shr.u64 	%rd30360, %rd30359, 32;
	and.b64  	%rd30361, %rd30321, 4294967295;
	add.s64 	%rd30362, %rd30360, %rd30361;
	mad.lo.s64 	%rd30363, %rd3, %rd30357, %rd30362;
	cvt.u32.u64 	%r4628, %rd30363;
	shr.u64 	%rd30364, %rd30363, 32;
	and.b64  	%rd30365, %rd30325, 4294967295;
	add.s64 	%rd30366, %rd30364, %rd30365;
	mad.lo.s64 	%rd30367, %rd4, %rd30357, %rd30366;
	shr.u64 	%rd30368, %rd30367, 32;
	and.b64  	%rd30369, %rd30329, 4294967295;
	add.s64 	%rd30370, %rd30368, %rd30369;
	mad.lo.s64 	%rd30371, %rd5, %rd30357, %rd30370;
	shr.u64 	%rd30372, %rd30371, 32;
	and.b64  	%rd30373, %rd30333, 4294967295;
	add.s64 	%rd30374, %rd30372, %rd30373;
	mad.lo.s64 	%rd30375, %rd6, %rd30357, %rd30374;
	shr.u64 	%rd30376, %rd30375, 32;
	and.b64  	%rd30377, %rd30337, 4294967295;
	add.s64 	%rd30378, %rd30376, %rd30377;
	mad.lo.s64 	%rd30379, %rd7, %rd30357, %rd30378;
	shr.u64 	%rd30380, %rd30379, 32;
	and.b64  	%rd30381, %rd30341, 4294967295;
	add.s64 	%rd30382, %rd30380, %rd30381;
	mad.lo.s64 	%rd30383, %rd8, %rd30357, %rd30382;
	shr.u64 	%rd30384, %rd30383, 32;
	and.b64  	%rd30385, %rd30344, 4294967295;
	add.s64 	%rd30386, %rd30384, %rd30385;
	mad.lo.s64 	%rd30387, %rd9, %rd30357, %rd30386;
	shr.u64 	%rd30388, %rd30387, 32;
	and.b64  	%rd30389, %rd30347, 4294967295;
	add.s64 	%rd30390, %rd30388, %rd30389;
	shr.u64 	%rd30391, %rd30390, 32;
	and.b64  	%rd30392, %rd30350, 4294967295;
	add.s64 	%rd30393, %rd30391, %rd30392;
	shr.u64 	%rd30394, %rd30393, 32;
	and.b64  	%rd30395, %rd30353, 4294967295;
	add.s64 	%rd30396, %rd30394, %rd30395;
	shr.u64 	%rd30397, %rd30396, 32;
	and.b64  	%rd30398, %rd30356, 4294967295;
	add.s64 	%rd30399, %rd30397, %rd30398;
	{ .reg .b32 tmp; mov.b64 {tmp, %r4629}, %rd30399; }
	add.s32 	%r4630, %r4626, %r4629;
	mul.lo.s32 	%r4631, %r9, %r4628;
	cvt.u64.u32 	%rd30400, %r4631;
	and.b64  	%rd30401, %rd30363, 4294967295;
	mad.lo.s64 	%rd30402, %rd2, %rd30400, %rd30401;
	shr.u64 	%rd30403, %rd30402, 32;
	and.b64  	%rd30404, %rd30367, 4294967295;
	add.s64 	%rd30405, %rd30403, %rd30404;
	mad.lo.s64 	%rd30406, %rd3, %rd30400, %rd30405;
	cvt.u32.u64 	%r4632, %rd30406;
	shr.u64 	%rd30407, %rd30406, 32;
	and.b64  	%rd30408, %rd30371, 4294967295;
	add.s64 	%rd30409, %rd30407, %rd30408;
	mad.lo.s64 	%rd30410, %rd4, %rd30400, %rd30409;
	shr.u64 	%rd30411, %rd30410, 32;
	and.b64  	%rd30412, %rd30375, 4294967295;
	add.s64 	%rd30413, %rd30411, %rd30412;
	mad.lo.s64 	%rd30414, %rd5, %rd30400, %rd30413;
	shr.u64 	%rd30415, %rd30414, 32;
	and.b64  	%rd30416, %rd30379, 4294967295;
	add.s64 	%rd30417, %rd30415, %rd30416;
	mad.lo.s64 	%rd30418, %rd6, %rd30400, %rd30417;
	shr.u64 	%rd30419, %rd30418, 32;
	and.b64  	%rd30420, %rd30383, 4294967295;
	add.s64 	%rd30421, %rd30419, %rd30420;
	mad.lo.s64 	%rd30422, %rd7, %rd30400, %rd30421;
	shr.u64 	%rd30423, %rd30422, 32;
	and.b64  	%rd30424, %rd30387, 4294967295;
	add.s64 	%rd30425, %rd30423, %rd30424;
	mad.lo.s64 	%rd30426, %rd8, %rd30400, %rd30425;
	shr.u64 	%rd30427, %rd30426, 32;
	and.b64  	%rd30428, %rd30390, 4294967295;
	add.s64 	%rd30429, %rd30427, %rd30428;
	mad.lo.s64 	%rd30430, %rd9, %rd30400, %rd30429;
	shr.u64 	%rd30431, %rd30430, 32;
	and.b64  	%rd30432, %rd30393, 4294967295;
	add.s64 	%rd30433, %rd30431, %rd30432;
	shr.u64 	%rd30434, %rd30433, 32;
	and.b64  	%rd30435, %rd30396, 4294967295;
	add.s64 	%rd30436, %rd30434, %rd30435;
	shr.u64 	%rd30437, %rd30436, 32;
	and.b64  	%rd30438, %rd30399, 4294967295;
	add.s64 	%rd30439, %rd30437, %rd30438;
	{ .reg .b32 tmp; mov.b64 {tmp, %r4633}, %rd30439; }
	add.s32 	%r4634, %r4630, %r4633;
	mul.lo.s32 	%r4635, %r9, %r4632;
	cvt.u64.u32 	%rd30440, %r4635;
	and.b64  	%rd30441, %rd30406, 4294967295;
	mad.lo.s64 	%rd30442, %rd2, %rd30440, %rd30441;
	shr.u64 	%rd30443, %rd30442, 32;
	and.b64  	%rd30444, %rd30410, 4294967295;
	add.s64 	%rd30445, %rd30443, %rd30444;
	mad.lo.s64 	%rd30446, %rd3, %rd30440, %rd30445;
	cvt.u32.u64 	%r4636, %rd30446;
	shr.u64 	%rd30447, %rd30446, 32;
	and.b64  	%rd30448, %rd30414, 4294967295;
	add.s64 	%rd30449, %rd30447, %rd30448;
	mad.lo.s64 	%rd30450, %rd4, %rd30440, %rd30449;
	shr.u64 	%rd30451, %rd30450, 32;
	and.b64  	%rd30452, %rd30418, 4294967295;
	add.s64 	%rd30453, %rd30451, %rd30452;
	mad.lo.s64 	%rd30454, %rd5, %rd30440, %rd30453;
	shr.u64 	%rd30455, %rd30454, 32;
	and.b64  	%rd30456, %rd30422, 4294967295;
	add.s64 	%rd30457, %rd30455, %rd30456;
	mad.lo.s64 	%rd30458, %rd6, %rd30440, %rd30457;
	shr.u64 	%rd30459, %rd30458, 32;
	and.b64  	%rd30460, %rd30426, 4294967295;
	add.s64 	%rd30461, %rd30459, %rd30460;
	mad.lo.s64 	%rd30462, %rd7, %rd30440, %rd30461;
	shr.u64 	%rd30463, %rd30462, 32;
	and.b64  	%rd30464, %rd30430, 4294967295;
	add.s64 	%rd30465, %rd30463, %rd30464;
	mad.lo.s64 	%rd30466, %rd8, %rd30440, %rd30465;
	shr.u64 	%rd30467, %rd30466, 32;
	and.b64  	%rd30468, %rd30433, 4294967295;
	add.s64 	%rd30469, %rd30467, %rd30468;
	mad.lo.s64 	%rd30470, %rd9, %rd30440, %rd30469;
	shr.u64 	%rd30471, %rd30470, 32;
	and.b64  	%rd30472, %rd30436, 4294967295;
	add.s64 	%rd30473, %rd30471, %rd30472;
	shr.u64 	%rd30474, %rd30473, 32;
	and.b64  	%rd30475, %rd30439, 4294967295;
	add.s64 	%rd30476, %rd30474, %rd30475;
	{ .reg .b32 tmp; mov.b64 {tmp, %r4637}, %rd30476; }
	add.s32 	%r4638, %r4634, %r4637;
	mul.lo.s32 	%r4639, %r9, %r4636;
	cvt.u64.u32 	%rd30477, %r4639;
	and.b64  	%rd30478, %rd30446, 4294967295;
	mad.lo.s64 	%rd30479, %rd2, %rd30477, %rd30478;
	shr.u64 	%rd30480, %rd30479, 32;
	and.b64  	%rd30481, %rd30450, 4294967295;
	add.s64 	%rd30482, %rd30480, %rd30481;
	mad.lo.s64 	%rd30483, %rd3, %rd30477, %rd30482;
	cvt.u32.u64 	%r4640, %rd30483;
	shr.u64 	%rd30484, %rd30483, 32;
	and.b64  	%rd30485, %rd30454, 4294967295;
	add.s64 	%rd30486, %rd30484, %rd30485;
	mad.lo.s64 	%rd30487, %rd4, %rd30477, %rd30486;
	shr.u64 	%rd30488, %rd30487, 32;
	and.b64  	%rd30489, %rd30458, 4294967295;
	add.s64 	%rd30490, %rd30488, %rd30489;
	mad.lo.s64 	%rd30491, %rd5, %rd30477, %rd30490;
	shr.u64 	%rd30492, %rd30491, 32;
	and.b64  	%rd30493, %rd30462, 4294967295;
	add.s64 	%rd30494, %rd30492, %rd30493;
	mad.lo.s64 	%rd30495, %rd6, %rd30477, %rd30494;
	shr.u64 	%rd30496, %rd30495, 32;
	and.b64  	%rd30497, %rd30466, 4294967295;
	add.s64 	%rd30498, %rd30496, %rd30497;
	mad.lo.s64 	%rd30499, %rd7, %rd30477, %rd30498;
	shr.u64 	%rd30500, %rd30499, 32;
	and.b64  	%rd30501, %rd30470, 4294967295;
	add.s64 	%rd30502, %rd30500, %rd30501;
	mad.lo.s64 	%rd30503, %rd8, %rd30477, %rd30502;
	shr.u64 	%rd30504, %rd30503, 32;
	and.b64  	%rd30505, %rd30473, 4294967295;
	add.s64 	%rd30506, %rd30504, %rd30505;
	mad.lo.s64 	%rd30507, %rd9, %rd30477, %rd30506;
	shr.u64 	%rd30508, %rd30507, 32;
	and.b64  	%rd30509, %rd30476, 4294967295;
	add.s64 	%rd30510, %rd30508, %rd30509;
	{ .reg .b32 tmp; mov.b64 {tmp, %r4641}, %rd30510; }
	add.s32 	%r4642, %r4638, %r4641;
	mul.lo.s32 	%r4643, %r9, %r4640;
	cvt.u64.u32 	%rd30511, %r4643;
	and.b64  	%rd30512, %rd30483, 4294967295;
	mad.lo.s64 	%rd30513, %rd2, %rd30511, %rd30512;
	shr.u64 	%rd30514, %rd30513, 32;
	and.b64  	%rd30515, %rd30487, 4294967295;
	add.s64 	%rd30516, %rd30514, %rd30515;
	mad.lo.s64 	%rd391, %rd3, %rd30511, %rd30516;
	cvt.u32.u64 	%r6773, %rd391;
	shr.u64 	%rd30517, %rd391, 32;
	and.b64  	%rd30518, %rd30491, 4294967295;
	add.s64 	%rd30519, %rd30517, %rd30518;
	mad.lo.s64 	%rd46956, %rd4, %rd30511, %rd30519;
	cvt.u32.u64 	%r270, %rd46956;
	shr.u64 	%rd30520, %rd46956, 32;
	and.b64  	%rd30521, %rd30495, 4294967295;
	add.s64 	%rd30522, %rd30520, %rd30521;
	mad.lo.s64 	%rd46957, %rd5, %rd30511, %rd30522;
	cvt.u32.u64 	%r271, %rd46957;
	shr.u64 	%rd30523, %rd46957, 32;
	and.b64  	%rd30524, %rd30499, 4294967295;
	add.s64 	%rd30525, %rd30523, %rd30524;
	mad.lo.s64 	%rd46958, %rd6, %rd30511, %rd30525;
	cvt.u32.u64 	%r272, %rd46958;
	shr.u64 	%rd30526, %rd46958, 32;
	and.b64  	%rd30527, %rd30503, 4294967295;
	add.s64 	%rd30528, %rd30526, %rd30527;
	mad.lo.s64 	%rd46959, %rd7, %rd30511, %rd30528;
	cvt.u32.u64 	%r273, %rd46959;
	shr.u64 	%rd30529, %rd46959, 32;
	and.b64  	%rd30530, %rd30507, 4294967295;
	add.s64 	%rd30531, %rd30529, %rd30530;
	mad.lo.s64 	%rd46960, %rd8, %rd30511, %rd30531;
	cvt.u32.u64 	%r274, %rd46960;
	shr.u64 	%rd30532, %rd46960, 32;
	and.b64  	%rd30533, %rd30510, 4294967295;
	add.s64 	%rd30534, %rd30532, %rd30533;
	mad.lo.s64 	%rd46961, %rd9, %rd30511, %rd30534;
	cvt.u32.u64 	%r275, %rd46961;
	{ .reg .b32 tmp; mov.b64 {tmp, %r4644}, %rd46961; }
	add.s32 	%r6774, %r4642, %r4644;
	setp.gt.u32 	%p1222, %r6774, %r4612;
	@%p1222 bra 	$L__BB0_269;
	cvt.u32.u64 	%r4645, %rd9;
	setp.lt.u32 	%p1223, %r6774, %r4645;
	@%p1223 bra 	$L__BB0_270;
	cvt.u32.u64 	%r4646, %rd8;
	setp.lt.u32 	%p1224, %r4646, %r275;
	@%p1224 bra 	$L__BB0_269;
	cvt.u32.u64 	%r4647, %rd8;
	setp.gt.u32 	%p1225, %r4647, %r275;
	@%p1225 bra 	$L__BB0_270;
	cvt.u32.u64 	%r4648, %rd7;
	setp.lt.u32 	%p1226, %r4648, %r274;
	@%p1226 bra 	$L__BB0_269;
	cvt.u32.u64 	%r4649, %rd7;
	setp.gt.u32 	%p1227, %r4649, %r274;
	@%p1227 bra 	$L__BB0_270;
	cvt.u32.u64 	%r4650, %rd6;
	setp.lt.u32 	%p1228, %r4650, %r273;
	@%p1228 bra 	$L__BB0_269;
	cvt.u32.u64 	%r4651, %rd6;
	setp.gt.u32 	%p1229, %r4651, %r273;
	@%p1229 bra 	$L__BB0_270;
	cvt.u32.u64 	%r4652, %rd5;
	setp.lt.u32 	%p1230, %r4652, %r272;
	@%p1230 bra 	$L__BB0_269;
	cvt.u32.u64 	%r4653, %rd5;
	setp.gt.u32 	%p1231, %r4653, %r272;
	@%p1231 bra 	$L__BB0_270;
	cvt.u32.u64 	%r4654, %rd4;
	setp.lt.u32 	%p1232, %r4654, %r271;
	@%p1232 bra 	$L__BB0_269;
	cvt.u32.u64 	%r4655, %rd4;
	setp.gt.u32 	%p1233, %r4655, %r271;
	@%p1233 bra 	$L__BB0_270;
	cvt.u32.u64 	%r4656, %rd3;
	setp.lt.u32 	%p1234, %r4656, %r270;
	@%p1234 bra 	$L__BB0_269;
	cvt.u32.u64 	%r4657, %rd3;
	cvt.u32.u64 	%r4658, %rd2;
	setp.gt.u32 	%p1235, %r4657, %r270;
	setp.gt.u32 	%p1236, %r4658, %r6773;
	or.pred  	%p1237, %p1235, %p1236;
	@%p1237 bra 	$L__BB0_270;
$L__BB0_269:
	cvt.u32.u64 	%r4659, %rd9;
	and.b64  	%rd30536, %rd391, 4294967295;
	sub.s64 	%rd30537, %rd30536, %rd2;
	shr.u64 	%rd30538, %rd30537, 63;
	cvt.u32.u64 	%r6773, %rd30537;
	and.b64  	%rd30539, %rd46956, 4294967295;
	add.s64 	%rd30540, %rd30538, %rd3;
	sub.s64 	%rd46956, %rd30539, %rd30540;
	shr.u64 	%rd30541, %rd46956, 63;
	and.b64  	%rd30542, %rd46957, 4294967295;
	add.s64 	%rd30543, %rd30541, %rd4;
	sub.s64 	%rd46957, %rd30542, %rd30543;
	shr.u64 	%rd30544, %rd46957, 63;
	and.b64  	%rd30545, %rd46958, 4294967295;
	add.s64 	%rd30546, %rd30544, %rd5;
	sub.s64 	%rd46958, %rd30545, %rd30546;
	shr.u64 	%rd30547, %rd46958, 63;
	and.b64  	%rd30548, %rd46959, 4294967295;
	add.s64 	%rd30549, %rd30547, %rd6;
	sub.s64 	%rd46959, %rd30548, %rd30549;
	shr.u64 	%rd30550, %rd46959, 63;
	and.b64  	%rd30551, %rd46960, 4294967295;
	add.s64 	%rd30552, %rd30550, %rd7;
	sub.s64 	%rd46960, %rd30551, %rd30552;
	shr.u64 	%rd30553, %rd46960, 63;
	and.b64  	%rd30554, %rd46961, 4294967295;
	add.s64 	%rd30555, %rd30553, %rd8;
	sub.s64 	%rd46961, %rd30554, %rd30555;
	shr.u64 	%rd30556, %rd46961, 63;
	cvt.u32.u64 	%r4660, %rd30556;
	add.s32 	%r4661, %r4659, %r4660;
	sub.s32 	%r6774, %r6774, %r4661;
$L__BB0_270:
	cvt.u32.u64 	%r4662, %rd9;
	shl.b32 	%r6775, %r6773, 1;
	shr.u32 	%r4663, %r6773, 31;
	cvt.u64.u32 	%rd30558, %r4663;
	shl.b64 	%rd30559, %rd46956, 1;
	and.b64  	%rd30560, %rd30559, 8589934590;
	or.b64  	%rd46962, %rd30560, %rd30558;
	cvt.u32.u64 	%r282, %rd46962;
	shr.u64 	%rd30561, %rd30560, 32;
	shl.b64 	%rd30562, %rd46957, 1;
	and.b64  	%rd30563, %rd30562, 8589934590;
	or.b64  	%rd46963, %rd30561, %rd30563;
	cvt.u32.u64 	%r283, %rd46963;
	shr.u64 	%rd30564, %rd30563, 32;
	shl.b64 	%rd30565, %rd46958, 1;
	and.b64  	%rd30566, %rd30565, 8589934590;
	or.b64  	%rd46964, %rd30564, %rd30566;
	cvt.u32.u64 	%r284, %rd46964;
	shr.u64 	%rd30567, %rd30566, 32;
	shl.b64 	%rd30568, %rd46959, 1;
	and.b64  	%rd30569, %rd30568, 8589934590;
	or.b64  	%rd46965, %rd30567, %rd30569;
	cvt.u32.u64 	%r285, %rd46965;
	shr.u64 	%rd30570, %rd30569, 32;
	shl.b64 	%rd30571, %rd46960, 1;
	and.b64  	%rd30572, %rd30571, 8589934590;
	or.b64  	%rd46966, %rd30570, %rd30572;
	cvt.u32.u64 	%r286, %rd46966;
	shr.u64 	%rd30573, %rd30572, 32;
	shl.b64 	%rd30574, %rd46961, 1;
	and.b64  	%rd30575, %rd30574, 8589934590;
	or.b64  	%rd46967, %rd30573, %rd30575;
	cvt.u32.u64 	%r287, %rd46967;
	shr.u64 	%rd30576, %rd30575, 32;
	mul.wide.u32 	%rd30577, %r6774, 2;
	add.s64 	%rd46968, %rd30576, %rd30577;
	cvt.u32.u64 	%r288, %rd46968;
	setp.gt.u64 	%p1238, %rd46968, 4294967295;
	setp.lt.u32 	%p1239, %r4662, %r288;
	or.pred  	%p1240, %p1238, %p1239;
	@%p1240 bra 	$L__BB0_284;
	cvt.u32.u64 	%r4664, %rd9;
	setp.gt.u32 	%p1241, %r4664, %r288;
	@%p1241 bra 	$L__BB0_285;
	cvt.u32.u64 	%r4665, %rd8;
	setp.lt.u32 	%p1242, %r4665, %r287;
	@%p1242 bra 	$L__BB0_284;
	cvt.u32.u64 	%r4666, %rd8;
	setp.gt.u32 	%p1243, %r4666, %r287;
	@%p1243 bra 	$L__BB0_285;
	cvt.u32.u64 	%r4667, %rd7;
	setp.lt.u32 	%p1244, %r4667, %r286;
	@%p1244 bra 	$L__BB0_284;
	cvt.u32.u64 	%r4668, %rd7;
	setp.gt.u32 	%p1245, %r4668, %r286;
	@%p1245 bra 	$L__BB0_285;
	cvt.u32.u64 	%r4669, %rd6;
	setp.lt.u32 	%p1246, %r4669, %r285;
	@%p1246 bra 	$L__BB0_284;
	cvt.u32.u64 	%r4670, %rd6;
	setp.gt.u32 	%p1247, %r4670, %r285;
	@%p1247 bra 	$L__BB0_285;
	cvt.u32.u64 	%r4671, %rd5;
	setp.lt.u32 	%p1248, %r4671, %r284;
	@%p1248 bra 	$L__BB0_284;
	cvt.u32.u64 	%r4672, %rd5;
	setp.gt.u32 	%p1249, %r4672, %r284;
	@%p1249 bra 	$L__BB0_285;
	cvt.u32.u64 	%r4673, %rd4;
	setp.lt.u32 	%p1250, %r4673, %r283;
	@%p1250 bra 	$L__BB0_284;
	cvt.u32.u64 	%r4674, %rd4;
	setp.gt.u32 	%p1251, %r4674, %r283;
	@%p1251 bra 	$L__BB0_285;
	cvt.u32.u64 	%r4675, %rd3;
	setp.lt.u32 	%p1252, %r4675, %r282;
	@%p1252 bra 	$L__BB0_284;
	cvt.u32.u64 	%r4676, %rd3;
	cvt.u32.u64 	%r4677, %rd2;
	setp.gt.u32 	%p1253, %r4676, %r282;
	setp.lt.u32 	%p1254, %r6775, %r4677;
	or.pred  	%p1255, %p1253, %p1254;
	@%p1255 bra 	$L__BB0_285;
$L__BB0_284:
	cvt.u64.u32 	%rd30580, %r6775;
	sub.s64 	%rd30581, %rd30580, %rd2;
	shr.u64 	%rd30582, %rd30581, 63;
	cvt.u32.u64 	%r6775, %rd30581;
	and.b64  	%rd30583, %rd46962, 4294967295;
	add.s64 	%rd30584, %rd30582, %rd3;
	sub.s64 	%rd46962, %rd30583, %rd30584;
	shr.u64 	%rd30585, %rd46962, 63;
	and.b64  	%rd30586, %rd46963, 4294967295;
	add.s64 	%rd30587, %rd30585, %rd4;
	sub.s64 	%rd46963, %rd30586, %rd30587;
	shr.u64 	%rd30588, %rd46963, 63;
	and.b64  	%rd30589, %rd46964, 4294967295;
	add.s64 	%rd30590, %rd30588, %rd5;
	sub.s64 	%rd46964, %rd30589, %rd30590;
	shr.u64 	%rd30591, %rd46964, 63;
	and.b64  	%rd30592, %rd46965, 4294967295;
	add.s64 	%rd30593, %rd30591, %rd6;
	sub.s64 	%rd46965, %rd30592, %rd30593;
	shr.u64 	%rd30594, %rd46965, 63;
	and.b64  	%rd30595, %rd46966, 4294967295;
	add.s64 	%rd30596, %rd30594, %rd7;
	sub.s64 	%rd46966, %rd30595, %rd30596;
	shr.u64 	%rd30597, %rd46966, 63;
	and.b64  	%rd30598, %rd46967, 4294967295;
	add.s64 	%rd30599, %rd30597, %rd8;
	sub.s64 	%rd46967, %rd30598, %rd30599;
	shr.u64 	%rd30600, %rd46967, 63;
	and.b64  	%rd30601, %rd46968, 4294967295;
	add.s64 	%rd30602, %rd30600, %rd9;
	sub.s64 	%rd46968, %rd30601, %rd30602;
$L__BB0_285:
	cvt.u32.u64 	%r4678, %rd9;
	shl.b32 	%r6776, %r6775, 1;
	shr.u32 	%r4679, %r6775, 31;
	cvt.u64.u32 	%rd30604, %r4679;
	shl.b64 	%rd30605, %rd46962, 1;
	and.b64  	%rd30606, %rd30605, 8589934590;
	or.b64  	%rd46969, %rd30606, %rd30604;
	cvt.u32.u64 	%r292, %rd46969;
	shr.u64 	%rd30607, %rd30606, 32;
	shl.b64 	%rd30608, %rd46963, 1;
	and.b64  	%rd30609, %rd30608, 8589934590;
	or.b64  	%rd46970, %rd30607, %rd30609;
	cvt.u32.u64 	%r293, %rd46970;
	shr.u64 	%rd30610, %rd30609, 32;
	shl.b64 	%rd30611, %rd46964, 1;
	and.b64  	%rd30612, %rd30611, 8589934590;
	or.b64  	%rd46971, %rd30610, %rd30612;
	cvt.u32.u64 	%r294, %rd46971;
	shr.u64 	%rd30613, %rd30612, 32;
	shl.b64 	%rd30614, %rd46965, 1;
	and.b64  	%rd30615, %rd30614, 8589934590;
	or.b64  	%rd46972, %rd30613, %rd30615;
	cvt.u32.u64 	%r295, %rd46972;
	shr.u64 	%rd30616, %rd30615, 32;
	shl.b64 	%rd30617, %rd46966, 1;
	and.b64  	%rd30618, %rd30617, 8589934590;
	or.b64  	%rd46973, %rd30616, %rd30618;
	cvt.u32.u64 	%r296, %rd46973;
	shr.u64 	%rd30619, %rd30618, 32;
	shl.b64 	%rd30620, %rd46967, 1;
	and.b64  	%rd30621, %rd30620, 8589934590;
	or.b64  	%rd46974, %rd30619, %rd30621;
	cvt.u32.u64 	%r297, %rd46974;
	shr.u64 	%rd30622, %rd30621, 32;
	shl.b64 	%rd30624, %rd46968, 1;
	and.b64  	%rd30625, %rd30624, 8589934590;
	or.b64  	%rd46975, %rd30622, %rd30625;
	cvt.u32.u64 	%r298, %rd46975;
	setp.gt.u64 	%p1256, %rd46975, 4294967295;
	setp.lt.u32 	%p1257, %r4678, %r298;
	or.pred  	%p1258, %p1256, %p1257;
	@%p1258 bra 	$L__BB0_299;
	cvt.u32.u64 	%r4680, %rd9;
	setp.gt.u32 	%p1259, %r4680, %r298;
	@%p1259 bra 	$L__BB0_300;
	cvt.u32.u64 	%r4681, %rd8;
	setp.lt.u32 	%p1260, %r4681, %r297;
	@%p1260 bra 	$L__BB0_299;
	cvt.u32.u64 	%r4682, %rd8;
	setp.gt.u32 	%p1261, %r4682, %r297;
	@%p1261 bra 	$L__BB0_300;
	cvt.u32.u64 	%r4683, %rd7;
	setp.lt.u32 	%p1262, %r4683, %r296;
	@%p1262 bra 	$L__BB0_299;
	cvt.u32.u64 	%r4684, %rd7;
	setp.gt.u32 	%p1263, %r4684, %r296;
	@%p1263 bra 	$L__BB0_300;
	cvt.u32.u64 	%r4685, %rd6;
	setp.lt.u32 	%p1264, %r4685, %r295;
	@%p1264 bra 	$L__BB0_299;
	cvt.u32.u64 	%r4686, %rd6;
	setp.gt.u32 	%p1265, %r4686, %r295;
	@%p1265 bra 	$L__BB0_300;
	cvt.u32.u64 	%r4687, %rd5;
	setp.lt.u32 	%p1266, %r4687, %r294;
	@%p1266 bra 	$L__BB0_299;
	cvt.u32.u64 	%r4688, %rd5;
	setp.gt.u32 	%p1267, %r4688, %r294;
	@%p1267 bra 	$L__BB0_300;
	cvt.u32.u64 	%r4689, %rd4;
	setp.lt.u32 	%p1268, %r4689, %r293;
	@%p1268 bra 	$L__BB0_299;
	cvt.u32.u64 	%r4690, %rd4;
	setp.gt.u32 	%p1269, %r4690, %r293;
	@%p1269 bra 	$L__BB0_300;
	cvt.u32.u64 	%r4691, %rd3;
	setp.lt.u32 	%p1270, %r4691, %r292;
	@%p1270 bra 	$L__BB0_299;
	cvt.u32.u64 	%r4692, %rd3;
	cvt.u32.u64 	%r4693, %rd2;
	setp.gt.u32 	%p1271, %r4692, %r292;
	setp.lt.u32 	%p1272, %r6776, %r4693;
	or.pred  	%p1273, %p1271, %p1272;
	@%p1273 bra 	$L__BB0_300;
$L__BB0_299:
	cvt.u64.u32 	%rd30627, %r6776;
	sub.s64 	%rd30628, %rd30627, %rd2;
	shr.u64 	%rd30629, %rd30628, 63;
	cvt.u32.u64 	%r6776, %rd30628;
	and.b64  	%rd30630, %rd46969, 4294967295;
	add.s64 	%rd30631, %rd30629, %rd3;
	sub.s64 	%rd46969, %rd30630, %rd30631;
	shr.u64 	%rd30632, %rd46969, 63;
	and.b64  	%rd30633, %rd46970, 4294967295;
	add.s64 	%rd30634, %rd30632, %rd4;
	sub.s64 	%rd46970, %rd30633, %rd30634;
	shr.u64 	%rd30635, %rd46970, 63;
	and.b64  	%rd30636, %rd46971, 4294967295;
	add.s64 	%rd30637, %rd30635, %rd5;
	sub.s64 	%rd46971, %rd30636, %rd30637;
	shr.u64 	%rd30638, %rd46971, 63;
	and.b64  	%rd30639, %rd46972, 4294967295;
	add.s64 	%rd30640, %rd30638, %rd6;
	sub.s64 	%rd46972, %rd30639, %rd30640;
	shr.u64 	%rd30641, %rd46972, 63;
	and.b64  	%rd30642, %rd46973, 4294967295;
	add.s64 	%rd30643, %rd30641, %rd7;
	sub.s64 	%rd46973, %rd30642, %rd30643;
	shr.u64 	%rd30644, %rd46973, 63;
	and.b64  	%rd30645, %rd46974, 4294967295;
	add.s64 	%rd30646, %rd30644, %rd8;
	sub.s64 	%rd46974, %rd30645, %rd30646;
	shr.u64 	%rd30647, %rd46974, 63;
	and.b64  	%rd30648, %rd46975, 4294967295;
	add.s64 	%rd30649, %rd30647, %rd9;
	sub.s64 	%rd46975, %rd30648, %rd30649;
$L__BB0_300:
	cvt.u32.u64 	%r4694, %rd9;
	shl.b32 	%r6777, %r6776, 1;
	shr.u32 	%r4695, %r6776, 31;
	cvt.u64.u32 	%rd30651, %r4695;
	shl.b64 	%rd30652, %rd46969, 1;
	and.b64  	%rd30653, %rd30652, 8589934590;
	or.b64  	%rd46976, %rd30653, %rd30651;
	cvt.u32.u64 	%r302, %rd46976;
	shr.u64 	%rd30654, %rd30653, 32;
	shl.b64 	%rd30655, %rd46970, 1;
	and.b64  	%rd30656, %rd30655, 8589934590;
	or.b64  	%rd46977, %rd30654, %rd30656;
	cvt.u32.u64 	%r303, %rd46977;
	shr.u64 	%rd30657, %rd30656, 32;
	shl.b64 	%rd30658, %rd46971, 1;
	and.b64  	%rd30659, %rd30658, 8589934590;
	or.b64  	%rd46978, %rd30657, %rd30659;
	cvt.u32.u64 	%r304, %rd46978;
	shr.u64 	%rd30660, %rd30659, 32;
	shl.b64 	%rd30661, %rd46972, 1;
	and.b64  	%rd30662, %rd30661, 8589934590;
	or.b64  	%rd46979, %rd30660, %rd30662;
	cvt.u32.u64 	%r305, %rd46979;
	shr.u64 	%rd30663, %rd30662, 32;
	shl.b64 	%rd30664, %rd46973, 1;
	and.b64  	%rd30665, %rd30664, 8589934590;
	or.b64  	%rd46980, %rd30663, %rd30665;
	cvt.u32.u64 	%r306, %rd46980;
	shr.u64 	%rd30666, %rd30665, 32;
	shl.b64 	%rd30667, %rd46974, 1;
	and.b64  	%rd30668, %rd30667, 8589934590;
	or.b64  	%rd46981, %rd30666, %rd30668;
	cvt.u32.u64 	%r307, %rd46981;
	shr.u64 	%rd30669, %rd30668, 32;
	shl.b64 	%rd30671, %rd46975, 1;
	and.b64  	%rd30672, %rd30671, 8589934590;
	or.b64  	%rd46982, %rd30669, %rd30672;
	cvt.u32.u64 	%r308, %rd46982;
	setp.gt.u64 	%p1274, %rd46982, 4294967295;
	setp.lt.u32 	%p1275, %r4694, %r308;
	or.pred  	%p1276, %p1274, %p1275;
	@%p1276 bra 	$L__BB0_314;
	cvt.u32.u64 	%r4696, %rd9;
	setp.gt.u32 	%p1277, %r4696, %r308;
	@%p1277 bra 	$L__BB0_315;
	cvt.u32.u64 	%r4697, %rd8;
	setp.lt.u32 	%p1278, %r4697, %r307;
	@%p1278 bra 	$L__BB0_314;
	cvt.u32.u64 	%r4698, %rd8;
	setp.gt.u32 	%p1279, %r4698, %r307;
	@%p1279 bra 	$L__BB0_315;
	cvt.u32.u64 	%r4699, %rd7;
	setp.lt.u32 	%p1280, %r4699, %r306;
	@%p1280 bra 	$L__BB0_314;
	cvt.u32.u64 	%r4700, %rd7;
	setp.gt.u32 	%p1281, %r4700, %r306;
	@%p1281 bra 	$L__BB0_315;
	cvt.u32.u64 	%r4701, %rd6;
	setp.lt.u32 	%p1282, %r4701, %r305;
	@%p1282 bra 	$L__BB0_314;
	cvt.u32.u64 	%r4702, %rd6;
	setp.gt.u32 	%p1283, %r4702, %r305;
	@%p1283 bra 	$L__BB0_315;
	cvt.u32.u64 	%r4703, %rd5;
	setp.lt.u32 	%p1284, %r4703, %r304;
	@%p1284 bra 	$L__BB0_314;
	cvt.u32.u64 	%r4704, %rd5;
	setp.gt.u32 	%p1285, %r4704, %r304;
	@%p1285 bra 	$L__BB0_315;
	cvt.u32.u64 	%r4705, %rd4;
	setp.lt.u32 	%p1286, %r4705, %r303;
	@%p1286 bra 	$L__BB0_314;
	cvt.u32.u64 	%r4706, %rd4;
	setp.gt.u32 	%p1287, %r4706, %r303;
	@%p1287 bra 	$L__BB0_315;
	cvt.u32.u64 	%r4707, %rd3;
	setp.lt.u32 	%p1288, %r4707, %r302;
	@%p1288 bra 	$L__BB0_314;
	cvt.u32.u64 	%r4708, %rd3;
	cvt.u32.u64 	%r4709, %rd2;
	setp.gt.u32 	%p1289, %r4708, %r302;
	setp.lt.u32 	%p1290, %r6777, %r4709;
	or.pred  	%p1291, %p1289, %p1290;
	@%p1291 bra 	$L__BB0_315;
$L__BB0_314:
	cvt.u64.u32 	%rd30674, %r6777;
	sub.s64 	%rd30675, %rd30674, %rd2;
	shr.u64 	%rd30676, %rd30675, 63;
	cvt.u32.u64 	%r6777, %rd30675;
	and.b64  	%rd30677, %rd46976, 4294967295;
	add.s64 	%rd30678, %rd30676, %rd3;
	sub.s64 	%rd46976, %rd30677, %rd30678;
	shr.u64 	%rd30679, %rd46976, 63;
	and.b64  	%rd30680, %rd46977, 4294967295;
	add.s64 	%rd30681, %rd30679, %rd4;
	sub.s64 	%rd46977, %rd30680, %rd30681;
	shr.u64 	%rd30682, %rd46977, 63;
	and.b64  	%rd30683, %rd46978, 4294967295;
	add.s64 	%rd30684, %rd30682, %rd5;
	sub.s64 	%rd46978, %rd30683, %rd30684;
	shr.u64 	%rd30685, %rd46978, 63;
	and.b64  	%rd30686, %rd46979, 4294967295;
	add.s64 	%rd30687, %rd30685, %rd6;
	sub.s64 	%rd46979, %rd30686, %rd30687;
	shr.u64 	%rd30688, %rd46979, 63;
	and.b64  	%rd30689, %rd46980, 4294967295;
	add.s64 	%rd30690, %rd30688, %rd7;
	sub.s64 	%rd46980, %rd30689, %rd30690;
	shr.u64 	%rd30691, %rd46980, 63;
	and.b64  	%rd30692, %rd46981, 4294967295;
	add.s64 	%rd30693, %rd30691, %rd8;
	sub.s64 	%rd46981, %rd30692, %rd30693;
	shr.u64 	%rd30694, %rd46981, 63;
	and.b64  	%rd30695, %rd46982, 4294967295;
	add.s64 	%rd30696, %rd30694, %rd9;
	sub.s64 	%rd46982, %rd30695, %rd30696;
$L__BB0_315:
	cvt.u32.u64 	%r4710, %rd9;
	mul.lo.s64 	%rd30697, %rd91, %rd91;
	cvt.u32.u64 	%r4711, %rd30697;
	shr.u64 	%rd30698, %rd30697, 32;
	mul.lo.s64 	%rd30699, %rd100, %rd91;
	add.s64 	%rd30700, %rd30698, %rd30699;
	shr.u64 	%rd30701, %rd30700, 32;
	mul.lo.s64 	%rd30702, %rd101, %rd91;
	add.s64 	%rd30703, %rd30701, %rd30702;
	shr.u64 	%rd30704, %rd30703, 32;
	mul.lo.s64 	%rd30705, %rd102, %rd91;
	add.s64 	%rd30706, %rd30704, %rd30705;
	shr.u64 	%rd30707, %rd30706, 32;
	mul.lo.s64 	%rd30708, %rd103, %rd91;
	add.s64 	%rd30709, %rd30707, %rd30708;
	shr.u64 	%rd30710, %rd30709, 32;
	mul.lo.s64 	%rd30711, %rd104, %rd91;
	add.s64 	%rd30712, %rd30710, %rd30711;
	shr.u64 	%rd30713, %rd30712, 32;
	mul.lo.s64 	%rd30714, %rd105, %rd91;
	add.s64 	%rd30715, %rd30713, %rd30714;
	shr.u64 	%rd30716, %rd30715, 32;
	mul.lo.s64 	%rd30717, %rd106, %rd91;
	add.s64 	%rd30718, %rd30716, %rd30717;
	shr.u64 	%rd30719, %rd30718, 32;
	and.b64  	%rd30720, %rd30700, 4294967295;
	add.s64 	%rd30721, %rd30699, %rd30720;
	shr.u64 	%rd30722, %rd30721, 32;
	and.b64  	%rd30723, %rd30703, 4294967295;
	add.s64 	%rd30724, %rd30722, %rd30723;
	mad.lo.s64 	%rd30725, %rd100, %rd100, %rd30724;
	shr.u64 	%rd30726, %rd30725, 32;
	mul.lo.s64 	%rd30727, %rd101, %rd100;
	and.b64  	%rd30728, %rd30706, 4294967295;
	add.s64 	%rd30729, %rd30726, %rd30728;
	add.s64 	%rd30730, %rd30729, %rd30727;
	shr.u64 	%rd30731, %rd30730, 32;
	mul.lo.s64 	%rd30732, %rd102, %rd100;
	and.b64  	%rd30733, %rd30709, 4294967295;
	add.s64 	%rd30734, %rd30731, %rd30733;
	add.s64 	%rd30735, %rd30734, %rd30732;
	shr.u64 	%rd30736, %rd30735, 32;
	mul.lo.s64 	%rd30737, %rd103, %rd100;
	and.b64  	%rd30738, %rd30712, 4294967295;
	add.s64 	%rd30739, %rd30736, %rd30738;
	add.s64 	%rd30740, %rd30739, %rd30737;
	shr.u64 	%rd30741, %rd30740, 32;
	mul.lo.s64 	%rd30742, %rd104, %rd100;
	and.b64  	%rd30743, %rd30715, 4294967295;
	add.s64 	%rd30744, %rd30741, %rd30743;
	add.s64 	%rd30745, %rd30744, %rd30742;
	shr.u64 	%rd30746, %rd30745, 32;
	mul.lo.s64 	%rd30747, %rd105, %rd100;
	and.b64  	%rd30748, %rd30718, 4294967295;
	add.s64 	%rd30749, %rd30746, %rd30748;
	add.s64 	%rd30750, %rd30749, %rd30747;
	shr.u64 	%rd30751, %rd30750, 32;
	mul.lo.s64 	%rd30752, %rd106, %rd100;
	add.s64 	%rd30753, %rd30751, %rd30719;
	add.s64 	%rd30754, %rd30753, %rd30752;
	shr.u64 	%rd30755, %rd30754, 32;
	and.b64  	%rd30756, %rd30725, 4294967295;
	add.s64 	%rd30757, %rd30702, %rd30756;
	shr.u64 	%rd30758, %rd30757, 32;
	and.b64  	%rd30759, %rd30730, 4294967295;
	add.s64 	%rd30760, %rd30758, %rd30759;
	add.s64 	%rd30761, %rd30760, %rd30727;
	shr.u64 	%rd30762, %rd30761, 32;
	and.b64  	%rd30763, %rd30735, 4294967295;
	add.s64 	%rd30764, %rd30762, %rd30763;
	mad.lo.s64 	%rd30765, %rd101, %rd101, %rd30764;
	shr.u64 	%rd30766, %rd30765, 32;
	mul.lo.s64 	%rd30767, %rd102, %rd101;
	and.b64  	%rd30768, %rd30740, 4294967295;
	add.s64 	%rd30769, %rd30766, %rd30768;
	add.s64 	%rd30770, %rd30769, %rd30767;
	shr.u64 	%rd30771, %rd30770, 32;
	mul.lo.s64 	%rd30772, %rd103, %rd101;
	and.b64  	%rd30773, %rd30745, 4294967295;
	add.s64 	%rd30774, %rd30771, %rd30773;
	add.s64 	%rd30775, %rd30774, %rd30772;
	shr.u64 	%rd30776, %rd30775, 32;
	mul.lo.s64 	%rd30777, %rd104, %rd101;
	and.b64  	%rd30778, %rd30750, 4294967295;
	add.s64 	%rd30779, %rd30776, %rd30778;
	add.s64 	%rd30780, %rd30779, %rd30777;
	shr.u64 	%rd30781, %rd30780, 32;
	mul.lo.s64 	%rd30782, %rd105, %rd101;
	and.b64  	%rd30783, %rd30754, 4294967295;
	add.s64 	%rd30784, %rd30781, %rd30783;
	add.s64 	%rd30785, %rd30784, %rd30782;
	shr.u64 	%rd30786, %rd30785, 32;
	mul.lo.s64 	%rd30787, %rd106, %rd101;
	add.s64 	%rd30788, %rd30786, %rd30755;
	add.s64 	%rd30789, %rd30788, %rd30787;
	shr.u64 	%rd30790, %rd30789, 32;
	and.b64  	%rd30791, %rd30761, 4294967295;
	add.s64 	%rd30792, %rd30705, %rd30791;
	shr.u64 	%rd30793, %rd30792, 32;
	and.b64  	%rd30794, %rd30765, 4294967295;
	add.s64 	%rd30795, %rd30793, %rd30794;
	add.s64 	%rd30796, %rd30795, %rd30732;
	shr.u64 	%rd30797, %rd30796, 32;
	and.b64  	%rd30798, %rd30770, 4294967295;
	add.s64 	%rd30799, %rd30797, %rd30798;
	add.s64 	%rd30800, %rd30799, %rd30767;
	shr.u64 	%rd30801, %rd30800, 32;
	and.b64  	%rd30802, %rd30775, 4294967295;
	add.s64 	%rd30803, %rd30801, %rd30802;
	mad.lo.s64 	%rd30804, %rd102, %rd102, %rd30803;
	shr.u64 	%rd30805, %rd30804, 32;
	mul.lo.s64 	%rd30806, %rd103, %rd102;
	and.b64  	%rd30807, %rd30780, 4294967295;
	add.s64 	%rd30808, %rd30805, %rd30807;
	add.s64 	%rd30809, %rd30808, %rd30806;
	shr.u64 	%rd30810, %rd30809, 32;
	mul.lo.s64 	%rd30811, %rd104, %rd102;
	and.b64  	%rd30812, %rd30785, 4294967295;
	add.s64 	%rd30813, %rd30810, %rd30812;
	add.s64 	%rd30814, %rd30813, %rd30811;
	shr.u64 	%rd30815, %rd30814, 32;
	mul.lo.s64 	%rd30816, %rd105, %rd102;
	and.b64  	%rd30817, %rd30789, 4294967295;
	add.s64 	%rd30818, %rd30815, %rd30817;
	add.s64 	%rd30819, %rd30818, %rd30816;
	shr.u64 	%rd30820, %rd30819, 32;
	mul.lo.s64 	%rd30821, %rd106, %rd102;
	add.s64 	%rd30822, %rd30820, %rd30790;
	add.s64 	%rd30823, %rd30822, %rd30821;
	shr.u64 	%rd30824, %rd30823, 32;
	and.b64  	%rd30825, %rd30796, 4294967295;
	add.s64 	%rd30826, %rd30708, %rd30825;
	shr.u64 	%rd30827, %rd30826, 32;
	and.b64  	%rd30828, %rd30800, 4294967295;
	add.s64 	%rd30829, %rd30827, %rd30828;
	add.s64 	%rd30830, %rd30829, %rd30737;
	shr.u64 	%rd30831, %rd30830, 32;
	and.b64  	%rd30832, %rd30804, 4294967295;
	add.s64 	%rd30833, %rd30831, %rd30832;
	add.s64 	%rd30834, %rd30833, %rd30772;
	shr.u64 	%rd30835, %rd30834, 32;
	and.b64  	%rd30836, %rd30809, 4294967295;
	add.s64 	%rd30837, %rd30835, %rd30836;
	add.s64 	%rd30838, %rd30837, %rd30806;
	shr.u64 	%rd30839, %rd30838, 32;
	and.b64  	%rd30840, %rd30814, 4294967295;
	add.s64 	%rd30841, %rd30839, %rd30840;
	mad.lo.s64 	%rd30842, %rd103, %rd103, %rd30841;
	shr.u64 	%rd30843, %rd30842, 32;
	mul.lo.s64 	%rd30844, %rd104, %rd103;
	and.b64  	%rd30845, %rd30819, 4294967295;
	add.s64 	%rd30846, %rd30843, %rd30845;
	add.s64 	%rd30847, %rd30846, %rd30844;
	shr.u64 	%rd30848, %rd30847, 32;
	mul.lo.s64 	%rd30849, %rd105, %rd103;
	and.b64  	%rd30850, %rd30823, 4294967295;
	add.s64 	%rd30851, %rd30848, %rd30850;
	add.s64 	%rd30852, %rd30851, %rd30849;
	shr.u64 	%rd30853, %rd30852, 32;
	mul.lo.s64 	%rd30854, %rd106, %rd103;
	add.s64 	%rd30855, %rd30853, %rd30824;
	add.s64 	%rd30856, %rd30855, %rd30854;
	shr.u64 	%rd30857, %rd30856, 32;
	and.b64  	%rd30858, %rd30830, 4294967295;
	add.s64 	%rd30859, %rd30711, %rd30858;
	shr.u64 	%rd30860, %rd30859, 32;
	and.b64  	%rd30861, %rd30834, 4294967295;
	add.s64 	%rd30862, %rd30860, %rd30861;
	add.s64 	%rd30863, %rd30862, %rd30742;
	shr.u64 	%rd30864, %rd30863, 32;
	and.b64  	%rd30865, %rd30838, 4294967295;
	add.s64 	%rd30866, %rd30864, %rd30865;
	add.s64 	%rd30867, %rd30866, %rd30777;
	shr.u64 	%rd30868, %rd30867, 32;
	and.b64  	%rd30869, %rd30842, 4294967295;
	add.s64 	%rd30870, %rd30868, %rd30869;
	add.s64 	%rd30871, %rd30870, %rd30811;
	shr.u64 	%rd30872, %rd30871, 32;
	and.b64  	%rd30873, %rd30847, 4294967295;
	add.s64 	%rd30874, %rd30872, %rd30873;
	add.s64 	%rd30875, %rd30874, %rd30844;
	shr.u64 	%rd30876, %rd30875, 32;
	and.b64  	%rd30877, %rd30852, 4294967295;
	add.s64 	%rd30878, %rd30876, %rd30877;
	mad.lo.s64 	%rd30879, %rd104, %rd104, %rd30878;
	shr.u64 	%rd30880, %rd30879, 32;
	mul.lo.s64 	%rd30881, %rd105, %rd104;
	and.b64  	%rd30882, %rd30856, 4294967295;
	add.s64 	%rd30883, %rd30880, %rd30882;
	add.s64 	%rd30884, %rd30883, %rd30881;
	shr.u64 	%rd30885, %rd30884, 32;
	mul.lo.s64 	%rd30886, %rd106, %rd104;
	add.s64 	%rd30887, %rd30885, %rd30857;
	add.s64 	%rd30888, %rd30887, %rd30886;
	shr.u64 	%rd30889, %rd30888, 32;
	and.b64  	%rd30890, %rd30863, 4294967295;
	add.s64 	%rd30891, %rd30714, %rd30890;
	shr.u64 	%rd30892, %rd30891, 32;
	and.b64  	%rd30893, %rd30867, 4294967295;
	add.s64 	%rd30894, %rd30892, %rd30893;
	add.s64 	%rd30895, %rd30894, %rd30747;
	shr.u64 	%rd30896, %rd30895, 32;
	and.b64  	%rd30897, %rd30871, 4294967295;
	add.s64 	%rd30898, %rd30896, %rd30897;
	add.s64 	%rd30899, %rd30898, %rd30782;
	shr.u64 	%rd30900, %rd30899, 32;
	and.b64  	%rd30901, %rd30875, 4294967295;
	add.s64 	%rd30902, %rd30900, %rd30901;
	add.s64 	%rd30903, %rd30902, %rd30816;
	shr.u64 	%rd30904, %rd30903, 32;
	and.b64  	%rd30905, %rd30879, 4294967295;
	add.s64 	%rd30906, %rd30904, %rd30905;
	add.s64 	%rd30907, %rd30906, %rd30849;
	shr.u64 	%rd30908, %rd30907, 32;
	and.b64  	%rd30909, %rd30884, 4294967295;
	add.s64 	%rd30910, %rd30908, %rd30909;
	add.s64 	%rd30911, %rd30910, %rd30881;
	shr.u64 	%rd30912, %rd30911, 32;
	and.b64  	%rd30913, %rd30888, 4294967295;
	add.s64 	%rd30914, %rd30912, %rd30913;
	mad.lo.s64 	%rd30915, %rd105, %rd105, %rd30914;
	shr.u64 	%rd30916, %rd30915, 32;
	mul.lo.s64 	%rd30917, %rd106, %rd105;
	add.s64 	%rd30918, %rd30916, %rd30889;
	add.s64 	%rd30919, %rd30918, %rd30917;
	shr.u64 	%rd30920, %rd30919, 32;
	and.b64  	%rd30921, %rd30895, 4294967295;
	add.s64 	%rd30922, %rd30717, %rd30921;
	shr.u64 	%rd30923, %rd30922, 32;
	and.b64  	%rd30924, %rd30899, 4294967295;
	add.s64 	%rd30925, %rd30923, %rd30924;
	add.s64 	%rd30926, %rd30925, %rd30752;
	shr.u64 	%rd30927, %rd30926, 32;
	and.b64  	%rd30928, %rd30903, 4294967295;
	add.s64 	%rd30929, %rd30927, %rd30928;
	add.s64 	%rd30930, %rd30929, %rd30787;
	shr.u64 	%rd30931, %rd30930, 32;
	and.b64  	%rd30932, %rd30907, 4294967295;
	add.s64 	%rd30933, %rd30931, %rd30932;
	add.s64 	%rd30934, %rd30933, %rd30821;
	shr.u64 	%rd30935, %rd30934, 32;
	and.b64  	%rd30936, %rd30911, 4294967295;
	add.s64 	%rd30937, %rd30935, %rd30936;
	add.s64 	%rd30938, %rd30937, %rd30854;
	shr.u64 	%rd30939, %rd30938, 32;
	and.b64  	%rd30940, %rd30915, 4294967295;
	add.s64 	%rd30941, %rd30939, %rd30940;
	add.s64 	%rd30942, %rd30941, %rd30886;
	shr.u64 	%rd30943, %rd30942, 32;
	and.b64  	%rd30944, %rd30919, 4294967295;
	add.s64 	%rd30945, %rd30943, %rd30944;
	add.s64 	%rd30946, %rd30945, %rd30917;
	shr.u64 	%rd30947, %rd30946, 32;
	add.s64 	%rd30948, %rd30947, %rd30920;
	mad.lo.s64 	%rd30949, %rd106, %rd106, %rd30948;
	{ .reg .b32 tmp; mov.b64 {tmp, %r4712}, %rd30949; }
	mul.lo.s32 	%r4713, %r9, %r4711;
	cvt.u64.u32 	%rd30950, %r4713;
	and.b64  	%rd30951, %rd30697, 4294967295;
	mad.lo.s64 	%rd30952, %rd2, %rd30950, %rd30951;
	shr.u64 	%rd30953, %rd30952, 32;
	and.b64  	%rd30954, %rd30721, 4294967295;
	add.s64 	%rd30955, %rd30953, %rd30954;
	mad.lo.s64 	%rd30956, %rd3, %rd30950, %rd30955;
	cvt.u32.u64 	%r4714, %rd30956;
	shr.u64 	%rd30957, %rd30956, 32;
	and.b64  	%rd30958, %rd30757, 4294967295;
	add.s64 	%rd30959, %rd30957, %rd30958;
	mad.lo.s64 	%rd30960, %rd4, %rd30950, %rd30959;
	shr.u64 	%rd30961, %rd30960, 32;
	and.b64  	%rd30962, %rd30792, 4294967295;
	add.s64 	%rd30963, %rd30961, %rd30962;
	mad.lo.s64 	%rd30964, %rd5, %rd30950, %rd30963;
	shr.u64 	%rd30965, %rd30964, 32;
	and.b64  	%rd30966, %rd30826, 4294967295;
	add.s64 	%rd30967, %rd30965, %rd30966;
	mad.lo.s64 	%rd30968, %rd6, %rd30950, %rd30967;
	shr.u64 	%rd30969, %rd30968, 32;
	and.b64  	%rd30970, %rd30859, 4294967295;
	add.s64 	%rd30971, %rd30969, %rd30970;
	mad.lo.s64 	%rd30972, %rd7, %rd30950, %rd30971;
	shr.u64 	%rd30973, %rd30972, 32;
	and.b64  	%rd30974, %rd30891, 4294967295;
	add.s64 	%rd30975, %rd30973, %rd30974;
	mad.lo.s64 	%rd30976, %rd8, %rd30950, %rd30975;
	shr.u64 	%rd30977, %rd30976, 32;
	and.b64  	%rd30978, %rd30922, 4294967295;
	add.s64 	%rd30979, %rd30977, %rd30978;
	mad.lo.s64 	%rd30980, %rd9, %rd30950, %rd30979;
	shr.u64 	%rd30981, %rd30980, 32;
	and.b64  	%rd30982, %rd30926, 4294967295;
	add.s64 	%rd30983, %rd30981, %rd30982;
	shr.u64 	%rd30984, %rd30983, 32;
	and.b64  	%rd30985, %rd30930, 4294967295;
	add.s64 	%rd30986, %rd30984, %rd30985;
	shr.u64 	%rd30987, %rd30986, 32;
	and.b64  	%rd30988, %rd30934, 4294967295;
	add.s64 	%rd30989, %rd30987, %rd30988;
	shr.u64 	%rd30990, %rd30989, 32;
	and.b64  	%rd30991, %rd30938, 4294967295;
	add.s64 	%rd30992, %rd30990, %rd30991;
	shr.u64 	%rd30993, %rd30992, 32;
	and.b64  	%rd30994, %rd30942, 4294967295;
	add.s64 	%rd30995, %rd30993, %rd30994;
	shr.u64 	%rd30996, %rd30995, 32;
	and.b64  	%rd30997, %rd30946, 4294967295;
	add.s64 	%rd30998, %rd30996, %rd30997;
	shr.u64 	%rd30999, %rd30998, 32;
	and.b64  	%rd31000, %rd30949, 4294967295;
	add.s64 	%rd31001, %rd30999, %rd31000;
	{ .reg .b32 tmp; mov.b64 {tmp, %r4715}, %rd31001; }
	add.s32 	%r4716, %r4712, %r4715;
	mul.lo.s32 	%r4717, %r9, %r4714;
	cvt.u64.u32 	%rd31002, %r4717;
	and.b64  	%rd31003, %rd30956, 4294967295;
	mad.lo.s64 	%rd31004, %rd2, %rd31002, %rd31003;
	shr.u64 	%rd31005, %rd31004, 32;
	and.b64  	%rd31006, %rd30960, 4294967295;
	add.s64 	%rd31007, %rd31005, %rd31006;
	mad.lo.s64 	%rd31008, %rd3, %rd31002, %rd31007;
	cvt.u32.u64 	%r4718, %rd31008;
	shr.u64 	%rd31009, %rd31008, 32;
	and.b64  	%rd31010, %rd30964, 4294967295;
	add.s64 	%rd31011, %rd31009, %rd31010;
	mad.lo.s64 	%rd31012, %rd4, %rd31002, %rd31011;
	shr.u64 	%rd31013, %rd31012, 32;
	and.b64  	%rd31014, %rd30968, 4294967295;
	add.s64 	%rd31015, %rd31013, %rd31014;
	mad.lo.s64 	%rd31016, %rd5, %rd31002, %rd31015;
	shr.u64 	%rd31017, %rd31016, 32;
	and.b64  	%rd31018, %rd30972, 4294967295;
	add.s64 	%rd31019, %rd31017, %rd31018;
	mad.lo.s64 	%rd31020, %rd6, %rd31002, %rd31019;
	shr.u64 	%rd31021, %rd31020, 32;
	and.b64  	%rd31022, %rd30976, 4294967295;
	add.s64 	%rd31023, %rd31021, %rd31022;
	mad.lo.s64 	%rd31024, %rd7, %rd31002, %rd31023;
	shr.u64 	%rd31025, %rd31024, 32;
	and.b64  	%rd31026, %rd30980, 4294967295;
	add.s64 	%rd31027, %rd31025, %rd31026;
	mad.lo.s64 	%rd31028, %rd8, %rd31002, %rd31027;
	shr.u64 	%rd31029, %rd31028, 32;
	and.b64  	%rd31030, %rd30983, 4294967295;
	add.s64 	%rd31031, %rd31029, %rd31030;
	mad.lo.s64 	%rd31032, %rd9, %rd31002, %rd31031;
	shr.u64 	%rd31033, %rd31032, 32;
	and.b64  	%rd31034, %rd30986, 4294967295;
	add.s64 	%rd31035, %rd31033, %rd31034;
	shr.u64 	%rd31036, %rd31035, 32;
	and.b64  	%rd31037, %rd30989, 4294967295;
	add.s64 	%rd31038, %rd31036, %rd31037;
	shr.u64 	%rd31039, %rd31038, 32;
	and.b64  	%rd31040, %rd30992, 4294967295;
	add.s64 	%rd31041, %rd31039, %rd31040;
	shr.u64 	%rd31042, %rd31041, 32;
	and.b64  	%rd31043, %rd30995, 4294967295;
	add.s64 	%rd31044, %rd31042, %rd31043;
	shr.u64 	%rd31045, %rd31044, 32;
	and.b64  	%rd31046, %rd30998, 4294967295;
	add.s64 	%rd31047, %rd31045, %rd31046;
	shr.u64 	%rd31048, %rd31047, 32;
	and.b64  	%rd31049, %rd31001, 4294967295;
	add.s64 	%rd31050, %rd31048, %rd31049;
	{ .reg .b32 tmp; mov.b64 {tmp, %r4719}, %rd31050; }
	add.s32 	%r4720, %r4716, %r4719;
	mul.lo.s32 	%r4721, %r9, %r4718;
	cvt.u64.u32 	%rd31051, %r4721;
	and.b64  	%rd31052, %rd31008, 4294967295;
	mad.lo.s64 	%rd31053, %rd2, %rd31051, %rd31052;
	shr.u64 	%rd31054, %rd31053, 32;
	and.b64  	%rd31055, %rd31012, 4294967295;
	add.s64 	%rd31056, %rd31054, %rd31055;
	mad.lo.s64 	%rd31057, %rd3, %rd31051, %rd31056;
	cvt.u32.u64 	%r4722, %rd31057;
	shr.u64 	%rd31058, %rd31057, 32;
	and.b64  	%rd31059, %rd31016, 4294967295;
	add.s64 	%rd31060, %rd31058, %rd31059;
	mad.lo.s64 	%rd31061, %rd4, %rd31051, %rd31060;
	shr.u64 	%rd31062, %rd31061, 32;
	and.b64  	%rd31063, %rd31020, 4294967295;
	add.s64 	%rd31064, %rd31062, %rd31063;
	mad.lo.s64 	%rd31065, %rd5, %rd31051, %rd31064;
	shr.u64 	%rd31066, %rd31065, 32;
	and.b64  	%rd31067, %rd31024, 4294967295;
	add.s64 	%rd31068, %rd31066, %rd31067;
	mad.lo.s64 	%rd31069, %rd6, %rd31051, %rd31068;
	shr.u64 	%rd31070, %rd31069, 32;
	and.b64  	%rd31071, %rd31028, 4294967295;
	add.s64 	%rd31072, %rd31070, %rd31071;
	mad.lo.s64 	%rd31073, %rd7, %rd31051, %rd31072;
	shr.u64 	%rd31074, %rd31073, 32;
	and.b64  	%rd31075, %rd31032, 4294967295;
	add.s64 	%rd31076, %rd31074, %rd31075;
	mad.lo.s64 	%rd31077, %rd8, %rd31051, %rd31076;
	shr.u64 	%rd31078, %rd31077, 32;
	and.b64  	%rd31079, %rd31035, 4294967295;
	add.s64 	%rd31080, %rd31078, %rd31079;
	mad.lo.s64 	%rd31081, %rd9, %rd31051, %rd31080;
	shr.u64 	%rd31082, %rd31081, 32;
	and.b64  	%rd31083, %rd31038, 4294967295;
	add.s64 	%rd31084, %rd31082, %rd31083;
	shr.u64 	%rd31085, %rd31084, 32;
	and.b64  	%rd31086, %rd31041, 4294967295;
	add.s64 	%rd31087, %rd31085, %rd31086;
	shr.u64 	%rd31088, %rd31087, 32;
	and.b64  	%rd31089, %rd31044, 4294967295;
	add.s64 	%rd31090, %rd31088, %rd31089;
	shr.u64 	%rd31091, %rd31090, 32;
	and.b64  	%rd31092, %rd31047, 4294967295;
	add.s64 	%rd31093, %rd31091, %rd31092;
	shr.u64 	%rd31094, %rd31093, 32;
	and.b64  	%rd31095, %rd31050, 4294967295;
	add.s64 	%rd31096, %rd31094, %rd31095;
	{ .reg .b32 tmp; mov.b64 {tmp, %r4723}, %rd31096; }
	add.s32 	%r4724, %r4720, %r4723;
	mul.lo.s32 	%r4725, %r9, %r4722;
	cvt.u64.u32 	%rd31097, %r4725;
	and.b64  	%rd31098, %rd31057, 4294967295;
	mad.lo.s64 	%rd31099, %rd2, %rd31097, %rd31098;
	shr.u64 	%rd31100, %rd31099, 32;
	and.b64  	%rd31101, %rd31061, 4294967295;
	add.s64 	%rd31102, %rd31100, %rd31101;
	mad.lo.s64 	%rd31103, %rd3, %rd31097, %rd31102;
	cvt.u32.u64 	%r4726, %rd31103;
	shr.u64 	%rd31104, %rd31103, 32;
	and.b64  	%rd31105, %rd31065, 4294967295;
	add.s64 	%rd31106, %rd31104, %rd31105;
	mad.lo.s64 	%rd31107, %rd4, %rd31097, %rd31106;
	shr.u64 	%rd31108, %rd31107, 32;
	and.b64  	%rd31109, %rd31069, 4294967295;
	add.s64 	%rd31110, %rd31108, %rd31109;
	mad.lo.s64 	%rd31111, %rd5, %rd31097, %rd31110;
	shr.u64 	%rd31112, %rd31111, 32;
	and.b64  	%rd31113, %rd31073, 4294967295;
	add.s64 	%rd31114, %rd31112, %rd31113;
	mad.lo.s64 	%rd31115, %rd6, %rd31097, %rd31114;
	shr.u64 	%rd31116, %rd31115, 32;
	and.b64  	%rd31117, %rd31077, 4294967295;
	add.s64 	%rd31118, %rd31116, %rd31117;
	mad.lo.s64 	%rd31119, %rd7, %rd31097, %rd31118;
	shr.u64 	%rd31120, %rd31119, 32;
	and.b64  	%rd31121, %rd31081, 4294967295;
	add.s64 	%rd31122, %rd31120, %rd31121;
	mad.lo.s64 	%rd31123, %rd8, %rd31097, %rd31122;
	shr.u64 	%rd31124, %rd31123, 32;
	and.b64  	%rd31125, %rd31084, 4294967295;
	add.s64 	%rd31126, %rd31124, %rd31125;
	mad.lo.s64 	%rd31127, %rd9, %rd31097, %rd31126;
	shr.u64 	%rd31128, %rd31127, 32;
	and.b64  	%rd31129, %rd31087, 4294967295;
	add.s64 	%rd31130, %rd31128, %rd31129;
	shr.u64 	%rd31131, %rd31130, 32;
	and.b64  	%rd31132, %rd31090, 4294967295;
	add.s64 	%rd31133, %rd31131, %rd31132;
	shr.u64 	%rd31134, %rd31133, 32;
	and.b64  	%rd31135, %rd31093, 4294967295;
	add.s64 	%rd31136, %rd31134, %rd31135;
	shr.u64 	%rd31137, %rd31136, 32;
	and.b64  	%rd31138, %rd31096, 4294967295;
	add.s64 	%rd31139, %rd31137, %rd31138;
	{ .reg .b32 tmp; mov.b64 {tmp, %r4727}, %rd31139; }
	add.s32 	%r4728, %r4724, %r4727;
	mul.lo.s32 	%r4729, %r9, %r4726;
	cvt.u64.u32 	%rd31140, %r4729;
	and.b64  	%rd31141, %rd31103, 4294967295;
	mad.lo.s64 	%rd31142, %rd2, %rd31140, %rd31141;
	shr.u64 	%rd31143, %rd31142, 32;
	and.b64  	%rd31144, %rd31107, 4294967295;
	add.s64 	%rd31145, %rd31143, %rd31144;
	mad.lo.s64 	%rd31146, %rd3, %rd31140, %rd31145;
	cvt.u32.u64 	%r4730, %rd31146;
	shr.u64 	%rd31147, %rd31146, 32;
	and.b64  	%rd31148, %rd31111, 4294967295;
	add.s64 	%rd31149, %rd31147, %rd31148;
	mad.lo.s64 	%rd31150, %rd4, %rd31140, %rd31149;
	shr.u64 	%rd31151, %rd31150, 32;
	and.b64  	%rd31152, %rd31115, 4294967295;
	add.s64 	%rd31153, %rd31151, %rd31152;
	mad.lo.s64 	%rd31154, %rd5, %rd31140, %rd31153;
	shr.u64 	%rd31155, %rd31154, 32;
	and.b64  	%rd31156, %rd31119, 4294967295;
	add.s64 	%rd31157, %rd31155, %rd31156;
	mad.lo.s64 	%rd31158, %rd6, %rd31140, %rd31157;
	shr.u64 	%rd31159, %rd31158, 32;
	and.b64  	%rd31160, %rd31123, 4294967295;
	add.s64 	%rd31161, %rd31159, %rd31160;
	mad.lo.s64 	%rd31162, %rd7, %rd31140, %rd31161;
	shr.u64 	%rd31163, %rd31162, 32;
	and.b64  	%rd31164, %rd31127, 4294967295;
	add.s64 	%rd31165, %rd31163, %rd31164;
	mad.lo.s64 	%rd31166, %rd8, %rd31140, %rd31165;
	shr.u64 	%rd31167, %rd31166, 32;
	and.b64  	%rd31168, %rd31130, 4294967295;
	add.s64 	%rd31169, %rd31167, %rd31168;
	mad.lo.s64 	%rd31170, %rd9, %rd31140, %rd31169;
	shr.u64 	%rd31171, %rd31170, 32;
	and.b64  	%rd31172, %rd31133, 4294967295;
	add.s64 	%rd31173, %rd31171, %rd31172;
	shr.u64 	%rd31174, %rd31173, 32;
	and.b64  	%rd31175, %rd31136, 4294967295;
	add.s64 	%rd31176, %rd31174, %rd31175;
	shr.u64 	%rd31177, %rd31176, 32;
	and.b64  	%rd31178, %rd31139, 4294967295;
	add.s64 	%rd31179, %rd31177, %rd31178;
	{ .reg .b32 tmp; mov.b64 {tmp, %r4731}, %rd31179; }
	add.s32 	%r4732, %r4728, %r4731;
	mul.lo.s32 	%r4733, %r9, %r4730;
	cvt.u64.u32 	%rd31180, %r4733;
	and.b64  	%rd31181, %rd31146, 4294967295;
	mad.lo.s64 	%rd31182, %rd2, %rd31180, %rd31181;
	shr.u64 	%rd31183, %rd31182, 32;
	and.b64  	%rd31184, %rd31150, 4294967295;
	add.s64 	%rd31185, %rd31183, %rd31184;
	mad.lo.s64 	%rd31186, %rd3, %rd31180, %rd31185;
	cvt.u32.u64 	%r4734, %rd31186;
	shr.u64 	%rd31187, %rd31186, 32;
	and.b64  	%rd31188, %rd31154, 4294967295;
	add.s64 	%rd31189, %rd31187, %rd31188;
	mad.lo.s64 	%rd31190, %rd4, %rd31180, %rd31189;
	shr.u64 	%rd31191, %rd31190, 32;
	and.b64  	%rd31192, %rd31158, 4294967295;
	add.s64 	%rd31193, %rd31191, %rd31192;
	mad.lo.s64 	%rd31194, %rd5, %rd31180, %rd31193;
	shr.u64 	%rd31195, %rd31194, 32;
	and.b64  	%rd31196, %rd31162, 4294967295;
	add.s64 	%rd31197, %rd31195, %rd31196;
	mad.lo.s64 	%rd31198, %rd6, %rd31180, %rd31197;
	shr.u64 	%rd31199, %rd31198, 32;
	and.b64  	%rd31200, %rd31166, 4294967295;
	add.s64 	%rd31201, %rd31199, %rd31200;
	mad.lo.s64 	%rd31202, %rd7, %rd31180, %rd31201;
	shr.u64 	%rd31203, %rd31202, 32;
	and.b64  	%rd31204, %rd31170, 4294967295;
	add.s64 	%rd31205, %rd31203, %rd31204;
	mad.lo.s64 	%rd31206, %rd8, %rd31180, %rd31205;
	shr.u64 	%rd31207, %rd31206, 32;
	and.b64  	%rd31208, %rd31173, 4294967295;
	add.s64 	%rd31209, %rd31207, %rd31208;
	mad.lo.s64 	%rd31210, %rd9, %rd31180, %rd31209;
	shr.u64 	%rd31211, %rd31210, 32;
	and.b64  	%rd31212, %rd31176, 4294967295;
	add.s64 	%rd31213, %rd31211, %rd31212;
	shr.u64 	%rd31214, %rd31213, 32;
	and.b64  	%rd31215, %rd31179, 4294967295;
	add.s64 	%rd31216, %rd31214, %rd31215;
	{ .reg .b32 tmp; mov.b64 {tmp, %r4735}, %rd31216; }
	add.s32 	%r4736, %r4732, %r4735;
	mul.lo.s32 	%r4737, %r9, %r4734;
	cvt.u64.u32 	%rd31217, %r4737;
	and.b64  	%rd31218, %rd31186, 4294967295;
	mad.lo.s64 	%rd31219, %rd2, %rd31217, %rd31218;
	shr.u64 	%rd31220, %rd31219, 32;
	and.b64  	%rd31221, %rd31190, 4294967295;
	add.s64 	%rd31222, %rd31220, %rd31221;
	mad.lo.s64 	%rd31223, %rd3, %rd31217, %rd31222;
	cvt.u32.u64 	%r4738, %rd31223;
	shr.u64 	%rd31224, %rd31223, 32;
	and.b64  	%rd31225, %rd31194, 4294967295;
	add.s64 	%rd31226, %rd31224, %rd31225;
	mad.lo.s64 	%rd31227, %rd4, %rd31217, %rd31226;
	shr.u64 	%rd31228, %rd31227, 32;
	and.b64  	%rd31229, %rd31198, 4294967295;
	add.s64 	%rd31230, %rd31228, %rd31229;
	mad.lo.s64 	%rd31231, %rd5, %rd31217, %rd31230;
	shr.u64 	%rd31232, %rd31231, 32;
	and.b64  	%rd31233, %rd31202, 4294967295;
	add.s64 	%rd31234, %rd31232, %rd31233;
	mad.lo.s64 	%rd31235, %rd6, %rd31217, %rd31234;
	shr.u64 	%rd31236, %rd31235, 32;
	and.b64  	%rd31237, %rd31206, 4294967295;
	add.s64 	%rd31238, %rd31236, %rd31237;
	mad.lo.s64 	%rd31239, %rd7, %rd31217, %rd31238;
	shr.u64 	%rd31240, %rd31239, 32;
	and.b64  	%rd31241, %rd31210, 4294967295;
	add.s64 	%rd31242, %rd31240, %rd31241;
	mad.lo.s64 	%rd31243, %rd8, %rd31217, %rd31242;
	shr.u64 	%rd31244, %rd31243, 32;
	and.b64  	%rd31245, %rd31213, 4294967295;
	add.s64 	%rd31246, %rd31244, %rd31245;
	mad.lo.s64 	%rd31247, %rd9, %rd31217, %rd31246;
	shr.u64 	%rd31248, %rd31247, 32;
	and.b64  	%rd31249, %rd31216, 4294967295;
	add.s64 	%rd31250, %rd31248, %rd31249;
	{ .reg .b32 tmp; mov.b64 {tmp, %r4739}, %rd31250; }
	add.s32 	%r4740, %r4736, %r4739;
	mul.lo.s32 	%r4741, %r9, %r4738;
	cvt.u64.u32 	%rd31251, %r4741;
	and.b64  	%rd31252, %rd31223, 4294967295;
	mad.lo.s64 	%rd31253, %rd2, %rd31251, %rd31252;
	shr.u64 	%rd31254, %rd31253, 32;
	and.b64  	%rd31255, %rd31227, 4294967295;
	add.s64 	%rd31256, %rd31254, %rd31255;
	mad.lo.s64 	%rd473, %rd3, %rd31251, %rd31256;
	cvt.u32.u64 	%r6778, %rd473;
	shr.u64 	%rd31257, %rd473, 32;
	and.b64  	%rd31258, %rd31231, 4294967295;
	add.s64 	%rd31259, %rd31257, %rd31258;
	mad.lo.s64 	%rd46983, %rd4, %rd31251, %rd31259;
	cvt.u32.u64 	%r312, %rd46983;
	shr.u64 	%rd31260, %rd46983, 32;
	and.b64  	%rd31261, %rd31235, 4294967295;
	add.s64 	%rd31262, %rd31260, %rd31261;
	mad.lo.s64 	%rd46984, %rd5, %rd31251, %rd31262;
	cvt.u32.u64 	%r313, %rd46984;
	shr.u64 	%rd31263, %rd46984, 32;
	and.b64  	%rd31264, %rd31239, 4294967295;
	add.s64 	%rd31265, %rd31263, %rd31264;
	mad.lo.s64 	%rd46985, %rd6, %rd31251, %rd31265;
	cvt.u32.u64 	%r314, %rd46985;
	shr.u64 	%rd31266, %rd46985, 32;
	and.b64  	%rd31267, %rd31243, 4294967295;
	add.s64 	%rd31268, %rd31266, %rd31267;
	mad.lo.s64 	%rd46986, %rd7, %rd31251, %rd31268;
	cvt.u32.u64 	%r315, %rd46986;
	shr.u64 	%rd31269, %rd46986, 32;
	and.b64  	%rd31270, %rd31247, 4294967295;
	add.s64 	%rd31271, %rd31269, %rd31270;
	mad.lo.s64 	%rd46987, %rd8, %rd31251, %rd31271;
	cvt.u32.u64 	%r316, %rd46987;
	shr.u64 	%rd31272, %rd46987, 32;
	and.b64  	%rd31273, %rd31250, 4294967295;
	add.s64 	%rd31274, %rd31272, %rd31273;
	mad.lo.s64 	%rd46988, %rd9, %rd31251, %rd31274;
	cvt.u32.u64 	%r317, %rd46988;
	{ .reg .b32 tmp; mov.b64 {tmp, %r4742}, %rd46988; }
	add.s32 	%r6779, %r4740, %r4742;
	setp.gt.u32 	%p1292, %r6779, %r4710;
	@%p1292 bra 	$L__BB0_329;
	cvt.u32.u64 	%r4743, %rd9;
	setp.lt.u32 	%p1293, %r6779, %r4743;
	@%p1293 bra 	$L__BB0_330;
	cvt.u32.u64 	%r4744, %rd8;
	setp.lt.u32 	%p1294, %r4744, %r317;
	@%p1294 bra 	$L__BB0_329;
	cvt.u32.u64 	%r4745, %rd8;
	setp.gt.u32 	%p1295, %r4745, %r317;
	@%p1295 bra 	$L__BB0_330;
	cvt.u32.u64 	%r4746, %rd7;
	setp.lt.u32 	%p1296, %r4746, %r316;
	@%p1296 bra 	$L__BB0_329;
	cvt.u32.u64 	%r4747, %rd7;
	setp.gt.u32 	%p1297, %r4747, %r316;
	@%p1297 bra 	$L__BB0_330;
	cvt.u32.u64 	%r4748, %rd6;
	setp.lt.u32 	%p1298, %r4748, %r315;
	@%p1298 bra 	$L__BB0_329;
	cvt.u32.u64 	%r4749, %rd6;
	setp.gt.u32 	%p1299, %r4749, %r315;
	@%p1299 bra 	$L__BB0_330;
	cvt.u32.u64 	%r4750, %rd5;
	setp.lt.u32 	%p1300, %r4750, %r314;
	@%p1300 bra 	$L__BB0_329;
	cvt.u32.u64 	%r4751, %rd5;
	setp.gt.u32 	%p1301, %r4751, %r314;
	@%p1301 bra 	$L__BB0_330;
	cvt.u32.u64 	%r4752, %rd4;
	setp.lt.u32 	%p1302, %r4752, %r313;
	@%p1302 bra 	$L__BB0_329;
	cvt.u32.u64 	%r4753, %rd4;
	setp.gt.u32 	%p1303, %r4753, %r313;
	@%p1303 bra 	$L__BB0_330;
	cvt.u32.u64 	%r4754, %rd3;
	setp.lt.u32 	%p1304, %r4754, %r312;
	@%p1304 bra 	$L__BB0_329;
	cvt.u32.u64 	%r4755, %rd3;
	cvt.u32.u64 	%r4756, %rd2;
	setp.gt.u32 	%p1305, %r4755, %r312;
	setp.gt.u32 	%p1306, %r4756, %r6778;
	or.pred  	%p1307, %p1305, %p1306;
	@%p1307 bra 	$L__BB0_330;
$L__BB0_329:
	cvt.u32.u64 	%r4757, %rd9;
	and.b64  	%rd31276, %rd473, 4294967295;
	sub.s64 	%rd31277, %rd31276, %rd2;
	shr.u64 	%rd31278, %rd31277, 63;
	cvt.u32.u64 	%r6778, %rd31277;
	and.b64  	%rd31279, %rd46983, 4294967295;
	add.s64 	%rd31280, %rd31278, %rd3;
	sub.s64 	%rd46983, %rd31279, %rd31280;
	shr.u64 	%rd31281, %rd46983, 63;
	and.b64  	%rd31282, %rd46984, 4294967295;
	add.s64 	%rd31283, %rd31281, %rd4;
	sub.s64 	%rd46984, %rd31282, %rd31283;
	shr.u64 	%rd31284, %rd46984, 63;
	and.b64  	%rd31285, %rd46985, 4294967295;
	add.s64 	%rd31286, %rd31284, %rd5;
	sub.s64 	%rd46985, %rd31285, %rd31286;
	shr.u64 	%rd31287, %rd46985, 63;
	and.b64  	%rd31288, %rd46986, 4294967295;
	add.s64 	%rd31289, %rd31287, %rd6;
	sub.s64 	%rd46986, %rd31288, %rd31289;
	shr.u64 	%rd31290, %rd46986, 63;
	and.b64  	%rd31291, %rd46987, 4294967295;
	add.s64 	%rd31292, %rd31290, %rd7;
	sub.s64 	%rd46987, %rd31291, %rd31292;
	shr.u64 	%rd31293, %rd46987, 63;
	and.b64  	%rd31294, %rd46988, 4294967295;
	add.s64 	%rd31295, %rd31293, %rd8;
	sub.s64 	%rd46988, %rd31294, %rd31295;
	shr.u64 	%rd31296, %rd46988, 63;
	cvt.u32.u64 	%r4758, %rd31296;
	add.s32 	%r4759, %r4757, %r4758;
	sub.s32 	%r6779, %r6779, %r4759;
$L__BB0_330:
	cvt.u32.u64 	%r4760, %rd9;
	shl.b32 	%r6780, %r6778, 1;
	shr.u32 	%r4761, %r6778, 31;
	cvt.u64.u32 	%rd31298, %r4761;
	and.b64  	%rd492, %rd46983, 4294967295;
	shl.b64 	%rd31299, %rd46983, 1;
	and.b64  	%rd31300, %rd31299, 8589934590;
	or.b64  	%rd46989, %rd31300, %rd31298;
	cvt.u32.u64 	%r324, %rd46989;
	shr.u64 	%rd31301, %rd31300, 32;
	and.b64  	%rd494, %rd46984, 4294967295;
	shl.b64 	%rd31302, %rd46984, 1;
	and.b64  	%rd31303, %rd31302, 8589934590;
	or.b64  	%rd46990, %rd31301, %rd31303;
	cvt.u32.u64 	%r325, %rd46990;
	shr.u64 	%rd31304, %rd31303, 32;
	and.b64  	%rd496, %rd46985, 4294967295;
	shl.b64 	%rd31305, %rd46985, 1;
	and.b64  	%rd31306, %rd31305, 8589934590;
	or.b64  	%rd46991, %rd31304, %rd31306;
	cvt.u32.u64 	%r326, %rd46991;
	shr.u64 	%rd31307, %rd31306, 32;
	and.b64  	%rd498, %rd46986, 4294967295;
	shl.b64 	%rd31308, %rd46986, 1;
	and.b64  	%rd31309, %rd31308, 8589934590;
	or.b64  	%rd46992, %rd31307, %rd31309;
	cvt.u32.u64 	%r327, %rd46992;
	shr.u64 	%rd31310, %rd31309, 32;
	and.b64  	%rd500, %rd46987, 4294967295;
	shl.b64 	%rd31311, %rd46987, 1;
	and.b64  	%rd31312, %rd31311, 8589934590;
	or.b64  	%rd46993, %rd31310, %rd31312;
	cvt.u32.u64 	%r328, %rd46993;
	shr.u64 	%rd31313, %rd31312, 32;
	and.b64  	%rd502, %rd46988, 4294967295;
	shl.b64 	%rd31314, %rd46988, 1;
	and.b64  	%rd31315, %rd31314, 8589934590;
	or.b64  	%rd46994, %rd31313, %rd31315;
	cvt.u32.u64 	%r329, %rd46994;
	shr.u64 	%rd31316, %rd31315, 32;
	cvt.u64.u32 	%rd504, %r6779;
	mul.wide.u32 	%rd31317, %r6779, 2;
	add.s64 	%rd46995, %rd31316, %rd31317;
	cvt.u32.u64 	%r330, %rd46995;
	setp.gt.u64 	%p1308, %rd46995, 4294967295;
	setp.lt.u32 	%p1309, %r4760, %r330;
	or.pred  	%p1310, %p1308, %p1309;
	@%p1310 bra 	$L__BB0_344;
	cvt.u32.u64 	%r4762, %rd9;
	setp.gt.u32 	%p1311, %r4762, %r330;
	@%p1311 bra 	$L__BB0_345;
	cvt.u32.u64 	%r4763, %rd8;
	setp.lt.u32 	%p1312, %r4763, %r329;
	@%p1312 bra 	$L__BB0_344;
	cvt.u32.u64 	%r4764, %rd8;
	setp.gt.u32 	%p1313, %r4764, %r329;
	@%p1313 bra 	$L__BB0_345;
	cvt.u32.u64 	%r4765, %rd7;
	setp.lt.u32 	%p1314, %r4765, %r328;
	@%p1314 bra 	$L__BB0_344;
	cvt.u32.u64 	%r4766, %rd7;
	setp.gt.u32 	%p1315, %r4766, %r328;
	@%p1315 bra 	$L__BB0_345;
	cvt.u32.u64 	%r4767, %rd6;
	setp.lt.u32 	%p1316, %r4767, %r327;
	@%p1316 bra 	$L__BB0_344;
	cvt.u32.u64 	%r4768, %rd6;
	setp.gt.u32 	%p1317, %r4768, %r327;
	@%p1317 bra 	$L__BB0_345;
	cvt.u32.u64 	%r4769, %rd5;
	setp.lt.u32 	%p1318, %r4769, %r326;
	@%p1318 bra 	$L__BB0_344;
	cvt.u32.u64 	%r4770, %rd5;
	setp.gt.u32 	%p1319, %r4770, %r326;
	@%p1319 bra 	$L__BB0_345;
	cvt.u32.u64 	%r4771, %rd4;
	setp.lt.u32 	%p1320, %r4771, %r325;
	@%p1320 bra 	$L__BB0_344;
	cvt.u32.u64 	%r4772, %rd4;
	setp.gt.u32 	%p1321, %r4772, %r325;
	@%p1321 bra 	$L__BB0_345;
	cvt.u32.u64 	%r4773, %rd3;
	setp.lt.u32 	%p1322, %r4773, %r324;
	@%p1322 bra 	$L__BB0_344;
	cvt.u32.u64 	%r4774, %rd3;
	cvt.u32.u64 	%r4775, %rd2;
	setp.gt.u32 	%p1323, %r4774, %r324;
	setp.lt.u32 	%p1324, %r6780, %r4775;
	or.pred  	%p1325, %p1323, %p1324;
	@%p1325 bra 	$L__BB0_345;
$L__BB0_344:
	cvt.u64.u32 	%rd31320, %r6780;
	sub.s64 	%rd31321, %rd31320, %rd2;
	shr.u64 	%rd31322, %rd31321, 63;
	cvt.u32.u64 	%r6780, %rd31321;
	and.b64  	%rd31323, %rd46989, 4294967295;
	add.s64 	%rd31324, %rd31322, %rd3;
	sub.s64 	%rd46989, %rd31323, %rd31324;
	shr.u64 	%rd31325, %rd46989, 63;
	and.b64  	%rd31326, %rd46990, 4294967295;
	add.s64 	%rd31327, %rd31325, %rd4;
	sub.s64 	%rd46990, %rd31326, %rd31327;
	shr.u64 	%rd31328, %rd46990, 63;
	and.b64  	%rd31329, %rd46991, 4294967295;
	add.s64 	%rd31330, %rd31328, %rd5;
	sub.s64 	%rd46991, %rd31329, %rd31330;
	shr.u64 	%rd31331, %rd46991, 63;
	and.b64  	%rd31332, %rd46992, 4294967295;
	add.s64 	%rd31333, %rd31331, %rd6;
	sub.s64 	%rd46992, %rd31332, %rd31333;
	shr.u64 	%rd31334, %rd46992, 63;
	and.b64  	%rd31335, %rd46993, 4294967295;
	add.s64 	%rd31336, %rd31334, %rd7;
	sub.s64 	%rd46993, %rd31335, %rd31336;
	shr.u64 	%rd31337, %rd46993, 63;
	and.b64  	%rd31338, %rd46994, 4294967295;
	add.s64 	%rd31339, %rd31337, %rd8;
	sub.s64 	%rd46994, %rd31338, %rd31339;
	shr.u64 	%rd31340, %rd46994, 63;
	and.b64  	%rd31341, %rd46995, 4294967295;
	add.s64 	%rd31342, %rd31340, %rd9;
	sub.s64 	%rd46995, %rd31341, %rd31342;
$L__BB0_345:
	cvt.u32.u64 	%r4776, %rd9;
	add.s32 	%r6781, %r6780, %r6778;
	setp.lt.u32 	%p1326, %r6781, %r6780;
	selp.u64 	%rd31344, 1, 0, %p1326;
	and.b64  	%rd31345, %rd46989, 4294967295;
	add.s64 	%rd31346, %rd31345, %rd31344;
	add.s64 	%rd46996, %rd31346, %rd492;
	cvt.u32.u64 	%r334, %rd46996;
	shr.u64 	%rd31347, %rd46996, 32;
	and.b64  	%rd31348, %rd46990, 4294967295;
	add.s64 	%rd31349, %rd31347, %rd31348;
	add.s64 	%rd46997, %rd31349, %rd494;
	cvt.u32.u64 	%r335, %rd46997;
	shr.u64 	%rd31350, %rd46997, 32;
	and.b64  	%rd31351, %rd46991, 4294967295;
	add.s64 	%rd31352, %rd31350, %rd31351;
	add.s64 	%rd46998, %rd31352, %rd496;
	cvt.u32.u64 	%r336, %rd46998;
	shr.u64 	%rd31353, %rd46998, 32;
	and.b64  	%rd31354, %rd46992, 4294967295;
	add.s64 	%rd31355, %rd31353, %rd31354;
	add.s64 	%rd46999, %rd31355, %rd498;
	cvt.u32.u64 	%r337, %rd46999;
	shr.u64 	%rd31356, %rd46999, 32;
	and.b64  	%rd31357, %rd46993, 4294967295;
	add.s64 	%rd31358, %rd31356, %rd31357;
	add.s64 	%rd47000, %rd31358, %rd500;
	cvt.u32.u64 	%r338, %rd47000;
	shr.u64 	%rd31359, %rd47000, 32;
	and.b64  	%rd31360, %rd46994, 4294967295;
	add.s64 	%rd31361, %rd31359, %rd31360;
	add.s64 	%rd47001, %rd31361, %rd502;
	cvt.u32.u64 	%r339, %rd47001;
	shr.u64 	%rd31362, %rd47001, 32;
	and.b64  	%rd31363, %rd46995, 4294967295;
	add.s64 	%rd31364, %rd31362, %rd31363;
	add.s64 	%rd47002, %rd31364, %rd504;
	cvt.u32.u64 	%r340, %rd47002;
	setp.gt.u64 	%p1327, %rd47002, 4294967295;
	setp.lt.u32 	%p1328, %r4776, %r340;
	or.pred  	%p1329, %p1327, %p1328;
	@%p1329 bra 	$L__BB0_359;
	cvt.u32.u64 	%r4777, %rd9;
	setp.gt.u32 	%p1330, %r4777, %r340;
	@%p1330 bra 	$L__BB0_360;
	cvt.u32.u64 	%r4778, %rd8;
	setp.lt.u32 	%p1331, %r4778, %r339;
	@%p1331 bra 	$L__BB0_359;
	cvt.u32.u64 	%r4779, %rd8;
	setp.gt.u32 	%p1332, %r4779, %r339;
	@%p1332 bra 	$L__BB0_360;
	cvt.u32.u64 	%r4780, %rd7;
	setp.lt.u32 	%p1333, %r4780, %r338;
	@%p1333 bra 	$L__BB0_359;
	cvt.u32.u64 	%r4781, %rd7;
	setp.gt.u32 	%p1334, %r4781, %r338;
	@%p1334 bra 	$L__BB0_360;
	cvt.u32.u64 	%r4782, %rd6;
	setp.lt.u32 	%p1335, %r4782, %r337;
	@%p1335 bra 	$L__BB0_359;
	cvt.u32.u64 	%r4783, %rd6;
	setp.gt.u32 	%p1336, %r4783, %r337;
	@%p1336 bra 	$L__BB0_360;
	cvt.u32.u64 	%r4784, %rd5;
	setp.lt.u32 	%p1337, %r4784, %r336;
	@%p1337 bra 	$L__BB0_359;
	cvt.u32.u64 	%r4785, %rd5;
	setp.gt.u32 	%p1338, %r4785, %r336;
	@%p1338 bra 	$L__BB0_360;
	cvt.u32.u64 	%r4786, %rd4;
	setp.lt.u32 	%p1339, %r4786, %r335;
	@%p1339 bra 	$L__BB0_359;
	cvt.u32.u64 	%r4787, %rd4;
	setp.gt.u32 	%p1340, %r4787, %r335;
	@%p1340 bra 	$L__BB0_360;
	cvt.u32.u64 	%r4788, %rd3;
	setp.lt.u32 	%p1341, %r4788, %r334;
	@%p1341 bra 	$L__BB0_359;
	cvt.u32.u64 	%r4789, %rd3;
	cvt.u32.u64 	%r4790, %rd2;
	setp.gt.u32 	%p1342, %r4789, %r334;
	setp.lt.u32 	%p1343, %r6781, %r4790;
	or.pred  	%p1344, %p1342, %p1343;
	@%p1344 bra 	$L__BB0_360;
$L__BB0_359:
	cvt.u64.u32 	%rd31367, %r6781;
	sub.s64 	%rd31368, %rd31367, %rd2;
	shr.u64 	%rd31369, %rd31368, 63;
	cvt.u32.u64 	%r6781, %rd31368;
	and.b64  	%rd31370, %rd46996, 4294967295;
	add.s64 	%rd31371, %rd31369, %rd3;
	sub.s64 	%rd46996, %rd31370, %rd31371;
	shr.u64 	%rd31372, %rd46996, 63;
	and.b64  	%rd31373, %rd46997, 4294967295;
	add.s64 	%rd31374, %rd31372, %rd4;
	sub.s64 	%rd46997, %rd31373, %rd31374;
	shr.u64 	%rd31375, %rd46997, 63;
	and.b64  	%rd31376, %rd46998, 4294967295;
	add.s64 	%rd31377, %rd31375, %rd5;
	sub.s64 	%rd46998, %rd31376, %rd31377;
	shr.u64 	%rd31378, %rd46998, 63;
	and.b64  	%rd31379, %rd46999, 4294967295;
	add.s64 	%rd31380, %rd31378, %rd6;
	sub.s64 	%rd46999, %rd31379, %rd31380;
	shr.u64 	%rd31381, %rd46999, 63;
	and.b64  	%rd31382, %rd47000, 4294967295;
	add.s64 	%rd31383, %rd31381, %rd7;
	sub.s64 	%rd47000, %rd31382, %rd31383;
	shr.u64 	%rd31384, %rd47000, 63;
	and.b64  	%rd31385, %rd47001, 4294967295;
	add.s64 	%rd31386, %rd31384, %rd8;
	sub.s64 	%rd47001, %rd31385, %rd31386;
	shr.u64 	%rd31387, %rd47001, 63;
	and.b64  	%rd31388, %rd47002, 4294967295;
	add.s64 	%rd31389, %rd31387, %rd9;
	sub.s64 	%rd47002, %rd31388, %rd31389;
$L__BB0_360:
	cvt.u32.u64 	%r4791, %rd9;
	cvt.u64.u32 	%rd541, %r6781;
	mul.wide.u32 	%rd31390, %r6781, %r6781;
	cvt.u32.u64 	%r4792, %rd31390;
	shr.u64 	%rd31391, %rd31390, 32;
	and.b64  	%rd542, %rd46996, 4294967295;
	mul.lo.s64 	%rd31392, %rd542, %rd541;
	add.s64 	%rd31393, %rd31391, %rd31392;
	shr.u64 	%rd31394, %rd31393, 32;
	and.b64  	%rd543, %rd46997, 4294967295;
	mul.lo.s64 	%rd31395, %rd543, %rd541;
	add.s64 	%rd31396, %rd31394, %rd31395;
	shr.u64 	%rd31397, %rd31396, 32;
	and.b64  	%rd544, %rd46998, 4294967295;
	mul.lo.s64 	%rd31398, %rd544, %rd541;
	add.s64 	%rd31399, %rd31397, %rd31398;
	shr.u64 	%rd31400, %rd31399, 32;
	and.b64  	%rd545, %rd46999, 4294967295;
	mul.lo.s64 	%rd31401, %rd545, %rd541;
	add.s64 	%rd31402, %rd31400, %rd31401;
	shr.u64 	%rd31403, %rd31402, 32;
	and.b64  	%rd546, %rd47000, 4294967295;
	mul.lo.s64 	%rd31404, %rd546, %rd541;
	add.s64 	%rd31405, %rd31403, %rd31404;
	shr.u64 	%rd31406, %rd31405, 32;
	and.b64  	%rd547, %rd47001, 4294967295;
	mul.lo.s64 	%rd31407, %rd547, %rd541;
	add.s64 	%rd31408, %rd31406, %rd31407;
	shr.u64 	%rd31409, %rd31408, 32;
	and.b64  	%rd548, %rd47002, 4294967295;
	mul.lo.s64 	%rd31410, %rd548, %rd541;
	add.s64 	%rd31411, %rd31409, %rd31410;
	shr.u64 	%rd31412, %rd31411, 32;
	and.b64  	%rd31413, %rd31393, 4294967295;
	add.s64 	%rd31414, %rd31392, %rd31413;
	shr.u64 	%rd31415, %rd31414, 32;
	and.b64  	%rd31416, %rd31396, 4294967295;
	add.s64 	%rd31417, %rd31415, %rd31416;
	mad.lo.s64 	%rd31418, %rd542, %rd542, %rd31417;
	shr.u64 	%rd31419, %rd31418, 32;
	mul.lo.s64 	%rd31420, %rd543, %rd542;
	and.b64  	%rd31421, %rd31399, 4294967295;
	add.s64 	%rd31422, %rd31419, %rd31421;
	add.s64 	%rd31423, %rd31422, %rd31420;
	shr.u64 	%rd31424, %rd31423, 32;
	mul.lo.s64 	%rd31425, %rd544, %rd542;
	and.b64  	%rd31426, %rd31402, 4294967295;
	add.s64 	%rd31427, %rd31424, %rd31426;
	add.s64 	%rd31428, %rd31427, %rd31425;
	shr.u64 	%rd31429, %rd31428, 32;
	mul.lo.s64 	%rd31430, %rd545, %rd542;
	and.b64  	%rd31431, %rd31405, 4294967295;
	add.s64 	%rd31432, %rd31429, %rd31431;
	add.s64 	%rd31433, %rd31432, %rd31430;
	shr.u64 	%rd31434, %rd31433, 32;
	mul.lo.s64 	%rd31435, %rd546, %rd542;
	and.b64  	%rd31436, %rd31408, 4294967295;
	add.s64 	%rd31437, %rd31434, %rd31436;
	add.s64 	%rd31438, %rd31437, %rd31435;
	shr.u64 	%rd31439, %rd31438, 32;
	mul.lo.s64 	%rd31440, %rd547, %rd542;
	and.b64  	%rd31441, %rd31411, 4294967295;
	add.s64 	%rd31442, %rd31439, %rd31441;
	add.s64 	%rd31443, %rd31442, %rd31440;
	shr.u64 	%rd31444, %rd31443, 32;
	mul.lo.s64 	%rd31445, %rd548, %rd542;
	add.s64 	%rd31446, %rd31444, %rd31412;
	add.s64 	%rd31447, %rd31446, %rd31445;
	shr.u64 	%rd31448, %rd31447, 32;
	and.b64  	%rd31449, %rd31418, 4294967295;
	add.s64 	%rd31450, %rd31395, %rd31449;
	shr.u64 	%rd31451, %rd31450, 32;
	and.b64  	%rd31452, %rd31423, 4294967295;
	add.s64 	%rd31453, %rd31451, %rd31452;
	add.s64 	%rd31454, %rd31453, %rd31420;
	shr.u64 	%rd31455, %rd31454, 32;
	and.b64  	%rd31456, %rd31428, 4294967295;
	add.s64 	%rd31457, %rd31455, %rd31456;
	mad.lo.s64 	%rd31458, %rd543, %rd543, %rd31457;
	shr.u64 	%rd31459, %rd31458, 32;
	mul.lo.s64 	%rd31460, %rd544, %rd543;
	and.b64  	%rd31461, %rd31433, 4294967295;
	add.s64 	%rd31462, %rd31459, %rd31461;
	add.s64 	%rd31463, %rd31462, %rd31460;
	shr.u64 	%rd31464, %rd31463, 32;
	mul.lo.s64 	%rd31465, %rd545, %rd543;
	and.b64  	%rd31466, %rd31438, 4294967295;
	add.s64 	%rd31467, %rd31464, %rd31466;
	add.s64 	%rd31468, %rd31467, %rd31465;
	shr.u64 	%rd31469, %rd31468, 32;
	mul.lo.s64 	%rd31470, %rd546, %rd543;
	and.b64  	%rd31471, %rd31443, 4294967295;
	add.s64 	%rd31472, %rd31469, %rd31471;
	add.s64 	%rd31473, %rd31472, %rd31470;
	shr.u64 	%rd31474, %rd31473, 32;
	mul.lo.s64 	%rd31475, %rd547, %rd543;
	and.b64  	%rd31476, %rd31447, 4294967295;
	add.s64 	%rd31477, %rd31474, %rd31476;
	add.s64 	%rd31478, %rd31477, %rd31475;
	shr.u64 	%rd31479, %rd31478, 32;
	mul.lo.s64 	%rd31480, %rd548, %rd543;
	add.s64 	%rd31481, %rd31479, %rd31448;
	add.s64 	%rd31482, %rd31481, %rd31480;
	shr.u64 	%rd31483, %rd31482, 32;
	and.b64  	%rd31484, %rd31454, 4294967295;
	add.s64 	%rd31485, %rd31398, %rd31484;
	shr.u64 	%rd31486, %rd31485, 32;
	and.b64  	%rd31487, %rd31458, 4294967295;
	add.s64 	%rd31488, %rd31486, %rd31487;
	add.s64 	%rd31489, %rd31488, %rd31425;
	shr.u64 	%rd31490, %rd31489, 32;
	and.b64  	%rd31491, %rd31463, 4294967295;
	add.s64 	%rd31492, %rd31490, %rd31491;
	add.s64 	%rd31493, %rd31492, %rd31460;
	shr.u64 	%rd31494, %rd31493, 32;
	and.b64  	%rd31495, %rd31468, 4294967295;
	add.s64 	%rd31496, %rd31494, %rd31495;
	mad.lo.s64 	%rd31497, %rd544, %rd544, %rd31496;
	shr.u64 	%rd31498, %rd31497, 32;
	mul.lo.s64 	%rd31499, %rd545, %rd544;
	and.b64  	%rd31500, %rd31473, 4294967295;
	add.s64 	%rd31501, %rd31498, %rd31500;
	add.s64 	%rd31502, %rd31501, %rd31499;
	shr.u64 	%rd31503, %rd31502, 32;
	mul.lo.s64 	%rd31504, %rd546, %rd544;
	and.b64  	%rd31505, %rd31478, 4294967295;
	add.s64 	%rd31506, %rd31503, %rd31505;
	add.s64 	%rd31507, %rd31506, %rd31504;
	shr.u64 	%rd31508, %rd31507, 32;
	mul.lo.s64 	%rd31509, %rd547, %rd544;
	and.b64  	%rd31510, %rd31482, 4294967295;
	add.s64 	%rd31511, %rd31508, %rd31510;
	add.s64 	%rd31512, %rd31511, %rd31509;
	shr.u64 	%rd31513, %rd31512, 32;
	mul.lo.s64 	%rd31514, %rd548, %rd544;
	add.s64 	%rd31515, %rd31513, %rd31483;
	add.s64 	%rd31516, %rd31515, %rd31514;
	shr.u64 	%rd31517, %rd31516, 32;
	and.b64  	%rd31518, %rd31489, 4294967295;
	add.s64 	%rd31519, %rd31401, %rd31518;
	shr.u64 	%rd31520, %rd31519, 32;
	and.b64  	%rd31521, %rd31493, 4294967295;
	add.s64 	%rd31522, %rd31520, %rd31521;
	add.s64 	%rd31523, %rd31522, %rd31430;
	shr.u64 	%rd31524, %rd31523, 32;
	and.b64  	%rd31525, %rd31497, 4294967295;
	add.s64 	%rd31526, %rd31524, %rd31525;
	add.s64 	%rd31527, %rd31526, %rd31465;
	shr.u64 	%rd31528, %rd31527, 32;
	and.b64  	%rd31529, %rd31502, 4294967295;
	add.s64 	%rd31530, %rd31528, %rd31529;
	add.s64 	%rd31531, %rd31530, %rd31499;
	shr.u64 	%rd31532, %rd31531, 32;
	and.b64  	%rd31533, %rd31507, 4294967295;
	add.s64 	%rd31534, %rd31532, %rd31533;
	mad.lo.s64 	%rd31535, %rd545, %rd545, %rd31534;
	shr.u64 	%rd31536, %rd31535, 32;
	mul.lo.s64 	%rd31537, %rd546, %rd545;
	and.b64  	%rd31538, %rd31512, 4294967295;
	add.s64 	%rd31539, %rd31536, %rd31538;
	add.s64 	%rd31540, %rd31539, %rd31537;
	shr.u64 	%rd31541, %rd31540, 32;
	mul.lo.s64 	%rd31542, %rd547, %rd545;
	and.b64  	%rd31543, %rd31516, 4294967295;
	add.s64 	%rd31544, %rd31541, %rd31543;
	add.s64 	%rd31545, %rd31544, %rd31542;
	shr.u64 	%rd31546, %rd31545, 32;
	mul.lo.s64 	%rd31547, %rd548, %rd545;
	add.s64 	%rd31548, %rd31546, %rd31517;
	add.s64 	%rd31549, %rd31548, %rd31547;
	shr.u64 	%rd31550, %rd31549, 32;
	and.b64  	%rd31551, %rd31523, 4294967295;
	add.s64 	%rd31552, %rd31404, %rd31551;
	shr.u64 	%rd31553, %rd31552, 32;
	and.b64  	%rd31554, %rd31527, 4294967295;
	add.s64 	%rd31555, %rd31553, %rd31554;
	add.s64 	%rd31556, %rd31555, %rd31435;
	shr.u64 	%rd31557, %rd31556, 32;
	and.b64  	%rd31558, %rd31531, 4294967295;
	add.s64 	%rd31559, %rd31557, %rd31558;
	add.s64 	%rd31560, %rd31559, %rd31470;
	shr.u64 	%rd31561, %rd31560, 32;
	and.b64  	%rd31562, %rd31535, 4294967295;
	add.s64 	%rd31563, %rd31561, %rd31562;
	add.s64 	%rd31564, %rd31563, %rd31504;
	shr.u64 	%rd31565, %rd31564, 32;
	and.b64  	%rd31566, %rd31540, 4294967295;
	add.s64 	%rd31567, %rd31565, %rd31566;
	add.s64 	%rd31568, %rd31567, %rd31537;
	shr.u64 	%rd31569, %rd31568, 32;
	and.b64  	%rd31570, %rd31545, 4294967295;
	add.s64 	%rd31571, %rd31569, %rd31570;
	mad.lo.s64 	%rd31572, %rd546, %rd546, %rd31571;
	shr.u64 	%rd31573, %rd31572, 32;
	mul.lo.s64 	%rd31574, %rd547, %rd546;
	and.b64  	%rd31575, %rd31549, 4294967295;
	add.s64 	%rd31576, %rd31573, %rd31575;
	add.s64 	%rd31577, %rd31576, %rd31574;
	shr.u64 	%rd31578, %rd31577, 32;
	mul.lo.s64 	%rd31579, %rd548, %rd546;
	add.s64 	%rd31580, %rd31578, %rd31550;
	add.s64 	%rd31581, %rd31580, %rd31579;
	shr.u64 	%rd31582, %rd31581, 32;
	and.b64  	%rd31583, %rd31556, 4294967295;
	add.s64 	%rd31584, %rd31407, %rd31583;
	shr.u64 	%rd31585, %rd31584, 32;
	and.b64  	%rd31586, %rd31560, 4294967295;
	add.s64 	%rd31587, %rd31585, %rd31586;
	add.s64 	%rd31588, %rd31587, %rd31440;
	shr.u64 	%rd31589, %rd31588, 32;
	and.b64  	%rd31590, %rd31564, 4294967295;
	add.s64 	%rd31591, %rd31589, %rd31590;
	add.s64 	%rd31592, %rd31591, %rd31475;
	shr.u64 	%rd31593, %rd31592, 32;
	and.b64  	%rd31594, %rd31568, 4294967295;
	add.s64 	%rd31595, %rd31593, %rd31594;
	add.s64 	%rd31596, %rd31595, %rd31509;
	shr.u64 	%rd31597, %rd31596, 32;
	and.b64  	%rd31598, %rd31572, 4294967295;
	add.s64 	%rd31599, %rd31597, %rd31598;
	add.s64 	%rd31600, %rd31599, %rd31542;
	shr.u64 	%rd31601, %rd31600, 32;
	and.b64  	%rd31602, %rd31577, 4294967295;
	add.s64 	%rd31603, %rd31601, %rd31602;
	add.s64 	%rd31604, %rd31603, %rd31574;
	shr.u64 	%rd31605, %rd31604, 32;
	and.b64  	%rd31606, %rd31581, 4294967295;
	add.s64 	%rd31607, %rd31605, %rd31606;
	mad.lo.s64 	%rd31608, %rd547, %rd547, %rd31607;
	shr.u64 	%rd31609, %rd31608, 32;
	mul.lo.s64 	%rd31610, %rd548, %rd547;
	add.s64 	%rd31611, %rd31609, %rd31582;
	add.s64 	%rd31612, %rd31611, %rd31610;
	shr.u64 	%rd31613, %rd31612, 32;
	and.b64  	%rd31614, %rd31588, 4294967295;
	add.s64 	%rd31615, %rd31410, %rd31614;
	shr.u64 	%rd31616, %rd31615, 32;
	and.b64  	%rd31617, %rd31592, 4294967295;
	add.s64 	%rd31618, %rd31616, %rd31617;
	add.s64 	%rd31619, %rd31618, %rd31445;
	shr.u64 	%rd31620, %rd31619, 32;
	and.b64  	%rd31621, %rd31596, 4294967295;
	add.s64 	%rd31622, %rd31620, %rd31621;
	add.s64 	%rd31623, %rd31622, %rd31480;
	shr.u64 	%rd31624, %rd31623, 32;
	and.b64  	%rd31625, %rd31600, 4294967295;
	add.s64 	%rd31626, %rd31624, %rd31625;
	add.s64 	%rd31627, %rd31626, %rd31514;
	shr.u64 	%rd31628, %rd31627, 32;
	and.b64  	%rd31629, %rd31604, 4294967295;
	add.s64 	%rd31630, %rd31628, %rd31629;
	add.s64 	%rd31631, %rd31630, %rd31547;
	shr.u64 	%rd31632, %rd31631, 32;
	and.b64  	%rd31633, %rd31608, 4294967295;
	add.s64 	%rd31634, %rd31632, %rd31633;
	add.s64 	%rd31635, %rd31634, %rd31579;
	shr.u64 	%rd31636, %rd31635, 32;
	and.b64  	%rd31637, %rd31612, 4294967295;
	add.s64 	%rd31638, %rd31636, %rd31637;
	add.s64 	%rd31639, %rd31638, %rd31610;
	shr.u64 	%rd31640, %rd31639, 32;
	add.s64 	%rd31641, %rd31640, %rd31613;
	mad.lo.s64 	%rd31642, %rd548, %rd548, %rd31641;
	{ .reg .b32 tmp; mov.b64 {tmp, %r4793}, %rd31642; }
	mul.lo.s32 	%r4794, %r9, %r4792;
	cvt.u64.u32 	%rd31643, %r4794;
	and.b64  	%rd31644, %rd31390, 4294967293;
	mad.lo.s64 	%rd31645, %rd2, %rd31643, %rd31644;
	shr.u64 	%rd31646, %rd31645, 32;
	and.b64  	%rd31647, %rd31414, 4294967295;
	add.s64 	%rd31648, %rd31646, %rd31647;
	mad.lo.s64 	%rd31649, %rd3, %rd31643, %rd31648;
	cvt.u32.u64 	%r4795, %rd31649;
	shr.u64 	%rd31650, %rd31649, 32;
	and.b64  	%rd31651, %rd31450, 4294967295;
	add.s64 	%rd31652, %rd31650, %rd31651;
	mad.lo.s64 	%rd31653, %rd4, %rd31643, %rd31652;
	shr.u64 	%rd31654, %rd31653, 32;
	and.b64  	%rd31655, %rd31485, 4294967295;
	add.s64 	%rd31656, %rd31654, %rd31655;
	mad.lo.s64 	%rd31657, %rd5, %rd31643, %rd31656;
	shr.u64 	%rd31658, %rd31657, 32;
	and.b64  	%rd31659, %rd31519, 4294967295;
	add.s64 	%rd31660, %rd31658, %rd31659;
	mad.lo.s64 	%rd31661, %rd6, %rd31643, %rd31660;
	shr.u64 	%rd31662, %rd31661, 32;
	and.b64  	%rd31663, %rd31552, 4294967295;
	add.s64 	%rd31664, %rd31662, %rd31663;
	mad.lo.s64 	%rd31665, %rd7, %rd31643, %rd31664;
	shr.u64 	%rd31666, %rd31665, 32;
	and.b64  	%rd31667, %rd31584, 4294967295;
	add.s64 	%rd31668, %rd31666, %rd31667;
	mad.lo.s64 	%rd31669, %rd8, %rd31643, %rd31668;
	shr.u64 	%rd31670, %rd31669, 32;
	and.b64  	%rd31671, %rd31615, 4294967295;
	add.s64 	%rd31672, %rd31670, %rd31671;
	mad.lo.s64 	%rd31673, %rd9, %rd31643, %rd31672;
	shr.u64 	%rd31674, %rd31673, 32;
	and.b64  	%rd31675, %rd31619, 4294967295;
	add.s64 	%rd31676, %rd31674, %rd31675;
	shr.u64 	%rd31677, %rd31676, 32;
	and.b64  	%rd31678, %rd31623, 4294967295;
	add.s64 	%rd31679, %rd31677, %rd31678;
	shr.u64 	%rd31680, %rd31679, 32;
	and.b64  	%rd31681, %rd31627, 4294967295;
	add.s64 	%rd31682, %rd31680, %rd31681;
	shr.u64 	%rd31683, %rd31682, 32;
	and.b64  	%rd31684, %rd31631, 4294967295;
	add.s64 	%rd31685, %rd31683, %rd31684;
	shr.u64 	%rd31686, %rd31685, 32;
	and.b64  	%rd31687, %rd31635, 4294967295;
	add.s64 	%rd31688, %rd31686, %rd31687;
	shr.u64 	%rd31689, %rd31688, 32;
	and.b64  	%rd31690, %rd31639, 4294967295;
	add.s64 	%rd31691, %rd31689, %rd31690;
	shr.u64 	%rd31692, %rd31691, 32;
	and.b64  	%rd31693, %rd31642, 4294967295;
	add.s64 	%rd31694, %rd31692, %rd31693;
	{ .reg .b32 tmp; mov.b64 {tmp, %r4796}, %rd31694; }
	add.s32 	%r4797, %r4793, %r4796;
	mul.lo.s32 	%r4798, %r9, %r4795;
	cvt.u64.u32 	%rd31695, %r4798;
	and.b64  	%rd31696, %rd31649, 4294967295;
	mad.lo.s64 	%rd31697, %rd2, %rd31695, %rd31696;
	shr.u64 	%rd31698, %rd31697, 32;
	and.b64  	%rd31699, %rd31653, 4294967295;
	add.s64 	%rd31700, %rd31698, %rd31699;
	mad.lo.s64 	%rd31701, %rd3, %rd31695, %rd31700;
	cvt.u32.u64 	%r4799, %rd31701;
	shr.u64 	%rd31702, %rd31701, 32;
	and.b64  	%rd31703, %rd31657, 4294967295;
	add.s64 	%rd31704, %rd31702, %rd31703;
	mad.lo.s64 	%rd31705, %rd4, %rd31695, %rd31704;
	shr.u64 	%rd31706, %rd31705, 32;
	and.b64  	%rd31707, %rd31661, 4294967295;
	add.s64 	%rd31708, %rd31706, %rd31707;
	mad.lo.s64 	%rd31709, %rd5, %rd31695, %rd31708;
	shr.u64 	%rd31710, %rd31709, 32;
	and.b64  	%rd31711, %rd31665, 4294967295;
	add.s64 	%rd31712, %rd31710, %rd31711;
	mad.lo.s64 	%rd31713, %rd6, %rd31695, %rd31712;
	shr.u64 	%rd31714, %rd31713, 32;
	and.b64  	%rd31715, %rd31669, 4294967295;
	add.s64 	%rd31716, %rd31714, %rd31715;
	mad.lo.s64 	%rd31717, %rd7, %rd31695, %rd31716;
	shr.u64 	%rd31718, %rd31717, 32;
	and.b64  	%rd31719, %rd31673, 4294967295;
	add.s64 	%rd31720, %rd31718, %rd31719;
	mad.lo.s64 	%rd31721, %rd8, %rd31695, %rd31720;
	shr.u64 	%rd31722, %rd31721, 32;
	and.b64  	%rd31723, %rd31676, 4294967295;
	add.s64 	%rd31724, %rd31722, %rd31723;
	mad.lo.s64 	%rd31725, %rd9, %rd31695, %rd31724;
	shr.u64 	%rd31726, %rd31725, 32;
	and.b64  	%rd31727, %rd31679, 4294967295;
	add.s64 	%rd31728, %rd31726, %rd31727;
	shr.u64 	%rd31729, %rd31728, 32;
	and.b64  	%rd31730, %rd31682, 4294967295;
	add.s64 	%rd31731, %rd31729, %rd31730;
	shr.u64 	%rd31732, %rd31731, 32;
	and.b64  	%rd31733, %rd31685, 4294967295;
	add.s64 	%rd31734, %rd31732, %rd31733;
	shr.u64 	%rd31735, %rd31734, 32;
	and.b64  	%rd31736, %rd31688, 4294967295;
	add.s64 	%rd31737, %rd31735, %rd31736;
	shr.u64 	%rd31738, %rd31737, 32;
	and.b64  	%rd31739, %rd31691, 4294967295;
	add.s64 	%rd31740, %rd31738, %rd31739;
	shr.u64 	%rd31741, %rd31740, 32;
	and.b64  	%rd31742, %rd31694, 4294967295;
	add.s64 	%rd31743, %rd31741, %rd31742;
	{ .reg .b32 tmp; mov.b64 {tmp, %r4800}, %rd31743; }
	add.s32 	%r4801, %r4797, %r4800;
	mul.lo.s32 	%r4802, %r9, %r4799;
	cvt.u64.u32 	%rd31744, %r4802;
	and.b64  	%rd31745, %rd31701, 4294967295;
	mad.lo.s64 	%rd31746, %rd2, %rd31744, %rd31745;
	shr.u64 	%rd31747, %rd31746, 32;
	and.b64  	%rd31748, %rd31705, 4294967295;
	add.s64 	%rd31749, %rd31747, %rd31748;
	mad.lo.s64 	%rd31750, %rd3, %rd31744, %rd31749;
	cvt.u32.u64 	%r4803, %rd31750;
	shr.u64 	%rd31751, %rd31750, 32;
	and.b64  	%rd31752, %rd31709, 4294967295;
	add.s64 	%rd31753, %rd31751, %rd31752;
	mad.lo.s64 	%rd31754, %rd4, %rd31744, %rd31753;
	shr.u64 	%rd31755, %rd31754, 32;
	and.b64  	%rd31756, %rd31713, 4294967295;
	add.s64 	%rd31757, %rd31755, %rd31756;
	mad.lo.s64 	%rd31758, %rd5, %rd31744, %rd31757;
	shr.u64 	%rd31759, %rd31758, 32;
	and.b64  	%rd31760, %rd31717, 4294967295;
	add.s64 	%rd31761, %rd31759, %rd31760;
	mad.lo.s64 	%rd31762, %rd6, %rd31744, %rd31761;
	shr.u64 	%rd31763, %rd31762, 32;
	and.b64  	%rd31764, %rd31721, 4294967295;
	add.s64 	%rd31765, %rd31763, %rd31764;
	mad.lo.s64 	%rd31766, %rd7, %rd31744, %rd31765;
	shr.u64 	%rd31767, %rd31766, 32;
	and.b64  	%rd31768, %rd31725, 4294967295;
	add.s64 	%rd31769, %rd31767, %rd31768;
	mad.lo.s64 	%rd31770, %rd8, %rd31744, %rd31769;
	shr.u64 	%rd31771, %rd31770, 32;
	and.b64  	%rd31772, %rd31728, 4294967295;
	add.s64 	%rd31773, %rd31771, %rd31772;
	mad.lo.s64 	%rd31774, %rd9, %rd31744, %rd31773;
	shr.u64 	%rd31775, %rd31774, 32;
	and.b64  	%rd31776, %rd31731, 4294967295;
	add.s64 	%rd31777, %rd31775, %rd31776;
	shr.u64 	%rd31778, %rd31777, 32;
	and.b64  	%rd31779, %rd31734, 4294967295;
	add.s64 	%rd31780, %rd31778, %rd31779;
	shr.u64 	%rd31781, %rd31780, 32;
	and.b64  	%rd31782, %rd31737, 4294967295;
	add.s64 	%rd31783, %rd31781, %rd31782;
	shr.u64 	%rd31784, %rd31783, 32;
	and.b64  	%rd31785, %rd31740, 4294967295;
	add.s64 	%rd31786, %rd31784, %rd31785;
	shr.u64 	%rd31787, %rd31786, 32;
	and.b64  	%rd31788, %rd31743, 4294967295;
	add.s64 	%rd31789, %rd31787, %rd31788;
	{ .reg .b32 tmp; mov.b64 {tmp, %r4804}, %rd31789; }
	add.s32 	%r4805, %r4801, %r4804;
	mul.lo.s32 	%r4806, %r9, %r4803;
	cvt.u64.u32 	%rd31790, %r4806;
	and.b64  	%rd31791, %rd31750, 4294967295;
	mad.lo.s64 	%rd31792, %rd2, %rd31790, %rd31791;
	shr.u64 	%rd31793, %rd31792, 32;
	and.b64  	%rd31794, %rd31754, 4294967295;
	add.s64 	%rd31795, %rd31793, %rd31794;
	mad.lo.s64 	%rd31796, %rd3, %rd31790, %rd31795;
	cvt.u32.u64 	%r4807, %rd31796;
	shr.u64 	%rd31797, %rd31796, 32;
	and.b64  	%rd31798, %rd31758, 4294967295;
	add.s64 	%rd31799, %rd31797, %rd31798;
	mad.lo.s64 	%rd31800, %rd4, %rd31790, %rd31799;
	shr.u64 	%rd31801, %rd31800, 32;
	and.b64  	%rd31802, %rd31762, 4294967295;
	add.s64 	%rd31803, %rd31801, %rd31802;
	mad.lo.s64 	%rd31804, %rd5, %rd31790, %rd31803;
	shr.u64 	%rd31805, %rd31804, 32;
	and.b64  	%rd31806, %rd31766, 4294967295;
	add.s64 	%rd31807, %rd31805, %rd31806;
	mad.lo.s64 	%rd31808, %rd6, %rd31790, %rd31807;
	shr.u64 	%rd31809, %rd31808, 32;
	and.b64  	%rd31810, %rd31770, 4294967295;
	add.s64 	%rd31811, %rd31809, %rd31810;
	mad.lo.s64 	%rd31812, %rd7, %rd31790, %rd31811;
	shr.u64 	%rd31813, %rd31812, 32;
	and.b64  	%rd31814, %rd31774, 4294967295;
	add.s64 	%rd31815, %rd31813, %rd31814;
	mad.lo.s64 	%rd31816, %rd8, %rd31790, %rd31815;
	shr.u64 	%rd31817, %rd31816, 32;
	and.b64  	%rd31818, %rd31777, 4294967295;
	add.s64 	%rd31819, %rd31817, %rd31818;
	mad.lo.s64 	%rd31820, %rd9, %rd31790, %rd31819;
	shr.u64 	%rd31821, %rd31820, 32;
	and.b64  	%rd31822, %rd31780, 4294967295;
	add.s64 	%rd31823, %rd31821, %rd31822;
	shr.u64 	%rd31824, %rd31823, 32;
	and.b64  	%rd31825, %rd31783, 4294967295;
	add.s64 	%rd31826, %rd31824, %rd31825;
	shr.u64 	%rd31827, %rd31826, 32;
	and.b64  	%rd31828, %rd31786, 4294967295;
	add.s64 	%rd31829, %rd31827, %rd31828;
	shr.u64 	%rd31830, %rd31829, 32;
	and.b64  	%rd31831, %rd31789, 4294967295;
	add.s64 	%rd31832, %rd31830, %rd31831;
	{ .reg .b32 tmp; mov.b64 {tmp, %r4808}, %rd31832; }
	add.s32 	%r4809, %r4805, %r4808;
	mul.lo.s32 	%r4810, %r9, %r4807;
	cvt.u64.u32 	%rd31833, %r4810;
	and.b64  	%rd31834, %rd31796, 4294967295;
	mad.lo.s64 	%rd31835, %rd2, %rd31833, %rd31834;
	shr.u64 	%rd31836, %rd31835, 32;
	and.b64  	%rd31837, %rd31800, 4294967295;
	add.s64 	%rd31838, %rd31836, %rd31837;
	mad.lo.s64 	%rd31839, %rd3, %rd31833, %rd31838;
	cvt.u32.u64 	%r4811, %rd31839;
	shr.u64 	%rd31840, %rd31839, 32;
	and.b64  	%rd31841, %rd31804, 4294967295;
	add.s64 	%rd31842, %rd31840, %rd31841;
	mad.lo.s64 	%rd31843, %rd4, %rd31833, %rd31842;
	shr.u64 	%rd31844, %rd31843, 32;
	and.b64  	%rd31845, %rd31808, 4294967295;
	add.s64 	%rd31846, %rd31844, %rd31845;
	mad.lo.s64 	%rd31847, %rd5, %rd31833, %rd31846;
	shr.u64 	%rd31848, %rd31847, 32;
	and.b64  	%rd31849, %rd31812, 4294967295;
	add.s64 	%rd31850, %rd31848, %rd31849;
	mad.lo.s64 	%rd31851, %rd6, %rd31833, %rd31850;
	shr.u64 	%rd31852, %rd31851, 32;
	and.b64  	%rd31853, %rd31816, 4294967295;
	add.s64 	%rd31854, %rd31852, %rd31853;
	mad.lo.s64 	%rd31855, %rd7, %rd31833, %rd31854;
	shr.u64 	%rd31856, %rd31855, 32;
	and.b64  	%rd31857, %rd31820, 4294967295;
	add.s64 	%rd31858, %rd31856, %rd31857;
	mad.lo.s64 	%rd31859, %rd8, %rd31833, %rd31858;
	shr.u64 	%rd31860, %rd31859, 32;
	and.b64  	%rd31861, %rd31823, 4294967295;
	add.s64 	%rd31862, %rd31860, %rd31861;
	mad.lo.s64 	%rd31863, %rd9, %rd31833, %rd31862;
	shr.u64 	%rd31864, %rd31863, 32;
	and.b64  	%rd31865, %rd31826, 4294967295;
	add.s64 	%rd31866, %rd31864, %rd31865;
	shr.u64 	%rd31867, %rd31866, 32;
	and.b64  	%rd31868, %rd31829, 4294967295;
	add.s64 	%rd31869, %rd31867, %rd31868;
	shr.u64 	%rd31870, %rd31869, 32;
	and.b64  	%rd31871, %rd31832, 4294967295;
	add.s64 	%rd31872, %rd31870, %rd31871;
	{ .reg .b32 tmp; mov.b64 {tmp, %r4812}, %rd31872; }
	add.s32 	%r4813, %r4809, %r4812;
	mul.lo.s32 	%r4814, %r9, %r4811;
	cvt.u64.u32 	%rd31873, %r4814;
	and.b64  	%rd31874, %rd31839, 4294967295;
	mad.lo.s64 	%rd31875, %rd2, %rd31873, %rd31874;
	shr.u64 	%rd31876, %rd31875, 32;
	and.b64  	%rd31877, %rd31843, 4294967295;
	add.s64 	%rd31878, %rd31876, %rd31877;
	mad.lo.s64 	%rd31879, %rd3, %rd31873, %rd31878;
	cvt.u32.u64 	%r4815, %rd31879;
	shr.u64 	%rd31880, %rd31879, 32;
	and.b64  	%rd31881, %rd31847, 4294967295;
	add.s64 	%rd31882, %rd31880, %rd31881;
	mad.lo.s64 	%rd31883, %rd4, %rd31873, %rd31882;
	shr.u64 	%rd31884, %rd31883, 32;
	and.b64  	%rd31885, %rd31851, 4294967295;
	add.s64 	%rd31886, %rd31884, %rd31885;
	mad.lo.s64 	%rd31887, %rd5, %rd31873, %rd31886;
	shr.u64 	%rd31888, %rd31887, 32;
	and.b64  	%rd31889, %rd31855, 4294967295;
	add.s64 	%rd31890, %rd31888, %rd31889;
	mad.lo.s64 	%rd31891, %rd6, %rd31873, %rd31890;
	shr.u64 	%rd31892, %rd31891, 32;
	and.b64  	%rd31893, %rd31859, 4294967295;
	add.s64 	%rd31894, %rd31892, %rd31893;
	mad.lo.s64 	%rd31895, %rd7, %rd31873, %rd31894;
	shr.u64 	%rd31896, %rd31895, 32;
	and.b64  	%rd31897, %rd31863, 4294967295;
	add.s64 	%rd31898, %rd31896, %rd31897;
	mad.lo.s64 	%rd31899, %rd8, %rd31873, %rd31898;
	shr.u64 	%rd31900, %rd31899, 32;
	and.b64  	%rd31901, %rd31866, 4294967295;
	add.s64 	%rd31902, %rd31900, %rd31901;
	mad.lo.s64 	%rd31903, %rd9, %rd31873, %rd31902;
	shr.u64 	%rd31904, %rd31903, 32;
	and.b64  	%rd31905, %rd31869, 4294967295;
	add.s64 	%rd31906, %rd31904, %rd31905;
	shr.u64 	%rd31907, %rd31906, 32;
	and.b64  	%rd31908, %rd31872, 4294967295;
	add.s64 	%rd31909, %rd31907, %rd31908;
	{ .reg .b32 tmp; mov.b64 {tmp, %r4816}, %rd31909; }
	add.s32 	%r4817, %r4813, %r4816;
	mul.lo.s32 	%r4818, %r9, %r4815;
	cvt.u64.u32 	%rd31910, %r4818;
	and.b64  	%rd31911, %rd31879, 4294967295;
	mad.lo.s64 	%rd31912, %rd2, %rd31910, %rd31911;
	shr.u64 	%rd31913, %rd31912, 32;
	and.b64  	%rd31914, %rd31883, 4294967295;
	add.s64 	%rd31915, %rd31913, %rd31914;
	mad.lo.s64 	%rd31916, %rd3, %rd31910, %rd31915;
	cvt.u32.u64 	%r4819, %rd31916;
	shr.u64 	%rd31917, %rd31916, 32;
	and.b64  	%rd31918, %rd31887, 4294967295;
	add.s64 	%rd31919, %rd31917, %rd31918;
	mad.lo.s64 	%rd31920, %rd4, %rd31910, %rd31919;
	shr.u64 	%rd31921, %rd31920, 32;
	and.b64  	%rd31922, %rd31891, 4294967295;
	add.s64 	%rd31923, %rd31921, %rd31922;
	mad.lo.s64 	%rd31924, %rd5, %rd31910, %rd31923;
	shr.u64 	%rd31925, %rd31924, 32;
	and.b64  	%rd31926, %rd31895, 4294967295;
	add.s64 	%rd31927, %rd31925, %rd31926;
	mad.lo.s64 	%rd31928, %rd6, %rd31910, %rd31927;
	shr.u64 	%rd31929, %rd31928, 32;
	and.b64  	%rd31930, %rd31899, 4294967295;
	add.s64 	%rd31931, %rd31929, %rd31930;
	mad.lo.s64 	%rd31932, %rd7, %rd31910, %rd31931;
	shr.u64 	%rd31933, %rd31932, 32;
	and.b64  	%rd31934, %rd31903, 4294967295;
	add.s64 	%rd31935, %rd31933, %rd31934;
	mad.lo.s64 	%rd31936, %rd8, %rd31910, %rd31935;
	shr.u64 	%rd31937, %rd31936, 32;
	and.b64  	%rd31938, %rd31906, 4294967295;
	add.s64 	%rd31939, %rd31937, %rd31938;
	mad.lo.s64 	%rd31940, %rd9, %rd31910, %rd31939;
	shr.u64 	%rd31941, %rd31940, 32;
	and.b64  	%rd31942, %rd31909, 4294967295;
	add.s64 	%rd31943, %rd31941, %rd31942;
	{ .reg .b32 tmp; mov.b64 {tmp, %r4820}, %rd31943; }
	add.s32 	%r4821, %r4817, %r4820;
	mul.lo.s32 	%r4822, %r9, %r4819;
	cvt.u64.u32 	%rd31944, %r4822;
	and.b64  	%rd31945, %rd31916, 4294967295;
	mad.lo.s64 	%rd31946, %rd2, %rd31944, %rd31945;
	shr.u64 	%rd31947, %rd31946, 32;
	and.b64  	%rd31948, %rd31920, 4294967295;
	add.s64 	%rd31949, %rd31947, %rd31948;
	mad.lo.s64 	%rd47009, %rd3, %rd31944, %rd31949;
	shr.u64 	%rd31950, %rd47009, 32;
	and.b64  	%rd31951, %rd31924, 4294967295;
	add.s64 	%rd31952, %rd31950, %rd31951;
	mad.lo.s64 	%rd47008, %rd4, %rd31944, %rd31952;
	cvt.u32.u64 	%r343, %rd47008;
	shr.u64 	%rd31953, %rd47008, 32;
	and.b64  	%rd31954, %rd31928, 4294967295;
	add.s64 	%rd31955, %rd31953, %rd31954;
	mad.lo.s64 	%rd47007, %rd5, %rd31944, %rd31955;
	cvt.u32.u64 	%r344, %rd47007;
	shr.u64 	%rd31956, %rd47007, 32;
	and.b64  	%rd31957, %rd31932, 4294967295;
	add.s64 	%rd31958, %rd31956, %rd31957;
	mad.lo.s64 	%rd47006, %rd6, %rd31944, %rd31958;
	cvt.u32.u64 	%r345, %rd47006;
	shr.u64 	%rd31959, %rd47006, 32;
	and.b64  	%rd31960, %rd31936, 4294967295;
	add.s64 	%rd31961, %rd31959, %rd31960;
	mad.lo.s64 	%rd47005, %rd7, %rd31944, %rd31961;
	cvt.u32.u64 	%r346, %rd47005;
	shr.u64 	%rd31962, %rd47005, 32;
	and.b64  	%rd31963, %rd31940, 4294967295;
	add.s64 	%rd31964, %rd31962, %rd31963;
	mad.lo.s64 	%rd47004, %rd8, %rd31944, %rd31964;
	cvt.u32.u64 	%r347, %rd47004;
	shr.u64 	%rd31965, %rd47004, 32;
	and.b64  	%rd31966, %rd31943, 4294967295;
	add.s64 	%rd31967, %rd31965, %rd31966;
	mad.lo.s64 	%rd47003, %rd9, %rd31944, %rd31967;
	cvt.u32.u64 	%r348, %rd47003;
	{ .reg .b32 tmp; mov.b64 {tmp, %r4823}, %rd47003; }
	add.s32 	%r6782, %r4821, %r4823;
	setp.gt.u32 	%p1345, %r6782, %r4791;
	@%p1345 bra 	$L__BB0_374;
	cvt.u32.u64 	%r4824, %rd9;
	setp.lt.u32 	%p1346, %r6782, %r4824;
	@%p1346 bra 	$L__BB0_375;
	cvt.u32.u64 	%r4825, %rd8;
	setp.lt.u32 	%p1347, %r4825, %r348;
	@%p1347 bra 	$L__BB0_374;
	cvt.u32.u64 	%r4826, %rd8;
	setp.gt.u32 	%p1348, %r4826, %r348;
	@%p1348 bra 	$L__BB0_375;
	cvt.u32.u64 	%r4827, %rd7;
	setp.lt.u32 	%p1349, %r4827, %r347;
	@%p1349 bra 	$L__BB0_374;
	cvt.u32.u64 	%r4828, %rd7;
	setp.gt.u32 	%p1350, %r4828, %r347;
	@%p1350 bra 	$L__BB0_375;
	cvt.u32.u64 	%r4829, %rd6;
	setp.lt.u32 	%p1351, %r4829, %r346;
	@%p1351 bra 	$L__BB0_374;
	cvt.u32.u64 	%r4830, %rd6;
	setp.gt.u32 	%p1352, %r4830, %r346;
	@%p1352 bra 	$L__BB0_375;
	cvt.u32.u64 	%r4831, %rd5;
	setp.lt.u32 	%p1353, %r4831, %r345;
	@%p1353 bra 	$L__BB0_374;
	cvt.u32.u64 	%r4832, %rd5;
	setp.gt.u32 	%p1354, %r4832, %r345;
	@%p1354 bra 	$L__BB0_375;
	cvt.u32.u64 	%r4833, %rd4;
	setp.lt.u32 	%p1355, %r4833, %r344;
	@%p1355 bra 	$L__BB0_374;
	cvt.u32.u64 	%r4834, %rd4;
	setp.gt.u32 	%p1356, %r4834, %r344;
	@%p1356 bra 	$L__BB0_375;
	cvt.u32.u64 	%r4835, %rd3;
	setp.lt.u32 	%p1357, %r4835, %r343;
	@%p1357 bra 	$L__BB0_374;
	cvt.u32.u64 	%r4836, %rd3;
	cvt.u32.u64 	%r4837, %rd2;
	setp.gt.u32 	%p1358, %r4836, %r343;
	cvt.u32.u64 	%r4838, %rd47009;
	setp.gt.u32 	%p1359, %r4837, %r4838;
	or.pred  	%p1360, %p1358, %p1359;
	@%p1360 bra 	$L__BB0_375;
$L__BB0_374:
	cvt.u32.u64 	%r4839, %rd9;
	and.b64  	%rd31969, %rd47009, 4294967295;
	sub.s64 	%rd47009, %rd31969, %rd2;
	shr.u64 	%rd31970, %rd47009, 63;
	and.b64  	%rd31971, %rd47008, 4294967295;
	add.s64 	%rd31972, %rd31970, %rd3;
	sub.s64 	%rd47008, %rd31971, %rd31972;
	shr.u64 	%rd31973, %rd47008, 63;
	and.b64  	%rd31974, %rd47007, 4294967295;
	add.s64 	%rd31975, %rd31973, %rd4;
	sub.s64 	%rd47007, %rd31974, %rd31975;
	shr.u64 	%rd31976, %rd47007, 63;
	and.b64  	%rd31977, %rd47006, 4294967295;
	add.s64 	%rd31978, %rd31976, %rd5;
	sub.s64 	%rd47006, %rd31977, %rd31978;
	shr.u64 	%rd31979, %rd47006, 63;
	and.b64  	%rd31980, %rd47005, 4294967295;
	add.s64 	%rd31981, %rd31979, %rd6;
	sub.s64 	%rd47005, %rd31980, %rd31981;
	shr.u64 	%rd31982, %rd47005, 63;
	and.b64  	%rd31983, %rd47004, 4294967295;
	add.s64 	%rd31984, %rd31982, %rd7;
	sub.s64 	%rd47004, %rd31983, %rd31984;
	shr.u64 	%rd31985, %rd47004, 63;
	and.b64  	%rd31986, %rd47003, 4294967295;
	add.s64 	%rd31987, %rd31985, %rd8;
	sub.s64 	%rd47003, %rd31986, %rd31987;
	shr.u64 	%rd31988, %rd47003, 63;
	cvt.u32.u64 	%r4840, %rd31988;
	add.s32 	%r4841, %r4839, %r4840;
	sub.s32 	%r6782, %r6782, %r4841;
$L__BB0_375:
	and.b64  	%rd31989, %rd47009, 4294967295;
	cvt.u64.u32 	%rd570, %r6772;
	sub.s64 	%rd31990, %rd31989, %rd570;
	shr.u64 	%rd31991, %rd31990, 63;
	cvt.u32.u64 	%r6784, %rd31990;
	and.b64  	%rd31992, %rd47008, 4294967295;
	and.b64  	%rd571, %rd46949, 4294967295;
	add.s64 	%rd31993, %rd31991, %rd571;
	sub.s64 	%rd47015, %rd31992, %rd31993;
	shr.u64 	%rd31994, %rd47015, 63;
	and.b64  	%rd31995, %rd47007, 4294967295;
	and.b64  	%rd573, %rd46950, 4294967295;
	add.s64 	%rd31996, %rd31994, %rd573;
	sub.s64 	%rd47014, %rd31995, %rd31996;
	shr.u64 	%rd31997, %rd47014, 63;
	and.b64  	%rd31998, %rd47006, 4294967295;
	and.b64  	%rd575, %rd46951, 4294967295;
	add.s64 	%rd31999, %rd31997, %rd575;
	sub.s64 	%rd47013, %rd31998, %rd31999;
	shr.u64 	%rd32000, %rd47013, 63;
	and.b64  	%rd32001, %rd47005, 4294967295;
	and.b64  	%rd577, %rd46952, 4294967295;
	add.s64 	%rd32002, %rd32000, %rd577;
	sub.s64 	%rd47012, %rd32001, %rd32002;
	shr.u64 	%rd32003, %rd47012, 63;
	and.b64  	%rd32004, %rd47004, 4294967295;
	and.b64  	%rd579, %rd46953, 4294967295;
	add.s64 	%rd32005, %rd32003, %rd579;
	sub.s64 	%rd47011, %rd32004, %rd32005;
	shr.u64 	%rd32006, %rd47011, 63;
	and.b64  	%rd32007, %rd47003, 4294967295;
	and.b64  	%rd581, %rd46954, 4294967295;
	add.s64 	%rd32008, %rd32006, %rd581;
	sub.s64 	%rd47010, %rd32007, %rd32008;
	shr.u64 	%rd32009, %rd47010, 63;
	cvt.u64.u32 	%rd32010, %r6782;
	and.b64  	%rd583, %rd46955, 4294967295;
	add.s64 	%rd32011, %rd32009, %rd583;
	sub.s64 	%rd32012, %rd32010, %rd32011;
	setp.gt.s64 	%p1361, %rd32012, -1;
	cvt.u32.u64 	%r6783, %rd32012;
	@%p1361 bra 	$L__BB0_377;
	cvt.u32.u64 	%r4842, %rd9;
	cvt.u32.u64 	%r4843, %rd2;
	add.s32 	%r6784, %r4843, %r6784;
	setp.lt.u32 	%p1362, %r6784, %r4843;
	selp.u64 	%rd32013, 1, 0, %p1362;
	and.b64  	%rd32014, %rd47015, 4294967295;
	add.s64 	%rd32015, %rd32014, %rd32013;
	add.s64 	%rd47015, %rd32015, %rd3;
	shr.u64 	%rd32016, %rd47015, 32;
	and.b64  	%rd32017, %rd47014, 4294967295;
	add.s64 	%rd32018, %rd32016, %rd32017;
	add.s64 	%rd47014, %rd32018, %rd4;
	shr.u64 	%rd32019, %rd47014, 32;
	and.b64  	%rd32020, %rd47013, 4294967295;
	add.s64 	%rd32021, %rd32019, %rd32020;
	add.s64 	%rd47013, %rd32021, %rd5;
	shr.u64 	%rd32022, %rd47013, 32;
	and.b64  	%rd32023, %rd47012, 4294967295;
	add.s64 	%rd32024, %rd32022, %rd32023;
	add.s64 	%rd47012, %rd32024, %rd6;
	shr.u64 	%rd32025, %rd47012, 32;
	and.b64  	%rd32026, %rd47011, 4294967295;
	add.s64 	%rd32027, %rd32025, %rd32026;
	add.s64 	%rd47011, %rd32027, %rd7;
	shr.u64 	%rd32028, %rd47011, 32;
	and.b64  	%rd32029, %rd47010, 4294967295;
	add.s64 	%rd32030, %rd32028, %rd32029;
	add.s64 	%rd47010, %rd32030, %rd8;
	{ .reg .b32 tmp; mov.b64 {tmp, %r4844}, %rd47010; }
	add.s32 	%r4845, %r6783, %r4844;
	add.s32 	%r6783, %r4845, %r4842;
$L__BB0_377:
	cvt.u64.u32 	%rd32031, %r6784;
	sub.s64 	%rd32032, %rd32031, %rd570;
	shr.u64 	%rd32033, %rd32032, 63;
	cvt.u32.u64 	%r6844, %rd32032;
	and.b64  	%rd32034, %rd47015, 4294967295;
	add.s64 	%rd32035, %rd32033, %rd571;
	sub.s64 	%rd47021, %rd32034, %rd32035;
	shr.u64 	%rd32036, %rd47021, 63;
	and.b64  	%rd32037, %rd47014, 4294967295;
	add.s64 	%rd32038, %rd32036, %rd573;
	sub.s64 	%rd47020, %rd32037, %rd32038;
	shr.u64 	%rd32039, %rd47020, 63;
	and.b64  	%rd32040, %rd47013, 4294967295;
	add.s64 	%rd32041, %rd32039, %rd575;
	sub.s64 	%rd47019, %rd32040, %rd32041;
	shr.u64 	%rd32042, %rd47019, 63;
	and.b64  	%rd32043, %rd47012, 4294967295;
	add.s64 	%rd32044, %rd32042, %rd577;
	sub.s64 	%rd47018, %rd32043, %rd32044;
	shr.u64 	%rd32045, %rd47018, 63;
	and.b64  	%rd32046, %rd47011, 4294967295;
	add.s64 	%rd32047, %rd32045, %rd579;
	sub.s64 	%rd47017, %rd32046, %rd32047;
	shr.u64 	%rd32048, %rd47017, 63;
	and.b64  	%rd32049, %rd47010, 4294967295;
	add.s64 	%rd32050, %rd32048, %rd581;
	sub.s64 	%rd47016, %rd32049, %rd32050;
	shr.u64 	%rd32051, %rd47016, 63;
	cvt.u64.u32 	%rd32052, %r6783;
	add.s64 	%rd32053, %rd32051, %rd583;
	sub.s64 	%rd32054, %rd32052, %rd32053;
	setp.gt.s64 	%p1363, %rd32054, -1;
	cvt.u32.u64 	%r6837, %rd32054;
	@%p1363 bra 	$L__BB0_379;
	cvt.u32.u64 	%r4846, %rd9;
	cvt.u32.u64 	%r4847, %rd2;
	add.s32 	%r6844, %r4847, %r6844;
	setp.lt.u32 	%p1364, %r6844, %r4847;
	selp.u64 	%rd32055, 1, 0, %p1364;
	and.b64  	%rd32056, %rd47021, 4294967295;
	add.s64 	%rd32057, %rd32056, %rd32055;
	add.s64 	%rd47021, %rd32057, %rd3;
	shr.u64 	%rd32058, %rd47021, 32;
	and.b64  	%rd32059, %rd47020, 4294967295;
	add.s64 	%rd32060, %rd32058, %rd32059;
	add.s64 	%rd47020, %rd32060, %rd4;
	shr.u64 	%rd32061, %rd47020, 32;
	and.b64  	%rd32062, %rd47019, 4294967295;
	add.s64 	%rd32063, %rd32061, %rd32062;
	add.s64 	%rd47019, %rd32063, %rd5;
	shr.u64 	%rd32064, %rd47019, 32;
	and.b64  	%rd32065, %rd47018, 4294967295;
	add.s64 	%rd32066, %rd32064, %rd32065;
	add.s64 	%rd47018, %rd32066, %rd6;
	shr.u64 	%rd32067, %rd47018, 32;
	and.b64  	%rd32068, %rd47017, 4294967295;
	add.s64 	%rd32069, %rd32067, %rd32068;
	add.s64 	%rd47017, %rd32069, %rd7;
	shr.u64 	%rd32070, %rd47017, 32;
	and.b64  	%rd32071, %rd47016, 4294967295;
	add.s64 	%rd32072, %rd32070, %rd32071;
	add.s64 	%rd47016, %rd32072, %rd8;
	{ .reg .b32 tmp; mov.b64 {tmp, %r4848}, %rd47016; }
	add.s32 	%r4849, %r6837, %r4848;
	add.s32 	%r6837, %r4849, %r4846;
$L__BB0_379:
	cvt.u32.u64 	%r6843, %rd47021;
	cvt.u32.u64 	%r6842, %rd47020;
	cvt.u32.u64 	%r6841, %rd47019;
	cvt.u32.u64 	%r6840, %rd47018;
	cvt.u32.u64 	%r6839, %rd47017;
	cvt.u32.u64 	%r6838, %rd47016;
	cvt.u64.u32 	%rd32073, %r6844;
	sub.s64 	%rd32074, %rd570, %rd32073;
	shr.u64 	%rd32075, %rd32074, 63;
	cvt.u32.u64 	%r6787, %rd32074;
	and.b64  	%rd32076, %rd47021, 4294967295;
	add.s64 	%rd32077, %rd32075, %rd32076;
	sub.s64 	%rd47022, %rd571, %rd32077;
	shr.u64 	%rd32078, %rd47022, 63;
	and.b64  	%rd32079, %rd47020, 4294967295;
	add.s64 	%rd32080, %rd32078, %rd32079;
	sub.s64 	%rd47023, %rd573, %rd32080;
	shr.u64 	%rd32081, %rd47023, 63;
	and.b64  	%rd32082, %rd47019, 4294967295;
	add.s64 	%rd32083, %rd32081, %rd32082;
	sub.s64 	%rd47024, %rd575, %rd32083;
	shr.u64 	%rd32084, %rd47024, 63;
	and.b64  	%rd32085, %rd47018, 4294967295;
	add.s64 	%rd32086, %rd32084, %rd32085;
	sub.s64 	%rd47025, %rd577, %rd32086;
	shr.u64 	%rd32087, %rd47025, 63;
	and.b64  	%rd32088, %rd47017, 4294967295;
	add.s64 	%rd32089, %rd32087, %rd32088;
	sub.s64 	%rd47026, %rd579, %rd32089;
	shr.u64 	%rd32090, %rd47026, 63;
	and.b64  	%rd32091, %rd47016, 4294967295;
	add.s64 	%rd32092, %rd32090, %rd32091;
	sub.s64 	%rd47027, %rd581, %rd32092;
	shr.u64 	%rd32093, %rd47027, 63;
	cvt.u64.u32 	%rd32094, %r6837;
	add.s64 	%rd32095, %rd32093, %rd32094;
	sub.s64 	%rd32096, %rd583, %rd32095;
	setp.gt.s64 	%p1365, %rd32096, -1;
	cvt.u32.u64 	%r6788, %rd32096;
	@%p1365 bra 	$L__BB0_381;
	cvt.u32.u64 	%r4850, %rd9;
	cvt.u32.u64 	%r4851, %rd2;
	add.s32 	%r6787, %r4851, %r6787;
	setp.lt.u32 	%p1366, %r6787, %r4851;
	selp.u64 	%rd32097, 1, 0, %p1366;
	and.b64  	%rd32098, %rd47022, 4294967295;
	add.s64 	%rd32099, %rd32098, %rd32097;
	add.s64 	%rd47022, %rd32099, %rd3;
	shr.u64 	%rd32100, %rd47022, 32;
	and.b64  	%rd32101, %rd47023, 4294967295;
	add.s64 	%rd32102, %rd32100, %rd32101;
	add.s64 	%rd47023, %rd32102, %rd4;
	shr.u64 	%rd32103, %rd47023, 32;
	and.b64  	%rd32104, %rd47024, 4294967295;
	add.s64 	%rd32105, %rd32103, %rd32104;
	add.s64 	%rd47024, %rd32105, %rd5;
	shr.u64 	%rd32106, %rd47024, 32;
	and.b64  	%rd32107, %rd47025, 4294967295;
	add.s64 	%rd32108, %rd32106, %rd32107;
	add.s64 	%rd47025, %rd32108, %rd6;
	shr.u64 	%rd32109, %rd47025, 32;
	and.b64  	%rd32110, %rd47026, 4294967295;
	add.s64 	%rd32111, %rd32109, %rd32110;
	add.s64 	%rd47026, %rd32111, %rd7;
	shr.u64 	%rd32112, %rd47026, 32;
	and.b64  	%rd32113, %rd47027, 4294967295;
	add.s64 	%rd32114, %rd32112, %rd32113;
	add.s64 	%rd47027, %rd32114, %rd8;
	{ .reg .b32 tmp; mov.b64 {tmp, %r4852}, %rd47027; }
	add.s32 	%r4853, %r6788, %r4852;
	add.s32 	%r6788, %r4853, %r4850;
$L__BB0_381:
	cvt.u32.u64 	%r4854, %rd9;
	cvt.u64.u32 	%rd32115, %r6787;
	mul.lo.s64 	%rd32116, %rd32115, %rd541;
	cvt.u32.u64 	%r4855, %rd32116;
	shr.u64 	%rd32117, %rd32116, 32;
	and.b64  	%rd32118, %rd47022, 4294967295;
	mad.lo.s64 	%rd32119, %rd32118, %rd541, %rd32117;
	shr.u64 	%rd32120, %rd32119, 32;
	and.b64  	%rd32121, %rd47023, 4294967295;
	mad.lo.s64 	%rd32122, %rd32121, %rd541, %rd32120;
	shr.u64 	%rd32123, %rd32122, 32;
	and.b64  	%rd32124, %rd47024, 4294967295;
	mad.lo.s64 	%rd32125, %rd32124, %rd541, %rd32123;
	shr.u64 	%rd32126, %rd32125, 32;
	and.b64  	%rd32127, %rd47025, 4294967295;
	mad.lo.s64 	%rd32128, %rd32127, %rd541, %rd32126;
	shr.u64 	%rd32129, %rd32128, 32;
	and.b64  	%rd32130, %rd47026, 4294967295;
	mad.lo.s64 	%rd32131, %rd32130, %rd541, %rd32129;
	shr.u64 	%rd32132, %rd32131, 32;
	and.b64  	%rd32133, %rd47027, 4294967295;
	mad.lo.s64 	%rd32134, %rd32133, %rd541, %rd32132;
	shr.u64 	%rd32135, %rd32134, 32;
	cvt.u64.u32 	%rd32136, %r6788;
	mad.lo.s64 	%rd32137, %rd32136, %rd541, %rd32135;
	shr.u64 	%rd32138, %rd32137, 32;
	and.b64  	%rd32139, %rd32119, 4294967295;
	mad.lo.s64 	%rd32140, %rd542, %rd32115, %rd32139;
	shr.u64 	%rd32141, %rd32140, 32;
	and.b64  	%rd32142, %rd32122, 4294967295;
	add.s64 	%rd32143, %rd32141, %rd32142;
	mad.lo.s64 	%rd32144, %rd32118, %rd542, %rd32143;
	shr.u64 	%rd32145, %rd32144, 32;
	and.b64  	%rd32146, %rd32125, 4294967295;
	add.s64 	%rd32147, %rd32145, %rd32146;
	mad.lo.s64 	%rd32148, %rd32121, %rd542, %rd32147;
	shr.u64 	%rd32149, %rd32148, 32;
	and.b64  	%rd32150, %rd32128, 4294967295;
	add.s64 	%rd32151, %rd32149, %rd32150;
	mad.lo.s64 	%rd32152, %rd32124, %rd542, %rd32151;
	shr.u64 	%rd32153, %rd32152, 32;
	and.b64  	%rd32154, %rd32131, 4294967295;
	add.s64 	%rd32155, %rd32153, %rd32154;
	mad.lo.s64 	%rd32156, %rd32127, %rd542, %rd32155;
	shr.u64 	%rd32157, %rd32156, 32;
	and.b64  	%rd32158, %rd32134, 4294967295;
	add.s64 	%rd32159, %rd32157, %rd32158;
	mad.lo.s64 	%rd32160, %rd32130, %rd542, %rd32159;
	shr.u64 	%rd32161, %rd32160, 32;
	and.b64  	%rd32162, %rd32137, 4294967295;
	add.s64 	%rd32163, %rd32161, %rd32162;
	mad.lo.s64 	%rd32164, %rd32133, %rd542, %rd32163;
	shr.u64 	%rd32165, %rd32164, 32;
	add.s64 	%rd32166, %rd32165, %rd32138;
	mad.lo.s64 	%rd32167, %rd542, %rd32136, %rd32166;
	shr.u64 	%rd32168, %rd32167, 32;
	and.b64  	%rd32169, %rd32144, 4294967295;
	mad.lo.s64 	%rd32170, %rd543, %rd32115, %rd32169;
	shr.u64 	%rd32171, %rd32170, 32;
	and.b64  	%rd32172, %rd32148, 4294967295;
	add.s64 	%rd32173, %rd32171, %rd32172;
	mad.lo.s64 	%rd32174, %rd32118, %rd543, %rd32173;
	shr.u64 	%rd32175, %rd32174, 32;
	and.b64  	%rd32176, %rd32152, 4294967295;
	add.s64 	%rd32177, %rd32175, %rd32176;
	mad.lo.s64 	%rd32178, %rd32121, %rd543, %rd32177;
	shr.u64 	%rd32179, %rd32178, 32;
	and.b64  	%rd32180, %rd32156, 4294967295;
	add.s64 	%rd32181, %rd32179, %rd32180;
	mad.lo.s64 	%rd32182, %rd32124, %rd543, %rd32181;
	shr.u64 	%rd32183, %rd32182, 32;
	and.b64  	%rd32184, %rd32160, 4294967295;
	add.s64 	%rd32185, %rd32183, %rd32184;
	mad.lo.s64 	%rd32186, %rd32127, %rd543, %rd32185;
	shr.u64 	%rd32187, %rd32186, 32;
	and.b64  	%rd32188, %rd32164, 4294967295;
	add.s64 	%rd32189, %rd32187, %rd32188;
	mad.lo.s64 	%rd32190, %rd32130, %rd543, %rd32189;
	shr.u64 	%rd32191, %rd32190, 32;
	and.b64  	%rd32192, %rd32167, 4294967295;
	add.s64 	%rd32193, %rd32191, %rd32192;
	mad.lo.s64 	%rd32194, %rd32133, %rd543, %rd32193;
	shr.u64 	%rd32195, %rd32194, 32;
	add.s64 	%rd32196, %rd32195, %rd32168;
	mad.lo.s64 	%rd32197, %rd543, %rd32136, %rd32196;
	shr.u64 	%rd32198, %rd32197, 32;
	and.b64  	%rd32199, %rd32174, 4294967295;
	mad.lo.s64 	%rd32200, %rd544, %rd32115, %rd32199;
	shr.u64 	%rd32201, %rd32200, 32;
	and.b64  	%rd32202, %rd32178, 4294967295;
	add.s64 	%rd32203, %rd32201, %rd32202;
	mad.lo.s64 	%rd32204, %rd32118, %rd544, %rd32203;
	shr.u64 	%rd32205, %rd32204, 32;
	and.b64  	%rd32206, %rd32182, 4294967295;
	add.s64 	%rd32207, %rd32205, %rd32206;
	mad.lo.s64 	%rd32208, %rd32121, %rd544, %rd32207;
	shr.u64 	%rd32209, %rd32208, 32;
	and.b64  	%rd32210, %rd32186, 4294967295;
	add.s64 	%rd32211, %rd32209, %rd32210;
	mad.lo.s64 	%rd32212, %rd32124, %rd544, %rd32211;
	shr.u64 	%rd32213, %rd32212, 32;
	and.b64  	%rd32214, %rd32190, 4294967295;
	add.s64 	%rd32215, %rd32213, %rd32214;
	mad.lo.s64 	%rd32216, %rd32127, %rd544, %rd32215;
	shr.u64 	%rd32217, %rd32216, 32;
	and.b64  	%rd32218, %rd32194, 4294967295;
	add.s64 	%rd32219, %rd32217, %rd32218;
	mad.lo.s64 	%rd32220, %rd32130, %rd544, %rd32219;
	shr.u64 	%rd32221, %rd32220, 32;
	and.b64  	%rd32222, %rd32197, 4294967295;
	add.s64 	%rd32223, %rd32221, %rd32222;
	mad.lo.s64 	%rd32224, %rd32133, %rd544, %rd32223;
	shr.u64 	%rd32225, %rd32224, 32;
	add.s64 	%rd32226, %rd32225, %rd32198;
	mad.lo.s64 	%rd32227, %rd544, %rd32136, %rd32226;
	shr.u64 	%rd32228, %rd32227, 32;
	and.b64  	%rd32229, %rd32204, 4294967295;
	mad.lo.s64 	%rd32230, %rd545, %rd32115, %rd32229;
	shr.u64 	%rd32231, %rd32230, 32;
	and.b64  	%rd32232, %rd32208, 4294967295;
	add.s64 	%rd32233, %rd32231, %rd32232;
	mad.lo.s64 	%rd32234, %rd32118, %rd545, %rd32233;
	shr.u64 	%rd32235, %rd32234, 32;
	and.b64  	%rd32236, %rd32212, 4294967295;
	add.s64 	%rd32237, %rd32235, %rd32236;
	mad.lo.s64 	%rd32238, %rd32121, %rd545, %rd32237;
	shr.u64 	%rd32239, %rd32238, 32;
	and.b64  	%rd32240, %rd32216, 4294967295;
	add.s64 	%rd32241, %rd32239, %rd32240;
	mad.lo.s64 	%rd32242, %rd32124, %rd545, %rd32241;
	shr.u64 	%rd32243, %rd32242, 32;
	and.b64  	%rd32244, %rd32220, 4294967295;
	add.s64 	%rd32245, %rd32243, %rd32244;
	mad.lo.s64 	%rd32246, %rd32127, %rd545, %rd32245;
	shr.u64 	%rd32247, %rd32246, 32;
	and.b64  	%rd32248, %rd32224, 4294967295;
	add.s64 	%rd32249, %rd32247, %rd32248;
	mad.lo.s64 	%rd32250, %rd32130, %rd545, %rd32249;
	shr.u64 	%rd32251, %rd32250, 32;
	and.b64  	%rd32252, %rd32227, 4294967295;
	add.s64 	%rd32253, %rd32251, %rd32252;
	mad.lo.s64 	%rd32254, %rd32133, %rd545, %rd32253;
	shr.u64 	%rd32255, %rd32254, 32;
	add.s64 	%rd32256, %rd32255, %rd32228;
	mad.lo.s64 	%rd32257, %rd545, %rd32136, %rd32256;
	shr.u64 	%rd32258, %rd32257, 32;
	and.b64  	%rd32259, %rd32234, 4294967295;
	mad.lo.s64 	%rd32260, %rd546, %rd32115, %rd32259;
	shr.u64 	%rd32261, %rd32260, 32;
	and.b64  	%rd32262, %rd32238, 4294967295;
	add.s64 	%rd32263, %rd32261, %rd32262;
	mad.lo.s64 	%rd32264, %rd32118, %rd546, %rd32263;
	shr.u64 	%rd32265, %rd32264, 32;
	and.b64  	%rd32266, %rd32242, 4294967295;
	add.s64 	%rd32267, %rd32265, %rd32266;
	mad.lo.s64 	%rd32268, %rd32121, %rd546, %rd32267;
	shr.u64 	%rd32269, %rd32268, 32;
	and.b64  	%rd32270, %rd32246, 4294967295;
	add.s64 	%rd32271, %rd32269, %rd32270;
	mad.lo.s64 	%rd32272, %rd32124, %rd546, %rd32271;
	shr.u64 	%rd32273, %rd32272, 32;
	and.b64  	%rd32274, %rd32250, 4294967295;
	add.s64 	%rd32275, %rd32273, %rd32274;
	mad.lo.s64 	%rd32276, %rd32127, %rd546, %rd32275;
	shr.u64 	%rd32277, %rd32276, 32;
	and.b64  	%rd32278, %rd32254, 4294967295;
	add.s64 	%rd32279, %rd32277, %rd32278;
	mad.lo.s64 	%rd32280, %rd32130, %rd546, %rd32279;
	shr.u64 	%rd32281, %rd32280, 32;
	and.b64  	%rd32282, %rd32257, 4294967295;
	add.s64 	%rd32283, %rd32281, %rd32282;
	mad.lo.s64 	%rd32284, %rd32133, %rd546, %rd32283;
	shr.u64 	%rd32285, %rd32284, 32;
	add.s64 	%rd32286, %rd32285, %rd32258;
	mad.lo.s64 	%rd32287, %rd546, %rd32136, %rd32286;
	shr.u64 	%rd32288, %rd32287, 32;
	and.b64  	%rd32289, %rd32264, 4294967295;
	mad.lo.s64 	%rd32290, %rd547, %rd32115, %rd32289;
	shr.u64 	%rd32291, %rd32290, 32;
	and.b64  	%rd32292, %rd32268, 4294967295;
	add.s64 	%rd32293, %rd32291, %rd32292;
	mad.lo.s64 	%rd32294, %rd32118, %rd547, %rd32293;
	shr.u64 	%rd32295, %rd32294, 32;
	and.b64  	%rd32296, %rd32272, 4294967295;
	add.s64 	%rd32297, %rd32295, %rd32296;
	mad.lo.s64 	%rd32298, %rd32121, %rd547, %rd32297;
	shr.u64 	%rd32299, %rd32298, 32;
	and.b64  	%rd32300, %rd32276, 4294967295;
	add.s64 	%rd32301, %rd32299, %rd32300;
	mad.lo.s64 	%rd32302, %rd32124, %rd547, %rd32301;
	shr.u64 	%rd32303, %rd32302, 32;
	and.b64  	%rd32304, %rd32280, 4294967295;
	add.s64 	%rd32305, %rd32303, %rd32304;
	mad.lo.s64 	%rd32306, %rd32127, %rd547, %rd32305;
	shr.u64 	%rd32307, %rd32306, 32;
	and.b64  	%rd32308, %rd32284, 4294967295;
	add.s64 	%rd32309, %rd32307, %rd32308;
	mad.lo.s64 	%rd32310, %rd32130, %rd547, %rd32309;
	shr.u64 	%rd32311, %rd32310, 32;
	and.b64  	%rd32312, %rd32287, 4294967295;
	add.s64 	%rd32313, %rd32311, %rd32312;
	mad.lo.s64 	%rd32314, %rd32133, %rd547, %rd32313;
	shr.u64 	%rd32315, %rd32314, 32;
	add.s64 	%rd32316, %rd32315, %rd32288;
	mad.lo.s64 	%rd32317, %rd547, %rd32136, %rd32316;
	shr.u64 	%rd32318, %rd32317, 32;
	and.b64  	%rd32319, %rd32294, 4294967295;
	mad.lo.s64 	%rd32320, %rd548, %rd32115, %rd32319;
	shr.u64 	%rd32321, %rd32320, 32;
	and.b64  	%rd32322, %rd32298, 4294967295;
	add.s64 	%rd32323, %rd32321, %rd32322;
	mad.lo.s64 	%rd32324, %rd32118, %rd548, %rd32323;
	shr.u64 	%rd32325, %rd32324, 32;
	and.b64  	%rd32326, %rd32302, 4294967295;
	add.s64 	%rd32327, %rd32325, %rd32326;
	mad.lo.s64 	%rd32328, %rd32121, %rd548, %rd32327;
	shr.u64 	%rd32329, %rd32328, 32;
	and.b64  	%rd32330, %rd32306, 4294967295;
	add.s64 	%rd32331, %rd32329, %rd32330;
	mad.lo.s64 	%rd32332, %rd32124, %rd548, %rd32331;
	shr.u64 	%rd32333, %rd32332, 32;
	and.b64  	%rd32334, %rd32310, 4294967295;
	add.s64 	%rd32335, %rd32333, %rd32334;
	mad.lo.s64 	%rd32336, %rd32127, %rd548, %rd32335;
	shr.u64 	%rd32337, %rd32336, 32;
	and.b64  	%rd32338, %rd32314, 4294967295;
	add.s64 	%rd32339, %rd32337, %rd32338;
	mad.lo.s64 	%rd32340, %rd32130, %rd548, %rd32339;
	shr.u64 	%rd32341, %rd32340, 32;
	and.b64  	%rd32342, %rd32317, 4294967295;
	add.s64 	%rd32343, %rd32341, %rd32342;
	mad.lo.s64 	%rd32344, %rd32133, %rd548, %rd32343;
	shr.u64 	%rd32345, %rd32344, 32;
	add.s64 	%rd32346, %rd32345, %rd32318;
	mad.lo.s64 	%rd32347, %rd548, %rd32136, %rd32346;
	{ .reg .b32 tmp; mov.b64 {tmp, %r4856}, %rd32347; }
	mul.lo.s32 	%r4857, %r9, %r4855;
	cvt.u64.u32 	%rd32348, %r4857;
	and.b64  	%rd32349, %rd32116, 4294967295;
	mad.lo.s64 	%rd32350, %rd2, %rd32348, %rd32349;
	shr.u64 	%rd32351, %rd32350, 32;
	and.b64  	%rd32352, %rd32140, 4294967295;
	add.s64 	%rd32353, %rd32351, %rd32352;
	mad.lo.s64 	%rd32354, %rd3, %rd32348, %rd32353;
	cvt.u32.u64 	%r4858, %rd32354;
	shr.u64 	%rd32355, %rd32354, 32;
	and.b64  	%rd32356, %rd32170, 4294967295;
	add.s64 	%rd32357, %rd32355, %rd32356;
	mad.lo.s64 	%rd32358, %rd4, %rd32348, %rd32357;
	shr.u64 	%rd32359, %rd32358, 32;
	and.b64  	%rd32360, %rd32200, 4294967295;
	add.s64 	%rd32361, %rd32359, %rd32360;
	mad.lo.s64 	%rd32362, %rd5, %rd32348, %rd32361;
	shr.u64 	%rd32363, %rd32362, 32;
	and.b64  	%rd32364, %rd32230, 4294967295;
	add.s64 	%rd32365, %rd32363, %rd32364;
	mad.lo.s64 	%rd32366, %rd6, %rd32348, %rd32365;
	shr.u64 	%rd32367, %rd32366, 32;
	and.b64  	%rd32368, %rd32260, 4294967295;
	add.s64 	%rd32369, %rd32367, %rd32368;
	mad.lo.s64 	%rd32370, %rd7, %rd32348, %rd32369;
	shr.u64 	%rd32371, %rd32370, 32;
	and.b64  	%rd32372, %rd32290, 4294967295;
	add.s64 	%rd32373, %rd32371, %rd32372;
	mad.lo.s64 	%rd32374, %rd8, %rd32348, %rd32373;
	shr.u64 	%rd32375, %rd32374, 32;
	and.b64  	%rd32376, %rd32320, 4294967295;
	add.s64 	%rd32377, %rd32375, %rd32376;
	mad.lo.s64 	%rd32378, %rd9, %rd32348, %rd32377;
	shr.u64 	%rd32379, %rd32378, 32;
	and.b64  	%rd32380, %rd32324, 4294967295;
	add.s64 	%rd32381, %rd32379, %rd32380;
	shr.u64 	%rd32382, %rd32381, 32;
	and.b64  	%rd32383, %rd32328, 4294967295;
	add.s64 	%rd32384, %rd32382, %rd32383;
	shr.u64 	%rd32385, %rd32384, 32;
	and.b64  	%rd32386, %rd32332, 4294967295;
	add.s64 	%rd32387, %rd32385, %rd32386;
	shr.u64 	%rd32388, %rd32387, 32;
	and.b64  	%rd32389, %rd32336, 4294967295;
	add.s64 	%rd32390, %rd32388, %rd32389;
	shr.u64 	%rd32391, %rd32390, 32;
	and.b64  	%rd32392, %rd32340, 4294967295;
	add.s64 	%rd32393, %rd32391, %rd32392;
	shr.u64 	%rd32394, %rd32393, 32;
	and.b64  	%rd32395, %rd32344, 4294967295;
	add.s64 	%rd32396, %rd32394, %rd32395;
	shr.u64 	%rd32397, %rd32396, 32;
	and.b64  	%rd32398, %rd32347, 4294967295;
	add.s64 	%rd32399, %rd32397, %rd32398;
	{ .reg .b32 tmp; mov.b64 {tmp, %r4859}, %rd32399; }
	add.s32 	%r4860, %r4856, %r4859;
	mul.lo.s32 	%r4861, %r9, %r4858;
	cvt.u64.u32 	%rd32400, %r4861;
	and.b64  	%rd32401, %rd32354, 4294967295;
	mad.lo.s64 	%rd32402, %rd2, %rd32400, %rd32401;
	shr.u64 	%rd32403, %rd32402, 32;
	and.b64  	%rd32404, %rd32358, 4294967295;
	add.s64 	%rd32405, %rd32403, %rd32404;
	mad.lo.s64 	%rd32406, %rd3, %rd32400, %rd32405;
	cvt.u32.u64 	%r4862, %rd32406;
	shr.u64 	%rd32407, %rd32406, 32;
	and.b64  	%rd32408, %rd32362, 4294967295;
	add.s64 	%rd32409, %rd32407, %rd32408;
	mad.lo.s64 	%rd32410, %rd4, %rd32400, %rd32409;
	shr.u64 	%rd32411, %rd32410, 32;
	and.b64  	%rd32412, %rd32366, 4294967295;
	add.s64 	%rd32413, %rd32411, %rd32412;
	mad.lo.s64 	%rd32414, %rd5, %rd32400, %rd32413;
	shr.u64 	%rd32415, %rd32414, 32;
	and.b64  	%rd32416, %rd32370, 4294967295;
	add.s64 	%rd32417, %rd32415, %rd32416;
	mad.lo.s64 	%rd32418, %rd6, %rd32400, %rd32417;
	shr.u64 	%rd32419, %rd32418, 32;
	and.b64  	%rd32420, %rd32374, 4294967295;
	add.s64 	%rd32421, %rd32419, %rd32420;
	mad.lo.s64 	%rd32422, %rd7, %rd32400, %rd32421;
	shr.u64 	%rd32423, %rd32422, 32;
	and.b64  	%rd32424, %rd32378, 4294967295;
	add.s64 	%rd32425, %rd32423, %rd32424;
	mad.lo.s64 	%rd32426, %rd8, %rd32400, %rd32425;
	shr.u64 	%rd32427, %rd32426, 32;
	and.b64  	%rd32428, %rd32381, 4294967295;
	add.s64 	%rd32429, %rd32427, %rd32428;
	mad.lo.s64 	%rd32430, %rd9, %rd32400, %rd32429;
	shr.u64 	%rd32431, %rd32430, 32;
	and.b64  	%rd32432, %rd32384, 4294967295;
	add.s64 	%rd32433, %rd32431, %rd32432;
	shr.u64 	%rd32434, %rd32433, 32;
	and.b64  	%rd32435, %rd32387, 4294967295;
	add.s64 	%rd32436, %rd32434, %rd32435;
	shr.u64 	%rd32437, %rd32436, 32;
	and.b64  	%rd32438, %rd32390, 4294967295;
	add.s64 	%rd32439, %rd32437, %rd32438;
	shr.u64 	%rd32440, %rd32439, 32;
	and.b64  	%rd32441, %rd32393, 4294967295;
	add.s64 	%rd32442, %rd32440, %rd32441;
	shr.u64 	%rd32443, %rd32442, 32;
	and.b64  	%rd32444, %rd32396, 4294967295;
	add.s64 	%rd32445, %rd32443, %rd32444;
	shr.u64 	%rd32446, %rd32445, 32;
	and.b64  	%rd32447, %rd32399, 4294967295;
	add.s64 	%rd32448, %rd32446, %rd32447;
	{ .reg .b32 tmp; mov.b64 {tmp, %r4863}, %rd32448; }
	add.s32 	%r4864, %r4860, %r4863;
	mul.lo.s32 	%r4865, %r9, %r4862;
	cvt.u64.u32 	%rd32449, %r4865;
	and.b64  	%rd32450, %rd32406, 4294967295;
	mad.lo.s64 	%rd32451, %rd2, %rd32449, %rd32450;
	shr.u64 	%rd32452, %rd32451, 32;
	and.b64  	%rd32453, %rd32410, 4294967295;
	add.s64 	%rd32454, %rd32452, %rd32453;
	mad.lo.s64 	%rd32455, %rd3, %rd32449, %rd32454;
	cvt.u32.u64 	%r4866, %rd32455;
	shr.u64 	%rd32456, %rd32455, 32;
	and.b64  	%rd32457, %rd32414, 4294967295;
	add.s64 	%rd32458, %rd32456, %rd32457;
	mad.lo.s64 	%rd32459, %rd4, %rd32449, %rd32458;
	shr.u64 	%rd32460, %rd32459, 32;
	and.b64  	%rd32461, %rd32418, 4294967295;
	add.s64 	%rd32462, %rd32460, %rd32461;
	mad.lo.s64 	%rd32463, %rd5, %rd32449, %rd32462;
	shr.u64 	%rd32464, %rd32463, 32;
	and.b64  	%rd32465, %rd32422, 4294967295;
	add.s64 	%rd32466, %rd32464, %rd32465;
	mad.lo.s64 	%rd32467, %rd6, %rd32449, %rd32466;
	shr.u64 	%rd32468, %rd32467, 32;
	and.b64  	%rd32469, %rd32426, 4294967295;
	add.s64 	%rd32470, %rd32468, %rd32469;
	mad.lo.s64 	%rd32471, %rd7, %rd32449, %rd32470;
	shr.u64 	%rd32472, %rd32471, 32;
	and.b64  	%rd32473, %rd32430, 4294967295;
	add.s64 	%rd32474, %rd32472, %rd32473;
	mad.lo.s64 	%rd32475, %rd8, %rd32449, %rd32474;
	shr.u64 	%rd32476, %rd32475, 32;
	and.b64  	%rd32477, %rd32433, 4294967295;
	add.s64 	%rd32478, %rd32476, %rd32477;
	mad.lo.s64 	%rd32479, %rd9, %rd32449, %rd32478;
	shr.u64 	%rd32480, %rd32479, 32;
	and.b64  	%rd32481, %rd32436, 4294967295;
	add.s64 	%rd32482, %rd32480, %rd32481;
	shr.u64 	%rd32483, %rd32482, 32;
	and.b64  	%rd32484, %rd32439, 4294967295;
	add.s64 	%rd32485, %rd32483, %rd32484;
	shr.u64 	%rd32486, %rd32485, 32;
	and.b64  	%rd32487, %rd32442, 4294967295;
	add.s64 	%rd32488, %rd32486, %rd32487;
	shr.u64 	%rd32489, %rd32488, 32;
	and.b64  	%rd32490, %rd32445, 4294967295;
	add.s64 	%rd32491, %rd32489, %rd32490;
	shr.u64 	%rd32492, %rd32491, 32;
	and.b64  	%rd32493, %rd32448, 4294967295;
	add.s64 	%rd32494, %rd32492, %rd32493;
	{ .reg .b32 tmp; mov.b64 {tmp, %r4867}, %rd32494; }
	add.s32 	%r4868, %r4864, %r4867;
	mul.lo.s32 	%r4869, %r9, %r4866;
	cvt.u64.u32 	%rd32495, %r4869;
	and.b64  	%rd32496, %rd32455, 4294967295;
	mad.lo.s64 	%rd32497, %rd2, %rd32495, %rd32496;
	shr.u64 	%rd32498, %rd32497, 32;
	and.b64  	%rd32499, %rd32459, 4294967295;
	add.s64 	%rd32500, %rd32498, %rd32499;
	mad.lo.s64 	%rd32501, %rd3, %rd32495, %rd32500;
	cvt.u32.u64 	%r4870, %rd32501;
	shr.u64 	%rd32502, %rd32501, 32;
	and.b64  	%rd32503, %rd32463, 4294967295;
	add.s64 	%rd32504, %rd32502, %rd32503;
	mad.lo.s64 	%rd32505, %rd4, %rd32495, %rd32504;
	shr.u64 	%rd32506, %rd32505, 32;
	and.b64  	%rd32507, %rd32467, 4294967295;
	add.s64 	%rd32508, %rd32506, %rd32507;
	mad.lo.s64 	%rd32509, %rd5, %rd32495, %rd32508;
	shr.u64 	%rd32510, %rd32509, 32;
	and.b64  	%rd32511, %rd32471, 4294967295;
	add.s64 	%rd32512, %rd32510, %rd32511;
	mad.lo.s64 	%rd32513, %rd6, %rd32495, %rd32512;
	shr.u64 	%rd32514, %rd32513, 32;
	and.b64  	%rd32515, %rd32475, 4294967295;
	add.s64 	%rd32516, %rd32514, %rd32515;
	mad.lo.s64 	%rd32517, %rd7, %rd32495, %rd32516;
	shr.u64 	%rd32518, %rd32517, 32;
	and.b64  	%rd32519, %rd32479, 4294967295;
	add.s64 	%rd32520, %rd32518, %rd32519;
	mad.lo.s64 	%rd32521, %rd8, %rd32495, %rd32520;
	shr.u64 	%rd32522, %rd32521, 32;
	and.b64  	%rd32523, %rd32482, 4294967295;
	add.s64 	%rd32524, %rd32522, %rd32523;
	mad.lo.s64 	%rd32525, %rd9, %rd32495, %rd32524;
	shr.u64 	%rd32526, %rd32525, 32;
	and.b64  	%rd32527, %rd32485, 4294967295;
	add.s64 	%rd32528, %rd32526, %rd32527;
	shr.u64 	%rd32529, %rd32528, 32;
	and.b64  	%rd32530, %rd32488, 4294967295;
	add.s64 	%rd32531, %rd32529, %rd32530;
	shr.u64 	%rd32532, %rd32531, 32;
	and.b64  	%rd32533, %rd32491, 4294967295;
	add.s64 	%rd32534, %rd32532, %rd32533;
	shr.u64 	%rd32535, %rd32534, 32;
	and.b64  	%rd32536, %rd32494, 4294967295;
	add.s64 	%rd32537, %rd32535, %rd32536;
	{ .reg .b32 tmp; mov.b64 {tmp, %r4871}, %rd32537; }
	add.s32 	%r4872, %r4868, %r4871;
	mul.lo.s32 	%r4873, %r9, %r4870;
	cvt.u64.u32 	%rd32538, %r4873;
	and.b64  	%rd32539, %rd32501, 4294967295;
	mad.lo.s64 	%rd32540, %rd2, %rd32538, %rd32539;
	shr.u64 	%rd32541, %rd32540, 32;
	and.b64  	%rd32542, %rd32505, 4294967295;
	add.s64 	%rd32543, %rd32541, %rd32542;
	mad.lo.s64 	%rd32544, %rd3, %rd32538, %rd32543;
	cvt.u32.u64 	%r4874, %rd32544;
	shr.u64 	%rd32545, %rd32544, 32;
	and.b64  	%rd32546, %rd32509, 4294967295;
	add.s64 	%rd32547, %rd32545, %rd32546;
	mad.lo.s64 	%rd32548, %rd4, %rd32538, %rd32547;
	shr.u64 	%rd32549, %rd32548, 32;
	and.b64  	%rd32550, %rd32513, 4294967295;
	add.s64 	%rd32551, %rd32549, %rd32550;
	mad.lo.s64 	%rd32552, %rd5, %rd32538, %rd32551;
	shr.u64 	%rd32553, %rd32552, 32;
	and.b64  	%rd32554, %rd32517, 4294967295;
	add.s64 	%rd32555, %rd32553, %rd32554;
	mad.lo.s64 	%rd32556, %rd6, %rd32538, %rd32555;
	shr.u64 	%rd32557, %rd32556, 32;
	and.b64  	%rd32558, %rd32521, 4294967295;
	add.s64 	%rd32559, %rd32557, %rd32558;
	mad.lo.s64 	%rd32560, %rd7, %rd32538, %rd32559;
	shr.u64 	%rd32561, %rd32560, 32;
	and.b64  	%rd32562, %rd32525, 4294967295;
	add.s64 	%rd32563, %rd32561, %rd32562;
	mad.lo.s64 	%rd32564, %rd8, %rd32538, %rd32563;
	shr.u64 	%rd32565, %rd32564, 32;
	and.b64  	%rd32566, %rd32528, 4294967295;
	add.s64 	%rd32567, %rd32565, %rd32566;
	mad.lo.s64 	%rd32568, %rd9, %rd32538, %rd32567;
	shr.u64 	%rd32569, %rd32568, 32;
	and.b64  	%rd32570, %rd32531, 4294967295;
	add.s64 	%rd32571, %rd32569, %rd32570;
	shr.u64 	%rd32572, %rd32571, 32;
	and.b64  	%rd32573, %rd32534, 4294967295;
	add.s64 	%rd32574, %rd32572, %rd32573;
	shr.u64 	%rd32575, %rd32574, 32;
	and.b64  	%rd32576, %rd32537, 4294967295;
	add.s64 	%rd32577, %rd32575, %rd32576;
	{ .reg .b32 tmp; mov.b64 {tmp, %r4875}, %rd32577; }
	add.s32 	%r4876, %r4872, %r4875;
	mul.lo.s32 	%r4877, %r9, %r4874;
	cvt.u64.u32 	%rd32578, %r4877;
	and.b64  	%rd32579, %rd32544, 4294967295;
	mad.lo.s64 	%rd32580, %rd2, %rd32578, %rd32579;
	shr.u64 	%rd32581, %rd32580, 32;
	and.b64  	%rd32582, %rd32548, 4294967295;
	add.s64 	%rd32583, %rd32581, %rd32582;
	mad.lo.s64 	%rd32584, %rd3, %rd32578, %rd32583;
	cvt.u32.u64 	%r4878, %rd32584;
	shr.u64 	%rd32585, %rd32584, 32;
	and.b64  	%rd32586, %rd32552, 4294967295;
	add.s64 	%rd32587, %rd32585, %rd32586;
	mad.lo.s64 	%rd32588, %rd4, %rd32578, %rd32587;
	shr.u64 	%rd32589, %rd32588, 32;
	and.b64  	%rd32590, %rd32556, 4294967295;
	add.s64 	%rd32591, %rd32589, %rd32590;
	mad.lo.s64 	%rd32592, %rd5, %rd32578, %rd32591;
	shr.u64 	%rd32593, %rd32592, 32;
	and.b64  	%rd32594, %rd32560, 4294967295;
	add.s64 	%rd32595, %rd32593, %rd32594;
	mad.lo.s64 	%rd32596, %rd6, %rd32578, %rd32595;
	shr.u64 	%rd32597, %rd32596, 32;
	and.b64  	%rd32598, %rd32564, 4294967295;
	add.s64 	%rd32599, %rd32597, %rd32598;
	mad.lo.s64 	%rd32600, %rd7, %rd32578, %rd32599;
	shr.u64 	%rd32601, %rd32600, 32;
	and.b64  	%rd32602, %rd32568, 4294967295;
	add.s64 	%rd32603, %rd32601, %rd32602;
	mad.lo.s64 	%rd32604, %rd8, %rd32578, %rd32603;
	shr.u64 	%rd32605, %rd32604, 32;
	and.b64  	%rd32606, %rd32571, 4294967295;
	add.s64 	%rd32607, %rd32605, %rd32606;
	mad.lo.s64 	%rd32608, %rd9, %rd32578, %rd32607;
	shr.u64 	%rd32609, %rd32608, 32;
	and.b64  	%rd32610, %rd32574, 4294967295;
	add.s64 	%rd32611, %rd32609, %rd32610;
	shr.u64 	%rd32612, %rd32611, 32;
	and.b64  	%rd32613, %rd32577, 4294967295;
	add.s64 	%rd32614, %rd32612, %rd32613;
	{ .reg .b32 tmp; mov.b64 {tmp, %r4879}, %rd32614; }
	add.s32 	%r4880, %r4876, %r4879;
	mul.lo.s32 	%r4881, %r9, %r4878;
	cvt.u64.u32 	%rd32615, %r4881;
	and.b64  	%rd32616, %rd32584, 4294967295;
	mad.lo.s64 	%rd32617, %rd2, %rd32615, %rd32616;
	shr.u64 	%rd32618, %rd32617, 32;
	and.b64  	%rd32619, %rd32588, 4294967295;
	add.s64 	%rd32620, %rd32618, %rd32619;
	mad.lo.s64 	%rd32621, %rd3, %rd32615, %rd32620;
	cvt.u32.u64 	%r4882, %rd32621;
	shr.u64 	%rd32622, %rd32621, 32;
	and.b64  	%rd32623, %rd32592, 4294967295;
	add.s64 	%rd32624, %rd32622, %rd32623;
	mad.lo.s64 	%rd32625, %rd4, %rd32615, %rd32624;
	shr.u64 	%rd32626, %rd32625, 32;
	and.b64  	%rd32627, %rd32596, 4294967295;
	add.s64 	%rd32628, %rd32626, %rd32627;
	mad.lo.s64 	%rd32629, %rd5, %rd32615, %rd32628;
	shr.u64 	%rd32630, %rd32629, 32;
	and.b64  	%rd32631, %rd32600, 4294967295;
	add.s64 	%rd32632, %rd32630, %rd32631;
	mad.lo.s64 	%rd32633, %rd6, %rd32615, %rd32632;
	shr.u64 	%rd32634, %rd32633, 32;
	and.b64  	%rd32635, %rd32604, 4294967295;
	add.s64 	%rd32636, %rd32634, %rd32635;
	mad.lo.s64 	%rd32637, %rd7, %rd32615, %rd32636;
	shr.u64 	%rd32638, %rd32637, 32;
	and.b64  	%rd32639, %rd32608, 4294967295;
	add.s64 	%rd32640, %rd32638, %rd32639;
	mad.lo.s64 	%rd32641, %rd8, %rd32615, %rd32640;
	shr.u64 	%rd32642, %rd32641, 32;
	and.b64  	%rd32643, %rd32611, 4294967295;
	add.s64 	%rd32644, %rd32642, %rd32643;
	mad.lo.s64 	%rd32645, %rd9, %rd32615, %rd32644;
	shr.u64 	%rd32646, %rd32645, 32;
	and.b64  	%rd32647, %rd32614, 4294967295;
	add.s64 	%rd32648, %rd32646, %rd32647;
	{ .reg .b32 tmp; mov.b64 {tmp, %r4883}, %rd32648; }
	add.s32 	%r4884, %r4880, %r4883;
	mul.lo.s32 	%r4885, %r9, %r4882;
	cvt.u64.u32 	%rd32649, %r4885;
	and.b64  	%rd32650, %rd32621, 4294967295;
	mad.lo.s64 	%rd32651, %rd2, %rd32649, %rd32650;
	shr.u64 	%rd32652, %rd32651, 32;
	and.b64  	%rd32653, %rd32625, 4294967295;
	add.s64 	%rd32654, %rd32652, %rd32653;
	mad.lo.s64 	%rd47034, %rd3, %rd32649, %rd32654;
	shr.u64 	%rd32655, %rd47034, 32;
	and.b64  	%rd32656, %rd32629, 4294967295;
	add.s64 	%rd32657, %rd32655, %rd32656;
	mad.lo.s64 	%rd47033, %rd4, %rd32649, %rd32657;
	cvt.u32.u64 	%r376, %rd47033;
	shr.u64 	%rd32658, %rd47033, 32;
	and.b64  	%rd32659, %rd32633, 4294967295;
	add.s64 	%rd32660, %rd32658, %rd32659;
	mad.lo.s64 	%rd47032, %rd5, %rd32649, %rd32660;
	cvt.u32.u64 	%r377, %rd47032;
	shr.u64 	%rd32661, %rd47032, 32;
	and.b64  	%rd32662, %rd32637, 4294967295;
	add.s64 	%rd32663, %rd32661, %rd32662;
	mad.lo.s64 	%rd47031, %rd6, %rd32649, %rd32663;
	cvt.u32.u64 	%r378, %rd47031;
	shr.u64 	%rd32664, %rd47031, 32;
	and.b64  	%rd32665, %rd32641, 4294967295;
	add.s64 	%rd32666, %rd32664, %rd32665;
	mad.lo.s64 	%rd47030, %rd7, %rd32649, %rd32666;
	cvt.u32.u64 	%r379, %rd47030;
	shr.u64 	%rd32667, %rd47030, 32;
	and.b64  	%rd32668, %rd32645, 4294967295;
	add.s64 	%rd32669, %rd32667, %rd32668;
	mad.lo.s64 	%rd47029, %rd8, %rd32649, %rd32669;
	cvt.u32.u64 	%r380, %rd47029;
	shr.u64 	%rd32670, %rd47029, 32;
	and.b64  	%rd32671, %rd32648, 4294967295;
	add.s64 	%rd32672, %rd32670, %rd32671;
	mad.lo.s64 	%rd47028, %rd9, %rd32649, %rd32672;
	cvt.u32.u64 	%r381, %rd47028;
	{ .reg .b32 tmp; mov.b64 {tmp, %r4886}, %rd47028; }
	add.s32 	%r6789, %r4884, %r4886;
	setp.gt.u32 	%p1367, %r6789, %r4854;
	@%p1367 bra 	$L__BB0_395;
	cvt.u32.u64 	%r4887, %rd9;
	setp.lt.u32 	%p1368, %r6789, %r4887;
	@%p1368 bra 	$L__BB0_396;
	cvt.u32.u64 	%r4888, %rd8;
	setp.lt.u32 	%p1369, %r4888, %r381;
	@%p1369 bra 	$L__BB0_395;
	cvt.u32.u64 	%r4889, %rd8;
	setp.gt.u32 	%p1370, %r4889, %r381;
	@%p1370 bra 	$L__BB0_396;
	cvt.u32.u64 	%r4890, %rd7;
	setp.lt.u32 	%p1371, %r4890, %r380;
	@%p1371 bra 	$L__BB0_395;
	cvt.u32.u64 	%r4891, %rd7;
	setp.gt.u32 	%p1372, %r4891, %r380;
	@%p1372 bra 	$L__BB0_396;
	cvt.u32.u64 	%r4892, %rd6;
	setp.lt.u32 	%p1373, %r4892, %r379;
	@%p1373 bra 	$L__BB0_395;
	cvt.u32.u64 	%r4893, %rd6;
	setp.gt.u32 	%p1374, %r4893, %r379;
	@%p1374 bra 	$L__BB0_396;
	cvt.u32.u64 	%r4894, %rd5;
	setp.lt.u32 	%p1375, %r4894, %r378;
	@%p1375 bra 	$L__BB0_395;
	cvt.u32.u64 	%r4895, %rd5;
	setp.gt.u32 	%p1376, %r4895, %r378;
	@%p1376 bra 	$L__BB0_396;
	cvt.u32.u64 	%r4896, %rd4;
	setp.lt.u32 	%p1377, %r4896, %r377;
	@%p1377 bra 	$L__BB0_395;
	setp.gt.u32 	%p1378, %r4896, %r377;
	@%p1378 bra 	$L__BB0_396;
	cvt.u32.u64 	%r4898, %rd3;
	setp.lt.u32 	%p1379, %r4898, %r376;
	@%p1379 bra 	$L__BB0_395;
	cvt.u32.u64 	%r4900, %rd2;
	setp.gt.u32 	%p1380, %r4898, %r376;
	cvt.u32.u64 	%r4901, %rd47034;
	setp.gt.u32 	%p1381, %r4900, %r4901;
	or.pred  	%p1382, %p1380, %p1381;
	@%p1382 bra 	$L__BB0_396;
$L__BB0_395:
	cvt.u32.u64 	%r4902, %rd9;
	and.b64  	%rd32674, %rd47034, 4294967295;
	sub.s64 	%rd47034, %rd32674, %rd2;
	shr.u64 	%rd32675, %rd47034, 63;
	and.b64  	%rd32676, %rd47033, 4294967295;
	add.s64 	%rd32677, %rd32675, %rd3;
	sub.s64 	%rd47033, %rd32676, %rd32677;
	shr.u64 	%rd32678, %rd47033, 63;
	and.b64  	%rd32679, %rd47032, 4294967295;
	add.s64 	%rd32680, %rd32678, %rd4;
	sub.s64 	%rd47032, %rd32679, %rd32680;
	shr.u64 	%rd32681, %rd47032, 63;
	and.b64  	%rd32682, %rd47031, 4294967295;
	add.s64 	%rd32683, %rd32681, %rd5;
	sub.s64 	%rd47031, %rd32682, %rd32683;
	shr.u64 	%rd32684, %rd47031, 63;
	and.b64  	%rd32685, %rd47030, 4294967295;
	add.s64 	%rd32686, %rd32684, %rd6;
	sub.s64 	%rd47030, %rd32685, %rd32686;
	shr.u64 	%rd32687, %rd47030, 63;
	and.b64  	%rd32688, %rd47029, 4294967295;
	add.s64 	%rd32689, %rd32687, %rd7;
	sub.s64 	%rd47029, %rd32688, %rd32689;
	shr.u64 	%rd32690, %rd47029, 63;
	and.b64  	%rd32691, %rd47028, 4294967295;
	add.s64 	%rd32692, %rd32690, %rd8;
	sub.s64 	%rd47028, %rd32691, %rd32692;
	shr.u64 	%rd32693, %rd47028, 63;
	cvt.u32.u64 	%r4903, %rd32693;
	add.s32 	%r4904, %r4902, %r4903;
	sub.s32 	%r6789, %r6789, %r4904;
$L__BB0_396:
	and.b64  	%rd32694, %rd47034, 4294967295;
	cvt.u64.u32 	%rd32695, %r6777;
	sub.s64 	%rd32696, %rd32694, %rd32695;
	shr.u64 	%rd32697, %rd32696, 63;
	cvt.u32.u64 	%r6836, %rd32696;
	and.b64  	%rd32698, %rd47033, 4294967295;
	and.b64  	%rd32699, %rd46976, 4294967295;
	add.s64 	%rd32700, %rd32697, %rd32699;
	sub.s64 	%rd47040, %rd32698, %rd32700;
	shr.u64 	%rd32701, %rd47040, 63;
	and.b64  	%rd32702, %rd47032, 4294967295;
	and.b64  	%rd32703, %rd46977, 4294967295;
	add.s64 	%rd32704, %rd32701, %rd32703;
	sub.s64 	%rd47039, %rd32702, %rd32704;
	shr.u64 	%rd32705, %rd47039, 63;
	and.b64  	%rd32706, %rd47031, 4294967295;
	and.b64  	%rd32707, %rd46978, 4294967295;
	add.s64 	%rd32708, %rd32705, %rd32707;
	sub.s64 	%rd47038, %rd32706, %rd32708;
	shr.u64 	%rd32709, %rd47038, 63;
	and.b64  	%rd32710, %rd47030, 4294967295;
	and.b64  	%rd32711, %rd46979, 4294967295;
	add.s64 	%rd32712, %rd32709, %rd32711;
	sub.s64 	%rd47037, %rd32710, %rd32712;
	shr.u64 	%rd32713, %rd47037, 63;
	and.b64  	%rd32714, %rd47029, 4294967295;
	and.b64  	%rd32715, %rd46980, 4294967295;
	add.s64 	%rd32716, %rd32713, %rd32715;
	sub.s64 	%rd47036, %rd32714, %rd32716;
	shr.u64 	%rd32717, %rd47036, 63;
	and.b64  	%rd32718, %rd47028, 4294967295;
	and.b64  	%rd32719, %rd46981, 4294967295;
	add.s64 	%rd32720, %rd32717, %rd32719;
	sub.s64 	%rd47035, %rd32718, %rd32720;
	shr.u64 	%rd32721, %rd47035, 63;
	cvt.u64.u32 	%rd32722, %r6789;
	and.b64  	%rd32723, %rd46982, 4294967295;
	add.s64 	%rd32724, %rd32721, %rd32723;
	sub.s64 	%rd32725, %rd32722, %rd32724;
	setp.gt.s64 	%p1383, %rd32725, -1;
	cvt.u32.u64 	%r6829, %rd32725;
	@%p1383 bra 	$L__BB0_398;
	cvt.u32.u64 	%r4905, %rd9;
	cvt.u32.u64 	%r4906, %rd2;
	add.s32 	%r6836, %r4906, %r6836;
	setp.lt.u32 	%p1384, %r6836, %r4906;
	selp.u64 	%rd32726, 1, 0, %p1384;
	and.b64  	%rd32727, %rd47040, 4294967295;
	add.s64 	%rd32728, %rd32727, %rd32726;
	add.s64 	%rd47040, %rd32728, %rd3;
	shr.u64 	%rd32729, %rd47040, 32;
	and.b64  	%rd32730, %rd47039, 4294967295;
	add.s64 	%rd32731, %rd32729, %rd32730;
	add.s64 	%rd47039, %rd32731, %rd4;
	shr.u64 	%rd32732, %rd47039, 32;
	and.b64  	%rd32733, %rd47038, 4294967295;
	add.s64 	%rd32734, %rd32732, %rd32733;
	add.s64 	%rd47038, %rd32734, %rd5;
	shr.u64 	%rd32735, %rd47038, 32;
	and.b64  	%rd32736, %rd47037, 4294967295;
	add.s64 	%rd32737, %rd32735, %rd32736;
	add.s64 	%rd47037, %rd32737, %rd6;
	shr.u64 	%rd32738, %rd47037, 32;
	and.b64  	%rd32739, %rd47036, 4294967295;
	add.s64 	%rd32740, %rd32738, %rd32739;
	add.s64 	%rd47036, %rd32740, %rd7;
	shr.u64 	%rd32741, %rd47036, 32;
	and.b64  	%rd32742, %rd47035, 4294967295;
	add.s64 	%rd32743, %rd32741, %rd32742;
	add.s64 	%rd47035, %rd32743, %rd8;
	{ .reg .b32 tmp; mov.b64 {tmp, %r4907}, %rd47035; }
	add.s32 	%r4908, %r6829, %r4907;
	add.s32 	%r6829, %r4908, %r4905;
$L__BB0_398:
	cvt.u32.u64 	%r4909, %rd9;
	cvt.u32.u64 	%r6835, %rd47040;
	cvt.u32.u64 	%r6834, %rd47039;
	cvt.u32.u64 	%r6833, %rd47038;
	cvt.u32.u64 	%r6832, %rd47037;
	cvt.u32.u64 	%r6831, %rd47036;
	cvt.u32.u64 	%r6830, %rd47035;
	mul.lo.s64 	%rd32744, %rd33, %rd178;
	cvt.u32.u64 	%r4910, %rd32744;
	shr.u64 	%rd32745, %rd32744, 32;
	mad.lo.s64 	%rd32746, %rd34, %rd178, %rd32745;
	shr.u64 	%rd32747, %rd32746, 32;
	mad.lo.s64 	%rd32748, %rd35, %rd178, %rd32747;
	shr.u64 	%rd32749, %rd32748, 32;
	mad.lo.s64 	%rd32750, %rd36, %rd178, %rd32749;
	shr.u64 	%rd32751, %rd32750, 32;
	mad.lo.s64 	%rd32752, %rd37, %rd178, %rd32751;
	shr.u64 	%rd32753, %rd32752, 32;
	mad.lo.s64 	%rd32754, %rd38, %rd178, %rd32753;
	shr.u64 	%rd32755, %rd32754, 32;
	mad.lo.s64 	%rd32756, %rd39, %rd178, %rd32755;
	shr.u64 	%rd32757, %rd32756, 32;
	mad.lo.s64 	%rd32758, %rd40, %rd178, %rd32757;
	shr.u64 	%rd32759, %rd32758, 32;
	and.b64  	%rd32760, %rd32746, 4294967295;
	mad.lo.s64 	%rd32761, %rd33, %rd179, %rd32760;
	shr.u64 	%rd32762, %rd32761, 32;
	and.b64  	%rd32763, %rd32748, 4294967295;
	add.s64 	%rd32764, %rd32762, %rd32763;
	mad.lo.s64 	%rd32765, %rd34, %rd179, %rd32764;
	shr.u64 	%rd32766, %rd32765, 32;
	and.b64  	%rd32767, %rd32750, 4294967295;
	add.s64 	%rd32768, %rd32766, %rd32767;
	mad.lo.s64 	%rd32769, %rd35, %rd179, %rd32768;
	shr.u64 	%rd32770, %rd32769, 32;
	and.b64  	%rd32771, %rd32752, 4294967295;
	add.s64 	%rd32772, %rd32770, %rd32771;
	mad.lo.s64 	%rd32773, %rd36, %rd179, %rd32772;
	shr.u64 	%rd32774, %rd32773, 32;
	and.b64  	%rd32775, %rd32754, 4294967295;
	add.s64 	%rd32776, %rd32774, %rd32775;
	mad.lo.s64 	%rd32777, %rd37, %rd179, %rd32776;
	shr.u64 	%rd32778, %rd32777, 32;
	and.b64  	%rd32779, %rd32756, 4294967295;
	add.s64 	%rd32780, %rd32778, %rd32779;
	mad.lo.s64 	%rd32781, %rd38, %rd179, %rd32780;
	shr.u64 	%rd32782, %rd32781, 32;
	and.b64  	%rd32783, %rd32758, 4294967295;
	add.s64 	%rd32784, %rd32782, %rd32783;
	mad.lo.s64 	%rd32785, %rd39, %rd179, %rd32784;
	shr.u64 	%rd32786, %rd32785, 32;
	add.s64 	%rd32787, %rd32786, %rd32759;
	mad.lo.s64 	%rd32788, %rd40, %rd179, %rd32787;
	shr.u64 	%rd32789, %rd32788, 32;
	and.b64  	%rd32790, %rd32765, 4294967295;
	mad.lo.s64 	%rd32791, %rd33, %rd180, %rd32790;
	shr.u64 	%rd32792, %rd32791, 32;
	and.b64  	%rd32793, %rd32769, 4294967295;
	add.s64 	%rd32794, %rd32792, %rd32793;
	mad.lo.s64 	%rd32795, %rd34, %rd180, %rd32794;
	shr.u64 	%rd32796, %rd32795, 32;
	and.b64  	%rd32797, %rd32773, 4294967295;
	add.s64 	%rd32798, %rd32796, %rd32797;
	mad.lo.s64 	%rd32799, %rd35, %rd180, %rd32798;
	shr.u64 	%rd32800, %rd32799, 32;
	and.b64  	%rd32801, %rd32777, 4294967295;
	add.s64 	%rd32802, %rd32800, %rd32801;
	mad.lo.s64 	%rd32803, %rd36, %rd180, %rd32802;
	shr.u64 	%rd32804, %rd32803, 32;
	and.b64  	%rd32805, %rd32781, 4294967295;
	add.s64 	%rd32806, %rd32804, %rd32805;
	mad.lo.s64 	%rd32807, %rd37, %rd180, %rd32806;
	shr.u64 	%rd32808, %rd32807, 32;
	and.b64  	%rd32809, %rd32785, 4294967295;
	add.s64 	%rd32810, %rd32808, %rd32809;
	mad.lo.s64 	%rd32811, %rd38, %rd180, %rd32810;
	shr.u64 	%rd32812, %rd32811, 32;
	and.b64  	%rd32813, %rd32788, 4294967295;
	add.s64 	%rd32814, %rd32812, %rd32813;
	mad.lo.s64 	%rd32815, %rd39, %rd180, %rd32814;
	shr.u64 	%rd32816, %rd32815, 32;
	add.s64 	%rd32817, %rd32816, %rd32789;
	mad.lo.s64 	%rd32818, %rd40, %rd180, %rd32817;
	shr.u64 	%rd32819, %rd32818, 32;
	and.b64  	%rd32820, %rd32795, 4294967295;
	mad.lo.s64 	%rd32821, %rd33, %rd181, %rd32820;
	shr.u64 	%rd32822, %rd32821, 32;
	and.b64  	%rd32823, %rd32799, 4294967295;
	add.s64 	%rd32824, %rd32822, %rd32823;
	mad.lo.s64 	%rd32825, %rd34, %rd181, %rd32824;
	shr.u64 	%rd32826, %rd32825, 32;
	and.b64  	%rd32827, %rd32803, 4294967295;
	add.s64 	%rd32828, %rd32826, %rd32827;
	mad.lo.s64 	%rd32829, %rd35, %rd181, %rd32828;
	shr.u64 	%rd32830, %rd32829, 32;
	and.b64  	%rd32831, %rd32807, 4294967295;
	add.s64 	%rd32832, %rd32830, %rd32831;
	mad.lo.s64 	%rd32833, %rd36, %rd181, %rd32832;
	shr.u64 	%rd32834, %rd32833, 32;
	and.b64  	%rd32835, %rd32811, 4294967295;
	add.s64 	%rd32836, %rd32834, %rd32835;
	mad.lo.s64 	%rd32837, %rd37, %rd181, %rd32836;
	shr.u64 	%rd32838, %rd32837, 32;
	and.b64  	%rd32839, %rd32815, 4294967295;
	add.s64 	%rd32840, %rd32838, %rd32839;
	mad.lo.s64 	%rd32841, %rd38, %rd181, %rd32840;
	shr.u64 	%rd32842, %rd32841, 32;
	and.b64  	%rd32843, %rd32818, 4294967295;
	add.s64 	%rd32844, %rd32842, %rd32843;
	mad.lo.s64 	%rd32845, %rd39, %rd181, %rd32844;
	shr.u64 	%rd32846, %rd32845, 32;
	add.s64 	%rd32847, %rd32846, %rd32819;
	mad.lo.s64 	%rd32848, %rd40, %rd181, %rd32847;
	shr.u64 	%rd32849, %rd32848, 32;
	and.b64  	%rd32850, %rd32825, 4294967295;
	mad.lo.s64 	%rd32851, %rd33, %rd182, %rd32850;
	shr.u64 	%rd32852, %rd32851, 32;
	and.b64  	%rd32853, %rd32829, 4294967295;
	add.s64 	%rd32854, %rd32852, %rd32853;
	mad.lo.s64 	%rd32855, %rd34, %rd182, %rd32854;
	shr.u64 	%rd32856, %rd32855, 32;
	and.b64  	%rd32857, %rd32833, 4294967295;
	add.s64 	%rd32858, %rd32856, %rd32857;
	mad.lo.s64 	%rd32859, %rd35, %rd182, %rd32858;
	shr.u64 	%rd32860, %rd32859, 32;
	and.b64  	%rd32861, %rd32837, 4294967295;
	add.s64 	%rd32862, %rd32860, %rd32861;
	mad.lo.s64 	%rd32863, %rd36, %rd182, %rd32862;
	shr.u64 	%rd32864, %rd32863, 32;
	and.b64  	%rd32865, %rd32841, 4294967295;
	add.s64 	%rd32866, %rd32864, %rd32865;
	mad.lo.s64 	%rd32867, %rd37, %rd182, %rd32866;
	shr.u64 	%rd32868, %rd32867, 32;
	and.b64  	%rd32869, %rd32845, 4294967295;
	add.s64 	%rd32870, %rd32868, %rd32869;
	mad.lo.s64 	%rd32871, %rd38, %rd182, %rd32870;
	shr.u64 	%rd32872, %rd32871, 32;
	and.b64  	%rd32873, %rd32848, 4294967295;
	add.s64 	%rd32874, %rd32872, %rd32873;
	mad.lo.s64 	%rd32875, %rd39, %rd182, %rd32874;
	shr.u64 	%rd32876, %rd32875, 32;
	add.s64 	%rd32877, %rd32876, %rd32849;
	mad.lo.s64 	%rd32878, %rd40, %rd182, %rd32877;
	shr.u64 	%rd32879, %rd32878, 32;
	and.b64  	%rd32880, %rd32855, 4294967295;
	mad.lo.s64 	%rd32881, %rd33, %rd183, %rd32880;
	shr.u64 	%rd32882, %rd32881, 32;
	and.b64  	%rd32883, %rd32859, 4294967295;
	add.s64 	%rd32884, %rd32882, %rd32883;
	mad.lo.s64 	%rd32885, %rd34, %rd183, %rd32884;
	shr.u64 	%rd32886, %rd32885, 32;
	and.b64  	%rd32887, %rd32863, 4294967295;
	add.s64 	%rd32888, %rd32886, %rd32887;
	mad.lo.s64 	%rd32889, %rd35, %rd183, %rd32888;
	shr.u64 	%rd32890, %rd32889, 32;
	and.b64  	%rd32891, %rd32867, 4294967295;
	add.s64 	%rd32892, %rd32890, %rd32891;
	mad.lo.s64 	%rd32893, %rd36, %rd183, %rd32892;
	shr.u64 	%rd32894, %rd32893, 32;
	and.b64  	%rd32895, %rd32871, 4294967295;
	add.s64 	%rd32896, %rd32894, %rd32895;
	mad.lo.s64 	%rd32897, %rd37, %rd183, %rd32896;
	shr.u64 	%rd32898, %rd32897, 32;
	and.b64  	%rd32899, %rd32875, 4294967295;
	add.s64 	%rd32900, %rd32898, %rd32899;
	mad.lo.s64 	%rd32901, %rd38, %rd183, %rd32900;
	shr.u64 	%rd32902, %rd32901, 32;
	and.b64  	%rd32903, %rd32878, 4294967295;
	add.s64 	%rd32904, %rd32902, %rd32903;
	mad.lo.s64 	%rd32905, %rd39, %rd183, %rd32904;
	shr.u64 	%rd32906, %rd32905, 32;
	add.s64 	%rd32907, %rd32906, %rd32879;
	mad.lo.s64 	%rd32908, %rd40, %rd183, %rd32907;
	shr.u64 	%rd32909, %rd32908, 32;
	and.b64  	%rd32910, %rd32885, 4294967295;
	mad.lo.s64 	%rd32911, %rd33, %rd184, %rd32910;
	shr.u64 	%rd32912, %rd32911, 32;
	and.b64  	%rd32913, %rd32889, 4294967295;
	add.s64 	%rd32914, %rd32912, %rd32913;
	mad.lo.s64 	%rd32915, %rd34, %rd184, %rd32914;
	shr.u64 	%rd32916, %rd32915, 32;
	and.b64  	%rd32917, %rd32893, 4294967295;
	add.s64 	%rd32918, %rd32916, %rd32917;
	mad.lo.s64 	%rd32919, %rd35, %rd184, %rd32918;
	shr.u64 	%rd32920, %rd32919, 32;
	and.b64  	%rd32921, %rd32897, 4294967295;
	add.s64 	%rd32922, %rd32920, %rd32921;
	mad.lo.s64 	%rd32923, %rd36, %rd184, %rd32922;
	shr.u64 	%rd32924, %rd32923, 32;
	and.b64  	%rd32925, %rd32901, 4294967295;
	add.s64 	%rd32926, %rd32924, %rd32925;
	mad.lo.s64 	%rd32927, %rd37, %rd184, %rd32926;
	shr.u64 	%rd32928, %rd32927, 32;
	and.b64  	%rd32929, %rd32905, 4294967295;
	add.s64 	%rd32930, %rd32928, %rd32929;
	mad.lo.s64 	%rd32931, %rd38, %rd184, %rd32930;
	shr.u64 	%rd32932, %rd32931, 32;
	and.b64  	%rd32933, %rd32908, 4294967295;
	add.s64 	%rd32934, %rd32932, %rd32933;
	mad.lo.s64 	%rd32935, %rd39, %rd184, %rd32934;
	shr.u64 	%rd32936, %rd32935, 32;
	add.s64 	%rd32937, %rd32936, %rd32909;
	mad.lo.s64 	%rd32938, %rd40, %rd184, %rd32937;
	shr.u64 	%rd32939, %rd32938, 32;
	and.b64  	%rd32940, %rd32915, 4294967295;
	mad.lo.s64 	%rd32941, %rd33, %rd185, %rd32940;
	shr.u64 	%rd32942, %rd32941, 32;
	and.b64  	%rd32943, %rd32919, 4294967295;
	add.s64 	%rd32944, %rd32942, %rd32943;
	mad.lo.s64 	%rd32945, %rd34, %rd185, %rd32944;
	shr.u64 	%rd32946, %rd32945, 32;
	and.b64  	%rd32947, %rd32923, 4294967295;
	add.s64 	%rd32948, %rd32946, %rd32947;
	mad.lo.s64 	%rd32949, %rd35, %rd185, %rd32948;
	shr.u64 	%rd32950, %rd32949, 32;
	and.b64  	%rd32951, %rd32927, 4294967295;
	add.s64 	%rd32952, %rd32950, %rd32951;
	mad.lo.s64 	%rd32953, %rd36, %rd185, %rd32952;
	shr.u64 	%rd32954, %rd32953, 32;
	and.b64  	%rd32955, %rd32931, 4294967295;
	add.s64 	%rd32956, %rd32954, %rd32955;
	mad.lo.s64 	%rd32957, %rd37, %rd185, %rd32956;
	shr.u64 	%rd32958, %rd32957, 32;
	and.b64  	%rd32959, %rd32935, 4294967295;
	add.s64 	%rd32960, %rd32958, %rd32959;
	mad.lo.s64 	%rd32961, %rd38, %rd185, %rd32960;
	shr.u64 	%rd32962, %rd32961, 32;
	and.b64  	%rd32963, %rd32938, 4294967295;
	add.s64 	%rd32964, %rd32962, %rd32963;
	mad.lo.s64 	%rd32965, %rd39, %rd185, %rd32964;
	shr.u64 	%rd32966, %rd32965, 32;
	add.s64 	%rd32967, %rd32966, %rd32939;
	mad.lo.s64 	%rd32968, %rd40, %rd185, %rd32967;
	{ .reg .b32 tmp; mov.b64 {tmp, %r4911}, %rd32968; }
	mul.lo.s32 	%r4912, %r9, %r4910;
	cvt.u64.u32 	%rd32969, %r4912;
	and.b64  	%rd32970, %rd32744, 4294967295;
	mad.lo.s64 	%rd32971, %rd2, %rd32969, %rd32970;
	shr.u64 	%rd32972, %rd32971, 32;
	and.b64  	%rd32973, %rd32761, 4294967295;
	add.s64 	%rd32974, %rd32972, %rd32973;
	mad.lo.s64 	%rd32975, %rd3, %rd32969, %rd32974;
	cvt.u32.u64 	%r4913, %rd32975;
	shr.u64 	%rd32976, %rd32975, 32;
	and.b64  	%rd32977, %rd32791, 4294967295;
	add.s64 	%rd32978, %rd32976, %rd32977;
	mad.lo.s64 	%rd32979, %rd4, %rd32969, %rd32978;
	shr.u64 	%rd32980, %rd32979, 32;
	and.b64  	%rd32981, %rd32821, 4294967295;
	add.s64 	%rd32982, %rd32980, %rd32981;
	mad.lo.s64 	%rd32983, %rd5, %rd32969, %rd32982;
	shr.u64 	%rd32984, %rd32983, 32;
	and.b64  	%rd32985, %rd32851, 4294967295;
	add.s64 	%rd32986, %rd32984, %rd32985;
	mad.lo.s64 	%rd32987, %rd6, %rd32969, %rd32986;
	shr.u64 	%rd32988, %rd32987, 32;
	and.b64  	%rd32989, %rd32881, 4294967295;
	add.s64 	%rd32990, %rd32988, %rd32989;
	mad.lo.s64 	%rd32991, %rd7, %rd32969, %rd32990;
	shr.u64 	%rd32992, %rd32991, 32;
	and.b64  	%rd32993, %rd32911, 4294967295;
	add.s64 	%rd32994, %rd32992, %rd32993;
	mad.lo.s64 	%rd32995, %rd8, %rd32969, %rd32994;
	shr.u64 	%rd32996, %rd32995, 32;
	and.b64  	%rd32997, %rd32941, 4294967295;
	add.s64 	%rd32998, %rd32996, %rd32997;
	mad.lo.s64 	%rd32999, %rd9, %rd32969, %rd32998;
	shr.u64 	%rd33000, %rd32999, 32;
	and.b64  	%rd33001, %rd32945, 4294967295;
	add.s64 	%rd33002, %rd33000, %rd33001;
	shr.u64 	%rd33003, %rd33002, 32;
	and.b64  	%rd33004, %rd32949, 4294967295;
	add.s64 	%rd33005, %rd33003, %rd33004;
	shr.u64 	%rd33006, %rd33005, 32;
	and.b64  	%rd33007, %rd32953, 4294967295;
	add.s64 	%rd33008, %rd33006, %rd33007;
	shr.u64 	%rd33009, %rd33008, 32;
	and.b64  	%rd33010, %rd32957, 4294967295;
	add.s64 	%rd33011, %rd33009, %rd33010;
	shr.u64 	%rd33012, %rd33011, 32;
	and.b64  	%rd33013, %rd32961, 4294967295;
	add.s64 	%rd33014, %rd33012, %rd33013;
	shr.u64 	%rd33015, %rd33014, 32;
	and.b64  	%rd33016, %rd32965, 4294967295;
	add.s64 	%rd33017, %rd33015, %rd33016;
	shr.u64 	%rd33018, %rd33017, 32;
	and.b64  	%rd33019, %rd32968, 4294967295;
	add.s64 	%rd33020, %rd33018, %rd33019;
	{ .reg .b32 tmp; mov.b64 {tmp, %r4914}, %rd33020; }
	add.s32 	%r4915, %r4911, %r4914;
	mul.lo.s32 	%r4916, %r9, %r4913;
	cvt.u64.u32 	%rd33021, %r4916;
	and.b64  	%rd33022, %rd32975, 4294967295;
	mad.lo.s64 	%rd33023, %rd2, %rd33021, %rd33022;
	shr.u64 	%rd33024, %rd33023, 32;
	and.b64  	%rd33025, %rd32979, 4294967295;
	add.s64 	%rd33026, %rd33024, %rd33025;
	mad.lo.s64 	%rd33027, %rd3, %rd33021, %rd33026;
	cvt.u32.u64 	%r4917, %rd33027;
	shr.u64 	%rd33028, %rd33027, 32;
	and.b64  	%rd33029, %rd32983, 4294967295;
	add.s64 	%rd33030, %rd33028, %rd33029;
	mad.lo.s64 	%rd33031, %rd4, %rd33021, %rd33030;
	shr.u64 	%rd33032, %rd33031, 32;
	and.b64  	%rd33033, %rd32987, 4294967295;
	add.s64 	%rd33034, %rd33032, %rd33033;
	mad.lo.s64 	%rd33035, %rd5, %rd33021, %rd33034;
	shr.u64 	%rd33036, %rd33035, 32;
	and.b64  	%rd33037, %rd32991, 4294967295;
	add.s64 	%rd33038, %rd33036, %rd33037;
	mad.lo.s64 	%rd33039, %rd6, %rd33021, %rd33038;
	shr.u64 	%rd33040, %rd33039, 32;
	and.b64  	%rd33041, %rd32995, 4294967295;
	add.s64 	%rd33042, %rd33040, %rd33041;
	mad.lo.s64 	%rd33043, %rd7, %rd33021, %rd33042;
	shr.u64 	%rd33044, %rd33043, 32;
	and.b64  	%rd33045, %rd32999, 4294967295;
	add.s64 	%rd33046, %rd33044, %rd33045;
	mad.lo.s64 	%rd33047, %rd8, %rd33021, %rd33046;
	shr.u64 	%rd33048, %rd33047, 32;
	and.b64  	%rd33049, %rd33002, 4294967295;
	add.s64 	%rd33050, %rd33048, %rd33049;
	mad.lo.s64 	%rd33051, %rd9, %rd33021, %rd33050;
	shr.u64 	%rd33052, %rd33051, 32;
	and.b64  	%rd33053, %rd33005, 4294967295;
	add.s64 	%rd33054, %rd33052, %rd33053;
	shr.u64 	%rd33055, %rd33054, 32;
	and.b64  	%rd33056, %rd33008, 4294967295;
	add.s64 	%rd33057, %rd33055, %rd33056;
	shr.u64 	%rd33058, %rd33057, 32;
	and.b64  	%rd33059, %rd33011, 4294967295;
	add.s64 	%rd33060, %rd33058, %rd33059;
	shr.u64 	%rd33061, %rd33060, 32;
	and.b64  	%rd33062, %rd33014, 4294967295;
	add.s64 	%rd33063, %rd33061, %rd33062;
	shr.u64 	%rd33064, %rd33063, 32;
	and.b64  	%rd33065, %rd33017, 4294967295;
	add.s64 	%rd33066, %rd33064, %rd33065;
	shr.u64 	%rd33067, %rd33066, 32;
	and.b64  	%rd33068, %rd33020, 4294967295;
	add.s64 	%rd33069, %rd33067, %rd33068;
	{ .reg .b32 tmp; mov.b64 {tmp, %r4918}, %rd33069; }
	add.s32 	%r4919, %r4915, %r4918;
	mul.lo.s32 	%r4920, %r9, %r4917;
	cvt.u64.u32 	%rd33070, %r4920;
	and.b64  	%rd33071, %rd33027, 4294967295;
	mad.lo.s64 	%rd33072, %rd2, %rd33070, %rd33071;
	shr.u64 	%rd33073, %rd33072, 32;
	and.b64  	%rd33074, %rd33031, 4294967295;
	add.s64 	%rd33075, %rd33073, %rd33074;
	mad.lo.s64 	%rd33076, %rd3, %rd33070, %rd33075;
	cvt.u32.u64 	%r4921, %rd33076;
	shr.u64 	%rd33077, %rd33076, 32;
	and.b64  	%rd33078, %rd33035, 4294967295;
	add.s64 	%rd33079, %rd33077, %rd33078;
	mad.lo.s64 	%rd33080, %rd4, %rd33070, %rd33079;
	shr.u64 	%rd33081, %rd33080, 32;
	and.b64  	%rd33082, %rd33039, 4294967295;
	add.s64 	%rd33083, %rd33081, %rd33082;
	mad.lo.s64 	%rd33084, %rd5, %rd33070, %rd33083;
	shr.u64 	%rd33085, %rd33084, 32;
	and.b64  	%rd33086, %rd33043, 4294967295;
	add.s64 	%rd33087, %rd33085, %rd33086;
	mad.lo.s64 	%rd33088, %rd6, %rd33070, %rd33087;
	shr.u64 	%rd33089, %rd33088, 32;
	and.b64  	%rd33090, %rd33047, 4294967295;
	add.s64 	%rd33091, %rd33089, %rd33090;
	mad.lo.s64 	%rd33092, %rd7, %rd33070, %rd33091;
	shr.u64 	%rd33093, %rd33092, 32;
	and.b64  	%rd33094, %rd33051, 4294967295;
	add.s64 	%rd33095, %rd33093, %rd33094;
	mad.lo.s64 	%rd33096, %rd8, %rd33070, %rd33095;
	shr.u64 	%rd33097, %rd33096, 32;
	and.b64  	%rd33098, %rd33054, 4294967295;
	add.s64 	%rd33099, %rd33097, %rd33098;
	mad.lo.s64 	%rd33100, %rd9, %rd33070, %rd33099;
	shr.u64 	%rd33101, %rd33100, 32;
	and.b64  	%rd33102, %rd33057, 4294967295;
	add.s64 	%rd33103, %rd33101, %rd33102;
	shr.u64 	%rd33104, %rd33103, 32;
	and.b64  	%rd33105, %rd33060, 4294967295;
	add.s64 	%rd33106, %rd33104, %rd33105;
	shr.u64 	%rd33107, %rd33106, 32;
	and.b64  	%rd33108, %rd33063, 4294967295;
	add.s64 	%rd33109, %rd33107, %rd33108;
	shr.u64 	%rd33110, %rd33109, 32;
	and.b64  	%rd33111, %rd33066, 4294967295;
	add.s64 	%rd33112, %rd33110, %rd33111;
	shr.u64 	%rd33113, %rd33112, 32;
	and.b64  	%rd33114, %rd33069, 4294967295;
	add.s64 	%rd33115, %rd33113, %rd33114;
	{ .reg .b32 tmp; mov.b64 {tmp, %r4922}, %rd33115; }
	add.s32 	%r4923, %r4919, %r4922;
	mul.lo.s32 	%r4924, %r9, %r4921;
	cvt.u64.u32 	%rd33116, %r4924;
	and.b64  	%rd33117, %rd33076, 4294967295;
	mad.lo.s64 	%rd33118, %rd2, %rd33116, %rd33117;
	shr.u64 	%rd33119, %rd33118, 32;
	and.b64  	%rd33120, %rd33080, 4294967295;
	add.s64 	%rd33121, %rd33119, %rd33120;
	mad.lo.s64 	%rd33122, %rd3, %rd33116, %rd33121;
	cvt.u32.u64 	%r4925, %rd33122;
	shr.u64 	%rd33123, %rd33122, 32;
	and.b64  	%rd33124, %rd33084, 4294967295;
	add.s64 	%rd33125, %rd33123, %rd33124;
	mad.lo.s64 	%rd33126, %rd4, %rd33116, %rd33125;
	shr.u64 	%rd33127, %rd33126, 32;
	and.b64  	%rd33128, %rd33088, 4294967295;
	add.s64 	%rd33129, %rd33127, %rd33128;
	mad.lo.s64 	%rd33130, %rd5, %rd33116, %rd33129;
	shr.u64 	%rd33131, %rd33130, 32;
	and.b64  	%rd33132, %rd33092, 4294967295;
	add.s64 	%rd33133, %rd33131, %rd33132;
	mad.lo.s64 	%rd33134, %rd6, %rd33116, %rd33133;
	shr.u64 	%rd33135, %rd33134, 32;
	and.b64  	%rd33136, %rd33096, 4294967295;
	add.s64 	%rd33137, %rd33135, %rd33136;
	mad.lo.s64 	%rd33138, %rd7, %rd33116, %rd33137;
	shr.u64 	%rd33139, %rd33138, 32;
	and.b64  	%rd33140, %rd33100, 4294967295;
	add.s64 	%rd33141, %rd33139, %rd33140;
	mad.lo.s64 	%rd33142, %rd8, %rd33116, %rd33141;
	shr.u64 	%rd33143, %rd33142, 32;
	and.b64  	%rd33144, %rd33103, 4294967295;
	add.s64 	%rd33145, %rd33143, %rd33144;
	mad.lo.s64 	%rd33146, %rd9, %rd33116, %rd33145;
	shr.u64 	%rd33147, %rd33146, 32;
	and.b64  	%rd33148, %rd33106, 4294967295;
	add.s64 	%rd33149, %rd33147, %rd33148;
	shr.u64 	%rd33150, %rd33149, 32;
	and.b64  	%rd33151, %rd33109, 4294967295;
	add.s64 	%rd33152, %rd33150, %rd33151;
	shr.u64 	%rd33153, %rd33152, 32;
	and.b64  	%rd33154, %rd33112, 4294967295;
	add.s64 	%rd33155, %rd33153, %rd33154;
	shr.u64 	%rd33156, %rd33155, 32;
	and.b64  	%rd33157, %rd33115, 4294967295;
	add.s64 	%rd33158, %rd33156, %rd33157;
	{ .reg .b32 tmp; mov.b64 {tmp, %r4926}, %rd33158; }
	add.s32 	%r4927, %r4923, %r4926;
	mul.lo.s32 	%r4928, %r9, %r4925;
	cvt.u64.u32 	%rd33159, %r4928;
	and.b64  	%rd33160, %rd33122, 4294967295;
	mad.lo.s64 	%rd33161, %rd2, %rd33159, %rd33160;
	shr.u64 	%rd33162, %rd33161, 32;
	and.b64  	%rd33163, %rd33126, 4294967295;
	add.s64 	%rd33164, %rd33162, %rd33163;
	mad.lo.s64 	%rd33165, %rd3, %rd33159, %rd33164;
	cvt.u32.u64 	%r4929, %rd33165;
	shr.u64 	%rd33166, %rd33165, 32;
	and.b64  	%rd33167, %rd33130, 4294967295;
	add.s64 	%rd33168, %rd33166, %rd33167;
	mad.lo.s64 	%rd33169, %rd4, %rd33159, %rd33168;
	shr.u64 	%rd33170, %rd33169, 32;
	and.b64  	%rd33171, %rd33134, 4294967295;
	add.s64 	%rd33172, %rd33170, %rd33171;
	mad.lo.s64 	%rd33173, %rd5, %rd33159, %rd33172;
	shr.u64 	%rd33174, %rd33173, 32;
	and.b64  	%rd33175, %rd33138, 4294967295;
	add.s64 	%rd33176, %rd33174, %rd33175;
	mad.lo.s64 	%rd33177, %rd6, %rd33159, %rd33176;
	shr.u64 	%rd33178, %rd33177, 32;
	and.b64  	%rd33179, %rd33142, 4294967295;
	add.s64 	%rd33180, %rd33178, %rd33179;
	mad.lo.s64 	%rd33181, %rd7, %rd33159, %rd33180;
	shr.u64 	%rd33182, %rd33181, 32;
	and.b64  	%rd33183, %rd33146, 4294967295;
	add.s64 	%rd33184, %rd33182, %rd33183;
	mad.lo.s64 	%rd33185, %rd8, %rd33159, %rd33184;
	shr.u64 	%rd33186, %rd33185, 32;
	and.b64  	%rd33187, %rd33149, 4294967295;
	add.s64 	%rd33188, %rd33186, %rd33187;
	mad.lo.s64 	%rd33189, %rd9, %rd33159, %rd33188;
	shr.u64 	%rd33190, %rd33189, 32;
	and.b64  	%rd33191, %rd33152, 4294967295;
	add.s64 	%rd33192, %rd33190, %rd33191;
	shr.u64 	%rd33193, %rd33192, 32;
	and.b64  	%rd33194, %rd33155, 4294967295;
	add.s64 	%rd33195, %rd33193, %rd33194;
	shr.u64 	%rd33196, %rd33195, 32;
	and.b64  	%rd33197, %rd33158, 4294967295;
	add.s64 	%rd33198, %rd33196, %rd33197;
	{ .reg .b32 tmp; mov.b64 {tmp, %r4930}, %rd33198; }
	add.s32 	%r4931, %r4927, %r4930;
	mul.lo.s32 	%r4932, %r9, %r4929;
	cvt.u64.u32 	%rd33199, %r4932;
	and.b64  	%rd33200, %rd33165, 4294967295;
	mad.lo.s64 	%rd33201, %rd2, %rd33199, %rd33200;
	shr.u64 	%rd33202, %rd33201, 32;
	and.b64  	%rd33203, %rd33169, 4294967295;
	add.s64 	%rd33204, %rd33202, %rd33203;
	mad.lo.s64 	%rd33205, %rd3, %rd33199, %rd33204;
	cvt.u32.u64 	%r4933, %rd33205;
	shr.u64 	%rd33206, %rd33205, 32;
	and.b64  	%rd33207, %rd33173, 4294967295;
	add.s64 	%rd33208, %rd33206, %rd33207;
	mad.lo.s64 	%rd33209, %rd4, %rd33199, %rd33208;
	shr.u64 	%rd33210, %rd33209, 32;
	and.b64  	%rd33211, %rd33177, 4294967295;
	add.s64 	%rd33212, %rd33210, %rd33211;
	mad.lo.s64 	%rd33213, %rd5, %rd33199, %rd33212;
	shr.u64 	%rd33214, %rd33213, 32;
	and.b64  	%rd33215, %rd33181, 4294967295;
	add.s64 	%rd33216, %rd33214, %rd33215;
	mad.lo.s64 	%rd33217, %rd6, %rd33199, %rd33216;
	shr.u64 	%rd33218, %rd33217, 32;
	and.b64  	%rd33219, %rd33185, 4294967295;
	add.s64 	%rd33220, %rd33218, %rd33219;
	mad.lo.s64 	%rd33221, %rd7, %rd33199, %rd33220;
	shr.u64 	%rd33222, %rd33221, 32;
	and.b64  	%rd33223, %rd33189, 4294967295;
	add.s64 	%rd33224, %rd33222, %rd33223;
	mad.lo.s64 	%rd33225, %rd8, %rd33199, %rd33224;
	shr.u64 	%rd33226, %rd33225, 32;
	and.b64  	%rd33227, %rd33192, 4294967295;
	add.s64 	%rd33228, %rd33226, %rd33227;
	mad.lo.s64 	%rd33229, %rd9, %rd33199, %rd33228;
	shr.u64 	%rd33230, %rd33229, 32;
	and.b64  	%rd33231, %rd33195, 4294967295;
	add.s64 	%rd33232, %rd33230, %rd33231;
	shr.u64 	%rd33233, %rd33232, 32;
	and.b64  	%rd33234, %rd33198, 4294967295;
	add.s64 	%rd33235, %rd33233, %rd33234;
	{ .reg .b32 tmp; mov.b64 {tmp, %r4934}, %rd33235; }
	add.s32 	%r4935, %r4931, %r4934;
	mul.lo.s32 	%r4936, %r9, %r4933;
	cvt.u64.u32 	%rd33236, %r4936;
	and.b64  	%rd33237, %rd33205, 4294967295;
	mad.lo.s64 	%rd33238, %rd2, %rd33236, %rd33237;
	shr.u64 	%rd33239, %rd33238, 32;
	and.b64  	%rd33240, %rd33209, 4294967295;
	add.s64 	%rd33241, %rd33239, %rd33240;
	mad.lo.s64 	%rd33242, %rd3, %rd33236, %rd33241;
	cvt.u32.u64 	%r4937, %rd33242;
	shr.u64 	%rd33243, %rd33242, 32;
	and.b64  	%rd33244, %rd33213, 4294967295;
	add.s64 	%rd33245, %rd33243, %rd33244;
	mad.lo.s64 	%rd33246, %rd4, %rd33236, %rd33245;
	shr.u64 	%rd33247, %rd33246, 32;
	and.b64  	%rd33248, %rd33217, 4294967295;
	add.s64 	%rd33249, %rd33247, %rd33248;
	mad.lo.s64 	%rd33250, %rd5, %rd33236, %rd33249;
	shr.u64 	%rd33251, %rd33250, 32;
	and.b64  	%rd33252, %rd33221, 4294967295;
	add.s64 	%rd33253, %rd33251, %rd33252;
	mad.lo.s64 	%rd33254, %rd6, %rd33236, %rd33253;
	shr.u64 	%rd33255, %rd33254, 32;
	and.b64  	%rd33256, %rd33225, 4294967295;
	add.s64 	%rd33257, %rd33255, %rd33256;
	mad.lo.s64 	%rd33258, %rd7, %rd33236, %rd33257;
	shr.u64 	%rd33259, %rd33258, 32;
	and.b64  	%rd33260, %rd33229, 4294967295;
	add.s64 	%rd33261, %rd33259, %rd33260;
	mad.lo.s64 	%rd33262, %rd8, %rd33236, %rd33261;
	shr.u64 	%rd33263, %rd33262, 32;
	and.b64  	%rd33264, %rd33232, 4294967295;
	add.s64 	%rd33265, %rd33263, %rd33264;
	mad.lo.s64 	%rd33266, %rd9, %rd33236, %rd33265;
	shr.u64 	%rd33267, %rd33266, 32;
	and.b64  	%rd33268, %rd33235, 4294967295;
	add.s64 	%rd33269, %rd33267, %rd33268;
	{ .reg .b32 tmp; mov.b64 {tmp, %r4938}, %rd33269; }
	add.s32 	%r4939, %r4935, %r4938;
	mul.lo.s32 	%r4940, %r9, %r4937;
	cvt.u64.u32 	%rd33270, %r4940;
	and.b64  	%rd33271, %rd33242, 4294967295;
	mad.lo.s64 	%rd33272, %rd2, %rd33270, %rd33271;
	shr.u64 	%rd33273, %rd33272, 32;
	and.b64  	%rd33274, %rd33246, 4294967295;
	add.s64 	%rd33275, %rd33273, %rd33274;
	mad.lo.s64 	%rd671, %rd3, %rd33270, %rd33275;
	cvt.u32.u64 	%r6793, %rd671;
	shr.u64 	%rd33276, %rd671, 32;
	and.b64  	%rd33277, %rd33250, 4294967295;
	add.s64 	%rd33278, %rd33276, %rd33277;
	mad.lo.s64 	%rd47046, %rd4, %rd33270, %rd33278;
	cvt.u32.u64 	%r398, %rd47046;
	shr.u64 	%rd33279, %rd47046, 32;
	and.b64  	%rd33280, %rd33254, 4294967295;
	add.s64 	%rd33281, %rd33279, %rd33280;
	mad.lo.s64 	%rd47045, %rd5, %rd33270, %rd33281;
	cvt.u32.u64 	%r399, %rd47045;
	shr.u64 	%rd33282, %rd47045, 32;
	and.b64  	%rd33283, %rd33258, 4294967295;
	add.s64 	%rd33284, %rd33282, %rd33283;
	mad.lo.s64 	%rd47044, %rd6, %rd33270, %rd33284;
	cvt.u32.u64 	%r400, %rd47044;
	shr.u64 	%rd33285, %rd47044, 32;
	and.b64  	%rd33286, %rd33262, 4294967295;
	add.s64 	%rd33287, %rd33285, %rd33286;
	mad.lo.s64 	%rd47043, %rd7, %rd33270, %rd33287;
	cvt.u32.u64 	%r401, %rd47043;
	shr.u64 	%rd33288, %rd47043, 32;
	and.b64  	%rd33289, %rd33266, 4294967295;
	add.s64 	%rd33290, %rd33288, %rd33289;
	mad.lo.s64 	%rd47042, %rd8, %rd33270, %rd33290;
	cvt.u32.u64 	%r402, %rd47042;
	shr.u64 	%rd33291, %rd47042, 32;
	and.b64  	%rd33292, %rd33269, 4294967295;
	add.s64 	%rd33293, %rd33291, %rd33292;
	mad.lo.s64 	%rd47041, %rd9, %rd33270, %rd33293;
	cvt.u32.u64 	%r403, %rd47041;
	{ .reg .b32 tmp; mov.b64 {tmp, %r4941}, %rd47041; }
	add.s32 	%r6792, %r4939, %r4941;
	setp.gt.u32 	%p1385, %r6792, %r4909;
	@%p1385 bra 	$L__BB0_412;
	setp.lt.u32 	%p1386, %r6792, %r4909;
	@%p1386 bra 	$L__BB0_413;
	cvt.u32.u64 	%r4943, %rd8;
	setp.lt.u32 	%p1387, %r4943, %r403;
	@%p1387 bra 	$L__BB0_412;
	setp.gt.u32 	%p1388, %r4943, %r403;
	@%p1388 bra 	$L__BB0_413;
	cvt.u32.u64 	%r4945, %rd7;
	setp.lt.u32 	%p1389, %r4945, %r402;
	@%p1389 bra 	$L__BB0_412;
	setp.gt.u32 	%p1390, %r4945, %r402;
	@%p1390 bra 	$L__BB0_413;
	cvt.u32.u64 	%r4947, %rd6;
	setp.lt.u32 	%p1391, %r4947, %r401;
	@%p1391 bra 	$L__BB0_412;
	setp.gt.u32 	%p1392, %r4947, %r401;
	@%p1392 bra 	$L__BB0_413;
	cvt.u32.u64 	%r4949, %rd5;
	setp.lt.u32 	%p1393, %r4949, %r400;
	@%p1393 bra 	$L__BB0_412;
	setp.gt.u32 	%p1394, %r4949, %r400;
	@%p1394 bra 	$L__BB0_413;
	cvt.u32.u64 	%r4951, %rd4;
	setp.lt.u32 	%p1395, %r4951, %r399;
	@%p1395 bra 	$L__BB0_412;
	setp.gt.u32 	%p1396, %r4951, %r399;
	@%p1396 bra 	$L__BB0_413;
	cvt.u32.u64 	%r4953, %rd3;
	setp.lt.u32 	%p1397, %r4953, %r398;
	@%p1397 bra 	$L__BB0_412;
	cvt.u32.u64 	%r4955, %rd2;
	setp.gt.u32 	%p1398, %r4953, %r398;
	setp.gt.u32 	%p1399, %r4955, %r6793;
	or.pred  	%p1400, %p1398, %p1399;
	@%p1400 bra 	$L__BB0_413;
$L__BB0_412:
	and.b64  	%rd33295, %rd671, 4294967295;
	sub.s64 	%rd33296, %rd33295, %rd2;
	shr.u64 	%rd33297, %rd33296, 63;
	cvt.u32.u64 	%r6793, %rd33296;
	and.b64  	%rd33298, %rd47046, 4294967295;
	add.s64 	%rd33299, %rd33297, %rd3;
	sub.s64 	%rd47046, %rd33298, %rd33299;
	shr.u64 	%rd33300, %rd47046, 63;
	and.b64  	%rd33301, %rd47045, 4294967295;
	add.s64 	%rd33302, %rd33300, %rd4;
	sub.s64 	%rd47045, %rd33301, %rd33302;
	shr.u64 	%rd33303, %rd47045, 63;
	and.b64  	%rd33304, %rd47044, 4294967295;
	add.s64 	%rd33305, %rd33303, %rd5;
	sub.s64 	%rd47044, %rd33304, %rd33305;
	shr.u64 	%rd33306, %rd47044, 63;
	and.b64  	%rd33307, %rd47043, 4294967295;
	add.s64 	%rd33308, %rd33306, %rd6;
	sub.s64 	%rd47043, %rd33307, %rd33308;
	shr.u64 	%rd33309, %rd47043, 63;
	and.b64  	%rd33310, %rd47042, 4294967295;
	add.s64 	%rd33311, %rd33309, %rd7;
	sub.s64 	%rd47042, %rd33310, %rd33311;
	shr.u64 	%rd33312, %rd47042, 63;
	and.b64  	%rd33313, %rd47041, 4294967295;
	add.s64 	%rd33314, %rd33312, %rd8;
	sub.s64 	%rd47041, %rd33313, %rd33314;
	shr.u64 	%rd33315, %rd47041, 63;
	cvt.u32.u64 	%r4957, %rd33315;
	add.s32 	%r4958, %r4909, %r4957;
	sub.s32 	%r6792, %r6792, %r4958;
$L__BB0_413:
	shl.b32 	%r6828, %r6793, 1;
	shr.u32 	%r4960, %r6793, 31;
	cvt.u64.u32 	%rd33317, %r4960;
	shl.b64 	%rd33318, %rd47046, 1;
	and.b64  	%rd33319, %rd33318, 8589934590;
	or.b64  	%rd690, %rd33319, %rd33317;
	cvt.u32.u64 	%r6827, %rd690;
	shr.u64 	%rd33320, %rd33319, 32;
	shl.b64 	%rd33321, %rd47045, 1;
	and.b64  	%rd33322, %rd33321, 8589934590;
	or.b64  	%rd691, %rd33320, %rd33322;
	cvt.u32.u64 	%r6826, %rd691;
	shr.u64 	%rd33323, %rd33322, 32;
	shl.b64 	%rd33324, %rd47044, 1;
	and.b64  	%rd33325, %rd33324, 8589934590;
	or.b64  	%rd692, %rd33323, %rd33325;
	cvt.u32.u64 	%r6825, %rd692;
	shr.u64 	%rd33326, %rd33325, 32;
	shl.b64 	%rd33327, %rd47043, 1;
	and.b64  	%rd33328, %rd33327, 8589934590;
	or.b64  	%rd693, %rd33326, %rd33328;
	cvt.u32.u64 	%r6824, %rd693;
	shr.u64 	%rd33329, %rd33328, 32;
	shl.b64 	%rd33330, %rd47042, 1;
	and.b64  	%rd33331, %rd33330, 8589934590;
	or.b64  	%rd694, %rd33329, %rd33331;
	cvt.u32.u64 	%r6823, %rd694;
	shr.u64 	%rd33332, %rd33331, 32;
	shl.b64 	%rd33333, %rd47041, 1;
	and.b64  	%rd33334, %rd33333, 8589934590;
	or.b64  	%rd695, %rd33332, %rd33334;
	cvt.u32.u64 	%r6822, %rd695;
	shr.u64 	%rd33335, %rd33334, 32;
	mul.wide.u32 	%rd33336, %r6792, 2;
	add.s64 	%rd696, %rd33335, %rd33336;
	cvt.u32.u64 	%r6821, %rd696;
	setp.gt.u64 	%p1401, %rd696, 4294967295;
	setp.lt.u32 	%p1402, %r4909, %r6821;
	or.pred  	%p1403, %p1401, %p1402;
	@%p1403 bra 	$L__BB0_427;
	setp.gt.u32 	%p1404, %r4909, %r6821;
	mov.b32 	%r6820, 0;
	@%p1404 bra 	$L__BB0_622;
	cvt.u32.u64 	%r4963, %rd8;
	setp.lt.u32 	%p1405, %r4963, %r6822;
	@%p1405 bra 	$L__BB0_427;
	setp.gt.u32 	%p1406, %r4963, %r6822;
	@%p1406 bra 	$L__BB0_622;
	cvt.u32.u64 	%r4966, %rd7;
	setp.lt.u32 	%p1407, %r4966, %r6823;
	@%p1407 bra 	$L__BB0_427;
	setp.gt.u32 	%p1408, %r4966, %r6823;
	@%p1408 bra 	$L__BB0_622;
	cvt.u32.u64 	%r4969, %rd6;
	setp.lt.u32 	%p1409, %r4969, %r6824;
	@%p1409 bra 	$L__BB0_427;
	setp.gt.u32 	%p1410, %r4969, %r6824;
	@%p1410 bra 	$L__BB0_622;
	cvt.u32.u64 	%r4972, %rd5;
	setp.lt.u32 	%p1411, %r4972, %r6825;
	@%p1411 bra 	$L__BB0_427;
	setp.gt.u32 	%p1412, %r4972, %r6825;
	@%p1412 bra 	$L__BB0_622;
	cvt.u32.u64 	%r4975, %rd4;
	setp.lt.u32 	%p1413, %r4975, %r6826;
	@%p1413 bra 	$L__BB0_427;
	setp.gt.u32 	%p1414, %r4975, %r6826;
	@%p1414 bra 	$L__BB0_622;
	cvt.u32.u64 	%r4978, %rd3;
	setp.lt.u32 	%p1415, %r4978, %r6827;
	@%p1415 bra 	$L__BB0_427;
	cvt.u32.u64 	%r4981, %rd2;
	setp.gt.u32 	%p1416, %r4978, %r6827;
	setp.lt.u32 	%p1417, %r6828, %r4981;
	or.pred  	%p1418, %p1416, %p1417;
	@%p1418 bra 	$L__BB0_622;
$L__BB0_427:
	cvt.u64.u32 	%rd33339, %r6828;
	sub.s64 	%rd33340, %rd33339, %rd2;
	shr.u64 	%rd33341, %rd33340, 63;
	cvt.u32.u64 	%r6828, %rd33340;
	and.b64  	%rd33342, %rd690, 4294967295;
	add.s64 	%rd33343, %rd33341, %rd3;
	sub.s64 	%rd33344, %rd33342, %rd33343;
	shr.u64 	%rd33345, %rd33344, 63;
	cvt.u32.u64 	%r6827, %rd33344;
	and.b64  	%rd33346, %rd691, 4294967295;
	add.s64 	%rd33347, %rd33345, %rd4;
	sub.s64 	%rd33348, %rd33346, %rd33347;
	shr.u64 	%rd33349, %rd33348, 63;
	cvt.u32.u64 	%r6826, %rd33348;
	and.b64  	%rd33350, %rd692, 4294967295;
	add.s64 	%rd33351, %rd33349, %rd5;
	sub.s64 	%rd33352, %rd33350, %rd33351;
	shr.u64 	%rd33353, %rd33352, 63;
	cvt.u32.u64 	%r6825, %rd33352;
	and.b64  	%rd33354, %rd693, 4294967295;
	add.s64 	%rd33355, %rd33353, %rd6;
	sub.s64 	%rd33356, %rd33354, %rd33355;
	shr.u64 	%rd33357, %rd33356, 63;
	cvt.u32.u64 	%r6824, %rd33356;
	and.b64  	%rd33358, %rd694, 4294967295;
	add.s64 	%rd33359, %rd33357, %rd7;
	sub.s64 	%rd33360, %rd33358, %rd33359;
	shr.u64 	%rd33361, %rd33360, 63;
	cvt.u32.u64 	%r6823, %rd33360;
	and.b64  	%rd33362, %rd695, 4294967295;
	add.s64 	%rd33363, %rd33361, %rd8;
	sub.s64 	%rd33364, %rd33362, %rd33363;
	shr.u64 	%rd33365, %rd33364, 63;
	cvt.u32.u64 	%r6822, %rd33364;
	cvt.u32.u64 	%r4983, %rd33365;
	add.s32 	%r4985, %r4983, %r4909;
	cvt.u32.u64 	%r4986, %rd696;
	sub.s32 	%r6821, %r4986, %r4985;
	mov.b32 	%r6820, 0;
	bra.uni 	$L__BB0_622;
$L__BB0_428:
	cvt.u32.u64 	%r4990, %rd8;
	setp.lt.u32 	%p1423, %r4990, %r431;
	@%p1423 bra 	$L__BB0_440;
	cvt.u32.u64 	%r4991, %rd8;
	setp.gt.u32 	%p1424, %r4991, %r431;
	@%p1424 bra 	$L__BB0_443;
	cvt.u32.u64 	%r4992, %rd7;
	setp.lt.u32 	%p1425, %r4992, %r430;
	@%p1425 bra 	$L__BB0_440;
	cvt.u32.u64 	%r4993, %rd7;
	setp.gt.u32 	%p1426, %r4993, %r430;
	@%p1426 bra 	$L__BB0_443;
	cvt.u32.u64 	%r4994, %rd6;
	setp.lt.u32 	%p1427, %r4994, %r429;
	@%p1427 bra 	$L__BB0_440;
	cvt.u32.u64 	%r4995, %rd6;
	setp.gt.u32 	%p1428, %r4995, %r429;
	@%p1428 bra 	$L__BB0_443;
	cvt.u32.u64 	%r4996, %rd5;
	setp.lt.u32 	%p1429, %r4996, %r428;
	@%p1429 bra 	$L__BB0_440;
	cvt.u32.u64 	%r4997, %rd5;
	setp.gt.u32 	%p1430, %r4997, %r428;
	@%p1430 bra 	$L__BB0_443;
	cvt.u32.u64 	%r4998, %rd4;
	setp.lt.u32 	%p1431, %r4998, %r427;
	@%p1431 bra 	$L__BB0_440;
	cvt.u32.u64 	%r4999, %rd4;
	setp.gt.u32 	%p1432, %r4999, %r427;
	@%p1432 bra 	$L__BB0_443;
	cvt.u32.u64 	%r5000, %rd3;
	setp.lt.u32 	%p1433, %r5000, %r426;
	@%p1433 bra 	$L__BB0_440;
	cvt.u32.u64 	%r5001, %rd3;
	cvt.u32.u64 	%r5002, %rd2;
	setp.gt.u32 	%p1434, %r5001, %r426;
	setp.lt.u32 	%p1435, %r6794, %r5002;
	or.pred  	%p1436, %p1434, %p1435;
	@%p1436 bra 	$L__BB0_443;
$L__BB0_440:
	cvt.u64.u32 	%rd33389, %r6794;
	sub.s64 	%rd33390, %rd33389, %rd2;
	shr.u64 	%rd33391, %rd33390, 63;
	cvt.u32.u64 	%r6794, %rd33390;
	and.b64  	%rd33392, %rd47053, 4294967295;
	add.s64 	%rd33393, %rd33391, %rd3;
	sub.s64 	%rd47053, %rd33392, %rd33393;
	shr.u64 	%rd33394, %rd47053, 63;
	and.b64  	%rd33395, %rd47052, 4294967295;
	add.s64 	%rd33396, %rd33394, %rd4;
	sub.s64 	%rd47052, %rd33395, %rd33396;
	shr.u64 	%rd33397, %rd47052, 63;
	and.b64  	%rd33398, %rd47051, 4294967295;
	add.s64 	%rd33399, %rd33397, %rd5;
	sub.s64 	%rd47051, %rd33398, %rd33399;
	shr.u64 	%rd33400, %rd47051, 63;
	and.b64  	%rd33401, %rd47050, 4294967295;
	add.s64 	%rd33402, %rd33400, %rd6;
	sub.s64 	%rd47050, %rd33401, %rd33402;
	shr.u64 	%rd33403, %rd47050, 63;
	and.b64  	%rd33404, %rd47049, 4294967295;
	add.s64 	%rd33405, %rd33403, %rd7;
	sub.s64 	%rd47049, %rd33404, %rd33405;
	shr.u64 	%rd33406, %rd47049, 63;
	and.b64  	%rd33407, %rd47048, 4294967295;
	add.s64 	%rd33408, %rd33406, %rd8;
	sub.s64 	%rd47048, %rd33407, %rd33408;
	shr.u64 	%rd33409, %rd47048, 63;
	and.b64  	%rd33410, %rd47047, 4294967295;
	add.s64 	%rd33411, %rd33409, %rd9;
	sub.s64 	%rd47047, %rd33410, %rd33411;
	bra.uni 	$L__BB0_443;
$L__BB0_441:
	cvt.u32.u64 	%r4987, %rd9;
	shl.b32 	%r6794, %r6765, 1;
	shr.u32 	%r4988, %r6765, 31;
	cvt.u64.u32 	%rd33367, %r4988;
	and.b64  	%rd697, %rd46922, 4294967295;
	shl.b64 	%rd33368, %rd46922, 1;
	and.b64  	%rd33369, %rd33368, 8589934590;
	or.b64  	%rd47053, %rd33369, %rd33367;
	cvt.u32.u64 	%r426, %rd47053;
	shr.u64 	%rd33370, %rd33369, 32;
	and.b64  	%rd699, %rd46921, 4294967295;
	shl.b64 	%rd33371, %rd46921, 1;
	and.b64  	%rd33372, %rd33371, 8589934590;
	or.b64  	%rd47052, %rd33370, %rd33372;
	cvt.u32.u64 	%r427, %rd47052;
	shr.u64 	%rd33373, %rd33372, 32;
	and.b64  	%rd701, %rd46920, 4294967295;
	shl.b64 	%rd33374, %rd46920, 1;
	and.b64  	%rd33375, %rd33374, 8589934590;
	or.b64  	%rd47051, %rd33373, %rd33375;
	cvt.u32.u64 	%r428, %rd47051;
	shr.u64 	%rd33376, %rd33375, 32;
	and.b64  	%rd703, %rd46919, 4294967295;
	shl.b64 	%rd33377, %rd46919, 1;
	and.b64  	%rd33378, %rd33377, 8589934590;
	or.b64  	%rd47050, %rd33376, %rd33378;
	cvt.u32.u64 	%r429, %rd47050;
	shr.u64 	%rd33379, %rd33378, 32;
	and.b64  	%rd705, %rd46918, 4294967295;
	shl.b64 	%rd33380, %rd46918, 1;
	and.b64  	%rd33381, %rd33380, 8589934590;
	or.b64  	%rd47049, %rd33379, %rd33381;
	cvt.u32.u64 	%r430, %rd47049;
	shr.u64 	%rd33382, %rd33381, 32;
	and.b64  	%rd707, %rd46917, 4294967295;
	shl.b64 	%rd33383, %rd46917, 1;
	and.b64  	%rd33384, %rd33383, 8589934590;
	or.b64  	%rd47048, %rd33382, %rd33384;
	cvt.u32.u64 	%r431, %rd47048;
	shr.u64 	%rd33385, %rd33384, 32;
	cvt.u64.u32 	%rd709, %r6764;
	mul.wide.u32 	%rd33386, %r6764, 2;
	add.s64 	%rd47047, %rd33385, %rd33386;
	cvt.u32.u64 	%r432, %rd47047;
	setp.gt.u64 	%p1419, %rd47047, 4294967295;
	setp.lt.u32 	%p1420, %r4987, %r432;
	or.pred  	%p1421, %p1419, %p1420;
	@%p1421 bra 	$L__BB0_440;
	cvt.u32.u64 	%r4989, %rd9;
	setp.gt.u32 	%p1422, %r4989, %r432;
	@%p1422 bra 	$L__BB0_443;
	bra.uni 	$L__BB0_428;
$L__BB0_443:
	cvt.u32.u64 	%r5003, %rd9;
	cvt.u64.u32 	%rd33412, %r6794;
	mul.wide.u32 	%rd33413, %r6794, %r6794;
	cvt.u32.u64 	%r5004, %rd33413;
	shr.u64 	%rd33414, %rd33413, 32;
	and.b64  	%rd33415, %rd47053, 4294967295;
	mul.lo.s64 	%rd33416, %rd33415, %rd33412;
	add.s64 	%rd33417, %rd33414, %rd33416;
	shr.u64 	%rd33418, %rd33417, 32;
	and.b64  	%rd33419, %rd47052, 4294967295;
	mul.lo.s64 	%rd33420, %rd33419, %rd33412;
	add.s64 	%rd33421, %rd33418, %rd33420;
	shr.u64 	%rd33422, %rd33421, 32;
	and.b64  	%rd33423, %rd47051, 4294967295;
	mul.lo.s64 	%rd33424, %rd33423, %rd33412;
	add.s64 	%rd33425, %rd33422, %rd33424;
	shr.u64 	%rd33426, %rd33425, 32;
	and.b64  	%rd33427, %rd47050, 4294967295;
	mul.lo.s64 	%rd33428, %rd33427, %rd33412;
	add.s64 	%rd33429, %rd33426, %rd33428;
	shr.u64 	%rd33430, %rd33429, 32;
	and.b64  	%rd33431, %rd47049, 4294967295;
	mul.lo.s64 	%rd33432, %rd33431, %rd33412;
	add.s64 	%rd33433, %rd33430, %rd33432;
	shr.u64 	%rd33434, %rd33433, 32;
	and.b64  	%rd33435, %rd47048, 4294967295;
	mul.lo.s64 	%rd33436, %rd33435, %rd33412;
	add.s64 	%rd33437, %rd33434, %rd33436;
	shr.u64 	%rd33438, %rd33437, 32;
	and.b64  	%rd33439, %rd47047, 4294967295;
	mul.lo.s64 	%rd33440, %rd33439, %rd33412;
	add.s64 	%rd33441, %rd33438, %rd33440;
	shr.u64 	%rd33442, %rd33441, 32;
	and.b64  	%rd33443, %rd33417, 4294967295;
	add.s64 	%rd33444, %rd33416, %rd33443;
	shr.u64 	%rd33445, %rd33444, 32;
	and.b64  	%rd33446, %rd33421, 4294967295;
	add.s64 	%rd33447, %rd33445, %rd33446;
	mad.lo.s64 	%rd33448, %rd33415, %rd33415, %rd33447;
	shr.u64 	%rd33449, %rd33448, 32;
	mul.lo.s64 	%rd33450, %rd33419, %rd33415;
	and.b64  	%rd33451, %rd33425, 4294967295;
	add.s64 	%rd33452, %rd33449, %rd33451;
	add.s64 	%rd33453, %rd33452, %rd33450;
	shr.u64 	%rd33454, %rd33453, 32;
	mul.lo.s64 	%rd33455, %rd33423, %rd33415;
	and.b64  	%rd33456, %rd33429, 4294967295;
	add.s64 	%rd33457, %rd33454, %rd33456;
	add.s64 	%rd33458, %rd33457, %rd33455;
	shr.u64 	%rd33459, %rd33458, 32;
	mul.lo.s64 	%rd33460, %rd33427, %rd33415;
	and.b64  	%rd33461, %rd33433, 4294967295;
	add.s64 	%rd33462, %rd33459, %rd33461;
	add.s64 	%rd33463, %rd33462, %rd33460;
	shr.u64 	%rd33464, %rd33463, 32;
	mul.lo.s64 	%rd33465, %rd33431, %rd33415;
	and.b64  	%rd33466, %rd33437, 4294967295;
	add.s64 	%rd33467, %rd33464, %rd33466;
	add.s64 	%rd33468, %rd33467, %rd33465;
	shr.u64 	%rd33469, %rd33468, 32;
	mul.lo.s64 	%rd33470, %rd33435, %rd33415;
	and.b64  	%rd33471, %rd33441, 4294967295;
	add.s64 	%rd33472, %rd33469, %rd33471;
	add.s64 	%rd33473, %rd33472, %rd33470;
	shr.u64 	%rd33474, %rd33473, 32;
	mul.lo.s64 	%rd33475, %rd33439, %rd33415;
	add.s64 	%rd33476, %rd33474, %rd33442;
	add.s64 	%rd33477, %rd33476, %rd33475;
	shr.u64 	%rd33478, %rd33477, 32;
	and.b64  	%rd33479, %rd33448, 4294967295;
	add.s64 	%rd33480, %rd33420, %rd33479;
	shr.u64 	%rd33481, %rd33480, 32;
	and.b64  	%rd33482, %rd33453, 4294967295;
	add.s64 	%rd33483, %rd33481, %rd33482;
	add.s64 	%rd33484, %rd33483, %rd33450;
	shr.u64 	%rd33485, %rd33484, 32;
	and.b64  	%rd33486, %rd33458, 4294967295;
	add.s64 	%rd33487, %rd33485, %rd33486;
	mad.lo.s64 	%rd33488, %rd33419, %rd33419, %rd33487;
	shr.u64 	%rd33489, %rd33488, 32;
	mul.lo.s64 	%rd33490, %rd33423, %rd33419;
	and.b64  	%rd33491, %rd33463, 4294967295;
	add.s64 	%rd33492, %rd33489, %rd33491;
	add.s64 	%rd33493, %rd33492, %rd33490;
	shr.u64 	%rd33494, %rd33493, 32;
	mul.lo.s64 	%rd33495, %rd33427, %rd33419;
	and.b64  	%rd33496, %rd33468, 4294967295;
	add.s64 	%rd33497, %rd33494, %rd33496;
	add.s64 	%rd33498, %rd33497, %rd33495;
	shr.u64 	%rd33499, %rd33498, 32;
	mul.lo.s64 	%rd33500, %rd33431, %rd33419;
	and.b64  	%rd33501, %rd33473, 4294967295;
	add.s64 	%rd33502, %rd33499, %rd33501;
	add.s64 	%rd33503, %rd33502, %rd33500;
	shr.u64 	%rd33504, %rd33503, 32;
	mul.lo.s64 	%rd33505, %rd33435, %rd33419;
	and.b64  	%rd33506, %rd33477, 4294967295;
	add.s64 	%rd33507, %rd33504, %rd33506;
	add.s64 	%rd33508, %rd33507, %rd33505;
	shr.u64 	%rd33509, %rd33508, 32;
	mul.lo.s64 	%rd33510, %rd33439, %rd33419;
	add.s64 	%rd33511, %rd33509, %rd33478;
	add.s64 	%rd33512, %rd33511, %rd33510;
	shr.u64 	%rd33513, %rd33512, 32;
	and.b64  	%rd33514, %rd33484, 4294967295;
	add.s64 	%rd33515, %rd33424, %rd33514;
	shr.u64 	%rd33516, %rd33515, 32;
	and.b64  	%rd33517, %rd33488, 4294967295;
	add.s64 	%rd33518, %rd33516, %rd33517;
	add.s64 	%rd33519, %rd33518, %rd33455;
	shr.u64 	%rd33520, %rd33519, 32;
	and.b64  	%rd33521, %rd33493, 4294967295;
	add.s64 	%rd33522, %rd33520, %rd33521;
	add.s64 	%rd33523, %rd33522, %rd33490;
	shr.u64 	%rd33524, %rd33523, 32;
	and.b64  	%rd33525, %rd33498, 4294967295;
	add.s64 	%rd33526, %rd33524, %rd33525;
	mad.lo.s64 	%rd33527, %rd33423, %rd33423, %rd33526;
	shr.u64 	%rd33528, %rd33527, 32;
	mul.lo.s64 	%rd33529, %rd33427, %rd33423;
	and.b64  	%rd33530, %rd33503, 4294967295;
	add.s64 	%rd33531, %rd33528, %rd33530;
	add.s64 	%rd33532, %rd33531, %rd33529;
	shr.u64 	%rd33533, %rd33532, 32;
	mul.lo.s64 	%rd33534, %rd33431, %rd33423;
	and.b64  	%rd33535, %rd33508, 4294967295;
	add.s64 	%rd33536, %rd33533, %rd33535;
	add.s64 	%rd33537, %rd33536, %rd33534;
	shr.u64 	%rd33538, %rd33537, 32;
	mul.lo.s64 	%rd33539, %rd33435, %rd33423;
	and.b64  	%rd33540, %rd33512, 4294967295;
	add.s64 	%rd33541, %rd33538, %rd33540;
	add.s64 	%rd33542, %rd33541, %rd33539;
	shr.u64 	%rd33543, %rd33542, 32;
	mul.lo.s64 	%rd33544, %rd33439, %rd33423;
	add.s64 	%rd33545, %rd33543, %rd33513;
	add.s64 	%rd33546, %rd33545, %rd33544;
	shr.u64 	%rd33547, %rd33546, 32;
	and.b64  	%rd33548, %rd33519, 4294967295;
	add.s64 	%rd33549, %rd33428, %rd33548;
	shr.u64 	%rd33550, %rd33549, 32;
	and.b64  	%rd33551, %rd33523, 4294967295;
	add.s64 	%rd33552, %rd33550, %rd33551;
	add.s64 	%rd33553, %rd33552, %rd33460;
	shr.u64 	%rd33554, %rd33553, 32;
	and.b64  	%rd33555, %rd33527, 4294967295;
	add.s64 	%rd33556, %rd33554, %rd33555;
	add.s64 	%rd33557, %rd33556, %rd33495;
	shr.u64 	%rd33558, %rd33557, 32;
	and.b64  	%rd33559, %rd33532, 4294967295;
	add.s64 	%rd33560, %rd33558, %rd33559;
	add.s64 	%rd33561, %rd33560, %rd33529;
	shr.u64 	%rd33562, %rd33561, 32;
	and.b64  	%rd33563, %rd33537, 4294967295;
	add.s64 	%rd33564, %rd33562, %rd33563;
	mad.lo.s64 	%rd33565, %rd33427, %rd33427, %rd33564;
	shr.u64 	%rd33566, %rd33565, 32;
	mul.lo.s64 	%rd33567, %rd33431, %rd33427;
	and.b64  	%rd33568, %rd33542, 4294967295;
	add.s64 	%rd33569, %rd33566, %rd33568;
	add.s64 	%rd33570, %rd33569, %rd33567;
	shr.u64 	%rd33571, %rd33570, 32;
	mul.lo.s64 	%rd33572, %rd33435, %rd33427;
	and.b64  	%rd33573, %rd33546, 4294967295;
	add.s64 	%rd33574, %rd33571, %rd33573;
	add.s64 	%rd33575, %rd33574, %rd33572;
	shr.u64 	%rd33576, %rd33575, 32;
	mul.lo.s64 	%rd33577, %rd33439, %rd33427;
	add.s64 	%rd33578, %rd33576, %rd33547;
	add.s64 	%rd33579, %rd33578, %rd33577;
	shr.u64 	%rd33580, %rd33579, 32;
	and.b64  	%rd33581, %rd33553, 4294967295;
	add.s64 	%rd33582, %rd33432, %rd33581;
	shr.u64 	%rd33583, %rd33582, 32;
	and.b64  	%rd33584, %rd33557, 4294967295;
	add.s64 	%rd33585, %rd33583, %rd33584;
	add.s64 	%rd33586, %rd33585, %rd33465;
	shr.u64 	%rd33587, %rd33586, 32;
	and.b64  	%rd33588, %rd33561, 4294967295;
	add.s64 	%rd33589, %rd33587, %rd33588;
	add.s64 	%rd33590, %rd33589, %rd33500;
	shr.u64 	%rd33591, %rd33590, 32;
	and.b64  	%rd33592, %rd33565, 4294967295;
	add.s64 	%rd33593, %rd33591, %rd33592;
	add.s64 	%rd33594, %rd33593, %rd33534;
	shr.u64 	%rd33595, %rd33594, 32;
	and.b64  	%rd33596, %rd33570, 4294967295;
	add.s64 	%rd33597, %rd33595, %rd33596;
	add.s64 	%rd33598, %rd33597, %rd33567;
	shr.u64 	%rd33599, %rd33598, 32;
	and.b64  	%rd33600, %rd33575, 4294967295;
	add.s64 	%rd33601, %rd33599, %rd33600;
	mad.lo.s64 	%rd33602, %rd33431, %rd33431, %rd33601;
	shr.u64 	%rd33603, %rd33602, 32;
	mul.lo.s64 	%rd33604, %rd33435, %rd33431;
	and.b64  	%rd33605, %rd33579, 4294967295;
	add.s64 	%rd33606, %rd33603, %rd33605;
	add.s64 	%rd33607, %rd33606, %rd33604;
	shr.u64 	%rd33608, %rd33607, 32;
	mul.lo.s64 	%rd33609, %rd33439, %rd33431;
	add.s64 	%rd33610, %rd33608, %rd33580;
	add.s64 	%rd33611, %rd33610, %rd33609;
	shr.u64 	%rd33612, %rd33611, 32;
	and.b64  	%rd33613, %rd33586, 4294967295;
	add.s64 	%rd33614, %rd33436, %rd33613;
	shr.u64 	%rd33615, %rd33614, 32;
	and.b64  	%rd33616, %rd33590, 4294967295;
	add.s64 	%rd33617, %rd33615, %rd33616;
	add.s64 	%rd33618, %rd33617, %rd33470;
	shr.u64 	%rd33619, %rd33618, 32;
	and.b64  	%rd33620, %rd33594, 4294967295;
	add.s64 	%rd33621, %rd33619, %rd33620;
	add.s64 	%rd33622, %rd33621, %rd33505;
	shr.u64 	%rd33623, %rd33622, 32;
	and.b64  	%rd33624, %rd33598, 4294967295;
	add.s64 	%rd33625, %rd33623, %rd33624;
	add.s64 	%rd33626, %rd33625, %rd33539;
	shr.u64 	%rd33627, %rd33626, 32;
	and.b64  	%rd33628, %rd33602, 4294967295;
	add.s64 	%rd33629, %rd33627, %rd33628;
	add.s64 	%rd33630, %rd33629, %rd33572;
	shr.u64 	%rd33631, %rd33630, 32;
	and.b64  	%rd33632, %rd33607, 4294967295;
	add.s64 	%rd33633, %rd33631, %rd33632;
	add.s64 	%rd33634, %rd33633, %rd33604;
	shr.u64 	%rd33635, %rd33634, 32;
	and.b64  	%rd33636, %rd33611, 4294967295;
	add.s64 	%rd33637, %rd33635, %rd33636;
	mad.lo.s64 	%rd33638, %rd33435, %rd33435, %rd33637;
	shr.u64 	%rd33639, %rd33638, 32;
	mul.lo.s64 	%rd33640, %rd33439, %rd33435;
	add.s64 	%rd33641, %rd33639, %rd33612;
	add.s64 	%rd33642, %rd33641, %rd33640;
	shr.u64 	%rd33643, %rd33642, 32;
	and.b64  	%rd33644, %rd33618, 4294967295;
	add.s64 	%rd33645, %rd33440, %rd33644;
	shr.u64 	%rd33646, %rd33645, 32;
	and.b64  	%rd33647, %rd33622, 4294967295;
	add.s64 	%rd33648, %rd33646, %rd33647;
	add.s64 	%rd33649, %rd33648, %rd33475;
	shr.u64 	%rd33650, %rd33649, 32;
	and.b64  	%rd33651, %rd33626, 4294967295;
	add.s64 	%rd33652, %rd33650, %rd33651;
	add.s64 	%rd33653, %rd33652, %rd33510;
	shr.u64 	%rd33654, %rd33653, 32;
	and.b64  	%rd33655, %rd33630, 4294967295;
	add.s64 	%rd33656, %rd33654, %rd33655;
	add.s64 	%rd33657, %rd33656, %rd33544;
	shr.u64 	%rd33658, %rd33657, 32;
	and.b64  	%rd33659, %rd33634, 4294967295;
	add.s64 	%rd33660, %rd33658, %rd33659;
	add.s64 	%rd33661, %rd33660, %rd33577;
	shr.u64 	%rd33662, %rd33661, 32;
	and.b64  	%rd33663, %rd33638, 4294967295;
	add.s64 	%rd33664, %rd33662, %rd33663;
	add.s64 	%rd33665, %rd33664, %rd33609;
	shr.u64 	%rd33666, %rd33665, 32;
	and.b64  	%rd33667, %rd33642, 4294967295;
	add.s64 	%rd33668, %rd33666, %rd33667;
	add.s64 	%rd33669, %rd33668, %rd33640;
	shr.u64 	%rd33670, %rd33669, 32;
	add.s64 	%rd33671, %rd33670, %rd33643;
	mad.lo.s64 	%rd33672, %rd33439, %rd33439, %rd33671;
	{ .reg .b32 tmp; mov.b64 {tmp, %r5005}, %rd33672; }
	mul.lo.s32 	%r5006, %r9, %r5004;
	cvt.u64.u32 	%rd33673, %r5006;
	and.b64  	%rd33674, %rd33413, 4294967293;
	mad.lo.s64 	%rd33675, %rd2, %rd33673, %rd33674;
	shr.u64 	%rd33676, %rd33675, 32;
	and.b64  	%rd33677, %rd33444, 4294967295;
	add.s64 	%rd33678, %rd33676, %rd33677;
	mad.lo.s64 	%rd33679, %rd3, %rd33673, %rd33678;
	cvt.u32.u64 	%r5007, %rd33679;
	shr.u64 	%rd33680, %rd33679, 32;
	and.b64  	%rd33681, %rd33480, 4294967295;
	add.s64 	%rd33682, %rd33680, %rd33681;
	mad.lo.s64 	%rd33683, %rd4, %rd33673, %rd33682;
	shr.u64 	%rd33684, %rd33683, 32;
	and.b64  	%rd33685, %rd33515, 4294967295;
	add.s64 	%rd33686, %rd33684, %rd33685;
	mad.lo.s64 	%rd33687, %rd5, %rd33673, %rd33686;
	shr.u64 	%rd33688, %rd33687, 32;
	and.b64  	%rd33689, %rd33549, 4294967295;
	add.s64 	%rd33690, %rd33688, %rd33689;
	mad.lo.s64 	%rd33691, %rd6, %rd33673, %rd33690;
	shr.u64 	%rd33692, %rd33691, 32;
	and.b64  	%rd33693, %rd33582, 4294967295;
	add.s64 	%rd33694, %rd33692, %rd33693;
	mad.lo.s64 	%rd33695, %rd7, %rd33673, %rd33694;
	shr.u64 	%rd33696, %rd33695, 32;
	and.b64  	%rd33697, %rd33614, 4294967295;
	add.s64 	%rd33698, %rd33696, %rd33697;
	mad.lo.s64 	%rd33699, %rd8, %rd33673, %rd33698;
	shr.u64 	%rd33700, %rd33699, 32;
	and.b64  	%rd33701, %rd33645, 4294967295;
	add.s64 	%rd33702, %rd33700, %rd33701;
	mad.lo.s64 	%rd33703, %rd9, %rd33673, %rd33702;
	shr.u64 	%rd33704, %rd33703, 32;
	and.b64  	%rd33705, %rd33649, 4294967295;
	add.s64 	%rd33706, %rd33704, %rd33705;
	shr.u64 	%rd33707, %rd33706, 32;
	and.b64  	%rd33708, %rd33653, 4294967295;
	add.s64 	%rd33709, %rd33707, %rd33708;
	shr.u64 	%rd33710, %rd33709, 32;
	and.b64  	%rd33711, %rd33657, 4294967295;
	add.s64 	%rd33712, %rd33710, %rd33711;
	shr.u64 	%rd33713, %rd33712, 32;
	and.b64  	%rd33714, %rd33661, 4294967295;
	add.s64 	%rd33715, %rd33713, %rd33714;
	shr.u64 	%rd33716, %rd33715, 32;
	and.b64  	%rd33717, %rd33665, 4294967295;
	add.s64 	%rd33718, %rd33716, %rd33717;
	shr.u64 	%rd33719, %rd33718, 32;
	and.b64  	%rd33720, %rd33669, 4294967295;
	add.s64 	%rd33721, %rd33719, %rd33720;
	shr.u64 	%rd33722, %rd33721, 32;
	and.b64  	%rd33723, %rd33672, 4294967295;
	add.s64 	%rd33724, %rd33722, %rd33723;
	{ .reg .b32 tmp; mov.b64 {tmp, %r5008}, %rd33724; }
	add.s32 	%r5009, %r5005, %r5008;
	mul.lo.s32 	%r5010, %r9, %r5007;
	cvt.u64.u32 	%rd33725, %r5010;
	and.b64  	%rd33726, %rd33679, 4294967295;
	mad.lo.s64 	%rd33727, %rd2, %rd33725, %rd33726;
	shr.u64 	%rd33728, %rd33727, 32;
	and.b64  	%rd33729, %rd33683, 4294967295;
	add.s64 	%rd33730, %rd33728, %rd33729;
	mad.lo.s64 	%rd33731, %rd3, %rd33725, %rd33730;
	cvt.u32.u64 	%r5011, %rd33731;
	shr.u64 	%rd33732, %rd33731, 32;
	and.b64  	%rd33733, %rd33687, 4294967295;
	add.s64 	%rd33734, %rd33732, %rd33733;
	mad.lo.s64 	%rd33735, %rd4, %rd33725, %rd33734;
	shr.u64 	%rd33736, %rd33735, 32;
	and.b64  	%rd33737, %rd33691, 4294967295;
	add.s64 	%rd33738, %rd33736, %rd33737;
	mad.lo.s64 	%rd33739, %rd5, %rd33725, %rd33738;
	shr.u64 	%rd33740, %rd33739, 32;
	and.b64  	%rd33741, %rd33695, 4294967295;
	add.s64 	%rd33742, %rd33740, %rd33741;
	mad.lo.s64 	%rd33743, %rd6, %rd33725, %rd33742;
	shr.u64 	%rd33744, %rd33743, 32;
	and.b64  	%rd33745, %rd33699, 4294967295;
	add.s64 	%rd33746, %rd33744, %rd33745;
	mad.lo.s64 	%rd33747, %rd7, %rd33725, %rd33746;
	shr.u64 	%rd33748, %rd33747, 32;
	and.b64  	%rd33749, %rd33703, 4294967295;
	add.s64 	%rd33750, %rd33748, %rd33749;
	mad.lo.s64 	%rd33751, %rd8, %rd33725, %rd33750;
	shr.u64 	%rd33752, %rd33751, 32;
	and.b64  	%rd33753, %rd33706, 4294967295;
	add.s64 	%rd33754, %rd33752, %rd33753;
	mad.lo.s64 	%rd33755, %rd9, %rd33725, %rd33754;
	shr.u64 	%rd33756, %rd33755, 32;
	and.b64  	%rd33757, %rd33709, 4294967295;
	add.s64 	%rd33758, %rd33756, %rd33757;
	shr.u64 	%rd33759, %rd33758, 32;
	and.b64  	%rd33760, %rd33712, 4294967295;
	add.s64 	%rd33761, %rd33759, %rd33760;
	shr.u64 	%rd33762, %rd33761, 32;
	and.b64  	%rd33763, %rd33715, 4294967295;
	add.s64 	%rd33764, %rd33762, %rd33763;
	shr.u64 	%rd33765, %rd33764, 32;
	and.b64  	%rd33766, %rd33718, 4294967295;
	add.s64 	%rd33767, %rd33765, %rd33766;
	shr.u64 	%rd33768, %rd33767, 32;
	and.b64  	%rd33769, %rd33721, 4294967295;
	add.s64 	%rd33770, %rd33768, %rd33769;
	shr.u64 	%rd33771, %rd33770, 32;
	and.b64  	%rd33772, %rd33724, 4294967295;
	add.s64 	%rd33773, %rd33771, %rd33772;
	{ .reg .b32 tmp; mov.b64 {tmp, %r5012}, %rd33773; }
	add.s32 	%r5013, %r5009, %r5012;
	mul.lo.s32 	%r5014, %r9, %r5011;
	cvt.u64.u32 	%rd33774, %r5014;
	and.b64  	%rd33775, %rd33731, 4294967295;
	mad.lo.s64 	%rd33776, %rd2, %rd33774, %rd33775;
	shr.u64 	%rd33777, %rd33776, 32;
	and.b64  	%rd33778, %rd33735, 4294967295;
	add.s64 	%rd33779, %rd33777, %rd33778;
	mad.lo.s64 	%rd33780, %rd3, %rd33774, %rd33779;
	cvt.u32.u64 	%r5015, %rd33780;
	shr.u64 	%rd33781, %rd33780, 32;
	and.b64  	%rd33782, %rd33739, 4294967295;
	add.s64 	%rd33783, %rd33781, %rd33782;
	mad.lo.s64 	%rd33784, %rd4, %rd33774, %rd33783;
	shr.u64 	%rd33785, %rd33784, 32;
	and.b64  	%rd33786, %rd33743, 4294967295;
	add.s64 	%rd33787, %rd33785, %rd33786;
	mad.lo.s64 	%rd33788, %rd5, %rd33774, %rd33787;
	shr.u64 	%rd33789, %rd33788, 32;
	and.b64  	%rd33790, %rd33747, 4294967295;
	add.s64 	%rd33791, %rd33789, %rd33790;
	mad.lo.s64 	%rd33792, %rd6, %rd33774, %rd33791;
	shr.u64 	%rd33793, %rd33792, 32;
	and.b64  	%rd33794, %rd33751, 4294967295;
	add.s64 	%rd33795, %rd33793, %rd33794;
	mad.lo.s64 	%rd33796, %rd7, %rd33774, %rd33795;
	shr.u64 	%rd33797, %rd33796, 32;
	and.b64  	%rd33798, %rd33755, 4294967295;
	add.s64 	%rd33799, %rd33797, %rd33798;
	mad.lo.s64 	%rd33800, %rd8, %rd33774, %rd33799;
	shr.u64 	%rd33801, %rd33800, 32;
	and.b64  	%rd33802, %rd33758, 4294967295;
	add.s64 	%rd33803, %rd33801, %rd33802;
	mad.lo.s64 	%rd33804, %rd9, %rd33774, %rd33803;
	shr.u64 	%rd33805, %rd33804, 32;
	and.b64  	%rd33806, %rd33761, 4294967295;
	add.s64 	%rd33807, %rd33805, %rd33806;
	shr.u64 	%rd33808, %rd33807, 32;
	and.b64  	%rd33809, %rd33764, 4294967295;
	add.s64 	%rd33810, %rd33808, %rd33809;
	shr.u64 	%rd33811, %rd33810, 32;
	and.b64  	%rd33812, %rd33767, 4294967295;
	add.s64 	%rd33813, %rd33811, %rd33812;
	shr.u64 	%rd33814, %rd33813, 32;
	and.b64  	%rd33815, %rd33770, 4294967295;
	add.s64 	%rd33816, %rd33814, %rd33815;
	shr.u64 	%rd33817, %rd33816, 32;
	and.b64  	%rd33818, %rd33773, 4294967295;
	add.s64 	%rd33819, %rd33817, %rd33818;
	{ .reg .b32 tmp; mov.b64 {tmp, %r5016}, %rd33819; }
	add.s32 	%r5017, %r5013, %r5016;
	mul.lo.s32 	%r5018, %r9, %r5015;
	cvt.u64.u32 	%rd33820, %r5018;
	and.b64  	%rd33821, %rd33780, 4294967295;
	mad.lo.s64 	%rd33822, %rd2, %rd33820, %rd33821;
	shr.u64 	%rd33823, %rd33822, 32;
	and.b64  	%rd33824, %rd33784, 4294967295;
	add.s64 	%rd33825, %rd33823, %rd33824;
	mad.lo.s64 	%rd33826, %rd3, %rd33820, %rd33825;
	cvt.u32.u64 	%r5019, %rd33826;
	shr.u64 	%rd33827, %rd33826, 32;
	and.b64  	%rd33828, %rd33788, 4294967295;
	add.s64 	%rd33829, %rd33827, %rd33828;
	mad.lo.s64 	%rd33830, %rd4, %rd33820, %rd33829;
	shr.u64 	%rd33831, %rd33830, 32;
	and.b64  	%rd33832, %rd33792, 4294967295;
	add.s64 	%rd33833, %rd33831, %rd33832;
	mad.lo.s64 	%rd33834, %rd5, %rd33820, %rd33833;
	shr.u64 	%rd33835, %rd33834, 32;
	and.b64  	%rd33836, %rd33796, 4294967295;
	add.s64 	%rd33837, %rd33835, %rd33836;
	mad.lo.s64 	%rd33838, %rd6, %rd33820, %rd33837;
	shr.u64 	%rd33839, %rd33838, 32;
	and.b64  	%rd33840, %rd33800, 4294967295;
	add.s64 	%rd33841, %rd33839, %rd33840;
	mad.lo.s64 	%rd33842, %rd7, %rd33820, %rd33841;
	shr.u64 	%rd33843, %rd33842, 32;
	and.b64  	%rd33844, %rd33804, 4294967295;
	add.s64 	%rd33845, %rd33843, %rd33844;
	mad.lo.s64 	%rd33846, %rd8, %rd33820, %rd33845;
	shr.u64 	%rd33847, %rd33846, 32;
	and.b64  	%rd33848, %rd33807, 4294967295;
	add.s64 	%rd33849, %rd33847, %rd33848;
	mad.lo.s64 	%rd33850, %rd9, %rd33820, %rd33849;
	shr.u64 	%rd33851, %rd33850, 32;
	and.b64  	%rd33852, %rd33810, 4294967295;
	add.s64 	%rd33853, %rd33851, %rd33852;
	shr.u64 	%rd33854, %rd33853, 32;
	and.b64  	%rd33855, %rd33813, 4294967295;
	add.s64 	%rd33856, %rd33854, %rd33855;
	shr.u64 	%rd33857, %rd33856, 32;
	and.b64  	%rd33858, %rd33816, 4294967295;
	add.s64 	%rd33859, %rd33857, %rd33858;
	shr.u64 	%rd33860, %rd33859, 32;
	and.b64  	%rd33861, %rd33819, 4294967295;
	add.s64 	%rd33862, %rd33860, %rd33861;
	{ .reg .b32 tmp; mov.b64 {tmp, %r5020}, %rd33862; }
	add.s32 	%r5021, %r5017, %r5020;
	mul.lo.s32 	%r5022, %r9, %r5019;
	cvt.u64.u32 	%rd33863, %r5022;
	and.b64  	%rd33864, %rd33826, 4294967295;
	mad.lo.s64 	%rd33865, %rd2, %rd33863, %rd33864;
	shr.u64 	%rd33866, %rd33865, 32;
	and.b64  	%rd33867, %rd33830, 4294967295;
	add.s64 	%rd33868, %rd33866, %rd33867;
	mad.lo.s64 	%rd33869, %rd3, %rd33863, %rd33868;
	cvt.u32.u64 	%r5023, %rd33869;
	shr.u64 	%rd33870, %rd33869, 32;
	and.b64  	%rd33871, %rd33834, 4294967295;
	add.s64 	%rd33872, %rd33870, %rd33871;
	mad.lo.s64 	%rd33873, %rd4, %rd33863, %rd33872;
	shr.u64 	%rd33874, %rd33873, 32;
	and.b64  	%rd33875, %rd33838, 4294967295;
	add.s64 	%rd33876, %rd33874, %rd33875;
	mad.lo.s64 	%rd33877, %rd5, %rd33863, %rd33876;
	shr.u64 	%rd33878, %rd33877, 32;
	and.b64  	%rd33879, %rd33842, 4294967295;
	add.s64 	%rd33880, %rd33878, %rd33879;
	mad.lo.s64 	%rd33881, %rd6, %rd33863, %rd33880;
	shr.u64 	%rd33882, %rd33881, 32;
	and.b64  	%rd33883, %rd33846, 4294967295;
	add.s64 	%rd33884, %rd33882, %rd33883;
	mad.lo.s64 	%rd33885, %rd7, %rd33863, %rd33884;
	shr.u64 	%rd33886, %rd33885, 32;
	and.b64  	%rd33887, %rd33850, 4294967295;
	add.s64 	%rd33888, %rd33886, %rd33887;
	mad.lo.s64 	%rd33889, %rd8, %rd33863, %rd33888;
	shr.u64 	%rd33890, %rd33889, 32;
	and.b64  	%rd33891, %rd33853, 4294967295;
	add.s64 	%rd33892, %rd33890, %rd33891;
	mad.lo.s64 	%rd33893, %rd9, %rd33863, %rd33892;
	shr.u64 	%rd33894, %rd33893, 32;
	and.b64  	%rd33895, %rd33856, 4294967295;
	add.s64 	%rd33896, %rd33894, %rd33895;
	shr.u64 	%rd33897, %rd33896, 32;
	and.b64  	%rd33898, %rd33859, 4294967295;
	add.s64 	%rd33899, %rd33897, %rd33898;
	shr.u64 	%rd33900, %rd33899, 32;
	and.b64  	%rd33901, %rd33862, 4294967295;
	add.s64 	%rd33902, %rd33900, %rd33901;
	{ .reg .b32 tmp; mov.b64 {tmp, %r5024}, %rd33902; }
	add.s32 	%r5025, %r5021, %r5024;
	mul.lo.s32 	%r5026, %r9, %r5023;
	cvt.u64.u32 	%rd33903, %r5026;
	and.b64  	%rd33904, %rd33869, 4294967295;
	mad.lo.s64 	%rd33905, %rd2, %rd33903, %rd33904;
	shr.u64 	%rd33906, %rd33905, 32;
	and.b64  	%rd33907, %rd33873, 4294967295;
	add.s64 	%rd33908, %rd33906, %rd33907;
	mad.lo.s64 	%rd33909, %rd3, %rd33903, %rd33908;
	cvt.u32.u64 	%r5027, %rd33909;
	shr.u64 	%rd33910, %rd33909, 32;
	and.b64  	%rd33911, %rd33877, 4294967295;
	add.s64 	%rd33912, %rd33910, %rd33911;
	mad.lo.s64 	%rd33913, %rd4, %rd33903, %rd33912;
	shr.u64 	%rd33914, %rd33913, 32;
	and.b64  	%rd33915, %rd33881, 4294967295;
	add.s64 	%rd33916, %rd33914, %rd33915;
	mad.lo.s64 	%rd33917, %rd5, %rd33903, %rd33916;
	shr.u64 	%rd33918, %rd33917, 32;
	and.b64  	%rd33919, %rd33885, 4294967295;
	add.s64 	%rd33920, %rd33918, %rd33919;
	mad.lo.s64 	%rd33921, %rd6, %rd33903, %rd33920;
	shr.u64 	%rd33922, %rd33921, 32;
	and.b64  	%rd33923, %rd33889, 4294967295;
	add.s64 	%rd33924, %rd33922, %rd33923;
	mad.lo.s64 	%rd33925, %rd7, %rd33903, %rd33924;
	shr.u64 	%rd33926, %rd33925, 32;
	and.b64  	%rd33927, %rd33893, 4294967295;
	add.s64 	%rd33928, %rd33926, %rd33927;
	mad.lo.s64 	%rd33929, %rd8, %rd33903, %rd33928;
	shr.u64 	%rd33930, %rd33929, 32;
	and.b64  	%rd33931, %rd33896, 4294967295;
	add.s64 	%rd33932, %rd33930, %rd33931;
	mad.lo.s64 	%rd33933, %rd9, %rd33903, %rd33932;
	shr.u64 	%rd33934, %rd33933, 32;
	and.b64  	%rd33935, %rd33899, 4294967295;
	add.s64 	%rd33936, %rd33934, %rd33935;
	shr.u64 	%rd33937, %rd33936, 32;
	and.b64  	%rd33938, %rd33902, 4294967295;
	add.s64 	%rd33939, %rd33937, %rd33938;
	{ .reg .b32 tmp; mov.b64 {tmp, %r5028}, %rd33939; }
	add.s32 	%r5029, %r5025, %r5028;
	mul.lo.s32 	%r5030, %r9, %r5027;
	cvt.u64.u32 	%rd33940, %r5030;
	and.b64  	%rd33941, %rd33909, 4294967295;
	mad.lo.s64 	%rd33942, %rd2, %rd33940, %rd33941;
	shr.u64 	%rd33943, %rd33942, 32;
	and.b64  	%rd33944, %rd33913, 4294967295;
	add.s64 	%rd33945, %rd33943, %rd33944;
	mad.lo.s64 	%rd33946, %rd3, %rd33940, %rd33945;
	cvt.u32.u64 	%r5031, %rd33946;
	shr.u64 	%rd33947, %rd33946, 32;
	and.b64  	%rd33948, %rd33917, 4294967295;
	add.s64 	%rd33949, %rd33947, %rd33948;
	mad.lo.s64 	%rd33950, %rd4, %rd33940, %rd33949;
	shr.u64 	%rd33951, %rd33950, 32;
	and.b64  	%rd33952, %rd33921, 4294967295;
	add.s64 	%rd33953, %rd33951, %rd33952;
	mad.lo.s64 	%rd33954, %rd5, %rd33940, %rd33953;
	shr.u64 	%rd33955, %rd33954, 32;
	and.b64  	%rd33956, %rd33925, 4294967295;
	add.s64 	%rd33957, %rd33955, %rd33956;
	mad.lo.s64 	%rd33958, %rd6, %rd33940, %rd33957;
	shr.u64 	%rd33959, %rd33958, 32;
	and.b64  	%rd33960, %rd33929, 4294967295;
	add.s64 	%rd33961, %rd33959, %rd33960;
	mad.lo.s64 	%rd33962, %rd7, %rd33940, %rd33961;
	shr.u64 	%rd33963, %rd33962, 32;
	and.b64  	%rd33964, %rd33933, 4294967295;
	add.s64 	%rd33965, %rd33963, %rd33964;
	mad.lo.s64 	%rd33966, %rd8, %rd33940, %rd33965;
	shr.u64 	%rd33967, %rd33966, 32;
	and.b64  	%rd33968, %rd33936, 4294967295;
	add.s64 	%rd33969, %rd33967, %rd33968;
	mad.lo.s64 	%rd33970, %rd9, %rd33940, %rd33969;
	shr.u64 	%rd33971, %rd33970, 32;
	and.b64  	%rd33972, %rd33939, 4294967295;
	add.s64 	%rd33973, %rd33971, %rd33972;
	{ .reg .b32 tmp; mov.b64 {tmp, %r5032}, %rd33973; }
	add.s32 	%r5033, %r5029, %r5032;
	mul.lo.s32 	%r5034, %r9, %r5031;
	cvt.u64.u32 	%rd33974, %r5034;
	and.b64  	%rd33975, %rd33946, 4294967295;
	mad.lo.s64 	%rd33976, %rd2, %rd33974, %rd33975;
	shr.u64 	%rd33977, %rd33976, 32;
	and.b64  	%rd33978, %rd33950, 4294967295;
	add.s64 	%rd33979, %rd33977, %rd33978;
	mad.lo.s64 	%rd47060, %rd3, %rd33974, %rd33979;
	shr.u64 	%rd33980, %rd47060, 32;
	and.b64  	%rd33981, %rd33954, 4294967295;
	add.s64 	%rd33982, %rd33980, %rd33981;
	mad.lo.s64 	%rd47059, %rd4, %rd33974, %rd33982;
	cvt.u32.u64 	%r435, %rd47059;
	shr.u64 	%rd33983, %rd47059, 32;
	and.b64  	%rd33984, %rd33958, 4294967295;
	add.s64 	%rd33985, %rd33983, %rd33984;
	mad.lo.s64 	%rd47058, %rd5, %rd33974, %rd33985;
	cvt.u32.u64 	%r436, %rd47058;
	shr.u64 	%rd33986, %rd47058, 32;
	and.b64  	%rd33987, %rd33962, 4294967295;
	add.s64 	%rd33988, %rd33986, %rd33987;
	mad.lo.s64 	%rd47057, %rd6, %rd33974, %rd33988;
	cvt.u32.u64 	%r437, %rd47057;
	shr.u64 	%rd33989, %rd47057, 32;
	and.b64  	%rd33990, %rd33966, 4294967295;
	add.s64 	%rd33991, %rd33989, %rd33990;
	mad.lo.s64 	%rd47056, %rd7, %rd33974, %rd33991;
	cvt.u32.u64 	%r438, %rd47056;
	shr.u64 	%rd33992, %rd47056, 32;
	and.b64  	%rd33993, %rd33970, 4294967295;
	add.s64 	%rd33994, %rd33992, %rd33993;
	mad.lo.s64 	%rd47055, %rd8, %rd33974, %rd33994;
	cvt.u32.u64 	%r439, %rd47055;
	shr.u64 	%rd33995, %rd47055, 32;
	and.b64  	%rd33996, %rd33973, 4294967295;
	add.s64 	%rd33997, %rd33995, %rd33996;
	mad.lo.s64 	%rd47054, %rd9, %rd33974, %rd33997;
	cvt.u32.u64 	%r440, %rd47054;
	{ .reg .b32 tmp; mov.b64 {tmp, %r5035}, %rd47054; }
	add.s32 	%r6795, %r5033, %r5035;
	setp.gt.u32 	%p1437, %r6795, %r5003;
	@%p1437 bra 	$L__BB0_457;
	cvt.u32.u64 	%r5036, %rd9;
	setp.lt.u32 	%p1438, %r6795, %r5036;
	@%p1438 bra 	$L__BB0_458;
	cvt.u32.u64 	%r5037, %rd8;
	setp.lt.u32 	%p1439, %r5037, %r440;
	@%p1439 bra 	$L__BB0_457;
	cvt.u32.u64 	%r5038, %rd8;
	setp.gt.u32 	%p1440, %r5038, %r440;
	@%p1440 bra 	$L__BB0_458;
	cvt.u32.u64 	%r5039, %rd7;
	setp.lt.u32 	%p1441, %r5039, %r439;
	@%p1441 bra 	$L__BB0_457;
	cvt.u32.u64 	%r5040, %rd7;
	setp.gt.u32 	%p1442, %r5040, %r439;
	@%p1442 bra 	$L__BB0_458;
	cvt.u32.u64 	%r5041, %rd6;
	setp.lt.u32 	%p1443, %r5041, %r438;
	@%p1443 bra 	$L__BB0_457;
	cvt.u32.u64 	%r5042, %rd6;
	setp.gt.u32 	%p1444, %r5042, %r438;
	@%p1444 bra 	$L__BB0_458;
	cvt.u32.u64 	%r5043, %rd5;
	setp.lt.u32 	%p1445, %r5043, %r437;
	@%p1445 bra 	$L__BB0_457;
	cvt.u32.u64 	%r5044, %rd5;
	setp.gt.u32 	%p1446, %r5044, %r437;
	@%p1446 bra 	$L__BB0_458;
	cvt.u32.u64 	%r5045, %rd4;
	setp.lt.u32 	%p1447, %r5045, %r436;
	@%p1447 bra 	$L__BB0_457;
	cvt.u32.u64 	%r5046, %rd4;
	setp.gt.u32 	%p1448, %r5046, %r436;
	@%p1448 bra 	$L__BB0_458;
	cvt.u32.u64 	%r5047, %rd3;
	setp.lt.u32 	%p1449, %r5047, %r435;
	@%p1449 bra 	$L__BB0_457;
	cvt.u32.u64 	%r5048, %rd3;
	cvt.u32.u64 	%r5049, %rd2;
	setp.gt.u32 	%p1450, %r5048, %r435;
	cvt.u32.u64 	%r5050, %rd47060;
	setp.gt.u32 	%p1451, %r5049, %r5050;
	or.pred  	%p1452, %p1450, %p1451;
	@%p1452 bra 	$L__BB0_458;
$L__BB0_457:
	cvt.u32.u64 	%r5051, %rd9;
	and.b64  	%rd33999, %rd47060, 4294967295;
	sub.s64 	%rd47060, %rd33999, %rd2;
	shr.u64 	%rd34000, %rd47060, 63;
	and.b64  	%rd34001, %rd47059, 4294967295;
	add.s64 	%rd34002, %rd34000, %rd3;
	sub.s64 	%rd47059, %rd34001, %rd34002;
	shr.u64 	%rd34003, %rd47059, 63;
	and.b64  	%rd34004, %rd47058, 4294967295;
	add.s64 	%rd34005, %rd34003, %rd4;
	sub.s64 	%rd47058, %rd34004, %rd34005;
	shr.u64 	%rd34006, %rd47058, 63;
	and.b64  	%rd34007, %rd47057, 4294967295;
	add.s64 	%rd34008, %rd34006, %rd5;
	sub.s64 	%rd47057, %rd34007, %rd34008;
	shr.u64 	%rd34009, %rd47057, 63;
	and.b64  	%rd34010, %rd47056, 4294967295;
	add.s64 	%rd34011, %rd34009, %rd6;
	sub.s64 	%rd47056, %rd34010, %rd34011;
	shr.u64 	%rd34012, %rd47056, 63;
	and.b64  	%rd34013, %rd47055, 4294967295;
	add.s64 	%rd34014, %rd34012, %rd7;
	sub.s64 	%rd47055, %rd34013, %rd34014;
	shr.u64 	%rd34015, %rd47055, 63;
	and.b64  	%rd34016, %rd47054, 4294967295;
	add.s64 	%rd34017, %rd34015, %rd8;
	sub.s64 	%rd47054, %rd34016, %rd34017;
	shr.u64 	%rd34018, %rd47054, 63;
	cvt.u32.u64 	%r5052, %rd34018;
	add.s32 	%r5053, %r5051, %r5052;
	sub.s32 	%r6795, %r6795, %r5053;
$L__BB0_458:
	cvt.u32.u64 	%r5054, %rd9;
	cvt.u64.u32 	%rd746, %r6765;
	and.b64  	%rd747, %rd47060, 4294967295;
	mul.lo.s64 	%rd34019, %rd747, %rd746;
	cvt.u32.u64 	%r5055, %rd34019;
	shr.u64 	%rd34020, %rd34019, 32;
	and.b64  	%rd748, %rd47059, 4294967295;
	mad.lo.s64 	%rd34021, %rd748, %rd746, %rd34020;
	shr.u64 	%rd34022, %rd34021, 32;
	and.b64  	%rd749, %rd47058, 4294967295;
	mad.lo.s64 	%rd34023, %rd749, %rd746, %rd34022;
	shr.u64 	%rd34024, %rd34023, 32;
	and.b64  	%rd750, %rd47057, 4294967295;
	mad.lo.s64 	%rd34025, %rd750, %rd746, %rd34024;
	shr.u64 	%rd34026, %rd34025, 32;
	and.b64  	%rd751, %rd47056, 4294967295;
	mad.lo.s64 	%rd34027, %rd751, %rd746, %rd34026;
	shr.u64 	%rd34028, %rd34027, 32;
	and.b64  	%rd752, %rd47055, 4294967295;
	mad.lo.s64 	%rd34029, %rd752, %rd746, %rd34028;
	shr.u64 	%rd34030, %rd34029, 32;
	and.b64  	%rd753, %rd47054, 4294967295;
	mad.lo.s64 	%rd34031, %rd753, %rd746, %rd34030;
	shr.u64 	%rd34032, %rd34031, 32;
	cvt.u64.u32 	%rd754, %r6795;
	mul.wide.u32 	%rd34033, %r6795, %r6765;
	add.s64 	%rd34034, %rd34032, %rd34033;
	shr.u64 	%rd34035, %rd34034, 32;
	and.b64  	%rd34036, %rd34021, 4294967295;
	mad.lo.s64 	%rd34037, %rd697, %rd747, %rd34036;
	shr.u64 	%rd34038, %rd34037, 32;
	and.b64  	%rd34039, %rd34023, 4294967295;
	add.s64 	%rd34040, %rd34038, %rd34039;
	mad.lo.s64 	%rd34041, %rd697, %rd748, %rd34040;
	shr.u64 	%rd34042, %rd34041, 32;
	and.b64  	%rd34043, %rd34025, 4294967295;
	add.s64 	%rd34044, %rd34042, %rd34043;
	mad.lo.s64 	%rd34045, %rd697, %rd749, %rd34044;
	shr.u64 	%rd34046, %rd34045, 32;
	and.b64  	%rd34047, %rd34027, 4294967295;
	add.s64 	%rd34048, %rd34046, %rd34047;
	mad.lo.s64 	%rd34049, %rd697, %rd750, %rd34048;
	shr.u64 	%rd34050, %rd34049, 32;
	and.b64  	%rd34051, %rd34029, 4294967295;
	add.s64 	%rd34052, %rd34050, %rd34051;
	mad.lo.s64 	%rd34053, %rd697, %rd751, %rd34052;
	shr.u64 	%rd34054, %rd34053, 32;
	and.b64  	%rd34055, %rd34031, 4294967295;
	add.s64 	%rd34056, %rd34054, %rd34055;
	mad.lo.s64 	%rd34057, %rd697, %rd752, %rd34056;
	shr.u64 	%rd34058, %rd34057, 32;
	and.b64  	%rd34059, %rd34034, 4294967295;
	add.s64 	%rd34060, %rd34058, %rd34059;
	mad.lo.s64 	%rd34061, %rd697, %rd753, %rd34060;
	shr.u64 	%rd34062, %rd34061, 32;
	add.s64 	%rd34063, %rd34062, %rd34035;
	mad.lo.s64 	%rd34064, %rd697, %rd754, %rd34063;
	shr.u64 	%rd34065, %rd34064, 32;
	and.b64  	%rd34066, %rd34041, 4294967295;
	mad.lo.s64 	%rd34067, %rd699, %rd747, %rd34066;
	shr.u64 	%rd34068, %rd34067, 32;
	and.b64  	%rd34069, %rd34045, 4294967295;
	add.s64 	%rd34070, %rd34068, %rd34069;
	mad.lo.s64 	%rd34071, %rd699, %rd748, %rd34070;
	shr.u64 	%rd34072, %rd34071, 32;
	and.b64  	%rd34073, %rd34049, 4294967295;
	add.s64 	%rd34074, %rd34072, %rd34073;
	mad.lo.s64 	%rd34075, %rd699, %rd749, %rd34074;
	shr.u64 	%rd34076, %rd34075, 32;
	and.b64  	%rd34077, %rd34053, 4294967295;
	add.s64 	%rd34078, %rd34076, %rd34077;
	mad.lo.s64 	%rd34079, %rd699, %rd750, %rd34078;
	shr.u64 	%rd34080, %rd34079, 32;
	and.b64  	%rd34081, %rd34057, 4294967295;
	add.s64 	%rd34082, %rd34080, %rd34081;
	mad.lo.s64 	%rd34083, %rd699, %rd751, %rd34082;
	shr.u64 	%rd34084, %rd34083, 32;
	and.b64  	%rd34085, %rd34061, 4294967295;
	add.s64 	%rd34086, %rd34084, %rd34085;
	mad.lo.s64 	%rd34087, %rd699, %rd752, %rd34086;
	shr.u64 	%rd34088, %rd34087, 32;
	and.b64  	%rd34089, %rd34064, 4294967295;
	add.s64 	%rd34090, %rd34088, %rd34089;
	mad.lo.s64 	%rd34091, %rd699, %rd753, %rd34090;
	shr.u64 	%rd34092, %rd34091, 32;
	add.s64 	%rd34093, %rd34092, %rd34065;
	mad.lo.s64 	%rd34094, %rd699, %rd754, %rd34093;
	shr.u64 	%rd34095, %rd34094, 32;
	and.b64  	%rd34096, %rd34071, 4294967295;
	mad.lo.s64 	%rd34097, %rd701, %rd747, %rd34096;
	shr.u64 	%rd34098, %rd34097, 32;
	and.b64  	%rd34099, %rd34075, 4294967295;
	add.s64 	%rd34100, %rd34098, %rd34099;
	mad.lo.s64 	%rd34101, %rd701, %rd748, %rd34100;
	shr.u64 	%rd34102, %rd34101, 32;
	and.b64  	%rd34103, %rd34079, 4294967295;
	add.s64 	%rd34104, %rd34102, %rd34103;
	mad.lo.s64 	%rd34105, %rd701, %rd749, %rd34104;
	shr.u64 	%rd34106, %rd34105, 32;
	and.b64  	%rd34107, %rd34083, 4294967295;
	add.s64 	%rd34108, %rd34106, %rd34107;
	mad.lo.s64 	%rd34109, %rd701, %rd750, %rd34108;
	shr.u64 	%rd34110, %rd34109, 32;
	and.b64  	%rd34111, %rd34087, 4294967295;
	add.s64 	%rd34112, %rd34110, %rd34111;
	mad.lo.s64 	%rd34113, %rd701, %rd751, %rd34112;
	shr.u64 	%rd34114, %rd34113, 32;
	and.b64  	%rd34115, %rd34091, 4294967295;
	add.s64 	%rd34116, %rd34114, %rd34115;
	mad.lo.s64 	%rd34117, %rd701, %rd752, %rd34116;
	shr.u64 	%rd34118, %rd34117, 32;
	and.b64  	%rd34119, %rd34094, 4294967295;
	add.s64 	%rd34120, %rd34118, %rd34119;
	mad.lo.s64 	%rd34121, %rd701, %rd753, %rd34120;
	shr.u64 	%rd34122, %rd34121, 32;
	add.s64 	%rd34123, %rd34122, %rd34095;
	mad.lo.s64 	%rd34124, %rd701, %rd754, %rd34123;
	shr.u64 	%rd34125, %rd34124, 32;
	and.b64  	%rd34126, %rd34101, 4294967295;
	mad.lo.s64 	%rd34127, %rd703, %rd747, %rd34126;
	shr.u64 	%rd34128, %rd34127, 32;
	and.b64  	%rd34129, %rd34105, 4294967295;
	add.s64 	%rd34130, %rd34128, %rd34129;
	mad.lo.s64 	%rd34131, %rd703, %rd748, %rd34130;
	shr.u64 	%rd34132, %rd34131, 32;
	and.b64  	%rd34133, %rd34109, 4294967295;
	add.s64 	%rd34134, %rd34132, %rd34133;
	mad.lo.s64 	%rd34135, %rd703, %rd749, %rd34134;
	shr.u64 	%rd34136, %rd34135, 32;
	and.b64  	%rd34137, %rd34113, 4294967295;
	add.s64 	%rd34138, %rd34136, %rd34137;
	mad.lo.s64 	%rd34139, %rd703, %rd750, %rd34138;
	shr.u64 	%rd34140, %rd34139, 32;
	and.b64  	%rd34141, %rd34117, 4294967295;
	add.s64 	%rd34142, %rd34140, %rd34141;
	mad.lo.s64 	%rd34143, %rd703, %rd751, %rd34142;
	shr.u64 	%rd34144, %rd34143, 32;
	and.b64  	%rd34145, %rd34121, 4294967295;
	add.s64 	%rd34146, %rd34144, %rd34145;
	mad.lo.s64 	%rd34147, %rd703, %rd752, %rd34146;
	shr.u64 	%rd34148, %rd34147, 32;
	and.b64  	%rd34149, %rd34124, 4294967295;
	add.s64 	%rd34150, %rd34148, %rd34149;
	mad.lo.s64 	%rd34151, %rd703, %rd753, %rd34150;
	shr.u64 	%rd34152, %rd34151, 32;
	add.s64 	%rd34153, %rd34152, %rd34125;
	mad.lo.s64 	%rd34154, %rd703, %rd754, %rd34153;
	shr.u64 	%rd34155, %rd34154, 32;
	and.b64  	%rd34156, %rd34131, 4294967295;
	mad.lo.s64 	%rd34157, %rd705, %rd747, %rd34156;
	shr.u64 	%rd34158, %rd34157, 32;
	and.b64  	%rd34159, %rd34135, 4294967295;
	add.s64 	%rd34160, %rd34158, %rd34159;
	mad.lo.s64 	%rd34161, %rd705, %rd748, %rd34160;
	shr.u64 	%rd34162, %rd34161, 32;
	and.b64  	%rd34163, %rd34139, 4294967295;
	add.s64 	%rd34164, %rd34162, %rd34163;
	mad.lo.s64 	%rd34165, %rd705, %rd749, %rd34164;
	shr.u64 	%rd34166, %rd34165, 32;
	and.b64  	%rd34167, %rd34143, 4294967295;
	add.s64 	%rd34168, %rd34166, %rd34167;
	mad.lo.s64 	%rd34169, %rd705, %rd750, %rd34168;
	shr.u64 	%rd34170, %rd34169, 32;
	and.b64  	%rd34171, %rd34147, 4294967295;
	add.s64 	%rd34172, %rd34170, %rd34171;
	mad.lo.s64 	%rd34173, %rd705, %rd751, %rd34172;
	shr.u64 	%rd34174, %rd34173, 32;
	and.b64  	%rd34175, %rd34151, 4294967295;
	add.s64 	%rd34176, %rd34174, %rd34175;
	mad.lo.s64 	%rd34177, %rd705, %rd752, %rd34176;
	shr.u64 	%rd34178, %rd34177, 32;
	and.b64  	%rd34179, %rd34154, 4294967295;
	add.s64 	%rd34180, %rd34178, %rd34179;
	mad.lo.s64 	%rd34181, %rd705, %rd753, %rd34180;
	shr.u64 	%rd34182, %rd34181, 32;
	add.s64 	%rd34183, %rd34182, %rd34155;
	mad.lo.s64 	%rd34184, %rd705, %rd754, %rd34183;
	shr.u64 	%rd34185, %rd34184, 32;
	and.b64  	%rd34186, %rd34161, 4294967295;
	mad.lo.s64 	%rd34187, %rd707, %rd747, %rd34186;
	shr.u64 	%rd34188, %rd34187, 32;
	and.b64  	%rd34189, %rd34165, 4294967295;
	add.s64 	%rd34190, %rd34188, %rd34189;
	mad.lo.s64 	%rd34191, %rd707, %rd748, %rd34190;
	shr.u64 	%rd34192, %rd34191, 32;
	and.b64  	%rd34193, %rd34169, 4294967295;
	add.s64 	%rd34194, %rd34192, %rd34193;
	mad.lo.s64 	%rd34195, %rd707, %rd749, %rd34194;
	shr.u64 	%rd34196, %rd34195, 32;
	and.b64  	%rd34197, %rd34173, 4294967295;
	add.s64 	%rd34198, %rd34196, %rd34197;
	mad.lo.s64 	%rd34199, %rd707, %rd750, %rd34198;
	shr.u64 	%rd34200, %rd34199, 32;
	and.b64  	%rd34201, %rd34177, 4294967295;
	add.s64 	%rd34202, %rd34200, %rd34201;
	mad.lo.s64 	%rd34203, %rd707, %rd751, %rd34202;
	shr.u64 	%rd34204, %rd34203, 32;
	and.b64  	%rd34205, %rd34181, 4294967295;
	add.s64 	%rd34206, %rd34204, %rd34205;
	mad.lo.s64 	%rd34207, %rd707, %rd752, %rd34206;
	shr.u64 	%rd34208, %rd34207, 32;
	and.b64  	%rd34209, %rd34184, 4294967295;
	add.s64 	%rd34210, %rd34208, %rd34209;
	mad.lo.s64 	%rd34211, %rd707, %rd753, %rd34210;
	shr.u64 	%rd34212, %rd34211, 32;
	add.s64 	%rd34213, %rd34212, %rd34185;
	mad.lo.s64 	%rd34214, %rd707, %rd754, %rd34213;
	shr.u64 	%rd34215, %rd34214, 32;
	and.b64  	%rd34216, %rd34191, 4294967295;
	mad.lo.s64 	%rd34217, %rd747, %rd709, %rd34216;
	shr.u64 	%rd34218, %rd34217, 32;
	and.b64  	%rd34219, %rd34195, 4294967295;
	add.s64 	%rd34220, %rd34218, %rd34219;
	mad.lo.s64 	%rd34221, %rd748, %rd709, %rd34220;
	shr.u64 	%rd34222, %rd34221, 32;
	and.b64  	%rd34223, %rd34199, 4294967295;
	add.s64 	%rd34224, %rd34222, %rd34223;
	mad.lo.s64 	%rd34225, %rd749, %rd709, %rd34224;
	shr.u64 	%rd34226, %rd34225, 32;
	and.b64  	%rd34227, %rd34203, 4294967295;
	add.s64 	%rd34228, %rd34226, %rd34227;
	mad.lo.s64 	%rd34229, %rd750, %rd709, %rd34228;
	shr.u64 	%rd34230, %rd34229, 32;
	and.b64  	%rd34231, %rd34207, 4294967295;
	add.s64 	%rd34232, %rd34230, %rd34231;
	mad.lo.s64 	%rd34233, %rd751, %rd709, %rd34232;
	shr.u64 	%rd34234, %rd34233, 32;
	and.b64  	%rd34235, %rd34211, 4294967295;
	add.s64 	%rd34236, %rd34234, %rd34235;
	mad.lo.s64 	%rd34237, %rd752, %rd709, %rd34236;
	shr.u64 	%rd34238, %rd34237, 32;
	and.b64  	%rd34239, %rd34214, 4294967295;
	add.s64 	%rd34240, %rd34238, %rd34239;
	mad.lo.s64 	%rd34241, %rd753, %rd709, %rd34240;
	shr.u64 	%rd34242, %rd34241, 32;
	add.s64 	%rd34243, %rd34242, %rd34215;
	mad.lo.s64 	%rd34244, %rd754, %rd709, %rd34243;
	{ .reg .b32 tmp; mov.b64 {tmp, %r5056}, %rd34244; }
	mul.lo.s32 	%r5057, %r9, %r5055;
	cvt.u64.u32 	%rd34245, %r5057;
	and.b64  	%rd34246, %rd34019, 4294967295;
	mad.lo.s64 	%rd34247, %rd2, %rd34245, %rd34246;
	shr.u64 	%rd34248, %rd34247, 32;
	and.b64  	%rd34249, %rd34037, 4294967295;
	add.s64 	%rd34250, %rd34248, %rd34249;
	mad.lo.s64 	%rd34251, %rd3, %rd34245, %rd34250;
	cvt.u32.u64 	%r5058, %rd34251;
	shr.u64 	%rd34252, %rd34251, 32;
	and.b64  	%rd34253, %rd34067, 4294967295;
	add.s64 	%rd34254, %rd34252, %rd34253;
	mad.lo.s64 	%rd34255, %rd4, %rd34245, %rd34254;
	shr.u64 	%rd34256, %rd34255, 32;
	and.b64  	%rd34257, %rd34097, 4294967295;
	add.s64 	%rd34258, %rd34256, %rd34257;
	mad.lo.s64 	%rd34259, %rd5, %rd34245, %rd34258;
	shr.u64 	%rd34260, %rd34259, 32;
	and.b64  	%rd34261, %rd34127, 4294967295;
	add.s64 	%rd34262, %rd34260, %rd34261;
	mad.lo.s64 	%rd34263, %rd6, %rd34245, %rd34262;
	shr.u64 	%rd34264, %rd34263, 32;
	and.b64  	%rd34265, %rd34157, 4294967295;
	add.s64 	%rd34266, %rd34264, %rd34265;
	mad.lo.s64 	%rd34267, %rd7, %rd34245, %rd34266;
	shr.u64 	%rd34268, %rd34267, 32;
	and.b64  	%rd34269, %rd34187, 4294967295;
	add.s64 	%rd34270, %rd34268, %rd34269;
	mad.lo.s64 	%rd34271, %rd8, %rd34245, %rd34270;
	shr.u64 	%rd34272, %rd34271, 32;
	and.b64  	%rd34273, %rd34217, 4294967295;
	add.s64 	%rd34274, %rd34272, %rd34273;
	mad.lo.s64 	%rd34275, %rd9, %rd34245, %rd34274;
	shr.u64 	%rd34276, %rd34275, 32;
	and.b64  	%rd34277, %rd34221, 4294967295;
	add.s64 	%rd34278, %rd34276, %rd34277;
	shr.u64 	%rd34279, %rd34278, 32;
	and.b64  	%rd34280, %rd34225, 4294967295;
	add.s64 	%rd34281, %rd34279, %rd34280;
	shr.u64 	%rd34282, %rd34281, 32;
	and.b64  	%rd34283, %rd34229, 4294967295;
	add.s64 	%rd34284, %rd34282, %rd34283;
	shr.u64 	%rd34285, %rd34284, 32;
	and.b64  	%rd34286, %rd34233, 4294967295;
	add.s64 	%rd34287, %rd34285, %rd34286;
	shr.u64 	%rd34288, %rd34287, 32;
	and.b64  	%rd34289, %rd34237, 4294967295;
	add.s64 	%rd34290, %rd34288, %rd34289;
	shr.u64 	%rd34291, %rd34290, 32;
	and.b64  	%rd34292, %rd34241, 4294967295;
	add.s64 	%rd34293, %rd34291, %rd34292;
	shr.u64 	%rd34294, %rd34293, 32;
	and.b64  	%rd34295, %rd34244, 4294967295;
	add.s64 	%rd34296, %rd34294, %rd34295;
	{ .reg .b32 tmp; mov.b64 {tmp, %r5059}, %rd34296; }
	add.s32 	%r5060, %r5056, %r5059;
	mul.lo.s32 	%r5061, %r9, %r5058;
	cvt.u64.u32 	%rd34297, %r5061;
	and.b64  	%rd34298, %rd34251, 4294967295;
	mad.lo.s64 	%rd34299, %rd2, %rd34297, %rd34298;
	shr.u64 	%rd34300, %rd34299, 32;
	and.b64  	%rd34301, %rd34255, 4294967295;
	add.s64 	%rd34302, %rd34300, %rd34301;
	mad.lo.s64 	%rd34303, %rd3, %rd34297, %rd34302;
	cvt.u32.u64 	%r5062, %rd34303;
	shr.u64 	%rd34304, %rd34303, 32;
	and.b64  	%rd34305, %rd34259, 4294967295;
	add.s64 	%rd34306, %rd34304, %rd34305;
	mad.lo.s64 	%rd34307, %rd4, %rd34297, %rd34306;
	shr.u64 	%rd34308, %rd34307, 32;
	and.b64  	%rd34309, %rd34263, 4294967295;
	add.s64 	%rd34310, %rd34308, %rd34309;
	mad.lo.s64 	%rd34311, %rd5, %rd34297, %rd34310;
	shr.u64 	%rd34312, %rd34311, 32;
	and.b64  	%rd34313, %rd34267, 4294967295;
	add.s64 	%rd34314, %rd34312, %rd34313;
	mad.lo.s64 	%rd34315, %rd6, %rd34297, %rd34314;
	shr.u64 	%rd34316, %rd34315, 32;
	and.b64  	%rd34317, %rd34271, 4294967295;
	add.s64 	%rd34318, %rd34316, %rd34317;
	mad.lo.s64 	%rd34319, %rd7, %rd34297, %rd34318;
	shr.u64 	%rd34320, %rd34319, 32;
	and.b64  	%rd34321, %rd34275, 4294967295;
	add.s64 	%rd34322, %rd34320, %rd34321;
	mad.lo.s64 	%rd34323, %rd8, %rd34297, %rd34322;
	shr.u64 	%rd34324, %rd34323, 32;
	and.b64  	%rd34325, %rd34278, 4294967295;
	add.s64 	%rd34326, %rd34324, %rd34325;
	mad.lo.s64 	%rd34327, %rd9, %rd34297, %rd34326;
	shr.u64 	%rd34328, %rd34327, 32;
	and.b64  	%rd34329, %rd34281, 4294967295;
	add.s64 	%rd34330, %rd34328, %rd34329;
	shr.u64 	%rd34331, %rd34330, 32;
	and.b64  	%rd34332, %rd34284, 4294967295;
	add.s64 	%rd34333, %rd34331, %rd34332;
	shr.u64 	%rd34334, %rd34333, 32;
	and.b64  	%rd34335, %rd34287, 4294967295;
	add.s64 	%rd34336, %rd34334, %rd34335;
	shr.u64 	%rd34337, %rd34336, 32;
	and.b64  	%rd34338, %rd34290, 4294967295;
	add.s64 	%rd34339, %rd34337, %rd34338;
	shr.u64 	%rd34340, %rd34339, 32;
	and.b64  	%rd34341, %rd34293, 4294967295;
	add.s64 	%rd34342, %rd34340, %rd34341;
	shr.u64 	%rd34343, %rd34342, 32;
	and.b64  	%rd34344, %rd34296, 4294967295;
	add.s64 	%rd34345, %rd34343, %rd34344;
	{ .reg .b32 tmp; mov.b64 {tmp, %r5063}, %rd34345; }
	add.s32 	%r5064, %r5060, %r5063;
	mul.lo.s32 	%r5065, %r9, %r5062;
	cvt.u64.u32 	%rd34346, %r5065;
	and.b64  	%rd34347, %rd34303, 4294967295;
	mad.lo.s64 	%rd34348, %rd2, %rd34346, %rd34347;
	shr.u64 	%rd34349, %rd34348, 32;
	and.b64  	%rd34350, %rd34307, 4294967295;
	add.s64 	%rd34351, %rd34349, %rd34350;
	mad.lo.s64 	%rd34352, %rd3, %rd34346, %rd34351;
	cvt.u32.u64 	%r5066, %rd34352;
	shr.u64 	%rd34353, %rd34352, 32;
	and.b64  	%rd34354, %rd34311, 4294967295;
	add.s64 	%rd34355, %rd34353, %rd34354;
	mad.lo.s64 	%rd34356, %rd4, %rd34346, %rd34355;
	shr.u64 	%rd34357, %rd34356, 32;
	and.b64  	%rd34358, %rd34315, 4294967295;
	add.s64 	%rd34359, %rd34357, %rd34358;
	mad.lo.s64 	%rd34360, %rd5, %rd34346, %rd34359;
	shr.u64 	%rd34361, %rd34360, 32;
	and.b64  	%rd34362, %rd34319, 4294967295;
	add.s64 	%rd34363, %rd34361, %rd34362;
	mad.lo.s64 	%rd34364, %rd6, %rd34346, %rd34363;
	shr.u64 	%rd34365, %rd34364, 32;
	and.b64  	%rd34366, %rd34323, 4294967295;
	add.s64 	%rd34367, %rd34365, %rd34366;
	mad.lo.s64 	%rd34368, %rd7, %rd34346, %rd34367;
	shr.u64 	%rd34369, %rd34368, 32;
	and.b64  	%rd34370, %rd34327, 4294967295;
	add.s64 	%rd34371, %rd34369, %rd34370;
	mad.lo.s64 	%rd34372, %rd8, %rd34346, %rd34371;
	shr.u64 	%rd34373, %rd34372, 32;
	and.b64  	%rd34374, %rd34330, 4294967295;
	add.s64 	%rd34375, %rd34373, %rd34374;
	mad.lo.s64 	%rd34376, %rd9, %rd34346, %rd34375;
	shr.u64 	%rd34377, %rd34376, 32;
	and.b64  	%rd34378, %rd34333, 4294967295;
	add.s64 	%rd34379, %rd34377, %rd34378;
	shr.u64 	%rd34380, %rd34379, 32;
	and.b64  	%rd34381, %rd34336, 4294967295;
	add.s64 	%rd34382, %rd34380, %rd34381;
	shr.u64 	%rd34383, %rd34382, 32;
	and.b64  	%rd34384, %rd34339, 4294967295;
	add.s64 	%rd34385, %rd34383, %rd34384;
	shr.u64 	%rd34386, %rd34385, 32;
	and.b64  	%rd34387, %rd34342, 4294967295;
	add.s64 	%rd34388, %rd34386, %rd34387;
	shr.u64 	%rd34389, %rd34388, 32;
	and.b64  	%rd34390, %rd34345, 4294967295;
	add.s64 	%rd34391, %rd34389, %rd34390;
	{ .reg .b32 tmp; mov.b64 {tmp, %r5067}, %rd34391; }
	add.s32 	%r5068, %r5064, %r5067;
	mul.lo.s32 	%r5069, %r9, %r5066;
	cvt.u64.u32 	%rd34392, %r5069;
	and.b64  	%rd34393, %rd34352, 4294967295;
	mad.lo.s64 	%rd34394, %rd2, %rd34392, %rd34393;
	shr.u64 	%rd34395, %rd34394, 32;
	and.b64  	%rd34396, %rd34356, 4294967295;
	add.s64 	%rd34397, %rd34395, %rd34396;
	mad.lo.s64 	%rd34398, %rd3, %rd34392, %rd34397;
	cvt.u32.u64 	%r5070, %rd34398;
	shr.u64 	%rd34399, %rd34398, 32;
	and.b64  	%rd34400, %rd34360, 4294967295;
	add.s64 	%rd34401, %rd34399, %rd34400;
	mad.lo.s64 	%rd34402, %rd4, %rd34392, %rd34401;
	shr.u64 	%rd34403, %rd34402, 32;
	and.b64  	%rd34404, %rd34364, 4294967295;
	add.s64 	%rd34405, %rd34403, %rd34404;
	mad.lo.s64 	%rd34406, %rd5, %rd34392, %rd34405;
	shr.u64 	%rd34407, %rd34406, 32;
	and.b64  	%rd34408, %rd34368, 4294967295;
	add.s64 	%rd34409, %rd34407, %rd34408;
	mad.lo.s64 	%rd34410, %rd6, %rd34392, %rd34409;
	shr.u64 	%rd34411, %rd34410, 32;
	and.b64  	%rd34412, %rd34372, 4294967295;
	add.s64 	%rd34413, %rd34411, %rd34412;
	mad.lo.s64 	%rd34414, %rd7, %rd34392, %rd34413;
	shr.u64 	%rd34415, %rd34414, 32;
	and.b64  	%rd34416, %rd34376, 4294967295;
	add.s64 	%rd34417, %rd34415, %rd34416;
	mad.lo.s64 	%rd34418, %rd8, %rd34392, %rd34417;
	shr.u64 	%rd34419, %rd34418, 32;
	and.b64  	%rd34420, %rd34379, 4294967295;
	add.s64 	%rd34421, %rd34419, %rd34420;
	mad.lo.s64 	%rd34422, %rd9, %rd34392, %rd34421;
	shr.u64 	%rd34423, %rd34422, 32;
	and.b64  	%rd34424, %rd34382, 4294967295;
	add.s64 	%rd34425, %rd34423, %rd34424;
	shr.u64 	%rd34426, %rd34425, 32;
	and.b64  	%rd34427, %rd34385, 4294967295;
	add.s64 	%rd34428, %rd34426, %rd34427;
	shr.u64 	%rd34429, %rd34428, 32;
	and.b64  	%rd34430, %rd34388, 4294967295;
	add.s64 	%rd34431, %rd34429, %rd34430;
	shr.u64 	%rd34432, %rd34431, 32;
	and.b64  	%rd34433, %rd34391, 4294967295;
	add.s64 	%rd34434, %rd34432, %rd34433;
	{ .reg .b32 tmp; mov.b64 {tmp, %r5071}, %rd34434; }
	add.s32 	%r5072, %r5068, %r5071;
	mul.lo.s32 	%r5073, %r9, %r5070;
	cvt.u64.u32 	%rd34435, %r5073;
	and.b64  	%rd34436, %rd34398, 4294967295;
	mad.lo.s64 	%rd34437, %rd2, %rd34435, %rd34436;
	shr.u64 	%rd34438, %rd34437, 32;
	and.b64  	%rd34439, %rd34402, 4294967295;
	add.s64 	%rd34440, %rd34438, %rd34439;
	mad.lo.s64 	%rd34441, %rd3, %rd34435, %rd34440;
	cvt.u32.u64 	%r5074, %rd34441;
	shr.u64 	%rd34442, %rd34441, 32;
	and.b64  	%rd34443, %rd34406, 4294967295;
	add.s64 	%rd34444, %rd34442, %rd34443;
	mad.lo.s64 	%rd34445, %rd4, %rd34435, %rd34444;
	shr.u64 	%rd34446, %rd34445, 32;
	and.b64  	%rd34447, %rd34410, 4294967295;
	add.s64 	%rd34448, %rd34446, %rd34447;
	mad.lo.s64 	%rd34449, %rd5, %rd34435, %rd34448;
	shr.u64 	%rd34450, %rd34449, 32;
	and.b64  	%rd34451, %rd34414, 4294967295;
	add.s64 	%rd34452, %rd34450, %rd34451;
	mad.lo.s64 	%rd34453, %rd6, %rd34435, %rd34452;
	shr.u64 	%rd34454, %rd34453, 32;
	and.b64  	%rd34455, %rd34418, 4294967295;
	add.s64 	%rd34456, %rd34454, %rd34455;
	mad.lo.s64 	%rd34457, %rd7, %rd34435, %rd34456;
	shr.u64 	%rd34458, %rd34457, 32;
	and.b64  	%rd34459, %rd34422, 4294967295;
	add.s64 	%rd34460, %rd34458, %rd34459;
	mad.lo.s64 	%rd34461, %rd8, %rd34435, %rd34460;
	shr.u64 	%rd34462, %rd34461, 32;
	and.b64  	%rd34463, %rd34425, 4294967295;
	add.s64 	%rd34464, %rd34462, %rd34463;
	mad.lo.s64 	%rd34465, %rd9, %rd34435, %rd34464;
	shr.u64 	%rd34466, %rd34465, 32;
	and.b64  	%rd34467, %rd34428, 4294967295;
	add.s64 	%rd34468, %rd34466, %rd34467;
	shr.u64 	%rd34469, %rd34468, 32;
	and.b64  	%rd34470, %rd34431, 4294967295;
	add.s64 	%rd34471, %rd34469, %rd34470;
	shr.u64 	%rd34472, %rd34471, 32;
	and.b64  	%rd34473, %rd34434, 4294967295;
	add.s64 	%rd34474, %rd34472, %rd34473;
	{ .reg .b32 tmp; mov.b64 {tmp, %r5075}, %rd34474; }
	add.s32 	%r5076, %r5072, %r5075;
	mul.lo.s32 	%r5077, %r9, %r5074;
	cvt.u64.u32 	%rd34475, %r5077;
	and.b64  	%rd34476, %rd34441, 4294967295;
	mad.lo.s64 	%rd34477, %rd2, %rd34475, %rd34476;
	shr.u64 	%rd34478, %rd34477, 32;
	and.b64  	%rd34479, %rd34445, 4294967295;
	add.s64 	%rd34480, %rd34478, %rd34479;
	mad.lo.s64 	%rd34481, %rd3, %rd34475, %rd34480;
	cvt.u32.u64 	%r5078, %rd34481;
	shr.u64 	%rd34482, %rd34481, 32;
	and.b64  	%rd34483, %rd34449, 4294967295;
	add.s64 	%rd34484, %rd34482, %rd34483;
	mad.lo.s64 	%rd34485, %rd4, %rd34475, %rd34484;
	shr.u64 	%rd34486, %rd34485, 32;
	and.b64  	%rd34487, %rd34453, 4294967295;
	add.s64 	%rd34488, %rd34486, %rd34487;
	mad.lo.s64 	%rd34489, %rd5, %rd34475, %rd34488;
	shr.u64 	%rd34490, %rd34489, 32;
	and.b64  	%rd34491, %rd34457, 4294967295;
	add.s64 	%rd34492, %rd34490, %rd34491;
	mad.lo.s64 	%rd34493, %rd6, %rd34475, %rd34492;
	shr.u64 	%rd34494, %rd34493, 32;
	and.b64  	%rd34495, %rd34461, 4294967295;
	add.s64 	%rd34496, %rd34494, %rd34495;
	mad.lo.s64 	%rd34497, %rd7, %rd34475, %rd34496;
	shr.u64 	%rd34498, %rd34497, 32;
	and.b64  	%rd34499, %rd34465, 4294967295;
	add.s64 	%rd34500, %rd34498, %rd34499;
	mad.lo.s64 	%rd34501, %rd8, %rd34475, %rd34500;
	shr.u64 	%rd34502, %rd34501, 32;
	and.b64  	%rd34503, %rd34468, 4294967295;
	add.s64 	%rd34504, %rd34502, %rd34503;
	mad.lo.s64 	%rd34505, %rd9, %rd34475, %rd34504;
	shr.u64 	%rd34506, %rd34505, 32;
	and.b64  	%rd34507, %rd34471, 4294967295;
	add.s64 	%rd34508, %rd34506, %rd34507;
	shr.u64 	%rd34509, %rd34508, 32;
	and.b64  	%rd34510, %rd34474, 4294967295;
	add.s64 	%rd34511, %rd34509, %rd34510;
	{ .reg .b32 tmp; mov.b64 {tmp, %r5079}, %rd34511; }
	add.s32 	%r5080, %r5076, %r5079;
	mul.lo.s32 	%r5081, %r9, %r5078;
	cvt.u64.u32 	%rd34512, %r5081;
	and.b64  	%rd34513, %rd34481, 4294967295;
	mad.lo.s64 	%rd34514, %rd2, %rd34512, %rd34513;
	shr.u64 	%rd34515, %rd34514, 32;
	and.b64  	%rd34516, %rd34485, 4294967295;
	add.s64 	%rd34517, %rd34515, %rd34516;
	mad.lo.s64 	%rd34518, %rd3, %rd34512, %rd34517;
	cvt.u32.u64 	%r5082, %rd34518;
	shr.u64 	%rd34519, %rd34518, 32;
	and.b64  	%rd34520, %rd34489, 4294967295;
	add.s64 	%rd34521, %rd34519, %rd34520;
	mad.lo.s64 	%rd34522, %rd4, %rd34512, %rd34521;
	shr.u64 	%rd34523, %rd34522, 32;
	and.b64  	%rd34524, %rd34493, 4294967295;
	add.s64 	%rd34525, %rd34523, %rd34524;
	mad.lo.s64 	%rd34526, %rd5, %rd34512, %rd34525;
	shr.u64 	%rd34527, %rd34526, 32;
	and.b64  	%rd34528, %rd34497, 4294967295;
	add.s64 	%rd34529, %rd34527, %rd34528;
	mad.lo.s64 	%rd34530, %rd6, %rd34512, %rd34529;
	shr.u64 	%rd34531, %rd34530, 32;
	and.b64  	%rd34532, %rd34501, 4294967295;
	add.s64 	%rd34533, %rd34531, %rd34532;
	mad.lo.s64 	%rd34534, %rd7, %rd34512, %rd34533;
	shr.u64 	%rd34535, %rd34534, 32;
	and.b64  	%rd34536, %rd34505, 4294967295;
	add.s64 	%rd34537, %rd34535, %rd34536;
	mad.lo.s64 	%rd34538, %rd8, %rd34512, %rd34537;
	shr.u64 	%rd34539, %rd34538, 32;
	and.b64  	%rd34540, %rd34508, 4294967295;
	add.s64 	%rd34541, %rd34539, %rd34540;
	mad.lo.s64 	%rd34542, %rd9, %rd34512, %rd34541;
	shr.u64 	%rd34543, %rd34542, 32;
	and.b64  	%rd34544, %rd34511, 4294967295;
	add.s64 	%rd34545, %rd34543, %rd34544;
	{ .reg .b32 tmp; mov.b64 {tmp, %r5083}, %rd34545; }
	add.s32 	%r5084, %r5080, %r5083;
	mul.lo.s32 	%r5085, %r9, %r5082;
	cvt.u64.u32 	%rd34546, %r5085;
	and.b64  	%rd34547, %rd34518, 4294967295;
	mad.lo.s64 	%rd34548, %rd2, %rd34546, %rd34547;
	shr.u64 	%rd34549, %rd34548, 32;
	and.b64  	%rd34550, %rd34522, 4294967295;
	add.s64 	%rd34551, %rd34549, %rd34550;
	mad.lo.s64 	%rd47067, %rd3, %rd34546, %rd34551;
	shr.u64 	%rd34552, %rd47067, 32;
	and.b64  	%rd34553, %rd34526, 4294967295;
	add.s64 	%rd34554, %rd34552, %rd34553;
	mad.lo.s64 	%rd47066, %rd4, %rd34546, %rd34554;
	cvt.u32.u64 	%r444, %rd47066;
	shr.u64 	%rd34555, %rd47066, 32;
	and.b64  	%rd34556, %rd34530, 4294967295;
	add.s64 	%rd34557, %rd34555, %rd34556;
	mad.lo.s64 	%rd47065, %rd5, %rd34546, %rd34557;
	cvt.u32.u64 	%r445, %rd47065;
	shr.u64 	%rd34558, %rd47065, 32;
	and.b64  	%rd34559, %rd34534, 4294967295;
	add.s64 	%rd34560, %rd34558, %rd34559;
	mad.lo.s64 	%rd47064, %rd6, %rd34546, %rd34560;
	cvt.u32.u64 	%r446, %rd47064;
	shr.u64 	%rd34561, %rd47064, 32;
	and.b64  	%rd34562, %rd34538, 4294967295;
	add.s64 	%rd34563, %rd34561, %rd34562;
	mad.lo.s64 	%rd47063, %rd7, %rd34546, %rd34563;
	cvt.u32.u64 	%r447, %rd47063;
	shr.u64 	%rd34564, %rd47063, 32;
	and.b64  	%rd34565, %rd34542, 4294967295;
	add.s64 	%rd34566, %rd34564, %rd34565;
	mad.lo.s64 	%rd47062, %rd8, %rd34546, %rd34566;
	cvt.u32.u64 	%r448, %rd47062;
	shr.u64 	%rd34567, %rd47062, 32;
	and.b64  	%rd34568, %rd34545, 4294967295;
	add.s64 	%rd34569, %rd34567, %rd34568;
	mad.lo.s64 	%rd47061, %rd9, %rd34546, %rd34569;
	cvt.u32.u64 	%r449, %rd47061;
	{ .reg .b32 tmp; mov.b64 {tmp, %r5086}, %rd47061; }
	add.s32 	%r6796, %r5084, %r5086;
	setp.gt.u32 	%p1453, %r6796, %r5054;
	@%p1453 bra 	$L__BB0_472;
	cvt.u32.u64 	%r5087, %rd9;
	setp.lt.u32 	%p1454, %r6796, %r5087;
	@%p1454 bra 	$L__BB0_473;
	cvt.u32.u64 	%r5088, %rd8;
	setp.lt.u32 	%p1455, %r5088, %r449;
	@%p1455 bra 	$L__BB0_472;
	cvt.u32.u64 	%r5089, %rd8;
	setp.gt.u32 	%p1456, %r5089, %r449;
	@%p1456 bra 	$L__BB0_473;
	cvt.u32.u64 	%r5090, %rd7;
	setp.lt.u32 	%p1457, %r5090, %r448;
	@%p1457 bra 	$L__BB0_472;
	cvt.u32.u64 	%r5091, %rd7;
	setp.gt.u32 	%p1458, %r5091, %r448;
	@%p1458 bra 	$L__BB0_473;
	cvt.u32.u64 	%r5092, %rd6;
	setp.lt.u32 	%p1459, %r5092, %r447;
	@%p1459 bra 	$L__BB0_472;
	cvt.u32.u64 	%r5093, %rd6;
	setp.gt.u32 	%p1460, %r5093, %r447;
	@%p1460 bra 	$L__BB0_473;
	cvt.u32.u64 	%r5094, %rd5;
	setp.lt.u32 	%p1461, %r5094, %r446;
	@%p1461 bra 	$L__BB0_472;
	cvt.u32.u64 	%r5095, %rd5;
	setp.gt.u32 	%p1462, %r5095, %r446;
	@%p1462 bra 	$L__BB0_473;
	cvt.u32.u64 	%r5096, %rd4;
	setp.lt.u32 	%p1463, %r5096, %r445;
	@%p1463 bra 	$L__BB0_472;
	cvt.u32.u64 	%r5097, %rd4;
	setp.gt.u32 	%p1464, %r5097, %r445;
	@%p1464 bra 	$L__BB0_473;
	cvt.u32.u64 	%r5098, %rd3;
	setp.lt.u32 	%p1465, %r5098, %r444;
	@%p1465 bra 	$L__BB0_472;
	cvt.u32.u64 	%r5099, %rd3;
	cvt.u32.u64 	%r5100, %rd2;
	setp.gt.u32 	%p1466, %r5099, %r444;
	cvt.u32.u64 	%r5101, %rd47067;
	setp.gt.u32 	%p1467, %r5100, %r5101;
	or.pred  	%p1468, %p1466, %p1467;
	@%p1468 bra 	$L__BB0_473;
$L__BB0_472:
	cvt.u32.u64 	%r5102, %rd9;
	and.b64  	%rd34571, %rd47067, 4294967295;
	sub.s64 	%rd47067, %rd34571, %rd2;
	shr.u64 	%rd34572, %rd47067, 63;
	and.b64  	%rd34573, %rd47066, 4294967295;
	add.s64 	%rd34574, %rd34572, %rd3;
	sub.s64 	%rd47066, %rd34573, %rd34574;
	shr.u64 	%rd34575, %rd47066, 63;
	and.b64  	%rd34576, %rd47065, 4294967295;
	add.s64 	%rd34577, %rd34575, %rd4;
	sub.s64 	%rd47065, %rd34576, %rd34577;
	shr.u64 	%rd34578, %rd47065, 63;
	and.b64  	%rd34579, %rd47064, 4294967295;
	add.s64 	%rd34580, %rd34578, %rd5;
	sub.s64 	%rd47064, %rd34579, %rd34580;
	shr.u64 	%rd34581, %rd47064, 63;
	and.b64  	%rd34582, %rd47063, 4294967295;
	add.s64 	%rd34583, %rd34581, %rd6;
	sub.s64 	%rd47063, %rd34582, %rd34583;
	shr.u64 	%rd34584, %rd47063, 63;
	and.b64  	%rd34585, %rd47062, 4294967295;
	add.s64 	%rd34586, %rd34584, %rd7;
	sub.s64 	%rd47062, %rd34585, %rd34586;
	shr.u64 	%rd34587, %rd47062, 63;
	and.b64  	%rd34588, %rd47061, 4294967295;
	add.s64 	%rd34589, %rd34587, %rd8;
	sub.s64 	%rd47061, %rd34588, %rd34589;
	shr.u64 	%rd34590, %rd47061, 63;
	cvt.u32.u64 	%r5103, %rd34590;
	add.s32 	%r5104, %r5102, %r5103;
	sub.s32 	%r6796, %r6796, %r5104;
$L__BB0_473:
	cvt.u32.u64 	%r5105, %rd9;
	mul.lo.s64 	%rd34591, %rd747, %rd249;
	cvt.u32.u64 	%r5106, %rd34591;
	shr.u64 	%rd34592, %rd34591, 32;
	mad.lo.s64 	%rd34593, %rd748, %rd249, %rd34592;
	shr.u64 	%rd34594, %rd34593, 32;
	mad.lo.s64 	%rd34595, %rd749, %rd249, %rd34594;
	shr.u64 	%rd34596, %rd34595, 32;
	mad.lo.s64 	%rd34597, %rd750, %rd249, %rd34596;
	shr.u64 	%rd34598, %rd34597, 32;
	mad.lo.s64 	%rd34599, %rd751, %rd249, %rd34598;
	shr.u64 	%rd34600, %rd34599, 32;
	mad.lo.s64 	%rd34601, %rd752, %rd249, %rd34600;
	shr.u64 	%rd34602, %rd34601, 32;
	mad.lo.s64 	%rd34603, %rd753, %rd249, %rd34602;
	shr.u64 	%rd34604, %rd34603, 32;
	mad.lo.s64 	%rd34605, %rd249, %rd754, %rd34604;
	shr.u64 	%rd34606, %rd34605, 32;
	and.b64  	%rd34607, %rd34593, 4294967295;
	mad.lo.s64 	%rd34608, %rd747, %rd250, %rd34607;
	shr.u64 	%rd34609, %rd34608, 32;
	and.b64  	%rd34610, %rd34595, 4294967295;
	add.s64 	%rd34611, %rd34609, %rd34610;
	mad.lo.s64 	%rd34612, %rd748, %rd250, %rd34611;
	shr.u64 	%rd34613, %rd34612, 32;
	and.b64  	%rd34614, %rd34597, 4294967295;
	add.s64 	%rd34615, %rd34613, %rd34614;
	mad.lo.s64 	%rd34616, %rd749, %rd250, %rd34615;
	shr.u64 	%rd34617, %rd34616, 32;
	and.b64  	%rd34618, %rd34599, 4294967295;
	add.s64 	%rd34619, %rd34617, %rd34618;
	mad.lo.s64 	%rd34620, %rd750, %rd250, %rd34619;
	shr.u64 	%rd34621, %rd34620, 32;
	and.b64  	%rd34622, %rd34601, 4294967295;
	add.s64 	%rd34623, %rd34621, %rd34622;
	mad.lo.s64 	%rd34624, %rd751, %rd250, %rd34623;
	shr.u64 	%rd34625, %rd34624, 32;
	and.b64  	%rd34626, %rd34603, 4294967295;
	add.s64 	%rd34627, %rd34625, %rd34626;
	mad.lo.s64 	%rd34628, %rd752, %rd250, %rd34627;
	shr.u64 	%rd34629, %rd34628, 32;
	and.b64  	%rd34630, %rd34605, 4294967295;
	add.s64 	%rd34631, %rd34629, %rd34630;
	mad.lo.s64 	%rd34632, %rd753, %rd250, %rd34631;
	shr.u64 	%rd34633, %rd34632, 32;
	add.s64 	%rd34634, %rd34633, %rd34606;
	mad.lo.s64 	%rd34635, %rd250, %rd754, %rd34634;
	shr.u64 	%rd34636, %rd34635, 32;
	and.b64  	%rd34637, %rd34612, 4294967295;
	mad.lo.s64 	%rd34638, %rd747, %rd252, %rd34637;
	shr.u64 	%rd34639, %rd34638, 32;
	and.b64  	%rd34640, %rd34616, 4294967295;
	add.s64 	%rd34641, %rd34639, %rd34640;
	mad.lo.s64 	%rd34642, %rd748, %rd252, %rd34641;
	shr.u64 	%rd34643, %rd34642, 32;
	and.b64  	%rd34644, %rd34620, 4294967295;
	add.s64 	%rd34645, %rd34643, %rd34644;
	mad.lo.s64 	%rd34646, %rd749, %rd252, %rd34645;
	shr.u64 	%rd34647, %rd34646, 32;
	and.b64  	%rd34648, %rd34624, 4294967295;
	add.s64 	%rd34649, %rd34647, %rd34648;
	mad.lo.s64 	%rd34650, %rd750, %rd252, %rd34649;
	shr.u64 	%rd34651, %rd34650, 32;
	and.b64  	%rd34652, %rd34628, 4294967295;
	add.s64 	%rd34653, %rd34651, %rd34652;
	mad.lo.s64 	%rd34654, %rd751, %rd252, %rd34653;
	shr.u64 	%rd34655, %rd34654, 32;
	and.b64  	%rd34656, %rd34632, 4294967295;
	add.s64 	%rd34657, %rd34655, %rd34656;
	mad.lo.s64 	%rd34658, %rd752, %rd252, %rd34657;
	shr.u64 	%rd34659, %rd34658, 32;
	and.b64  	%rd34660, %rd34635, 4294967295;
	add.s64 	%rd34661, %rd34659, %rd34660;
	mad.lo.s64 	%rd34662, %rd753, %rd252, %rd34661;
	shr.u64 	%rd34663, %rd34662, 32;
	add.s64 	%rd34664, %rd34663, %rd34636;
	mad.lo.s64 	%rd34665, %rd252, %rd754, %rd34664;
	shr.u64 	%rd34666, %rd34665, 32;
	and.b64  	%rd34667, %rd34642, 4294967295;
	mad.lo.s64 	%rd34668, %rd747, %rd254, %rd34667;
	shr.u64 	%rd34669, %rd34668, 32;
	and.b64  	%rd34670, %rd34646, 4294967295;
	add.s64 	%rd34671, %rd34669, %rd34670;
	mad.lo.s64 	%rd34672, %rd748, %rd254, %rd34671;
	shr.u64 	%rd34673, %rd34672, 32;
	and.b64  	%rd34674, %rd34650, 4294967295;
	add.s64 	%rd34675, %rd34673, %rd34674;
	mad.lo.s64 	%rd34676, %rd749, %rd254, %rd34675;
	shr.u64 	%rd34677, %rd34676, 32;
	and.b64  	%rd34678, %rd34654, 4294967295;
	add.s64 	%rd34679, %rd34677, %rd34678;
	mad.lo.s64 	%rd34680, %rd750, %rd254, %rd34679;
	shr.u64 	%rd34681, %rd34680, 32;
	and.b64  	%rd34682, %rd34658, 4294967295;
	add.s64 	%rd34683, %rd34681, %rd34682;
	mad.lo.s64 	%rd34684, %rd751, %rd254, %rd34683;
	shr.u64 	%rd34685, %rd34684, 32;
	and.b64  	%rd34686, %rd34662, 4294967295;
	add.s64 	%rd34687, %rd34685, %rd34686;
	mad.lo.s64 	%rd34688, %rd752, %rd254, %rd34687;
	shr.u64 	%rd34689, %rd34688, 32;
	and.b64  	%rd34690, %rd34665, 4294967295;
	add.s64 	%rd34691, %rd34689, %rd34690;
	mad.lo.s64 	%rd34692, %rd753, %rd254, %rd34691;
	shr.u64 	%rd34693, %rd34692, 32;
	add.s64 	%rd34694, %rd34693, %rd34666;
	mad.lo.s64 	%rd34695, %rd254, %rd754, %rd34694;
	shr.u64 	%rd34696, %rd34695, 32;
	and.b64  	%rd34697, %rd34672, 4294967295;
	mad.lo.s64 	%rd34698, %rd747, %rd256, %rd34697;
	shr.u64 	%rd34699, %rd34698, 32;
	and.b64  	%rd34700, %rd34676, 4294967295;
	add.s64 	%rd34701, %rd34699, %rd34700;
	mad.lo.s64 	%rd34702, %rd748, %rd256, %rd34701;
	shr.u64 	%rd34703, %rd34702, 32;
	and.b64  	%rd34704, %rd34680, 4294967295;
	add.s64 	%rd34705, %rd34703, %rd34704;
	mad.lo.s64 	%rd34706, %rd749, %rd256, %rd34705;
	shr.u64 	%rd34707, %rd34706, 32;
	and.b64  	%rd34708, %rd34684, 4294967295;
	add.s64 	%rd34709, %rd34707, %rd34708;
	mad.lo.s64 	%rd34710, %rd750, %rd256, %rd34709;
	shr.u64 	%rd34711, %rd34710, 32;
	and.b64  	%rd34712, %rd34688, 4294967295;
	add.s64 	%rd34713, %rd34711, %rd34712;
	mad.lo.s64 	%rd34714, %rd751, %rd256, %rd34713;
	shr.u64 	%rd34715, %rd34714, 32;
	and.b64  	%rd34716, %rd34692, 4294967295;
	add.s64 	%rd34717, %rd34715, %rd34716;
	mad.lo.s64 	%rd34718, %rd752, %rd256, %rd34717;
	shr.u64 	%rd34719, %rd34718, 32;
	and.b64  	%rd34720, %rd34695, 4294967295;
	add.s64 	%rd34721, %rd34719, %rd34720;
	mad.lo.s64 	%rd34722, %rd753, %rd256, %rd34721;
	shr.u64 	%rd34723, %rd34722, 32;
	add.s64 	%rd34724, %rd34723, %rd34696;
	mad.lo.s64 	%rd34725, %rd256, %rd754, %rd34724;
	shr.u64 	%rd34726, %rd34725, 32;
	and.b64  	%rd34727, %rd34702, 4294967295;
	mad.lo.s64 	%rd34728, %rd747, %rd258, %rd34727;
	shr.u64 	%rd34729, %rd34728, 32;
	and.b64  	%rd34730, %rd34706, 4294967295;
	add.s64 	%rd34731, %rd34729, %rd34730;
	mad.lo.s64 	%rd34732, %rd748, %rd258, %rd34731;
	shr.u64 	%rd34733, %rd34732, 32;
	and.b64  	%rd34734, %rd34710, 4294967295;
	add.s64 	%rd34735, %rd34733, %rd34734;
	mad.lo.s64 	%rd34736, %rd749, %rd258, %rd34735;
	shr.u64 	%rd34737, %rd34736, 32;
	and.b64  	%rd34738, %rd34714, 4294967295;
	add.s64 	%rd34739, %rd34737, %rd34738;
	mad.lo.s64 	%rd34740, %rd750, %rd258, %rd34739;
	shr.u64 	%rd34741, %rd34740, 32;
	and.b64  	%rd34742, %rd34718, 4294967295;
	add.s64 	%rd34743, %rd34741, %rd34742;
	mad.lo.s64 	%rd34744, %rd751, %rd258, %rd34743;
	shr.u64 	%rd34745, %rd34744, 32;
	and.b64  	%rd34746, %rd34722, 4294967295;
	add.s64 	%rd34747, %rd34745, %rd34746;
	mad.lo.s64 	%rd34748, %rd752, %rd258, %rd34747;
	shr.u64 	%rd34749, %rd34748, 32;
	and.b64  	%rd34750, %rd34725, 4294967295;
	add.s64 	%rd34751, %rd34749, %rd34750;
	mad.lo.s64 	%rd34752, %rd753, %rd258, %rd34751;
	shr.u64 	%rd34753, %rd34752, 32;
	add.s64 	%rd34754, %rd34753, %rd34726;
	mad.lo.s64 	%rd34755, %rd258, %rd754, %rd34754;
	shr.u64 	%rd34756, %rd34755, 32;
	and.b64  	%rd34757, %rd34732, 4294967295;
	mad.lo.s64 	%rd34758, %rd747, %rd260, %rd34757;
	shr.u64 	%rd34759, %rd34758, 32;
	and.b64  	%rd34760, %rd34736, 4294967295;
	add.s64 	%rd34761, %rd34759, %rd34760;
	mad.lo.s64 	%rd34762, %rd748, %rd260, %rd34761;
	shr.u64 	%rd34763, %rd34762, 32;
	and.b64  	%rd34764, %rd34740, 4294967295;
	add.s64 	%rd34765, %rd34763, %rd34764;
	mad.lo.s64 	%rd34766, %rd749, %rd260, %rd34765;
	shr.u64 	%rd34767, %rd34766, 32;
	and.b64  	%rd34768, %rd34744, 4294967295;
	add.s64 	%rd34769, %rd34767, %rd34768;
	mad.lo.s64 	%rd34770, %rd750, %rd260, %rd34769;
	shr.u64 	%rd34771, %rd34770, 32;
	and.b64  	%rd34772, %rd34748, 4294967295;
	add.s64 	%rd34773, %rd34771, %rd34772;
	mad.lo.s64 	%rd34774, %rd751, %rd260, %rd34773;
	shr.u64 	%rd34775, %rd34774, 32;
	and.b64  	%rd34776, %rd34752, 4294967295;
	add.s64 	%rd34777, %rd34775, %rd34776;
	mad.lo.s64 	%rd34778, %rd752, %rd260, %rd34777;
	shr.u64 	%rd34779, %rd34778, 32;
	and.b64  	%rd34780, %rd34755, 4294967295;
	add.s64 	%rd34781, %rd34779, %rd34780;
	mad.lo.s64 	%rd34782, %rd753, %rd260, %rd34781;
	shr.u64 	%rd34783, %rd34782, 32;
	add.s64 	%rd34784, %rd34783, %rd34756;
	mad.lo.s64 	%rd34785, %rd260, %rd754, %rd34784;
	shr.u64 	%rd34786, %rd34785, 32;
	and.b64  	%rd34787, %rd34762, 4294967295;
	mad.lo.s64 	%rd34788, %rd747, %rd262, %rd34787;
	shr.u64 	%rd34789, %rd34788, 32;
	and.b64  	%rd34790, %rd34766, 4294967295;
	add.s64 	%rd34791, %rd34789, %rd34790;
	mad.lo.s64 	%rd34792, %rd748, %rd262, %rd34791;
	shr.u64 	%rd34793, %rd34792, 32;
	and.b64  	%rd34794, %rd34770, 4294967295;
	add.s64 	%rd34795, %rd34793, %rd34794;
	mad.lo.s64 	%rd34796, %rd749, %rd262, %rd34795;
	shr.u64 	%rd34797, %rd34796, 32;
	and.b64  	%rd34798, %rd34774, 4294967295;
	add.s64 	%rd34799, %rd34797, %rd34798;
	mad.lo.s64 	%rd34800, %rd750, %rd262, %rd34799;
	shr.u64 	%rd34801, %rd34800, 32;
	and.b64  	%rd34802, %rd34778, 4294967295;
	add.s64 	%rd34803, %rd34801, %rd34802;
	mad.lo.s64 	%rd34804, %rd751, %rd262, %rd34803;
	shr.u64 	%rd34805, %rd34804, 32;
	and.b64  	%rd34806, %rd34782, 4294967295;
	add.s64 	%rd34807, %rd34805, %rd34806;
	mad.lo.s64 	%rd34808, %rd752, %rd262, %rd34807;
	shr.u64 	%rd34809, %rd34808, 32;
	and.b64  	%rd34810, %rd34785, 4294967295;
	add.s64 	%rd34811, %rd34809, %rd34810;
	mad.lo.s64 	%rd34812, %rd753, %rd262, %rd34811;
	shr.u64 	%rd34813, %rd34812, 32;
	add.s64 	%rd34814, %rd34813, %rd34786;
	mad.lo.s64 	%rd34815, %rd754, %rd262, %rd34814;
	{ .reg .b32 tmp; mov.b64 {tmp, %r5107}, %rd34815; }
	mul.lo.s32 	%r5108, %r9, %r5106;
	cvt.u64.u32 	%rd34816, %r5108;
	and.b64  	%rd34817, %rd34591, 4294967295;
	mad.lo.s64 	%rd34818, %rd2, %rd34816, %rd34817;
	shr.u64 	%rd34819, %rd34818, 32;
	and.b64  	%rd34820, %rd34608, 4294967295;
	add.s64 	%rd34821, %rd34819, %rd34820;
	mad.lo.s64 	%rd34822, %rd3, %rd34816, %rd34821;
	cvt.u32.u64 	%r5109, %rd34822;
	shr.u64 	%rd34823, %rd34822, 32;
	and.b64  	%rd34824, %rd34638, 4294967295;
	add.s64 	%rd34825, %rd34823, %rd34824;
	mad.lo.s64 	%rd34826, %rd4, %rd34816, %rd34825;
	shr.u64 	%rd34827, %rd34826, 32;
	and.b64  	%rd34828, %rd34668, 4294967295;
	add.s64 	%rd34829, %rd34827, %rd34828;
	mad.lo.s64 	%rd34830, %rd5, %rd34816, %rd34829;
	shr.u64 	%rd34831, %rd34830, 32;
	and.b64  	%rd34832, %rd34698, 4294967295;
	add.s64 	%rd34833, %rd34831, %rd34832;
	mad.lo.s64 	%rd34834, %rd6, %rd34816, %rd34833;
	shr.u64 	%rd34835, %rd34834, 32;
	and.b64  	%rd34836, %rd34728, 4294967295;
	add.s64 	%rd34837, %rd34835, %rd34836;
	mad.lo.s64 	%rd34838, %rd7, %rd34816, %rd34837;
	shr.u64 	%rd34839, %rd34838, 32;
	and.b64  	%rd34840, %rd34758, 4294967295;
	add.s64 	%rd34841, %rd34839, %rd34840;
	mad.lo.s64 	%rd34842, %rd8, %rd34816, %rd34841;
	shr.u64 	%rd34843, %rd34842, 32;
	and.b64  	%rd34844, %rd34788, 4294967295;
	add.s64 	%rd34845, %rd34843, %rd34844;
	mad.lo.s64 	%rd34846, %rd9, %rd34816, %rd34845;
	shr.u64 	%rd34847, %rd34846, 32;
	and.b64  	%rd34848, %rd34792, 4294967295;
	add.s64 	%rd34849, %rd34847, %rd34848;
	shr.u64 	%rd34850, %rd34849, 32;
	and.b64  	%rd34851, %rd34796, 4294967295;
	add.s64 	%rd34852, %rd34850, %rd34851;
	shr.u64 	%rd34853, %rd34852, 32;
	and.b64  	%rd34854, %rd34800, 4294967295;
	add.s64 	%rd34855, %rd34853, %rd34854;
	shr.u64 	%rd34856, %rd34855, 32;
	and.b64  	%rd34857, %rd34804, 4294967295;
	add.s64 	%rd34858, %rd34856, %rd34857;
	shr.u64 	%rd34859, %rd34858, 32;
	and.b64  	%rd34860, %rd34808, 4294967295;
	add.s64 	%rd34861, %rd34859, %rd34860;
	shr.u64 	%rd34862, %rd34861, 32;
	and.b64  	%rd34863, %rd34812, 4294967295;
	add.s64 	%rd34864, %rd34862, %rd34863;
	shr.u64 	%rd34865, %rd34864, 32;
	and.b64  	%rd34866, %rd34815, 4294967295;
	add.s64 	%rd34867, %rd34865, %rd34866;
	{ .reg .b32 tmp; mov.b64 {tmp, %r5110}, %rd34867; }
	add.s32 	%r5111, %r5107, %r5110;
	mul.lo.s32 	%r5112, %r9, %r5109;
	cvt.u64.u32 	%rd34868, %r5112;
	and.b64  	%rd34869, %rd34822, 4294967295;
	mad.lo.s64 	%rd34870, %rd2, %rd34868, %rd34869;
	shr.u64 	%rd34871, %rd34870, 32;
	and.b64  	%rd34872, %rd34826, 4294967295;
	add.s64 	%rd34873, %rd34871, %rd34872;
	mad.lo.s64 	%rd34874, %rd3, %rd34868, %rd34873;
	cvt.u32.u64 	%r5113, %rd34874;
	shr.u64 	%rd34875, %rd34874, 32;
	and.b64  	%rd34876, %rd34830, 4294967295;
	add.s64 	%rd34877, %rd34875, %rd34876;
	mad.lo.s64 	%rd34878, %rd4, %rd34868, %rd34877;
	shr.u64 	%rd34879, %rd34878, 32;
	and.b64  	%rd34880, %rd34834, 4294967295;
	add.s64 	%rd34881, %rd34879, %rd34880;
	mad.lo.s64 	%rd34882, %rd5, %rd34868, %rd34881;
	shr.u64 	%rd34883, %rd34882, 32;
	and.b64  	%rd34884, %rd34838, 4294967295;
	add.s64 	%rd34885, %rd34883, %rd34884;
	mad.lo.s64 	%rd34886, %rd6, %rd34868, %rd34885;
	shr.u64 	%rd34887, %rd34886, 32;
	and.b64  	%rd34888, %rd34842, 4294967295;
	add.s64 	%rd34889, %rd34887, %rd34888;
	mad.lo.s64 	%rd34890, %rd7, %rd34868, %rd34889;
	shr.u64 	%rd34891, %rd34890, 32;
	and.b64  	%rd34892, %rd34846, 4294967295;
	add.s64 	%rd34893, %rd34891, %rd34892;
	mad.lo.s64 	%rd34894, %rd8, %rd34868, %rd34893;
	shr.u64 	%rd34895, %rd34894, 32;
	and.b64  	%rd34896, %rd34849, 4294967295;
	add.s64 	%rd34897, %rd34895, %rd34896;
	mad.lo.s64 	%rd34898, %rd9, %rd34868, %rd34897;
	shr.u64 	%rd34899, %rd34898, 32;
	and.b64  	%rd34900, %rd34852, 4294967295;
	add.s64 	%rd34901, %rd34899, %rd34900;
	shr.u64 	%rd34902, %rd34901, 32;
	and.b64  	%rd34903, %rd34855, 4294967295;
	add.s64 	%rd34904, %rd34902, %rd34903;
	shr.u64 	%rd34905, %rd34904, 32;
	and.b64  	%rd34906, %rd34858, 4294967295;
	add.s64 	%rd34907, %rd34905, %rd34906;
	shr.u64 	%rd34908, %rd34907, 32;
	and.b64  	%rd34909, %rd34861, 4294967295;
	add.s64 	%rd34910, %rd34908, %rd34909;
	shr.u64 	%rd34911, %rd34910, 32;
	and.b64  	%rd34912, %rd34864, 4294967295;
	add.s64 	%rd34913, %rd34911, %rd34912;
	shr.u64 	%rd34914, %rd34913, 32;
	and.b64  	%rd34915, %rd34867, 4294967295;
	add.s64 	%rd34916, %rd34914, %rd34915;
	{ .reg .b32 tmp; mov.b64 {tmp, %r5114}, %rd34916; }
	add.s32 	%r5115, %r5111, %r5114;
	mul.lo.s32 	%r5116, %r9, %r5113;
	cvt.u64.u32 	%rd34917, %r5116;
	and.b64  	%rd34918, %rd34874, 4294967295;
	mad.lo.s64 	%rd34919, %rd2, %rd34917, %rd34918;
	shr.u64 	%rd34920, %rd34919, 32;
	and.b64  	%rd34921, %rd34878, 4294967295;
	add.s64 	%rd34922, %rd34920, %rd34921;
	mad.lo.s64 	%rd34923, %rd3, %rd34917, %rd34922;
	cvt.u32.u64 	%r5117, %rd34923;
	shr.u64 	%rd34924, %rd34923, 32;
	and.b64  	%rd34925, %rd34882, 4294967295;
	add.s64 	%rd34926, %rd34924, %rd34925;
	mad.lo.s64 	%rd34927, %rd4, %rd34917, %rd34926;
	shr.u64 	%rd34928, %rd34927, 32;
	and.b64  	%rd34929, %rd34886, 4294967295;
	add.s64 	%rd34930, %rd34928, %rd34929;
	mad.lo.s64 	%rd34931, %rd5, %rd34917, %rd34930;
	shr.u64 	%rd34932, %rd34931, 32;
	and.b64  	%rd34933, %rd34890, 4294967295;
	add.s64 	%rd34934, %rd34932, %rd34933;
	mad.lo.s64 	%rd34935, %rd6, %rd34917, %rd34934;
	shr.u64 	%rd34936, %rd34935, 32;
	and.b64  	%rd34937, %rd34894, 4294967295;
	add.s64 	%rd34938, %rd34936, %rd34937;
	mad.lo.s64 	%rd34939, %rd7, %rd34917, %rd34938;
	shr.u64 	%rd34940, %rd34939, 32;
	and.b64  	%rd34941, %rd34898, 4294967295;
	add.s64 	%rd34942, %rd34940, %rd34941;
	mad.lo.s64 	%rd34943, %rd8, %rd34917, %rd34942;
	shr.u64 	%rd34944, %rd34943, 32;
	and.b64  	%rd34945, %rd34901, 4294967295;
	add.s64 	%rd34946, %rd34944, %rd34945;
	mad.lo.s64 	%rd34947, %rd9, %rd34917, %rd34946;
	shr.u64 	%rd34948, %rd34947, 32;
	and.b64  	%rd34949, %rd34904, 4294967295;
	add.s64 	%rd34950, %rd34948, %rd34949;
	shr.u64 	%rd34951, %rd34950, 32;
	and.b64  	%rd34952, %rd34907, 4294967295;
	add.s64 	%rd34953, %rd34951, %rd34952;
	shr.u64 	%rd34954, %rd34953, 32;
	and.b64  	%rd34955, %rd34910, 4294967295;
	add.s64 	%rd34956, %rd34954, %rd34955;
	shr.u64 	%rd34957, %rd34956, 32;
	and.b64  	%rd34958, %rd34913, 4294967295;
	add.s64 	%rd34959, %rd34957, %rd34958;
	shr.u64 	%rd34960, %rd34959, 32;
	and.b64  	%rd34961, %rd34916, 4294967295;
	add.s64 	%rd34962, %rd34960, %rd34961;
	{ .reg .b32 tmp; mov.b64 {tmp, %r5118}, %rd34962; }
	add.s32 	%r5119, %r5115, %r5118;
	mul.lo.s32 	%r5120, %r9, %r5117;
	cvt.u64.u32 	%rd34963, %r5120;
	and.b64  	%rd34964, %rd34923, 4294967295;
	mad.lo.s64 	%rd34965, %rd2, %rd34963, %rd34964;
	shr.u64 	%rd34966, %rd34965, 32;
	and.b64  	%rd34967, %rd34927, 4294967295;
	add.s64 	%rd34968, %rd34966, %rd34967;
	mad.lo.s64 	%rd34969, %rd3, %rd34963, %rd34968;
	cvt.u32.u64 	%r5121, %rd34969;
	shr.u64 	%rd34970, %rd34969, 32;
	and.b64  	%rd34971, %rd34931, 4294967295;
	add.s64 	%rd34972, %rd34970, %rd34971;
	mad.lo.s64 	%rd34973, %rd4, %rd34963, %rd34972;
	shr.u64 	%rd34974, %rd34973, 32;
	and.b64  	%rd34975, %rd34935, 4294967295;
	add.s64 	%rd34976, %rd34974, %rd34975;
	mad.lo.s64 	%rd34977, %rd5, %rd34963, %rd34976;
	shr.u64 	%rd34978, %rd34977, 32;
	and.b64  	%rd34979, %rd34939, 4294967295;
	add.s64 	%rd34980, %rd34978, %rd34979;
	mad.lo.s64 	%rd34981, %rd6, %rd34963, %rd34980;
	shr.u64 	%rd34982, %rd34981, 32;
	and.b64  	%rd34983, %rd34943, 4294967295;
	add.s64 	%rd34984, %rd34982, %rd34983;
	mad.lo.s64 	%rd34985, %rd7, %rd34963, %rd34984;
	shr.u64 	%rd34986, %rd34985, 32;
	and.b64  	%rd34987, %rd34947, 4294967295;
	add.s64 	%rd34988, %rd34986, %rd34987;
	mad.lo.s64 	%rd34989, %rd8, %rd34963, %rd34988;
	shr.u64 	%rd34990, %rd34989, 32;
	and.b64  	%rd34991, %rd34950, 4294967295;
	add.s64 	%rd34992, %rd34990, %rd34991;
	mad.lo.s64 	%rd34993, %rd9, %rd34963, %rd34992;
	shr.u64 	%rd34994, %rd34993, 32;
	and.b64  	%rd34995, %rd34953, 4294967295;
	add.s64 	%rd34996, %rd34994, %rd34995;
	shr.u64 	%rd34997, %rd34996, 32;
	and.b64  	%rd34998, %rd34956, 4294967295;
	add.s64 	%rd34999, %rd34997, %rd34998;
	shr.u64 	%rd35000, %rd34999, 32;
	and.b64  	%rd35001, %rd34959, 4294967295;
	add.s64 	%rd35002, %rd35000, %rd35001;
	shr.u64 	%rd35003, %rd35002, 32;
	and.b64  	%rd35004, %rd34962, 4294967295;
	add.s64 	%rd35005, %rd35003, %rd35004;
	{ .reg .b32 tmp; mov.b64 {tmp, %r5122}, %rd35005; }
	add.s32 	%r5123, %r5119, %r5122;
	mul.lo.s32 	%r5124, %r9, %r5121;
	cvt.u64.u32 	%rd35006, %r5124;
	and.b64  	%rd35007, %rd34969, 4294967295;
	mad.lo.s64 	%rd35008, %rd2, %rd35006, %rd35007;
	shr.u64 	%rd35009, %rd35008, 32;
	and.b64  	%rd35010, %rd34973, 4294967295;
	add.s64 	%rd35011, %rd35009, %rd35010;
	mad.lo.s64 	%rd35012, %rd3, %rd35006, %rd35011;
	cvt.u32.u64 	%r5125, %rd35012;
	shr.u64 	%rd35013, %rd35012, 32;
	and.b64  	%rd35014, %rd34977, 4294967295;
	add.s64 	%rd35015, %rd35013, %rd35014;
	mad.lo.s64 	%rd35016, %rd4, %rd35006, %rd35015;
	shr.u64 	%rd35017, %rd35016, 32;
	and.b64  	%rd35018, %rd34981, 4294967295;
	add.s64 	%rd35019, %rd35017, %rd35018;
	mad.lo.s64 	%rd35020, %rd5, %rd35006, %rd35019;
	shr.u64 	%rd35021, %rd35020, 32;
	and.b64  	%rd35022, %rd34985, 4294967295;
	add.s64 	%rd35023, %rd35021, %rd35022;
	mad.lo.s64 	%rd35024, %rd6, %rd35006, %rd35023;
	shr.u64 	%rd35025, %rd35024, 32;
	and.b64  	%rd35026, %rd34989, 4294967295;
	add.s64 	%rd35027, %rd35025, %rd35026;
	mad.lo.s64 	%rd35028, %rd7, %rd35006, %rd35027;
	shr.u64 	%rd35029, %rd35028, 32;
	and.b64  	%rd35030, %rd34993, 4294967295;
	add.s64 	%rd35031, %rd35029, %rd35030;
	mad.lo.s64 	%rd35032, %rd8, %rd35006, %rd35031;
	shr.u64 	%rd35033, %rd35032, 32;
	and.b64  	%rd35034, %rd34996, 4294967295;
	add.s64 	%rd35035, %rd35033, %rd35034;
	mad.lo.s64 	%rd35036, %rd9, %rd35006, %rd35035;
	shr.u64 	%rd35037, %rd35036, 32;
	and.b64  	%rd35038, %rd34999, 4294967295;
	add.s64 	%rd35039, %rd35037, %rd35038;
	shr.u64 	%rd35040, %rd35039, 32;
	and.b64  	%rd35041, %rd35002, 4294967295;
	add.s64 	%rd35042, %rd35040, %rd35041;
	shr.u64 	%rd35043, %rd35042, 32;
	and.b64  	%rd35044, %rd35005, 4294967295;
	add.s64 	%rd35045, %rd35043, %rd35044;
	{ .reg .b32 tmp; mov.b64 {tmp, %r5126}, %rd35045; }
	add.s32 	%r5127, %r5123, %r5126;
	mul.lo.s32 	%r5128, %r9, %r5125;
	cvt.u64.u32 	%rd35046, %r5128;
	and.b64  	%rd35047, %rd35012, 4294967295;
	mad.lo.s64 	%rd35048, %rd2, %rd35046, %rd35047;
	shr.u64 	%rd35049, %rd35048, 32;
	and.b64  	%rd35050, %rd35016, 4294967295;
	add.s64 	%rd35051, %rd35049, %rd35050;
	mad.lo.s64 	%rd35052, %rd3, %rd35046, %rd35051;
	cvt.u32.u64 	%r5129, %rd35052;
	shr.u64 	%rd35053, %rd35052, 32;
	and.b64  	%rd35054, %rd35020, 4294967295;
	add.s64 	%rd35055, %rd35053, %rd35054;
	mad.lo.s64 	%rd35056, %rd4, %rd35046, %rd35055;
	shr.u64 	%rd35057, %rd35056, 32;
	and.b64  	%rd35058, %rd35024, 4294967295;
	add.s64 	%rd35059, %rd35057, %rd35058;
	mad.lo.s64 	%rd35060, %rd5, %rd35046, %rd35059;
	shr.u64 	%rd35061, %rd35060, 32;
	and.b64  	%rd35062, %rd35028, 4294967295;
	add.s64 	%rd35063, %rd35061, %rd35062;
	mad.lo.s64 	%rd35064, %rd6, %rd35046, %rd35063;
	shr.u64 	%rd35065, %rd35064, 32;
	and.b64  	%rd35066, %rd35032, 4294967295;
	add.s64 	%rd35067, %rd35065, %rd35066;
	mad.lo.s64 	%rd35068, %rd7, %rd35046, %rd35067;
	shr.u64 	%rd35069, %rd35068, 32;
	and.b64  	%rd35070, %rd35036, 4294967295;
	add.s64 	%rd35071, %rd35069, %rd35070;
	mad.lo.s64 	%rd35072, %rd8, %rd35046, %rd35071;
	shr.u64 	%rd35073, %rd35072, 32;
	and.b64  	%rd35074, %rd35039, 4294967295;
	add.s64 	%rd35075, %rd35073, %rd35074;
	mad.lo.s64 	%rd35076, %rd9, %rd35046, %rd35075;
	shr.u64 	%rd35077, %rd35076, 32;
	and.b64  	%rd35078, %rd35042, 4294967295;
	add.s64 	%rd35079, %rd35077, %rd35078;
	shr.u64 	%rd35080, %rd35079, 32;
	and.b64  	%rd35081, %rd35045, 4294967295;
	add.s64 	%rd35082, %rd35080, %rd35081;
	{ .reg .b32 tmp; mov.b64 {tmp, %r5130}, %rd35082; }
	add.s32 	%r5131, %r5127, %r5130;
	mul.lo.s32 	%r5132, %r9, %r5129;
	cvt.u64.u32 	%rd35083, %r5132;
	and.b64  	%rd35084, %rd35052, 4294967295;
	mad.lo.s64 	%rd35085, %rd2, %rd35083, %rd35084;
	shr.u64 	%rd35086, %rd35085, 32;
	and.b64  	%rd35087, %rd35056, 4294967295;
	add.s64 	%rd35088, %rd35086, %rd35087;
	mad.lo.s64 	%rd35089, %rd3, %rd35083, %rd35088;
	cvt.u32.u64 	%r5133, %rd35089;
	shr.u64 	%rd35090, %rd35089, 32;
	and.b64  	%rd35091, %rd35060, 4294967295;
	add.s64 	%rd35092, %rd35090, %rd35091;
	mad.lo.s64 	%rd35093, %rd4, %rd35083, %rd35092;
	shr.u64 	%rd35094, %rd35093, 32;
	and.b64  	%rd35095, %rd35064, 4294967295;
	add.s64 	%rd35096, %rd35094, %rd35095;
	mad.lo.s64 	%rd35097, %rd5, %rd35083, %rd35096;
	shr.u64 	%rd35098, %rd35097, 32;
	and.b64  	%rd35099, %rd35068, 4294967295;
	add.s64 	%rd35100, %rd35098, %rd35099;
	mad.lo.s64 	%rd35101, %rd6, %rd35083, %rd35100;
	shr.u64 	%rd35102, %rd35101, 32;
	and.b64  	%rd35103, %rd35072, 4294967295;
	add.s64 	%rd35104, %rd35102, %rd35103;
	mad.lo.s64 	%rd35105, %rd7, %rd35083, %rd35104;
	shr.u64 	%rd35106, %rd35105, 32;
	and.b64  	%rd35107, %rd35076, 4294967295;
	add.s64 	%rd35108, %rd35106, %rd35107;
	mad.lo.s64 	%rd35109, %rd8, %rd35083, %rd35108;
	shr.u64 	%rd35110, %rd35109, 32;
	and.b64  	%rd35111, %rd35079, 4294967295;
	add.s64 	%rd35112, %rd35110, %rd35111;
	mad.lo.s64 	%rd35113, %rd9, %rd35083, %rd35112;
	shr.u64 	%rd35114, %rd35113, 32;
	and.b64  	%rd35115, %rd35082, 4294967295;
	add.s64 	%rd35116, %rd35114, %rd35115;
	{ .reg .b32 tmp; mov.b64 {tmp, %r5134}, %rd35116; }
	add.s32 	%r5135, %r5131, %r5134;
	mul.lo.s32 	%r5136, %r9, %r5133;
	cvt.u64.u32 	%rd35117, %r5136;
	and.b64  	%rd35118, %rd35089, 4294967295;
	mad.lo.s64 	%rd35119, %rd2, %rd35117, %rd35118;
	shr.u64 	%rd35120, %rd35119, 32;
	and.b64  	%rd35121, %rd35093, 4294967295;
	add.s64 	%rd35122, %rd35120, %rd35121;
	mad.lo.s64 	%rd47074, %rd3, %rd35117, %rd35122;
	shr.u64 	%rd35123, %rd47074, 32;
	and.b64  	%rd35124, %rd35097, 4294967295;
	add.s64 	%rd35125, %rd35123, %rd35124;
	mad.lo.s64 	%rd47073, %rd4, %rd35117, %rd35125;
	cvt.u32.u64 	%r453, %rd47073;
	shr.u64 	%rd35126, %rd47073, 32;
	and.b64  	%rd35127, %rd35101, 4294967295;
	add.s64 	%rd35128, %rd35126, %rd35127;
	mad.lo.s64 	%rd47072, %rd5, %rd35117, %rd35128;
	cvt.u32.u64 	%r454, %rd47072;
	shr.u64 	%rd35129, %rd47072, 32;
	and.b64  	%rd35130, %rd35105, 4294967295;
	add.s64 	%rd35131, %rd35129, %rd35130;
	mad.lo.s64 	%rd47071, %rd6, %rd35117, %rd35131;
	cvt.u32.u64 	%r455, %rd47071;
	shr.u64 	%rd35132, %rd47071, 32;
	and.b64  	%rd35133, %rd35109, 4294967295;
	add.s64 	%rd35134, %rd35132, %rd35133;
	mad.lo.s64 	%rd47070, %rd7, %rd35117, %rd35134;
	cvt.u32.u64 	%r456, %rd47070;
	shr.u64 	%rd35135, %rd47070, 32;
	and.b64  	%rd35136, %rd35113, 4294967295;
	add.s64 	%rd35137, %rd35135, %rd35136;
	mad.lo.s64 	%rd47069, %rd8, %rd35117, %rd35137;
	cvt.u32.u64 	%r457, %rd47069;
	shr.u64 	%rd35138, %rd47069, 32;
	and.b64  	%rd35139, %rd35116, 4294967295;
	add.s64 	%rd35140, %rd35138, %rd35139;
	mad.lo.s64 	%rd47068, %rd9, %rd35117, %rd35140;
	cvt.u32.u64 	%r458, %rd47068;
	{ .reg .b32 tmp; mov.b64 {tmp, %r5137}, %rd47068; }
	add.s32 	%r6797, %r5135, %r5137;
	setp.gt.u32 	%p1469, %r6797, %r5105;
	@%p1469 bra 	$L__BB0_487;
	cvt.u32.u64 	%r5138, %rd9;
	setp.lt.u32 	%p1470, %r6797, %r5138;
	@%p1470 bra 	$L__BB0_488;
	cvt.u32.u64 	%r5139, %rd8;
	setp.lt.u32 	%p1471, %r5139, %r458;
	@%p1471 bra 	$L__BB0_487;
	cvt.u32.u64 	%r5140, %rd8;
	setp.gt.u32 	%p1472, %r5140, %r458;
	@%p1472 bra 	$L__BB0_488;
	cvt.u32.u64 	%r5141, %rd7;
	setp.lt.u32 	%p1473, %r5141, %r457;
	@%p1473 bra 	$L__BB0_487;
	cvt.u32.u64 	%r5142, %rd7;
	setp.gt.u32 	%p1474, %r5142, %r457;
	@%p1474 bra 	$L__BB0_488;
	cvt.u32.u64 	%r5143, %rd6;
	setp.lt.u32 	%p1475, %r5143, %r456;
	@%p1475 bra 	$L__BB0_487;
	cvt.u32.u64 	%r5144, %rd6;
	setp.gt.u32 	%p1476, %r5144, %r456;
	@%p1476 bra 	$L__BB0_488;
	cvt.u32.u64 	%r5145, %rd5;
	setp.lt.u32 	%p1477, %r5145, %r455;
	@%p1477 bra 	$L__BB0_487;
	cvt.u32.u64 	%r5146, %rd5;
	setp.gt.u32 	%p1478, %r5146, %r455;
	@%p1478 bra 	$L__BB0_488;
	cvt.u32.u64 	%r5147, %rd4;
	setp.lt.u32 	%p1479, %r5147, %r454;
	@%p1479 bra 	$L__BB0_487;
	cvt.u32.u64 	%r5148, %rd4;
	setp.gt.u32 	%p1480, %r5148, %r454;
	@%p1480 bra 	$L__BB0_488;
	cvt.u32.u64 	%r5149, %rd3;
	setp.lt.u32 	%p1481, %r5149, %r453;
	@%p1481 bra 	$L__BB0_487;
	cvt.u32.u64 	%r5150, %rd3;
	cvt.u32.u64 	%r5151, %rd2;
	setp.gt.u32 	%p1482, %r5150, %r453;
	cvt.u32.u64 	%r5152, %rd47074;
	setp.gt.u32 	%p1483, %r5151, %r5152;
	or.pred  	%p1484, %p1482, %p1483;
	@%p1484 bra 	$L__BB0_488;
$L__BB0_487:
	cvt.u32.u64 	%r5153, %rd9;
	and.b64  	%rd35142, %rd47074, 4294967295;
	sub.s64 	%rd47074, %rd35142, %rd2;
	shr.u64 	%rd35143, %rd47074, 63;
	and.b64  	%rd35144, %rd47073, 4294967295;
	add.s64 	%rd35145, %rd35143, %rd3;
	sub.s64 	%rd47073, %rd35144, %rd35145;
	shr.u64 	%rd35146, %rd47073, 63;
	and.b64  	%rd35147, %rd47072, 4294967295;
	add.s64 	%rd35148, %rd35146, %rd4;
	sub.s64 	%rd47072, %rd35147, %rd35148;
	shr.u64 	%rd35149, %rd47072, 63;
	and.b64  	%rd35150, %rd47071, 4294967295;
	add.s64 	%rd35151, %rd35149, %rd5;
	sub.s64 	%rd47071, %rd35150, %rd35151;
	shr.u64 	%rd35152, %rd47071, 63;
	and.b64  	%rd35153, %rd47070, 4294967295;
	add.s64 	%rd35154, %rd35152, %rd6;
	sub.s64 	%rd47070, %rd35153, %rd35154;
	shr.u64 	%rd35155, %rd47070, 63;
	and.b64  	%rd35156, %rd47069, 4294967295;
	add.s64 	%rd35157, %rd35155, %rd7;
	sub.s64 	%rd47069, %rd35156, %rd35157;
	shr.u64 	%rd35158, %rd47069, 63;
	and.b64  	%rd35159, %rd47068, 4294967295;
	add.s64 	%rd35160, %rd35158, %rd8;
	sub.s64 	%rd47068, %rd35159, %rd35160;
	shr.u64 	%rd35161, %rd47068, 63;
	cvt.u32.u64 	%r5154, %rd35161;
	add.s32 	%r5155, %r5153, %r5154;
	sub.s32 	%r6797, %r6797, %r5155;
$L__BB0_488:
	cvt.u32.u64 	%r5156, %rd9;
	shl.b32 	%r6798, %r6767, 1;
	shr.u32 	%r5157, %r6767, 31;
	cvt.u64.u32 	%rd35163, %r5157;
	shl.b64 	%rd35164, %rd46928, 1;
	and.b64  	%rd35165, %rd35164, 8589934590;
	or.b64  	%rd47081, %rd35165, %rd35163;
	cvt.u32.u64 	%r463, %rd47081;
	shr.u64 	%rd35166, %rd35165, 32;
	shl.b64 	%rd35167, %rd46927, 1;
	and.b64  	%rd35168, %rd35167, 8589934590;
	or.b64  	%rd47080, %rd35166, %rd35168;
	cvt.u32.u64 	%r464, %rd47080;
	shr.u64 	%rd35169, %rd35168, 32;
	shl.b64 	%rd35170, %rd46926, 1;
	and.b64  	%rd35171, %rd35170, 8589934590;
	or.b64  	%rd47079, %rd35169, %rd35171;
	cvt.u32.u64 	%r465, %rd47079;
	shr.u64 	%rd35172, %rd35171, 32;
	shl.b64 	%rd35173, %rd46925, 1;
	and.b64  	%rd35174, %rd35173, 8589934590;
	or.b64  	%rd47078, %rd35172, %rd35174;
	cvt.u32.u64 	%r466, %rd47078;
	shr.u64 	%rd35175, %rd35174, 32;
	shl.b64 	%rd35176, %rd46924, 1;
	and.b64  	%rd35177, %rd35176, 8589934590;
	or.b64  	%rd47077, %rd35175, %rd35177;
	cvt.u32.u64 	%r467, %rd47077;
	shr.u64 	%rd35178, %rd35177, 32;
	shl.b64 	%rd35179, %rd46923, 1;
	and.b64  	%rd35180, %rd35179, 8589934590;
	or.b64  	%rd47076, %rd35178, %rd35180;
	cvt.u32.u64 	%r468, %rd47076;
	shr.u64 	%rd35181, %rd35180, 32;
	mul.wide.u32 	%rd35182, %r6766, 2;
	add.s64 	%rd47075, %rd35181, %rd35182;
	cvt.u32.u64 	%r469, %rd47075;
	setp.gt.u64 	%p1485, %rd47075, 4294967295;
	setp.lt.u32 	%p1486, %r5156, %r469;
	or.pred  	%p1487, %p1485, %p1486;
	@%p1487 bra 	$L__BB0_502;
	cvt.u32.u64 	%r5158, %rd9;
	setp.gt.u32 	%p1488, %r5158, %r469;
	@%p1488 bra 	$L__BB0_503;
	cvt.u32.u64 	%r5159, %rd8;
	setp.lt.u32 	%p1489, %r5159, %r468;
	@%p1489 bra 	$L__BB0_502;
	cvt.u32.u64 	%r5160, %rd8;
	setp.gt.u32 	%p1490, %r5160, %r468;
	@%p1490 bra 	$L__BB0_503;
	cvt.u32.u64 	%r5161, %rd7;
	setp.lt.u32 	%p1491, %r5161, %r467;
	@%p1491 bra 	$L__BB0_502;
	cvt.u32.u64 	%r5162, %rd7;
	setp.gt.u32 	%p1492, %r5162, %r467;
	@%p1492 bra 	$L__BB0_503;
	cvt.u32.u64 	%r5163, %rd6;
	setp.lt.u32 	%p1493, %r5163, %r466;
	@%p1493 bra 	$L__BB0_502;
	cvt.u32.u64 	%r5164, %rd6;
	setp.gt.u32 	%p1494, %r5164, %r466;
	@%p1494 bra 	$L__BB0_503;
	cvt.u32.u64 	%r5165, %rd5;
	setp.lt.u32 	%p1495, %r5165, %r465;
	@%p1495 bra 	$L__BB0_502;
	cvt.u32.u64 	%r5166, %rd5;
	setp.gt.u32 	%p1496, %r5166, %r465;
	@%p1496 bra 	$L__BB0_503;
	cvt.u32.u64 	%r5167, %rd4;
	setp.lt.u32 	%p1497, %r5167, %r464;
	@%p1497 bra 	$L__BB0_502;
	cvt.u32.u64 	%r5168, %rd4;
	setp.gt.u32 	%p1498, %r5168, %r464;
	@%p1498 bra 	$L__BB0_503;
	cvt.u32.u64 	%r5169, %rd3;
	setp.lt.u32 	%p1499, %r5169, %r463;
	@%p1499 bra 	$L__BB0_502;
	cvt.u32.u64 	%r5170, %rd3;
	cvt.u32.u64 	%r5171, %rd2;
	setp.gt.u32 	%p1500, %r5170, %r463;
	setp.lt.u32 	%p1501, %r6798, %r5171;
	or.pred  	%p1502, %p1500, %p1501;
	@%p1502 bra 	$L__BB0_503;
$L__BB0_502:
	cvt.u64.u32 	%rd35185, %r6798;
	sub.s64 	%rd35186, %rd35185, %rd2;
	shr.u64 	%rd35187, %rd35186, 63;
	cvt.u32.u64 	%r6798, %rd35186;
	and.b64  	%rd35188, %rd47081, 4294967295;
	add.s64 	%rd35189, %rd35187, %rd3;
	sub.s64 	%rd47081, %rd35188, %rd35189;
	shr.u64 	%rd35190, %rd47081, 63;
	and.b64  	%rd35191, %rd47080, 4294967295;
	add.s64 	%rd35192, %rd35190, %rd4;
	sub.s64 	%rd47080, %rd35191, %rd35192;
	shr.u64 	%rd35193, %rd47080, 63;
	and.b64  	%rd35194, %rd47079, 4294967295;
	add.s64 	%rd35195, %rd35193, %rd5;
	sub.s64 	%rd47079, %rd35194, %rd35195;
	shr.u64 	%rd35196, %rd47079, 63;
	and.b64  	%rd35197, %rd47078, 4294967295;
	add.s64 	%rd35198, %rd35196, %rd6;
	sub.s64 	%rd47078, %rd35197, %rd35198;
	shr.u64 	%rd35199, %rd47078, 63;
	and.b64  	%rd35200, %rd47077, 4294967295;
	add.s64 	%rd35201, %rd35199, %rd7;
	sub.s64 	%rd47077, %rd35200, %rd35201;
	shr.u64 	%rd35202, %rd47077, 63;
	and.b64  	%rd35203, %rd47076, 4294967295;
	add.s64 	%rd35204, %rd35202, %rd8;
	sub.s64 	%rd47076, %rd35203, %rd35204;
	shr.u64 	%rd35205, %rd47076, 63;
	and.b64  	%rd35206, %rd47075, 4294967295;
	add.s64 	%rd35207, %rd35205, %rd9;
	sub.s64 	%rd47075, %rd35206, %rd35207;
$L__BB0_503:
	cvt.u32.u64 	%r5172, %rd9;
	cvt.u64.u32 	%rd818, %r6798;
	mul.wide.u32 	%rd35208, %r6798, %r6798;
	cvt.u32.u64 	%r5173, %rd35208;
	shr.u64 	%rd35209, %rd35208, 32;
	and.b64  	%rd819, %rd47081, 4294967295;
	mul.lo.s64 	%rd35210, %rd819, %rd818;
	add.s64 	%rd35211, %rd35209, %rd35210;
	shr.u64 	%rd35212, %rd35211, 32;
	and.b64  	%rd820, %rd47080, 4294967295;
	mul.lo.s64 	%rd35213, %rd820, %rd818;
	add.s64 	%rd35214, %rd35212, %rd35213;
	shr.u64 	%rd35215, %rd35214, 32;
	and.b64  	%rd821, %rd47079, 4294967295;
	mul.lo.s64 	%rd35216, %rd821, %rd818;
	add.s64 	%rd35217, %rd35215, %rd35216;
	shr.u64 	%rd35218, %rd35217, 32;
	and.b64  	%rd822, %rd47078, 4294967295;
	mul.lo.s64 	%rd35219, %rd822, %rd818;
	add.s64 	%rd35220, %rd35218, %rd35219;
	shr.u64 	%rd35221, %rd35220, 32;
	and.b64  	%rd823, %rd47077, 4294967295;
	mul.lo.s64 	%rd35222, %rd823, %rd818;
	add.s64 	%rd35223, %rd35221, %rd35222;
	shr.u64 	%rd35224, %rd35223, 32;
	and.b64  	%rd824, %rd47076, 4294967295;
	mul.lo.s64 	%rd35225, %rd824, %rd818;
	add.s64 	%rd35226, %rd35224, %rd35225;
	shr.u64 	%rd35227, %rd35226, 32;
	and.b64  	%rd825, %rd47075, 4294967295;
	mul.lo.s64 	%rd35228, %rd825, %rd818;
	add.s64 	%rd35229, %rd35227, %rd35228;
	shr.u64 	%rd35230, %rd35229, 32;
	and.b64  	%rd35231, %rd35211, 4294967295;
	add.s64 	%rd35232, %rd35210, %rd35231;
	shr.u64 	%rd35233, %rd35232, 32;
	and.b64  	%rd35234, %rd35214, 4294967295;
	add.s64 	%rd35235, %rd35233, %rd35234;
	mad.lo.s64 	%rd35236, %rd819, %rd819, %rd35235;
	shr.u64 	%rd35237, %rd35236, 32;
	mul.lo.s64 	%rd35238, %rd820, %rd819;
	and.b64  	%rd35239, %rd35217, 4294967295;
	add.s64 	%rd35240, %rd35237, %rd35239;
	add.s64 	%rd35241, %rd35240, %rd35238;
	shr.u64 	%rd35242, %rd35241, 32;
	mul.lo.s64 	%rd35243, %rd821, %rd819;
	and.b64  	%rd35244, %rd35220, 4294967295;
	add.s64 	%rd35245, %rd35242, %rd35244;
	add.s64 	%rd35246, %rd35245, %rd35243;
	shr.u64 	%rd35247, %rd35246, 32;
	mul.lo.s64 	%rd35248, %rd822, %rd819;
	and.b64  	%rd35249, %rd35223, 4294967295;
	add.s64 	%rd35250, %rd35247, %rd35249;
	add.s64 	%rd35251, %rd35250, %rd35248;
	shr.u64 	%rd35252, %rd35251, 32;
	mul.lo.s64 	%rd35253, %rd823, %rd819;
	and.b64  	%rd35254, %rd35226, 4294967295;
	add.s64 	%rd35255, %rd35252, %rd35254;
	add.s64 	%rd35256, %rd35255, %rd35253;
	shr.u64 	%rd35257, %rd35256, 32;
	mul.lo.s64 	%rd35258, %rd824, %rd819;
	and.b64  	%rd35259, %rd35229, 4294967295;
	add.s64 	%rd35260, %rd35257, %rd35259;
	add.s64 	%rd35261, %rd35260, %rd35258;
	shr.u64 	%rd35262, %rd35261, 32;
	mul.lo.s64 	%rd35263, %rd825, %rd819;
	add.s64 	%rd35264, %rd35262, %rd35230;
	add.s64 	%rd35265, %rd35264, %rd35263;
	shr.u64 	%rd35266, %rd35265, 32;
	and.b64  	%rd35267, %rd35236, 4294967295;
	add.s64 	%rd35268, %rd35213, %rd35267;
	shr.u64 	%rd35269, %rd35268, 32;
	and.b64  	%rd35270, %rd35241, 4294967295;
	add.s64 	%rd35271, %rd35269, %rd35270;
	add.s64 	%rd35272, %rd35271, %rd35238;
	shr.u64 	%rd35273, %rd35272, 32;
	and.b64  	%rd35274, %rd35246, 4294967295;
	add.s64 	%rd35275, %rd35273, %rd35274;
	mad.lo.s64 	%rd35276, %rd820, %rd820, %rd35275;
	shr.u64 	%rd35277, %rd35276, 32;
	mul.lo.s64 	%rd35278, %rd821, %rd820;
	and.b64  	%rd35279, %rd35251, 4294967295;
	add.s64 	%rd35280, %rd35277, %rd35279;
	add.s64 	%rd35281, %rd35280, %rd35278;
	shr.u64 	%rd35282, %rd35281, 32;
	mul.lo.s64 	%rd35283, %rd822, %rd820;
	and.b64  	%rd35284, %rd35256, 4294967295;
	add.s64 	%rd35285, %rd35282, %rd35284;
	add.s64 	%rd35286, %rd35285, %rd35283;
	shr.u64 	%rd35287, %rd35286, 32;
	mul.lo.s64 	%rd35288, %rd823, %rd820;
	and.b64  	%rd35289, %rd35261, 4294967295;
	add.s64 	%rd35290, %rd35287, %rd35289;
	add.s64 	%rd35291, %rd35290, %rd35288;
	shr.u64 	%rd35292, %rd35291, 32;
	mul.lo.s64 	%rd35293, %rd824, %rd820;
	and.b64  	%rd35294, %rd35265, 4294967295;
	add.s64 	%rd35295, %rd35292, %rd35294;
	add.s64 	%rd35296, %rd35295, %rd35293;
	shr.u64 	%rd35297, %rd35296, 32;
	mul.lo.s64 	%rd35298, %rd825, %rd820;
	add.s64 	%rd35299, %rd35297, %rd35266;
	add.s64 	%rd35300, %rd35299, %rd35298;
	shr.u64 	%rd35301, %rd35300, 32;
	and.b64  	%rd35302, %rd35272, 4294967295;
	add.s64 	%rd35303, %rd35216, %rd35302;
	shr.u64 	%rd35304, %rd35303, 32;
	and.b64  	%rd35305, %rd35276, 4294967295;
	add.s64 	%rd35306, %rd35304, %rd35305;
	add.s64 	%rd35307, %rd35306, %rd35243;
	shr.u64 	%rd35308, %rd35307, 32;
	and.b64  	%rd35309, %rd35281, 4294967295;
	add.s64 	%rd35310, %rd35308, %rd35309;
	add.s64 	%rd35311, %rd35310, %rd35278;
	shr.u64 	%rd35312, %rd35311, 32;
	and.b64  	%rd35313, %rd35286, 4294967295;
	add.s64 	%rd35314, %rd35312, %rd35313;
	mad.lo.s64 	%rd35315, %rd821, %rd821, %rd35314;
	shr.u64 	%rd35316, %rd35315, 32;
	mul.lo.s64 	%rd35317, %rd822, %rd821;
	and.b64  	%rd35318, %rd35291, 4294967295;
	add.s64 	%rd35319, %rd35316, %rd35318;
	add.s64 	%rd35320, %rd35319, %rd35317;
	shr.u64 	%rd35321, %rd35320, 32;
	mul.lo.s64 	%rd35322, %rd823, %rd821;
	and.b64  	%rd35323, %rd35296, 4294967295;
	add.s64 	%rd35324, %rd35321, %rd35323;
	add.s64 	%rd35325, %rd35324, %rd35322;
	shr.u64 	%rd35326, %rd35325, 32;
	mul.lo.s64 	%rd35327, %rd824, %rd821;
	and.b64  	%rd35328, %rd35300, 4294967295;
	add.s64 	%rd35329, %rd35326, %rd35328;
	add.s64 	%rd35330, %rd35329, %rd35327;
	shr.u64 	%rd35331, %rd35330, 32;
	mul.lo.s64 	%rd35332, %rd825, %rd821;
	add.s64 	%rd35333, %rd35331, %rd35301;
	add.s64 	%rd35334, %rd35333, %rd35332;
	shr.u64 	%rd35335, %rd35334, 32;
	and.b64  	%rd35336, %rd35307, 4294967295;
	add.s64 	%rd35337, %rd35219, %rd35336;
	shr.u64 	%rd35338, %rd35337, 32;
	and.b64  	%rd35339, %rd35311, 4294967295;
	add.s64 	%rd35340, %rd35338, %rd35339;
	add.s64 	%rd35341, %rd35340, %rd35248;
	shr.u64 	%rd35342, %rd35341, 32;
	and.b64  	%rd35343, %rd35315, 4294967295;
	add.s64 	%rd35344, %rd35342, %rd35343;
	add.s64 	%rd35345, %rd35344, %rd35283;
	shr.u64 	%rd35346, %rd35345, 32;
	and.b64  	%rd35347, %rd35320, 4294967295;
	add.s64 	%rd35348, %rd35346, %rd35347;
	add.s64 	%rd35349, %rd35348, %rd35317;
	shr.u64 	%rd35350, %rd35349, 32;
	and.b64  	%rd35351, %rd35325, 4294967295;
	add.s64 	%rd35352, %rd35350, %rd35351;
	mad.lo.s64 	%rd35353, %rd822, %rd822, %rd35352;
	shr.u64 	%rd35354, %rd35353, 32;
	mul.lo.s64 	%rd35355, %rd823, %rd822;
	and.b64  	%rd35356, %rd35330, 4294967295;
	add.s64 	%rd35357, %rd35354, %rd35356;
	add.s64 	%rd35358, %rd35357, %rd35355;
	shr.u64 	%rd35359, %rd35358, 32;
	mul.lo.s64 	%rd35360, %rd824, %rd822;
	and.b64  	%rd35361, %rd35334, 4294967295;
	add.s64 	%rd35362, %rd35359, %rd35361;
	add.s64 	%rd35363, %rd35362, %rd35360;
	shr.u64 	%rd35364, %rd35363, 32;
	mul.lo.s64 	%rd35365, %rd825, %rd822;
	add.s64 	%rd35366, %rd35364, %rd35335;
	add.s64 	%rd35367, %rd35366, %rd35365;
	shr.u64 	%rd35368, %rd35367, 32;
	and.b64  	%rd35369, %rd35341, 4294967295;
	add.s64 	%rd35370, %rd35222, %rd35369;
	shr.u64 	%rd35371, %rd35370, 32;
	and.b64  	%rd35372, %rd35345, 4294967295;
	add.s64 	%rd35373, %rd35371, %rd35372;
	add.s64 	%rd35374, %rd35373, %rd35253;
	shr.u64 	%rd35375, %rd35374, 32;
	and.b64  	%rd35376, %rd35349, 4294967295;
	add.s64 	%rd35377, %rd35375, %rd35376;
	add.s64 	%rd35378, %rd35377, %rd35288;
	shr.u64 	%rd35379, %rd35378, 32;
	and.b64  	%rd35380, %rd35353, 4294967295;
	add.s64 	%rd35381, %rd35379, %rd35380;
	add.s64 	%rd35382, %rd35381, %rd35322;
	shr.u64 	%rd35383, %rd35382, 32;
	and.b64  	%rd35384, %rd35358, 4294967295;
	add.s64 	%rd35385, %rd35383, %rd35384;
	add.s64 	%rd35386, %rd35385, %rd35355;
	shr.u64 	%rd35387, %rd35386, 32;
	and.b64  	%rd35388, %rd35363, 4294967295;
	add.s64 	%rd35389, %rd35387, %rd35388;
	mad.lo.s64 	%rd35390, %rd823, %rd823, %rd35389;
	shr.u64 	%rd35391, %rd35390, 32;
	mul.lo.s64 	%rd35392, %rd824, %rd823;
	and.b64  	%rd35393, %rd35367, 4294967295;
	add.s64 	%rd35394, %rd35391, %rd35393;
	add.s64 	%rd35395, %rd35394, %rd35392;
	shr.u64 	%rd35396, %rd35395, 32;
	mul.lo.s64 	%rd35397, %rd825, %rd823;
	add.s64 	%rd35398, %rd35396, %rd35368;
	add.s64 	%rd35399, %rd35398, %rd35397;
	shr.u64 	%rd35400, %rd35399, 32;
	and.b64  	%rd35401, %rd35374, 4294967295;
	add.s64 	%rd35402, %rd35225, %rd35401;
	shr.u64 	%rd35403, %rd35402, 32;
	and.b64  	%rd35404, %rd35378, 4294967295;
	add.s64 	%rd35405, %rd35403, %rd35404;
	add.s64 	%rd35406, %rd35405, %rd35258;
	shr.u64 	%rd35407, %rd35406, 32;
	and.b64  	%rd35408, %rd35382, 4294967295;
	add.s64 	%rd35409, %rd35407, %rd35408;
	add.s64 	%rd35410, %rd35409, %rd35293;
	shr.u64 	%rd35411, %rd35410, 32;
	and.b64  	%rd35412, %rd35386, 4294967295;
	add.s64 	%rd35413, %rd35411, %rd35412;
	add.s64 	%rd35414, %rd35413, %rd35327;
	shr.u64 	%rd35415, %rd35414, 32;
	and.b64  	%rd35416, %rd35390, 4294967295;
	add.s64 	%rd35417, %rd35415, %rd35416;
	add.s64 	%rd35418, %rd35417, %rd35360;
	shr.u64 	%rd35419, %rd35418, 32;
	and.b64  	%rd35420, %rd35395, 4294967295;
	add.s64 	%rd35421, %rd35419, %rd35420;
	add.s64 	%rd35422, %rd35421, %rd35392;
	shr.u64 	%rd35423, %rd35422, 32;
	and.b64  	%rd35424, %rd35399, 4294967295;
	add.s64 	%rd35425, %rd35423, %rd35424;
	mad.lo.s64 	%rd35426, %rd824, %rd824, %rd35425;
	shr.u64 	%rd35427, %rd35426, 32;
	mul.lo.s64 	%rd35428, %rd825, %rd824;
	add.s64 	%rd35429, %rd35427, %rd35400;
	add.s64 	%rd35430, %rd35429, %rd35428;
	shr.u64 	%rd35431, %rd35430, 32;
	and.b64  	%rd35432, %rd35406, 4294967295;
	add.s64 	%rd35433, %rd35228, %rd35432;
	shr.u64 	%rd35434, %rd35433, 32;
	and.b64  	%rd35435, %rd35410, 4294967295;
	add.s64 	%rd35436, %rd35434, %rd35435;
	add.s64 	%rd35437, %rd35436, %rd35263;
	shr.u64 	%rd35438, %rd35437, 32;
	and.b64  	%rd35439, %rd35414, 4294967295;
	add.s64 	%rd35440, %rd35438, %rd35439;
	add.s64 	%rd35441, %rd35440, %rd35298;
	shr.u64 	%rd35442, %rd35441, 32;
	and.b64  	%rd35443, %rd35418, 4294967295;
	add.s64 	%rd35444, %rd35442, %rd35443;
	add.s64 	%rd35445, %rd35444, %rd35332;
	shr.u64 	%rd35446, %rd35445, 32;
	and.b64  	%rd35447, %rd35422, 4294967295;
	add.s64 	%rd35448, %rd35446, %rd35447;
	add.s64 	%rd35449, %rd35448, %rd35365;
	shr.u64 	%rd35450, %rd35449, 32;
	and.b64  	%rd35451, %rd35426, 4294967295;
	add.s64 	%rd35452, %rd35450, %rd35451;
	add.s64 	%rd35453, %rd35452, %rd35397;
	shr.u64 	%rd35454, %rd35453, 32;
	and.b64  	%rd35455, %rd35430, 4294967295;
	add.s64 	%rd35456, %rd35454, %rd35455;
	add.s64 	%rd35457, %rd35456, %rd35428;
	shr.u64 	%rd35458, %rd35457, 32;
	add.s64 	%rd35459, %rd35458, %rd35431;
	mad.lo.s64 	%rd35460, %rd825, %rd825, %rd35459;
	{ .reg .b32 tmp; mov.b64 {tmp, %r5174}, %rd35460; }
	mul.lo.s32 	%r5175, %r9, %r5173;
	cvt.u64.u32 	%rd35461, %r5175;
	and.b64  	%rd35462, %rd35208, 4294967293;
	mad.lo.s64 	%rd35463, %rd2, %rd35461, %rd35462;
	shr.u64 	%rd35464, %rd35463, 32;
	and.b64  	%rd35465, %rd35232, 4294967295;
	add.s64 	%rd35466, %rd35464, %rd35465;
	mad.lo.s64 	%rd35467, %rd3, %rd35461, %rd35466;
	cvt.u32.u64 	%r5176, %rd35467;
	shr.u64 	%rd35468, %rd35467, 32;
	and.b64  	%rd35469, %rd35268, 4294967295;
	add.s64 	%rd35470, %rd35468, %rd35469;
	mad.lo.s64 	%rd35471, %rd4, %rd35461, %rd35470;
	shr.u64 	%rd35472, %rd35471, 32;
	and.b64  	%rd35473, %rd35303, 4294967295;
	add.s64 	%rd35474, %rd35472, %rd35473;
	mad.lo.s64 	%rd35475, %rd5, %rd35461, %rd35474;
	shr.u64 	%rd35476, %rd35475, 32;
	and.b64  	%rd35477, %rd35337, 4294967295;
	add.s64 	%rd35478, %rd35476, %rd35477;
	mad.lo.s64 	%rd35479, %rd6, %rd35461, %rd35478;
	shr.u64 	%rd35480, %rd35479, 32;
	and.b64  	%rd35481, %rd35370, 4294967295;
	add.s64 	%rd35482, %rd35480, %rd35481;
	mad.lo.s64 	%rd35483, %rd7, %rd35461, %rd35482;
	shr.u64 	%rd35484, %rd35483, 32;
	and.b64  	%rd35485, %rd35402, 4294967295;
	add.s64 	%rd35486, %rd35484, %rd35485;
	mad.lo.s64 	%rd35487, %rd8, %rd35461, %rd35486;
	shr.u64 	%rd35488, %rd35487, 32;
	and.b64  	%rd35489, %rd35433, 4294967295;
	add.s64 	%rd35490, %rd35488, %rd35489;
	mad.lo.s64 	%rd35491, %rd9, %rd35461, %rd35490;
	shr.u64 	%rd35492, %rd35491, 32;
	and.b64  	%rd35493, %rd35437, 4294967295;
	add.s64 	%rd35494, %rd35492, %rd35493;
	shr.u64 	%rd35495, %rd35494, 32;
	and.b64  	%rd35496, %rd35441, 4294967295;
	add.s64 	%rd35497, %rd35495, %rd35496;
	shr.u64 	%rd35498, %rd35497, 32;
	and.b64  	%rd35499, %rd35445, 4294967295;
	add.s64 	%rd35500, %rd35498, %rd35499;
	shr.u64 	%rd35501, %rd35500, 32;
	and.b64  	%rd35502, %rd35449, 4294967295;
	add.s64 	%rd35503, %rd35501, %rd35502;
	shr.u64 	%rd35504, %rd35503, 32;
	and.b64  	%rd35505, %rd35453, 4294967295;
	add.s64 	%rd35506, %rd35504, %rd35505;
	shr.u64 	%rd35507, %rd35506, 32;
	and.b64  	%rd35508, %rd35457, 4294967295;
	add.s64 	%rd35509, %rd35507, %rd35508;
	shr.u64 	%rd35510, %rd35509, 32;
	and.b64  	%rd35511, %rd35460, 4294967295;
	add.s64 	%rd35512, %rd35510, %rd35511;
	{ .reg .b32 tmp; mov.b64 {tmp, %r5177}, %rd35512; }
	add.s32 	%r5178, %r5174, %r5177;
	mul.lo.s32 	%r5179, %r9, %r5176;
	cvt.u64.u32 	%rd35513, %r5179;
	and.b64  	%rd35514, %rd35467, 4294967295;
	mad.lo.s64 	%rd35515, %rd2, %rd35513, %rd35514;
	shr.u64 	%rd35516, %rd35515, 32;
	and.b64  	%rd35517, %rd35471, 4294967295;
	add.s64 	%rd35518, %rd35516, %rd35517;
	mad.lo.s64 	%rd35519, %rd3, %rd35513, %rd35518;
	cvt.u32.u64 	%r5180, %rd35519;
	shr.u64 	%rd35520, %rd35519, 32;
	and.b64  	%rd35521, %rd35475, 4294967295;
	add.s64 	%rd35522, %rd35520, %rd35521;
	mad.lo.s64 	%rd35523, %rd4, %rd35513, %rd35522;
	shr.u64 	%rd35524, %rd35523, 32;
	and.b64  	%rd35525, %rd35479, 4294967295;
	add.s64 	%rd35526, %rd35524, %rd35525;
	mad.lo.s64 	%rd35527, %rd5, %rd35513, %rd35526;
	shr.u64 	%rd35528, %rd35527, 32;
	and.b64  	%rd35529, %rd35483, 4294967295;
	add.s64 	%rd35530, %rd35528, %rd35529;
	mad.lo.s64 	%rd35531, %rd6, %rd35513, %rd35530;
	shr.u64 	%rd35532, %rd35531, 32;
	and.b64  	%rd35533, %rd35487, 4294967295;
	add.s64 	%rd35534, %rd35532, %rd35533;
	mad.lo.s64 	%rd35535, %rd7, %rd35513, %rd35534;
	shr.u64 	%rd35536, %rd35535, 32;
	and.b64  	%rd35537, %rd35491, 4294967295;
	add.s64 	%rd35538, %rd35536, %rd35537;
	mad.lo.s64 	%rd35539, %rd8, %rd35513, %rd35538;
	shr.u64 	%rd35540, %rd35539, 32;
	and.b64  	%rd35541, %rd35494, 4294967295;
	add.s64 	%rd35542, %rd35540, %rd35541;
	mad.lo.s64 	%rd35543, %rd9, %rd35513, %rd35542;
	shr.u64 	%rd35544, %rd35543, 32;
	and.b64  	%rd35545, %rd35497, 4294967295;
	add.s64 	%rd35546, %rd35544, %rd35545;
	shr.u64 	%rd35547, %rd35546, 32;
	and.b64  	%rd35548, %rd35500, 4294967295;
	add.s64 	%rd35549, %rd35547, %rd35548;
	shr.u64 	%rd35550, %rd35549, 32;
	and.b64  	%rd35551, %rd35503, 4294967295;
	add.s64 	%rd35552, %rd35550, %rd35551;
	shr.u64 	%rd35553, %rd35552, 32;
	and.b64  	%rd35554, %rd35506, 4294967295;
	add.s64 	%rd35555, %rd35553, %rd35554;
	shr.u64 	%rd35556, %rd35555, 32;
	and.b64  	%rd35557, %rd35509, 4294967295;
	add.s64 	%rd35558, %rd35556, %rd35557;
	shr.u64 	%rd35559, %rd35558, 32;
	and.b64  	%rd35560, %rd35512, 4294967295;
	add.s64 	%rd35561, %rd35559, %rd35560;
	{ .reg .b32 tmp; mov.b64 {tmp, %r5181}, %rd35561; }
	add.s32 	%r5182, %r5178, %r5181;
	mul.lo.s32 	%r5183, %r9, %r5180;
	cvt.u64.u32 	%rd35562, %r5183;
	and.b64  	%rd35563, %rd35519, 4294967295;
	mad.lo.s64 	%rd35564, %rd2, %rd35562, %rd35563;
	shr.u64 	%rd35565, %rd35564, 32;
	and.b64  	%rd35566, %rd35523, 4294967295;
	add.s64 	%rd35567, %rd35565, %rd35566;
	mad.lo.s64 	%rd35568, %rd3, %rd35562, %rd35567;
	cvt.u32.u64 	%r5184, %rd35568;
	shr.u64 	%rd35569, %rd35568, 32;
	and.b64  	%rd35570, %rd35527, 4294967295;
	add.s64 	%rd35571, %rd35569, %rd35570;
	mad.lo.s64 	%rd35572, %rd4, %rd35562, %rd35571;
	shr.u64 	%rd35573, %rd35572, 32;
	and.b64  	%rd35574, %rd35531, 4294967295;
	add.s64 	%rd35575, %rd35573, %rd35574;
	mad.lo.s64 	%rd35576, %rd5, %rd35562, %rd35575;
	shr.u64 	%rd35577, %rd35576, 32;
	and.b64  	%rd35578, %rd35535, 4294967295;
	add.s64 	%rd35579, %rd35577, %rd35578;
	mad.lo.s64 	%rd35580, %rd6, %rd35562, %rd35579;
	shr.u64 	%rd35581, %rd35580, 32;
	and.b64  	%rd35582, %rd35539, 4294967295;
	add.s64 	%rd35583, %rd35581, %rd35582;
	mad.lo.s64 	%rd35584, %rd7, %rd35562, %rd35583;
	shr.u64 	%rd35585, %rd35584, 32;
	and.b64  	%rd35586, %rd35543, 4294967295;
	add.s64 	%rd35587, %rd35585, %rd35586;
	mad.lo.s64 	%rd35588, %rd8, %rd35562, %rd35587;
	shr.u64 	%rd35589, %rd35588, 32;
	and.b64  	%rd35590, %rd35546, 4294967295;
	add.s64 	%rd35591, %rd35589, %rd35590;
	mad.lo.s64 	%rd35592, %rd9, %rd35562, %rd35591;
	shr.u64 	%rd35593, %rd35592, 32;
	and.b64  	%rd35594, %rd35549, 4294967295;
	add.s64 	%rd35595, %rd35593, %rd35594;
	shr.u64 	%rd35596, %rd35595, 32;
	and.b64  	%rd35597, %rd35552, 4294967295;
	add.s64 	%rd35598, %rd35596, %rd35597;
	shr.u64 	%rd35599, %rd35598, 32;
	and.b64  	%rd35600, %rd35555, 4294967295;
	add.s64 	%rd35601, %rd35599, %rd35600;
	shr.u64 	%rd35602, %rd35601, 32;
	and.b64  	%rd35603, %rd35558, 4294967295;
	add.s64 	%rd35604, %rd35602, %rd35603;
	shr.u64 	%rd35605, %rd35604, 32;
	and.b64  	%rd35606, %rd35561, 4294967295;
	add.s64 	%rd35607, %rd35605, %rd35606;
	{ .reg .b32 tmp; mov.b64 {tmp, %r5185}, %rd35607; }
	add.s32 	%r5186, %r5182, %r5185;
	mul.lo.s32 	%r5187, %r9, %r5184;
	cvt.u64.u32 	%rd35608, %r5187;
	and.b64  	%rd35609, %rd35568, 4294967295;
	mad.lo.s64 	%rd35610, %rd2, %rd35608, %rd35609;
	shr.u64 	%rd35611, %rd35610, 32;
	and.b64  	%rd35612, %rd35572, 4294967295;
	add.s64 	%rd35613, %rd35611, %rd35612;
	mad.lo.s64 	%rd35614, %rd3, %rd35608, %rd35613;
	cvt.u32.u64 	%r5188, %rd35614;
	shr.u64 	%rd35615, %rd35614, 32;
	and.b64  	%rd35616, %rd35576, 4294967295;
	add.s64 	%rd35617, %rd35615, %rd35616;
	mad.lo.s64 	%rd35618, %rd4, %rd35608, %rd35617;
	shr.u64 	%rd35619, %rd35618, 32;
	and.b64  	%rd35620, %rd35580, 4294967295;
	add.s64 	%rd35621, %rd35619, %rd35620;
	mad.lo.s64 	%rd35622, %rd5, %rd35608, %rd35621;
	shr.u64 	%rd35623, %rd35622, 32;
	and.b64  	%rd35624, %rd35584, 4294967295;
	add.s64 	%rd35625, %rd35623, %rd35624;
	mad.lo.s64 	%rd35626, %rd6, %rd35608, %rd35625;
	shr.u64 	%rd35627, %rd35626, 32;
	and.b64  	%rd35628, %rd35588, 4294967295;
	add.s64 	%rd35629, %rd35627, %rd35628;
	mad.lo.s64 	%rd35630, %rd7, %rd35608, %rd35629;
	shr.u64 	%rd35631, %rd35630, 32;
	and.b64  	%rd35632, %rd35592, 4294967295;
	add.s64 	%rd35633, %rd35631, %rd35632;
	mad.lo.s64 	%rd35634, %rd8, %rd35608, %rd35633;
	shr.u64 	%rd35635, %rd35634, 32;
	and.b64  	%rd35636, %rd35595, 4294967295;
	add.s64 	%rd35637, %rd35635, %rd35636;
	mad.lo.s64 	%rd35638, %rd9, %rd35608, %rd35637;
	shr.u64 	%rd35639, %rd35638, 32;
	and.b64  	%rd35640, %rd35598, 4294967295;
	add.s64 	%rd35641, %rd35639, %rd35640;
	shr.u64 	%rd35642, %rd35641, 32;
	and.b64  	%rd35643, %rd35601, 4294967295;
	add.s64 	%rd35644, %rd35642, %rd35643;
	shr.u64 	%rd35645, %rd35644, 32;
	and.b64  	%rd35646, %rd35604, 4294967295;
	add.s64 	%rd35647, %rd35645, %rd35646;
	shr.u64 	%rd35648, %rd35647, 32;
	and.b64  	%rd35649, %rd35607, 4294967295;
	add.s64 	%rd35650, %rd35648, %rd35649;
	{ .reg .b32 tmp; mov.b64 {tmp, %r5189}, %rd35650; }
	add.s32 	%r5190, %r5186, %r5189;
	mul.lo.s32 	%r5191, %r9, %r5188;
	cvt.u64.u32 	%rd35651, %r5191;
	and.b64  	%rd35652, %rd35614, 4294967295;
	mad.lo.s64 	%rd35653, %rd2, %rd35651, %rd35652;
	shr.u64 	%rd35654, %rd35653, 32;
	and.b64  	%rd35655, %rd35618, 4294967295;
	add.s64 	%rd35656, %rd35654, %rd35655;
	mad.lo.s64 	%rd35657, %rd3, %rd35651, %rd35656;
	cvt.u32.u64 	%r5192, %rd35657;
	shr.u64 	%rd35658, %rd35657, 32;
	and.b64  	%rd35659, %rd35622, 4294967295;
	add.s64 	%rd35660, %rd35658, %rd35659;
	mad.lo.s64 	%rd35661, %rd4, %rd35651, %rd35660;
	shr.u64 	%rd35662, %rd35661, 32;
	and.b64  	%rd35663, %rd35626, 4294967295;
	add.s64 	%rd35664, %rd35662, %rd35663;
	mad.lo.s64 	%rd35665, %rd5, %rd35651, %rd35664;
	shr.u64 	%rd35666, %rd35665, 32;
	and.b64  	%rd35667, %rd35630, 4294967295;
	add.s64 	%rd35668, %rd35666, %rd35667;
	mad.lo.s64 	%rd35669, %rd6, %rd35651, %rd35668;
	shr.u64 	%rd35670, %rd35669, 32;
	and.b64  	%rd35671, %rd35634, 4294967295;
	add.s64 	%rd35672, %rd35670, %rd35671;
	mad.lo.s64 	%rd35673, %rd7, %rd35651, %rd35672;
	shr.u64 	%rd35674, %rd35673, 32;
	and.b64  	%rd35675, %rd35638, 4294967295;
	add.s64 	%rd35676, %rd35674, %rd35675;
	mad.lo.s64 	%rd35677, %rd8, %rd35651, %rd35676;
	shr.u64 	%rd35678, %rd35677, 32;
	and.b64  	%rd35679, %rd35641, 4294967295;
	add.s64 	%rd35680, %rd35678, %rd35679;
	mad.lo.s64 	%rd35681, %rd9, %rd35651, %rd35680;
	shr.u64 	%rd35682, %rd35681, 32;
	and.b64  	%rd35683, %rd35644, 4294967295;
	add.s64 	%rd35684, %rd35682, %rd35683;
	shr.u64 	%rd35685, %rd35684, 32;
	and.b64  	%rd35686, %rd35647, 4294967295;
	add.s64 	%rd35687, %rd35685, %rd35686;
	shr.u64 	%rd35688, %rd35687, 32;
	and.b64  	%rd35689, %rd35650, 4294967295;
	add.s64 	%rd35690, %rd35688, %rd35689;
	{ .reg .b32 tmp; mov.b64 {tmp, %r5193}, %rd35690; }
	add.s32 	%r5194, %r5190, %r5193;
	mul.lo.s32 	%r5195, %r9, %r5192;
	cvt.u64.u32 	%rd35691, %r5195;
	and.b64  	%rd35692, %rd35657, 4294967295;
	mad.lo.s64 	%rd35693, %rd2, %rd35691, %rd35692;
	shr.u64 	%rd35694, %rd35693, 32;
	and.b64  	%rd35695, %rd35661, 4294967295;
	add.s64 	%rd35696, %rd35694, %rd35695;
	mad.lo.s64 	%rd35697, %rd3, %rd35691, %rd35696;
	cvt.u32.u64 	%r5196, %rd35697;
	shr.u64 	%rd35698, %rd35697, 32;
	and.b64  	%rd35699, %rd35665, 4294967295;
	add.s64 	%rd35700, %rd35698, %rd35699;
	mad.lo.s64 	%rd35701, %rd4, %rd35691, %rd35700;
	shr.u64 	%rd35702, %rd35701, 32;
	and.b64  	%rd35703, %rd35669, 4294967295;
	add.s64 	%rd35704, %rd35702, %rd35703;
	mad.lo.s64 	%rd35705, %rd5, %rd35691, %rd35704;
	shr.u64 	%rd35706, %rd35705, 32;
	and.b64  	%rd35707, %rd35673, 4294967295;
	add.s64 	%rd35708, %rd35706, %rd35707;
	mad.lo.s64 	%rd35709, %rd6, %rd35691, %rd35708;
	shr.u64 	%rd35710, %rd35709, 32;
	and.b64  	%rd35711, %rd35677, 4294967295;
	add.s64 	%rd35712, %rd35710, %rd35711;
	mad.lo.s64 	%rd35713, %rd7, %rd35691, %rd35712;
	shr.u64 	%rd35714, %rd35713, 32;
	and.b64  	%rd35715, %rd35681, 4294967295;
	add.s64 	%rd35716, %rd35714, %rd35715;
	mad.lo.s64 	%rd35717, %rd8, %rd35691, %rd35716;
	shr.u64 	%rd35718, %rd35717, 32;
	and.b64  	%rd35719, %rd35684, 4294967295;
	add.s64 	%rd35720, %rd35718, %rd35719;
	mad.lo.s64 	%rd35721, %rd9, %rd35691, %rd35720;
	shr.u64 	%rd35722, %rd35721, 32;
	and.b64  	%rd35723, %rd35687, 4294967295;
	add.s64 	%rd35724, %rd35722, %rd35723;
	shr.u64 	%rd35725, %rd35724, 32;
	and.b64  	%rd35726, %rd35690, 4294967295;
	add.s64 	%rd35727, %rd35725, %rd35726;
	{ .reg .b32 tmp; mov.b64 {tmp, %r5197}, %rd35727; }
	add.s32 	%r5198, %r5194, %r5197;
	mul.lo.s32 	%r5199, %r9, %r5196;
	cvt.u64.u32 	%rd35728, %r5199;
	and.b64  	%rd35729, %rd35697, 4294967295;
	mad.lo.s64 	%rd35730, %rd2, %rd35728, %rd35729;
	shr.u64 	%rd35731, %rd35730, 32;
	and.b64  	%rd35732, %rd35701, 4294967295;
	add.s64 	%rd35733, %rd35731, %rd35732;
	mad.lo.s64 	%rd35734, %rd3, %rd35728, %rd35733;
	cvt.u32.u64 	%r5200, %rd35734;
	shr.u64 	%rd35735, %rd35734, 32;
	and.b64  	%rd35736, %rd35705, 4294967295;
	add.s64 	%rd35737, %rd35735, %rd35736;
	mad.lo.s64 	%rd35738, %rd4, %rd35728, %rd35737;
	shr.u64 	%rd35739, %rd35738, 32;
	and.b64  	%rd35740, %rd35709, 4294967295;
	add.s64 	%rd35741, %rd35739, %rd35740;
	mad.lo.s64 	%rd35742, %rd5, %rd35728, %rd35741;
	shr.u64 	%rd35743, %rd35742, 32;
	and.b64  	%rd35744, %rd35713, 4294967295;
	add.s64 	%rd35745, %rd35743, %rd35744;
	mad.lo.s64 	%rd35746, %rd6, %rd35728, %rd35745;
	shr.u64 	%rd35747, %rd35746, 32;
	and.b64  	%rd35748, %rd35717, 4294967295;
	add.s64 	%rd35749, %rd35747, %rd35748;
	mad.lo.s64 	%rd35750, %rd7, %rd35728, %rd35749;
	shr.u64 	%rd35751, %rd35750, 32;
	and.b64  	%rd35752, %rd35721, 4294967295;
	add.s64 	%rd35753, %rd35751, %rd35752;
	mad.lo.s64 	%rd35754, %rd8, %rd35728, %rd35753;
	shr.u64 	%rd35755, %rd35754, 32;
	and.b64  	%rd35756, %rd35724, 4294967295;
	add.s64 	%rd35757, %rd35755, %rd35756;
	mad.lo.s64 	%rd35758, %rd9, %rd35728, %rd35757;
	shr.u64 	%rd35759, %rd35758, 32;
	and.b64  	%rd35760, %rd35727, 4294967295;
	add.s64 	%rd35761, %rd35759, %rd35760;
	{ .reg .b32 tmp; mov.b64 {tmp, %r5201}, %rd35761; }
	add.s32 	%r5202, %r5198, %r5201;
	mul.lo.s32 	%r5203, %r9, %r5200;
	cvt.u64.u32 	%rd35762, %r5203;
	and.b64  	%rd35763, %rd35734, 4294967295;
	mad.lo.s64 	%rd35764, %rd2, %rd35762, %rd35763;
	shr.u64 	%rd35765, %rd35764, 32;
	and.b64  	%rd35766, %rd35738, 4294967295;
	add.s64 	%rd35767, %rd35765, %rd35766;
	mad.lo.s64 	%rd47088, %rd3, %rd35762, %rd35767;
	shr.u64 	%rd35768, %rd47088, 32;
	and.b64  	%rd35769, %rd35742, 4294967295;
	add.s64 	%rd35770, %rd35768, %rd35769;
	mad.lo.s64 	%rd47087, %rd4, %rd35762, %rd35770;
	cvt.u32.u64 	%r472, %rd47087;
	shr.u64 	%rd35771, %rd47087, 32;
	and.b64  	%rd35772, %rd35746, 4294967295;
	add.s64 	%rd35773, %rd35771, %rd35772;
	mad.lo.s64 	%rd47086, %rd5, %rd35762, %rd35773;
	cvt.u32.u64 	%r473, %rd47086;
	shr.u64 	%rd35774, %rd47086, 32;
	and.b64  	%rd35775, %rd35750, 4294967295;
	add.s64 	%rd35776, %rd35774, %rd35775;
	mad.lo.s64 	%rd47085, %rd6, %rd35762, %rd35776;
	cvt.u32.u64 	%r474, %rd47085;
	shr.u64 	%rd35777, %rd47085, 32;
	and.b64  	%rd35778, %rd35754, 4294967295;
	add.s64 	%rd35779, %rd35777, %rd35778;
	mad.lo.s64 	%rd47084, %rd7, %rd35762, %rd35779;
	cvt.u32.u64 	%r475, %rd47084;
	shr.u64 	%rd35780, %rd47084, 32;
	and.b64  	%rd35781, %rd35758, 4294967295;
	add.s64 	%rd35782, %rd35780, %rd35781;
	mad.lo.s64 	%rd47083, %rd8, %rd35762, %rd35782;
	cvt.u32.u64 	%r476, %rd47083;
	shr.u64 	%rd35783, %rd47083, 32;
	and.b64  	%rd35784, %rd35761, 4294967295;
	add.s64 	%rd35785, %rd35783, %rd35784;
	mad.lo.s64 	%rd47082, %rd9, %rd35762, %rd35785;
	cvt.u32.u64 	%r477, %rd47082;
	{ .reg .b32 tmp; mov.b64 {tmp, %r5204}, %rd47082; }
	add.s32 	%r6799, %r5202, %r5204;
	setp.gt.u32 	%p1503, %r6799, %r5172;
	@%p1503 bra 	$L__BB0_517;
	cvt.u32.u64 	%r5205, %rd9;
	setp.lt.u32 	%p1504, %r6799, %r5205;
	@%p1504 bra 	$L__BB0_518;
	cvt.u32.u64 	%r5206, %rd8;
	setp.lt.u32 	%p1505, %r5206, %r477;
	@%p1505 bra 	$L__BB0_517;
	cvt.u32.u64 	%r5207, %rd8;
	setp.gt.u32 	%p1506, %r5207, %r477;
	@%p1506 bra 	$L__BB0_518;
	cvt.u32.u64 	%r5208, %rd7;
	setp.lt.u32 	%p1507, %r5208, %r476;
	@%p1507 bra 	$L__BB0_517;
	cvt.u32.u64 	%r5209, %rd7;
	setp.gt.u32 	%p1508, %r5209, %r476;
	@%p1508 bra 	$L__BB0_518;
	cvt.u32.u64 	%r5210, %rd6;
	setp.lt.u32 	%p1509, %r5210, %r475;
	@%p1509 bra 	$L__BB0_517;
	cvt.u32.u64 	%r5211, %rd6;
	setp.gt.u32 	%p1510, %r5211, %r475;
	@%p1510 bra 	$L__BB0_518;
	cvt.u32.u64 	%r5212, %rd5;
	setp.lt.u32 	%p1511, %r5212, %r474;
	@%p1511 bra 	$L__BB0_517;
	cvt.u32.u64 	%r5213, %rd5;
	setp.gt.u32 	%p1512, %r5213, %r474;
	@%p1512 bra 	$L__BB0_518;
	cvt.u32.u64 	%r5214, %rd4;
	setp.lt.u32 	%p1513, %r5214, %r473;
	@%p1513 bra 	$L__BB0_517;
	cvt.u32.u64 	%r5215, %rd4;
	setp.gt.u32 	%p1514, %r5215, %r473;
	@%p1514 bra 	$L__BB0_518;
	cvt.u32.u64 	%r5216, %rd3;
	setp.lt.u32 	%p1515, %r5216, %r472;
	@%p1515 bra 	$L__BB0_517;
	cvt.u32.u64 	%r5217, %rd3;
	cvt.u32.u64 	%r5218, %rd2;
	setp.gt.u32 	%p1516, %r5217, %r472;
	cvt.u32.u64 	%r5219, %rd47088;
	setp.gt.u32 	%p1517, %r5218, %r5219;
	or.pred  	%p1518, %p1516, %p1517;
	@%p1518 bra 	$L__BB0_518;
$L__BB0_517:
	cvt.u32.u64 	%r5220, %rd9;
	and.b64  	%rd35787, %rd47088, 4294967295;
	sub.s64 	%rd47088, %rd35787, %rd2;
	shr.u64 	%rd35788, %rd47088, 63;
	and.b64  	%rd35789, %rd47087, 4294967295;
	add.s64 	%rd35790, %rd35788, %rd3;
	sub.s64 	%rd47087, %rd35789, %rd35790;
	shr.u64 	%rd35791, %rd47087, 63;
	and.b64  	%rd35792, %rd47086, 4294967295;
	add.s64 	%rd35793, %rd35791, %rd4;
	sub.s64 	%rd47086, %rd35792, %rd35793;
	shr.u64 	%rd35794, %rd47086, 63;
	and.b64  	%rd35795, %rd47085, 4294967295;
	add.s64 	%rd35796, %rd35794, %rd5;
	sub.s64 	%rd47085, %rd35795, %rd35796;
	shr.u64 	%rd35797, %rd47085, 63;
	and.b64  	%rd35798, %rd47084, 4294967295;
	add.s64 	%rd35799, %rd35797, %rd6;
	sub.s64 	%rd47084, %rd35798, %rd35799;
	shr.u64 	%rd35800, %rd47084, 63;
	and.b64  	%rd35801, %rd47083, 4294967295;
	add.s64 	%rd35802, %rd35800, %rd7;
	sub.s64 	%rd47083, %rd35801, %rd35802;
	shr.u64 	%rd35803, %rd47083, 63;
	and.b64  	%rd35804, %rd47082, 4294967295;
	add.s64 	%rd35805, %rd35803, %rd8;
	sub.s64 	%rd47082, %rd35804, %rd35805;
	shr.u64 	%rd35806, %rd47082, 63;
	cvt.u32.u64 	%r5221, %rd35806;
	add.s32 	%r5222, %r5220, %r5221;
	sub.s32 	%r6799, %r6799, %r5222;
$L__BB0_518:
	and.b64  	%rd35807, %rd47088, 4294967295;
	and.b64  	%rd847, %rd47067, 4294967295;
	sub.s64 	%rd35808, %rd35807, %rd847;
	shr.u64 	%rd35809, %rd35808, 63;
	cvt.u32.u64 	%r6801, %rd35808;
	and.b64  	%rd35810, %rd47087, 4294967295;
	and.b64  	%rd848, %rd47066, 4294967295;
	add.s64 	%rd35811, %rd35809, %rd848;
	sub.s64 	%rd47094, %rd35810, %rd35811;
	shr.u64 	%rd35812, %rd47094, 63;
	and.b64  	%rd35813, %rd47086, 4294967295;
	and.b64  	%rd850, %rd47065, 4294967295;
	add.s64 	%rd35814, %rd35812, %rd850;
	sub.s64 	%rd47093, %rd35813, %rd35814;
	shr.u64 	%rd35815, %rd47093, 63;
	and.b64  	%rd35816, %rd47085, 4294967295;
	and.b64  	%rd852, %rd47064, 4294967295;
	add.s64 	%rd35817, %rd35815, %rd852;
	sub.s64 	%rd47092, %rd35816, %rd35817;
	shr.u64 	%rd35818, %rd47092, 63;
	and.b64  	%rd35819, %rd47084, 4294967295;
	and.b64  	%rd854, %rd47063, 4294967295;
	add.s64 	%rd35820, %rd35818, %rd854;
	sub.s64 	%rd47091, %rd35819, %rd35820;
	shr.u64 	%rd35821, %rd47091, 63;
	and.b64  	%rd35822, %rd47083, 4294967295;
	and.b64  	%rd856, %rd47062, 4294967295;
	add.s64 	%rd35823, %rd35821, %rd856;
	sub.s64 	%rd47090, %rd35822, %rd35823;
	shr.u64 	%rd35824, %rd47090, 63;
	and.b64  	%rd35825, %rd47082, 4294967295;
	and.b64  	%rd858, %rd47061, 4294967295;
	add.s64 	%rd35826, %rd35824, %rd858;
	sub.s64 	%rd47089, %rd35825, %rd35826;
	shr.u64 	%rd35827, %rd47089, 63;
	cvt.u64.u32 	%rd35828, %r6799;
	cvt.u64.u32 	%rd860, %r6796;
	add.s64 	%rd35829, %rd35827, %rd860;
	sub.s64 	%rd35830, %rd35828, %rd35829;
	setp.gt.s64 	%p1519, %rd35830, -1;
	cvt.u32.u64 	%r6800, %rd35830;
	@%p1519 bra 	$L__BB0_520;
	cvt.u32.u64 	%r5223, %rd9;
	cvt.u32.u64 	%r5224, %rd2;
	add.s32 	%r6801, %r5224, %r6801;
	setp.lt.u32 	%p1520, %r6801, %r5224;
	selp.u64 	%rd35831, 1, 0, %p1520;
	and.b64  	%rd35832, %rd47094, 4294967295;
	add.s64 	%rd35833, %rd35832, %rd35831;
	add.s64 	%rd47094, %rd35833, %rd3;
	shr.u64 	%rd35834, %rd47094, 32;
	and.b64  	%rd35835, %rd47093, 4294967295;
	add.s64 	%rd35836, %rd35834, %rd35835;
	add.s64 	%rd47093, %rd35836, %rd4;
	shr.u64 	%rd35837, %rd47093, 32;
	and.b64  	%rd35838, %rd47092, 4294967295;
	add.s64 	%rd35839, %rd35837, %rd35838;
	add.s64 	%rd47092, %rd35839, %rd5;
	shr.u64 	%rd35840, %rd47092, 32;
	and.b64  	%rd35841, %rd47091, 4294967295;
	add.s64 	%rd35842, %rd35840, %rd35841;
	add.s64 	%rd47091, %rd35842, %rd6;
	shr.u64 	%rd35843, %rd47091, 32;
	and.b64  	%rd35844, %rd47090, 4294967295;
	add.s64 	%rd35845, %rd35843, %rd35844;
	add.s64 	%rd47090, %rd35845, %rd7;
	shr.u64 	%rd35846, %rd47090, 32;
	and.b64  	%rd35847, %rd47089, 4294967295;
	add.s64 	%rd35848, %rd35846, %rd35847;
	add.s64 	%rd47089, %rd35848, %rd8;
	{ .reg .b32 tmp; mov.b64 {tmp, %r5225}, %rd47089; }
	add.s32 	%r5226, %r6800, %r5225;
	add.s32 	%r6800, %r5226, %r5223;
$L__BB0_520:
	cvt.u64.u32 	%rd35849, %r6801;
	and.b64  	%rd873, %rd47074, 4294967295;
	sub.s64 	%rd35850, %rd35849, %rd873;
	shr.u64 	%rd35851, %rd35850, 63;
	cvt.u32.u64 	%r6803, %rd35850;
	and.b64  	%rd35852, %rd47094, 4294967295;
	and.b64  	%rd874, %rd47073, 4294967295;
	add.s64 	%rd35853, %rd35851, %rd874;
	sub.s64 	%rd47100, %rd35852, %rd35853;
	shr.u64 	%rd35854, %rd47100, 63;
	and.b64  	%rd35855, %rd47093, 4294967295;
	and.b64  	%rd876, %rd47072, 4294967295;
	add.s64 	%rd35856, %rd35854, %rd876;
	sub.s64 	%rd47099, %rd35855, %rd35856;
	shr.u64 	%rd35857, %rd47099, 63;
	and.b64  	%rd35858, %rd47092, 4294967295;
	and.b64  	%rd878, %rd47071, 4294967295;
	add.s64 	%rd35859, %rd35857, %rd878;
	sub.s64 	%rd47098, %rd35858, %rd35859;
	shr.u64 	%rd35860, %rd47098, 63;
	and.b64  	%rd35861, %rd47091, 4294967295;
	and.b64  	%rd880, %rd47070, 4294967295;
	add.s64 	%rd35862, %rd35860, %rd880;
	sub.s64 	%rd47097, %rd35861, %rd35862;
	shr.u64 	%rd35863, %rd47097, 63;
	and.b64  	%rd35864, %rd47090, 4294967295;
	and.b64  	%rd882, %rd47069, 4294967295;
	add.s64 	%rd35865, %rd35863, %rd882;
	sub.s64 	%rd47096, %rd35864, %rd35865;
	shr.u64 	%rd35866, %rd47096, 63;
	and.b64  	%rd35867, %rd47089, 4294967295;
	and.b64  	%rd884, %rd47068, 4294967295;
	add.s64 	%rd35868, %rd35866, %rd884;
	sub.s64 	%rd47095, %rd35867, %rd35868;
	shr.u64 	%rd35869, %rd47095, 63;
	cvt.u64.u32 	%rd35870, %r6800;
	cvt.u64.u32 	%rd886, %r6797;
	add.s64 	%rd35871, %rd35869, %rd886;
	sub.s64 	%rd35872, %rd35870, %rd35871;
	setp.gt.s64 	%p1521, %rd35872, -1;
	cvt.u32.u64 	%r6802, %rd35872;
	@%p1521 bra 	$L__BB0_522;
	cvt.u32.u64 	%r5227, %rd9;
	cvt.u32.u64 	%r5228, %rd2;
	add.s32 	%r6803, %r5228, %r6803;
	setp.lt.u32 	%p1522, %r6803, %r5228;
	selp.u64 	%rd35873, 1, 0, %p1522;
	and.b64  	%rd35874, %rd47100, 4294967295;
	add.s64 	%rd35875, %rd35874, %rd35873;
	add.s64 	%rd47100, %rd35875, %rd3;
	shr.u64 	%rd35876, %rd47100, 32;
	and.b64  	%rd35877, %rd47099, 4294967295;
	add.s64 	%rd35878, %rd35876, %rd35877;
	add.s64 	%rd47099, %rd35878, %rd4;
	shr.u64 	%rd35879, %rd47099, 32;
	and.b64  	%rd35880, %rd47098, 4294967295;
	add.s64 	%rd35881, %rd35879, %rd35880;
	add.s64 	%rd47098, %rd35881, %rd5;
	shr.u64 	%rd35882, %rd47098, 32;
	and.b64  	%rd35883, %rd47097, 4294967295;
	add.s64 	%rd35884, %rd35882, %rd35883;
	add.s64 	%rd47097, %rd35884, %rd6;
	shr.u64 	%rd35885, %rd47097, 32;
	and.b64  	%rd35886, %rd47096, 4294967295;
	add.s64 	%rd35887, %rd35885, %rd35886;
	add.s64 	%rd47096, %rd35887, %rd7;
	shr.u64 	%rd35888, %rd47096, 32;
	and.b64  	%rd35889, %rd47095, 4294967295;
	add.s64 	%rd35890, %rd35888, %rd35889;
	add.s64 	%rd47095, %rd35890, %rd8;
	{ .reg .b32 tmp; mov.b64 {tmp, %r5229}, %rd47095; }
	add.s32 	%r5230, %r6802, %r5229;
	add.s32 	%r6802, %r5230, %r5227;
$L__BB0_522:
	cvt.u64.u32 	%rd35891, %r6803;
	sub.s64 	%rd35892, %rd35891, %rd873;
	shr.u64 	%rd35893, %rd35892, 63;
	cvt.u32.u64 	%r6844, %rd35892;
	and.b64  	%rd35894, %rd47100, 4294967295;
	add.s64 	%rd35895, %rd35893, %rd874;
	sub.s64 	%rd47106, %rd35894, %rd35895;
	shr.u64 	%rd35896, %rd47106, 63;
	and.b64  	%rd35897, %rd47099, 4294967295;
	add.s64 	%rd35898, %rd35896, %rd876;
	sub.s64 	%rd47105, %rd35897, %rd35898;
	shr.u64 	%rd35899, %rd47105, 63;
	and.b64  	%rd35900, %rd47098, 4294967295;
	add.s64 	%rd35901, %rd35899, %rd878;
	sub.s64 	%rd47104, %rd35900, %rd35901;
	shr.u64 	%rd35902, %rd47104, 63;
	and.b64  	%rd35903, %rd47097, 4294967295;
	add.s64 	%rd35904, %rd35902, %rd880;
	sub.s64 	%rd47103, %rd35903, %rd35904;
	shr.u64 	%rd35905, %rd47103, 63;
	and.b64  	%rd35906, %rd47096, 4294967295;
	add.s64 	%rd35907, %rd35905, %rd882;
	sub.s64 	%rd47102, %rd35906, %rd35907;
	shr.u64 	%rd35908, %rd47102, 63;
	and.b64  	%rd35909, %rd47095, 4294967295;
	add.s64 	%rd35910, %rd35908, %rd884;
	sub.s64 	%rd47101, %rd35909, %rd35910;
	shr.u64 	%rd35911, %rd47101, 63;
	cvt.u64.u32 	%rd35912, %r6802;
	add.s64 	%rd35913, %rd35911, %rd886;
	sub.s64 	%rd35914, %rd35912, %rd35913;
	setp.gt.s64 	%p1523, %rd35914, -1;
	cvt.u32.u64 	%r6837, %rd35914;
	@%p1523 bra 	$L__BB0_524;
	cvt.u32.u64 	%r5231, %rd9;
	cvt.u32.u64 	%r5232, %rd2;
	add.s32 	%r6844, %r5232, %r6844;
	setp.lt.u32 	%p1524, %r6844, %r5232;
	selp.u64 	%rd35915, 1, 0, %p1524;
	and.b64  	%rd35916, %rd47106, 4294967295;
	add.s64 	%rd35917, %rd35916, %rd35915;
	add.s64 	%rd47106, %rd35917, %rd3;
	shr.u64 	%rd35918, %rd47106, 32;
	and.b64  	%rd35919, %rd47105, 4294967295;
	add.s64 	%rd35920, %rd35918, %rd35919;
	add.s64 	%rd47105, %rd35920, %rd4;
	shr.u64 	%rd35921, %rd47105, 32;
	and.b64  	%rd35922, %rd47104, 4294967295;
	add.s64 	%rd35923, %rd35921, %rd35922;
	add.s64 	%rd47104, %rd35923, %rd5;
	shr.u64 	%rd35924, %rd47104, 32;
	and.b64  	%rd35925, %rd47103, 4294967295;
	add.s64 	%rd35926, %rd35924, %rd35925;
	add.s64 	%rd47103, %rd35926, %rd6;
	shr.u64 	%rd35927, %rd47103, 32;
	and.b64  	%rd35928, %rd47102, 4294967295;
	add.s64 	%rd35929, %rd35927, %rd35928;
	add.s64 	%rd47102, %rd35929, %rd7;
	shr.u64 	%rd35930, %rd47102, 32;
	and.b64  	%rd35931, %rd47101, 4294967295;
	add.s64 	%rd35932, %rd35930, %rd35931;
	add.s64 	%rd47101, %rd35932, %rd8;
	{ .reg .b32 tmp; mov.b64 {tmp, %r5233}, %rd47101; }
	add.s32 	%r5234, %r6837, %r5233;
	add.s32 	%r6837, %r5234, %r5231;
$L__BB0_524:
	cvt.u32.u64 	%r6843, %rd47106;
	cvt.u32.u64 	%r6842, %rd47105;
	cvt.u32.u64 	%r6841, %rd47104;
	cvt.u32.u64 	%r6840, %rd47103;
	cvt.u32.u64 	%r6839, %rd47102;
	cvt.u32.u64 	%r6838, %rd47101;
	cvt.u64.u32 	%rd35933, %r6844;
	sub.s64 	%rd35934, %rd873, %rd35933;
	shr.u64 	%rd35935, %rd35934, 63;
	cvt.u32.u64 	%r6807, %rd35934;
	and.b64  	%rd35936, %rd47106, 4294967295;
	add.s64 	%rd35937, %rd35935, %rd35936;
	sub.s64 	%rd47112, %rd874, %rd35937;
	shr.u64 	%rd35938, %rd47112, 63;
	and.b64  	%rd35939, %rd47105, 4294967295;
	add.s64 	%rd35940, %rd35938, %rd35939;
	sub.s64 	%rd47111, %rd876, %rd35940;
	shr.u64 	%rd35941, %rd47111, 63;
	and.b64  	%rd35942, %rd47104, 4294967295;
	add.s64 	%rd35943, %rd35941, %rd35942;
	sub.s64 	%rd47110, %rd878, %rd35943;
	shr.u64 	%rd35944, %rd47110, 63;
	and.b64  	%rd35945, %rd47103, 4294967295;
	add.s64 	%rd35946, %rd35944, %rd35945;
	sub.s64 	%rd47109, %rd880, %rd35946;
	shr.u64 	%rd35947, %rd47109, 63;
	and.b64  	%rd35948, %rd47102, 4294967295;
	add.s64 	%rd35949, %rd35947, %rd35948;
	sub.s64 	%rd47108, %rd882, %rd35949;
	shr.u64 	%rd35950, %rd47108, 63;
	and.b64  	%rd35951, %rd47101, 4294967295;
	add.s64 	%rd35952, %rd35950, %rd35951;
	sub.s64 	%rd47107, %rd884, %rd35952;
	shr.u64 	%rd35953, %rd47107, 63;
	cvt.u64.u32 	%rd35954, %r6837;
	add.s64 	%rd35955, %rd35953, %rd35954;
	sub.s64 	%rd35956, %rd886, %rd35955;
	setp.gt.s64 	%p1525, %rd35956, -1;
	cvt.u32.u64 	%r6806, %rd35956;
	@%p1525 bra 	$L__BB0_526;
	cvt.u32.u64 	%r5235, %rd9;
	cvt.u32.u64 	%r5236, %rd2;
	add.s32 	%r6807, %r5236, %r6807;
	setp.lt.u32 	%p1526, %r6807, %r5236;
	selp.u64 	%rd35957, 1, 0, %p1526;
	and.b64  	%rd35958, %rd47112, 4294967295;
	add.s64 	%rd35959, %rd35958, %rd35957;
	add.s64 	%rd47112, %rd35959, %rd3;
	shr.u64 	%rd35960, %rd47112, 32;
	and.b64  	%rd35961, %rd47111, 4294967295;
	add.s64 	%rd35962, %rd35960, %rd35961;
	add.s64 	%rd47111, %rd35962, %rd4;
	shr.u64 	%rd35963, %rd47111, 32;
	and.b64  	%rd35964, %rd47110, 4294967295;
	add.s64 	%rd35965, %rd35963, %rd35964;
	add.s64 	%rd47110, %rd35965, %rd5;
	shr.u64 	%rd35966, %rd47110, 32;
	and.b64  	%rd35967, %rd47109, 4294967295;
	add.s64 	%rd35968, %rd35966, %rd35967;
	add.s64 	%rd47109, %rd35968, %rd6;
	shr.u64 	%rd35969, %rd47109, 32;
	and.b64  	%rd35970, %rd47108, 4294967295;
	add.s64 	%rd35971, %rd35969, %rd35970;
	add.s64 	%rd47108, %rd35971, %rd7;
	shr.u64 	%rd35972, %rd47108, 32;
	and.b64  	%rd35973, %rd47107, 4294967295;
	add.s64 	%rd35974, %rd35972, %rd35973;
	add.s64 	%rd47107, %rd35974, %rd8;
	{ .reg .b32 tmp; mov.b64 {tmp, %r5237}, %rd47107; }
	add.s32 	%r5238, %r6806, %r5237;
	add.s32 	%r6806, %r5238, %r5235;
$L__BB0_526:
	cvt.u32.u64 	%r5239, %rd9;
	cvt.u64.u32 	%rd35975, %r6807;
	mul.lo.s64 	%rd35976, %rd35975, %rd818;
	cvt.u32.u64 	%r5240, %rd35976;
	shr.u64 	%rd35977, %rd35976, 32;
	and.b64  	%rd35978, %rd47112, 4294967295;
	mad.lo.s64 	%rd35979, %rd35978, %rd818, %rd35977;
	shr.u64 	%rd35980, %rd35979, 32;
	and.b64  	%rd35981, %rd47111, 4294967295;
	mad.lo.s64 	%rd35982, %rd35981, %rd818, %rd35980;
	shr.u64 	%rd35983, %rd35982, 32;
	and.b64  	%rd35984, %rd47110, 4294967295;
	mad.lo.s64 	%rd35985, %rd35984, %rd818, %rd35983;
	shr.u64 	%rd35986, %rd35985, 32;
	and.b64  	%rd35987, %rd47109, 4294967295;
	mad.lo.s64 	%rd35988, %rd35987, %rd818, %rd35986;
	shr.u64 	%rd35989, %rd35988, 32;
	and.b64  	%rd35990, %rd47108, 4294967295;
	mad.lo.s64 	%rd35991, %rd35990, %rd818, %rd35989;
	shr.u64 	%rd35992, %rd35991, 32;
	and.b64  	%rd35993, %rd47107, 4294967295;
	mad.lo.s64 	%rd35994, %rd35993, %rd818, %rd35992;
	shr.u64 	%rd35995, %rd35994, 32;
	cvt.u64.u32 	%rd35996, %r6806;
	mad.lo.s64 	%rd35997, %rd35996, %rd818, %rd35995;
	shr.u64 	%rd35998, %rd35997, 32;
	and.b64  	%rd35999, %rd35979, 4294967295;
	mad.lo.s64 	%rd36000, %rd819, %rd35975, %rd35999;
	shr.u64 	%rd36001, %rd36000, 32;
	and.b64  	%rd36002, %rd35982, 4294967295;
	add.s64 	%rd36003, %rd36001, %rd36002;
	mad.lo.s64 	%rd36004, %rd35978, %rd819, %rd36003;
	shr.u64 	%rd36005, %rd36004, 32;
	and.b64  	%rd36006, %rd35985, 4294967295;
	add.s64 	%rd36007, %rd36005, %rd36006;
	mad.lo.s64 	%rd36008, %rd35981, %rd819, %rd36007;
	shr.u64 	%rd36009, %rd36008, 32;
	and.b64  	%rd36010, %rd35988, 4294967295;
	add.s64 	%rd36011, %rd36009, %rd36010;
	mad.lo.s64 	%rd36012, %rd35984, %rd819, %rd36011;
	shr.u64 	%rd36013, %rd36012, 32;
	and.b64  	%rd36014, %rd35991, 4294967295;
	add.s64 	%rd36015, %rd36013, %rd36014;
	mad.lo.s64 	%rd36016, %rd35987, %rd819, %rd36015;
	shr.u64 	%rd36017, %rd36016, 32;
	and.b64  	%rd36018, %rd35994, 4294967295;
	add.s64 	%rd36019, %rd36017, %rd36018;
	mad.lo.s64 	%rd36020, %rd35990, %rd819, %rd36019;
	shr.u64 	%rd36021, %rd36020, 32;
	and.b64  	%rd36022, %rd35997, 4294967295;
	add.s64 	%rd36023, %rd36021, %rd36022;
	mad.lo.s64 	%rd36024, %rd35993, %rd819, %rd36023;
	shr.u64 	%rd36025, %rd36024, 32;
	add.s64 	%rd36026, %rd36025, %rd35998;
	mad.lo.s64 	%rd36027, %rd819, %rd35996, %rd36026;
	shr.u64 	%rd36028, %rd36027, 32;
	and.b64  	%rd36029, %rd36004, 4294967295;
	mad.lo.s64 	%rd36030, %rd820, %rd35975, %rd36029;
	shr.u64 	%rd36031, %rd36030, 32;
	and.b64  	%rd36032, %rd36008, 4294967295;
	add.s64 	%rd36033, %rd36031, %rd36032;
	mad.lo.s64 	%rd36034, %rd35978, %rd820, %rd36033;
	shr.u64 	%rd36035, %rd36034, 32;
	and.b64  	%rd36036, %rd36012, 4294967295;
	add.s64 	%rd36037, %rd36035, %rd36036;
	mad.lo.s64 	%rd36038, %rd35981, %rd820, %rd36037;
	shr.u64 	%rd36039, %rd36038, 32;
	and.b64  	%rd36040, %rd36016, 4294967295;
	add.s64 	%rd36041, %rd36039, %rd36040;
	mad.lo.s64 	%rd36042, %rd35984, %rd820, %rd36041;
	shr.u64 	%rd36043, %rd36042, 32;
	and.b64  	%rd36044, %rd36020, 4294967295;
	add.s64 	%rd36045, %rd36043, %rd36044;
	mad.lo.s64 	%rd36046, %rd35987, %rd820, %rd36045;
	shr.u64 	%rd36047, %rd36046, 32;
	and.b64  	%rd36048, %rd36024, 4294967295;
	add.s64 	%rd36049, %rd36047, %rd36048;
	mad.lo.s64 	%rd36050, %rd35990, %rd820, %rd36049;
	shr.u64 	%rd36051, %rd36050, 32;
	and.b64  	%rd36052, %rd36027, 4294967295;
	add.s64 	%rd36053, %rd36051, %rd36052;
	mad.lo.s64 	%rd36054, %rd35993, %rd820, %rd36053;
	shr.u64 	%rd36055, %rd36054, 32;
	add.s64 	%rd36056, %rd36055, %rd36028;
	mad.lo.s64 	%rd36057, %rd820, %rd35996, %rd36056;
	shr.u64 	%rd36058, %rd36057, 32;
	and.b64  	%rd36059, %rd36034, 4294967295;
	mad.lo.s64 	%rd36060, %rd821, %rd35975, %rd36059;
	shr.u64 	%rd36061, %rd36060, 32;
	and.b64  	%rd36062, %rd36038, 4294967295;
	add.s64 	%rd36063, %rd36061, %rd36062;
	mad.lo.s64 	%rd36064, %rd35978, %rd821, %rd36063;
	shr.u64 	%rd36065, %rd36064, 32;
	and.b64  	%rd36066, %rd36042, 4294967295;
	add.s64 	%rd36067, %rd36065, %rd36066;
	mad.lo.s64 	%rd36068, %rd35981, %rd821, %rd36067;
	shr.u64 	%rd36069, %rd36068, 32;
	and.b64  	%rd36070, %rd36046, 4294967295;
	add.s64 	%rd36071, %rd36069, %rd36070;
	mad.lo.s64 	%rd36072, %rd35984, %rd821, %rd36071;
	shr.u64 	%rd36073, %rd36072, 32;
	and.b64  	%rd36074, %rd36050, 4294967295;
	add.s64 	%rd36075, %rd36073, %rd36074;
	mad.lo.s64 	%rd36076, %rd35987, %rd821, %rd36075;
	shr.u64 	%rd36077, %rd36076, 32;
	and.b64  	%rd36078, %rd36054, 4294967295;
	add.s64 	%rd36079, %rd36077, %rd36078;
	mad.lo.s64 	%rd36080, %rd35990, %rd821, %rd36079;
	shr.u64 	%rd36081, %rd36080, 32;
	and.b64  	%rd36082, %rd36057, 4294967295;
	add.s64 	%rd36083, %rd36081, %rd36082;
	mad.lo.s64 	%rd36084, %rd35993, %rd821, %rd36083;
	shr.u64 	%rd36085, %rd36084, 32;
	add.s64 	%rd36086, %rd36085, %rd36058;
	mad.lo.s64 	%rd36087, %rd821, %rd35996, %rd36086;
	shr.u64 	%rd36088, %rd36087, 32;
	and.b64  	%rd36089, %rd36064, 4294967295;
	mad.lo.s64 	%rd36090, %rd822, %rd35975, %rd36089;
	shr.u64 	%rd36091, %rd36090, 32;
	and.b64  	%rd36092, %rd36068, 4294967295;
	add.s64 	%rd36093, %rd36091, %rd36092;
	mad.lo.s64 	%rd36094, %rd35978, %rd822, %rd36093;
	shr.u64 	%rd36095, %rd36094, 32;
	and.b64  	%rd36096, %rd36072, 4294967295;
	add.s64 	%rd36097, %rd36095, %rd36096;
	mad.lo.s64 	%rd36098, %rd35981, %rd822, %rd36097;
	shr.u64 	%rd36099, %rd36098, 32;
	and.b64  	%rd36100, %rd36076, 4294967295;
	add.s64 	%rd36101, %rd36099, %rd36100;
	mad.lo.s64 	%rd36102, %rd35984, %rd822, %rd36101;
	shr.u64 	%rd36103, %rd36102, 32;
	and.b64  	%rd36104, %rd36080, 4294967295;
	add.s64 	%rd36105, %rd36103, %rd36104;
	mad.lo.s64 	%rd36106, %rd35987, %rd822, %rd36105;
	shr.u64 	%rd36107, %rd36106, 32;
	and.b64  	%rd36108, %rd36084, 4294967295;
	add.s64 	%rd36109, %rd36107, %rd36108;
	mad.lo.s64 	%rd36110, %rd35990, %rd822, %rd36109;
	shr.u64 	%rd36111, %rd36110, 32;
	and.b64  	%rd36112, %rd36087, 4294967295;
	add.s64 	%rd36113, %rd36111, %rd36112;
	mad.lo.s64 	%rd36114, %rd35993, %rd822, %rd36113;
	shr.u64 	%rd36115, %rd36114, 32;
	add.s64 	%rd36116, %rd36115, %rd36088;
	mad.lo.s64 	%rd36117, %rd822, %rd35996, %rd36116;
	shr.u64 	%rd36118, %rd36117, 32;
	and.b64  	%rd36119, %rd36094, 4294967295;
	mad.lo.s64 	%rd36120, %rd823, %rd35975, %rd36119;
	shr.u64 	%rd36121, %rd36120, 32;
	and.b64  	%rd36122, %rd36098, 4294967295;
	add.s64 	%rd36123, %rd36121, %rd36122;
	mad.lo.s64 	%rd36124, %rd35978, %rd823, %rd36123;
	shr.u64 	%rd36125, %rd36124, 32;
	and.b64  	%rd36126, %rd36102, 4294967295;
	add.s64 	%rd36127, %rd36125, %rd36126;
	mad.lo.s64 	%rd36128, %rd35981, %rd823, %rd36127;
	shr.u64 	%rd36129, %rd36128, 32;
	and.b64  	%rd36130, %rd36106, 4294967295;
	add.s64 	%rd36131, %rd36129, %rd36130;
	mad.lo.s64 	%rd36132, %rd35984, %rd823, %rd36131;
	shr.u64 	%rd36133, %rd36132, 32;
	and.b64  	%rd36134, %rd36110, 4294967295;
	add.s64 	%rd36135, %rd36133, %rd36134;
	mad.lo.s64 	%rd36136, %rd35987, %rd823, %rd36135;
	shr.u64 	%rd36137, %rd36136, 32;
	and.b64  	%rd36138, %rd36114, 4294967295;
	add.s64 	%rd36139, %rd36137, %rd36138;
	mad.lo.s64 	%rd36140, %rd35990, %rd823, %rd36139;
	shr.u64 	%rd36141, %rd36140, 32;
	and.b64  	%rd36142, %rd36117, 4294967295;
	add.s64 	%rd36143, %rd36141, %rd36142;
	mad.lo.s64 	%rd36144, %rd35993, %rd823, %rd36143;
	shr.u64 	%rd36145, %rd36144, 32;
	add.s64 	%rd36146, %rd36145, %rd36118;
	mad.lo.s64 	%rd36147, %rd823, %rd35996, %rd36146;
	shr.u64 	%rd36148, %rd36147, 32;
	and.b64  	%rd36149, %rd36124, 4294967295;
	mad.lo.s64 	%rd36150, %rd824, %rd35975, %rd36149;
	shr.u64 	%rd36151, %rd36150, 32;
	and.b64  	%rd36152, %rd36128, 4294967295;
	add.s64 	%rd36153, %rd36151, %rd36152;
	mad.lo.s64 	%rd36154, %rd35978, %rd824, %rd36153;
	shr.u64 	%rd36155, %rd36154, 32;
	and.b64  	%rd36156, %rd36132, 4294967295;
	add.s64 	%rd36157, %rd36155, %rd36156;
	mad.lo.s64 	%rd36158, %rd35981, %rd824, %rd36157;
	shr.u64 	%rd36159, %rd36158, 32;
	and.b64  	%rd36160, %rd36136, 4294967295;
	add.s64 	%rd36161, %rd36159, %rd36160;
	mad.lo.s64 	%rd36162, %rd35984, %rd824, %rd36161;
	shr.u64 	%rd36163, %rd36162, 32;
	and.b64  	%rd36164, %rd36140, 4294967295;
	add.s64 	%rd36165, %rd36163, %rd36164;
	mad.lo.s64 	%rd36166, %rd35987, %rd824, %rd36165;
	shr.u64 	%rd36167, %rd36166, 32;
	and.b64  	%rd36168, %rd36144, 4294967295;
	add.s64 	%rd36169, %rd36167, %rd36168;
	mad.lo.s64 	%rd36170, %rd35990, %rd824, %rd36169;
	shr.u64 	%rd36171, %rd36170, 32;
	and.b64  	%rd36172, %rd36147, 4294967295;
	add.s64 	%rd36173, %rd36171, %rd36172;
	mad.lo.s64 	%rd36174, %rd35993, %rd824, %rd36173;
	shr.u64 	%rd36175, %rd36174, 32;
	add.s64 	%rd36176, %rd36175, %rd36148;
	mad.lo.s64 	%rd36177, %rd824, %rd35996, %rd36176;
	shr.u64 	%rd36178, %rd36177, 32;
	and.b64  	%rd36179, %rd36154, 4294967295;
	mad.lo.s64 	%rd36180, %rd825, %rd35975, %rd36179;
	shr.u64 	%rd36181, %rd36180, 32;
	and.b64  	%rd36182, %rd36158, 4294967295;
	add.s64 	%rd36183, %rd36181, %rd36182;
	mad.lo.s64 	%rd36184, %rd35978, %rd825, %rd36183;
	shr.u64 	%rd36185, %rd36184, 32;
	and.b64  	%rd36186, %rd36162, 4294967295;
	add.s64 	%rd36187, %rd36185, %rd36186;
	mad.lo.s64 	%rd36188, %rd35981, %rd825, %rd36187;
	shr.u64 	%rd36189, %rd36188, 32;
	and.b64  	%rd36190, %rd36166, 4294967295;
	add.s64 	%rd36191, %rd36189, %rd36190;
	mad.lo.s64 	%rd36192, %rd35984, %rd825, %rd36191;
	shr.u64 	%rd36193, %rd36192, 32;
	and.b64  	%rd36194, %rd36170, 4294967295;
	add.s64 	%rd36195, %rd36193, %rd36194;
	mad.lo.s64 	%rd36196, %rd35987, %rd825, %rd36195;
	shr.u64 	%rd36197, %rd36196, 32;
	and.b64  	%rd36198, %rd36174, 4294967295;
	add.s64 	%rd36199, %rd36197, %rd36198;
	mad.lo.s64 	%rd36200, %rd35990, %rd825, %rd36199;
	shr.u64 	%rd36201, %rd36200, 32;
	and.b64  	%rd36202, %rd36177, 4294967295;
	add.s64 	%rd36203, %rd36201, %rd36202;
	mad.lo.s64 	%rd36204, %rd35993, %rd825, %rd36203;
	shr.u64 	%rd36205, %rd36204, 32;
	add.s64 	%rd36206, %rd36205, %rd36178;
	mad.lo.s64 	%rd36207, %rd825, %rd35996, %rd36206;
	{ .reg .b32 tmp; mov.b64 {tmp, %r5241}, %rd36207; }
	mul.lo.s32 	%r5242, %r9, %r5240;
	cvt.u64.u32 	%rd36208, %r5242;
	and.b64  	%rd36209, %rd35976, 4294967295;
	mad.lo.s64 	%rd36210, %rd2, %rd36208, %rd36209;
	shr.u64 	%rd36211, %rd36210, 32;
	and.b64  	%rd36212, %rd36000, 4294967295;
	add.s64 	%rd36213, %rd36211, %rd36212;
	mad.lo.s64 	%rd36214, %rd3, %rd36208, %rd36213;
	cvt.u32.u64 	%r5243, %rd36214;
	shr.u64 	%rd36215, %rd36214, 32;
	and.b64  	%rd36216, %rd36030, 4294967295;
	add.s64 	%rd36217, %rd36215, %rd36216;
	mad.lo.s64 	%rd36218, %rd4, %rd36208, %rd36217;
	shr.u64 	%rd36219, %rd36218, 32;
	and.b64  	%rd36220, %rd36060, 4294967295;
	add.s64 	%rd36221, %rd36219, %rd36220;
	mad.lo.s64 	%rd36222, %rd5, %rd36208, %rd36221;
	shr.u64 	%rd36223, %rd36222, 32;
	and.b64  	%rd36224, %rd36090, 4294967295;
	add.s64 	%rd36225, %rd36223, %rd36224;
	mad.lo.s64 	%rd36226, %rd6, %rd36208, %rd36225;
	shr.u64 	%rd36227, %rd36226, 32;
	and.b64  	%rd36228, %rd36120, 4294967295;
	add.s64 	%rd36229, %rd36227, %rd36228;
	mad.lo.s64 	%rd36230, %rd7, %rd36208, %rd36229;
	shr.u64 	%rd36231, %rd36230, 32;
	and.b64  	%rd36232, %rd36150, 4294967295;
	add.s64 	%rd36233, %rd36231, %rd36232;
	mad.lo.s64 	%rd36234, %rd8, %rd36208, %rd36233;
	shr.u64 	%rd36235, %rd36234, 32;
	and.b64  	%rd36236, %rd36180, 4294967295;
	add.s64 	%rd36237, %rd36235, %rd36236;
	mad.lo.s64 	%rd36238, %rd9, %rd36208, %rd36237;
	shr.u64 	%rd36239, %rd36238, 32;
	and.b64  	%rd36240, %rd36184, 4294967295;
	add.s64 	%rd36241, %rd36239, %rd36240;
	shr.u64 	%rd36242, %rd36241, 32;
	and.b64  	%rd36243, %rd36188, 4294967295;
	add.s64 	%rd36244, %rd36242, %rd36243;
	shr.u64 	%rd36245, %rd36244, 32;
	and.b64  	%rd36246, %rd36192, 4294967295;
	add.s64 	%rd36247, %rd36245, %rd36246;
	shr.u64 	%rd36248, %rd36247, 32;
	and.b64  	%rd36249, %rd36196, 4294967295;
	add.s64 	%rd36250, %rd36248, %rd36249;
	shr.u64 	%rd36251, %rd36250, 32;
	and.b64  	%rd36252, %rd36200, 4294967295;
	add.s64 	%rd36253, %rd36251, %rd36252;
	shr.u64 	%rd36254, %rd36253, 32;
	and.b64  	%rd36255, %rd36204, 4294967295;
	add.s64 	%rd36256, %rd36254, %rd36255;
	shr.u64 	%rd36257, %rd36256, 32;
	and.b64  	%rd36258, %rd36207, 4294967295;
	add.s64 	%rd36259, %rd36257, %rd36258;
	{ .reg .b32 tmp; mov.b64 {tmp, %r5244}, %rd36259; }
	add.s32 	%r5245, %r5241, %r5244;
	mul.lo.s32 	%r5246, %r9, %r5243;
	cvt.u64.u32 	%rd36260, %r5246;
	and.b64  	%rd36261, %rd36214, 4294967295;
	mad.lo.s64 	%rd36262, %rd2, %rd36260, %rd36261;
	shr.u64 	%rd36263, %rd36262, 32;
	and.b64  	%rd36264, %rd36218, 4294967295;
	add.s64 	%rd36265, %rd36263, %rd36264;
	mad.lo.s64 	%rd36266, %rd3, %rd36260, %rd36265;
	cvt.u32.u64 	%r5247, %rd36266;
	shr.u64 	%rd36267, %rd36266, 32;
	and.b64  	%rd36268, %rd36222, 4294967295;
	add.s64 	%rd36269, %rd36267, %rd36268;
	mad.lo.s64 	%rd36270, %rd4, %rd36260, %rd36269;
	shr.u64 	%rd36271, %rd36270, 32;
	and.b64  	%rd36272, %rd36226, 4294967295;
	add.s64 	%rd36273, %rd36271, %rd36272;
	mad.lo.s64 	%rd36274, %rd5, %rd36260, %rd36273;
	shr.u64 	%rd36275, %rd36274, 32;
	and.b64  	%rd36276, %rd36230, 4294967295;
	add.s64 	%rd36277, %rd36275, %rd36276;
	mad.lo.s64 	%rd36278, %rd6, %rd36260, %rd36277;
	shr.u64 	%rd36279, %rd36278, 32;
	and.b64  	%rd36280, %rd36234, 4294967295;
	add.s64 	%rd36281, %rd36279, %rd36280;
	mad.lo.s64 	%rd36282, %rd7, %rd36260, %rd36281;
	shr.u64 	%rd36283, %rd36282, 32;
	and.b64  	%rd36284, %rd36238, 4294967295;
	add.s64 	%rd36285, %rd36283, %rd36284;
	mad.lo.s64 	%rd36286, %rd8, %rd36260, %rd36285;
	shr.u64 	%rd36287, %rd36286, 32;
	and.b64  	%rd36288, %rd36241, 4294967295;
	add.s64 	%rd36289, %rd36287, %rd36288;
	mad.lo.s64 	%rd36290, %rd9, %rd36260, %rd36289;
	shr.u64 	%rd36291, %rd36290, 32;
	and.b64  	%rd36292, %rd36244, 4294967295;
	add.s64 	%rd36293, %rd36291, %rd36292;
	shr.u64 	%rd36294, %rd36293, 32;
	and.b64  	%rd36295, %rd36247, 4294967295;
	add.s64 	%rd36296, %rd36294, %rd36295;
	shr.u64 	%rd36297, %rd36296, 32;
	and.b64  	%rd36298, %rd36250, 4294967295;
	add.s64 	%rd36299, %rd36297, %rd36298;
	shr.u64 	%rd36300, %rd36299, 32;
	and.b64  	%rd36301, %rd36253, 4294967295;
	add.s64 	%rd36302, %rd36300, %rd36301;
	shr.u64 	%rd36303, %rd36302, 32;
	and.b64  	%rd36304, %rd36256, 4294967295;
	add.s64 	%rd36305, %rd36303, %rd36304;
	shr.u64 	%rd36306, %rd36305, 32;
	and.b64  	%rd36307, %rd36259, 4294967295;
	add.s64 	%rd36308, %rd36306, %rd36307;
	{ .reg .b32 tmp; mov.b64 {tmp, %r5248}, %rd36308; }
	add.s32 	%r5249, %r5245, %r5248;
	mul.lo.s32 	%r5250, %r9, %r5247;
	cvt.u64.u32 	%rd36309, %r5250;
	and.b64  	%rd36310, %rd36266, 4294967295;
	mad.lo.s64 	%rd36311, %rd2, %rd36309, %rd36310;
	shr.u64 	%rd36312, %rd36311, 32;
	and.b64  	%rd36313, %rd36270, 4294967295;
	add.s64 	%rd36314, %rd36312, %rd36313;
	mad.lo.s64 	%rd36315, %rd3, %rd36309, %rd36314;
	cvt.u32.u64 	%r5251, %rd36315;
	shr.u64 	%rd36316, %rd36315, 32;
	and.b64  	%rd36317, %rd36274, 4294967295;
	add.s64 	%rd36318, %rd36316, %rd36317;
	mad.lo.s64 	%rd36319, %rd4, %rd36309, %rd36318;
	shr.u64 	%rd36320, %rd36319, 32;
	and.b64  	%rd36321, %rd36278, 4294967295;
	add.s64 	%rd36322, %rd36320, %rd36321;
	mad.lo.s64 	%rd36323, %rd5, %rd36309, %rd36322;
	shr.u64 	%rd36324, %rd36323, 32;
	and.b64  	%rd36325, %rd36282, 4294967295;
	add.s64 	%rd36326, %rd36324, %rd36325;
	mad.lo.s64 	%rd36327, %rd6, %rd36309, %rd36326;
	shr.u64 	%rd36328, %rd36327, 32;
	and.b64  	%rd36329, %rd36286, 4294967295;
	add.s64 	%rd36330, %rd36328, %rd36329;
	mad.lo.s64 	%rd36331, %rd7, %rd36309, %rd36330;
	shr.u64 	%rd36332, %rd36331, 32;
	and.b64  	%rd36333, %rd36290, 4294967295;
	add.s64 	%rd36334, %rd36332, %rd36333;
	mad.lo.s64 	%rd36335, %rd8, %rd36309, %rd36334;
	shr.u64 	%rd36336, %rd36335, 32;
	and.b64  	%rd36337, %rd36293, 4294967295;
	add.s64 	%rd36338, %rd36336, %rd36337;
	mad.lo.s64 	%rd36339, %rd9, %rd36309, %rd36338;
	shr.u64 	%rd36340, %rd36339, 32;
	and.b64  	%rd36341, %rd36296, 4294967295;
	add.s64 	%rd36342, %rd36340, %rd36341;
	shr.u64 	%rd36343, %rd36342, 32;
	and.b64  	%rd36344, %rd36299, 4294967295;
	add.s64 	%rd36345, %rd36343, %rd36344;
	shr.u64 	%rd36346, %rd36345, 32;
	and.b64  	%rd36347, %rd36302, 4294967295;
	add.s64 	%rd36348, %rd36346, %rd36347;
	shr.u64 	%rd36349, %rd36348, 32;
	and.b64  	%rd36350, %rd36305, 4294967295;
	add.s64 	%rd36351, %rd36349, %rd36350;
	shr.u64 	%rd36352, %rd36351, 32;
	and.b64  	%rd36353, %rd36308, 4294967295;
	add.s64 	%rd36354, %rd36352, %rd36353;
	{ .reg .b32 tmp; mov.b64 {tmp, %r5252}, %rd36354; }
	add.s32 	%r5253, %r5249, %r5252;
	mul.lo.s32 	%r5254, %r9, %r5251;
	cvt.u64.u32 	%rd36355, %r5254;
	and.b64  	%rd36356, %rd36315, 4294967295;
	mad.lo.s64 	%rd36357, %rd2, %rd36355, %rd36356;
	shr.u64 	%rd36358, %rd36357, 32;
	and.b64  	%rd36359, %rd36319, 4294967295;
	add.s64 	%rd36360, %rd36358, %rd36359;
	mad.lo.s64 	%rd36361, %rd3, %rd36355, %rd36360;
	cvt.u32.u64 	%r5255, %rd36361;
	shr.u64 	%rd36362, %rd36361, 32;
	and.b64  	%rd36363, %rd36323, 4294967295;
	add.s64 	%rd36364, %rd36362, %rd36363;
	mad.lo.s64 	%rd36365, %rd4, %rd36355, %rd36364;
	shr.u64 	%rd36366, %rd36365, 32;
	and.b64  	%rd36367, %rd36327, 4294967295;
	add.s64 	%rd36368, %rd36366, %rd36367;
	mad.lo.s64 	%rd36369, %rd5, %rd36355, %rd36368;
	shr.u64 	%rd36370, %rd36369, 32;
	and.b64  	%rd36371, %rd36331, 4294967295;
	add.s64 	%rd36372, %rd36370, %rd36371;
	mad.lo.s64 	%rd36373, %rd6, %rd36355, %rd36372;
	shr.u64 	%rd36374, %rd36373, 32;
	and.b64  	%rd36375, %rd36335, 4294967295;
	add.s64 	%rd36376, %rd36374, %rd36375;
	mad.lo.s64 	%rd36377, %rd7, %rd36355, %rd36376;
	shr.u64 	%rd36378, %rd36377, 32;
	and.b64  	%rd36379, %rd36339, 4294967295;
	add.s64 	%rd36380, %rd36378, %rd36379;
	mad.lo.s64 	%rd36381, %rd8, %rd36355, %rd36380;
	shr.u64 	%rd36382, %rd36381, 32;
	and.b64  	%rd36383, %rd36342, 4294967295;
	add.s64 	%rd36384, %rd36382, %rd36383;
	mad.lo.s64 	%rd36385, %rd9, %rd36355, %rd36384;
	shr.u64 	%rd36386, %rd36385, 32;
	and.b64  	%rd36387, %rd36345, 4294967295;
	add.s64 	%rd36388, %rd36386, %rd36387;
	shr.u64 	%rd36389, %rd36388, 32;
	and.b64  	%rd36390, %rd36348, 4294967295;
	add.s64 	%rd36391, %rd36389, %rd36390;
	shr.u64 	%rd36392, %rd36391, 32;
	and.b64  	%rd36393, %rd36351, 4294967295;
	add.s64 	%rd36394, %rd36392, %rd36393;
	shr.u64 	%rd36395, %rd36394, 32;
	and.b64  	%rd36396, %rd36354, 4294967295;
	add.s64 	%rd36397, %rd36395, %rd36396;
	{ .reg .b32 tmp; mov.b64 {tmp, %r5256}, %rd36397; }
	add.s32 	%r5257, %r5253, %r5256;
	mul.lo.s32 	%r5258, %r9, %r5255;
	cvt.u64.u32 	%rd36398, %r5258;
	and.b64  	%rd36399, %rd36361, 4294967295;
	mad.lo.s64 	%rd36400, %rd2, %rd36398, %rd36399;
	shr.u64 	%rd36401, %rd36400, 32;
	and.b64  	%rd36402, %rd36365, 4294967295;
	add.s64 	%rd36403, %rd36401, %rd36402;
	mad.lo.s64 	%rd36404, %rd3, %rd36398, %rd36403;
	cvt.u32.u64 	%r5259, %rd36404;
	shr.u64 	%rd36405, %rd36404, 32;
	and.b64  	%rd36406, %rd36369, 4294967295;
	add.s64 	%rd36407, %rd36405, %rd36406;
	mad.lo.s64 	%rd36408, %rd4, %rd36398, %rd36407;
	shr.u64 	%rd36409, %rd36408, 32;
	and.b64  	%rd36410, %rd36373, 4294967295;
	add.s64 	%rd36411, %rd36409, %rd36410;
	mad.lo.s64 	%rd36412, %rd5, %rd36398, %rd36411;
	shr.u64 	%rd36413, %rd36412, 32;
	and.b64  	%rd36414, %rd36377, 4294967295;
	add.s64 	%rd36415, %rd36413, %rd36414;
	mad.lo.s64 	%rd36416, %rd6, %rd36398, %rd36415;
	shr.u64 	%rd36417, %rd36416, 32;
	and.b64  	%rd36418, %rd36381, 4294967295;
	add.s64 	%rd36419, %rd36417, %rd36418;
	mad.lo.s64 	%rd36420, %rd7, %rd36398, %rd36419;
	shr.u64 	%rd36421, %rd36420, 32;
	and.b64  	%rd36422, %rd36385, 4294967295;
	add.s64 	%rd36423, %rd36421, %rd36422;
	mad.lo.s64 	%rd36424, %rd8, %rd36398, %rd36423;
	shr.u64 	%rd36425, %rd36424, 32;
	and.b64  	%rd36426, %rd36388, 4294967295;
	add.s64 	%rd36427, %rd36425, %rd36426;
	mad.lo.s64 	%rd36428, %rd9, %rd36398, %rd36427;
	shr.u64 	%rd36429, %rd36428, 32;
	and.b64  	%rd36430, %rd36391, 4294967295;
	add.s64 	%rd36431, %rd36429, %rd36430;
	shr.u64 	%rd36432, %rd36431, 32;
	and.b64  	%rd36433, %rd36394, 4294967295;
	add.s64 	%rd36434, %rd36432, %rd36433;
	shr.u64 	%rd36435, %rd36434, 32;
	and.b64  	%rd36436, %rd36397, 4294967295;
	add.s64 	%rd36437, %rd36435, %rd36436;
	{ .reg .b32 tmp; mov.b64 {tmp, %r5260}, %rd36437; }
	add.s32 	%r5261, %r5257, %r5260;
	mul.lo.s32 	%r5262, %r9, %r5259;
	cvt.u64.u32 	%rd36438, %r5262;
	and.b64  	%rd36439, %rd36404, 4294967295;
	mad.lo.s64 	%rd36440, %rd2, %rd36438, %rd36439;
	shr.u64 	%rd36441, %rd36440, 32;
	and.b64  	%rd36442, %rd36408, 4294967295;
	add.s64 	%rd36443, %rd36441, %rd36442;
	mad.lo.s64 	%rd36444, %rd3, %rd36438, %rd36443;
	cvt.u32.u64 	%r5263, %rd36444;
	shr.u64 	%rd36445, %rd36444, 32;
	and.b64  	%rd36446, %rd36412, 4294967295;
	add.s64 	%rd36447, %rd36445, %rd36446;
	mad.lo.s64 	%rd36448, %rd4, %rd36438, %rd36447;
	shr.u64 	%rd36449, %rd36448, 32;
	and.b64  	%rd36450, %rd36416, 4294967295;
	add.s64 	%rd36451, %rd36449, %rd36450;
	mad.lo.s64 	%rd36452, %rd5, %rd36438, %rd36451;
	shr.u64 	%rd36453, %rd36452, 32;
	and.b64  	%rd36454, %rd36420, 4294967295;
	add.s64 	%rd36455, %rd36453, %rd36454;
	mad.lo.s64 	%rd36456, %rd6, %rd36438, %rd36455;
	shr.u64 	%rd36457, %rd36456, 32;
	and.b64  	%rd36458, %rd36424, 4294967295;
	add.s64 	%rd36459, %rd36457, %rd36458;
	mad.lo.s64 	%rd36460, %rd7, %rd36438, %rd36459;
	shr.u64 	%rd36461, %rd36460, 32;
	and.b64  	%rd36462, %rd36428, 4294967295;
	add.s64 	%rd36463, %rd36461, %rd36462;
	mad.lo.s64 	%rd36464, %rd8, %rd36438, %rd36463;
	shr.u64 	%rd36465, %rd36464, 32;
	and.b64  	%rd36466, %rd36431, 4294967295;
	add.s64 	%rd36467, %rd36465, %rd36466;
	mad.lo.s64 	%rd36468, %rd9, %rd36438, %rd36467;
	shr.u64 	%rd36469, %rd36468, 32;
	and.b64  	%rd36470, %rd36434, 4294967295;
	add.s64 	%rd36471, %rd36469, %rd36470;
	shr.u64 	%rd36472, %rd36471, 32;
	and.b64  	%rd36473, %rd36437, 4294967295;
	add.s64 	%rd36474, %rd36472, %rd36473;
	{ .reg .b32 tmp; mov.b64 {tmp, %r5264}, %rd36474; }
	add.s32 	%r5265, %r5261, %r5264;
	mul.lo.s32 	%r5266, %r9, %r5263;
	cvt.u64.u32 	%rd36475, %r5266;
	and.b64  	%rd36476, %rd36444, 4294967295;
	mad.lo.s64 	%rd36477, %rd2, %rd36475, %rd36476;
	shr.u64 	%rd36478, %rd36477, 32;
	and.b64  	%rd36479, %rd36448, 4294967295;
	add.s64 	%rd36480, %rd36478, %rd36479;
	mad.lo.s64 	%rd36481, %rd3, %rd36475, %rd36480;
	cvt.u32.u64 	%r5267, %rd36481;
	shr.u64 	%rd36482, %rd36481, 32;
	and.b64  	%rd36483, %rd36452, 4294967295;
	add.s64 	%rd36484, %rd36482, %rd36483;
	mad.lo.s64 	%rd36485, %rd4, %rd36475, %rd36484;
	shr.u64 	%rd36486, %rd36485, 32;
	and.b64  	%rd36487, %rd36456, 4294967295;
	add.s64 	%rd36488, %rd36486, %rd36487;
	mad.lo.s64 	%rd36489, %rd5, %rd36475, %rd36488;
	shr.u64 	%rd36490, %rd36489, 32;
	and.b64  	%rd36491, %rd36460, 4294967295;
	add.s64 	%rd36492, %rd36490, %rd36491;
	mad.lo.s64 	%rd36493, %rd6, %rd36475, %rd36492;
	shr.u64 	%rd36494, %rd36493, 32;
	and.b64  	%rd36495, %rd36464, 4294967295;
	add.s64 	%rd36496, %rd36494, %rd36495;
	mad.lo.s64 	%rd36497, %rd7, %rd36475, %rd36496;
	shr.u64 	%rd36498, %rd36497, 32;
	and.b64  	%rd36499, %rd36468, 4294967295;
	add.s64 	%rd36500, %rd36498, %rd36499;
	mad.lo.s64 	%rd36501, %rd8, %rd36475, %rd36500;
	shr.u64 	%rd36502, %rd36501, 32;
	and.b64  	%rd36503, %rd36471, 4294967295;
	add.s64 	%rd36504, %rd36502, %rd36503;
	mad.lo.s64 	%rd36505, %rd9, %rd36475, %rd36504;
	shr.u64 	%rd36506, %rd36505, 32;
	and.b64  	%rd36507, %rd36474, 4294967295;
	add.s64 	%rd36508, %rd36506, %rd36507;
	{ .reg .b32 tmp; mov.b64 {tmp, %r5268}, %rd36508; }
	add.s32 	%r5269, %r5265, %r5268;
	mul.lo.s32 	%r5270, %r9, %r5267;
	cvt.u64.u32 	%rd36509, %r5270;
	and.b64  	%rd36510, %rd36481, 4294967295;
	mad.lo.s64 	%rd36511, %rd2, %rd36509, %rd36510;
	shr.u64 	%rd36512, %rd36511, 32;
	and.b64  	%rd36513, %rd36485, 4294967295;
	add.s64 	%rd36514, %rd36512, %rd36513;
	mad.lo.s64 	%rd47119, %rd3, %rd36509, %rd36514;
	shr.u64 	%rd36515, %rd47119, 32;
	and.b64  	%rd36516, %rd36489, 4294967295;
	add.s64 	%rd36517, %rd36515, %rd36516;
	mad.lo.s64 	%rd47118, %rd4, %rd36509, %rd36517;
	cvt.u32.u64 	%r511, %rd47118;
	shr.u64 	%rd36518, %rd47118, 32;
	and.b64  	%rd36519, %rd36493, 4294967295;
	add.s64 	%rd36520, %rd36518, %rd36519;
	mad.lo.s64 	%rd47117, %rd5, %rd36509, %rd36520;
	cvt.u32.u64 	%r512, %rd47117;
	shr.u64 	%rd36521, %rd47117, 32;
	and.b64  	%rd36522, %rd36497, 4294967295;
	add.s64 	%rd36523, %rd36521, %rd36522;
	mad.lo.s64 	%rd47116, %rd6, %rd36509, %rd36523;
	cvt.u32.u64 	%r513, %rd47116;
	shr.u64 	%rd36524, %rd47116, 32;
	and.b64  	%rd36525, %rd36501, 4294967295;
	add.s64 	%rd36526, %rd36524, %rd36525;
	mad.lo.s64 	%rd47115, %rd7, %rd36509, %rd36526;
	cvt.u32.u64 	%r514, %rd47115;
	shr.u64 	%rd36527, %rd47115, 32;
	and.b64  	%rd36528, %rd36505, 4294967295;
	add.s64 	%rd36529, %rd36527, %rd36528;
	mad.lo.s64 	%rd47114, %rd8, %rd36509, %rd36529;
	cvt.u32.u64 	%r515, %rd47114;
	shr.u64 	%rd36530, %rd47114, 32;
	and.b64  	%rd36531, %rd36508, 4294967295;
	add.s64 	%rd36532, %rd36530, %rd36531;
	mad.lo.s64 	%rd47113, %rd9, %rd36509, %rd36532;
	cvt.u32.u64 	%r516, %rd47113;
	{ .reg .b32 tmp; mov.b64 {tmp, %r5271}, %rd47113; }
	add.s32 	%r6808, %r5269, %r5271;
	setp.gt.u32 	%p1527, %r6808, %r5239;
	@%p1527 bra 	$L__BB0_540;
	cvt.u32.u64 	%r5272, %rd9;
	setp.lt.u32 	%p1528, %r6808, %r5272;
	@%p1528 bra 	$L__BB0_541;
	cvt.u32.u64 	%r5273, %rd8;
	setp.lt.u32 	%p1529, %r5273, %r516;
	@%p1529 bra 	$L__BB0_540;
	cvt.u32.u64 	%r5274, %rd8;
	setp.gt.u32 	%p1530, %r5274, %r516;
	@%p1530 bra 	$L__BB0_541;
	cvt.u32.u64 	%r5275, %rd7;
	setp.lt.u32 	%p1531, %r5275, %r515;
	@%p1531 bra 	$L__BB0_540;
	cvt.u32.u64 	%r5276, %rd7;
	setp.gt.u32 	%p1532, %r5276, %r515;
	@%p1532 bra 	$L__BB0_541;
	cvt.u32.u64 	%r5277, %rd6;
	setp.lt.u32 	%p1533, %r5277, %r514;
	@%p1533 bra 	$L__BB0_540;
	cvt.u32.u64 	%r5278, %rd6;
	setp.gt.u32 	%p1534, %r5278, %r514;
	@%p1534 bra 	$L__BB0_541;
	cvt.u32.u64 	%r5279, %rd5;
	setp.lt.u32 	%p1535, %r5279, %r513;
	@%p1535 bra 	$L__BB0_540;
	cvt.u32.u64 	%r5280, %rd5;
	setp.gt.u32 	%p1536, %r5280, %r513;
	@%p1536 bra 	$L__BB0_541;
	cvt.u32.u64 	%r5281, %rd4;
	setp.lt.u32 	%p1537, %r5281, %r512;
	@%p1537 bra 	$L__BB0_540;
	cvt.u32.u64 	%r5282, %rd4;
	setp.gt.u32 	%p1538, %r5282, %r512;
	@%p1538 bra 	$L__BB0_541;
	cvt.u32.u64 	%r5283, %rd3;
	setp.lt.u32 	%p1539, %r5283, %r511;
	@%p1539 bra 	$L__BB0_540;
	cvt.u32.u64 	%r5284, %rd2;
	cvt.u32.u64 	%r5285, %rd3;
	setp.gt.u32 	%p1540, %r5285, %r511;
	cvt.u32.u64 	%r5286, %rd47119;
	setp.gt.u32 	%p1541, %r5284, %r5286;
	or.pred  	%p1542, %p1540, %p1541;
	@%p1542 bra 	$L__BB0_541;
$L__BB0_540:
	cvt.u32.u64 	%r5287, %rd9;
	and.b64  	%rd36534, %rd47119, 4294967295;
	sub.s64 	%rd47119, %rd36534, %rd2;
	shr.u64 	%rd36535, %rd47119, 63;
	and.b64  	%rd36536, %rd47118, 4294967295;
	add.s64 	%rd36537, %rd36535, %rd3;
	sub.s64 	%rd47118, %rd36536, %rd36537;
	shr.u64 	%rd36538, %rd47118, 63;
	and.b64  	%rd36539, %rd47117, 4294967295;
	add.s64 	%rd36540, %rd36538, %rd4;
	sub.s64 	%rd47117, %rd36539, %rd36540;
	shr.u64 	%rd36541, %rd47117, 63;
	and.b64  	%rd36542, %rd47116, 4294967295;
	add.s64 	%rd36543, %rd36541, %rd5;
	sub.s64 	%rd47116, %rd36542, %rd36543;
	shr.u64 	%rd36544, %rd47116, 63;
	and.b64  	%rd36545, %rd47115, 4294967295;
	add.s64 	%rd36546, %rd36544, %rd6;
	sub.s64 	%rd47115, %rd36545, %rd36546;
	shr.u64 	%rd36547, %rd47115, 63;
	and.b64  	%rd36548, %rd47114, 4294967295;
	add.s64 	%rd36549, %rd36547, %rd7;
	sub.s64 	%rd47114, %rd36548, %rd36549;
	shr.u64 	%rd36550, %rd47114, 63;
	and.b64  	%rd36551, %rd47113, 4294967295;
	add.s64 	%rd36552, %rd36550, %rd8;
	sub.s64 	%rd47113, %rd36551, %rd36552;
	shr.u64 	%rd36553, %rd47113, 63;
	cvt.u32.u64 	%r5288, %rd36553;
	add.s32 	%r5289, %r5287, %r5288;
	sub.s32 	%r6808, %r6808, %r5289;
$L__BB0_541:
	cvt.u32.u64 	%r5290, %rd9;
	mul.lo.s64 	%rd36554, %rd847, %rd275;
	cvt.u32.u64 	%r5291, %rd36554;
	shr.u64 	%rd36555, %rd36554, 32;
	mad.lo.s64 	%rd36556, %rd848, %rd275, %rd36555;
	shr.u64 	%rd36557, %rd36556, 32;
	mad.lo.s64 	%rd36558, %rd850, %rd275, %rd36557;
	shr.u64 	%rd36559, %rd36558, 32;
	mad.lo.s64 	%rd36560, %rd852, %rd275, %rd36559;
	shr.u64 	%rd36561, %rd36560, 32;
	mad.lo.s64 	%rd36562, %rd854, %rd275, %rd36561;
	shr.u64 	%rd36563, %rd36562, 32;
	mad.lo.s64 	%rd36564, %rd856, %rd275, %rd36563;
	shr.u64 	%rd36565, %rd36564, 32;
	mad.lo.s64 	%rd36566, %rd858, %rd275, %rd36565;
	shr.u64 	%rd36567, %rd36566, 32;
	mad.lo.s64 	%rd36568, %rd275, %rd860, %rd36567;
	shr.u64 	%rd36569, %rd36568, 32;
	and.b64  	%rd36570, %rd36556, 4294967295;
	mad.lo.s64 	%rd36571, %rd847, %rd276, %rd36570;
	shr.u64 	%rd36572, %rd36571, 32;
	and.b64  	%rd36573, %rd36558, 4294967295;
	add.s64 	%rd36574, %rd36572, %rd36573;
	mad.lo.s64 	%rd36575, %rd848, %rd276, %rd36574;
	shr.u64 	%rd36576, %rd36575, 32;
	and.b64  	%rd36577, %rd36560, 4294967295;
	add.s64 	%rd36578, %rd36576, %rd36577;
	mad.lo.s64 	%rd36579, %rd850, %rd276, %rd36578;
	shr.u64 	%rd36580, %rd36579, 32;
	and.b64  	%rd36581, %rd36562, 4294967295;
	add.s64 	%rd36582, %rd36580, %rd36581;
	mad.lo.s64 	%rd36583, %rd852, %rd276, %rd36582;
	shr.u64 	%rd36584, %rd36583, 32;
	and.b64  	%rd36585, %rd36564, 4294967295;
	add.s64 	%rd36586, %rd36584, %rd36585;
	mad.lo.s64 	%rd36587, %rd854, %rd276, %rd36586;
	shr.u64 	%rd36588, %rd36587, 32;
	and.b64  	%rd36589, %rd36566, 4294967295;
	add.s64 	%rd36590, %rd36588, %rd36589;
	mad.lo.s64 	%rd36591, %rd856, %rd276, %rd36590;
	shr.u64 	%rd36592, %rd36591, 32;
	and.b64  	%rd36593, %rd36568, 4294967295;
	add.s64 	%rd36594, %rd36592, %rd36593;
	mad.lo.s64 	%rd36595, %rd858, %rd276, %rd36594;
	shr.u64 	%rd36596, %rd36595, 32;
	add.s64 	%rd36597, %rd36596, %rd36569;
	mad.lo.s64 	%rd36598, %rd276, %rd860, %rd36597;
	shr.u64 	%rd36599, %rd36598, 32;
	and.b64  	%rd36600, %rd36575, 4294967295;
	mad.lo.s64 	%rd36601, %rd847, %rd278, %rd36600;
	shr.u64 	%rd36602, %rd36601, 32;
	and.b64  	%rd36603, %rd36579, 4294967295;
	add.s64 	%rd36604, %rd36602, %rd36603;
	mad.lo.s64 	%rd36605, %rd848, %rd278, %rd36604;
	shr.u64 	%rd36606, %rd36605, 32;
	and.b64  	%rd36607, %rd36583, 4294967295;
	add.s64 	%rd36608, %rd36606, %rd36607;
	mad.lo.s64 	%rd36609, %rd850, %rd278, %rd36608;
	shr.u64 	%rd36610, %rd36609, 32;
	and.b64  	%rd36611, %rd36587, 4294967295;
	add.s64 	%rd36612, %rd36610, %rd36611;
	mad.lo.s64 	%rd36613, %rd852, %rd278, %rd36612;
	shr.u64 	%rd36614, %rd36613, 32;
	and.b64  	%rd36615, %rd36591, 4294967295;
	add.s64 	%rd36616, %rd36614, %rd36615;
	mad.lo.s64 	%rd36617, %rd854, %rd278, %rd36616;
	shr.u64 	%rd36618, %rd36617, 32;
	and.b64  	%rd36619, %rd36595, 4294967295;
	add.s64 	%rd36620, %rd36618, %rd36619;
	mad.lo.s64 	%rd36621, %rd856, %rd278, %rd36620;
	shr.u64 	%rd36622, %rd36621, 32;
	and.b64  	%rd36623, %rd36598, 4294967295;
	add.s64 	%rd36624, %rd36622, %rd36623;
	mad.lo.s64 	%rd36625, %rd858, %rd278, %rd36624;
	shr.u64 	%rd36626, %rd36625, 32;
	add.s64 	%rd36627, %rd36626, %rd36599;
	mad.lo.s64 	%rd36628, %rd278, %rd860, %rd36627;
	shr.u64 	%rd36629, %rd36628, 32;
	and.b64  	%rd36630, %rd36605, 4294967295;
	mad.lo.s64 	%rd36631, %rd847, %rd280, %rd36630;
	shr.u64 	%rd36632, %rd36631, 32;
	and.b64  	%rd36633, %rd36609, 4294967295;
	add.s64 	%rd36634, %rd36632, %rd36633;
	mad.lo.s64 	%rd36635, %rd848, %rd280, %rd36634;
	shr.u64 	%rd36636, %rd36635, 32;
	and.b64  	%rd36637, %rd36613, 4294967295;
	add.s64 	%rd36638, %rd36636, %rd36637;
	mad.lo.s64 	%rd36639, %rd850, %rd280, %rd36638;
	shr.u64 	%rd36640, %rd36639, 32;
	and.b64  	%rd36641, %rd36617, 4294967295;
	add.s64 	%rd36642, %rd36640, %rd36641;
	mad.lo.s64 	%rd36643, %rd852, %rd280, %rd36642;
	shr.u64 	%rd36644, %rd36643, 32;
	and.b64  	%rd36645, %rd36621, 4294967295;
	add.s64 	%rd36646, %rd36644, %rd36645;
	mad.lo.s64 	%rd36647, %rd854, %rd280, %rd36646;
	shr.u64 	%rd36648, %rd36647, 32;
	and.b64  	%rd36649, %rd36625, 4294967295;
	add.s64 	%rd36650, %rd36648, %rd36649;
	mad.lo.s64 	%rd36651, %rd856, %rd280, %rd36650;
	shr.u64 	%rd36652, %rd36651, 32;
	and.b64  	%rd36653, %rd36628, 4294967295;
	add.s64 	%rd36654, %rd36652, %rd36653;
	mad.lo.s64 	%rd36655, %rd858, %rd280, %rd36654;
	shr.u64 	%rd36656, %rd36655, 32;
	add.s64 	%rd36657, %rd36656, %rd36629;
	mad.lo.s64 	%rd36658, %rd280, %rd860, %rd36657;
	shr.u64 	%rd36659, %rd36658, 32;
	and.b64  	%rd36660, %rd36635, 4294967295;
	mad.lo.s64 	%rd36661, %rd847, %rd282, %rd36660;
	shr.u64 	%rd36662, %rd36661, 32;
	and.b64  	%rd36663, %rd36639, 4294967295;
	add.s64 	%rd36664, %rd36662, %rd36663;
	mad.lo.s64 	%rd36665, %rd848, %rd282, %rd36664;
	shr.u64 	%rd36666, %rd36665, 32;
	and.b64  	%rd36667, %rd36643, 4294967295;
	add.s64 	%rd36668, %rd36666, %rd36667;
	mad.lo.s64 	%rd36669, %rd850, %rd282, %rd36668;
	shr.u64 	%rd36670, %rd36669, 32;
	and.b64  	%rd36671, %rd36647, 4294967295;
	add.s64 	%rd36672, %rd36670, %rd36671;
	mad.lo.s64 	%rd36673, %rd852, %rd282, %rd36672;
	shr.u64 	%rd36674, %rd36673, 32;
	and.b64  	%rd36675, %rd36651, 4294967295;
	add.s64 	%rd36676, %rd36674, %rd36675;
	mad.lo.s64 	%rd36677, %rd854, %rd282, %rd36676;
	shr.u64 	%rd36678, %rd36677, 32;
	and.b64  	%rd36679, %rd36655, 4294967295;
	add.s64 	%rd36680, %rd36678, %rd36679;
	mad.lo.s64 	%rd36681, %rd856, %rd282, %rd36680;
	shr.u64 	%rd36682, %rd36681, 32;
	and.b64  	%rd36683, %rd36658, 4294967295;
	add.s64 	%rd36684, %rd36682, %rd36683;
	mad.lo.s64 	%rd36685, %rd858, %rd282, %rd36684;
	shr.u64 	%rd36686, %rd36685, 32;
	add.s64 	%rd36687, %rd36686, %rd36659;
	mad.lo.s64 	%rd36688, %rd282, %rd860, %rd36687;
	shr.u64 	%rd36689, %rd36688, 32;
	and.b64  	%rd36690, %rd36665, 4294967295;
	mad.lo.s64 	%rd36691, %rd847, %rd284, %rd36690;
	shr.u64 	%rd36692, %rd36691, 32;
	and.b64  	%rd36693, %rd36669, 4294967295;
	add.s64 	%rd36694, %rd36692, %rd36693;
	mad.lo.s64 	%rd36695, %rd848, %rd284, %rd36694;
	shr.u64 	%rd36696, %rd36695, 32;
	and.b64  	%rd36697, %rd36673, 4294967295;
	add.s64 	%rd36698, %rd36696, %rd36697;
	mad.lo.s64 	%rd36699, %rd850, %rd284, %rd36698;
	shr.u64 	%rd36700, %rd36699, 32;
	and.b64  	%rd36701, %rd36677, 4294967295;
	add.s64 	%rd36702, %rd36700, %rd36701;
	mad.lo.s64 	%rd36703, %rd852, %rd284, %rd36702;
	shr.u64 	%rd36704, %rd36703, 32;
	and.b64  	%rd36705, %rd36681, 4294967295;
	add.s64 	%rd36706, %rd36704, %rd36705;
	mad.lo.s64 	%rd36707, %rd854, %rd284, %rd36706;
	shr.u64 	%rd36708, %rd36707, 32;
	and.b64  	%rd36709, %rd36685, 4294967295;
	add.s64 	%rd36710, %rd36708, %rd36709;
	mad.lo.s64 	%rd36711, %rd856, %rd284, %rd36710;
	shr.u64 	%rd36712, %rd36711, 32;
	and.b64  	%rd36713, %rd36688, 4294967295;
	add.s64 	%rd36714, %rd36712, %rd36713;
	mad.lo.s64 	%rd36715, %rd858, %rd284, %rd36714;
	shr.u64 	%rd36716, %rd36715, 32;
	add.s64 	%rd36717, %rd36716, %rd36689;
	mad.lo.s64 	%rd36718, %rd284, %rd860, %rd36717;
	shr.u64 	%rd36719, %rd36718, 32;
	and.b64  	%rd36720, %rd36695, 4294967295;
	mad.lo.s64 	%rd36721, %rd847, %rd286, %rd36720;
	shr.u64 	%rd36722, %rd36721, 32;
	and.b64  	%rd36723, %rd36699, 4294967295;
	add.s64 	%rd36724, %rd36722, %rd36723;
	mad.lo.s64 	%rd36725, %rd848, %rd286, %rd36724;
	shr.u64 	%rd36726, %rd36725, 32;
	and.b64  	%rd36727, %rd36703, 4294967295;
	add.s64 	%rd36728, %rd36726, %rd36727;
	mad.lo.s64 	%rd36729, %rd850, %rd286, %rd36728;
	shr.u64 	%rd36730, %rd36729, 32;
	and.b64  	%rd36731, %rd36707, 4294967295;
	add.s64 	%rd36732, %rd36730, %rd36731;
	mad.lo.s64 	%rd36733, %rd852, %rd286, %rd36732;
	shr.u64 	%rd36734, %rd36733, 32;
	and.b64  	%rd36735, %rd36711, 4294967295;
	add.s64 	%rd36736, %rd36734, %rd36735;
	mad.lo.s64 	%rd36737, %rd854, %rd286, %rd36736;
	shr.u64 	%rd36738, %rd36737, 32;
	and.b64  	%rd36739, %rd36715, 4294967295;
	add.s64 	%rd36740, %rd36738, %rd36739;
	mad.lo.s64 	%rd36741, %rd856, %rd286, %rd36740;
	shr.u64 	%rd36742, %rd36741, 32;
	and.b64  	%rd36743, %rd36718, 4294967295;
	add.s64 	%rd36744, %rd36742, %rd36743;
	mad.lo.s64 	%rd36745, %rd858, %rd286, %rd36744;
	shr.u64 	%rd36746, %rd36745, 32;
	add.s64 	%rd36747, %rd36746, %rd36719;
	mad.lo.s64 	%rd36748, %rd286, %rd860, %rd36747;
	shr.u64 	%rd36749, %rd36748, 32;
	and.b64  	%rd36750, %rd36725, 4294967295;
	mad.lo.s64 	%rd36751, %rd847, %rd288, %rd36750;
	shr.u64 	%rd36752, %rd36751, 32;
	and.b64  	%rd36753, %rd36729, 4294967295;
	add.s64 	%rd36754, %rd36752, %rd36753;
	mad.lo.s64 	%rd36755, %rd848, %rd288, %rd36754;
	shr.u64 	%rd36756, %rd36755, 32;
	and.b64  	%rd36757, %rd36733, 4294967295;
	add.s64 	%rd36758, %rd36756, %rd36757;
	mad.lo.s64 	%rd36759, %rd850, %rd288, %rd36758;
	shr.u64 	%rd36760, %rd36759, 32;
	and.b64  	%rd36761, %rd36737, 4294967295;
	add.s64 	%rd36762, %rd36760, %rd36761;
	mad.lo.s64 	%rd36763, %rd852, %rd288, %rd36762;
	shr.u64 	%rd36764, %rd36763, 32;
	and.b64  	%rd36765, %rd36741, 4294967295;
	add.s64 	%rd36766, %rd36764, %rd36765;
	mad.lo.s64 	%rd36767, %rd854, %rd288, %rd36766;
	shr.u64 	%rd36768, %rd36767, 32;
	and.b64  	%rd36769, %rd36745, 4294967295;
	add.s64 	%rd36770, %rd36768, %rd36769;
	mad.lo.s64 	%rd36771, %rd856, %rd288, %rd36770;
	shr.u64 	%rd36772, %rd36771, 32;
	and.b64  	%rd36773, %rd36748, 4294967295;
	add.s64 	%rd36774, %rd36772, %rd36773;
	mad.lo.s64 	%rd36775, %rd858, %rd288, %rd36774;
	shr.u64 	%rd36776, %rd36775, 32;
	add.s64 	%rd36777, %rd36776, %rd36749;
	mad.lo.s64 	%rd36778, %rd860, %rd288, %rd36777;
	{ .reg .b32 tmp; mov.b64 {tmp, %r5292}, %rd36778; }
	mul.lo.s32 	%r5293, %r9, %r5291;
	cvt.u64.u32 	%rd36779, %r5293;
	and.b64  	%rd36780, %rd36554, 4294967295;
	mad.lo.s64 	%rd36781, %rd2, %rd36779, %rd36780;
	shr.u64 	%rd36782, %rd36781, 32;
	and.b64  	%rd36783, %rd36571, 4294967295;
	add.s64 	%rd36784, %rd36782, %rd36783;
	mad.lo.s64 	%rd36785, %rd3, %rd36779, %rd36784;
	cvt.u32.u64 	%r5294, %rd36785;
	shr.u64 	%rd36786, %rd36785, 32;
	and.b64  	%rd36787, %rd36601, 4294967295;
	add.s64 	%rd36788, %rd36786, %rd36787;
	mad.lo.s64 	%rd36789, %rd4, %rd36779, %rd36788;
	shr.u64 	%rd36790, %rd36789, 32;
	and.b64  	%rd36791, %rd36631, 4294967295;
	add.s64 	%rd36792, %rd36790, %rd36791;
	mad.lo.s64 	%rd36793, %rd5, %rd36779, %rd36792;
	shr.u64 	%rd36794, %rd36793, 32;
	and.b64  	%rd36795, %rd36661, 4294967295;
	add.s64 	%rd36796, %rd36794, %rd36795;
	mad.lo.s64 	%rd36797, %rd6, %rd36779, %rd36796;
	shr.u64 	%rd36798, %rd36797, 32;
	and.b64  	%rd36799, %rd36691, 4294967295;
	add.s64 	%rd36800, %rd36798, %rd36799;
	mad.lo.s64 	%rd36801, %rd7, %rd36779, %rd36800;
	shr.u64 	%rd36802, %rd36801, 32;
	and.b64  	%rd36803, %rd36721, 4294967295;
	add.s64 	%rd36804, %rd36802, %rd36803;
	mad.lo.s64 	%rd36805, %rd8, %rd36779, %rd36804;
	shr.u64 	%rd36806, %rd36805, 32;
	and.b64  	%rd36807, %rd36751, 4294967295;
	add.s64 	%rd36808, %rd36806, %rd36807;
	mad.lo.s64 	%rd36809, %rd9, %rd36779, %rd36808;
	shr.u64 	%rd36810, %rd36809, 32;
	and.b64  	%rd36811, %rd36755, 4294967295;
	add.s64 	%rd36812, %rd36810, %rd36811;
	shr.u64 	%rd36813, %rd36812, 32;
	and.b64  	%rd36814, %rd36759, 4294967295;
	add.s64 	%rd36815, %rd36813, %rd36814;
	shr.u64 	%rd36816, %rd36815, 32;
	and.b64  	%rd36817, %rd36763, 4294967295;
	add.s64 	%rd36818, %rd36816, %rd36817;
	shr.u64 	%rd36819, %rd36818, 32;
	and.b64  	%rd36820, %rd36767, 4294967295;
	add.s64 	%rd36821, %rd36819, %rd36820;
	shr.u64 	%rd36822, %rd36821, 32;
	and.b64  	%rd36823, %rd36771, 4294967295;
	add.s64 	%rd36824, %rd36822, %rd36823;
	shr.u64 	%rd36825, %rd36824, 32;
	and.b64  	%rd36826, %rd36775, 4294967295;
	add.s64 	%rd36827, %rd36825, %rd36826;
	shr.u64 	%rd36828, %rd36827, 32;
	and.b64  	%rd36829, %rd36778, 4294967295;
	add.s64 	%rd36830, %rd36828, %rd36829;
	{ .reg .b32 tmp; mov.b64 {tmp, %r5295}, %rd36830; }
	add.s32 	%r5296, %r5292, %r5295;
	mul.lo.s32 	%r5297, %r9, %r5294;
	cvt.u64.u32 	%rd36831, %r5297;
	and.b64  	%rd36832, %rd36785, 4294967295;
	mad.lo.s64 	%rd36833, %rd2, %rd36831, %rd36832;
	shr.u64 	%rd36834, %rd36833, 32;
	and.b64  	%rd36835, %rd36789, 4294967295;
	add.s64 	%rd36836, %rd36834, %rd36835;
	mad.lo.s64 	%rd36837, %rd3, %rd36831, %rd36836;
	cvt.u32.u64 	%r5298, %rd36837;
	shr.u64 	%rd36838, %rd36837, 32;
	and.b64  	%rd36839, %rd36793, 4294967295;
	add.s64 	%rd36840, %rd36838, %rd36839;
	mad.lo.s64 	%rd36841, %rd4, %rd36831, %rd36840;
	shr.u64 	%rd36842, %rd36841, 32;
	and.b64  	%rd36843, %rd36797, 4294967295;
	add.s64 	%rd36844, %rd36842, %rd36843;
	mad.lo.s64 	%rd36845, %rd5, %rd36831, %rd36844;
	shr.u64 	%rd36846, %rd36845, 32;
	and.b64  	%rd36847, %rd36801, 4294967295;
	add.s64 	%rd36848, %rd36846, %rd36847;
	mad.lo.s64 	%rd36849, %rd6, %rd36831, %rd36848;
	shr.u64 	%rd36850, %rd36849, 32;
	and.b64  	%rd36851, %rd36805, 4294967295;
	add.s64 	%rd36852, %rd36850, %rd36851;
	mad.lo.s64 	%rd36853, %rd7, %rd36831, %rd36852;
	shr.u64 	%rd36854, %rd36853, 32;
	and.b64  	%rd36855, %rd36809, 4294967295;
	add.s64 	%rd36856, %rd36854, %rd36855;
	mad.lo.s64 	%rd36857, %rd8, %rd36831, %rd36856;
	shr.u64 	%rd36858, %rd36857, 32;
	and.b64  	%rd36859, %rd36812, 4294967295;
	add.s64 	%rd36860, %rd36858, %rd36859;
	mad.lo.s64 	%rd36861, %rd9, %rd36831, %rd36860;
	shr.u64 	%rd36862, %rd36861, 32;
	and.b64  	%rd36863, %rd36815, 4294967295;
	add.s64 	%rd36864, %rd36862, %rd36863;
	shr.u64 	%rd36865, %rd36864, 32;
	and.b64  	%rd36866, %rd36818, 4294967295;
	add.s64 	%rd36867, %rd36865, %rd36866;
	shr.u64 	%rd36868, %rd36867, 32;
	and.b64  	%rd36869, %rd36821, 4294967295;
	add.s64 	%rd36870, %rd36868, %rd36869;
	shr.u64 	%rd36871, %rd36870, 32;
	and.b64  	%rd36872, %rd36824, 4294967295;
	add.s64 	%rd36873, %rd36871, %rd36872;
	shr.u64 	%rd36874, %rd36873, 32;
	and.b64  	%rd36875, %rd36827, 4294967295;
	add.s64 	%rd36876, %rd36874, %rd36875;
	shr.u64 	%rd36877, %rd36876, 32;
	and.b64  	%rd36878, %rd36830, 4294967295;
	add.s64 	%rd36879, %rd36877, %rd36878;
	{ .reg .b32 tmp; mov.b64 {tmp, %r5299}, %rd36879; }
	add.s32 	%r5300, %r5296, %r5299;
	mul.lo.s32 	%r5301, %r9, %r5298;
	cvt.u64.u32 	%rd36880, %r5301;
	and.b64  	%rd36881, %rd36837, 4294967295;
	mad.lo.s64 	%rd36882, %rd2, %rd36880, %rd36881;
	shr.u64 	%rd36883, %rd36882, 32;
	and.b64  	%rd36884, %rd36841, 4294967295;
	add.s64 	%rd36885, %rd36883, %rd36884;
	mad.lo.s64 	%rd36886, %rd3, %rd36880, %rd36885;
	cvt.u32.u64 	%r5302, %rd36886;
	shr.u64 	%rd36887, %rd36886, 32;
	and.b64  	%rd36888, %rd36845, 4294967295;
	add.s64 	%rd36889, %rd36887, %rd36888;
	mad.lo.s64 	%rd36890, %rd4, %rd36880, %rd36889;
	shr.u64 	%rd36891, %rd36890, 32;
	and.b64  	%rd36892, %rd36849, 4294967295;
	add.s64 	%rd36893, %rd36891, %rd36892;
	mad.lo.s64 	%rd36894, %rd5, %rd36880, %rd36893;
	shr.u64 	%rd36895, %rd36894, 32;
	and.b64  	%rd36896, %rd36853, 4294967295;
	add.s64 	%rd36897, %rd36895, %rd36896;
	mad.lo.s64 	%rd36898, %rd6, %rd36880, %rd36897;
	shr.u64 	%rd36899, %rd36898, 32;
	and.b64  	%rd36900, %rd36857, 4294967295;
	add.s64 	%rd36901, %rd36899, %rd36900;
	mad.lo.s64 	%rd36902, %rd7, %rd36880, %rd36901;
	shr.u64 	%rd36903, %rd36902, 32;
	and.b64  	%rd36904, %rd36861, 4294967295;
	add.s64 	%rd36905, %rd36903, %rd36904;
	mad.lo.s64 	%rd36906, %rd8, %rd36880, %rd36905;
	shr.u64 	%rd36907, %rd36906, 32;
	and.b64  	%rd36908, %rd36864, 4294967295;
	add.s64 	%rd36909, %rd36907, %rd36908;
	mad.lo.s64 	%rd36910, %rd9, %rd36880, %rd36909;
	shr.u64 	%rd36911, %rd36910, 32;
	and.b64  	%rd36912, %rd36867, 4294967295;
	add.s64 	%rd36913, %rd36911, %rd36912;
	shr.u64 	%rd36914, %rd36913, 32;
	and.b64  	%rd36915, %rd36870, 4294967295;
	add.s64 	%rd36916, %rd36914, %rd36915;
	shr.u64 	%rd36917, %rd36916, 32;
	and.b64  	%rd36918, %rd36873, 4294967295;
	add.s64 	%rd36919, %rd36917, %rd36918;
	shr.u64 	%rd36920, %rd36919, 32;
	and.b64  	%rd36921, %rd36876, 4294967295;
	add.s64 	%rd36922, %rd36920, %rd36921;
	shr.u64 	%rd36923, %rd36922, 32;
	and.b64  	%rd36924, %rd36879, 4294967295;
	add.s64 	%rd36925, %rd36923, %rd36924;
	{ .reg .b32 tmp; mov.b64 {tmp, %r5303}, %rd36925; }
	add.s32 	%r5304, %r5300, %r5303;
	mul.lo.s32 	%r5305, %r9, %r5302;
	cvt.u64.u32 	%rd36926, %r5305;
	and.b64  	%rd36927, %rd36886, 4294967295;
	mad.lo.s64 	%rd36928, %rd2, %rd36926, %rd36927;
	shr.u64 	%rd36929, %rd36928, 32;
	and.b64  	%rd36930, %rd36890, 4294967295;
	add.s64 	%rd36931, %rd36929, %rd36930;
	mad.lo.s64 	%rd36932, %rd3, %rd36926, %rd36931;
	cvt.u32.u64 	%r5306, %rd36932;
	shr.u64 	%rd36933, %rd36932, 32;
	and.b64  	%rd36934, %rd36894, 4294967295;
	add.s64 	%rd36935, %rd36933, %rd36934;
	mad.lo.s64 	%rd36936, %rd4, %rd36926, %rd36935;
	shr.u64 	%rd36937, %rd36936, 32;
	and.b64  	%rd36938, %rd36898, 4294967295;
	add.s64 	%rd36939, %rd36937, %rd36938;
	mad.lo.s64 	%rd36940, %rd5, %rd36926, %rd36939;
	shr.u64 	%rd36941, %rd36940, 32;
	and.b64  	%rd36942, %rd36902, 4294967295;
	add.s64 	%rd36943, %rd36941, %rd36942;
	mad.lo.s64 	%rd36944, %rd6, %rd36926, %rd36943;
	shr.u64 	%rd36945, %rd36944, 32;
	and.b64  	%rd36946, %rd36906, 4294967295;
	add.s64 	%rd36947, %rd36945, %rd36946;
	mad.lo.s64 	%rd36948, %rd7, %rd36926, %rd36947;
	shr.u64 	%rd36949, %rd36948, 32;
	and.b64  	%rd36950, %rd36910, 4294967295;
	add.s64 	%rd36951, %rd36949, %rd36950;
	mad.lo.s64 	%rd36952, %rd8, %rd36926, %rd36951;
	shr.u64 	%rd36953, %rd36952, 32;
	and.b64  	%rd36954, %rd36913, 4294967295;
	add.s64 	%rd36955, %rd36953, %rd36954;
	mad.lo.s64 	%rd36956, %rd9, %rd36926, %rd36955;
	shr.u64 	%rd36957, %rd36956, 32;
	and.b64  	%rd36958, %rd36916, 4294967295;
	add.s64 	%rd36959, %rd36957, %rd36958;
	shr.u64 	%rd36960, %rd36959, 32;
	and.b64  	%rd36961, %rd36919, 4294967295;
	add.s64 	%rd36962, %rd36960, %rd36961;
	shr.u64 	%rd36963, %rd36962, 32;
	and.b64  	%rd36964, %rd36922, 4294967295;
	add.s64 	%rd36965, %rd36963, %rd36964;
	shr.u64 	%rd36966, %rd36965, 32;
	and.b64  	%rd36967, %rd36925, 4294967295;
	add.s64 	%rd36968, %rd36966, %rd36967;
	{ .reg .b32 tmp; mov.b64 {tmp, %r5307}, %rd36968; }
	add.s32 	%r5308, %r5304, %r5307;
	mul.lo.s32 	%r5309, %r9, %r5306;
	cvt.u64.u32 	%rd36969, %r5309;
	and.b64  	%rd36970, %rd36932, 4294967295;
	mad.lo.s64 	%rd36971, %rd2, %rd36969, %rd36970;
	shr.u64 	%rd36972, %rd36971, 32;
	and.b64  	%rd36973, %rd36936, 4294967295;
	add.s64 	%rd36974, %rd36972, %rd36973;
	mad.lo.s64 	%rd36975, %rd3, %rd36969, %rd36974;
	cvt.u32.u64 	%r5310, %rd36975;
	shr.u64 	%rd36976, %rd36975, 32;
	and.b64  	%rd36977, %rd36940, 4294967295;
	add.s64 	%rd36978, %rd36976, %rd36977;
	mad.lo.s64 	%rd36979, %rd4, %rd36969, %rd36978;
	shr.u64 	%rd36980, %rd36979, 32;
	and.b64  	%rd36981, %rd36944, 4294967295;
	add.s64 	%rd36982, %rd36980, %rd36981;
	mad.lo.s64 	%rd36983, %rd5, %rd36969, %rd36982;
	shr.u64 	%rd36984, %rd36983, 32;
	and.b64  	%rd36985, %rd36948, 4294967295;
	add.s64 	%rd36986, %rd36984, %rd36985;
	mad.lo.s64 	%rd36987, %rd6, %rd36969, %rd36986;
	shr.u64 	%rd36988, %rd36987, 32;
	and.b64  	%rd36989, %rd36952, 4294967295;
	add.s64 	%rd36990, %rd36988, %rd36989;
	mad.lo.s64 	%rd36991, %rd7, %rd36969, %rd36990;
	shr.u64 	%rd36992, %rd36991, 32;
	and.b64  	%rd36993, %rd36956, 4294967295;
	add.s64 	%rd36994, %rd36992, %rd36993;
	mad.lo.s64 	%rd36995, %rd8, %rd36969, %rd36994;
	shr.u64 	%rd36996, %rd36995, 32;
	and.b64  	%rd36997, %rd36959, 4294967295;
	add.s64 	%rd36998, %rd36996, %rd36997;
	mad.lo.s64 	%rd36999, %rd9, %rd36969, %rd36998;
	shr.u64 	%rd37000, %rd36999, 32;
	and.b64  	%rd37001, %rd36962, 4294967295;
	add.s64 	%rd37002, %rd37000, %rd37001;
	shr.u64 	%rd37003, %rd37002, 32;
	and.b64  	%rd37004, %rd36965, 4294967295;
	add.s64 	%rd37005, %rd37003, %rd37004;
	shr.u64 	%rd37006, %rd37005, 32;
	and.b64  	%rd37007, %rd36968, 4294967295;
	add.s64 	%rd37008, %rd37006, %rd37007;
	{ .reg .b32 tmp; mov.b64 {tmp, %r5311}, %rd37008; }
	add.s32 	%r5312, %r5308, %r5311;
	mul.lo.s32 	%r5313, %r9, %r5310;
	cvt.u64.u32 	%rd37009, %r5313;
	and.b64  	%rd37010, %rd36975, 4294967295;
	mad.lo.s64 	%rd37011, %rd2, %rd37009, %rd37010;
	shr.u64 	%rd37012, %rd37011, 32;
	and.b64  	%rd37013, %rd36979, 4294967295;
	add.s64 	%rd37014, %rd37012, %rd37013;
	mad.lo.s64 	%rd37015, %rd3, %rd37009, %rd37014;
	cvt.u32.u64 	%r5314, %rd37015;
	shr.u64 	%rd37016, %rd37015, 32;
	and.b64  	%rd37017, %rd36983, 4294967295;
	add.s64 	%rd37018, %rd37016, %rd37017;
	mad.lo.s64 	%rd37019, %rd4, %rd37009, %rd37018;
	shr.u64 	%rd37020, %rd37019, 32;
	and.b64  	%rd37021, %rd36987, 4294967295;
	add.s64 	%rd37022, %rd37020, %rd37021;
	mad.lo.s64 	%rd37023, %rd5, %rd37009, %rd37022;
	shr.u64 	%rd37024, %rd37023, 32;
	and.b64  	%rd37025, %rd36991, 4294967295;
	add.s64 	%rd37026, %rd37024, %rd37025;
	mad.lo.s64 	%rd37027, %rd6, %rd37009, %rd37026;
	shr.u64 	%rd37028, %rd37027, 32;
	and.b64  	%rd37029, %rd36995, 4294967295;
	add.s64 	%rd37030, %rd37028, %rd37029;
	mad.lo.s64 	%rd37031, %rd7, %rd37009, %rd37030;
	shr.u64 	%rd37032, %rd37031, 32;
	and.b64  	%rd37033, %rd36999, 4294967295;
	add.s64 	%rd37034, %rd37032, %rd37033;
	mad.lo.s64 	%rd37035, %rd8, %rd37009, %rd37034;
	shr.u64 	%rd37036, %rd37035, 32;
	and.b64  	%rd37037, %rd37002, 4294967295;
	add.s64 	%rd37038, %rd37036, %rd37037;
	mad.lo.s64 	%rd37039, %rd9, %rd37009, %rd37038;
	shr.u64 	%rd37040, %rd37039, 32;
	and.b64  	%rd37041, %rd37005, 4294967295;
	add.s64 	%rd37042, %rd37040, %rd37041;
	shr.u64 	%rd37043, %rd37042, 32;
	and.b64  	%rd37044, %rd37008, 4294967295;
	add.s64 	%rd37045, %rd37043, %rd37044;
	{ .reg .b32 tmp; mov.b64 {tmp, %r5315}, %rd37045; }
	add.s32 	%r5316, %r5312, %r5315;
	mul.lo.s32 	%r5317, %r9, %r5314;
	cvt.u64.u32 	%rd37046, %r5317;
	and.b64  	%rd37047, %rd37015, 4294967295;
	mad.lo.s64 	%rd37048, %rd2, %rd37046, %rd37047;
	shr.u64 	%rd37049, %rd37048, 32;
	and.b64  	%rd37050, %rd37019, 4294967295;
	add.s64 	%rd37051, %rd37049, %rd37050;
	mad.lo.s64 	%rd37052, %rd3, %rd37046, %rd37051;
	cvt.u32.u64 	%r5318, %rd37052;
	shr.u64 	%rd37053, %rd37052, 32;
	and.b64  	%rd37054, %rd37023, 4294967295;
	add.s64 	%rd37055, %rd37053, %rd37054;
	mad.lo.s64 	%rd37056, %rd4, %rd37046, %rd37055;
	shr.u64 	%rd37057, %rd37056, 32;
	and.b64  	%rd37058, %rd37027, 4294967295;
	add.s64 	%rd37059, %rd37057, %rd37058;
	mad.lo.s64 	%rd37060, %rd5, %rd37046, %rd37059;
	shr.u64 	%rd37061, %rd37060, 32;
	and.b64  	%rd37062, %rd37031, 4294967295;
	add.s64 	%rd37063, %rd37061, %rd37062;
	mad.lo.s64 	%rd37064, %rd6, %rd37046, %rd37063;
	shr.u64 	%rd37065, %rd37064, 32;
	and.b64  	%rd37066, %rd37035, 4294967295;
	add.s64 	%rd37067, %rd37065, %rd37066;
	mad.lo.s64 	%rd37068, %rd7, %rd37046, %rd37067;
	shr.u64 	%rd37069, %rd37068, 32;
	and.b64  	%rd37070, %rd37039, 4294967295;
	add.s64 	%rd37071, %rd37069, %rd37070;
	mad.lo.s64 	%rd37072, %rd8, %rd37046, %rd37071;
	shr.u64 	%rd37073, %rd37072, 32;
	and.b64  	%rd37074, %rd37042, 4294967295;
	add.s64 	%rd37075, %rd37073, %rd37074;
	mad.lo.s64 	%rd37076, %rd9, %rd37046, %rd37075;
	shr.u64 	%rd37077, %rd37076, 32;
	and.b64  	%rd37078, %rd37045, 4294967295;
	add.s64 	%rd37079, %rd37077, %rd37078;
	{ .reg .b32 tmp; mov.b64 {tmp, %r5319}, %rd37079; }
	add.s32 	%r5320, %r5316, %r5319;
	mul.lo.s32 	%r5321, %r9, %r5318;
	cvt.u64.u32 	%rd37080, %r5321;
	and.b64  	%rd37081, %rd37052, 4294967295;
	mad.lo.s64 	%rd37082, %rd2, %rd37080, %rd37081;
	shr.u64 	%rd37083, %rd37082, 32;
	and.b64  	%rd37084, %rd37056, 4294967295;
	add.s64 	%rd37085, %rd37083, %rd37084;
	mad.lo.s64 	%rd956, %rd3, %rd37080, %rd37085;
	cvt.u32.u64 	%r6810, %rd956;
	shr.u64 	%rd37086, %rd956, 32;
	and.b64  	%rd37087, %rd37060, 4294967295;
	add.s64 	%rd37088, %rd37086, %rd37087;
	mad.lo.s64 	%rd47125, %rd4, %rd37080, %rd37088;
	cvt.u32.u64 	%r521, %rd47125;
	shr.u64 	%rd37089, %rd47125, 32;
	and.b64  	%rd37090, %rd37064, 4294967295;
	add.s64 	%rd37091, %rd37089, %rd37090;
	mad.lo.s64 	%rd47124, %rd5, %rd37080, %rd37091;
	cvt.u32.u64 	%r522, %rd47124;
	shr.u64 	%rd37092, %rd47124, 32;
	and.b64  	%rd37093, %rd37068, 4294967295;
	add.s64 	%rd37094, %rd37092, %rd37093;
	mad.lo.s64 	%rd47123, %rd6, %rd37080, %rd37094;
	cvt.u32.u64 	%r523, %rd47123;
	shr.u64 	%rd37095, %rd47123, 32;
	and.b64  	%rd37096, %rd37072, 4294967295;
	add.s64 	%rd37097, %rd37095, %rd37096;
	mad.lo.s64 	%rd47122, %rd7, %rd37080, %rd37097;
	cvt.u32.u64 	%r524, %rd47122;
	shr.u64 	%rd37098, %rd47122, 32;
	and.b64  	%rd37099, %rd37076, 4294967295;
	add.s64 	%rd37100, %rd37098, %rd37099;
	mad.lo.s64 	%rd47121, %rd8, %rd37080, %rd37100;
	cvt.u32.u64 	%r525, %rd47121;
	shr.u64 	%rd37101, %rd47121, 32;
	and.b64  	%rd37102, %rd37079, 4294967295;
	add.s64 	%rd37103, %rd37101, %rd37102;
	mad.lo.s64 	%rd47120, %rd9, %rd37080, %rd37103;
	cvt.u32.u64 	%r526, %rd47120;
	{ .reg .b32 tmp; mov.b64 {tmp, %r5322}, %rd47120; }
	add.s32 	%r6809, %r5320, %r5322;
	setp.gt.u32 	%p1543, %r6809, %r5290;
	@%p1543 bra 	$L__BB0_555;
	cvt.u32.u64 	%r5323, %rd9;
	setp.lt.u32 	%p1544, %r6809, %r5323;
	@%p1544 bra 	$L__BB0_556;
	cvt.u32.u64 	%r5324, %rd8;
	setp.lt.u32 	%p1545, %r5324, %r526;
	@%p1545 bra 	$L__BB0_555;
	cvt.u32.u64 	%r5325, %rd8;
	setp.gt.u32 	%p1546, %r5325, %r526;
	@%p1546 bra 	$L__BB0_556;
	cvt.u32.u64 	%r5326, %rd7;
	setp.lt.u32 	%p1547, %r5326, %r525;
	@%p1547 bra 	$L__BB0_555;
	cvt.u32.u64 	%r5327, %rd7;
	setp.gt.u32 	%p1548, %r5327, %r525;
	@%p1548 bra 	$L__BB0_556;
	cvt.u32.u64 	%r5328, %rd6;
	setp.lt.u32 	%p1549, %r5328, %r524;
	@%p1549 bra 	$L__BB0_555;
	cvt.u32.u64 	%r5329, %rd6;
	setp.gt.u32 	%p1550, %r5329, %r524;
	@%p1550 bra 	$L__BB0_556;
	cvt.u32.u64 	%r5330, %rd5;
	setp.lt.u32 	%p1551, %r5330, %r523;
	@%p1551 bra 	$L__BB0_555;
	cvt.u32.u64 	%r5331, %rd5;
	setp.gt.u32 	%p1552, %r5331, %r523;
	@%p1552 bra 	$L__BB0_556;
	cvt.u32.u64 	%r5332, %rd4;
	setp.lt.u32 	%p1553, %r5332, %r522;
	@%p1553 bra 	$L__BB0_555;
	cvt.u32.u64 	%r5333, %rd4;
	setp.gt.u32 	%p1554, %r5333, %r522;
	@%p1554 bra 	$L__BB0_556;
	cvt.u32.u64 	%r5334, %rd3;
	setp.lt.u32 	%p1555, %r5334, %r521;
	@%p1555 bra 	$L__BB0_555;
	cvt.u32.u64 	%r5335, %rd2;
	cvt.u32.u64 	%r5336, %rd3;
	setp.gt.u32 	%p1556, %r5336, %r521;
	setp.gt.u32 	%p1557, %r5335, %r6810;
	or.pred  	%p1558, %p1556, %p1557;
	@%p1558 bra 	$L__BB0_556;
$L__BB0_555:
	cvt.u32.u64 	%r5337, %rd9;
	and.b64  	%rd37105, %rd956, 4294967295;
	sub.s64 	%rd37106, %rd37105, %rd2;
	shr.u64 	%rd37107, %rd37106, 63;
	cvt.u32.u64 	%r6810, %rd37106;
	and.b64  	%rd37108, %rd47125, 4294967295;
	add.s64 	%rd37109, %rd37107, %rd3;
	sub.s64 	%rd47125, %rd37108, %rd37109;
	shr.u64 	%rd37110, %rd47125, 63;
	and.b64  	%rd37111, %rd47124, 4294967295;
	add.s64 	%rd37112, %rd37110, %rd4;
	sub.s64 	%rd47124, %rd37111, %rd37112;
	shr.u64 	%rd37113, %rd47124, 63;
	and.b64  	%rd37114, %rd47123, 4294967295;
	add.s64 	%rd37115, %rd37113, %rd5;
	sub.s64 	%rd47123, %rd37114, %rd37115;
	shr.u64 	%rd37116, %rd47123, 63;
	and.b64  	%rd37117, %rd47122, 4294967295;
	add.s64 	%rd37118, %rd37116, %rd6;
	sub.s64 	%rd47122, %rd37117, %rd37118;
	shr.u64 	%rd37119, %rd47122, 63;
	and.b64  	%rd37120, %rd47121, 4294967295;
	add.s64 	%rd37121, %rd37119, %rd7;
	sub.s64 	%rd47121, %rd37120, %rd37121;
	shr.u64 	%rd37122, %rd47121, 63;
	and.b64  	%rd37123, %rd47120, 4294967295;
	add.s64 	%rd37124, %rd37122, %rd8;
	sub.s64 	%rd47120, %rd37123, %rd37124;
	shr.u64 	%rd37125, %rd47120, 63;
	cvt.u32.u64 	%r5338, %rd37125;
	add.s32 	%r5339, %r5337, %r5338;
	sub.s32 	%r6809, %r6809, %r5339;
$L__BB0_556:
	cvt.u32.u64 	%r5340, %rd9;
	shl.b32 	%r6811, %r6810, 1;
	shr.u32 	%r5341, %r6810, 31;
	cvt.u64.u32 	%rd37127, %r5341;
	shl.b64 	%rd37128, %rd47125, 1;
	and.b64  	%rd37129, %rd37128, 8589934590;
	or.b64  	%rd47132, %rd37129, %rd37127;
	cvt.u32.u64 	%r533, %rd47132;
	shr.u64 	%rd37130, %rd37129, 32;
	shl.b64 	%rd37131, %rd47124, 1;
	and.b64  	%rd37132, %rd37131, 8589934590;
	or.b64  	%rd47131, %rd37130, %rd37132;
	cvt.u32.u64 	%r534, %rd47131;
	shr.u64 	%rd37133, %rd37132, 32;
	shl.b64 	%rd37134, %rd47123, 1;
	and.b64  	%rd37135, %rd37134, 8589934590;
	or.b64  	%rd47130, %rd37133, %rd37135;
	cvt.u32.u64 	%r535, %rd47130;
	shr.u64 	%rd37136, %rd37135, 32;
	shl.b64 	%rd37137, %rd47122, 1;
	and.b64  	%rd37138, %rd37137, 8589934590;
	or.b64  	%rd47129, %rd37136, %rd37138;
	cvt.u32.u64 	%r536, %rd47129;
	shr.u64 	%rd37139, %rd37138, 32;
	shl.b64 	%rd37140, %rd47121, 1;
	and.b64  	%rd37141, %rd37140, 8589934590;
	or.b64  	%rd47128, %rd37139, %rd37141;
	cvt.u32.u64 	%r537, %rd47128;
	shr.u64 	%rd37142, %rd37141, 32;
	shl.b64 	%rd37143, %rd47120, 1;
	and.b64  	%rd37144, %rd37143, 8589934590;
	or.b64  	%rd47127, %rd37142, %rd37144;
	cvt.u32.u64 	%r538, %rd47127;
	shr.u64 	%rd37145, %rd37144, 32;
	mul.wide.u32 	%rd37146, %r6809, 2;
	add.s64 	%rd47126, %rd37145, %rd37146;
	cvt.u32.u64 	%r539, %rd47126;
	setp.gt.u64 	%p1559, %rd47126, 4294967295;
	setp.lt.u32 	%p1560, %r5340, %r539;
	or.pred  	%p1561, %p1559, %p1560;
	@%p1561 bra 	$L__BB0_570;
	cvt.u32.u64 	%r5342, %rd9;
	setp.gt.u32 	%p1562, %r5342, %r539;
	@%p1562 bra 	$L__BB0_571;
	cvt.u32.u64 	%r5343, %rd8;
	setp.lt.u32 	%p1563, %r5343, %r538;
	@%p1563 bra 	$L__BB0_570;
	cvt.u32.u64 	%r5344, %rd8;
	setp.gt.u32 	%p1564, %r5344, %r538;
	@%p1564 bra 	$L__BB0_571;
	cvt.u32.u64 	%r5345, %rd7;
	setp.lt.u32 	%p1565, %r5345, %r537;
	@%p1565 bra 	$L__BB0_570;
	cvt.u32.u64 	%r5346, %rd7;
	setp.gt.u32 	%p1566, %r5346, %r537;
	@%p1566 bra 	$L__BB0_571;
	cvt.u32.u64 	%r5347, %rd6;
	setp.lt.u32 	%p1567, %r5347, %r536;
	@%p1567 bra 	$L__BB0_570;
	cvt.u32.u64 	%r5348, %rd6;
	setp.gt.u32 	%p1568, %r5348, %r536;
	@%p1568 bra 	$L__BB0_571;
	cvt.u32.u64 	%r5349, %rd5;
	setp.lt.u32 	%p1569, %r5349, %r535;
	@%p1569 bra 	$L__BB0_570;
	cvt.u32.u64 	%r5350, %rd5;
	setp.gt.u32 	%p1570, %r5350, %r535;
	@%p1570 bra 	$L__BB0_571;
	cvt.u32.u64 	%r5351, %rd4;
	setp.lt.u32 	%p1571, %r5351, %r534;
	@%p1571 bra 	$L__BB0_570;
	cvt.u32.u64 	%r5352, %rd4;
	setp.gt.u32 	%p1572, %r5352, %r534;
	@%p1572 bra 	$L__BB0_571;
	cvt.u32.u64 	%r5353, %rd3;
	setp.lt.u32 	%p1573, %r5353, %r533;
	@%p1573 bra 	$L__BB0_570;
	cvt.u32.u64 	%r5354, %rd2;
	cvt.u32.u64 	%r5355, %rd3;
	setp.gt.u32 	%p1574, %r5355, %r533;
	setp.lt.u32 	%p1575, %r6811, %r5354;
	or.pred  	%p1576, %p1574, %p1575;
	@%p1576 bra 	$L__BB0_571;
$L__BB0_570:
	cvt.u64.u32 	%rd37149, %r6811;
	sub.s64 	%rd37150, %rd37149, %rd2;
	shr.u64 	%rd37151, %rd37150, 63;
	cvt.u32.u64 	%r6811, %rd37150;
	and.b64  	%rd37152, %rd47132, 4294967295;
	add.s64 	%rd37153, %rd37151, %rd3;
	sub.s64 	%rd47132, %rd37152, %rd37153;
	shr.u64 	%rd37154, %rd47132, 63;
	and.b64  	%rd37155, %rd47131, 4294967295;
	add.s64 	%rd37156, %rd37154, %rd4;
	sub.s64 	%rd47131, %rd37155, %rd37156;
	shr.u64 	%rd37157, %rd47131, 63;
	and.b64  	%rd37158, %rd47130, 4294967295;
	add.s64 	%rd37159, %rd37157, %rd5;
	sub.s64 	%rd47130, %rd37158, %rd37159;
	shr.u64 	%rd37160, %rd47130, 63;
	and.b64  	%rd37161, %rd47129, 4294967295;
	add.s64 	%rd37162, %rd37160, %rd6;
	sub.s64 	%rd47129, %rd37161, %rd37162;
	shr.u64 	%rd37163, %rd47129, 63;
	and.b64  	%rd37164, %rd47128, 4294967295;
	add.s64 	%rd37165, %rd37163, %rd7;
	sub.s64 	%rd47128, %rd37164, %rd37165;
	shr.u64 	%rd37166, %rd47128, 63;
	and.b64  	%rd37167, %rd47127, 4294967295;
	add.s64 	%rd37168, %rd37166, %rd8;
	sub.s64 	%rd47127, %rd37167, %rd37168;
	shr.u64 	%rd37169, %rd47127, 63;
	and.b64  	%rd37170, %rd47126, 4294967295;
	add.s64 	%rd37171, %rd37169, %rd9;
	sub.s64 	%rd47126, %rd37170, %rd37171;
$L__BB0_571:
	and.b64  	%rd37172, %rd47119, 4294967295;
	cvt.u64.u32 	%rd37173, %r6811;
	sub.s64 	%rd37174, %rd37172, %rd37173;
	shr.u64 	%rd37175, %rd37174, 63;
	cvt.u32.u64 	%r6836, %rd37174;
	and.b64  	%rd37176, %rd47118, 4294967295;
	and.b64  	%rd37177, %rd47132, 4294967295;
	add.s64 	%rd37178, %rd37175, %rd37177;
	sub.s64 	%rd47138, %rd37176, %rd37178;
	shr.u64 	%rd37179, %rd47138, 63;
	and.b64  	%rd37180, %rd47117, 4294967295;
	and.b64  	%rd37181, %rd47131, 4294967295;
	add.s64 	%rd37182, %rd37179, %rd37181;
	sub.s64 	%rd47137, %rd37180, %rd37182;
	shr.u64 	%rd37183, %rd47137, 63;
	and.b64  	%rd37184, %rd47116, 4294967295;
	and.b64  	%rd37185, %rd47130, 4294967295;
	add.s64 	%rd37186, %rd37183, %rd37185;
	sub.s64 	%rd47136, %rd37184, %rd37186;
	shr.u64 	%rd37187, %rd47136, 63;
	and.b64  	%rd37188, %rd47115, 4294967295;
	and.b64  	%rd37189, %rd47129, 4294967295;
	add.s64 	%rd37190, %rd37187, %rd37189;
	sub.s64 	%rd47135, %rd37188, %rd37190;
	shr.u64 	%rd37191, %rd47135, 63;
	and.b64  	%rd37192, %rd47114, 4294967295;
	and.b64  	%rd37193, %rd47128, 4294967295;
	add.s64 	%rd37194, %rd37191, %rd37193;
	sub.s64 	%rd47134, %rd37192, %rd37194;
	shr.u64 	%rd37195, %rd47134, 63;
	and.b64  	%rd37196, %rd47113, 4294967295;
	and.b64  	%rd37197, %rd47127, 4294967295;
	add.s64 	%rd37198, %rd37195, %rd37197;
	sub.s64 	%rd47133, %rd37196, %rd37198;
	shr.u64 	%rd37199, %rd47133, 63;
	cvt.u64.u32 	%rd37200, %r6808;
	and.b64  	%rd37201, %rd47126, 4294967295;
	add.s64 	%rd37202, %rd37199, %rd37201;
	sub.s64 	%rd37203, %rd37200, %rd37202;
	setp.gt.s64 	%p1577, %rd37203, -1;
	cvt.u32.u64 	%r6829, %rd37203;
	@%p1577 bra 	$L__BB0_573;
	cvt.u32.u64 	%r5356, %rd9;
	cvt.u32.u64 	%r5357, %rd2;
	add.s32 	%r6836, %r5357, %r6836;
	setp.lt.u32 	%p1578, %r6836, %r5357;
	selp.u64 	%rd37204, 1, 0, %p1578;
	and.b64  	%rd37205, %rd47138, 4294967295;
	add.s64 	%rd37206, %rd37205, %rd37204;
	add.s64 	%rd47138, %rd37206, %rd3;
	shr.u64 	%rd37207, %rd47138, 32;
	and.b64  	%rd37208, %rd47137, 4294967295;
	add.s64 	%rd37209, %rd37207, %rd37208;
	add.s64 	%rd47137, %rd37209, %rd4;
	shr.u64 	%rd37210, %rd47137, 32;
	and.b64  	%rd37211, %rd47136, 4294967295;
	add.s64 	%rd37212, %rd37210, %rd37211;
	add.s64 	%rd47136, %rd37212, %rd5;
	shr.u64 	%rd37213, %rd47136, 32;
	and.b64  	%rd37214, %rd47135, 4294967295;
	add.s64 	%rd37215, %rd37213, %rd37214;
	add.s64 	%rd47135, %rd37215, %rd6;
	shr.u64 	%rd37216, %rd47135, 32;
	and.b64  	%rd37217, %rd47134, 4294967295;
	add.s64 	%rd37218, %rd37216, %rd37217;
	add.s64 	%rd47134, %rd37218, %rd7;
	shr.u64 	%rd37219, %rd47134, 32;
	and.b64  	%rd37220, %rd47133, 4294967295;
	add.s64 	%rd37221, %rd37219, %rd37220;
	add.s64 	%rd47133, %rd37221, %rd8;
	{ .reg .b32 tmp; mov.b64 {tmp, %r5358}, %rd47133; }
	add.s32 	%r5359, %r6829, %r5358;
	add.s32 	%r6829, %r5359, %r5356;
$L__BB0_573:
	cvt.u32.u64 	%r5360, %rd9;
	cvt.u32.u64 	%r6835, %rd47138;
	cvt.u32.u64 	%r6834, %rd47137;
	cvt.u32.u64 	%r6833, %rd47136;
	cvt.u32.u64 	%r6832, %rd47135;
	cvt.u32.u64 	%r6831, %rd47134;
	cvt.u32.u64 	%r6830, %rd47133;
	add.s32 	%r6814, %r119, %r94;
	setp.lt.u32 	%p1579, %r6814, %r119;
	selp.u64 	%rd37223, 1, 0, %p1579;
	add.s64 	%rd37224, %rd37223, %rd34;
	add.s64 	%rd47145, %rd37224, %rd63;
	cvt.u32.u64 	%r555, %rd47145;
	shr.u64 	%rd37225, %rd47145, 32;
	add.s64 	%rd37226, %rd37225, %rd35;
	add.s64 	%rd47144, %rd37226, %rd64;
	cvt.u32.u64 	%r556, %rd47144;
	shr.u64 	%rd37227, %rd47144, 32;
	add.s64 	%rd37228, %rd37227, %rd36;
	add.s64 	%rd47143, %rd37228, %rd65;
	cvt.u32.u64 	%r557, %rd47143;
	shr.u64 	%rd37229, %rd47143, 32;
	add.s64 	%rd37230, %rd37229, %rd37;
	add.s64 	%rd47142, %rd37230, %rd66;
	cvt.u32.u64 	%r558, %rd47142;
	shr.u64 	%rd37231, %rd47142, 32;
	add.s64 	%rd37232, %rd37231, %rd38;
	add.s64 	%rd47141, %rd37232, %rd67;
	cvt.u32.u64 	%r559, %rd47141;
	shr.u64 	%rd37233, %rd47141, 32;
	add.s64 	%rd37234, %rd37233, %rd39;
	add.s64 	%rd47140, %rd37234, %rd68;
	cvt.u32.u64 	%r560, %rd47140;
	shr.u64 	%rd37235, %rd47140, 32;
	add.s64 	%rd37236, %rd37235, %rd40;
	add.s64 	%rd47139, %rd37236, %rd69;
	cvt.u32.u64 	%r561, %rd47139;
	setp.gt.u64 	%p1580, %rd47139, 4294967295;
	setp.lt.u32 	%p1581, %r5360, %r561;
	or.pred  	%p1582, %p1580, %p1581;
	@%p1582 bra 	$L__BB0_587;
	cvt.u32.u64 	%r5361, %rd9;
	setp.gt.u32 	%p1583, %r5361, %r561;
	@%p1583 bra 	$L__BB0_588;
	cvt.u32.u64 	%r5362, %rd8;
	setp.lt.u32 	%p1584, %r5362, %r560;
	@%p1584 bra 	$L__BB0_587;
	cvt.u32.u64 	%r5363, %rd8;
	setp.gt.u32 	%p1585, %r5363, %r560;
	@%p1585 bra 	$L__BB0_588;
	cvt.u32.u64 	%r5364, %rd7;
	setp.lt.u32 	%p1586, %r5364, %r559;
	@%p1586 bra 	$L__BB0_587;
	cvt.u32.u64 	%r5365, %rd7;
	setp.gt.u32 	%p1587, %r5365, %r559;
	@%p1587 bra 	$L__BB0_588;
	cvt.u32.u64 	%r5366, %rd6;
	setp.lt.u32 	%p1588, %r5366, %r558;
	@%p1588 bra 	$L__BB0_587;
	cvt.u32.u64 	%r5367, %rd6;
	setp.gt.u32 	%p1589, %r5367, %r558;
	@%p1589 bra 	$L__BB0_588;
	cvt.u32.u64 	%r5368, %rd5;
	setp.lt.u32 	%p1590, %r5368, %r557;
	@%p1590 bra 	$L__BB0_587;
	cvt.u32.u64 	%r5369, %rd5;
	setp.gt.u32 	%p1591, %r5369, %r557;
	@%p1591 bra 	$L__BB0_588;
	cvt.u32.u64 	%r5370, %rd4;
	setp.lt.u32 	%p1592, %r5370, %r556;
	@%p1592 bra 	$L__BB0_587;
	cvt.u32.u64 	%r5371, %rd4;
	setp.gt.u32 	%p1593, %r5371, %r556;
	@%p1593 bra 	$L__BB0_588;
	cvt.u32.u64 	%r5372, %rd3;
	setp.lt.u32 	%p1594, %r5372, %r555;
	@%p1594 bra 	$L__BB0_587;
	cvt.u32.u64 	%r5373, %rd2;
	cvt.u32.u64 	%r5374, %rd3;
	setp.gt.u32 	%p1595, %r5374, %r555;
	setp.lt.u32 	%p1596, %r6814, %r5373;
	or.pred  	%p1597, %p1595, %p1596;
	@%p1597 bra 	$L__BB0_588;
$L__BB0_587:
	cvt.u64.u32 	%rd37239, %r6814;
	sub.s64 	%rd37240, %rd37239, %rd2;
	shr.u64 	%rd37241, %rd37240, 63;
	cvt.u32.u64 	%r6814, %rd37240;
	and.b64  	%rd37242, %rd47145, 4294967295;
	add.s64 	%rd37243, %rd37241, %rd3;
	sub.s64 	%rd47145, %rd37242, %rd37243;
	shr.u64 	%rd37244, %rd47145, 63;
	and.b64  	%rd37245, %rd47144, 4294967295;
	add.s64 	%rd37246, %rd37244, %rd4;
	sub.s64 	%rd47144, %rd37245, %rd37246;
	shr.u64 	%rd37247, %rd47144, 63;
	and.b64  	%rd37248, %rd47143, 4294967295;
	add.s64 	%rd37249, %rd37247, %rd5;
	sub.s64 	%rd47143, %rd37248, %rd37249;
	shr.u64 	%rd37250, %rd47143, 63;
	and.b64  	%rd37251, %rd47142, 4294967295;
	add.s64 	%rd37252, %rd37250, %rd6;
	sub.s64 	%rd47142, %rd37251, %rd37252;
	shr.u64 	%rd37253, %rd47142, 63;
	and.b64  	%rd37254, %rd47141, 4294967295;
	add.s64 	%rd37255, %rd37253, %rd7;
	sub.s64 	%rd47141, %rd37254, %rd37255;
	shr.u64 	%rd37256, %rd47141, 63;
	and.b64  	%rd37257, %rd47140, 4294967295;
	add.s64 	%rd37258, %rd37256, %rd8;
	sub.s64 	%rd47140, %rd37257, %rd37258;
	shr.u64 	%rd37259, %rd47140, 63;
	and.b64  	%rd37260, %rd47139, 4294967295;
	add.s64 	%rd37261, %rd37259, %rd9;
	sub.s64 	%rd47139, %rd37260, %rd37261;
$L__BB0_588:
	cvt.u32.u64 	%r5375, %rd9;
	cvt.u64.u32 	%rd37262, %r6814;
	mul.wide.u32 	%rd37263, %r6814, %r6814;
	cvt.u32.u64 	%r5376, %rd37263;
	shr.u64 	%rd37264, %rd37263, 32;
	and.b64  	%rd37265, %rd47145, 4294967295;
	mul.lo.s64 	%rd37266, %rd37265, %rd37262;
	add.s64 	%rd37267, %rd37264, %rd37266;
	shr.u64 	%rd37268, %rd37267, 32;
	and.b64  	%rd37269, %rd47144, 4294967295;
	mul.lo.s64 	%rd37270, %rd37269, %rd37262;
	add.s64 	%rd37271, %rd37268, %rd37270;
	shr.u64 	%rd37272, %rd37271, 32;
	and.b64  	%rd37273, %rd47143, 4294967295;
	mul.lo.s64 	%rd37274, %rd37273, %rd37262;
	add.s64 	%rd37275, %rd37272, %rd37274;
	shr.u64 	%rd37276, %rd37275, 32;
	and.b64  	%rd37277, %rd47142, 4294967295;
	mul.lo.s64 	%rd37278, %rd37277, %rd37262;
	add.s64 	%rd37279, %rd37276, %rd37278;
	shr.u64 	%rd37280, %rd37279, 32;
	and.b64  	%rd37281, %rd47141, 4294967295;
	mul.lo.s64 	%rd37282, %rd37281, %rd37262;
	add.s64 	%rd37283, %rd37280, %rd37282;
	shr.u64 	%rd37284, %rd37283, 32;
	and.b64  	%rd37285, %rd47140, 4294967295;
	mul.lo.s64 	%rd37286, %rd37285, %rd37262;
	add.s64 	%rd37287, %rd37284, %rd37286;
	shr.u64 	%rd37288, %rd37287, 32;
	and.b64  	%rd37289, %rd47139, 4294967295;
	mul.lo.s64 	%rd37290, %rd37289, %rd37262;
	add.s64 	%rd37291, %rd37288, %rd37290;
	shr.u64 	%rd37292, %rd37291, 32;
	and.b64  	%rd37293, %rd37267, 4294967295;
	add.s64 	%rd37294, %rd37266, %rd37293;
	shr.u64 	%rd37295, %rd37294, 32;
	and.b64  	%rd37296, %rd37271, 4294967295;
	add.s64 	%rd37297, %rd37295, %rd37296;
	mad.lo.s64 	%rd37298, %rd37265, %rd37265, %rd37297;
	shr.u64 	%rd37299, %rd37298, 32;
	mul.lo.s64 	%rd37300, %rd37269, %rd37265;
	and.b64  	%rd37301, %rd37275, 4294967295;
	add.s64 	%rd37302, %rd37299, %rd37301;
	add.s64 	%rd37303, %rd37302, %rd37300;
	shr.u64 	%rd37304, %rd37303, 32;
	mul.lo.s64 	%rd37305, %rd37273, %rd37265;
	and.b64  	%rd37306, %rd37279, 4294967295;
	add.s64 	%rd37307, %rd37304, %rd37306;
	add.s64 	%rd37308, %rd37307, %rd37305;
	shr.u64 	%rd37309, %rd37308, 32;
	mul.lo.s64 	%rd37310, %rd37277, %rd37265;
	and.b64  	%rd37311, %rd37283, 4294967295;
	add.s64 	%rd37312, %rd37309, %rd37311;
	add.s64 	%rd37313, %rd37312, %rd37310;
	shr.u64 	%rd37314, %rd37313, 32;
	mul.lo.s64 	%rd37315, %rd37281, %rd37265;
	and.b64  	%rd37316, %rd37287, 4294967295;
	add.s64 	%rd37317, %rd37314, %rd37316;
	add.s64 	%rd37318, %rd37317, %rd37315;
	shr.u64 	%rd37319, %rd37318, 32;
	mul.lo.s64 	%rd37320, %rd37285, %rd37265;
	and.b64  	%rd37321, %rd37291, 4294967295;
	add.s64 	%rd37322, %rd37319, %rd37321;
	add.s64 	%rd37323, %rd37322, %rd37320;
	shr.u64 	%rd37324, %rd37323, 32;
	mul.lo.s64 	%rd37325, %rd37289, %rd37265;
	add.s64 	%rd37326, %rd37324, %rd37292;
	add.s64 	%rd37327, %rd37326, %rd37325;
	shr.u64 	%rd37328, %rd37327, 32;
	and.b64  	%rd37329, %rd37298, 4294967295;
	add.s64 	%rd37330, %rd37270, %rd37329;
	shr.u64 	%rd37331, %rd37330, 32;
	and.b64  	%rd37332, %rd37303, 4294967295;
	add.s64 	%rd37333, %rd37331, %rd37332;
	add.s64 	%rd37334, %rd37333, %rd37300;
	shr.u64 	%rd37335, %rd37334, 32;
	and.b64  	%rd37336, %rd37308, 4294967295;
	add.s64 	%rd37337, %rd37335, %rd37336;
	mad.lo.s64 	%rd37338, %rd37269, %rd37269, %rd37337;
	shr.u64 	%rd37339, %rd37338, 32;
	mul.lo.s64 	%rd37340, %rd37273, %rd37269;
	and.b64  	%rd37341, %rd37313, 4294967295;
	add.s64 	%rd37342, %rd37339, %rd37341;
	add.s64 	%rd37343, %rd37342, %rd37340;
	shr.u64 	%rd37344, %rd37343, 32;
	mul.lo.s64 	%rd37345, %rd37277, %rd37269;
	and.b64  	%rd37346, %rd37318, 4294967295;
	add.s64 	%rd37347, %rd37344, %rd37346;
	add.s64 	%rd37348, %rd37347, %rd37345;
	shr.u64 	%rd37349, %rd37348, 32;
	mul.lo.s64 	%rd37350, %rd37281, %rd37269;
	and.b64  	%rd37351, %rd37323, 4294967295;
	add.s64 	%rd37352, %rd37349, %rd37351;
	add.s64 	%rd37353, %rd37352, %rd37350;
	shr.u64 	%rd37354, %rd37353, 32;
	mul.lo.s64 	%rd37355, %rd37285, %rd37269;
	and.b64  	%rd37356, %rd37327, 4294967295;
	add.s64 	%rd37357, %rd37354, %rd37356;
	add.s64 	%rd37358, %rd37357, %rd37355;
	shr.u64 	%rd37359, %rd37358, 32;
	mul.lo.s64 	%rd37360, %rd37289, %rd37269;
	add.s64 	%rd37361, %rd37359, %rd37328;
	add.s64 	%rd37362, %rd37361, %rd37360;
	shr.u64 	%rd37363, %rd37362, 32;
	and.b64  	%rd37364, %rd37334, 4294967295;
	add.s64 	%rd37365, %rd37274, %rd37364;
	shr.u64 	%rd37366, %rd37365, 32;
	and.b64  	%rd37367, %rd37338, 4294967295;
	add.s64 	%rd37368, %rd37366, %rd37367;
	add.s64 	%rd37369, %rd37368, %rd37305;
	shr.u64 	%rd37370, %rd37369, 32;
	and.b64  	%rd37371, %rd37343, 4294967295;
	add.s64 	%rd37372, %rd37370, %rd37371;
	add.s64 	%rd37373, %rd37372, %rd37340;
	shr.u64 	%rd37374, %rd37373, 32;
	and.b64  	%rd37375, %rd37348, 4294967295;
	add.s64 	%rd37376, %rd37374, %rd37375;
	mad.lo.s64 	%rd37377, %rd37273, %rd37273, %rd37376;
	shr.u64 	%rd37378, %rd37377, 32;
	mul.lo.s64 	%rd37379, %rd37277, %rd37273;
	and.b64  	%rd37380, %rd37353, 4294967295;
	add.s64 	%rd37381, %rd37378, %rd37380;
	add.s64 	%rd37382, %rd37381, %rd37379;
	shr.u64 	%rd37383, %rd37382, 32;
	mul.lo.s64 	%rd37384, %rd37281, %rd37273;
	and.b64  	%rd37385, %rd37358, 4294967295;
	add.s64 	%rd37386, %rd37383, %rd37385;
	add.s64 	%rd37387, %rd37386, %rd37384;
	shr.u64 	%rd37388, %rd37387, 32;
	mul.lo.s64 	%rd37389, %rd37285, %rd37273;
	and.b64  	%rd37390, %rd37362, 4294967295;
	add.s64 	%rd37391, %rd37388, %rd37390;
	add.s64 	%rd37392, %rd37391, %rd37389;
	shr.u64 	%rd37393, %rd37392, 32;
	mul.lo.s64 	%rd37394, %rd37289, %rd37273;
	add.s64 	%rd37395, %rd37393, %rd37363;
	add.s64 	%rd37396, %rd37395, %rd37394;
	shr.u64 	%rd37397, %rd37396, 32;
	and.b64  	%rd37398, %rd37369, 4294967295;
	add.s64 	%rd37399, %rd37278, %rd37398;
	shr.u64 	%rd37400, %rd37399, 32;
	and.b64  	%rd37401, %rd37373, 4294967295;
	add.s64 	%rd37402, %rd37400, %rd37401;
	add.s64 	%rd37403, %rd37402, %rd37310;
	shr.u64 	%rd37404, %rd37403, 32;
	and.b64  	%rd37405, %rd37377, 4294967295;
	add.s64 	%rd37406, %rd37404, %rd37405;
	add.s64 	%rd37407, %rd37406, %rd37345;
	shr.u64 	%rd37408, %rd37407, 32;
	and.b64  	%rd37409, %rd37382, 4294967295;
	add.s64 	%rd37410, %rd37408, %rd37409;
	add.s64 	%rd37411, %rd37410, %rd37379;
	shr.u64 	%rd37412, %rd37411, 32;
	and.b64  	%rd37413, %rd37387, 4294967295;
	add.s64 	%rd37414, %rd37412, %rd37413;
	mad.lo.s64 	%rd37415, %rd37277, %rd37277, %rd37414;
	shr.u64 	%rd37416, %rd37415, 32;
	mul.lo.s64 	%rd37417, %rd37281, %rd37277;
	and.b64  	%rd37418, %rd37392, 4294967295;
	add.s64 	%rd37419, %rd37416, %rd37418;
	add.s64 	%rd37420, %rd37419, %rd37417;
	shr.u64 	%rd37421, %rd37420, 32;
	mul.lo.s64 	%rd37422, %rd37285, %rd37277;
	and.b64  	%rd37423, %rd37396, 4294967295;
	add.s64 	%rd37424, %rd37421, %rd37423;
	add.s64 	%rd37425, %rd37424, %rd37422;
	shr.u64 	%rd37426, %rd37425, 32;
	mul.lo.s64 	%rd37427, %rd37289, %rd37277;
	add.s64 	%rd37428, %rd37426, %rd37397;
	add.s64 	%rd37429, %rd37428, %rd37427;
	shr.u64 	%rd37430, %rd37429, 32;
	and.b64  	%rd37431, %rd37403, 4294967295;
	add.s64 	%rd37432, %rd37282, %rd37431;
	shr.u64 	%rd37433, %rd37432, 32;
	and.b64  	%rd37434, %rd37407, 4294967295;
	add.s64 	%rd37435, %rd37433, %rd37434;
	add.s64 	%rd37436, %rd37435, %rd37315;
	shr.u64 	%rd37437, %rd37436, 32;
	and.b64  	%rd37438, %rd37411, 4294967295;
	add.s64 	%rd37439, %rd37437, %rd37438;
	add.s64 	%rd37440, %rd37439, %rd37350;
	shr.u64 	%rd37441, %rd37440, 32;
	and.b64  	%rd37442, %rd37415, 4294967295;
	add.s64 	%rd37443, %rd37441, %rd37442;
	add.s64 	%rd37444, %rd37443, %rd37384;
	shr.u64 	%rd37445, %rd37444, 32;
	and.b64  	%rd37446, %rd37420, 4294967295;
	add.s64 	%rd37447, %rd37445, %rd37446;
	add.s64 	%rd37448, %rd37447, %rd37417;
	shr.u64 	%rd37449, %rd37448, 32;
	and.b64  	%rd37450, %rd37425, 4294967295;
	add.s64 	%rd37451, %rd37449, %rd37450;
	mad.lo.s64 	%rd37452, %rd37281, %rd37281, %rd37451;
	shr.u64 	%rd37453, %rd37452, 32;
	mul.lo.s64 	%rd37454, %rd37285, %rd37281;
	and.b64  	%rd37455, %rd37429, 4294967295;
	add.s64 	%rd37456, %rd37453, %rd37455;
	add.s64 	%rd37457, %rd37456, %rd37454;
	shr.u64 	%rd37458, %rd37457, 32;
	mul.lo.s64 	%rd37459, %rd37289, %rd37281;
	add.s64 	%rd37460, %rd37458, %rd37430;
	add.s64 	%rd37461, %rd37460, %rd37459;
	shr.u64 	%rd37462, %rd37461, 32;
	and.b64  	%rd37463, %rd37436, 4294967295;
	add.s64 	%rd37464, %rd37286, %rd37463;
	shr.u64 	%rd37465, %rd37464, 32;
	and.b64  	%rd37466, %rd37440, 4294967295;
	add.s64 	%rd37467, %rd37465, %rd37466;
	add.s64 	%rd37468, %rd37467, %rd37320;
	shr.u64 	%rd37469, %rd37468, 32;
	and.b64  	%rd37470, %rd37444, 4294967295;
	add.s64 	%rd37471, %rd37469, %rd37470;
	add.s64 	%rd37472, %rd37471, %rd37355;
	shr.u64 	%rd37473, %rd37472, 32;
	and.b64  	%rd37474, %rd37448, 4294967295;
	add.s64 	%rd37475, %rd37473, %rd37474;
	add.s64 	%rd37476, %rd37475, %rd37389;
	shr.u64 	%rd37477, %rd37476, 32;
	and.b64  	%rd37478, %rd37452, 4294967295;
	add.s64 	%rd37479, %rd37477, %rd37478;
	add.s64 	%rd37480, %rd37479, %rd37422;
	shr.u64 	%rd37481, %rd37480, 32;
	and.b64  	%rd37482, %rd37457, 4294967295;
	add.s64 	%rd37483, %rd37481, %rd37482;
	add.s64 	%rd37484, %rd37483, %rd37454;
	shr.u64 	%rd37485, %rd37484, 32;
	and.b64  	%rd37486, %rd37461, 4294967295;
	add.s64 	%rd37487, %rd37485, %rd37486;
	mad.lo.s64 	%rd37488, %rd37285, %rd37285, %rd37487;
	shr.u64 	%rd37489, %rd37488, 32;
	mul.lo.s64 	%rd37490, %rd37289, %rd37285;
	add.s64 	%rd37491, %rd37489, %rd37462;
	add.s64 	%rd37492, %rd37491, %rd37490;
	shr.u64 	%rd37493, %rd37492, 32;
	and.b64  	%rd37494, %rd37468, 4294967295;
	add.s64 	%rd37495, %rd37290, %rd37494;
	shr.u64 	%rd37496, %rd37495, 32;
	and.b64  	%rd37497, %rd37472, 4294967295;
	add.s64 	%rd37498, %rd37496, %rd37497;
	add.s64 	%rd37499, %rd37498, %rd37325;
	shr.u64 	%rd37500, %rd37499, 32;
	and.b64  	%rd37501, %rd37476, 4294967295;
	add.s64 	%rd37502, %rd37500, %rd37501;
	add.s64 	%rd37503, %rd37502, %rd37360;
	shr.u64 	%rd37504, %rd37503, 32;
	and.b64  	%rd37505, %rd37480, 4294967295;
	add.s64 	%rd37506, %rd37504, %rd37505;
	add.s64 	%rd37507, %rd37506, %rd37394;
	shr.u64 	%rd37508, %rd37507, 32;
	and.b64  	%rd37509, %rd37484, 4294967295;
	add.s64 	%rd37510, %rd37508, %rd37509;
	add.s64 	%rd37511, %rd37510, %rd37427;
	shr.u64 	%rd37512, %rd37511, 32;
	and.b64  	%rd37513, %rd37488, 4294967295;
	add.s64 	%rd37514, %rd37512, %rd37513;
	add.s64 	%rd37515, %rd37514, %rd37459;
	shr.u64 	%rd37516, %rd37515, 32;
	and.b64  	%rd37517, %rd37492, 4294967295;
	add.s64 	%rd37518, %rd37516, %rd37517;
	add.s64 	%rd37519, %rd37518, %rd37490;
	shr.u64 	%rd37520, %rd37519, 32;
	add.s64 	%rd37521, %rd37520, %rd37493;
	mad.lo.s64 	%rd37522, %rd37289, %rd37289, %rd37521;
	{ .reg .b32 tmp; mov.b64 {tmp, %r5377}, %rd37522; }
	mul.lo.s32 	%r5378, %r9, %r5376;
	cvt.u64.u32 	%rd37523, %r5378;
	and.b64  	%rd37524, %rd37263, 4294967293;
	mad.lo.s64 	%rd37525, %rd2, %rd37523, %rd37524;
	shr.u64 	%rd37526, %rd37525, 32;
	and.b64  	%rd37527, %rd37294, 4294967295;
	add.s64 	%rd37528, %rd37526, %rd37527;
	mad.lo.s64 	%rd37529, %rd3, %rd37523, %rd37528;
	cvt.u32.u64 	%r5379, %rd37529;
	shr.u64 	%rd37530, %rd37529, 32;
	and.b64  	%rd37531, %rd37330, 4294967295;
	add.s64 	%rd37532, %rd37530, %rd37531;
	mad.lo.s64 	%rd37533, %rd4, %rd37523, %rd37532;
	shr.u64 	%rd37534, %rd37533, 32;
	and.b64  	%rd37535, %rd37365, 4294967295;
	add.s64 	%rd37536, %rd37534, %rd37535;
	mad.lo.s64 	%rd37537, %rd5, %rd37523, %rd37536;
	shr.u64 	%rd37538, %rd37537, 32;
	and.b64  	%rd37539, %rd37399, 4294967295;
	add.s64 	%rd37540, %rd37538, %rd37539;
	mad.lo.s64 	%rd37541, %rd6, %rd37523, %rd37540;
	shr.u64 	%rd37542, %rd37541, 32;
	and.b64  	%rd37543, %rd37432, 4294967295;
	add.s64 	%rd37544, %rd37542, %rd37543;
	mad.lo.s64 	%rd37545, %rd7, %rd37523, %rd37544;
	shr.u64 	%rd37546, %rd37545, 32;
	and.b64  	%rd37547, %rd37464, 4294967295;
	add.s64 	%rd37548, %rd37546, %rd37547;
	mad.lo.s64 	%rd37549, %rd8, %rd37523, %rd37548;
	shr.u64 	%rd37550, %rd37549, 32;
	and.b64  	%rd37551, %rd37495, 4294967295;
	add.s64 	%rd37552, %rd37550, %rd37551;
	mad.lo.s64 	%rd37553, %rd9, %rd37523, %rd37552;
	shr.u64 	%rd37554, %rd37553, 32;
	and.b64  	%rd37555, %rd37499, 4294967295;
	add.s64 	%rd37556, %rd37554, %rd37555;
	shr.u64 	%rd37557, %rd37556, 32;
	and.b64  	%rd37558, %rd37503, 4294967295;
	add.s64 	%rd37559, %rd37557, %rd37558;
	shr.u64 	%rd37560, %rd37559, 32;
	and.b64  	%rd37561, %rd37507, 4294967295;
	add.s64 	%rd37562, %rd37560, %rd37561;
	shr.u64 	%rd37563, %rd37562, 32;
	and.b64  	%rd37564, %rd37511, 4294967295;
	add.s64 	%rd37565, %rd37563, %rd37564;
	shr.u64 	%rd37566, %rd37565, 32;
	and.b64  	%rd37567, %rd37515, 4294967295;
	add.s64 	%rd37568, %rd37566, %rd37567;
	shr.u64 	%rd37569, %rd37568, 32;
	and.b64  	%rd37570, %rd37519, 4294967295;
	add.s64 	%rd37571, %rd37569, %rd37570;
	shr.u64 	%rd37572, %rd37571, 32;
	and.b64  	%rd37573, %rd37522, 4294967295;
	add.s64 	%rd37574, %rd37572, %rd37573;
	{ .reg .b32 tmp; mov.b64 {tmp, %r5380}, %rd37574; }
	add.s32 	%r5381, %r5377, %r5380;
	mul.lo.s32 	%r5382, %r9, %r5379;
	cvt.u64.u32 	%rd37575, %r5382;
	and.b64  	%rd37576, %rd37529, 4294967295;
	mad.lo.s64 	%rd37577, %rd2, %rd37575, %rd37576;
	shr.u64 	%rd37578, %rd37577, 32;
	and.b64  	%rd37579, %rd37533, 4294967295;
	add.s64 	%rd37580, %rd37578, %rd37579;
	mad.lo.s64 	%rd37581, %rd3, %rd37575, %rd37580;
	cvt.u32.u64 	%r5383, %rd37581;
	shr.u64 	%rd37582, %rd37581, 32;
	and.b64  	%rd37583, %rd37537, 4294967295;
	add.s64 	%rd37584, %rd37582, %rd37583;
	mad.lo.s64 	%rd37585, %rd4, %rd37575, %rd37584;
	shr.u64 	%rd37586, %rd37585, 32;
	and.b64  	%rd37587, %rd37541, 4294967295;
	add.s64 	%rd37588, %rd37586, %rd37587;
	mad.lo.s64 	%rd37589, %rd5, %rd37575, %rd37588;
	shr.u64 	%rd37590, %rd37589, 32;
	and.b64  	%rd37591, %rd37545, 4294967295;
	add.s64 	%rd37592, %rd37590, %rd37591;
	mad.lo.s64 	%rd37593, %rd6, %rd37575, %rd37592;
	shr.u64 	%rd37594, %rd37593, 32;
	and.b64  	%rd37595, %rd37549, 4294967295;
	add.s64 	%rd37596, %rd37594, %rd37595;
	mad.lo.s64 	%rd37597, %rd7, %rd37575, %rd37596;
	shr.u64 	%rd37598, %rd37597, 32;
	and.b64  	%rd37599, %rd37553, 4294967295;
	add.s64 	%rd37600, %rd37598, %rd37599;
	mad.lo.s64 	%rd37601, %rd8, %rd37575, %rd37600;
	shr.u64 	%rd37602, %rd37601, 32;
	and.b64  	%rd37603, %rd37556, 4294967295;
	add.s64 	%rd37604, %rd37602, %rd37603;
	mad.lo.s64 	%rd37605, %rd9, %rd37575, %rd37604;
	shr.u64 	%rd37606, %rd37605, 32;
	and.b64  	%rd37607, %rd37559, 4294967295;
	add.s64 	%rd37608, %rd37606, %rd37607;
	shr.u64 	%rd37609, %rd37608, 32;
	and.b64  	%rd37610, %rd37562, 4294967295;
	add.s64 	%rd37611, %rd37609, %rd37610;
	shr.u64 	%rd37612, %rd37611, 32;
	and.b64  	%rd37613, %rd37565, 4294967295;
	add.s64 	%rd37614, %rd37612, %rd37613;
	shr.u64 	%rd37615, %rd37614, 32;
	and.b64  	%rd37616, %rd37568, 4294967295;
	add.s64 	%rd37617, %rd37615, %rd37616;
	shr.u64 	%rd37618, %rd37617, 32;
	and.b64  	%rd37619, %rd37571, 4294967295;
	add.s64 	%rd37620, %rd37618, %rd37619;
	shr.u64 	%rd37621, %rd37620, 32;
	and.b64  	%rd37622, %rd37574, 4294967295;
	add.s64 	%rd37623, %rd37621, %rd37622;
	{ .reg .b32 tmp; mov.b64 {tmp, %r5384}, %rd37623; }
	add.s32 	%r5385, %r5381, %r5384;
	mul.lo.s32 	%r5386, %r9, %r5383;
	cvt.u64.u32 	%rd37624, %r5386;
	and.b64  	%rd37625, %rd37581, 4294967295;
	mad.lo.s64 	%rd37626, %rd2, %rd37624, %rd37625;
	shr.u64 	%rd37627, %rd37626, 32;
	and.b64  	%rd37628, %rd37585, 4294967295;
	add.s64 	%rd37629, %rd37627, %rd37628;
	mad.lo.s64 	%rd37630, %rd3, %rd37624, %rd37629;
	cvt.u32.u64 	%r5387, %rd37630;
	shr.u64 	%rd37631, %rd37630, 32;
	and.b64  	%rd37632, %rd37589, 4294967295;
	add.s64 	%rd37633, %rd37631, %rd37632;
	mad.lo.s64 	%rd37634, %rd4, %rd37624, %rd37633;
	shr.u64 	%rd37635, %rd37634, 32;
	and.b64  	%rd37636, %rd37593, 4294967295;
	add.s64 	%rd37637, %rd37635, %rd37636;
	mad.lo.s64 	%rd37638, %rd5, %rd37624, %rd37637;
	shr.u64 	%rd37639, %rd37638, 32;
	and.b64  	%rd37640, %rd37597, 4294967295;
	add.s64 	%rd37641, %rd37639, %rd37640;
	mad.lo.s64 	%rd37642, %rd6, %rd37624, %rd37641;
	shr.u64 	%rd37643, %rd37642, 32;
	and.b64  	%rd37644, %rd37601, 4294967295;
	add.s64 	%rd37645, %rd37643, %rd37644;
	mad.lo.s64 	%rd37646, %rd7, %rd37624, %rd37645;
	shr.u64 	%rd37647, %rd37646, 32;
	and.b64  	%rd37648, %rd37605, 4294967295;
	add.s64 	%rd37649, %rd37647, %rd37648;
	mad.lo.s64 	%rd37650, %rd8, %rd37624, %rd37649;
	shr.u64 	%rd37651, %rd37650, 32;
	and.b64  	%rd37652, %rd37608, 4294967295;
	add.s64 	%rd37653, %rd37651, %rd37652;
	mad.lo.s64 	%rd37654, %rd9, %rd37624, %rd37653;
	shr.u64 	%rd37655, %rd37654, 32;
	and.b64  	%rd37656, %rd37611, 4294967295;
	add.s64 	%rd37657, %rd37655, %rd37656;
	shr.u64 	%rd37658, %rd37657, 32;
	and.b64  	%rd37659, %rd37614, 4294967295;
	add.s64 	%rd37660, %rd37658, %rd37659;
	shr.u64 	%rd37661, %rd37660, 32;
	and.b64  	%rd37662, %rd37617, 4294967295;
	add.s64 	%rd37663, %rd37661, %rd37662;
	shr.u64 	%rd37664, %rd37663, 32;
	and.b64  	%rd37665, %rd37620, 4294967295;
	add.s64 	%rd37666, %rd37664, %rd37665;
	shr.u64 	%rd37667, %rd37666, 32;
	and.b64  	%rd37668, %rd37623, 4294967295;
	add.s64 	%rd37669, %rd37667, %rd37668;
	{ .reg .b32 tmp; mov.b64 {tmp, %r5388}, %rd37669; }
	add.s32 	%r5389, %r5385, %r5388;
	mul.lo.s32 	%r5390, %r9, %r5387;
	cvt.u64.u32 	%rd37670, %r5390;
	and.b64  	%rd37671, %rd37630, 4294967295;
	mad.lo.s64 	%rd37672, %rd2, %rd37670, %rd37671;
	shr.u64 	%rd37673, %rd37672, 32;
	and.b64  	%rd37674, %rd37634, 4294967295;
	add.s64 	%rd37675, %rd37673, %rd37674;
	mad.lo.s64 	%rd37676, %rd3, %rd37670, %rd37675;
	cvt.u32.u64 	%r5391, %rd37676;
	shr.u64 	%rd37677, %rd37676, 32;
	and.b64  	%rd37678, %rd37638, 4294967295;
	add.s64 	%rd37679, %rd37677, %rd37678;
	mad.lo.s64 	%rd37680, %rd4, %rd37670, %rd37679;
	shr.u64 	%rd37681, %rd37680, 32;
	and.b64  	%rd37682, %rd37642, 4294967295;
	add.s64 	%rd37683, %rd37681, %rd37682;
	mad.lo.s64 	%rd37684, %rd5, %rd37670, %rd37683;
	shr.u64 	%rd37685, %rd37684, 32;
	and.b64  	%rd37686, %rd37646, 4294967295;
	add.s64 	%rd37687, %rd37685, %rd37686;
	mad.lo.s64 	%rd37688, %rd6, %rd37670, %rd37687;
	shr.u64 	%rd37689, %rd37688, 32;
	and.b64  	%rd37690, %rd37650, 4294967295;
	add.s64 	%rd37691, %rd37689, %rd37690;
	mad.lo.s64 	%rd37692, %rd7, %rd37670, %rd37691;
	shr.u64 	%rd37693, %rd37692, 32;
	and.b64  	%rd37694, %rd37654, 4294967295;
	add.s64 	%rd37695, %rd37693, %rd37694;
	mad.lo.s64 	%rd37696, %rd8, %rd37670, %rd37695;
	shr.u64 	%rd37697, %rd37696, 32;
	and.b64  	%rd37698, %rd37657, 4294967295;
	add.s64 	%rd37699, %rd37697, %rd37698;
	mad.lo.s64 	%rd37700, %rd9, %rd37670, %rd37699;
	shr.u64 	%rd37701, %rd37700, 32;
	and.b64  	%rd37702, %rd37660, 4294967295;
	add.s64 	%rd37703, %rd37701, %rd37702;
	shr.u64 	%rd37704, %rd37703, 32;
	and.b64  	%rd37705, %rd37663, 4294967295;
	add.s64 	%rd37706, %rd37704, %rd37705;
	shr.u64 	%rd37707, %rd37706, 32;
	and.b64  	%rd37708, %rd37666, 4294967295;
	add.s64 	%rd37709, %rd37707, %rd37708;
	shr.u64 	%rd37710, %rd37709, 32;
	and.b64  	%rd37711, %rd37669, 4294967295;
	add.s64 	%rd37712, %rd37710, %rd37711;
	{ .reg .b32 tmp; mov.b64 {tmp, %r5392}, %rd37712; }
	add.s32 	%r5393, %r5389, %r5392;
	mul.lo.s32 	%r5394, %r9, %r5391;
	cvt.u64.u32 	%rd37713, %r5394;
	and.b64  	%rd37714, %rd37676, 4294967295;
	mad.lo.s64 	%rd37715, %rd2, %rd37713, %rd37714;
	shr.u64 	%rd37716, %rd37715, 32;
	and.b64  	%rd37717, %rd37680, 4294967295;
	add.s64 	%rd37718, %rd37716, %rd37717;
	mad.lo.s64 	%rd37719, %rd3, %rd37713, %rd37718;
	cvt.u32.u64 	%r5395, %rd37719;
	shr.u64 	%rd37720, %rd37719, 32;
	and.b64  	%rd37721, %rd37684, 4294967295;
	add.s64 	%rd37722, %rd37720, %rd37721;
	mad.lo.s64 	%rd37723, %rd4, %rd37713, %rd37722;
	shr.u64 	%rd37724, %rd37723, 32;
	and.b64  	%rd37725, %rd37688, 4294967295;
	add.s64 	%rd37726, %rd37724, %rd37725;
	mad.lo.s64 	%rd37727, %rd5, %rd37713, %rd37726;
	shr.u64 	%rd37728, %rd37727, 32;
	and.b64  	%rd37729, %rd37692, 4294967295;
	add.s64 	%rd37730, %rd37728, %rd37729;
	mad.lo.s64 	%rd37731, %rd6, %rd37713, %rd37730;
	shr.u64 	%rd37732, %rd37731, 32;
	and.b64  	%rd37733, %rd37696, 4294967295;
	add.s64 	%rd37734, %rd37732, %rd37733;
	mad.lo.s64 	%rd37735, %rd7, %rd37713, %rd37734;
	shr.u64 	%rd37736, %rd37735, 32;
	and.b64  	%rd37737, %rd37700, 4294967295;
	add.s64 	%rd37738, %rd37736, %rd37737;
	mad.lo.s64 	%rd37739, %rd8, %rd37713, %rd37738;
	shr.u64 	%rd37740, %rd37739, 32;
	and.b64  	%rd37741, %rd37703, 4294967295;
	add.s64 	%rd37742, %rd37740, %rd37741;
	mad.lo.s64 	%rd37743, %rd9, %rd37713, %rd37742;
	shr.u64 	%rd37744, %rd37743, 32;
	and.b64  	%rd37745, %rd37706, 4294967295;
	add.s64 	%rd37746, %rd37744, %rd37745;
	shr.u64 	%rd37747, %rd37746, 32;
	and.b64  	%rd37748, %rd37709, 4294967295;
	add.s64 	%rd37749, %rd37747, %rd37748;
	shr.u64 	%rd37750, %rd37749, 32;
	and.b64  	%rd37751, %rd37712, 4294967295;
	add.s64 	%rd37752, %rd37750, %rd37751;
	{ .reg .b32 tmp; mov.b64 {tmp, %r5396}, %rd37752; }
	add.s32 	%r5397, %r5393, %r5396;
	mul.lo.s32 	%r5398, %r9, %r5395;
	cvt.u64.u32 	%rd37753, %r5398;
	and.b64  	%rd37754, %rd37719, 4294967295;
	mad.lo.s64 	%rd37755, %rd2, %rd37753, %rd37754;
	shr.u64 	%rd37756, %rd37755, 32;
	and.b64  	%rd37757, %rd37723, 4294967295;
	add.s64 	%rd37758, %rd37756, %rd37757;
	mad.lo.s64 	%rd37759, %rd3, %rd37753, %rd37758;
	cvt.u32.u64 	%r5399, %rd37759;
	shr.u64 	%rd37760, %rd37759, 32;
	and.b64  	%rd37761, %rd37727, 4294967295;
	add.s64 	%rd37762, %rd37760, %rd37761;
	mad.lo.s64 	%rd37763, %rd4, %rd37753, %rd37762;
	shr.u64 	%rd37764, %rd37763, 32;
	and.b64  	%rd37765, %rd37731, 4294967295;
	add.s64 	%rd37766, %rd37764, %rd37765;
	mad.lo.s64 	%rd37767, %rd5, %rd37753, %rd37766;
	shr.u64 	%rd37768, %rd37767, 32;
	and.b64  	%rd37769, %rd37735, 4294967295;
	add.s64 	%rd37770, %rd37768, %rd37769;
	mad.lo.s64 	%rd37771, %rd6, %rd37753, %rd37770;
	shr.u64 	%rd37772, %rd37771, 32;
	and.b64  	%rd37773, %rd37739, 4294967295;
	add.s64 	%rd37774, %rd37772, %rd37773;
	mad.lo.s64 	%rd37775, %rd7, %rd37753, %rd37774;
	shr.u64 	%rd37776, %rd37775, 32;
	and.b64  	%rd37777, %rd37743, 4294967295;
	add.s64 	%rd37778, %rd37776, %rd37777;
	mad.lo.s64 	%rd37779, %rd8, %rd37753, %rd37778;
	shr.u64 	%rd37780, %rd37779, 32;
	and.b64  	%rd37781, %rd37746, 4294967295;
	add.s64 	%rd37782, %rd37780, %rd37781;
	mad.lo.s64 	%rd37783, %rd9, %rd37753, %rd37782;
	shr.u64 	%rd37784, %rd37783, 32;
	and.b64  	%rd37785, %rd37749, 4294967295;
	add.s64 	%rd37786, %rd37784, %rd37785;
	shr.u64 	%rd37787, %rd37786, 32;
	and.b64  	%rd37788, %rd37752, 4294967295;
	add.s64 	%rd37789, %rd37787, %rd37788;
	{ .reg .b32 tmp; mov.b64 {tmp, %r5400}, %rd37789; }
	add.s32 	%r5401, %r5397, %r5400;
	mul.lo.s32 	%r5402, %r9, %r5399;
	cvt.u64.u32 	%rd37790, %r5402;
	and.b64  	%rd37791, %rd37759, 4294967295;
	mad.lo.s64 	%rd37792, %rd2, %rd37790, %rd37791;
	shr.u64 	%rd37793, %rd37792, 32;
	and.b64  	%rd37794, %rd37763, 4294967295;
	add.s64 	%rd37795, %rd37793, %rd37794;
	mad.lo.s64 	%rd37796, %rd3, %rd37790, %rd37795;
	cvt.u32.u64 	%r5403, %rd37796;
	shr.u64 	%rd37797, %rd37796, 32;
	and.b64  	%rd37798, %rd37767, 4294967295;
	add.s64 	%rd37799, %rd37797, %rd37798;
	mad.lo.s64 	%rd37800, %rd4, %rd37790, %rd37799;
	shr.u64 	%rd37801, %rd37800, 32;
	and.b64  	%rd37802, %rd37771, 4294967295;
	add.s64 	%rd37803, %rd37801, %rd37802;
	mad.lo.s64 	%rd37804, %rd5, %rd37790, %rd37803;
	shr.u64 	%rd37805, %rd37804, 32;
	and.b64  	%rd37806, %rd37775, 4294967295;
	add.s64 	%rd37807, %rd37805, %rd37806;
	mad.lo.s64 	%rd37808, %rd6, %rd37790, %rd37807;
	shr.u64 	%rd37809, %rd37808, 32;
	and.b64  	%rd37810, %rd37779, 4294967295;
	add.s64 	%rd37811, %rd37809, %rd37810;
	mad.lo.s64 	%rd37812, %rd7, %rd37790, %rd37811;
	shr.u64 	%rd37813, %rd37812, 32;
	and.b64  	%rd37814, %rd37783, 4294967295;
	add.s64 	%rd37815, %rd37813, %rd37814;
	mad.lo.s64 	%rd37816, %rd8, %rd37790, %rd37815;
	shr.u64 	%rd37817, %rd37816, 32;
	and.b64  	%rd37818, %rd37786, 4294967295;
	add.s64 	%rd37819, %rd37817, %rd37818;
	mad.lo.s64 	%rd37820, %rd9, %rd37790, %rd37819;
	shr.u64 	%rd37821, %rd37820, 32;
	and.b64  	%rd37822, %rd37789, 4294967295;
	add.s64 	%rd37823, %rd37821, %rd37822;
	{ .reg .b32 tmp; mov.b64 {tmp, %r5404}, %rd37823; }
	add.s32 	%r5405, %r5401, %r5404;
	mul.lo.s32 	%r5406, %r9, %r5403;
	cvt.u64.u32 	%rd37824, %r5406;
	and.b64  	%rd37825, %rd37796, 4294967295;
	mad.lo.s64 	%rd37826, %rd2, %rd37824, %rd37825;
	shr.u64 	%rd37827, %rd37826, 32;
	and.b64  	%rd37828, %rd37800, 4294967295;
	add.s64 	%rd37829, %rd37827, %rd37828;
	mad.lo.s64 	%rd47152, %rd3, %rd37824, %rd37829;
	shr.u64 	%rd37830, %rd47152, 32;
	and.b64  	%rd37831, %rd37804, 4294967295;
	add.s64 	%rd37832, %rd37830, %rd37831;
	mad.lo.s64 	%rd47151, %rd4, %rd37824, %rd37832;
	cvt.u32.u64 	%r564, %rd47151;
	shr.u64 	%rd37833, %rd47151, 32;
	and.b64  	%rd37834, %rd37808, 4294967295;
	add.s64 	%rd37835, %rd37833, %rd37834;
	mad.lo.s64 	%rd47150, %rd5, %rd37824, %rd37835;
	cvt.u32.u64 	%r565, %rd47150;
	shr.u64 	%rd37836, %rd47150, 32;
	and.b64  	%rd37837, %rd37812, 4294967295;
	add.s64 	%rd37838, %rd37836, %rd37837;
	mad.lo.s64 	%rd47149, %rd6, %rd37824, %rd37838;
	cvt.u32.u64 	%r566, %rd47149;
	shr.u64 	%rd37839, %rd47149, 32;
	and.b64  	%rd37840, %rd37816, 4294967295;
	add.s64 	%rd37841, %rd37839, %rd37840;
	mad.lo.s64 	%rd47148, %rd7, %rd37824, %rd37841;
	cvt.u32.u64 	%r567, %rd47148;
	shr.u64 	%rd37842, %rd47148, 32;
	and.b64  	%rd37843, %rd37820, 4294967295;
	add.s64 	%rd37844, %rd37842, %rd37843;
	mad.lo.s64 	%rd47147, %rd8, %rd37824, %rd37844;
	cvt.u32.u64 	%r568, %rd47147;
	shr.u64 	%rd37845, %rd47147, 32;
	and.b64  	%rd37846, %rd37823, 4294967295;
	add.s64 	%rd37847, %rd37845, %rd37846;
	mad.lo.s64 	%rd47146, %rd9, %rd37824, %rd37847;
	cvt.u32.u64 	%r569, %rd47146;
	{ .reg .b32 tmp; mov.b64 {tmp, %r5407}, %rd47146; }
	add.s32 	%r6815, %r5405, %r5407;
	setp.gt.u32 	%p1598, %r6815, %r5375;
	@%p1598 bra 	$L__BB0_602;
	cvt.u32.u64 	%r5408, %rd9;
	setp.lt.u32 	%p1599, %r6815, %r5408;
	@%p1599 bra 	$L__BB0_603;
	cvt.u32.u64 	%r5409, %rd8;
	setp.lt.u32 	%p1600, %r5409, %r569;
	@%p1600 bra 	$L__BB0_602;
	cvt.u32.u64 	%r5410, %rd8;
	setp.gt.u32 	%p1601, %r5410, %r569;
	@%p1601 bra 	$L__BB0_603;
	cvt.u32.u64 	%r5411, %rd7;
	setp.lt.u32 	%p1602, %r5411, %r568;
	@%p1602 bra 	$L__BB0_602;
	cvt.u32.u64 	%r5412, %rd7;
	setp.gt.u32 	%p1603, %r5412, %r568;
	@%p1603 bra 	$L__BB0_603;
	cvt.u32.u64 	%r5413, %rd6;
	setp.lt.u32 	%p1604, %r5413, %r567;
	@%p1604 bra 	$L__BB0_602;
	cvt.u32.u64 	%r5414, %rd6;
	setp.gt.u32 	%p1605, %r5414, %r567;
	@%p1605 bra 	$L__BB0_603;
	cvt.u32.u64 	%r5415, %rd5;
	setp.lt.u32 	%p1606, %r5415, %r566;
	@%p1606 bra 	$L__BB0_602;
	cvt.u32.u64 	%r5416, %rd5;
	setp.gt.u32 	%p1607, %r5416, %r566;
	@%p1607 bra 	$L__BB0_603;
	cvt.u32.u64 	%r5417, %rd4;
	setp.lt.u32 	%p1608, %r5417, %r565;
	@%p1608 bra 	$L__BB0_602;
	cvt.u32.u64 	%r5418, %rd4;
	setp.gt.u32 	%p1609, %r5418, %r565;
	@%p1609 bra 	$L__BB0_603;
	cvt.u32.u64 	%r5419, %rd3;
	setp.lt.u32 	%p1610, %r5419, %r564;
	@%p1610 bra 	$L__BB0_602;
	cvt.u32.u64 	%r5420, %rd2;
	cvt.u32.u64 	%r5421, %rd3;
	setp.gt.u32 	%p1611, %r5421, %r564;
	cvt.u32.u64 	%r5422, %rd47152;
	setp.gt.u32 	%p1612, %r5420, %r5422;
	or.pred  	%p1613, %p1611, %p1612;
	@%p1613 bra 	$L__BB0_603;
$L__BB0_602:
	cvt.u32.u64 	%r5423, %rd9;
	and.b64  	%rd37849, %rd47152, 4294967295;
	sub.s64 	%rd47152, %rd37849, %rd2;
	shr.u64 	%rd37850, %rd47152, 63;
	and.b64  	%rd37851, %rd47151, 4294967295;
	add.s64 	%rd37852, %rd37850, %rd3;
	sub.s64 	%rd47151, %rd37851, %rd37852;
	shr.u64 	%rd37853, %rd47151, 63;
	and.b64  	%rd37854, %rd47150, 4294967295;
	add.s64 	%rd37855, %rd37853, %rd4;
	sub.s64 	%rd47150, %rd37854, %rd37855;
	shr.u64 	%rd37856, %rd47150, 63;
	and.b64  	%rd37857, %rd47149, 4294967295;
	add.s64 	%rd37858, %rd37856, %rd5;
	sub.s64 	%rd47149, %rd37857, %rd37858;
	shr.u64 	%rd37859, %rd47149, 63;
	and.b64  	%rd37860, %rd47148, 4294967295;
	add.s64 	%rd37861, %rd37859, %rd6;
	sub.s64 	%rd47148, %rd37860, %rd37861;
	shr.u64 	%rd37862, %rd47148, 63;
	and.b64  	%rd37863, %rd47147, 4294967295;
	add.s64 	%rd37864, %rd37862, %rd7;
	sub.s64 	%rd47147, %rd37863, %rd37864;
	shr.u64 	%rd37865, %rd47147, 63;
	and.b64  	%rd37866, %rd47146, 4294967295;
	add.s64 	%rd37867, %rd37865, %rd8;
	sub.s64 	%rd47146, %rd37866, %rd37867;
	shr.u64 	%rd37868, %rd47146, 63;
	cvt.u32.u64 	%r5424, %rd37868;
	add.s32 	%r5425, %r5423, %r5424;
	sub.s32 	%r6815, %r6815, %r5425;
$L__BB0_603:
	and.b64  	%rd37869, %rd47152, 4294967295;
	sub.s64 	%rd37870, %rd37869, %rd128;
	shr.u64 	%rd37871, %rd37870, 63;
	cvt.u32.u64 	%r6817, %rd37870;
	and.b64  	%rd37872, %rd47151, 4294967295;
	add.s64 	%rd37873, %rd37871, %rd129;
	sub.s64 	%rd47158, %rd37872, %rd37873;
	shr.u64 	%rd37874, %rd47158, 63;
	and.b64  	%rd37875, %rd47150, 4294967295;
	add.s64 	%rd37876, %rd37874, %rd130;
	sub.s64 	%rd47157, %rd37875, %rd37876;
	shr.u64 	%rd37877, %rd47157, 63;
	and.b64  	%rd37878, %rd47149, 4294967295;
	add.s64 	%rd37879, %rd37877, %rd131;
	sub.s64 	%rd47156, %rd37878, %rd37879;
	shr.u64 	%rd37880, %rd47156, 63;
	and.b64  	%rd37881, %rd47148, 4294967295;
	add.s64 	%rd37882, %rd37880, %rd132;
	sub.s64 	%rd47155, %rd37881, %rd37882;
	shr.u64 	%rd37883, %rd47155, 63;
	and.b64  	%rd37884, %rd47147, 4294967295;
	add.s64 	%rd37885, %rd37883, %rd133;
	sub.s64 	%rd47154, %rd37884, %rd37885;
	shr.u64 	%rd37886, %rd47154, 63;
	and.b64  	%rd37887, %rd47146, 4294967295;
	add.s64 	%rd37888, %rd37886, %rd134;
	sub.s64 	%rd47153, %rd37887, %rd37888;
	shr.u64 	%rd37889, %rd47153, 63;
	cvt.u64.u32 	%rd37890, %r6815;
	add.s64 	%rd37891, %rd37889, %rd135;
	sub.s64 	%rd37892, %rd37890, %rd37891;
	setp.gt.s64 	%p1614, %rd37892, -1;
	cvt.u32.u64 	%r6816, %rd37892;
	@%p1614 bra 	$L__BB0_605;
	cvt.u32.u64 	%r5426, %rd9;
	cvt.u32.u64 	%r5427, %rd2;
	add.s32 	%r6817, %r5427, %r6817;
	setp.lt.u32 	%p1615, %r6817, %r5427;
	selp.u64 	%rd37893, 1, 0, %p1615;
	and.b64  	%rd37894, %rd47158, 4294967295;
	add.s64 	%rd37895, %rd37894, %rd37893;
	add.s64 	%rd47158, %rd37895, %rd3;
	shr.u64 	%rd37896, %rd47158, 32;
	and.b64  	%rd37897, %rd47157, 4294967295;
	add.s64 	%rd37898, %rd37896, %rd37897;
	add.s64 	%rd47157, %rd37898, %rd4;
	shr.u64 	%rd37899, %rd47157, 32;
	and.b64  	%rd37900, %rd47156, 4294967295;
	add.s64 	%rd37901, %rd37899, %rd37900;
	add.s64 	%rd47156, %rd37901, %rd5;
	shr.u64 	%rd37902, %rd47156, 32;
	and.b64  	%rd37903, %rd47155, 4294967295;
	add.s64 	%rd37904, %rd37902, %rd37903;
	add.s64 	%rd47155, %rd37904, %rd6;
	shr.u64 	%rd37905, %rd47155, 32;
	and.b64  	%rd37906, %rd47154, 4294967295;
	add.s64 	%rd37907, %rd37905, %rd37906;
	add.s64 	%rd47154, %rd37907, %rd7;
	shr.u64 	%rd37908, %rd47154, 32;
	and.b64  	%rd37909, %rd47153, 4294967295;
	add.s64 	%rd37910, %rd37908, %rd37909;
	add.s64 	%rd47153, %rd37910, %rd8;
	{ .reg .b32 tmp; mov.b64 {tmp, %r5428}, %rd47153; }
	add.s32 	%r5429, %r6816, %r5428;
	add.s32 	%r6816, %r5429, %r5426;
$L__BB0_605:
	cvt.u64.u32 	%rd37911, %r6817;
	sub.s64 	%rd37912, %rd37911, %rd92;
	shr.u64 	%rd37913, %rd37912, 63;
	cvt.u32.u64 	%r6819, %rd37912;
	and.b64  	%rd37914, %rd47158, 4294967295;
	add.s64 	%rd37915, %rd37913, %rd93;
	sub.s64 	%rd47164, %rd37914, %rd37915;
	shr.u64 	%rd37916, %rd47164, 63;
	and.b64  	%rd37917, %rd47157, 4294967295;
	add.s64 	%rd37918, %rd37916, %rd94;
	sub.s64 	%rd47163, %rd37917, %rd37918;
	shr.u64 	%rd37919, %rd47163, 63;
	and.b64  	%rd37920, %rd47156, 4294967295;
	add.s64 	%rd37921, %rd37919, %rd95;
	sub.s64 	%rd47162, %rd37920, %rd37921;
	shr.u64 	%rd37922, %rd47162, 63;
	and.b64  	%rd37923, %rd47155, 4294967295;
	add.s64 	%rd37924, %rd37922, %rd96;
	sub.s64 	%rd47161, %rd37923, %rd37924;
	shr.u64 	%rd37925, %rd47161, 63;
	and.b64  	%rd37926, %rd47154, 4294967295;
	add.s64 	%rd37927, %rd37925, %rd97;
	sub.s64 	%rd47160, %rd37926, %rd37927;
	shr.u64 	%rd37928, %rd47160, 63;
	and.b64  	%rd37929, %rd47153, 4294967295;
	add.s64 	%rd37930, %rd37928, %rd98;
	sub.s64 	%rd47159, %rd37929, %rd37930;
	shr.u64 	%rd37931, %rd47159, 63;
	cvt.u64.u32 	%rd37932, %r6816;
	add.s64 	%rd37933, %rd37931, %rd99;
	sub.s64 	%rd37934, %rd37932, %rd37933;
	setp.gt.s64 	%p1616, %rd37934, -1;
	cvt.u32.u64 	%r6818, %rd37934;
	@%p1616 bra 	$L__BB0_607;
	cvt.u32.u64 	%r5430, %rd9;
	cvt.u32.u64 	%r5431, %rd2;
	add.s32 	%r6819, %r5431, %r6819;
	setp.lt.u32 	%p1617, %r6819, %r5431;
	selp.u64 	%rd37935, 1, 0, %p1617;
	and.b64  	%rd37936, %rd47164, 4294967295;
	add.s64 	%rd37937, %rd37936, %rd37935;
	add.s64 	%rd47164, %rd37937, %rd3;
	shr.u64 	%rd37938, %rd47164, 32;
	and.b64  	%rd37939, %rd47163, 4294967295;
	add.s64 	%rd37940, %rd37938, %rd37939;
	add.s64 	%rd47163, %rd37940, %rd4;
	shr.u64 	%rd37941, %rd47163, 32;
	and.b64  	%rd37942, %rd47162, 4294967295;
	add.s64 	%rd37943, %rd37941, %rd37942;
	add.s64 	%rd47162, %rd37943, %rd5;
	shr.u64 	%rd37944, %rd47162, 32;
	and.b64  	%rd37945, %rd47161, 4294967295;
	add.s64 	%rd37946, %rd37944, %rd37945;
	add.s64 	%rd47161, %rd37946, %rd6;
	shr.u64 	%rd37947, %rd47161, 32;
	and.b64  	%rd37948, %rd47160, 4294967295;
	add.s64 	%rd37949, %rd37947, %rd37948;
	add.s64 	%rd47160, %rd37949, %rd7;
	shr.u64 	%rd37950, %rd47160, 32;
	and.b64  	%rd37951, %rd47159, 4294967295;
	add.s64 	%rd37952, %rd37950, %rd37951;
	add.s64 	%rd47159, %rd37952, %rd8;
	{ .reg .b32 tmp; mov.b64 {tmp, %r5432}, %rd47159; }
	add.s32 	%r5433, %r6818, %r5432;
	add.s32 	%r6818, %r5433, %r5430;
$L__BB0_607:
	cvt.u32.u64 	%r5434, %rd9;
	cvt.u64.u32 	%rd37953, %r6819;
	mul.lo.s64 	%rd37954, %rd746, %rd37953;
	cvt.u32.u64 	%r5435, %rd37954;
	shr.u64 	%rd37955, %rd37954, 32;
	mad.lo.s64 	%rd37956, %rd697, %rd37953, %rd37955;
	shr.u64 	%rd37957, %rd37956, 32;
	mad.lo.s64 	%rd37958, %rd699, %rd37953, %rd37957;
	shr.u64 	%rd37959, %rd37958, 32;
	mad.lo.s64 	%rd37960, %rd701, %rd37953, %rd37959;
	shr.u64 	%rd37961, %rd37960, 32;
	mad.lo.s64 	%rd37962, %rd703, %rd37953, %rd37961;
	shr.u64 	%rd37963, %rd37962, 32;
	mad.lo.s64 	%rd37964, %rd705, %rd37953, %rd37963;
	shr.u64 	%rd37965, %rd37964, 32;
	mad.lo.s64 	%rd37966, %rd707, %rd37953, %rd37965;
	shr.u64 	%rd37967, %rd37966, 32;
	mad.lo.s64 	%rd37968, %rd709, %rd37953, %rd37967;
	shr.u64 	%rd37969, %rd37968, 32;
	and.b64  	%rd37970, %rd47164, 4294967295;
	and.b64  	%rd37971, %rd37956, 4294967295;
	mad.lo.s64 	%rd37972, %rd37970, %rd746, %rd37971;
	shr.u64 	%rd37973, %rd37972, 32;
	and.b64  	%rd37974, %rd37958, 4294967295;
	add.s64 	%rd37975, %rd37973, %rd37974;
	mad.lo.s64 	%rd37976, %rd697, %rd37970, %rd37975;
	shr.u64 	%rd37977, %rd37976, 32;
	and.b64  	%rd37978, %rd37960, 4294967295;
	add.s64 	%rd37979, %rd37977, %rd37978;
	mad.lo.s64 	%rd37980, %rd699, %rd37970, %rd37979;
	shr.u64 	%rd37981, %rd37980, 32;
	and.b64  	%rd37982, %rd37962, 4294967295;
	add.s64 	%rd37983, %rd37981, %rd37982;
	mad.lo.s64 	%rd37984, %rd701, %rd37970, %rd37983;
	shr.u64 	%rd37985, %rd37984, 32;
	and.b64  	%rd37986, %rd37964, 4294967295;
	add.s64 	%rd37987, %rd37985, %rd37986;
	mad.lo.s64 	%rd37988, %rd703, %rd37970, %rd37987;
	shr.u64 	%rd37989, %rd37988, 32;
	and.b64  	%rd37990, %rd37966, 4294967295;
	add.s64 	%rd37991, %rd37989, %rd37990;
	mad.lo.s64 	%rd37992, %rd705, %rd37970, %rd37991;
	shr.u64 	%rd37993, %rd37992, 32;
	and.b64  	%rd37994, %rd37968, 4294967295;
	add.s64 	%rd37995, %rd37993, %rd37994;
	mad.lo.s64 	%rd37996, %rd707, %rd37970, %rd37995;
	shr.u64 	%rd37997, %rd37996, 32;
	add.s64 	%rd37998, %rd37997, %rd37969;
	mad.lo.s64 	%rd37999, %rd37970, %rd709, %rd37998;
	shr.u64 	%rd38000, %rd37999, 32;
	and.b64  	%rd38001, %rd47163, 4294967295;
	and.b64  	%rd38002, %rd37976, 4294967295;
	mad.lo.s64 	%rd38003, %rd38001, %rd746, %rd38002;
	shr.u64 	%rd38004, %rd38003, 32;
	and.b64  	%rd38005, %rd37980, 4294967295;
	add.s64 	%rd38006, %rd38004, %rd38005;
	mad.lo.s64 	%rd38007, %rd697, %rd38001, %rd38006;
	shr.u64 	%rd38008, %rd38007, 32;
	and.b64  	%rd38009, %rd37984, 4294967295;
	add.s64 	%rd38010, %rd38008, %rd38009;
	mad.lo.s64 	%rd38011, %rd699, %rd38001, %rd38010;
	shr.u64 	%rd38012, %rd38011, 32;
	and.b64  	%rd38013, %rd37988, 4294967295;
	add.s64 	%rd38014, %rd38012, %rd38013;
	mad.lo.s64 	%rd38015, %rd701, %rd38001, %rd38014;
	shr.u64 	%rd38016, %rd38015, 32;
	and.b64  	%rd38017, %rd37992, 4294967295;
	add.s64 	%rd38018, %rd38016, %rd38017;
	mad.lo.s64 	%rd38019, %rd703, %rd38001, %rd38018;
	shr.u64 	%rd38020, %rd38019, 32;
	and.b64  	%rd38021, %rd37996, 4294967295;
	add.s64 	%rd38022, %rd38020, %rd38021;
	mad.lo.s64 	%rd38023, %rd705, %rd38001, %rd38022;
	shr.u64 	%rd38024, %rd38023, 32;
	and.b64  	%rd38025, %rd37999, 4294967295;
	add.s64 	%rd38026, %rd38024, %rd38025;
	mad.lo.s64 	%rd38027, %rd707, %rd38001, %rd38026;
	shr.u64 	%rd38028, %rd38027, 32;
	add.s64 	%rd38029, %rd38028, %rd38000;
	mad.lo.s64 	%rd38030, %rd38001, %rd709, %rd38029;
	shr.u64 	%rd38031, %rd38030, 32;
	and.b64  	%rd38032, %rd47162, 4294967295;
	and.b64  	%rd38033, %rd38007, 4294967295;
	mad.lo.s64 	%rd38034, %rd38032, %rd746, %rd38033;
	shr.u64 	%rd38035, %rd38034, 32;
	and.b64  	%rd38036, %rd38011, 4294967295;
	add.s64 	%rd38037, %rd38035, %rd38036;
	mad.lo.s64 	%rd38038, %rd697, %rd38032, %rd38037;
	shr.u64 	%rd38039, %rd38038, 32;
	and.b64  	%rd38040, %rd38015, 4294967295;
	add.s64 	%rd38041, %rd38039, %rd38040;
	mad.lo.s64 	%rd38042, %rd699, %rd38032, %rd38041;
	shr.u64 	%rd38043, %rd38042, 32;
	and.b64  	%rd38044, %rd38019, 4294967295;
	add.s64 	%rd38045, %rd38043, %rd38044;
	mad.lo.s64 	%rd38046, %rd701, %rd38032, %rd38045;
	shr.u64 	%rd38047, %rd38046, 32;
	and.b64  	%rd38048, %rd38023, 4294967295;
	add.s64 	%rd38049, %rd38047, %rd38048;
	mad.lo.s64 	%rd38050, %rd703, %rd38032, %rd38049;
	shr.u64 	%rd38051, %rd38050, 32;
	and.b64  	%rd38052, %rd38027, 4294967295;
	add.s64 	%rd38053, %rd38051, %rd38052;
	mad.lo.s64 	%rd38054, %rd705, %rd38032, %rd38053;
	shr.u64 	%rd38055, %rd38054, 32;
	and.b64  	%rd38056, %rd38030, 4294967295;
	add.s64 	%rd38057, %rd38055, %rd38056;
	mad.lo.s64 	%rd38058, %rd707, %rd38032, %rd38057;
	shr.u64 	%rd38059, %rd38058, 32;
	add.s64 	%rd38060, %rd38059, %rd38031;
	mad.lo.s64 	%rd38061, %rd38032, %rd709, %rd38060;
	shr.u64 	%rd38062, %rd38061, 32;
	and.b64  	%rd38063, %rd47161, 4294967295;
	and.b64  	%rd38064, %rd38038, 4294967295;
	mad.lo.s64 	%rd38065, %rd38063, %rd746, %rd38064;
	shr.u64 	%rd38066, %rd38065, 32;
	and.b64  	%rd38067, %rd38042, 4294967295;
	add.s64 	%rd38068, %rd38066, %rd38067;
	mad.lo.s64 	%rd38069, %rd697, %rd38063, %rd38068;
	shr.u64 	%rd38070, %rd38069, 32;
	and.b64  	%rd38071, %rd38046, 4294967295;
	add.s64 	%rd38072, %rd38070, %rd38071;
	mad.lo.s64 	%rd38073, %rd699, %rd38063, %rd38072;
	shr.u64 	%rd38074, %rd38073, 32;
	and.b64  	%rd38075, %rd38050, 4294967295;
	add.s64 	%rd38076, %rd38074, %rd38075;
	mad.lo.s64 	%rd38077, %rd701, %rd38063, %rd38076;
	shr.u64 	%rd38078, %rd38077, 32;
	and.b64  	%rd38079, %rd38054, 4294967295;
	add.s64 	%rd38080, %rd38078, %rd38079;
	mad.lo.s64 	%rd38081, %rd703, %rd38063, %rd38080;
	shr.u64 	%rd38082, %rd38081, 32;
	and.b64  	%rd38083, %rd38058, 4294967295;
	add.s64 	%rd38084, %rd38082, %rd38083;
	mad.lo.s64 	%rd38085, %rd705, %rd38063, %rd38084;
	shr.u64 	%rd38086, %rd38085, 32;
	and.b64  	%rd38087, %rd38061, 4294967295;
	add.s64 	%rd38088, %rd38086, %rd38087;
	mad.lo.s64 	%rd38089, %rd707, %rd38063, %rd38088;
	shr.u64 	%rd38090, %rd38089, 32;
	add.s64 	%rd38091, %rd38090, %rd38062;
	mad.lo.s64 	%rd38092, %rd38063, %rd709, %rd38091;
	shr.u64 	%rd38093, %rd38092, 32;
	and.b64  	%rd38094, %rd47160, 4294967295;
	and.b64  	%rd38095, %rd38069, 4294967295;
	mad.lo.s64 	%rd38096, %rd38094, %rd746, %rd38095;
	shr.u64 	%rd38097, %rd38096, 32;
	and.b64  	%rd38098, %rd38073, 4294967295;
	add.s64 	%rd38099, %rd38097, %rd38098;
	mad.lo.s64 	%rd38100, %rd697, %rd38094, %rd38099;
	shr.u64 	%rd38101, %rd38100, 32;
	and.b64  	%rd38102, %rd38077, 4294967295;
	add.s64 	%rd38103, %rd38101, %rd38102;
	mad.lo.s64 	%rd38104, %rd699, %rd38094, %rd38103;
	shr.u64 	%rd38105, %rd38104, 32;
	and.b64  	%rd38106, %rd38081, 4294967295;
	add.s64 	%rd38107, %rd38105, %rd38106;
	mad.lo.s64 	%rd38108, %rd701, %rd38094, %rd38107;
	shr.u64 	%rd38109, %rd38108, 32;
	and.b64  	%rd38110, %rd38085, 4294967295;
	add.s64 	%rd38111, %rd38109, %rd38110;
	mad.lo.s64 	%rd38112, %rd703, %rd38094, %rd38111;
	shr.u64 	%rd38113, %rd38112, 32;
	and.b64  	%rd38114, %rd38089, 4294967295;
	add.s64 	%rd38115, %rd38113, %rd38114;
	mad.lo.s64 	%rd38116, %rd705, %rd38094, %rd38115;
	shr.u64 	%rd38117, %rd38116, 32;
	and.b64  	%rd38118, %rd38092, 4294967295;
	add.s64 	%rd38119, %rd38117, %rd38118;
	mad.lo.s64 	%rd38120, %rd707, %rd38094, %rd38119;
	shr.u64 	%rd38121, %rd38120, 32;
	add.s64 	%rd38122, %rd38121, %rd38093;
	mad.lo.s64 	%rd38123, %rd38094, %rd709, %rd38122;
	shr.u64 	%rd38124, %rd38123, 32;
	and.b64  	%rd38125, %rd47159, 4294967295;
	and.b64  	%rd38126, %rd38100, 4294967295;
	mad.lo.s64 	%rd38127, %rd38125, %rd746, %rd38126;
	shr.u64 	%rd38128, %rd38127, 32;
	and.b64  	%rd38129, %rd38104, 4294967295;
	add.s64 	%rd38130, %rd38128, %rd38129;
	mad.lo.s64 	%rd38131, %rd697, %rd38125, %rd38130;
	shr.u64 	%rd38132, %rd38131, 32;
	and.b64  	%rd38133, %rd38108, 4294967295;
	add.s64 	%rd38134, %rd38132, %rd38133;
	mad.lo.s64 	%rd38135, %rd699, %rd38125, %rd38134;
	shr.u64 	%rd38136, %rd38135, 32;
	and.b64  	%rd38137, %rd38112, 4294967295;
	add.s64 	%rd38138, %rd38136, %rd38137;
	mad.lo.s64 	%rd38139, %rd701, %rd38125, %rd38138;
	shr.u64 	%rd38140, %rd38139, 32;
	and.b64  	%rd38141, %rd38116, 4294967295;
	add.s64 	%rd38142, %rd38140, %rd38141;
	mad.lo.s64 	%rd38143, %rd703, %rd38125, %rd38142;
	shr.u64 	%rd38144, %rd38143, 32;
	and.b64  	%rd38145, %rd38120, 4294967295;
	add.s64 	%rd38146, %rd38144, %rd38145;
	mad.lo.s64 	%rd38147, %rd705, %rd38125, %rd38146;
	shr.u64 	%rd38148, %rd38147, 32;
	and.b64  	%rd38149, %rd38123, 4294967295;
	add.s64 	%rd38150, %rd38148, %rd38149;
	mad.lo.s64 	%rd38151, %rd707, %rd38125, %rd38150;
	shr.u64 	%rd38152, %rd38151, 32;
	add.s64 	%rd38153, %rd38152, %rd38124;
	mad.lo.s64 	%rd38154, %rd38125, %rd709, %rd38153;
	shr.u64 	%rd38155, %rd38154, 32;
	cvt.u64.u32 	%rd38156, %r6818;
	and.b64  	%rd38157, %rd38131, 4294967295;
	mad.lo.s64 	%rd38158, %rd746, %rd38156, %rd38157;
	shr.u64 	%rd38159, %rd38158, 32;
	and.b64  	%rd38160, %rd38135, 4294967295;
	add.s64 	%rd38161, %rd38159, %rd38160;
	mad.lo.s64 	%rd38162, %rd697, %rd38156, %rd38161;
	shr.u64 	%rd38163, %rd38162, 32;
	and.b64  	%rd38164, %rd38139, 4294967295;
	add.s64 	%rd38165, %rd38163, %rd38164;
	mad.lo.s64 	%rd38166, %rd699, %rd38156, %rd38165;
	shr.u64 	%rd38167, %rd38166, 32;
	and.b64  	%rd38168, %rd38143, 4294967295;
	add.s64 	%rd38169, %rd38167, %rd38168;
	mad.lo.s64 	%rd38170, %rd701, %rd38156, %rd38169;
	shr.u64 	%rd38171, %rd38170, 32;
	and.b64  	%rd38172, %rd38147, 4294967295;
	add.s64 	%rd38173, %rd38171, %rd38172;
	mad.lo.s64 	%rd38174, %rd703, %rd38156, %rd38173;
	shr.u64 	%rd38175, %rd38174, 32;
	and.b64  	%rd38176, %rd38151, 4294967295;
	add.s64 	%rd38177, %rd38175, %rd38176;
	mad.lo.s64 	%rd38178, %rd705, %rd38156, %rd38177;
	shr.u64 	%rd38179, %rd38178, 32;
	and.b64  	%rd38180, %rd38154, 4294967295;
	add.s64 	%rd38181, %rd38179, %rd38180;
	mad.lo.s64 	%rd38182, %rd707, %rd38156, %rd38181;
	shr.u64 	%rd38183, %rd38182, 32;
	add.s64 	%rd38184, %rd38183, %rd38155;
	mad.lo.s64 	%rd38185, %rd709, %rd38156, %rd38184;
	{ .reg .b32 tmp; mov.b64 {tmp, %r5436}, %rd38185; }
	mul.lo.s32 	%r5437, %r9, %r5435;
	cvt.u64.u32 	%rd38186, %r5437;
	and.b64  	%rd38187, %rd37954, 4294967295;
	mad.lo.s64 	%rd38188, %rd2, %rd38186, %rd38187;
	shr.u64 	%rd38189, %rd38188, 32;
	and.b64  	%rd38190, %rd37972, 4294967295;
	add.s64 	%rd38191, %rd38189, %rd38190;
	mad.lo.s64 	%rd38192, %rd3, %rd38186, %rd38191;
	cvt.u32.u64 	%r5438, %rd38192;
	shr.u64 	%rd38193, %rd38192, 32;
	and.b64  	%rd38194, %rd38003, 4294967295;
	add.s64 	%rd38195, %rd38193, %rd38194;
	mad.lo.s64 	%rd38196, %rd4, %rd38186, %rd38195;
	shr.u64 	%rd38197, %rd38196, 32;
	and.b64  	%rd38198, %rd38034, 4294967295;
	add.s64 	%rd38199, %rd38197, %rd38198;
	mad.lo.s64 	%rd38200, %rd5, %rd38186, %rd38199;
	shr.u64 	%rd38201, %rd38200, 32;
	and.b64  	%rd38202, %rd38065, 4294967295;
	add.s64 	%rd38203, %rd38201, %rd38202;
	mad.lo.s64 	%rd38204, %rd6, %rd38186, %rd38203;
	shr.u64 	%rd38205, %rd38204, 32;
	and.b64  	%rd38206, %rd38096, 4294967295;
	add.s64 	%rd38207, %rd38205, %rd38206;
	mad.lo.s64 	%rd38208, %rd7, %rd38186, %rd38207;
	shr.u64 	%rd38209, %rd38208, 32;
	and.b64  	%rd38210, %rd38127, 4294967295;
	add.s64 	%rd38211, %rd38209, %rd38210;
	mad.lo.s64 	%rd38212, %rd8, %rd38186, %rd38211;
	shr.u64 	%rd38213, %rd38212, 32;
	and.b64  	%rd38214, %rd38158, 4294967295;
	add.s64 	%rd38215, %rd38213, %rd38214;
	mad.lo.s64 	%rd38216, %rd9, %rd38186, %rd38215;
	shr.u64 	%rd38217, %rd38216, 32;
	and.b64  	%rd38218, %rd38162, 4294967295;
	add.s64 	%rd38219, %rd38217, %rd38218;
	shr.u64 	%rd38220, %rd38219, 32;
	and.b64  	%rd38221, %rd38166, 4294967295;
	add.s64 	%rd38222, %rd38220, %rd38221;
	shr.u64 	%rd38223, %rd38222, 32;
	and.b64  	%rd38224, %rd38170, 4294967295;
	add.s64 	%rd38225, %rd38223, %rd38224;
	shr.u64 	%rd38226, %rd38225, 32;
	and.b64  	%rd38227, %rd38174, 4294967295;
	add.s64 	%rd38228, %rd38226, %rd38227;
	shr.u64 	%rd38229, %rd38228, 32;
	and.b64  	%rd38230, %rd38178, 4294967295;
	add.s64 	%rd38231, %rd38229, %rd38230;
	shr.u64 	%rd38232, %rd38231, 32;
	and.b64  	%rd38233, %rd38182, 4294967295;
	add.s64 	%rd38234, %rd38232, %rd38233;
	shr.u64 	%rd38235, %rd38234, 32;
	and.b64  	%rd38236, %rd38185, 4294967295;
	add.s64 	%rd38237, %rd38235, %rd38236;
	{ .reg .b32 tmp; mov.b64 {tmp, %r5439}, %rd38237; }
	add.s32 	%r5440, %r5436, %r5439;
	mul.lo.s32 	%r5441, %r9, %r5438;
	cvt.u64.u32 	%rd38238, %r5441;
	and.b64  	%rd38239, %rd38192, 4294967295;
	mad.lo.s64 	%rd38240, %rd2, %rd38238, %rd38239;
	shr.u64 	%rd38241, %rd38240, 32;
	and.b64  	%rd38242, %rd38196, 4294967295;
	add.s64 	%rd38243, %rd38241, %rd38242;
	mad.lo.s64 	%rd38244, %rd3, %rd38238, %rd38243;
	cvt.u32.u64 	%r5442, %rd38244;
	shr.u64 	%rd38245, %rd38244, 32;
	and.b64  	%rd38246, %rd38200, 4294967295;
	add.s64 	%rd38247, %rd38245, %rd38246;
	mad.lo.s64 	%rd38248, %rd4, %rd38238, %rd38247;
	shr.u64 	%rd38249, %rd38248, 32;
	and.b64  	%rd38250, %rd38204, 4294967295;
	add.s64 	%rd38251, %rd38249, %rd38250;
	mad.lo.s64 	%rd38252, %rd5, %rd38238, %rd38251;
	shr.u64 	%rd38253, %rd38252, 32;
	and.b64  	%rd38254, %rd38208, 4294967295;
	add.s64 	%rd38255, %rd38253, %rd38254;
	mad.lo.s64 	%rd38256, %rd6, %rd38238, %rd38255;
	shr.u64 	%rd38257, %rd38256, 32;
	and.b64  	%rd38258, %rd38212, 4294967295;
	add.s64 	%rd38259, %rd38257, %rd38258;
	mad.lo.s64 	%rd38260, %rd7, %rd38238, %rd38259;
	shr.u64 	%rd38261, %rd38260, 32;
	and.b64  	%rd38262, %rd38216, 4294967295;
	add.s64 	%rd38263, %rd38261, %rd38262;
	mad.lo.s64 	%rd38264, %rd8, %rd38238, %rd38263;
	shr.u64 	%rd38265, %rd38264, 32;
	and.b64  	%rd38266, %rd38219, 4294967295;
	add.s64 	%rd38267, %rd38265, %rd38266;
	mad.lo.s64 	%rd38268, %rd9, %rd38238, %rd38267;
	shr.u64 	%rd38269, %rd38268, 32;
	and.b64  	%rd38270, %rd38222, 4294967295;
	add.s64 	%rd38271, %rd38269, %rd38270;
	shr.u64 	%rd38272, %rd38271, 32;
	and.b64  	%rd38273, %rd38225, 4294967295;
	add.s64 	%rd38274, %rd38272, %rd38273;
	shr.u64 	%rd38275, %rd38274, 32;
	and.b64  	%rd38276, %rd38228, 4294967295;
	add.s64 	%rd38277, %rd38275, %rd38276;
	shr.u64 	%rd38278, %rd38277, 32;
	and.b64  	%rd38279, %rd38231, 4294967295;
	add.s64 	%rd38280, %rd38278, %rd38279;
	shr.u64 	%rd38281, %rd38280, 32;
	and.b64  	%rd38282, %rd38234, 4294967295;
	add.s64 	%rd38283, %rd38281, %rd38282;
	shr.u64 	%rd38284, %rd38283, 32;
	and.b64  	%rd38285, %rd38237, 4294967295;
	add.s64 	%rd38286, %rd38284, %rd38285;
	{ .reg .b32 tmp; mov.b64 {tmp, %r5443}, %rd38286; }
	add.s32 	%r5444, %r5440, %r5443;
	mul.lo.s32 	%r5445, %r9, %r5442;
	cvt.u64.u32 	%rd38287, %r5445;
	and.b64  	%rd38288, %rd38244, 4294967295;
	mad.lo.s64 	%rd38289, %rd2, %rd38287, %rd38288;
	shr.u64 	%rd38290, %rd38289, 32;
	and.b64  	%rd38291, %rd38248, 4294967295;
	add.s64 	%rd38292, %rd38290, %rd38291;
	mad.lo.s64 	%rd38293, %rd3, %rd38287, %rd38292;
	cvt.u32.u64 	%r5446, %rd38293;
	shr.u64 	%rd38294, %rd38293, 32;
	and.b64  	%rd38295, %rd38252, 4294967295;
	add.s64 	%rd38296, %rd38294, %rd38295;
	mad.lo.s64 	%rd38297, %rd4, %rd38287, %rd38296;
	shr.u64 	%rd38298, %rd38297, 32;
	and.b64  	%rd38299, %rd38256, 4294967295;
	add.s64 	%rd38300, %rd38298, %rd38299;
	mad.lo.s64 	%rd38301, %rd5, %rd38287, %rd38300;
	shr.u64 	%rd38302, %rd38301, 32;
	and.b64  	%rd38303, %rd38260, 4294967295;
	add.s64 	%rd38304, %rd38302, %rd38303;
	mad.lo.s64 	%rd38305, %rd6, %rd38287, %rd38304;
	shr.u64 	%rd38306, %rd38305, 32;
	and.b64  	%rd38307, %rd38264, 4294967295;
	add.s64 	%rd38308, %rd38306, %rd38307;
	mad.lo.s64 	%rd38309, %rd7, %rd38287, %rd38308;
	shr.u64 	%rd38310, %rd38309, 32;
	and.b64  	%rd38311, %rd38268, 4294967295;
	add.s64 	%rd38312, %rd38310, %rd38311;
	mad.lo.s64 	%rd38313, %rd8, %rd38287, %rd38312;
	shr.u64 	%rd38314, %rd38313, 32;
	and.b64  	%rd38315, %rd38271, 4294967295;
	add.s64 	%rd38316, %rd38314, %rd38315;
	mad.lo.s64 	%rd38317, %rd9, %rd38287, %rd38316;
	shr.u64 	%rd38318, %rd38317, 32;
	and.b64  	%rd38319, %rd38274, 4294967295;
	add.s64 	%rd38320, %rd38318, %rd38319;
	shr.u64 	%rd38321, %rd38320, 32;
	and.b64  	%rd38322, %rd38277, 4294967295;
	add.s64 	%rd38323, %rd38321, %rd38322;
	shr.u64 	%rd38324, %rd38323, 32;
	and.b64  	%rd38325, %rd38280, 4294967295;
	add.s64 	%rd38326, %rd38324, %rd38325;
	shr.u64 	%rd38327, %rd38326, 32;
	and.b64  	%rd38328, %rd38283, 4294967295;
	add.s64 	%rd38329, %rd38327, %rd38328;
	shr.u64 	%rd38330, %rd38329, 32;
	and.b64  	%rd38331, %rd38286, 4294967295;
	add.s64 	%rd38332, %rd38330, %rd38331;
	{ .reg .b32 tmp; mov.b64 {tmp, %r5447}, %rd38332; }
	add.s32 	%r5448, %r5444, %r5447;
	mul.lo.s32 	%r5449, %r9, %r5446;
	cvt.u64.u32 	%rd38333, %r5449;
	and.b64  	%rd38334, %rd38293, 4294967295;
	mad.lo.s64 	%rd38335, %rd2, %rd38333, %rd38334;
	shr.u64 	%rd38336, %rd38335, 32;
	and.b64  	%rd38337, %rd38297, 4294967295;
	add.s64 	%rd38338, %rd38336, %rd38337;
	mad.lo.s64 	%rd38339, %rd3, %rd38333, %rd38338;
	cvt.u32.u64 	%r5450, %rd38339;
	shr.u64 	%rd38340, %rd38339, 32;
	and.b64  	%rd38341, %rd38301, 4294967295;
	add.s64 	%rd38342, %rd38340, %rd38341;
	mad.lo.s64 	%rd38343, %rd4, %rd38333, %rd38342;
	shr.u64 	%rd38344, %rd38343, 32;
	and.b64  	%rd38345, %rd38305, 4294967295;
	add.s64 	%rd38346, %rd38344, %rd38345;
	mad.lo.s64 	%rd38347, %rd5, %rd38333, %rd38346;
	shr.u64 	%rd38348, %rd38347, 32;
	and.b64  	%rd38349, %rd38309, 4294967295;
	add.s64 	%rd38350, %rd38348, %rd38349;
	mad.lo.s64 	%rd38351, %rd6, %rd38333, %rd38350;
	shr.u64 	%rd38352, %rd38351, 32;
	and.b64  	%rd38353, %rd38313, 4294967295;
	add.s64 	%rd38354, %rd38352, %rd38353;
	mad.lo.s64 	%rd38355, %rd7, %rd38333, %rd38354;
	shr.u64 	%rd38356, %rd38355, 32;
	and.b64  	%rd38357, %rd38317, 4294967295;
	add.s64 	%rd38358, %rd38356, %rd38357;
	mad.lo.s64 	%rd38359, %rd8, %rd38333, %rd38358;
	shr.u64 	%rd38360, %rd38359, 32;
	and.b64  	%rd38361, %rd38320, 4294967295;
	add.s64 	%rd38362, %rd38360, %rd38361;
	mad.lo.s64 	%rd38363, %rd9, %rd38333, %rd38362;
	shr.u64 	%rd38364, %rd38363, 32;
	and.b64  	%rd38365, %rd38323, 4294967295;
	add.s64 	%rd38366, %rd38364, %rd38365;
	shr.u64 	%rd38367, %rd38366, 32;
	and.b64  	%rd38368, %rd38326, 4294967295;
	add.s64 	%rd38369, %rd38367, %rd38368;
	shr.u64 	%rd38370, %rd38369, 32;
	and.b64  	%rd38371, %rd38329, 4294967295;
	add.s64 	%rd38372, %rd38370, %rd38371;
	shr.u64 	%rd38373, %rd38372, 32;
	and.b64  	%rd38374, %rd38332, 4294967295;
	add.s64 	%rd38375, %rd38373, %rd38374;
	{ .reg .b32 tmp; mov.b64 {tmp, %r5451}, %rd38375; }
	add.s32 	%r5452, %r5448, %r5451;
	mul.lo.s32 	%r5453, %r9, %r5450;
	cvt.u64.u32 	%rd38376, %r5453;
	and.b64  	%rd38377, %rd38339, 4294967295;
	mad.lo.s64 	%rd38378, %rd2, %rd38376, %rd38377;
	shr.u64 	%rd38379, %rd38378, 32;
	and.b64  	%rd38380, %rd38343, 4294967295;
	add.s64 	%rd38381, %rd38379, %rd38380;
	mad.lo.s64 	%rd38382, %rd3, %rd38376, %rd38381;
	cvt.u32.u64 	%r5454, %rd38382;
	shr.u64 	%rd38383, %rd38382, 32;
	and.b64  	%rd38384, %rd38347, 4294967295;
	add.s64 	%rd38385, %rd38383, %rd38384;
	mad.lo.s64 	%rd38386, %rd4, %rd38376, %rd38385;
	shr.u64 	%rd38387, %rd38386, 32;
	and.b64  	%rd38388, %rd38351, 4294967295;
	add.s64 	%rd38389, %rd38387, %rd38388;
	mad.lo.s64 	%rd38390, %rd5, %rd38376, %rd38389;
	shr.u64 	%rd38391, %rd38390, 32;
	and.b64  	%rd38392, %rd38355, 4294967295;
	add.s64 	%rd38393, %rd38391, %rd38392;
	mad.lo.s64 	%rd38394, %rd6, %rd38376, %rd38393;
	shr.u64 	%rd38395, %rd38394, 32;
	and.b64  	%rd38396, %rd38359, 4294967295;
	add.s64 	%rd38397, %rd38395, %rd38396;
	mad.lo.s64 	%rd38398, %rd7, %rd38376, %rd38397;
	shr.u64 	%rd38399, %rd38398, 32;
	and.b64  	%rd38400, %rd38363, 4294967295;
	add.s64 	%rd38401, %rd38399, %rd38400;
	mad.lo.s64 	%rd38402, %rd8, %rd38376, %rd38401;
	shr.u64 	%rd38403, %rd38402, 32;
	and.b64  	%rd38404, %rd38366, 4294967295;
	add.s64 	%rd38405, %rd38403, %rd38404;
	mad.lo.s64 	%rd38406, %rd9, %rd38376, %rd38405;
	shr.u64 	%rd38407, %rd38406, 32;
	and.b64  	%rd38408, %rd38369, 4294967295;
	add.s64 	%rd38409, %rd38407, %rd38408;
	shr.u64 	%rd38410, %rd38409, 32;
	and.b64  	%rd38411, %rd38372, 4294967295;
	add.s64 	%rd38412, %rd38410, %rd38411;
	shr.u64 	%rd38413, %rd38412, 32;
	and.b64  	%rd38414, %rd38375, 4294967295;
	add.s64 	%rd38415, %rd38413, %rd38414;
	{ .reg .b32 tmp; mov.b64 {tmp, %r5455}, %rd38415; }
	add.s32 	%r5456, %r5452, %r5455;
	mul.lo.s32 	%r5457, %r9, %r5454;
	cvt.u64.u32 	%rd38416, %r5457;
	and.b64  	%rd38417, %rd38382, 4294967295;
	mad.lo.s64 	%rd38418, %rd2, %rd38416, %rd38417;
	shr.u64 	%rd38419, %rd38418, 32;
	and.b64  	%rd38420, %rd38386, 4294967295;
	add.s64 	%rd38421, %rd38419, %rd38420;
	mad.lo.s64 	%rd38422, %rd3, %rd38416, %rd38421;
	cvt.u32.u64 	%r5458, %rd38422;
	shr.u64 	%rd38423, %rd38422, 32;
	and.b64  	%rd38424, %rd38390, 4294967295;
	add.s64 	%rd38425, %rd38423, %rd38424;
	mad.lo.s64 	%rd38426, %rd4, %rd38416, %rd38425;
	shr.u64 	%rd38427, %rd38426, 32;
	and.b64  	%rd38428, %rd38394, 4294967295;
	add.s64 	%rd38429, %rd38427, %rd38428;
	mad.lo.s64 	%rd38430, %rd5, %rd38416, %rd38429;
	shr.u64 	%rd38431, %rd38430, 32;
	and.b64  	%rd38432, %rd38398, 4294967295;
	add.s64 	%rd38433, %rd38431, %rd38432;
	mad.lo.s64 	%rd38434, %rd6, %rd38416, %rd38433;
	shr.u64 	%rd38435, %rd38434, 32;
	and.b64  	%rd38436, %rd38402, 4294967295;
	add.s64 	%rd38437, %rd38435, %rd38436;
	mad.lo.s64 	%rd38438, %rd7, %rd38416, %rd38437;
	shr.u64 	%rd38439, %rd38438, 32;
	and.b64  	%rd38440, %rd38406, 4294967295;
	add.s64 	%rd38441, %rd38439, %rd38440;
	mad.lo.s64 	%rd38442, %rd8, %rd38416, %rd38441;
	shr.u64 	%rd38443, %rd38442, 32;
	and.b64  	%rd38444, %rd38409, 4294967295;
	add.s64 	%rd38445, %rd38443, %rd38444;
	mad.lo.s64 	%rd38446, %rd9, %rd38416, %rd38445;
	shr.u64 	%rd38447, %rd38446, 32;
	and.b64  	%rd38448, %rd38412, 4294967295;
	add.s64 	%rd38449, %rd38447, %rd38448;
	shr.u64 	%rd38450, %rd38449, 32;
	and.b64  	%rd38451, %rd38415, 4294967295;
	add.s64 	%rd38452, %rd38450, %rd38451;
	{ .reg .b32 tmp; mov.b64 {tmp, %r5459}, %rd38452; }
	add.s32 	%r5460, %r5456, %r5459;
	mul.lo.s32 	%r5461, %r9, %r5458;
	cvt.u64.u32 	%rd38453, %r5461;
	and.b64  	%rd38454, %rd38422, 4294967295;
	mad.lo.s64 	%rd38455, %rd2, %rd38453, %rd38454;
	shr.u64 	%rd38456, %rd38455, 32;
	and.b64  	%rd38457, %rd38426, 4294967295;
	add.s64 	%rd38458, %rd38456, %rd38457;
	mad.lo.s64 	%rd38459, %rd3, %rd38453, %rd38458;
	cvt.u32.u64 	%r5462, %rd38459;
	shr.u64 	%rd38460, %rd38459, 32;
	and.b64  	%rd38461, %rd38430, 4294967295;
	add.s64 	%rd38462, %rd38460, %rd38461;
	mad.lo.s64 	%rd38463, %rd4, %rd38453, %rd38462;
	shr.u64 	%rd38464, %rd38463, 32;
	and.b64  	%rd38465, %rd38434, 4294967295;
	add.s64 	%rd38466, %rd38464, %rd38465;
	mad.lo.s64 	%rd38467, %rd5, %rd38453, %rd38466;
	shr.u64 	%rd38468, %rd38467, 32;
	and.b64  	%rd38469, %rd38438, 4294967295;
	add.s64 	%rd38470, %rd38468, %rd38469;
	mad.lo.s64 	%rd38471, %rd6, %rd38453, %rd38470;
	shr.u64 	%rd38472, %rd38471, 32;
	and.b64  	%rd38473, %rd38442, 4294967295;
	add.s64 	%rd38474, %rd38472, %rd38473;
	mad.lo.s64 	%rd38475, %rd7, %rd38453, %rd38474;
	shr.u64 	%rd38476, %rd38475, 32;
	and.b64  	%rd38477, %rd38446, 4294967295;
	add.s64 	%rd38478, %rd38476, %rd38477;
	mad.lo.s64 	%rd38479, %rd8, %rd38453, %rd38478;
	shr.u64 	%rd38480, %rd38479, 32;
	and.b64  	%rd38481, %rd38449, 4294967295;
	add.s64 	%rd38482, %rd38480, %rd38481;
	mad.lo.s64 	%rd38483, %rd9, %rd38453, %rd38482;
	shr.u64 	%rd38484, %rd38483, 32;
	and.b64  	%rd38485, %rd38452, 4294967295;
	add.s64 	%rd38486, %rd38484, %rd38485;
	{ .reg .b32 tmp; mov.b64 {tmp, %r5463}, %rd38486; }
	add.s32 	%r5464, %r5460, %r5463;
	mul.lo.s32 	%r5465, %r9, %r5462;
	cvt.u64.u32 	%rd38487, %r5465;
	and.b64  	%rd38488, %rd38459, 4294967295;
	mad.lo.s64 	%rd38489, %rd2, %rd38487, %rd38488;
	shr.u64 	%rd38490, %rd38489, 32;
	and.b64  	%rd38491, %rd38463, 4294967295;
	add.s64 	%rd38492, %rd38490, %rd38491;
	mad.lo.s64 	%rd1092, %rd3, %rd38487, %rd38492;
	cvt.u32.u64 	%r6828, %rd1092;
	shr.u64 	%rd38493, %rd1092, 32;
	and.b64  	%rd38494, %rd38467, 4294967295;
	add.s64 	%rd38495, %rd38493, %rd38494;
	mad.lo.s64 	%rd1093, %rd4, %rd38487, %rd38495;
	cvt.u32.u64 	%r6827, %rd1093;
	shr.u64 	%rd38496, %rd1093, 32;
	and.b64  	%rd38497, %rd38471, 4294967295;
	add.s64 	%rd38498, %rd38496, %rd38497;
	mad.lo.s64 	%rd1094, %rd5, %rd38487, %rd38498;
	cvt.u32.u64 	%r6826, %rd1094;
	shr.u64 	%rd38499, %rd1094, 32;
	and.b64  	%rd38500, %rd38475, 4294967295;
	add.s64 	%rd38501, %rd38499, %rd38500;
	mad.lo.s64 	%rd1095, %rd6, %rd38487, %rd38501;
	cvt.u32.u64 	%r6825, %rd1095;
	shr.u64 	%rd38502, %rd1095, 32;
	and.b64  	%rd38503, %rd38479, 4294967295;
	add.s64 	%rd38504, %rd38502, %rd38503;
	mad.lo.s64 	%rd1096, %rd7, %rd38487, %rd38504;
	cvt.u32.u64 	%r6824, %rd1096;
	shr.u64 	%rd38505, %rd1096, 32;
	and.b64  	%rd38506, %rd38483, 4294967295;
	add.s64 	%rd38507, %rd38505, %rd38506;
	mad.lo.s64 	%rd1097, %rd8, %rd38487, %rd38507;
	cvt.u32.u64 	%r6823, %rd1097;
	shr.u64 	%rd38508, %rd1097, 32;
	and.b64  	%rd38509, %rd38486, 4294967295;
	add.s64 	%rd38510, %rd38508, %rd38509;
	mad.lo.s64 	%rd1098, %rd9, %rd38487, %rd38510;
	cvt.u32.u64 	%r6822, %rd1098;
	{ .reg .b32 tmp; mov.b64 {tmp, %r5466}, %rd1098; }
	add.s32 	%r6821, %r5464, %r5466;
	setp.gt.u32 	%p1618, %r6821, %r5434;
	@%p1618 bra 	$L__BB0_621;
	setp.lt.u32 	%p1619, %r6821, %r5434;
	@%p1619 bra 	$L__BB0_622;
	cvt.u32.u64 	%r5469, %rd8;
	setp.lt.u32 	%p1620, %r5469, %r6822;
	@%p1620 bra 	$L__BB0_621;
	setp.gt.u32 	%p1621, %r5469, %r6822;
	@%p1621 bra 	$L__BB0_622;
	cvt.u32.u64 	%r5472, %rd7;
	setp.lt.u32 	%p1622, %r5472, %r6823;
	@%p1622 bra 	$L__BB0_621;
	setp.gt.u32 	%p1623, %r5472, %r6823;
	@%p1623 bra 	$L__BB0_622;
	cvt.u32.u64 	%r5475, %rd6;
	setp.lt.u32 	%p1624, %r5475, %r6824;
	@%p1624 bra 	$L__BB0_621;
	setp.gt.u32 	%p1625, %r5475, %r6824;
	@%p1625 bra 	$L__BB0_622;
	cvt.u32.u64 	%r5478, %rd5;
	setp.lt.u32 	%p1626, %r5478, %r6825;
	@%p1626 bra 	$L__BB0_621;
	setp.gt.u32 	%p1627, %r5478, %r6825;
	@%p1627 bra 	$L__BB0_622;
	cvt.u32.u64 	%r5481, %rd4;
	setp.lt.u32 	%p1628, %r5481, %r6826;
	@%p1628 bra 	$L__BB0_621;
	setp.gt.u32 	%p1629, %r5481, %r6826;
	@%p1629 bra 	$L__BB0_622;
	cvt.u32.u64 	%r5484, %rd3;
	setp.lt.u32 	%p1630, %r5484, %r6827;
	@%p1630 bra 	$L__BB0_621;
	cvt.u32.u64 	%r5486, %rd2;
	setp.gt.u32 	%p1631, %r5484, %r6827;
	setp.gt.u32 	%p1632, %r5486, %r6828;
	or.pred  	%p1633, %p1631, %p1632;
	@%p1633 bra 	$L__BB0_622;
$L__BB0_621:
	and.b64  	%rd38512, %rd1092, 4294967295;
	sub.s64 	%rd38513, %rd38512, %rd2;
	shr.u64 	%rd38514, %rd38513, 63;
	cvt.u32.u64 	%r6828, %rd38513;
	and.b64  	%rd38515, %rd1093, 4294967295;
	add.s64 	%rd38516, %rd38514, %rd3;
	sub.s64 	%rd38517, %rd38515, %rd38516;
	shr.u64 	%rd38518, %rd38517, 63;
	cvt.u32.u64 	%r6827, %rd38517;
	and.b64  	%rd38519, %rd1094, 4294967295;
	add.s64 	%rd38520, %rd38518, %rd4;
	sub.s64 	%rd38521, %rd38519, %rd38520;
	shr.u64 	%rd38522, %rd38521, 63;
	cvt.u32.u64 	%r6826, %rd38521;
	and.b64  	%rd38523, %rd1095, 4294967295;
	add.s64 	%rd38524, %rd38522, %rd5;
	sub.s64 	%rd38525, %rd38523, %rd38524;
	shr.u64 	%rd38526, %rd38525, 63;
	cvt.u32.u64 	%r6825, %rd38525;
	and.b64  	%rd38527, %rd1096, 4294967295;
	add.s64 	%rd38528, %rd38526, %rd6;
	sub.s64 	%rd38529, %rd38527, %rd38528;
	shr.u64 	%rd38530, %rd38529, 63;
	cvt.u32.u64 	%r6824, %rd38529;
	and.b64  	%rd38531, %rd1097, 4294967295;
	add.s64 	%rd38532, %rd38530, %rd7;
	sub.s64 	%rd38533, %rd38531, %rd38532;
	shr.u64 	%rd38534, %rd38533, 63;
	cvt.u32.u64 	%r6823, %rd38533;
	and.b64  	%rd38535, %rd1098, 4294967295;
	add.s64 	%rd38536, %rd38534, %rd8;
	sub.s64 	%rd38537, %rd38535, %rd38536;
	shr.u64 	%rd38538, %rd38537, 63;
	cvt.u32.u64 	%r6822, %rd38537;
	cvt.u32.u64 	%r5490, %rd38538;
	add.s32 	%r5491, %r5434, %r5490;
	sub.s32 	%r6821, %r6821, %r5491;
$L__BB0_622:
	setp.ne.s32 	%p1634, %r6935, 0;
	mov.b32 	%r6936, 0;
	mov.b32 	%r6935, 1;
	mov.u32 	%r6937, %r6936;
	mov.u32 	%r6938, %r6936;
	mov.u32 	%r6939, %r6936;
	mov.u32 	%r6940, %r6936;
	mov.u32 	%r6941, %r6936;
	mov.u32 	%r6942, %r6936;
	mov.u32 	%r6943, %r6936;
	mov.u32 	%r6944, %r65;
	mov.u32 	%r6945, %r64;
	mov.u32 	%r6946, %r63;
	mov.u32 	%r6947, %r62;
	mov.u32 	%r6948, %r61;
	mov.u32 	%r6949, %r60;
	mov.u32 	%r6950, %r59;
	mov.u32 	%r6951, %r58;
	mov.u32 	%r6952, %r65;
	mov.u32 	%r6953, %r64;
	mov.u32 	%r6954, %r63;
	mov.u32 	%r6955, %r62;
	mov.u32 	%r6956, %r61;
	mov.u32 	%r6957, %r60;
	mov.u32 	%r6958, %r59;
	mov.u32 	%r6959, %r58;
	@%p1634 bra 	$L__BB0_1654;
	or.b32  	%r5496, %r94, %r93;
	or.b32  	%r5497, %r5496, %r92;
	or.b32  	%r5498, %r5497, %r91;
	or.b32  	%r5499, %r5498, %r90;
	or.b32  	%r5500, %r5499, %r89;
	or.b32  	%r5501, %r5500, %r88;
	or.b32  	%r5502, %r5501, %r87;
	setp.eq.s32 	%p1635, %r5502, 0;
	mov.u32 	%r6944, %r65;
	mov.u32 	%r6945, %r64;
	mov.u32 	%r6946, %r63;
	mov.u32 	%r6947, %r62;
	mov.u32 	%r6948, %r61;
	mov.u32 	%r6949, %r60;
	mov.u32 	%r6950, %r59;
	mov.u32 	%r6951, %r58;
	mov.u32 	%r6952, %r65;
	mov.u32 	%r6953, %r64;
	mov.u32 	%r6954, %r63;
	mov.u32 	%r6955, %r62;
	mov.u32 	%r6956, %r61;
	mov.u32 	%r6957, %r60;
	mov.u32 	%r6958, %r59;
	mov.u32 	%r6959, %r58;
	@%p1635 bra 	$L__BB0_1654;
	or.b32  	%r5505, %r102, %r101;
	or.b32  	%r5506, %r5505, %r100;
	or.b32  	%r5507, %r5506, %r99;
	or.b32  	%r5508, %r5507, %r98;
	or.b32  	%r5509, %r5508, %r97;
	or.b32  	%r5510, %r5509, %r96;
	or.b32  	%r5511, %r5510, %r95;
	setp.eq.s32 	%p1636, %r5511, 0;
	mov.u32 	%r6937, %r6936;
	mov.u32 	%r6938, %r6936;
	mov.u32 	%r6939, %r6936;
	mov.u32 	%r6940, %r6936;
	mov.u32 	%r6941, %r6936;
	mov.u32 	%r6942, %r6936;
	mov.u32 	%r6943, %r6936;
	mov.u32 	%r6944, %r65;
	mov.u32 	%r6945, %r64;
	mov.u32 	%r6946, %r63;
	mov.u32 	%r6947, %r62;
	mov.u32 	%r6948, %r61;
	mov.u32 	%r6949, %r60;
	mov.u32 	%r6950, %r59;
	mov.u32 	%r6951, %r58;
	mov.u32 	%r6952, %r65;
	mov.u32 	%r6953, %r64;
	mov.u32 	%r6954, %r63;
	mov.u32 	%r6955, %r62;
	mov.u32 	%r6956, %r61;
	mov.u32 	%r6957, %r60;
	mov.u32 	%r6958, %r59;
	mov.u32 	%r6959, %r58;
	@%p1636 bra 	$L__BB0_1654;
	cvt.u32.u64 	%r5512, %rd9;
	mul.wide.u32 	%rd38539, %r102, %r102;
	cvt.u32.u64 	%r5513, %rd38539;
	shr.u64 	%rd38540, %rd38539, 32;
	mul.wide.u32 	%rd38541, %r101, %r102;
	add.s64 	%rd38542, %rd38540, %rd38541;
	shr.u64 	%rd38543, %rd38542, 32;
	mul.wide.u32 	%rd38544, %r100, %r102;
	add.s64 	%rd38545, %rd38543, %rd38544;
	shr.u64 	%rd38546, %rd38545, 32;
	mul.wide.u32 	%rd38547, %r99, %r102;
	add.s64 	%rd38548, %rd38546, %rd38547;
	shr.u64 	%rd38549, %rd38548, 32;
	mul.wide.u32 	%rd38550, %r98, %r102;
	add.s64 	%rd38551, %rd38549, %rd38550;
	shr.u64 	%rd38552, %rd38551, 32;
	mul.wide.u32 	%rd38553, %r97, %r102;
	add.s64 	%rd38554, %rd38552, %rd38553;
	shr.u64 	%rd38555, %rd38554, 32;
	mul.wide.u32 	%rd38556, %r96, %r102;
	add.s64 	%rd38557, %rd38555, %rd38556;
	shr.u64 	%rd38558, %rd38557, 32;
	mul.wide.u32 	%rd38559, %r95, %r102;
	add.s64 	%rd38560, %rd38558, %rd38559;
	shr.u64 	%rd38561, %rd38560, 32;
	and.b64  	%rd38562, %rd38542, 4294967295;
	add.s64 	%rd38563, %rd38541, %rd38562;
	shr.u64 	%rd38564, %rd38563, 32;
	mul.wide.u32 	%rd38565, %r101, %r101;
	and.b64  	%rd38566, %rd38545, 4294967295;
	add.s64 	%rd38567, %rd38564, %rd38566;
	add.s64 	%rd38568, %rd38567, %rd38565;
	shr.u64 	%rd38569, %rd38568, 32;
	mul.wide.u32 	%rd38570, %r100, %r101;
	and.b64  	%rd38571, %rd38548, 4294967295;
	add.s64 	%rd38572, %rd38569, %rd38571;
	add.s64 	%rd38573, %rd38572, %rd38570;
	shr.u64 	%rd38574, %rd38573, 32;
	mul.wide.u32 	%rd38575, %r99, %r101;
	and.b64  	%rd38576, %rd38551, 4294967295;
	add.s64 	%rd38577, %rd38574, %rd38576;
	add.s64 	%rd38578, %rd38577, %rd38575;
	shr.u64 	%rd38579, %rd38578, 32;
	mul.wide.u32 	%rd38580, %r98, %r101;
	and.b64  	%rd38581, %rd38554, 4294967295;
	add.s64 	%rd38582, %rd38579, %rd38581;
	add.s64 	%rd38583, %rd38582, %rd38580;
	shr.u64 	%rd38584, %rd38583, 32;
	mul.wide.u32 	%rd38585, %r97, %r101;
	and.b64  	%rd38586, %rd38557, 4294967295;
	add.s64 	%rd38587, %rd38584, %rd38586;
	add.s64 	%rd38588, %rd38587, %rd38585;
	shr.u64 	%rd38589, %rd38588, 32;
	mul.wide.u32 	%rd38590, %r96, %r101;
	and.b64  	%rd38591, %rd38560, 4294967295;
	add.s64 	%rd38592, %rd38589, %rd38591;
	add.s64 	%rd38593, %rd38592, %rd38590;
	shr.u64 	%rd38594, %rd38593, 32;
	mul.wide.u32 	%rd38595, %r95, %r101;
	add.s64 	%rd38596, %rd38594, %rd38561;
	add.s64 	%rd38597, %rd38596, %rd38595;
	shr.u64 	%rd38598, %rd38597, 32;
	and.b64  	%rd38599, %rd38568, 4294967295;
	add.s64 	%rd38600, %rd38544, %rd38599;
	shr.u64 	%rd38601, %rd38600, 32;
	and.b64  	%rd38602, %rd38573, 4294967295;
	add.s64 	%rd38603, %rd38601, %rd38602;
	add.s64 	%rd38604, %rd38603, %rd38570;
	shr.u64 	%rd38605, %rd38604, 32;
	mul.wide.u32 	%rd38606, %r100, %r100;
	and.b64  	%rd38607, %rd38578, 4294967295;
	add.s64 	%rd38608, %rd38605, %rd38607;
	add.s64 	%rd38609, %rd38608, %rd38606;
	shr.u64 	%rd38610, %rd38609, 32;
	mul.wide.u32 	%rd38611, %r99, %r100;
	and.b64  	%rd38612, %rd38583, 4294967295;
	add.s64 	%rd38613, %rd38610, %rd38612;
	add.s64 	%rd38614, %rd38613, %rd38611;
	shr.u64 	%rd38615, %rd38614, 32;
	mul.wide.u32 	%rd38616, %r98, %r100;
	and.b64  	%rd38617, %rd38588, 4294967295;
	add.s64 	%rd38618, %rd38615, %rd38617;
	add.s64 	%rd38619, %rd38618, %rd38616;
	shr.u64 	%rd38620, %rd38619, 32;
	mul.wide.u32 	%rd38621, %r97, %r100;
	and.b64  	%rd38622, %rd38593, 4294967295;
	add.s64 	%rd38623, %rd38620, %rd38622;
	add.s64 	%rd38624, %rd38623, %rd38621;
	shr.u64 	%rd38625, %rd38624, 32;
	mul.wide.u32 	%rd38626, %r96, %r100;
	and.b64  	%rd38627, %rd38597, 4294967295;
	add.s64 	%rd38628, %rd38625, %rd38627;
	add.s64 	%rd38629, %rd38628, %rd38626;
	shr.u64 	%rd38630, %rd38629, 32;
	mul.wide.u32 	%rd38631, %r95, %r100;
	add.s64 	%rd38632, %rd38630, %rd38598;
	add.s64 	%rd38633, %rd38632, %rd38631;
	shr.u64 	%rd38634, %rd38633, 32;
	and.b64  	%rd38635, %rd38604, 4294967295;
	add.s64 	%rd38636, %rd38547, %rd38635;
	shr.u64 	%rd38637, %rd38636, 32;
	and.b64  	%rd38638, %rd38609, 4294967295;
	add.s64 	%rd38639, %rd38637, %rd38638;
	add.s64 	%rd38640, %rd38639, %rd38575;
	shr.u64 	%rd38641, %rd38640, 32;
	and.b64  	%rd38642, %rd38614, 4294967295;
	add.s64 	%rd38643, %rd38641, %rd38642;
	add.s64 	%rd38644, %rd38643, %rd38611;
	shr.u64 	%rd38645, %rd38644, 32;
	mul.wide.u32 	%rd38646, %r99, %r99;
	and.b64  	%rd38647, %rd38619, 4294967295;
	add.s64 	%rd38648, %rd38645, %rd38647;
	add.s64 	%rd38649, %rd38648, %rd38646;
	shr.u64 	%rd38650, %rd38649, 32;
	mul.wide.u32 	%rd38651, %r98, %r99;
	and.b64  	%rd38652, %rd38624, 4294967295;
	add.s64 	%rd38653, %rd38650, %rd38652;
	add.s64 	%rd38654, %rd38653, %rd38651;
	shr.u64 	%rd38655, %rd38654, 32;
	mul.wide.u32 	%rd38656, %r97, %r99;
	and.b64  	%rd38657, %rd38629, 4294967295;
	add.s64 	%rd38658, %rd38655, %rd38657;
	add.s64 	%rd38659, %rd38658, %rd38656;
	shr.u64 	%rd38660, %rd38659, 32;
	mul.wide.u32 	%rd38661, %r96, %r99;
	and.b64  	%rd38662, %rd38633, 4294967295;
	add.s64 	%rd38663, %rd38660, %rd38662;
	add.s64 	%rd38664, %rd38663, %rd38661;
	shr.u64 	%rd38665, %rd38664, 32;
	mul.wide.u32 	%rd38666, %r95, %r99;
	add.s64 	%rd38667, %rd38665, %rd38634;
	add.s64 	%rd38668, %rd38667, %rd38666;
	shr.u64 	%rd38669, %rd38668, 32;
	and.b64  	%rd38670, %rd38640, 4294967295;
	add.s64 	%rd38671, %rd38550, %rd38670;
	shr.u64 	%rd38672, %rd38671, 32;
	and.b64  	%rd38673, %rd38644, 4294967295;
	add.s64 	%rd38674, %rd38672, %rd38673;
	add.s64 	%rd38675, %rd38674, %rd38580;
	shr.u64 	%rd38676, %rd38675, 32;
	and.b64  	%rd38677, %rd38649, 4294967295;
	add.s64 	%rd38678, %rd38676, %rd38677;
	add.s64 	%rd38679, %rd38678, %rd38616;
	shr.u64 	%rd38680, %rd38679, 32;
	and.b64  	%rd38681, %rd38654, 4294967295;
	add.s64 	%rd38682, %rd38680, %rd38681;
	add.s64 	%rd38683, %rd38682, %rd38651;
	shr.u64 	%rd38684, %rd38683, 32;
	mul.wide.u32 	%rd38685, %r98, %r98;
	and.b64  	%rd38686, %rd38659, 4294967295;
	add.s64 	%rd38687, %rd38684, %rd38686;
	add.s64 	%rd38688, %rd38687, %rd38685;
	shr.u64 	%rd38689, %rd38688, 32;
	mul.wide.u32 	%rd38690, %r97, %r98;
	and.b64  	%rd38691, %rd38664, 4294967295;
	add.s64 	%rd38692, %rd38689, %rd38691;
	add.s64 	%rd38693, %rd38692, %rd38690;
	shr.u64 	%rd38694, %rd38693, 32;
	mul.wide.u32 	%rd38695, %r96, %r98;
	and.b64  	%rd38696, %rd38668, 4294967295;
	add.s64 	%rd38697, %rd38694, %rd38696;
	add.s64 	%rd38698, %rd38697, %rd38695;
	shr.u64 	%rd38699, %rd38698, 32;
	mul.wide.u32 	%rd38700, %r95, %r98;
	add.s64 	%rd38701, %rd38699, %rd38669;
	add.s64 	%rd38702, %rd38701, %rd38700;
	shr.u64 	%rd38703, %rd38702, 32;
	and.b64  	%rd38704, %rd38675, 4294967295;
	add.s64 	%rd38705, %rd38553, %rd38704;
	shr.u64 	%rd38706, %rd38705, 32;
	and.b64  	%rd38707, %rd38679, 4294967295;
	add.s64 	%rd38708, %rd38706, %rd38707;
	add.s64 	%rd38709, %rd38708, %rd38585;
	shr.u64 	%rd38710, %rd38709, 32;
	and.b64  	%rd38711, %rd38683, 4294967295;
	add.s64 	%rd38712, %rd38710, %rd38711;
	add.s64 	%rd38713, %rd38712, %rd38621;
	shr.u64 	%rd38714, %rd38713, 32;
	and.b64  	%rd38715, %rd38688, 4294967295;
	add.s64 	%rd38716, %rd38714, %rd38715;
	add.s64 	%rd38717, %rd38716, %rd38656;
	shr.u64 	%rd38718, %rd38717, 32;
	and.b64  	%rd38719, %rd38693, 4294967295;
	add.s64 	%rd38720, %rd38718, %rd38719;
	add.s64 	%rd38721, %rd38720, %rd38690;
	shr.u64 	%rd38722, %rd38721, 32;
	mul.wide.u32 	%rd38723, %r97, %r97;
	and.b64  	%rd38724, %rd38698, 4294967295;
	add.s64 	%rd38725, %rd38722, %rd38724;
	add.s64 	%rd38726, %rd38725, %rd38723;
	shr.u64 	%rd38727, %rd38726, 32;
	mul.wide.u32 	%rd38728, %r96, %r97;
	and.b64  	%rd38729, %rd38702, 4294967295;
	add.s64 	%rd38730, %rd38727, %rd38729;
	add.s64 	%rd38731, %rd38730, %rd38728;
	shr.u64 	%rd38732, %rd38731, 32;
	mul.wide.u32 	%rd38733, %r95, %r97;
	add.s64 	%rd38734, %rd38732, %rd38703;
	add.s64 	%rd38735, %rd38734, %rd38733;
	shr.u64 	%rd38736, %rd38735, 32;
	and.b64  	%rd38737, %rd38709, 4294967295;
	add.s64 	%rd38738, %rd38556, %rd38737;
	shr.u64 	%rd38739, %rd38738, 32;
	and.b64  	%rd38740, %rd38713, 4294967295;
	add.s64 	%rd38741, %rd38739, %rd38740;
	add.s64 	%rd38742, %rd38741, %rd38590;
	shr.u64 	%rd38743, %rd38742, 32;
	and.b64  	%rd38744, %rd38717, 4294967295;
	add.s64 	%rd38745, %rd38743, %rd38744;
	add.s64 	%rd38746, %rd38745, %rd38626;
	shr.u64 	%rd38747, %rd38746, 32;
	and.b64  	%rd38748, %rd38721, 4294967295;
	add.s64 	%rd38749, %rd38747, %rd38748;
	add.s64 	%rd38750, %rd38749, %rd38661;
	shr.u64 	%rd38751, %rd38750, 32;
	and.b64  	%rd38752, %rd38726, 4294967295;
	add.s64 	%rd38753, %rd38751, %rd38752;
	add.s64 	%rd38754, %rd38753, %rd38695;
	shr.u64 	%rd38755, %rd38754, 32;
	and.b64  	%rd38756, %rd38731, 4294967295;
	add.s64 	%rd38757, %rd38755, %rd38756;
	add.s64 	%rd38758, %rd38757, %rd38728;
	shr.u64 	%rd38759, %rd38758, 32;
	mul.wide.u32 	%rd38760, %r96, %r96;
	and.b64  	%rd38761, %rd38735, 4294967295;
	add.s64 	%rd38762, %rd38759, %rd38761;
	add.s64 	%rd38763, %rd38762, %rd38760;
	shr.u64 	%rd38764, %rd38763, 32;
	mul.wide.u32 	%rd38765, %r95, %r96;
	add.s64 	%rd38766, %rd38764, %rd38736;
	add.s64 	%rd38767, %rd38766, %rd38765;
	shr.u64 	%rd38768, %rd38767, 32;
	and.b64  	%rd38769, %rd38742, 4294967295;
	add.s64 	%rd38770, %rd38559, %rd38769;
	shr.u64 	%rd38771, %rd38770, 32;
	and.b64  	%rd38772, %rd38746, 4294967295;
	add.s64 	%rd38773, %rd38771, %rd38772;
	add.s64 	%rd38774, %rd38773, %rd38595;
	shr.u64 	%rd38775, %rd38774, 32;
	and.b64  	%rd38776, %rd38750, 4294967295;
	add.s64 	%rd38777, %rd38775, %rd38776;
	add.s64 	%rd38778, %rd38777, %rd38631;
	shr.u64 	%rd38779, %rd38778, 32;
	and.b64  	%rd38780, %rd38754, 4294967295;
	add.s64 	%rd38781, %rd38779, %rd38780;
	add.s64 	%rd38782, %rd38781, %rd38666;
	shr.u64 	%rd38783, %rd38782, 32;
	and.b64  	%rd38784, %rd38758, 4294967295;
	add.s64 	%rd38785, %rd38783, %rd38784;
	add.s64 	%rd38786, %rd38785, %rd38700;
	shr.u64 	%rd38787, %rd38786, 32;
	and.b64  	%rd38788, %rd38763, 4294967295;
	add.s64 	%rd38789, %rd38787, %rd38788;
	add.s64 	%rd38790, %rd38789, %rd38733;
	shr.u64 	%rd38791, %rd38790, 32;
	and.b64  	%rd38792, %rd38767, 4294967295;
	add.s64 	%rd38793, %rd38791, %rd38792;
	add.s64 	%rd38794, %rd38793, %rd38765;
	shr.u64 	%rd38795, %rd38794, 32;
	mul.wide.u32 	%rd38796, %r95, %r95;
	add.s64 	%rd38797, %rd38795, %rd38768;
	add.s64 	%rd38798, %rd38797, %rd38796;
	{ .reg .b32 tmp; mov.b64 {tmp, %r5514}, %rd38798; }
	mul.lo.s32 	%r5515, %r9, %r5513;
	cvt.u64.u32 	%rd38799, %r5515;
	and.b64  	%rd38800, %rd38539, 4294967293;
	mad.lo.s64 	%rd38801, %rd2, %rd38799, %rd38800;
	shr.u64 	%rd38802, %rd38801, 32;
	and.b64  	%rd38803, %rd38563, 4294967295;
	add.s64 	%rd38804, %rd38802, %rd38803;
	mad.lo.s64 	%rd38805, %rd3, %rd38799, %rd38804;
	cvt.u32.u64 	%r5516, %rd38805;
	shr.u64 	%rd38806, %rd38805, 32;
	and.b64  	%rd38807, %rd38600, 4294967295;
	add.s64 	%rd38808, %rd38806, %rd38807;
	mad.lo.s64 	%rd38809, %rd4, %rd38799, %rd38808;
	shr.u64 	%rd38810, %rd38809, 32;
	and.b64  	%rd38811, %rd38636, 4294967295;
	add.s64 	%rd38812, %rd38810, %rd38811;
	mad.lo.s64 	%rd38813, %rd5, %rd38799, %rd38812;
	shr.u64 	%rd38814, %rd38813, 32;
	and.b64  	%rd38815, %rd38671, 4294967295;
	add.s64 	%rd38816, %rd38814, %rd38815;
	mad.lo.s64 	%rd38817, %rd6, %rd38799, %rd38816;
	shr.u64 	%rd38818, %rd38817, 32;
	and.b64  	%rd38819, %rd38705, 4294967295;
	add.s64 	%rd38820, %rd38818, %rd38819;
	mad.lo.s64 	%rd38821, %rd7, %rd38799, %rd38820;
	shr.u64 	%rd38822, %rd38821, 32;
	and.b64  	%rd38823, %rd38738, 4294967295;
	add.s64 	%rd38824, %rd38822, %rd38823;
	mad.lo.s64 	%rd38825, %rd8, %rd38799, %rd38824;
	shr.u64 	%rd38826, %rd38825, 32;
	and.b64  	%rd38827, %rd38770, 4294967295;
	add.s64 	%rd38828, %rd38826, %rd38827;
	mad.lo.s64 	%rd38829, %rd9, %rd38799, %rd38828;
	shr.u64 	%rd38830, %rd38829, 32;
	and.b64  	%rd38831, %rd38774, 4294967295;
	add.s64 	%rd38832, %rd38830, %rd38831;
	shr.u64 	%rd38833, %rd38832, 32;
	and.b64  	%rd38834, %rd38778, 4294967295;
	add.s64 	%rd38835, %rd38833, %rd38834;
	shr.u64 	%rd38836, %rd38835, 32;
	and.b64  	%rd38837, %rd38782, 4294967295;
	add.s64 	%rd38838, %rd38836, %rd38837;
	shr.u64 	%rd38839, %rd38838, 32;
	and.b64  	%rd38840, %rd38786, 4294967295;
	add.s64 	%rd38841, %rd38839, %rd38840;
	shr.u64 	%rd38842, %rd38841, 32;
	and.b64  	%rd38843, %rd38790, 4294967295;
	add.s64 	%rd38844, %rd38842, %rd38843;
	shr.u64 	%rd38845, %rd38844, 32;
	and.b64  	%rd38846, %rd38794, 4294967295;
	add.s64 	%rd38847, %rd38845, %rd38846;
	shr.u64 	%rd38848, %rd38847, 32;
	and.b64  	%rd38849, %rd38798, 4294967295;
	add.s64 	%rd38850, %rd38848, %rd38849;
	{ .reg .b32 tmp; mov.b64 {tmp, %r5517}, %rd38850; }
	add.s32 	%r5518, %r5514, %r5517;
	mul.lo.s32 	%r5519, %r9, %r5516;
	cvt.u64.u32 	%rd38851, %r5519;
	and.b64  	%rd38852, %rd38805, 4294967295;
	mad.lo.s64 	%rd38853, %rd2, %rd38851, %rd38852;
	shr.u64 	%rd38854, %rd38853, 32;
	and.b64  	%rd38855, %rd38809, 4294967295;
	add.s64 	%rd38856, %rd38854, %rd38855;
	mad.lo.s64 	%rd38857, %rd3, %rd38851, %rd38856;
	cvt.u32.u64 	%r5520, %rd38857;
	shr.u64 	%rd38858, %rd38857, 32;
	and.b64  	%rd38859, %rd38813, 4294967295;
	add.s64 	%rd38860, %rd38858, %rd38859;
	mad.lo.s64 	%rd38861, %rd4, %rd38851, %rd38860;
	shr.u64 	%rd38862, %rd38861, 32;
	and.b64  	%rd38863, %rd38817, 4294967295;
	add.s64 	%rd38864, %rd38862, %rd38863;
	mad.lo.s64 	%rd38865, %rd5, %rd38851, %rd38864;
	shr.u64 	%rd38866, %rd38865, 32;
	and.b64  	%rd38867, %rd38821, 4294967295;
	add.s64 	%rd38868, %rd38866, %rd38867;
	mad.lo.s64 	%rd38869, %rd6, %rd38851, %rd38868;
	shr.u64 	%rd38870, %rd38869, 32;
	and.b64  	%rd38871, %rd38825, 4294967295;
	add.s64 	%rd38872, %rd38870, %rd38871;
	mad.lo.s64 	%rd38873, %rd7, %rd38851, %rd38872;
	shr.u64 	%rd38874, %rd38873, 32;
	and.b64  	%rd38875, %rd38829, 4294967295;
	add.s64 	%rd38876, %rd38874, %rd38875;
	mad.lo.s64 	%rd38877, %rd8, %rd38851, %rd38876;
	shr.u64 	%rd38878, %rd38877, 32;
	and.b64  	%rd38879, %rd38832, 4294967295;
	add.s64 	%rd38880, %rd38878, %rd38879;
	mad.lo.s64 	%rd38881, %rd9, %rd38851, %rd38880;
	shr.u64 	%rd38882, %rd38881, 32;
	and.b64  	%rd38883, %rd38835, 4294967295;
	add.s64 	%rd38884, %rd38882, %rd38883;
	shr.u64 	%rd38885, %rd38884, 32;
	and.b64  	%rd38886, %rd38838, 4294967295;
	add.s64 	%rd38887, %rd38885, %rd38886;
	shr.u64 	%rd38888, %rd38887, 32;
	and.b64  	%rd38889, %rd38841, 4294967295;
	add.s64 	%rd38890, %rd38888, %rd38889;
	shr.u64 	%rd38891, %rd38890, 32;
	and.b64  	%rd38892, %rd38844, 4294967295;
	add.s64 	%rd38893, %rd38891, %rd38892;
	shr.u64 	%rd38894, %rd38893, 32;
	and.b64  	%rd38895, %rd38847, 4294967295;
	add.s64 	%rd38896, %rd38894, %rd38895;
	shr.u64 	%rd38897, %rd38896, 32;
	and.b64  	%rd38898, %rd38850, 4294967295;
	add.s64 	%rd38899, %rd38897, %rd38898;
	{ .reg .b32 tmp; mov.b64 {tmp, %r5521}, %rd38899; }
	add.s32 	%r5522, %r5518, %r5521;
	mul.lo.s32 	%r5523, %r9, %r5520;
	cvt.u64.u32 	%rd38900, %r5523;
	and.b64  	%rd38901, %rd38857, 4294967295;
	mad.lo.s64 	%rd38902, %rd2, %rd38900, %rd38901;
	shr.u64 	%rd38903, %rd38902, 32;
	and.b64  	%rd38904, %rd38861, 4294967295;
	add.s64 	%rd38905, %rd38903, %rd38904;
	mad.lo.s64 	%rd38906, %rd3, %rd38900, %rd38905;
	cvt.u32.u64 	%r5524, %rd38906;
	shr.u64 	%rd38907, %rd38906, 32;
	and.b64  	%rd38908, %rd38865, 4294967295;
	add.s64 	%rd38909, %rd38907, %rd38908;
	mad.lo.s64 	%rd38910, %rd4, %rd38900, %rd38909;
	shr.u64 	%rd38911, %rd38910, 32;
	and.b64  	%rd38912, %rd38869, 4294967295;
	add.s64 	%rd38913, %rd38911, %rd38912;
	mad.lo.s64 	%rd38914, %rd5, %rd38900, %rd38913;
	shr.u64 	%rd38915, %rd38914, 32;
	and.b64  	%rd38916, %rd38873, 4294967295;
	add.s64 	%rd38917, %rd38915, %rd38916;
	mad.lo.s64 	%rd38918, %rd6, %rd38900, %rd38917;
	shr.u64 	%rd38919, %rd38918, 32;
	and.b64  	%rd38920, %rd38877, 4294967295;
	add.s64 	%rd38921, %rd38919, %rd38920;
	mad.lo.s64 	%rd38922, %rd7, %rd38900, %rd38921;
	shr.u64 	%rd38923, %rd38922, 32;
	and.b64  	%rd38924, %rd38881, 4294967295;
	add.s64 	%rd38925, %rd38923, %rd38924;
	mad.lo.s64 	%rd38926, %rd8, %rd38900, %rd38925;
	shr.u64 	%rd38927, %rd38926, 32;
	and.b64  	%rd38928, %rd38884, 4294967295;
	add.s64 	%rd38929, %rd38927, %rd38928;
	mad.lo.s64 	%rd38930, %rd9, %rd38900, %rd38929;
	shr.u64 	%rd38931, %rd38930, 32;
	and.b64  	%rd38932, %rd38887, 4294967295;
	add.s64 	%rd38933, %rd38931, %rd38932;
	shr.u64 	%rd38934, %rd38933, 32;
	and.b64  	%rd38935, %rd38890, 4294967295;
	add.s64 	%rd38936, %rd38934, %rd38935;
	shr.u64 	%rd38937, %rd38936, 32;
	and.b64  	%rd38938, %rd38893, 4294967295;
	add.s64 	%rd38939, %rd38937, %rd38938;
	shr.u64 	%rd38940, %rd38939, 32;
	and.b64  	%rd38941, %rd38896, 4294967295;
	add.s64 	%rd38942, %rd38940, %rd38941;
	shr.u64 	%rd38943, %rd38942, 32;
	and.b64  	%rd38944, %rd38899, 4294967295;
	add.s64 	%rd38945, %rd38943, %rd38944;
	{ .reg .b32 tmp; mov.b64 {tmp, %r5525}, %rd38945; }
	add.s32 	%r5526, %r5522, %r5525;
	mul.lo.s32 	%r5527, %r9, %r5524;
	cvt.u64.u32 	%rd38946, %r5527;
	and.b64  	%rd38947, %rd38906, 4294967295;
	mad.lo.s64 	%rd38948, %rd2, %rd38946, %rd38947;
	shr.u64 	%rd38949, %rd38948, 32;
	and.b64  	%rd38950, %rd38910, 4294967295;
	add.s64 	%rd38951, %rd38949, %rd38950;
	mad.lo.s64 	%rd38952, %rd3, %rd38946, %rd38951;
	cvt.u32.u64 	%r5528, %rd38952;
	shr.u64 	%rd38953, %rd38952, 32;
	and.b64  	%rd38954, %rd38914, 4294967295;
	add.s64 	%rd38955, %rd38953, %rd38954;
	mad.lo.s64 	%rd38956, %rd4, %rd38946, %rd38955;
	shr.u64 	%rd38957, %rd38956, 32;
	and.b64  	%rd38958, %rd38918, 4294967295;
	add.s64 	%rd38959, %rd38957, %rd38958;
	mad.lo.s64 	%rd38960, %rd5, %rd38946, %rd38959;
	shr.u64 	%rd38961, %rd38960, 32;
	and.b64  	%rd38962, %rd38922, 4294967295;
	add.s64 	%rd38963, %rd38961, %rd38962;
	mad.lo.s64 	%rd38964, %rd6, %rd38946, %rd38963;
	shr.u64 	%rd38965, %rd38964, 32;
	and.b64  	%rd38966, %rd38926, 4294967295;
	add.s64 	%rd38967, %rd38965, %rd38966;
	mad.lo.s64 	%rd38968, %rd7, %rd38946, %rd38967;
	shr.u64 	%rd38969, %rd38968, 32;
	and.b64  	%rd38970, %rd38930, 4294967295;
	add.s64 	%rd38971, %rd38969, %rd38970;
	mad.lo.s64 	%rd38972, %rd8, %rd38946, %rd38971;
	shr.u64 	%rd38973, %rd38972, 32;
	and.b64  	%rd38974, %rd38933, 4294967295;
	add.s64 	%rd38975, %rd38973, %rd38974;
	mad.lo.s64 	%rd38976, %rd9, %rd38946, %rd38975;
	shr.u64 	%rd38977, %rd38976, 32;
	and.b64  	%rd38978, %rd38936, 4294967295;
	add.s64 	%rd38979, %rd38977, %rd38978;
	shr.u64 	%rd38980, %rd38979, 32;
	and.b64  	%rd38981, %rd38939, 4294967295;
	add.s64 	%rd38982, %rd38980, %rd38981;
	shr.u64 	%rd38983, %rd38982, 32;
	and.b64  	%rd38984, %rd38942, 4294967295;
	add.s64 	%rd38985, %rd38983, %rd38984;
	shr.u64 	%rd38986, %rd38985, 32;
	and.b64  	%rd38987, %rd38945, 4294967295;
	add.s64 	%rd38988, %rd38986, %rd38987;
	{ .reg .b32 tmp; mov.b64 {tmp, %r5529}, %rd38988; }
	add.s32 	%r5530, %r5526, %r5529;
	mul.lo.s32 	%r5531, %r9, %r5528;
	cvt.u64.u32 	%rd38989, %r5531;
	and.b64  	%rd38990, %rd38952, 4294967295;
	mad.lo.s64 	%rd38991, %rd2, %rd38989, %rd38990;
	shr.u64 	%rd38992, %rd38991, 32;
	and.b64  	%rd38993, %rd38956, 4294967295;
	add.s64 	%rd38994, %rd38992, %rd38993;
	mad.lo.s64 	%rd38995, %rd3, %rd38989, %rd38994;
	cvt.u32.u64 	%r5532, %rd38995;
	shr.u64 	%rd38996, %rd38995, 32;
	and.b64  	%rd38997, %rd38960, 4294967295;
	add.s64 	%rd38998, %rd38996, %rd38997;
	mad.lo.s64 	%rd38999, %rd4, %rd38989, %rd38998;
	shr.u64 	%rd39000, %rd38999, 32;
	and.b64  	%rd39001, %rd38964, 4294967295;
	add.s64 	%rd39002, %rd39000, %rd39001;
	mad.lo.s64 	%rd39003, %rd5, %rd38989, %rd39002;
	shr.u64 	%rd39004, %rd39003, 32;
	and.b64  	%rd39005, %rd38968, 4294967295;
	add.s64 	%rd39006, %rd39004, %rd39005;
	mad.lo.s64 	%rd39007, %rd6, %rd38989, %rd39006;
	shr.u64 	%rd39008, %rd39007, 32;
	and.b64  	%rd39009, %rd38972, 4294967295;
	add.s64 	%rd39010, %rd39008, %rd39009;
	mad.lo.s64 	%rd39011, %rd7, %rd38989, %rd39010;
	shr.u64 	%rd39012, %rd39011, 32;
	and.b64  	%rd39013, %rd38976, 4294967295;
	add.s64 	%rd39014, %rd39012, %rd39013;
	mad.lo.s64 	%rd39015, %rd8, %rd38989, %rd39014;
	shr.u64 	%rd39016, %rd39015, 32;
	and.b64  	%rd39017, %rd38979, 4294967295;
	add.s64 	%rd39018, %rd39016, %rd39017;
	mad.lo.s64 	%rd39019, %rd9, %rd38989, %rd39018;
	shr.u64 	%rd39020, %rd39019, 32;
	and.b64  	%rd39021, %rd38982, 4294967295;
	add.s64 	%rd39022, %rd39020, %rd39021;
	shr.u64 	%rd39023, %rd39022, 32;
	and.b64  	%rd39024, %rd38985, 4294967295;
	add.s64 	%rd39025, %rd39023, %rd39024;
	shr.u64 	%rd39026, %rd39025, 32;
	and.b64  	%rd39027, %rd38988, 4294967295;
	add.s64 	%rd39028, %rd39026, %rd39027;
	{ .reg .b32 tmp; mov.b64 {tmp, %r5533}, %rd39028; }
	add.s32 	%r5534, %r5530, %r5533;
	mul.lo.s32 	%r5535, %r9, %r5532;
	cvt.u64.u32 	%rd39029, %r5535;
	and.b64  	%rd39030, %rd38995, 4294967295;
	mad.lo.s64 	%rd39031, %rd2, %rd39029, %rd39030;
	shr.u64 	%rd39032, %rd39031, 32;
	and.b64  	%rd39033, %rd38999, 4294967295;
	add.s64 	%rd39034, %rd39032, %rd39033;
	mad.lo.s64 	%rd39035, %rd3, %rd39029, %rd39034;
	cvt.u32.u64 	%r5536, %rd39035;
	shr.u64 	%rd39036, %rd39035, 32;
	and.b64  	%rd39037, %rd39003, 4294967295;
	add.s64 	%rd39038, %rd39036, %rd39037;
	mad.lo.s64 	%rd39039, %rd4, %rd39029, %rd39038;
	shr.u64 	%rd39040, %rd39039, 32;
	and.b64  	%rd39041, %rd39007, 4294967295;
	add.s64 	%rd39042, %rd39040, %rd39041;
	mad.lo.s64 	%rd39043, %rd5, %rd39029, %rd39042;
	shr.u64 	%rd39044, %rd39043, 32;
	and.b64  	%rd39045, %rd39011, 4294967295;
	add.s64 	%rd39046, %rd39044, %rd39045;
	mad.lo.s64 	%rd39047, %rd6, %rd39029, %rd39046;
	shr.u64 	%rd39048, %rd39047, 32;
	and.b64  	%rd39049, %rd39015, 4294967295;
	add.s64 	%rd39050, %rd39048, %rd39049;
	mad.lo.s64 	%rd39051, %rd7, %rd39029, %rd39050;
	shr.u64 	%rd39052, %rd39051, 32;
	and.b64  	%rd39053, %rd39019, 4294967295;
	add.s64 	%rd39054, %rd39052, %rd39053;
	mad.lo.s64 	%rd39055, %rd8, %rd39029, %rd39054;
	shr.u64 	%rd39056, %rd39055, 32;
	and.b64  	%rd39057, %rd39022, 4294967295;
	add.s64 	%rd39058, %rd39056, %rd39057;
	mad.lo.s64 	%rd39059, %rd9, %rd39029, %rd39058;
	shr.u64 	%rd39060, %rd39059, 32;
	and.b64  	%rd39061, %rd39025, 4294967295;
	add.s64 	%rd39062, %rd39060, %rd39061;
	shr.u64 	%rd39063, %rd39062, 32;
	and.b64  	%rd39064, %rd39028, 4294967295;
	add.s64 	%rd39065, %rd39063, %rd39064;
	{ .reg .b32 tmp; mov.b64 {tmp, %r5537}, %rd39065; }
	add.s32 	%r5538, %r5534, %r5537;
	mul.lo.s32 	%r5539, %r9, %r5536;
	cvt.u64.u32 	%rd39066, %r5539;
	and.b64  	%rd39067, %rd39035, 4294967295;
	mad.lo.s64 	%rd39068, %rd2, %rd39066, %rd39067;
	shr.u64 	%rd39069, %rd39068, 32;
	and.b64  	%rd39070, %rd39039, 4294967295;
	add.s64 	%rd39071, %rd39069, %rd39070;
	mad.lo.s64 	%rd39072, %rd3, %rd39066, %rd39071;
	cvt.u32.u64 	%r5540, %rd39072;
	shr.u64 	%rd39073, %rd39072, 32;
	and.b64  	%rd39074, %rd39043, 4294967295;
	add.s64 	%rd39075, %rd39073, %rd39074;
	mad.lo.s64 	%rd39076, %rd4, %rd39066, %rd39075;
	shr.u64 	%rd39077, %rd39076, 32;
	and.b64  	%rd39078, %rd39047, 4294967295;
	add.s64 	%rd39079, %rd39077, %rd39078;
	mad.lo.s64 	%rd39080, %rd5, %rd39066, %rd39079;
	shr.u64 	%rd39081, %rd39080, 32;
	and.b64  	%rd39082, %rd39051, 4294967295;
	add.s64 	%rd39083, %rd39081, %rd39082;
	mad.lo.s64 	%rd39084, %rd6, %rd39066, %rd39083;
	shr.u64 	%rd39085, %rd39084, 32;
	and.b64  	%rd39086, %rd39055, 4294967295;
	add.s64 	%rd39087, %rd39085, %rd39086;
	mad.lo.s64 	%rd39088, %rd7, %rd39066, %rd39087;
	shr.u64 	%rd39089, %rd39088, 32;
	and.b64  	%rd39090, %rd39059, 4294967295;
	add.s64 	%rd39091, %rd39089, %rd39090;
	mad.lo.s64 	%rd39092, %rd8, %rd39066, %rd39091;
	shr.u64 	%rd39093, %rd39092, 32;
	and.b64  	%rd39094, %rd39062, 4294967295;
	add.s64 	%rd39095, %rd39093, %rd39094;
	mad.lo.s64 	%rd39096, %rd9, %rd39066, %rd39095;
	shr.u64 	%rd39097, %rd39096, 32;
	and.b64  	%rd39098, %rd39065, 4294967295;
	add.s64 	%rd39099, %rd39097, %rd39098;
	{ .reg .b32 tmp; mov.b64 {tmp, %r5541}, %rd39099; }
	add.s32 	%r5542, %r5538, %r5541;
	mul.lo.s32 	%r5543, %r9, %r5540;
	cvt.u64.u32 	%rd39100, %r5543;
	and.b64  	%rd39101, %rd39072, 4294967295;
	mad.lo.s64 	%rd39102, %rd2, %rd39100, %rd39101;
	shr.u64 	%rd39103, %rd39102, 32;
	and.b64  	%rd39104, %rd39076, 4294967295;
	add.s64 	%rd39105, %rd39103, %rd39104;
	mad.lo.s64 	%rd47165, %rd3, %rd39100, %rd39105;
	shr.u64 	%rd39106, %rd47165, 32;
	and.b64  	%rd39107, %rd39080, 4294967295;
	add.s64 	%rd39108, %rd39106, %rd39107;
	mad.lo.s64 	%rd47166, %rd4, %rd39100, %rd39108;
	cvt.u32.u64 	%r626, %rd47166;
	shr.u64 	%rd39109, %rd47166, 32;
	and.b64  	%rd39110, %rd39084, 4294967295;
	add.s64 	%rd39111, %rd39109, %rd39110;
	mad.lo.s64 	%rd47167, %rd5, %rd39100, %rd39111;
	cvt.u32.u64 	%r627, %rd47167;
	shr.u64 	%rd39112, %rd47167, 32;
	and.b64  	%rd39113, %rd39088, 4294967295;
	add.s64 	%rd39114, %rd39112, %rd39113;
	mad.lo.s64 	%rd47168, %rd6, %rd39100, %rd39114;
	cvt.u32.u64 	%r628, %rd47168;
	shr.u64 	%rd39115, %rd47168, 32;
	and.b64  	%rd39116, %rd39092, 4294967295;
	add.s64 	%rd39117, %rd39115, %rd39116;
	mad.lo.s64 	%rd47169, %rd7, %rd39100, %rd39117;
	cvt.u32.u64 	%r629, %rd47169;
	shr.u64 	%rd39118, %rd47169, 32;
	and.b64  	%rd39119, %rd39096, 4294967295;
	add.s64 	%rd39120, %rd39118, %rd39119;
	mad.lo.s64 	%rd47170, %rd8, %rd39100, %rd39120;
	cvt.u32.u64 	%r630, %rd47170;
	shr.u64 	%rd39121, %rd47170, 32;
	and.b64  	%rd39122, %rd39099, 4294967295;
	add.s64 	%rd39123, %rd39121, %rd39122;
	mad.lo.s64 	%rd47171, %rd9, %rd39100, %rd39123;
	cvt.u32.u64 	%r631, %rd47171;
	{ .reg .b32 tmp; mov.b64 {tmp, %r5544}, %rd47171; }
	add.s32 	%r6845, %r5542, %r5544;
	setp.gt.u32 	%p1637, %r6845, %r5512;
	@%p1637 bra 	$L__BB0_639;
	setp.lt.u32 	%p1638, %r6845, %r5512;
	@%p1638 bra 	$L__BB0_640;
	cvt.u32.u64 	%r5546, %rd8;
	setp.lt.u32 	%p1639, %r5546, %r631;
	@%p1639 bra 	$L__BB0_639;
	setp.gt.u32 	%p1640, %r5546, %r631;
	@%p1640 bra 	$L__BB0_640;
	cvt.u32.u64 	%r5548, %rd7;
	setp.lt.u32 	%p1641, %r5548, %r630;
	@%p1641 bra 	$L__BB0_639;
	setp.gt.u32 	%p1642, %r5548, %r630;
	@%p1642 bra 	$L__BB0_640;
	cvt.u32.u64 	%r5550, %rd6;
	setp.lt.u32 	%p1643, %r5550, %r629;
	@%p1643 bra 	$L__BB0_639;
	setp.gt.u32 	%p1644, %r5550, %r629;
	@%p1644 bra 	$L__BB0_640;
	cvt.u32.u64 	%r5552, %rd5;
	setp.lt.u32 	%p1645, %r5552, %r628;
	@%p1645 bra 	$L__BB0_639;
	setp.gt.u32 	%p1646, %r5552, %r628;
	@%p1646 bra 	$L__BB0_640;
	cvt.u32.u64 	%r5554, %rd4;
	setp.lt.u32 	%p1647, %r5554, %r627;
	@%p1647 bra 	$L__BB0_639;
	setp.gt.u32 	%p1648, %r5554, %r627;
	@%p1648 bra 	$L__BB0_640;
	cvt.u32.u64 	%r5556, %rd3;
	setp.lt.u32 	%p1649, %r5556, %r626;
	@%p1649 bra 	$L__BB0_639;
	cvt.u32.u64 	%r5557, %rd2;
	setp.gt.u32 	%p1650, %r5556, %r626;
	cvt.u32.u64 	%r5559, %rd47165;
	setp.gt.u32 	%p1651, %r5557, %r5559;
	or.pred  	%p1652, %p1650, %p1651;
	@%p1652 bra 	$L__BB0_640;
$L__BB0_639:
	and.b64  	%rd39125, %rd47165, 4294967295;
	sub.s64 	%rd47165, %rd39125, %rd2;
	shr.u64 	%rd39126, %rd47165, 63;
	and.b64  	%rd39127, %rd47166, 4294967295;
	add.s64 	%rd39128, %rd39126, %rd3;
	sub.s64 	%rd47166, %rd39127, %rd39128;
	shr.u64 	%rd39129, %rd47166, 63;
	and.b64  	%rd39130, %rd47167, 4294967295;
	add.s64 	%rd39131, %rd39129, %rd4;
	sub.s64 	%rd47167, %rd39130, %rd39131;
	shr.u64 	%rd39132, %rd47167, 63;
	and.b64  	%rd39133, %rd47168, 4294967295;
	add.s64 	%rd39134, %rd39132, %rd5;
	sub.s64 	%rd47168, %rd39133, %rd39134;
	shr.u64 	%rd39135, %rd47168, 63;
	and.b64  	%rd39136, %rd47169, 4294967295;
	add.s64 	%rd39137, %rd39135, %rd6;
	sub.s64 	%rd47169, %rd39136, %rd39137;
	shr.u64 	%rd39138, %rd47169, 63;
	and.b64  	%rd39139, %rd47170, 4294967295;
	add.s64 	%rd39140, %rd39138, %rd7;
	sub.s64 	%rd47170, %rd39139, %rd39140;
	shr.u64 	%rd39141, %rd47170, 63;
	and.b64  	%rd39142, %rd47171, 4294967295;
	add.s64 	%rd39143, %rd39141, %rd8;
	sub.s64 	%rd47171, %rd39142, %rd39143;
	shr.u64 	%rd39144, %rd47171, 63;
	cvt.u32.u64 	%r5561, %rd39144;
	add.s32 	%r5562, %r5512, %r5561;
	sub.s32 	%r6845, %r6845, %r5562;
$L__BB0_640:
	cvt.u32.u64 	%r5563, %rd9;
	cvt.u64.u32 	%rd1120, %r110;
	and.b64  	%rd1121, %rd47165, 4294967295;
	mul.lo.s64 	%rd39145, %rd1121, %rd1120;
	cvt.u32.u64 	%r5564, %rd39145;
	shr.u64 	%rd39146, %rd39145, 32;
	and.b64  	%rd1122, %rd47166, 4294967295;
	mad.lo.s64 	%rd39147, %rd1122, %rd1120, %rd39146;
	shr.u64 	%rd39148, %rd39147, 32;
	and.b64  	%rd1123, %rd47167, 4294967295;
	mad.lo.s64 	%rd39149, %rd1123, %rd1120, %rd39148;
	shr.u64 	%rd39150, %rd39149, 32;
	and.b64  	%rd1124, %rd47168, 4294967295;
	mad.lo.s64 	%rd39151, %rd1124, %rd1120, %rd39150;
	shr.u64 	%rd39152, %rd39151, 32;
	and.b64  	%rd1125, %rd47169, 4294967295;
	mad.lo.s64 	%rd39153, %rd1125, %rd1120, %rd39152;
	shr.u64 	%rd39154, %rd39153, 32;
	and.b64  	%rd1126, %rd47170, 4294967295;
	mad.lo.s64 	%rd39155, %rd1126, %rd1120, %rd39154;
	shr.u64 	%rd39156, %rd39155, 32;
	and.b64  	%rd1127, %rd47171, 4294967295;
	mad.lo.s64 	%rd39157, %rd1127, %rd1120, %rd39156;
	shr.u64 	%rd39158, %rd39157, 32;
	cvt.u64.u32 	%rd1128, %r6845;
	mul.wide.u32 	%rd39159, %r6845, %r110;
	add.s64 	%rd39160, %rd39158, %rd39159;
	shr.u64 	%rd39161, %rd39160, 32;
	cvt.u64.u32 	%rd1129, %r109;
	and.b64  	%rd39162, %rd39147, 4294967295;
	mad.lo.s64 	%rd39163, %rd1121, %rd1129, %rd39162;
	shr.u64 	%rd39164, %rd39163, 32;
	and.b64  	%rd39165, %rd39149, 4294967295;
	add.s64 	%rd39166, %rd39164, %rd39165;
	mad.lo.s64 	%rd39167, %rd1122, %rd1129, %rd39166;
	shr.u64 	%rd39168, %rd39167, 32;
	and.b64  	%rd39169, %rd39151, 4294967295;
	add.s64 	%rd39170, %rd39168, %rd39169;
	mad.lo.s64 	%rd39171, %rd1123, %rd1129, %rd39170;
	shr.u64 	%rd39172, %rd39171, 32;
	and.b64  	%rd39173, %rd39153, 4294967295;
	add.s64 	%rd39174, %rd39172, %rd39173;
	mad.lo.s64 	%rd39175, %rd1124, %rd1129, %rd39174;
	shr.u64 	%rd39176, %rd39175, 32;
	and.b64  	%rd39177, %rd39155, 4294967295;
	add.s64 	%rd39178, %rd39176, %rd39177;
	mad.lo.s64 	%rd39179, %rd1125, %rd1129, %rd39178;
	shr.u64 	%rd39180, %rd39179, 32;
	and.b64  	%rd39181, %rd39157, 4294967295;
	add.s64 	%rd39182, %rd39180, %rd39181;
	mad.lo.s64 	%rd39183, %rd1126, %rd1129, %rd39182;
	shr.u64 	%rd39184, %rd39183, 32;
	and.b64  	%rd39185, %rd39160, 4294967295;
	add.s64 	%rd39186, %rd39184, %rd39185;
	mad.lo.s64 	%rd39187, %rd1127, %rd1129, %rd39186;
	shr.u64 	%rd39188, %rd39187, 32;
	mul.wide.u32 	%rd39189, %r6845, %r109;
	add.s64 	%rd39190, %rd39188, %rd39161;
	add.s64 	%rd39191, %rd39190, %rd39189;
	shr.u64 	%rd39192, %rd39191, 32;
	cvt.u64.u32 	%rd1130, %r108;
	and.b64  	%rd39193, %rd39167, 4294967295;
	mad.lo.s64 	%rd39194, %rd1121, %rd1130, %rd39193;
	shr.u64 	%rd39195, %rd39194, 32;
	and.b64  	%rd39196, %rd39171, 4294967295;
	add.s64 	%rd39197, %rd39195, %rd39196;
	mad.lo.s64 	%rd39198, %rd1122, %rd1130, %rd39197;
	shr.u64 	%rd39199, %rd39198, 32;
	and.b64  	%rd39200, %rd39175, 4294967295;
	add.s64 	%rd39201, %rd39199, %rd39200;
	mad.lo.s64 	%rd39202, %rd1123, %rd1130, %rd39201;
	shr.u64 	%rd39203, %rd39202, 32;
	and.b64  	%rd39204, %rd39179, 4294967295;
	add.s64 	%rd39205, %rd39203, %rd39204;
	mad.lo.s64 	%rd39206, %rd1124, %rd1130, %rd39205;
	shr.u64 	%rd39207, %rd39206, 32;
	and.b64  	%rd39208, %rd39183, 4294967295;
	add.s64 	%rd39209, %rd39207, %rd39208;
	mad.lo.s64 	%rd39210, %rd1125, %rd1130, %rd39209;
	shr.u64 	%rd39211, %rd39210, 32;
	and.b64  	%rd39212, %rd39187, 4294967295;
	add.s64 	%rd39213, %rd39211, %rd39212;
	mad.lo.s64 	%rd39214, %rd1126, %rd1130, %rd39213;
	shr.u64 	%rd39215, %rd39214, 32;
	and.b64  	%rd39216, %rd39191, 4294967295;
	add.s64 	%rd39217, %rd39215, %rd39216;
	mad.lo.s64 	%rd39218, %rd1127, %rd1130, %rd39217;
	shr.u64 	%rd39219, %rd39218, 32;
	mul.wide.u32 	%rd39220, %r6845, %r108;
	add.s64 	%rd39221, %rd39219, %rd39192;
	add.s64 	%rd39222, %rd39221, %rd39220;
	shr.u64 	%rd39223, %rd39222, 32;
	cvt.u64.u32 	%rd1131, %r107;
	and.b64  	%rd39224, %rd39198, 4294967295;
	mad.lo.s64 	%rd39225, %rd1121, %rd1131, %rd39224;
	shr.u64 	%rd39226, %rd39225, 32;
	and.b64  	%rd39227, %rd39202, 4294967295;
	add.s64 	%rd39228, %rd39226, %rd39227;
	mad.lo.s64 	%rd39229, %rd1122, %rd1131, %rd39228;
	shr.u64 	%rd39230, %rd39229, 32;
	and.b64  	%rd39231, %rd39206, 4294967295;
	add.s64 	%rd39232, %rd39230, %rd39231;
	mad.lo.s64 	%rd39233, %rd1123, %rd1131, %rd39232;
	shr.u64 	%rd39234, %rd39233, 32;
	and.b64  	%rd39235, %rd39210, 4294967295;
	add.s64 	%rd39236, %rd39234, %rd39235;
	mad.lo.s64 	%rd39237, %rd1124, %rd1131, %rd39236;
	shr.u64 	%rd39238, %rd39237, 32;
	and.b64  	%rd39239, %rd39214, 4294967295;
	add.s64 	%rd39240, %rd39238, %rd39239;
	mad.lo.s64 	%rd39241, %rd1125, %rd1131, %rd39240;
	shr.u64 	%rd39242, %rd39241, 32;
	and.b64  	%rd39243, %rd39218, 4294967295;
	add.s64 	%rd39244, %rd39242, %rd39243;
	mad.lo.s64 	%rd39245, %rd1126, %rd1131, %rd39244;
	shr.u64 	%rd39246, %rd39245, 32;
	and.b64  	%rd39247, %rd39222, 4294967295;
	add.s64 	%rd39248, %rd39246, %rd39247;
	mad.lo.s64 	%rd39249, %rd1127, %rd1131, %rd39248;
	shr.u64 	%rd39250, %rd39249, 32;
	mul.wide.u32 	%rd39251, %r6845, %r107;
	add.s64 	%rd39252, %rd39250, %rd39223;
	add.s64 	%rd39253, %rd39252, %rd39251;
	shr.u64 	%rd39254, %rd39253, 32;
	cvt.u64.u32 	%rd1132, %r106;
	and.b64  	%rd39255, %rd39229, 4294967295;
	mad.lo.s64 	%rd39256, %rd1121, %rd1132, %rd39255;
	shr.u64 	%rd39257, %rd39256, 32;
	and.b64  	%rd39258, %rd39233, 4294967295;
	add.s64 	%rd39259, %rd39257, %rd39258;
	mad.lo.s64 	%rd39260, %rd1122, %rd1132, %rd39259;
	shr.u64 	%rd39261, %rd39260, 32;
	and.b64  	%rd39262, %rd39237, 4294967295;
	add.s64 	%rd39263, %rd39261, %rd39262;
	mad.lo.s64 	%rd39264, %rd1123, %rd1132, %rd39263;
	shr.u64 	%rd39265, %rd39264, 32;
	and.b64  	%rd39266, %rd39241, 4294967295;
	add.s64 	%rd39267, %rd39265, %rd39266;
	mad.lo.s64 	%rd39268, %rd1124, %rd1132, %rd39267;
	shr.u64 	%rd39269, %rd39268, 32;
	and.b64  	%rd39270, %rd39245, 4294967295;
	add.s64 	%rd39271, %rd39269, %rd39270;
	mad.lo.s64 	%rd39272, %rd1125, %rd1132, %rd39271;
	shr.u64 	%rd39273, %rd39272, 32;
	and.b64  	%rd39274, %rd39249, 4294967295;
	add.s64 	%rd39275, %rd39273, %rd39274;
	mad.lo.s64 	%rd39276, %rd1126, %rd1132, %rd39275;
	shr.u64 	%rd39277, %rd39276, 32;
	and.b64  	%rd39278, %rd39253, 4294967295;
	add.s64 	%rd39279, %rd39277, %rd39278;
	mad.lo.s64 	%rd39280, %rd1127, %rd1132, %rd39279;
	shr.u64 	%rd39281, %rd39280, 32;
	mul.wide.u32 	%rd39282, %r6845, %r106;
	add.s64 	%rd39283, %rd39281, %rd39254;
	add.s64 	%rd39284, %rd39283, %rd39282;
	shr.u64 	%rd39285, %rd39284, 32;
	cvt.u64.u32 	%rd1133, %r105;
	and.b64  	%rd39286, %rd39260, 4294967295;
	mad.lo.s64 	%rd39287, %rd1121, %rd1133, %rd39286;
	shr.u64 	%rd39288, %rd39287, 32;
	and.b64  	%rd39289, %rd39264, 4294967295;
	add.s64 	%rd39290, %rd39288, %rd39289;
	mad.lo.s64 	%rd39291, %rd1122, %rd1133, %rd39290;
	shr.u64 	%rd39292, %rd39291, 32;
	and.b64  	%rd39293, %rd39268, 4294967295;
	add.s64 	%rd39294, %rd39292, %rd39293;
	mad.lo.s64 	%rd39295, %rd1123, %rd1133, %rd39294;
	shr.u64 	%rd39296, %rd39295, 32;
	and.b64  	%rd39297, %rd39272, 4294967295;
	add.s64 	%rd39298, %rd39296, %rd39297;
	mad.lo.s64 	%rd39299, %rd1124, %rd1133, %rd39298;
	shr.u64 	%rd39300, %rd39299, 32;
	and.b64  	%rd39301, %rd39276, 4294967295;
	add.s64 	%rd39302, %rd39300, %rd39301;
	mad.lo.s64 	%rd39303, %rd1125, %rd1133, %rd39302;
	shr.u64 	%rd39304, %rd39303, 32;
	and.b64  	%rd39305, %rd39280, 4294967295;
	add.s64 	%rd39306, %rd39304, %rd39305;
	mad.lo.s64 	%rd39307, %rd1126, %rd1133, %rd39306;
	shr.u64 	%rd39308, %rd39307, 32;
	and.b64  	%rd39309, %rd39284, 4294967295;
	add.s64 	%rd39310, %rd39308, %rd39309;
	mad.lo.s64 	%rd39311, %rd1127, %rd1133, %rd39310;
	shr.u64 	%rd39312, %rd39311, 32;
	mul.wide.u32 	%rd39313, %r6845, %r105;
	add.s64 	%rd39314, %rd39312, %rd39285;
	add.s64 	%rd39315, %rd39314, %rd39313;
	shr.u64 	%rd39316, %rd39315, 32;
	cvt.u64.u32 	%rd1134, %r104;
	and.b64  	%rd39317, %rd39291, 4294967295;
	mad.lo.s64 	%rd39318, %rd1121, %rd1134, %rd39317;
	shr.u64 	%rd39319, %rd39318, 32;
	and.b64  	%rd39320, %rd39295, 4294967295;
	add.s64 	%rd39321, %rd39319, %rd39320;
	mad.lo.s64 	%rd39322, %rd1122, %rd1134, %rd39321;
	shr.u64 	%rd39323, %rd39322, 32;
	and.b64  	%rd39324, %rd39299, 4294967295;
	add.s64 	%rd39325, %rd39323, %rd39324;
	mad.lo.s64 	%rd39326, %rd1123, %rd1134, %rd39325;
	shr.u64 	%rd39327, %rd39326, 32;
	and.b64  	%rd39328, %rd39303, 4294967295;
	add.s64 	%rd39329, %rd39327, %rd39328;
	mad.lo.s64 	%rd39330, %rd1124, %rd1134, %rd39329;
	shr.u64 	%rd39331, %rd39330, 32;
	and.b64  	%rd39332, %rd39307, 4294967295;
	add.s64 	%rd39333, %rd39331, %rd39332;
	mad.lo.s64 	%rd39334, %rd1125, %rd1134, %rd39333;
	shr.u64 	%rd39335, %rd39334, 32;
	and.b64  	%rd39336, %rd39311, 4294967295;
	add.s64 	%rd39337, %rd39335, %rd39336;
	mad.lo.s64 	%rd39338, %rd1126, %rd1134, %rd39337;
	shr.u64 	%rd39339, %rd39338, 32;
	and.b64  	%rd39340, %rd39315, 4294967295;
	add.s64 	%rd39341, %rd39339, %rd39340;
	mad.lo.s64 	%rd39342, %rd1127, %rd1134, %rd39341;
	shr.u64 	%rd39343, %rd39342, 32;
	mul.wide.u32 	%rd39344, %r6845, %r104;
	add.s64 	%rd39345, %rd39343, %rd39316;
	add.s64 	%rd39346, %rd39345, %rd39344;
	shr.u64 	%rd39347, %rd39346, 32;
	cvt.u64.u32 	%rd1135, %r103;
	and.b64  	%rd39348, %rd39322, 4294967295;
	mad.lo.s64 	%rd39349, %rd1121, %rd1135, %rd39348;
	shr.u64 	%rd39350, %rd39349, 32;
	and.b64  	%rd39351, %rd39326, 4294967295;
	add.s64 	%rd39352, %rd39350, %rd39351;
	mad.lo.s64 	%rd39353, %rd1122, %rd1135, %rd39352;
	shr.u64 	%rd39354, %rd39353, 32;
	and.b64  	%rd39355, %rd39330, 4294967295;
	add.s64 	%rd39356, %rd39354, %rd39355;
	mad.lo.s64 	%rd39357, %rd1123, %rd1135, %rd39356;
	shr.u64 	%rd39358, %rd39357, 32;
	and.b64  	%rd39359, %rd39334, 4294967295;
	add.s64 	%rd39360, %rd39358, %rd39359;
	mad.lo.s64 	%rd39361, %rd1124, %rd1135, %rd39360;
	shr.u64 	%rd39362, %rd39361, 32;
	and.b64  	%rd39363, %rd39338, 4294967295;
	add.s64 	%rd39364, %rd39362, %rd39363;
	mad.lo.s64 	%rd39365, %rd1125, %rd1135, %rd39364;
	shr.u64 	%rd39366, %rd39365, 32;
	and.b64  	%rd39367, %rd39342, 4294967295;
	add.s64 	%rd39368, %rd39366, %rd39367;
	mad.lo.s64 	%rd39369, %rd1126, %rd1135, %rd39368;
	shr.u64 	%rd39370, %rd39369, 32;
	and.b64  	%rd39371, %rd39346, 4294967295;
	add.s64 	%rd39372, %rd39370, %rd39371;
	mad.lo.s64 	%rd39373, %rd1127, %rd1135, %rd39372;
	shr.u64 	%rd39374, %rd39373, 32;
	mul.wide.u32 	%rd39375, %r6845, %r103;
	add.s64 	%rd39376, %rd39374, %rd39347;
	add.s64 	%rd39377, %rd39376, %rd39375;
	{ .reg .b32 tmp; mov.b64 {tmp, %r5565}, %rd39377; }
	mul.lo.s32 	%r5566, %r9, %r5564;
	cvt.u64.u32 	%rd39378, %r5566;
	and.b64  	%rd39379, %rd39145, 4294967295;
	mad.lo.s64 	%rd39380, %rd2, %rd39378, %rd39379;
	shr.u64 	%rd39381, %rd39380, 32;
	and.b64  	%rd39382, %rd39163, 4294967295;
	add.s64 	%rd39383, %rd39381, %rd39382;
	mad.lo.s64 	%rd39384, %rd3, %rd39378, %rd39383;
	cvt.u32.u64 	%r5567, %rd39384;
	shr.u64 	%rd39385, %rd39384, 32;
	and.b64  	%rd39386, %rd39194, 4294967295;
	add.s64 	%rd39387, %rd39385, %rd39386;
	mad.lo.s64 	%rd39388, %rd4, %rd39378, %rd39387;
	shr.u64 	%rd39389, %rd39388, 32;
	and.b64  	%rd39390, %rd39225, 4294967295;
	add.s64 	%rd39391, %rd39389, %rd39390;
	mad.lo.s64 	%rd39392, %rd5, %rd39378, %rd39391;
	shr.u64 	%rd39393, %rd39392, 32;
	and.b64  	%rd39394, %rd39256, 4294967295;
	add.s64 	%rd39395, %rd39393, %rd39394;
	mad.lo.s64 	%rd39396, %rd6, %rd39378, %rd39395;
	shr.u64 	%rd39397, %rd39396, 32;
	and.b64  	%rd39398, %rd39287, 4294967295;
	add.s64 	%rd39399, %rd39397, %rd39398;
	mad.lo.s64 	%rd39400, %rd7, %rd39378, %rd39399;
	shr.u64 	%rd39401, %rd39400, 32;
	and.b64  	%rd39402, %rd39318, 4294967295;
	add.s64 	%rd39403, %rd39401, %rd39402;
	mad.lo.s64 	%rd39404, %rd8, %rd39378, %rd39403;
	shr.u64 	%rd39405, %rd39404, 32;
	and.b64  	%rd39406, %rd39349, 4294967295;
	add.s64 	%rd39407, %rd39405, %rd39406;
	mad.lo.s64 	%rd39408, %rd9, %rd39378, %rd39407;
	shr.u64 	%rd39409, %rd39408, 32;
	and.b64  	%rd39410, %rd39353, 4294967295;
	add.s64 	%rd39411, %rd39409, %rd39410;
	shr.u64 	%rd39412, %rd39411, 32;
	and.b64  	%rd39413, %rd39357, 4294967295;
	add.s64 	%rd39414, %rd39412, %rd39413;
	shr.u64 	%rd39415, %rd39414, 32;
	and.b64  	%rd39416, %rd39361, 4294967295;
	add.s64 	%rd39417, %rd39415, %rd39416;
	shr.u64 	%rd39418, %rd39417, 32;
	and.b64  	%rd39419, %rd39365, 4294967295;
	add.s64 	%rd39420, %rd39418, %rd39419;
	shr.u64 	%rd39421, %rd39420, 32;
	and.b64  	%rd39422, %rd39369, 4294967295;
	add.s64 	%rd39423, %rd39421, %rd39422;
	shr.u64 	%rd39424, %rd39423, 32;
	and.b64  	%rd39425, %rd39373, 4294967295;
	add.s64 	%rd39426, %rd39424, %rd39425;
	shr.u64 	%rd39427, %rd39426, 32;
	and.b64  	%rd39428, %rd39377, 4294967295;
	add.s64 	%rd39429, %rd39427, %rd39428;
	{ .reg .b32 tmp; mov.b64 {tmp, %r5568}, %rd39429; }
	add.s32 	%r5569, %r5565, %r5568;
	mul.lo.s32 	%r5570, %r9, %r5567;
	cvt.u64.u32 	%rd39430, %r5570;
	and.b64  	%rd39431, %rd39384, 4294967295;
	mad.lo.s64 	%rd39432, %rd2, %rd39430, %rd39431;
	shr.u64 	%rd39433, %rd39432, 32;
	and.b64  	%rd39434, %rd39388, 4294967295;
	add.s64 	%rd39435, %rd39433, %rd39434;
	mad.lo.s64 	%rd39436, %rd3, %rd39430, %rd39435;
	cvt.u32.u64 	%r5571, %rd39436;
	shr.u64 	%rd39437, %rd39436, 32;
	and.b64  	%rd39438, %rd39392, 4294967295;
	add.s64 	%rd39439, %rd39437, %rd39438;
	mad.lo.s64 	%rd39440, %rd4, %rd39430, %rd39439;
	shr.u64 	%rd39441, %rd39440, 32;
	and.b64  	%rd39442, %rd39396, 4294967295;
	add.s64 	%rd39443, %rd39441, %rd39442;
	mad.lo.s64 	%rd39444, %rd5, %rd39430, %rd39443;
	shr.u64 	%rd39445, %rd39444, 32;
	and.b64  	%rd39446, %rd39400, 4294967295;
	add.s64 	%rd39447, %rd39445, %rd39446;
	mad.lo.s64 	%rd39448, %rd6, %rd39430, %rd39447;
	shr.u64 	%rd39449, %rd39448, 32;
	and.b64  	%rd39450, %rd39404, 4294967295;
	add.s64 	%rd39451, %rd39449, %rd39450;
	mad.lo.s64 	%rd39452, %rd7, %rd39430, %rd39451;
	shr.u64 	%rd39453, %rd39452, 32;
	and.b64  	%rd39454, %rd39408, 4294967295;
	add.s64 	%rd39455, %rd39453, %rd39454;
	mad.lo.s64 	%rd39456, %rd8, %rd39430, %rd39455;
	shr.u64 	%rd39457, %rd39456, 32;
	and.b64  	%rd39458, %rd39411, 4294967295;
	add.s64 	%rd39459, %rd39457, %rd39458;
	mad.lo.s64 	%rd39460, %rd9, %rd39430, %rd39459;
	shr.u64 	%rd39461, %rd39460, 32;
	and.b64  	%rd39462, %rd39414, 4294967295;
	add.s64 	%rd39463, %rd39461, %rd39462;
	shr.u64 	%rd39464, %rd39463, 32;
	and.b64  	%rd39465, %rd39417, 4294967295;
	add.s64 	%rd39466, %rd39464, %rd39465;
	shr.u64 	%rd39467, %rd39466, 32;
	and.b64  	%rd39468, %rd39420, 4294967295;
	add.s64 	%rd39469, %rd39467, %rd39468;
	shr.u64 	%rd39470, %rd39469, 32;
	and.b64  	%rd39471, %rd39423, 4294967295;
	add.s64 	%rd39472, %rd39470, %rd39471;
	shr.u64 	%rd39473, %rd39472, 32;
	and.b64  	%rd39474, %rd39426, 4294967295;
	add.s64 	%rd39475, %rd39473, %rd39474;
	shr.u64 	%rd39476, %rd39475, 32;
	and.b64  	%rd39477, %rd39429, 4294967295;
	add.s64 	%rd39478, %rd39476, %rd39477;
	{ .reg .b32 tmp; mov.b64 {tmp, %r5572}, %rd39478; }
	add.s32 	%r5573, %r5569, %r5572;
	mul.lo.s32 	%r5574, %r9, %r5571;
	cvt.u64.u32 	%rd39479, %r5574;
	and.b64  	%rd39480, %rd39436, 4294967295;
	mad.lo.s64 	%rd39481, %rd2, %rd39479, %rd39480;
	shr.u64 	%rd39482, %rd39481, 32;
	and.b64  	%rd39483, %rd39440, 4294967295;
	add.s64 	%rd39484, %rd39482, %rd39483;
	mad.lo.s64 	%rd39485, %rd3, %rd39479, %rd39484;
	cvt.u32.u64 	%r5575, %rd39485;
	shr.u64 	%rd39486, %rd39485, 32;
	and.b64  	%rd39487, %rd39444, 4294967295;
	add.s64 	%rd39488, %rd39486, %rd39487;
	mad.lo.s64 	%rd39489, %rd4, %rd39479, %rd39488;
	shr.u64 	%rd39490, %rd39489, 32;
	and.b64  	%rd39491, %rd39448, 4294967295;
	add.s64 	%rd39492, %rd39490, %rd39491;
	mad.lo.s64 	%rd39493, %rd5, %rd39479, %rd39492;
	shr.u64 	%rd39494, %rd39493, 32;
	and.b64  	%rd39495, %rd39452, 4294967295;
	add.s64 	%rd39496, %rd39494, %rd39495;
	mad.lo.s64 	%rd39497, %rd6, %rd39479, %rd39496;
	shr.u64 	%rd39498, %rd39497, 32;
	and.b64  	%rd39499, %rd39456, 4294967295;
	add.s64 	%rd39500, %rd39498, %rd39499;
	mad.lo.s64 	%rd39501, %rd7, %rd39479, %rd39500;
	shr.u64 	%rd39502, %rd39501, 32;
	and.b64  	%rd39503, %rd39460, 4294967295;
	add.s64 	%rd39504, %rd39502, %rd39503;
	mad.lo.s64 	%rd39505, %rd8, %rd39479, %rd39504;
	shr.u64 	%rd39506, %rd39505, 32;
	and.b64  	%rd39507, %rd39463, 4294967295;
	add.s64 	%rd39508, %rd39506, %rd39507;
	mad.lo.s64 	%rd39509, %rd9, %rd39479, %rd39508;
	shr.u64 	%rd39510, %rd39509, 32;
	and.b64  	%rd39511, %rd39466, 4294967295;
	add.s64 	%rd39512, %rd39510, %rd39511;
	shr.u64 	%rd39513, %rd39512, 32;
	and.b64  	%rd39514, %rd39469, 4294967295;
	add.s64 	%rd39515, %rd39513, %rd39514;
	shr.u64 	%rd39516, %rd39515, 32;
	and.b64  	%rd39517, %rd39472, 4294967295;
	add.s64 	%rd39518, %rd39516, %rd39517;
	shr.u64 	%rd39519, %rd39518, 32;
	and.b64  	%rd39520, %rd39475, 4294967295;
	add.s64 	%rd39521, %rd39519, %rd39520;
	shr.u64 	%rd39522, %rd39521, 32;
	and.b64  	%rd39523, %rd39478, 4294967295;
	add.s64 	%rd39524, %rd39522, %rd39523;
	{ .reg .b32 tmp; mov.b64 {tmp, %r5576}, %rd39524; }
	add.s32 	%r5577, %r5573, %r5576;
	mul.lo.s32 	%r5578, %r9, %r5575;
	cvt.u64.u32 	%rd39525, %r5578;
	and.b64  	%rd39526, %rd39485, 4294967295;
	mad.lo.s64 	%rd39527, %rd2, %rd39525, %rd39526;
	shr.u64 	%rd39528, %rd39527, 32;
	and.b64  	%rd39529, %rd39489, 4294967295;
	add.s64 	%rd39530, %rd39528, %rd39529;
	mad.lo.s64 	%rd39531, %rd3, %rd39525, %rd39530;
	cvt.u32.u64 	%r5579, %rd39531;
	shr.u64 	%rd39532, %rd39531, 32;
	and.b64  	%rd39533, %rd39493, 4294967295;
	add.s64 	%rd39534, %rd39532, %rd39533;
	mad.lo.s64 	%rd39535, %rd4, %rd39525, %rd39534;
	shr.u64 	%rd39536, %rd39535, 32;
	and.b64  	%rd39537, %rd39497, 4294967295;
	add.s64 	%rd39538, %rd39536, %rd39537;
	mad.lo.s64 	%rd39539, %rd5, %rd39525, %rd39538;
	shr.u64 	%rd39540, %rd39539, 32;
	and.b64  	%rd39541, %rd39501, 4294967295;
	add.s64 	%rd39542, %rd39540, %rd39541;
	mad.lo.s64 	%rd39543, %rd6, %rd39525, %rd39542;
	shr.u64 	%rd39544, %rd39543, 32;
	and.b64  	%rd39545, %rd39505, 4294967295;
	add.s64 	%rd39546, %rd39544, %rd39545;
	mad.lo.s64 	%rd39547, %rd7, %rd39525, %rd39546;
	shr.u64 	%rd39548, %rd39547, 32;
	and.b64  	%rd39549, %rd39509, 4294967295;
	add.s64 	%rd39550, %rd39548, %rd39549;
	mad.lo.s64 	%rd39551, %rd8, %rd39525, %rd39550;
	shr.u64 	%rd39552, %rd39551, 32;
	and.b64  	%rd39553, %rd39512, 4294967295;
	add.s64 	%rd39554, %rd39552, %rd39553;
	mad.lo.s64 	%rd39555, %rd9, %rd39525, %rd39554;
	shr.u64 	%rd39556, %rd39555, 32;
	and.b64  	%rd39557, %rd39515, 4294967295;
	add.s64 	%rd39558, %rd39556, %rd39557;
	shr.u64 	%rd39559, %rd39558, 32;
	and.b64  	%rd39560, %rd39518, 4294967295;
	add.s64 	%rd39561, %rd39559, %rd39560;
	shr.u64 	%rd39562, %rd39561, 32;
	and.b64  	%rd39563, %rd39521, 4294967295;
	add.s64 	%rd39564, %rd39562, %rd39563;
	shr.u64 	%rd39565, %rd39564, 32;
	and.b64  	%rd39566, %rd39524, 4294967295;
	add.s64 	%rd39567, %rd39565, %rd39566;
	{ .reg .b32 tmp; mov.b64 {tmp, %r5580}, %rd39567; }
	add.s32 	%r5581, %r5577, %r5580;
	mul.lo.s32 	%r5582, %r9, %r5579;
	cvt.u64.u32 	%rd39568, %r5582;
	and.b64  	%rd39569, %rd39531, 4294967295;
	mad.lo.s64 	%rd39570, %rd2, %rd39568, %rd39569;
	shr.u64 	%rd39571, %rd39570, 32;
	and.b64  	%rd39572, %rd39535, 4294967295;
	add.s64 	%rd39573, %rd39571, %rd39572;
	mad.lo.s64 	%rd39574, %rd3, %rd39568, %rd39573;
	cvt.u32.u64 	%r5583, %rd39574;
	shr.u64 	%rd39575, %rd39574, 32;
	and.b64  	%rd39576, %rd39539, 4294967295;
	add.s64 	%rd39577, %rd39575, %rd39576;
	mad.lo.s64 	%rd39578, %rd4, %rd39568, %rd39577;
	shr.u64 	%rd39579, %rd39578, 32;
	and.b64  	%rd39580, %rd39543, 4294967295;
	add.s64 	%rd39581, %rd39579, %rd39580;
	mad.lo.s64 	%rd39582, %rd5, %rd39568, %rd39581;
	shr.u64 	%rd39583, %rd39582, 32;
	and.b64  	%rd39584, %rd39547, 4294967295;
	add.s64 	%rd39585, %rd39583, %rd39584;
	mad.lo.s64 	%rd39586, %rd6, %rd39568, %rd39585;
	shr.u64 	%rd39587, %rd39586, 32;
	and.b64  	%rd39588, %rd39551, 4294967295;
	add.s64 	%rd39589, %rd39587, %rd39588;
	mad.lo.s64 	%rd39590, %rd7, %rd39568, %rd39589;
	shr.u64 	%rd39591, %rd39590, 32;
	and.b64  	%rd39592, %rd39555, 4294967295;
	add.s64 	%rd39593, %rd39591, %rd39592;
	mad.lo.s64 	%rd39594, %rd8, %rd39568, %rd39593;
	shr.u64 	%rd39595, %rd39594, 32;
	and.b64  	%rd39596, %rd39558, 4294967295;
	add.s64 	%rd39597, %rd39595, %rd39596;
	mad.lo.s64 	%rd39598, %rd9, %rd39568, %rd39597;
	shr.u64 	%rd39599, %rd39598, 32;
	and.b64  	%rd39600, %rd39561, 4294967295;
	add.s64 	%rd39601, %rd39599, %rd39600;
	shr.u64 	%rd39602, %rd39601, 32;
	and.b64  	%rd39603, %rd39564, 4294967295;
	add.s64 	%rd39604, %rd39602, %rd39603;
	shr.u64 	%rd39605, %rd39604, 32;
	and.b64  	%rd39606, %rd39567, 4294967295;
	add.s64 	%rd39607, %rd39605, %rd39606;
	{ .reg .b32 tmp; mov.b64 {tmp, %r5584}, %rd39607; }
	add.s32 	%r5585, %r5581, %r5584;
	mul.lo.s32 	%r5586, %r9, %r5583;
	cvt.u64.u32 	%rd39608, %r5586;
	and.b64  	%rd39609, %rd39574, 4294967295;
	mad.lo.s64 	%rd39610, %rd2, %rd39608, %rd39609;
	shr.u64 	%rd39611, %rd39610, 32;
	and.b64  	%rd39612, %rd39578, 4294967295;
	add.s64 	%rd39613, %rd39611, %rd39612;
	mad.lo.s64 	%rd39614, %rd3, %rd39608, %rd39613;
	cvt.u32.u64 	%r5587, %rd39614;
	shr.u64 	%rd39615, %rd39614, 32;
	and.b64  	%rd39616, %rd39582, 4294967295;
	add.s64 	%rd39617, %rd39615, %rd39616;
	mad.lo.s64 	%rd39618, %rd4, %rd39608, %rd39617;
	shr.u64 	%rd39619, %rd39618, 32;
	and.b64  	%rd39620, %rd39586, 4294967295;
	add.s64 	%rd39621, %rd39619, %rd39620;
	mad.lo.s64 	%rd39622, %rd5, %rd39608, %rd39621;
	shr.u64 	%rd39623, %rd39622, 32;
	and.b64  	%rd39624, %rd39590, 4294967295;
	add.s64 	%rd39625, %rd39623, %rd39624;
	mad.lo.s64 	%rd39626, %rd6, %rd39608, %rd39625;
	shr.u64 	%rd39627, %rd39626, 32;
	and.b64  	%rd39628, %rd39594, 4294967295;
	add.s64 	%rd39629, %rd39627, %rd39628;
	mad.lo.s64 	%rd39630, %rd7, %rd39608, %rd39629;
	shr.u64 	%rd39631, %rd39630, 32;
	and.b64  	%rd39632, %rd39598, 4294967295;
	add.s64 	%rd39633, %rd39631, %rd39632;
	mad.lo.s64 	%rd39634, %rd8, %rd39608, %rd39633;
	shr.u64 	%rd39635, %rd39634, 32;
	and.b64  	%rd39636, %rd39601, 4294967295;
	add.s64 	%rd39637, %rd39635, %rd39636;
	mad.lo.s64 	%rd39638, %rd9, %rd39608, %rd39637;
	shr.u64 	%rd39639, %rd39638, 32;
	and.b64  	%rd39640, %rd39604, 4294967295;
	add.s64 	%rd39641, %rd39639, %rd39640;
	shr.u64 	%rd39642, %rd39641, 32;
	and.b64  	%rd39643, %rd39607, 4294967295;
	add.s64 	%rd39644, %rd39642, %rd39643;
	{ .reg .b32 tmp; mov.b64 {tmp, %r5588}, %rd39644; }
	add.s32 	%r5589, %r5585, %r5588;
	mul.lo.s32 	%r5590, %r9, %r5587;
	cvt.u64.u32 	%rd39645, %r5590;
	and.b64  	%rd39646, %rd39614, 4294967295;
	mad.lo.s64 	%rd39647, %rd2, %rd39645, %rd39646;
	shr.u64 	%rd39648, %rd39647, 32;
	and.b64  	%rd39649, %rd39618, 4294967295;
	add.s64 	%rd39650, %rd39648, %rd39649;
	mad.lo.s64 	%rd39651, %rd3, %rd39645, %rd39650;
	cvt.u32.u64 	%r5591, %rd39651;
	shr.u64 	%rd39652, %rd39651, 32;
	and.b64  	%rd39653, %rd39622, 4294967295;
	add.s64 	%rd39654, %rd39652, %rd39653;
	mad.lo.s64 	%rd39655, %rd4, %rd39645, %rd39654;
	shr.u64 	%rd39656, %rd39655, 32;
	and.b64  	%rd39657, %rd39626, 4294967295;
	add.s64 	%rd39658, %rd39656, %rd39657;
	mad.lo.s64 	%rd39659, %rd5, %rd39645, %rd39658;
	shr.u64 	%rd39660, %rd39659, 32;
	and.b64  	%rd39661, %rd39630, 4294967295;
	add.s64 	%rd39662, %rd39660, %rd39661;
	mad.lo.s64 	%rd39663, %rd6, %rd39645, %rd39662;
	shr.u64 	%rd39664, %rd39663, 32;
	and.b64  	%rd39665, %rd39634, 4294967295;
	add.s64 	%rd39666, %rd39664, %rd39665;
	mad.lo.s64 	%rd39667, %rd7, %rd39645, %rd39666;
	shr.u64 	%rd39668, %rd39667, 32;
	and.b64  	%rd39669, %rd39638, 4294967295;
	add.s64 	%rd39670, %rd39668, %rd39669;
	mad.lo.s64 	%rd39671, %rd8, %rd39645, %rd39670;
	shr.u64 	%rd39672, %rd39671, 32;
	and.b64  	%rd39673, %rd39641, 4294967295;
	add.s64 	%rd39674, %rd39672, %rd39673;
	mad.lo.s64 	%rd39675, %rd9, %rd39645, %rd39674;
	shr.u64 	%rd39676, %rd39675, 32;
	and.b64  	%rd39677, %rd39644, 4294967295;
	add.s64 	%rd39678, %rd39676, %rd39677;
	{ .reg .b32 tmp; mov.b64 {tmp, %r5592}, %rd39678; }
	add.s32 	%r5593, %r5589, %r5592;
	mul.lo.s32 	%r5594, %r9, %r5591;
	cvt.u64.u32 	%rd39679, %r5594;
	and.b64  	%rd39680, %rd39651, 4294967295;
	mad.lo.s64 	%rd39681, %rd2, %rd39679, %rd39680;
	shr.u64 	%rd39682, %rd39681, 32;
	and.b64  	%rd39683, %rd39655, 4294967295;
	add.s64 	%rd39684, %rd39682, %rd39683;
	mad.lo.s64 	%rd1136, %rd3, %rd39679, %rd39684;
	cvt.u32.u64 	%r6846, %rd1136;
	shr.u64 	%rd39685, %rd1136, 32;
	and.b64  	%rd39686, %rd39659, 4294967295;
	add.s64 	%rd39687, %rd39685, %rd39686;
	mad.lo.s64 	%rd47172, %rd4, %rd39679, %rd39687;
	cvt.u32.u64 	%r636, %rd47172;
	shr.u64 	%rd39688, %rd47172, 32;
	and.b64  	%rd39689, %rd39663, 4294967295;
	add.s64 	%rd39690, %rd39688, %rd39689;
	mad.lo.s64 	%rd47173, %rd5, %rd39679, %rd39690;
	cvt.u32.u64 	%r637, %rd47173;
	shr.u64 	%rd39691, %rd47173, 32;
	and.b64  	%rd39692, %rd39667, 4294967295;
	add.s64 	%rd39693, %rd39691, %rd39692;
	mad.lo.s64 	%rd47174, %rd6, %rd39679, %rd39693;
	cvt.u32.u64 	%r638, %rd47174;
	shr.u64 	%rd39694, %rd47174, 32;
	and.b64  	%rd39695, %rd39671, 4294967295;
	add.s64 	%rd39696, %rd39694, %rd39695;
	mad.lo.s64 	%rd47175, %rd7, %rd39679, %rd39696;
	cvt.u32.u64 	%r639, %rd47175;
	shr.u64 	%rd39697, %rd47175, 32;
	and.b64  	%rd39698, %rd39675, 4294967295;
	add.s64 	%rd39699, %rd39697, %rd39698;
	mad.lo.s64 	%rd47176, %rd8, %rd39679, %rd39699;
	cvt.u32.u64 	%r640, %rd47176;
	shr.u64 	%rd39700, %rd47176, 32;
	and.b64  	%rd39701, %rd39678, 4294967295;
	add.s64 	%rd39702, %rd39700, %rd39701;
	mad.lo.s64 	%rd47177, %rd9, %rd39679, %rd39702;
	cvt.u32.u64 	%r641, %rd47177;
	{ .reg .b32 tmp; mov.b64 {tmp, %r5595}, %rd47177; }
	add.s32 	%r6847, %r5593, %r5595;
	setp.gt.u32 	%p1653, %r6847, %r5563;
	@%p1653 bra 	$L__BB0_654;
	setp.lt.u32 	%p1654, %r6847, %r5563;
	@%p1654 bra 	$L__BB0_655;
	cvt.u32.u64 	%r5597, %rd8;
	setp.lt.u32 	%p1655, %r5597, %r641;
	@%p1655 bra 	$L__BB0_654;
	setp.gt.u32 	%p1656, %r5597, %r641;
	@%p1656 bra 	$L__BB0_655;
	cvt.u32.u64 	%r5599, %rd7;
	setp.lt.u32 	%p1657, %r5599, %r640;
	@%p1657 bra 	$L__BB0_654;
	setp.gt.u32 	%p1658, %r5599, %r640;
	@%p1658 bra 	$L__BB0_655;
	cvt.u32.u64 	%r5601, %rd6;
	setp.lt.u32 	%p1659, %r5601, %r639;
	@%p1659 bra 	$L__BB0_654;
	setp.gt.u32 	%p1660, %r5601, %r639;
	@%p1660 bra 	$L__BB0_655;
	cvt.u32.u64 	%r5603, %rd5;
	setp.lt.u32 	%p1661, %r5603, %r638;
	@%p1661 bra 	$L__BB0_654;
	setp.gt.u32 	%p1662, %r5603, %r638;
	@%p1662 bra 	$L__BB0_655;
	cvt.u32.u64 	%r5605, %rd4;
	setp.lt.u32 	%p1663, %r5605, %r637;
	@%p1663 bra 	$L__BB0_654;
	setp.gt.u32 	%p1664, %r5605, %r637;
	@%p1664 bra 	$L__BB0_655;
	cvt.u32.u64 	%r5607, %rd3;
	setp.lt.u32 	%p1665, %r5607, %r636;
	@%p1665 bra 	$L__BB0_654;
	cvt.u32.u64 	%r5608, %rd2;
	setp.gt.u32 	%p1666, %r5607, %r636;
	setp.gt.u32 	%p1667, %r5608, %r6846;
	or.pred  	%p1668, %p1666, %p1667;
	@%p1668 bra 	$L__BB0_655;
$L__BB0_654:
	and.b64  	%rd39704, %rd1136, 4294967295;
	sub.s64 	%rd39705, %rd39704, %rd2;
	shr.u64 	%rd39706, %rd39705, 63;
	cvt.u32.u64 	%r6846, %rd39705;
	and.b64  	%rd39707, %rd47172, 4294967295;
	add.s64 	%rd39708, %rd39706, %rd3;
	sub.s64 	%rd47172, %rd39707, %rd39708;
	shr.u64 	%rd39709, %rd47172, 63;
	and.b64  	%rd39710, %rd47173, 4294967295;
	add.s64 	%rd39711, %rd39709, %rd4;
	sub.s64 	%rd47173, %rd39710, %rd39711;
	shr.u64 	%rd39712, %rd47173, 63;
	and.b64  	%rd39713, %rd47174, 4294967295;
	add.s64 	%rd39714, %rd39712, %rd5;
	sub.s64 	%rd47174, %rd39713, %rd39714;
	shr.u64 	%rd39715, %rd47174, 63;
	and.b64  	%rd39716, %rd47175, 4294967295;
	add.s64 	%rd39717, %rd39715, %rd6;
	sub.s64 	%rd47175, %rd39716, %rd39717;
	shr.u64 	%rd39718, %rd47175, 63;
	and.b64  	%rd39719, %rd47176, 4294967295;
	add.s64 	%rd39720, %rd39718, %rd7;
	sub.s64 	%rd47176, %rd39719, %rd39720;
	shr.u64 	%rd39721, %rd47176, 63;
	and.b64  	%rd39722, %rd47177, 4294967295;
	add.s64 	%rd39723, %rd39721, %rd8;
	sub.s64 	%rd47177, %rd39722, %rd39723;
	shr.u64 	%rd39724, %rd47177, 63;
	cvt.u32.u64 	%r5611, %rd39724;
	add.s32 	%r5612, %r5563, %r5611;
	sub.s32 	%r6847, %r6847, %r5612;
$L__BB0_655:
	shl.b32 	%r6848, %r6846, 1;
	shr.u32 	%r5614, %r6846, 31;
	cvt.u64.u32 	%rd39726, %r5614;
	shl.b64 	%rd39727, %rd47172, 1;
	and.b64  	%rd39728, %rd39727, 8589934590;
	or.b64  	%rd47178, %rd39728, %rd39726;
	cvt.u32.u64 	%r648, %rd47178;
	shr.u64 	%rd39729, %rd39728, 32;
	shl.b64 	%rd39730, %rd47173, 1;
	and.b64  	%rd39731, %rd39730, 8589934590;
	or.b64  	%rd47179, %rd39729, %rd39731;
	cvt.u32.u64 	%r649, %rd47179;
	shr.u64 	%rd39732, %rd39731, 32;
	shl.b64 	%rd39733, %rd47174, 1;
	and.b64  	%rd39734, %rd39733, 8589934590;
	or.b64  	%rd47180, %rd39732, %rd39734;
	cvt.u32.u64 	%r650, %rd47180;
	shr.u64 	%rd39735, %rd39734, 32;
	shl.b64 	%rd39736, %rd47175, 1;
	and.b64  	%rd39737, %rd39736, 8589934590;
	or.b64  	%rd47181, %rd39735, %rd39737;
	cvt.u32.u64 	%r651, %rd47181;
	shr.u64 	%rd39738, %rd39737, 32;
	shl.b64 	%rd39739, %rd47176, 1;
	and.b64  	%rd39740, %rd39739, 8589934590;
	or.b64  	%rd47182, %rd39738, %rd39740;
	cvt.u32.u64 	%r652, %rd47182;
	shr.u64 	%rd39741, %rd39740, 32;
	shl.b64 	%rd39742, %rd47177, 1;
	and.b64  	%rd39743, %rd39742, 8589934590;
	or.b64  	%rd47183, %rd39741, %rd39743;
	cvt.u32.u64 	%r653, %rd47183;
	shr.u64 	%rd39744, %rd39743, 32;
	mul.wide.u32 	%rd39745, %r6847, 2;
	add.s64 	%rd47184, %rd39744, %rd39745;
	cvt.u32.u64 	%r654, %rd47184;
	setp.gt.u64 	%p1669, %rd47184, 4294967295;
	setp.lt.u32 	%p1670, %r5563, %r654;
	or.pred  	%p1671, %p1669, %p1670;
	@%p1671 bra 	$L__BB0_669;
	setp.gt.u32 	%p1672, %r5563, %r654;
	@%p1672 bra 	$L__BB0_670;
	cvt.u32.u64 	%r5616, %rd8;
	setp.lt.u32 	%p1673, %r5616, %r653;
	@%p1673 bra 	$L__BB0_669;
	setp.gt.u32 	%p1674, %r5616, %r653;
	@%p1674 bra 	$L__BB0_670;
	cvt.u32.u64 	%r5618, %rd7;
	setp.lt.u32 	%p1675, %r5618, %r652;
	@%p1675 bra 	$L__BB0_669;
	setp.gt.u32 	%p1676, %r5618, %r652;
	@%p1676 bra 	$L__BB0_670;
	cvt.u32.u64 	%r5620, %rd6;
	setp.lt.u32 	%p1677, %r5620, %r651;
	@%p1677 bra 	$L__BB0_669;
	setp.gt.u32 	%p1678, %r5620, %r651;
	@%p1678 bra 	$L__BB0_670;
	cvt.u32.u64 	%r5622, %rd5;
	setp.lt.u32 	%p1679, %r5622, %r650;
	@%p1679 bra 	$L__BB0_669;
	setp.gt.u32 	%p1680, %r5622, %r650;
	@%p1680 bra 	$L__BB0_670;
	cvt.u32.u64 	%r5624, %rd4;
	setp.lt.u32 	%p1681, %r5624, %r649;
	@%p1681 bra 	$L__BB0_669;
	setp.gt.u32 	%p1682, %r5624, %r649;
	@%p1682 bra 	$L__BB0_670;
	cvt.u32.u64 	%r5626, %rd3;
	setp.lt.u32 	%p1683, %r5626, %r648;
	@%p1683 bra 	$L__BB0_669;
	cvt.u32.u64 	%r5627, %rd2;
	setp.gt.u32 	%p1684, %r5626, %r648;
	setp.lt.u32 	%p1685, %r6848, %r5627;
	or.pred  	%p1686, %p1684, %p1685;
	@%p1686 bra 	$L__BB0_670;
$L__BB0_669:
	cvt.u64.u32 	%rd39748, %r6848;
	sub.s64 	%rd39749, %rd39748, %rd2;
	shr.u64 	%rd39750, %rd39749, 63;
	cvt.u32.u64 	%r6848, %rd39749;
	and.b64  	%rd39751, %rd47178, 4294967295;
	add.s64 	%rd39752, %rd39750, %rd3;
	sub.s64 	%rd47178, %rd39751, %rd39752;
	shr.u64 	%rd39753, %rd47178, 63;
	and.b64  	%rd39754, %rd47179, 4294967295;
	add.s64 	%rd39755, %rd39753, %rd4;
	sub.s64 	%rd47179, %rd39754, %rd39755;
	shr.u64 	%rd39756, %rd47179, 63;
	and.b64  	%rd39757, %rd47180, 4294967295;
	add.s64 	%rd39758, %rd39756, %rd5;
	sub.s64 	%rd47180, %rd39757, %rd39758;
	shr.u64 	%rd39759, %rd47180, 63;
	and.b64  	%rd39760, %rd47181, 4294967295;
	add.s64 	%rd39761, %rd39759, %rd6;
	sub.s64 	%rd47181, %rd39760, %rd39761;
	shr.u64 	%rd39762, %rd47181, 63;
	and.b64  	%rd39763, %rd47182, 4294967295;
	add.s64 	%rd39764, %rd39762, %rd7;
	sub.s64 	%rd47182, %rd39763, %rd39764;
	shr.u64 	%rd39765, %rd47182, 63;
	and.b64  	%rd39766, %rd47183, 4294967295;
	add.s64 	%rd39767, %rd39765, %rd8;
	sub.s64 	%rd47183, %rd39766, %rd39767;
	shr.u64 	%rd39768, %rd47183, 63;
	and.b64  	%rd39769, %rd47184, 4294967295;
	add.s64 	%rd39770, %rd39768, %rd9;
	sub.s64 	%rd47184, %rd39769, %rd39770;
$L__BB0_670:
	shl.b32 	%r6849, %r6848, 1;
	shr.u32 	%r5630, %r6848, 31;
	cvt.u64.u32 	%rd39772, %r5630;
	shl.b64 	%rd39773, %rd47178, 1;
	and.b64  	%rd39774, %rd39773, 8589934590;
	or.b64  	%rd47185, %rd39774, %rd39772;
	cvt.u32.u64 	%r658, %rd47185;
	shr.u64 	%rd39775, %rd39774, 32;
	shl.b64 	%rd39776, %rd47179, 1;
	and.b64  	%rd39777, %rd39776, 8589934590;
	or.b64  	%rd47186, %rd39775, %rd39777;
	cvt.u32.u64 	%r659, %rd47186;
	shr.u64 	%rd39778, %rd39777, 32;
	shl.b64 	%rd39779, %rd47180, 1;
	and.b64  	%rd39780, %rd39779, 8589934590;
	or.b64  	%rd47187, %rd39778, %rd39780;
	cvt.u32.u64 	%r660, %rd47187;
	shr.u64 	%rd39781, %rd39780, 32;
	shl.b64 	%rd39782, %rd47181, 1;
	and.b64  	%rd39783, %rd39782, 8589934590;
	or.b64  	%rd47188, %rd39781, %rd39783;
	cvt.u32.u64 	%r661, %rd47188;
	shr.u64 	%rd39784, %rd39783, 32;
	shl.b64 	%rd39785, %rd47182, 1;
	and.b64  	%rd39786, %rd39785, 8589934590;
	or.b64  	%rd47189, %rd39784, %rd39786;
	cvt.u32.u64 	%r662, %rd47189;
	shr.u64 	%rd39787, %rd39786, 32;
	shl.b64 	%rd39788, %rd47183, 1;
	and.b64  	%rd39789, %rd39788, 8589934590;
	or.b64  	%rd47190, %rd39787, %rd39789;
	cvt.u32.u64 	%r663, %rd47190;
	shr.u64 	%rd39790, %rd39789, 32;
	shl.b64 	%rd39792, %rd47184, 1;
	and.b64  	%rd39793, %rd39792, 8589934590;
	or.b64  	%rd47191, %rd39790, %rd39793;
	cvt.u32.u64 	%r664, %rd47191;
	setp.gt.u64 	%p1687, %rd47191, 4294967295;
	setp.lt.u32 	%p1688, %r5563, %r664;
	or.pred  	%p1689, %p1687, %p1688;
	@%p1689 bra 	$L__BB0_684;
	setp.gt.u32 	%p1690, %r5563, %r664;
	@%p1690 bra 	$L__BB0_685;
	cvt.u32.u64 	%r5632, %rd8;
	setp.lt.u32 	%p1691, %r5632, %r663;
	@%p1691 bra 	$L__BB0_684;
	setp.gt.u32 	%p1692, %r5632, %r663;
	@%p1692 bra 	$L__BB0_685;
	cvt.u32.u64 	%r5634, %rd7;
	setp.lt.u32 	%p1693, %r5634, %r662;
	@%p1693 bra 	$L__BB0_684;
	setp.gt.u32 	%p1694, %r5634, %r662;
	@%p1694 bra 	$L__BB0_685;
	cvt.u32.u64 	%r5636, %rd6;
	setp.lt.u32 	%p1695, %r5636, %r661;
	@%p1695 bra 	$L__BB0_684;
	setp.gt.u32 	%p1696, %r5636, %r661;
	@%p1696 bra 	$L__BB0_685;
	cvt.u32.u64 	%r5638, %rd5;
	setp.lt.u32 	%p1697, %r5638, %r660;
	@%p1697 bra 	$L__BB0_684;
	setp.gt.u32 	%p1698, %r5638, %r660;
	@%p1698 bra 	$L__BB0_685;
	cvt.u32.u64 	%r5640, %rd4;
	setp.lt.u32 	%p1699, %r5640, %r659;
	@%p1699 bra 	$L__BB0_684;
	setp.gt.u32 	%p1700, %r5640, %r659;
	@%p1700 bra 	$L__BB0_685;
	cvt.u32.u64 	%r5642, %rd3;
	setp.lt.u32 	%p1701, %r5642, %r658;
	@%p1701 bra 	$L__BB0_684;
	cvt.u32.u64 	%r5643, %rd2;
	setp.gt.u32 	%p1702, %r5642, %r658;
	setp.lt.u32 	%p1703, %r6849, %r5643;
	or.pred  	%p1704, %p1702, %p1703;
	@%p1704 bra 	$L__BB0_685;
$L__BB0_684:
	cvt.u64.u32 	%rd39795, %r6849;
	sub.s64 	%rd39796, %rd39795, %rd2;
	shr.u64 	%rd39797, %rd39796, 63;
	cvt.u32.u64 	%r6849, %rd39796;
	and.b64  	%rd39798, %rd47185, 4294967295;
	add.s64 	%rd39799, %rd39797, %rd3;
	sub.s64 	%rd47185, %rd39798, %rd39799;
	shr.u64 	%rd39800, %rd47185, 63;
	and.b64  	%rd39801, %rd47186, 4294967295;
	add.s64 	%rd39802, %rd39800, %rd4;
	sub.s64 	%rd47186, %rd39801, %rd39802;
	shr.u64 	%rd39803, %rd47186, 63;
	and.b64  	%rd39804, %rd47187, 4294967295;
	add.s64 	%rd39805, %rd39803, %rd5;
	sub.s64 	%rd47187, %rd39804, %rd39805;
	shr.u64 	%rd39806, %rd47187, 63;
	and.b64  	%rd39807, %rd47188, 4294967295;
	add.s64 	%rd39808, %rd39806, %rd6;
	sub.s64 	%rd47188, %rd39807, %rd39808;
	shr.u64 	%rd39809, %rd47188, 63;
	and.b64  	%rd39810, %rd47189, 4294967295;
	add.s64 	%rd39811, %rd39809, %rd7;
	sub.s64 	%rd47189, %rd39810, %rd39811;
	shr.u64 	%rd39812, %rd47189, 63;
	and.b64  	%rd39813, %rd47190, 4294967295;
	add.s64 	%rd39814, %rd39812, %rd8;
	sub.s64 	%rd47190, %rd39813, %rd39814;
	shr.u64 	%rd39815, %rd47190, 63;
	and.b64  	%rd39816, %rd47191, 4294967295;
	add.s64 	%rd39817, %rd39815, %rd9;
	sub.s64 	%rd47191, %rd39816, %rd39817;
$L__BB0_685:
	cvt.u32.u64 	%r5645, %rd9;
	mul.lo.s64 	%rd39818, %rd1121, %rd1121;
	cvt.u32.u64 	%r5646, %rd39818;
	shr.u64 	%rd39819, %rd39818, 32;
	mul.lo.s64 	%rd39820, %rd1122, %rd1121;
	add.s64 	%rd39821, %rd39819, %rd39820;
	shr.u64 	%rd39822, %rd39821, 32;
	mul.lo.s64 	%rd39823, %rd1123, %rd1121;
	add.s64 	%rd39824, %rd39822, %rd39823;
	shr.u64 	%rd39825, %rd39824, 32;
	mul.lo.s64 	%rd39826, %rd1124, %rd1121;
	add.s64 	%rd39827, %rd39825, %rd39826;
	shr.u64 	%rd39828, %rd39827, 32;
	mul.lo.s64 	%rd39829, %rd1125, %rd1121;
	add.s64 	%rd39830, %rd39828, %rd39829;
	shr.u64 	%rd39831, %rd39830, 32;
	mul.lo.s64 	%rd39832, %rd1126, %rd1121;
	add.s64 	%rd39833, %rd39831, %rd39832;
	shr.u64 	%rd39834, %rd39833, 32;
	mul.lo.s64 	%rd39835, %rd1127, %rd1121;
	add.s64 	%rd39836, %rd39834, %rd39835;
	shr.u64 	%rd39837, %rd39836, 32;
	mul.lo.s64 	%rd39838, %rd1121, %rd1128;
	add.s64 	%rd39839, %rd39837, %rd39838;
	shr.u64 	%rd39840, %rd39839, 32;
	and.b64  	%rd39841, %rd39821, 4294967295;
	add.s64 	%rd39842, %rd39820, %rd39841;
	shr.u64 	%rd39843, %rd39842, 32;
	and.b64  	%rd39844, %rd39824, 4294967295;
	add.s64 	%rd39845, %rd39843, %rd39844;
	mad.lo.s64 	%rd39846, %rd1122, %rd1122, %rd39845;
	shr.u64 	%rd39847, %rd39846, 32;
	mul.lo.s64 	%rd39848, %rd1123, %rd1122;
	and.b64  	%rd39849, %rd39827, 4294967295;
	add.s64 	%rd39850, %rd39847, %rd39849;
	add.s64 	%rd39851, %rd39850, %rd39848;
	shr.u64 	%rd39852, %rd39851, 32;
	mul.lo.s64 	%rd39853, %rd1124, %rd1122;
	and.b64  	%rd39854, %rd39830, 4294967295;
	add.s64 	%rd39855, %rd39852, %rd39854;
	add.s64 	%rd39856, %rd39855, %rd39853;
	shr.u64 	%rd39857, %rd39856, 32;
	mul.lo.s64 	%rd39858, %rd1125, %rd1122;
	and.b64  	%rd39859, %rd39833, 4294967295;
	add.s64 	%rd39860, %rd39857, %rd39859;
	add.s64 	%rd39861, %rd39860, %rd39858;
	shr.u64 	%rd39862, %rd39861, 32;
	mul.lo.s64 	%rd39863, %rd1126, %rd1122;
	and.b64  	%rd39864, %rd39836, 4294967295;
	add.s64 	%rd39865, %rd39862, %rd39864;
	add.s64 	%rd39866, %rd39865, %rd39863;
	shr.u64 	%rd39867, %rd39866, 32;
	mul.lo.s64 	%rd39868, %rd1127, %rd1122;
	and.b64  	%rd39869, %rd39839, 4294967295;
	add.s64 	%rd39870, %rd39867, %rd39869;
	add.s64 	%rd39871, %rd39870, %rd39868;
	shr.u64 	%rd39872, %rd39871, 32;
	mul.lo.s64 	%rd39873, %rd1122, %rd1128;
	add.s64 	%rd39874, %rd39872, %rd39840;
	add.s64 	%rd39875, %rd39874, %rd39873;
	shr.u64 	%rd39876, %rd39875, 32;
	and.b64  	%rd39877, %rd39846, 4294967295;
	add.s64 	%rd39878, %rd39823, %rd39877;
	shr.u64 	%rd39879, %rd39878, 32;
	and.b64  	%rd39880, %rd39851, 4294967295;
	add.s64 	%rd39881, %rd39879, %rd39880;
	add.s64 	%rd39882, %rd39881, %rd39848;
	shr.u64 	%rd39883, %rd39882, 32;
	and.b64  	%rd39884, %rd39856, 4294967295;
	add.s64 	%rd39885, %rd39883, %rd39884;
	mad.lo.s64 	%rd39886, %rd1123, %rd1123, %rd39885;
	shr.u64 	%rd39887, %rd39886, 32;
	mul.lo.s64 	%rd39888, %rd1124, %rd1123;
	and.b64  	%rd39889, %rd39861, 4294967295;
	add.s64 	%rd39890, %rd39887, %rd39889;
	add.s64 	%rd39891, %rd39890, %rd39888;
	shr.u64 	%rd39892, %rd39891, 32;
	mul.lo.s64 	%rd39893, %rd1125, %rd1123;
	and.b64  	%rd39894, %rd39866, 4294967295;
	add.s64 	%rd39895, %rd39892, %rd39894;
	add.s64 	%rd39896, %rd39895, %rd39893;
	shr.u64 	%rd39897, %rd39896, 32;
	mul.lo.s64 	%rd39898, %rd1126, %rd1123;
	and.b64  	%rd39899, %rd39871, 4294967295;
	add.s64 	%rd39900, %rd39897, %rd39899;
	add.s64 	%rd39901, %rd39900, %rd39898;
	shr.u64 	%rd39902, %rd39901, 32;
	mul.lo.s64 	%rd39903, %rd1127, %rd1123;
	and.b64  	%rd39904, %rd39875, 4294967295;
	add.s64 	%rd39905, %rd39902, %rd39904;
	add.s64 	%rd39906, %rd39905, %rd39903;
	shr.u64 	%rd39907, %rd39906, 32;
	mul.lo.s64 	%rd39908, %rd1123, %rd1128;
	add.s64 	%rd39909, %rd39907, %rd39876;
	add.s64 	%rd39910, %rd39909, %rd39908;
	shr.u64 	%rd39911, %rd39910, 32;
	and.b64  	%rd39912, %rd39882, 4294967295;
	add.s64 	%rd39913, %rd39826, %rd39912;
	shr.u64 	%rd39914, %rd39913, 32;
	and.b64  	%rd39915, %rd39886, 4294967295;
	add.s64 	%rd39916, %rd39914, %rd39915;
	add.s64 	%rd39917, %rd39916, %rd39853;
	shr.u64 	%rd39918, %rd39917, 32;
	and.b64  	%rd39919, %rd39891, 4294967295;
	add.s64 	%rd39920, %rd39918, %rd39919;
	add.s64 	%rd39921, %rd39920, %rd39888;
	shr.u64 	%rd39922, %rd39921, 32;
	and.b64  	%rd39923, %rd39896, 4294967295;
	add.s64 	%rd39924, %rd39922, %rd39923;
	mad.lo.s64 	%rd39925, %rd1124, %rd1124, %rd39924;
	shr.u64 	%rd39926, %rd39925, 32;
	mul.lo.s64 	%rd39927, %rd1125, %rd1124;
	and.b64  	%rd39928, %rd39901, 4294967295;
	add.s64 	%rd39929, %rd39926, %rd39928;
	add.s64 	%rd39930, %rd39929, %rd39927;
	shr.u64 	%rd39931, %rd39930, 32;
	mul.lo.s64 	%rd39932, %rd1126, %rd1124;
	and.b64  	%rd39933, %rd39906, 4294967295;
	add.s64 	%rd39934, %rd39931, %rd39933;
	add.s64 	%rd39935, %rd39934, %rd39932;
	shr.u64 	%rd39936, %rd39935, 32;
	mul.lo.s64 	%rd39937, %rd1127, %rd1124;
	and.b64  	%rd39938, %rd39910, 4294967295;
	add.s64 	%rd39939, %rd39936, %rd39938;
	add.s64 	%rd39940, %rd39939, %rd39937;
	shr.u64 	%rd39941, %rd39940, 32;
	mul.lo.s64 	%rd39942, %rd1124, %rd1128;
	add.s64 	%rd39943, %rd39941, %rd39911;
	add.s64 	%rd39944, %rd39943, %rd39942;
	shr.u64 	%rd39945, %rd39944, 32;
	and.b64  	%rd39946, %rd39917, 4294967295;
	add.s64 	%rd39947, %rd39829, %rd39946;
	shr.u64 	%rd39948, %rd39947, 32;
	and.b64  	%rd39949, %rd39921, 4294967295;
	add.s64 	%rd39950, %rd39948, %rd39949;
	add.s64 	%rd39951, %rd39950, %rd39858;
	shr.u64 	%rd39952, %rd39951, 32;
	and.b64  	%rd39953, %rd39925, 4294967295;
	add.s64 	%rd39954, %rd39952, %rd39953;
	add.s64 	%rd39955, %rd39954, %rd39893;
	shr.u64 	%rd39956, %rd39955, 32;
	and.b64  	%rd39957, %rd39930, 4294967295;
	add.s64 	%rd39958, %rd39956, %rd39957;
	add.s64 	%rd39959, %rd39958, %rd39927;
	shr.u64 	%rd39960, %rd39959, 32;
	and.b64  	%rd39961, %rd39935, 4294967295;
	add.s64 	%rd39962, %rd39960, %rd39961;
	mad.lo.s64 	%rd39963, %rd1125, %rd1125, %rd39962;
	shr.u64 	%rd39964, %rd39963, 32;
	mul.lo.s64 	%rd39965, %rd1126, %rd1125;
	and.b64  	%rd39966, %rd39940, 4294967295;
	add.s64 	%rd39967, %rd39964, %rd39966;
	add.s64 	%rd39968, %rd39967, %rd39965;
	shr.u64 	%rd39969, %rd39968, 32;
	mul.lo.s64 	%rd39970, %rd1127, %rd1125;
	and.b64  	%rd39971, %rd39944, 4294967295;
	add.s64 	%rd39972, %rd39969, %rd39971;
	add.s64 	%rd39973, %rd39972, %rd39970;
	shr.u64 	%rd39974, %rd39973, 32;
	mul.lo.s64 	%rd39975, %rd1125, %rd1128;
	add.s64 	%rd39976, %rd39974, %rd39945;
	add.s64 	%rd39977, %rd39976, %rd39975;
	shr.u64 	%rd39978, %rd39977, 32;
	and.b64  	%rd39979, %rd39951, 4294967295;
	add.s64 	%rd39980, %rd39832, %rd39979;
	shr.u64 	%rd39981, %rd39980, 32;
	and.b64  	%rd39982, %rd39955, 4294967295;
	add.s64 	%rd39983, %rd39981, %rd39982;
	add.s64 	%rd39984, %rd39983, %rd39863;
	shr.u64 	%rd39985, %rd39984, 32;
	and.b64  	%rd39986, %rd39959, 4294967295;
	add.s64 	%rd39987, %rd39985, %rd39986;
	add.s64 	%rd39988, %rd39987, %rd39898;
	shr.u64 	%rd39989, %rd39988, 32;
	and.b64  	%rd39990, %rd39963, 4294967295;
	add.s64 	%rd39991, %rd39989, %rd39990;
	add.s64 	%rd39992, %rd39991, %rd39932;
	shr.u64 	%rd39993, %rd39992, 32;
	and.b64  	%rd39994, %rd39968, 4294967295;
	add.s64 	%rd39995, %rd39993, %rd39994;
	add.s64 	%rd39996, %rd39995, %rd39965;
	shr.u64 	%rd39997, %rd39996, 32;
	and.b64  	%rd39998, %rd39973, 4294967295;
	add.s64 	%rd39999, %rd39997, %rd39998;
	mad.lo.s64 	%rd40000, %rd1126, %rd1126, %rd39999;
	shr.u64 	%rd40001, %rd40000, 32;
	mul.lo.s64 	%rd40002, %rd1127, %rd1126;
	and.b64  	%rd40003, %rd39977, 4294967295;
	add.s64 	%rd40004, %rd40001, %rd40003;
	add.s64 	%rd40005, %rd40004, %rd40002;
	shr.u64 	%rd40006, %rd40005, 32;
	mul.lo.s64 	%rd40007, %rd1126, %rd1128;
	add.s64 	%rd40008, %rd40006, %rd39978;
	add.s64 	%rd40009, %rd40008, %rd40007;
	shr.u64 	%rd40010, %rd40009, 32;
	and.b64  	%rd40011, %rd39984, 4294967295;
	add.s64 	%rd40012, %rd39835, %rd40011;
	shr.u64 	%rd40013, %rd40012, 32;
	and.b64  	%rd40014, %rd39988, 4294967295;
	add.s64 	%rd40015, %rd40013, %rd40014;
	add.s64 	%rd40016, %rd40015, %rd39868;
	shr.u64 	%rd40017, %rd40016, 32;
	and.b64  	%rd40018, %rd39992, 4294967295;
	add.s64 	%rd40019, %rd40017, %rd40018;
	add.s64 	%rd40020, %rd40019, %rd39903;
	shr.u64 	%rd40021, %rd40020, 32;
	and.b64  	%rd40022, %rd39996, 4294967295;
	add.s64 	%rd40023, %rd40021, %rd40022;
	add.s64 	%rd40024, %rd40023, %rd39937;
	shr.u64 	%rd40025, %rd40024, 32;
	and.b64  	%rd40026, %rd40000, 4294967295;
	add.s64 	%rd40027, %rd40025, %rd40026;
	add.s64 	%rd40028, %rd40027, %rd39970;
	shr.u64 	%rd40029, %rd40028, 32;
	and.b64  	%rd40030, %rd40005, 4294967295;
	add.s64 	%rd40031, %rd40029, %rd40030;
	add.s64 	%rd40032, %rd40031, %rd40002;
	shr.u64 	%rd40033, %rd40032, 32;
	and.b64  	%rd40034, %rd40009, 4294967295;
	add.s64 	%rd40035, %rd40033, %rd40034;
	mad.lo.s64 	%rd40036, %rd1127, %rd1127, %rd40035;
	shr.u64 	%rd40037, %rd40036, 32;
	mul.lo.s64 	%rd40038, %rd1127, %rd1128;
	add.s64 	%rd40039, %rd40037, %rd40010;
	add.s64 	%rd40040, %rd40039, %rd40038;
	shr.u64 	%rd40041, %rd40040, 32;
	and.b64  	%rd40042, %rd40016, 4294967295;
	add.s64 	%rd40043, %rd39838, %rd40042;
	shr.u64 	%rd40044, %rd40043, 32;
	and.b64  	%rd40045, %rd40020, 4294967295;
	add.s64 	%rd40046, %rd40044, %rd40045;
	add.s64 	%rd40047, %rd40046, %rd39873;
	shr.u64 	%rd40048, %rd40047, 32;
	and.b64  	%rd40049, %rd40024, 4294967295;
	add.s64 	%rd40050, %rd40048, %rd40049;
	add.s64 	%rd40051, %rd40050, %rd39908;
	shr.u64 	%rd40052, %rd40051, 32;
	and.b64  	%rd40053, %rd40028, 4294967295;
	add.s64 	%rd40054, %rd40052, %rd40053;
	add.s64 	%rd40055, %rd40054, %rd39942;
	shr.u64 	%rd40056, %rd40055, 32;
	and.b64  	%rd40057, %rd40032, 4294967295;
	add.s64 	%rd40058, %rd40056, %rd40057;
	add.s64 	%rd40059, %rd40058, %rd39975;
	shr.u64 	%rd40060, %rd40059, 32;
	and.b64  	%rd40061, %rd40036, 4294967295;
	add.s64 	%rd40062, %rd40060, %rd40061;
	add.s64 	%rd40063, %rd40062, %rd40007;
	shr.u64 	%rd40064, %rd40063, 32;
	and.b64  	%rd40065, %rd40040, 4294967295;
	add.s64 	%rd40066, %rd40064, %rd40065;
	add.s64 	%rd40067, %rd40066, %rd40038;
	shr.u64 	%rd40068, %rd40067, 32;
	add.s64 	%rd40069, %rd40068, %rd40041;
	mad.lo.s64 	%rd40070, %rd1128, %rd1128, %rd40069;
	{ .reg .b32 tmp; mov.b64 {tmp, %r5647}, %rd40070; }
	mul.lo.s32 	%r5648, %r9, %r5646;
	cvt.u64.u32 	%rd40071, %r5648;
	and.b64  	%rd40072, %rd39818, 4294967295;
	mad.lo.s64 	%rd40073, %rd2, %rd40071, %rd40072;
	shr.u64 	%rd40074, %rd40073, 32;
	and.b64  	%rd40075, %rd39842, 4294967295;
	add.s64 	%rd40076, %rd40074, %rd40075;
	mad.lo.s64 	%rd40077, %rd3, %rd40071, %rd40076;
	cvt.u32.u64 	%r5649, %rd40077;
	shr.u64 	%rd40078, %rd40077, 32;
	and.b64  	%rd40079, %rd39878, 4294967295;
	add.s64 	%rd40080, %rd40078, %rd40079;
	mad.lo.s64 	%rd40081, %rd4, %rd40071, %rd40080;
	shr.u64 	%rd40082, %rd40081, 32;
	and.b64  	%rd40083, %rd39913, 4294967295;
	add.s64 	%rd40084, %rd40082, %rd40083;
	mad.lo.s64 	%rd40085, %rd5, %rd40071, %rd40084;
	shr.u64 	%rd40086, %rd40085, 32;
	and.b64  	%rd40087, %rd39947, 4294967295;
	add.s64 	%rd40088, %rd40086, %rd40087;
	mad.lo.s64 	%rd40089, %rd6, %rd40071, %rd40088;
	shr.u64 	%rd40090, %rd40089, 32;
	and.b64  	%rd40091, %rd39980, 4294967295;
	add.s64 	%rd40092, %rd40090, %rd40091;
	mad.lo.s64 	%rd40093, %rd7, %rd40071, %rd40092;
	shr.u64 	%rd40094, %rd40093, 32;
	and.b64  	%rd40095, %rd40012, 4294967295;
	add.s64 	%rd40096, %rd40094, %rd40095;
	mad.lo.s64 	%rd40097, %rd8, %rd40071, %rd40096;
	shr.u64 	%rd40098, %rd40097, 32;
	and.b64  	%rd40099, %rd40043, 4294967295;
	add.s64 	%rd40100, %rd40098, %rd40099;
	mad.lo.s64 	%rd40101, %rd9, %rd40071, %rd40100;
	shr.u64 	%rd40102, %rd40101, 32;
	and.b64  	%rd40103, %rd40047, 4294967295;
	add.s64 	%rd40104, %rd40102, %rd40103;
	shr.u64 	%rd40105, %rd40104, 32;
	and.b64  	%rd40106, %rd40051, 4294967295;
	add.s64 	%rd40107, %rd40105, %rd40106;
	shr.u64 	%rd40108, %rd40107, 32;
	and.b64  	%rd40109, %rd40055, 4294967295;
	add.s64 	%rd40110, %rd40108, %rd40109;
	shr.u64 	%rd40111, %rd40110, 32;
	and.b64  	%rd40112, %rd40059, 4294967295;
	add.s64 	%rd40113, %rd40111, %rd40112;
	shr.u64 	%rd40114, %rd40113, 32;
	and.b64  	%rd40115, %rd40063, 4294967295;
	add.s64 	%rd40116, %rd40114, %rd40115;
	shr.u64 	%rd40117, %rd40116, 32;
	and.b64  	%rd40118, %rd40067, 4294967295;
	add.s64 	%rd40119, %rd40117, %rd40118;
	shr.u64 	%rd40120, %rd40119, 32;
	and.b64  	%rd40121, %rd40070, 4294967295;
	add.s64 	%rd40122, %rd40120, %rd40121;
	{ .reg .b32 tmp; mov.b64 {tmp, %r5650}, %rd40122; }
	add.s32 	%r5651, %r5647, %r5650;
	mul.lo.s32 	%r5652, %r9, %r5649;
	cvt.u64.u32 	%rd40123, %r5652;
	and.b64  	%rd40124, %rd40077, 4294967295;
	mad.lo.s64 	%rd40125, %rd2, %rd40123, %rd40124;
	shr.u64 	%rd40126, %rd40125, 32;
	and.b64  	%rd40127, %rd40081, 4294967295;
	add.s64 	%rd40128, %rd40126, %rd40127;
	mad.lo.s64 	%rd40129, %rd3, %rd40123, %rd40128;
	cvt.u32.u64 	%r5653, %rd40129;
	shr.u64 	%rd40130, %rd40129, 32;
	and.b64  	%rd40131, %rd40085, 4294967295;
	add.s64 	%rd40132, %rd40130, %rd40131;
	mad.lo.s64 	%rd40133, %rd4, %rd40123, %rd40132;
	shr.u64 	%rd40134, %rd40133, 32;
	and.b64  	%rd40135, %rd40089, 4294967295;
	add.s64 	%rd40136, %rd40134, %rd40135;
	mad.lo.s64 	%rd40137, %rd5, %rd40123, %rd40136;
	shr.u64 	%rd40138, %rd40137, 32;
	and.b64  	%rd40139, %rd40093, 4294967295;
	add.s64 	%rd40140, %rd40138, %rd40139;
	mad.lo.s64 	%rd40141, %rd6, %rd40123, %rd40140;
	shr.u64 	%rd40142, %rd40141, 32;
	and.b64  	%rd40143, %rd40097, 4294967295;
	add.s64 	%rd40144, %rd40142, %rd40143;
	mad.lo.s64 	%rd40145, %rd7, %rd40123, %rd40144;
	shr.u64 	%rd40146, %rd40145, 32;
	and.b64  	%rd40147, %rd40101, 4294967295;
	add.s64 	%rd40148, %rd40146, %rd40147;
	mad.lo.s64 	%rd40149, %rd8, %rd40123, %rd40148;
	shr.u64 	%rd40150, %rd40149, 32;
	and.b64  	%rd40151, %rd40104, 4294967295;
	add.s64 	%rd40152, %rd40150, %rd40151;
	mad.lo.s64 	%rd40153, %rd9, %rd40123, %rd40152;
	shr.u64 	%rd40154, %rd40153, 32;
	and.b64  	%rd40155, %rd40107, 4294967295;
	add.s64 	%rd40156, %rd40154, %rd40155;
	shr.u64 	%rd40157, %rd40156, 32;
	and.b64  	%rd40158, %rd40110, 4294967295;
	add.s64 	%rd40159, %rd40157, %rd40158;
	shr.u64 	%rd40160, %rd40159, 32;
	and.b64  	%rd40161, %rd40113, 4294967295;
	add.s64 	%rd40162, %rd40160, %rd40161;
	shr.u64 	%rd40163, %rd40162, 32;
	and.b64  	%rd40164, %rd40116, 4294967295;
	add.s64 	%rd40165, %rd40163, %rd40164;
	shr.u64 	%rd40166, %rd40165, 32;
	and.b64  	%rd40167, %rd40119, 4294967295;
	add.s64 	%rd40168, %rd40166, %rd40167;
	shr.u64 	%rd40169, %rd40168, 32;
	and.b64  	%rd40170, %rd40122, 4294967295;
	add.s64 	%rd40171, %rd40169, %rd40170;
	{ .reg .b32 tmp; mov.b64 {tmp, %r5654}, %rd40171; }
	add.s32 	%r5655, %r5651, %r5654;
	mul.lo.s32 	%r5656, %r9, %r5653;
	cvt.u64.u32 	%rd40172, %r5656;
	and.b64  	%rd40173, %rd40129, 4294967295;
	mad.lo.s64 	%rd40174, %rd2, %rd40172, %rd40173;
	shr.u64 	%rd40175, %rd40174, 32;
	and.b64  	%rd40176, %rd40133, 4294967295;
	add.s64 	%rd40177, %rd40175, %rd40176;
	mad.lo.s64 	%rd40178, %rd3, %rd40172, %rd40177;
	cvt.u32.u64 	%r5657, %rd40178;
	shr.u64 	%rd40179, %rd40178, 32;
	and.b64  	%rd40180, %rd40137, 4294967295;
	add.s64 	%rd40181, %rd40179, %rd40180;
	mad.lo.s64 	%rd40182, %rd4, %rd40172, %rd40181;
	shr.u64 	%rd40183, %rd40182, 32;
	and.b64  	%rd40184, %rd40141, 4294967295;
	add.s64 	%rd40185, %rd40183, %rd40184;
	mad.lo.s64 	%rd40186, %rd5, %rd40172, %rd40185;
	shr.u64 	%rd40187, %rd40186, 32;
	and.b64  	%rd40188, %rd40145, 4294967295;
	add.s64 	%rd40189, %rd40187, %rd40188;
	mad.lo.s64 	%rd40190, %rd6, %rd40172, %rd40189;
	shr.u64 	%rd40191, %rd40190, 32;
	and.b64  	%rd40192, %rd40149, 4294967295;
	add.s64 	%rd40193, %rd40191, %rd40192;
	mad.lo.s64 	%rd40194, %rd7, %rd40172, %rd40193;
	shr.u64 	%rd40195, %rd40194, 32;
	and.b64  	%rd40196, %rd40153, 4294967295;
	add.s64 	%rd40197, %rd40195, %rd40196;
	mad.lo.s64 	%rd40198, %rd8, %rd40172, %rd40197;
	shr.u64 	%rd40199, %rd40198, 32;
	and.b64  	%rd40200, %rd40156, 4294967295;
	add.s64 	%rd40201, %rd40199, %rd40200;
	mad.lo.s64 	%rd40202, %rd9, %rd40172, %rd40201;
	shr.u64 	%rd40203, %rd40202, 32;
	and.b64  	%rd40204, %rd40159, 4294967295;
	add.s64 	%rd40205, %rd40203, %rd40204;
	shr.u64 	%rd40206, %rd40205, 32;
	and.b64  	%rd40207, %rd40162, 4294967295;
	add.s64 	%rd40208, %rd40206, %rd40207;
	shr.u64 	%rd40209, %rd40208, 32;
	and.b64  	%rd40210, %rd40165, 4294967295;
	add.s64 	%rd40211, %rd40209, %rd40210;
	shr.u64 	%rd40212, %rd40211, 32;
	and.b64  	%rd40213, %rd40168, 4294967295;
	add.s64 	%rd40214, %rd40212, %rd40213;
	shr.u64 	%rd40215, %rd40214, 32;
	and.b64  	%rd40216, %rd40171, 4294967295;
	add.s64 	%rd40217, %rd40215, %rd40216;
	{ .reg .b32 tmp; mov.b64 {tmp, %r5658}, %rd40217; }
	add.s32 	%r5659, %r5655, %r5658;
	mul.lo.s32 	%r5660, %r9, %r5657;
	cvt.u64.u32 	%rd40218, %r5660;
	and.b64  	%rd40219, %rd40178, 4294967295;
	mad.lo.s64 	%rd40220, %rd2, %rd40218, %rd40219;
	shr.u64 	%rd40221, %rd40220, 32;
	and.b64  	%rd40222, %rd40182, 4294967295;
	add.s64 	%rd40223, %rd40221, %rd40222;
	mad.lo.s64 	%rd40224, %rd3, %rd40218, %rd40223;
	cvt.u32.u64 	%r5661, %rd40224;
	shr.u64 	%rd40225, %rd40224, 32;
	and.b64  	%rd40226, %rd40186, 4294967295;
	add.s64 	%rd40227, %rd40225, %rd40226;
	mad.lo.s64 	%rd40228, %rd4, %rd40218, %rd40227;
	shr.u64 	%rd40229, %rd40228, 32;
	and.b64  	%rd40230, %rd40190, 4294967295;
	add.s64 	%rd40231, %rd40229, %rd40230;
	mad.lo.s64 	%rd40232, %rd5, %rd40218, %rd40231;
	shr.u64 	%rd40233, %rd40232, 32;
	and.b64  	%rd40234, %rd40194, 4294967295;
	add.s64 	%rd40235, %rd40233, %rd40234;
	mad.lo.s64 	%rd40236, %rd6, %rd40218, %rd40235;
	shr.u64 	%rd40237, %rd40236, 32;
	and.b64  	%rd40238, %rd40198, 4294967295;
	add.s64 	%rd40239, %rd40237, %rd40238;
	mad.lo.s64 	%rd40240, %rd7, %rd40218, %rd40239;
	shr.u64 	%rd40241, %rd40240, 32;
	and.b64  	%rd40242, %rd40202, 4294967295;
	add.s64 	%rd40243, %rd40241, %rd40242;
	mad.lo.s64 	%rd40244, %rd8, %rd40218, %rd40243;
	shr.u64 	%rd40245, %rd40244, 32;
	and.b64  	%rd40246, %rd40205, 4294967295;
	add.s64 	%rd40247, %rd40245, %rd40246;
	mad.lo.s64 	%rd40248, %rd9, %rd40218, %rd40247;
	shr.u64 	%rd40249, %rd40248, 32;
	and.b64  	%rd40250, %rd40208, 4294967295;
	add.s64 	%rd40251, %rd40249, %rd40250;
	shr.u64 	%rd40252, %rd40251, 32;
	and.b64  	%rd40253, %rd40211, 4294967295;
	add.s64 	%rd40254, %rd40252, %rd40253;
	shr.u64 	%rd40255, %rd40254, 32;
	and.b64  	%rd40256, %rd40214, 4294967295;
	add.s64 	%rd40257, %rd40255, %rd40256;
	shr.u64 	%rd40258, %rd40257, 32;
	and.b64  	%rd40259, %rd40217, 4294967295;
	add.s64 	%rd40260, %rd40258, %rd40259;
	{ .reg .b32 tmp; mov.b64 {tmp, %r5662}, %rd40260; }
	add.s32 	%r5663, %r5659, %r5662;
	mul.lo.s32 	%r5664, %r9, %r5661;
	cvt.u64.u32 	%rd40261, %r5664;
	and.b64  	%rd40262, %rd40224, 4294967295;
	mad.lo.s64 	%rd40263, %rd2, %rd40261, %rd40262;
	shr.u64 	%rd40264, %rd40263, 32;
	and.b64  	%rd40265, %rd40228, 4294967295;
	add.s64 	%rd40266, %rd40264, %rd40265;
	mad.lo.s64 	%rd40267, %rd3, %rd40261, %rd40266;
	cvt.u32.u64 	%r5665, %rd40267;
	shr.u64 	%rd40268, %rd40267, 32;
	and.b64  	%rd40269, %rd40232, 4294967295;
	add.s64 	%rd40270, %rd40268, %rd40269;
	mad.lo.s64 	%rd40271, %rd4, %rd40261, %rd40270;
	shr.u64 	%rd40272, %rd40271, 32;
	and.b64  	%rd40273, %rd40236, 4294967295;
	add.s64 	%rd40274, %rd40272, %rd40273;
	mad.lo.s64 	%rd40275, %rd5, %rd40261, %rd40274;
	shr.u64 	%rd40276, %rd40275, 32;
	and.b64  	%rd40277, %rd40240, 4294967295;
	add.s64 	%rd40278, %rd40276, %rd40277;
	mad.lo.s64 	%rd40279, %rd6, %rd40261, %rd40278;
	shr.u64 	%rd40280, %rd40279, 32;
	and.b64  	%rd40281, %rd40244, 4294967295;
	add.s64 	%rd40282, %rd40280, %rd40281;
	mad.lo.s64 	%rd40283, %rd7, %rd40261, %rd40282;
	shr.u64 	%rd40284, %rd40283, 32;
	and.b64  	%rd40285, %rd40248, 4294967295;
	add.s64 	%rd40286, %rd40284, %rd40285;
	mad.lo.s64 	%rd40287, %rd8, %rd40261, %rd40286;
	shr.u64 	%rd40288, %rd40287, 32;
	and.b64  	%rd40289, %rd40251, 4294967295;
	add.s64 	%rd40290, %rd40288, %rd40289;
	mad.lo.s64 	%rd40291, %rd9, %rd40261, %rd40290;
	shr.u64 	%rd40292, %rd40291, 32;
	and.b64  	%rd40293, %rd40254, 4294967295;
	add.s64 	%rd40294, %rd40292, %rd40293;
	shr.u64 	%rd40295, %rd40294, 32;
	and.b64  	%rd40296, %rd40257, 4294967295;
	add.s64 	%rd40297, %rd40295, %rd40296;
	shr.u64 	%rd40298, %rd40297, 32;
	and.b64  	%rd40299, %rd40260, 4294967295;
	add.s64 	%rd40300, %rd40298, %rd40299;
	{ .reg .b32 tmp; mov.b64 {tmp, %r5666}, %rd40300; }
	add.s32 	%r5667, %r5663, %r5666;
	mul.lo.s32 	%r5668, %r9, %r5665;
	cvt.u64.u32 	%rd40301, %r5668;
	and.b64  	%rd40302, %rd40267, 4294967295;
	mad.lo.s64 	%rd40303, %rd2, %rd40301, %rd40302;
	shr.u64 	%rd40304, %rd40303, 32;
	and.b64  	%rd40305, %rd40271, 4294967295;
	add.s64 	%rd40306, %rd40304, %rd40305;
	mad.lo.s64 	%rd40307, %rd3, %rd40301, %rd40306;
	cvt.u32.u64 	%r5669, %rd40307;
	shr.u64 	%rd40308, %rd40307, 32;
	and.b64  	%rd40309, %rd40275, 4294967295;
	add.s64 	%rd40310, %rd40308, %rd40309;
	mad.lo.s64 	%rd40311, %rd4, %rd40301, %rd40310;
	shr.u64 	%rd40312, %rd40311, 32;
	and.b64  	%rd40313, %rd40279, 4294967295;
	add.s64 	%rd40314, %rd40312, %rd40313;
	mad.lo.s64 	%rd40315, %rd5, %rd40301, %rd40314;
	shr.u64 	%rd40316, %rd40315, 32;
	and.b64  	%rd40317, %rd40283, 4294967295;
	add.s64 	%rd40318, %rd40316, %rd40317;
	mad.lo.s64 	%rd40319, %rd6, %rd40301, %rd40318;
	shr.u64 	%rd40320, %rd40319, 32;
	and.b64  	%rd40321, %rd40287, 4294967295;
	add.s64 	%rd40322, %rd40320, %rd40321;
	mad.lo.s64 	%rd40323, %rd7, %rd40301, %rd40322;
	shr.u64 	%rd40324, %rd40323, 32;
	and.b64  	%rd40325, %rd40291, 4294967295;
	add.s64 	%rd40326, %rd40324, %rd40325;
	mad.lo.s64 	%rd40327, %rd8, %rd40301, %rd40326;
	shr.u64 	%rd40328, %rd40327, 32;
	and.b64  	%rd40329, %rd40294, 4294967295;
	add.s64 	%rd40330, %rd40328, %rd40329;
	mad.lo.s64 	%rd40331, %rd9, %rd40301, %rd40330;
	shr.u64 	%rd40332, %rd40331, 32;
	and.b64  	%rd40333, %rd40297, 4294967295;
	add.s64 	%rd40334, %rd40332, %rd40333;
	shr.u64 	%rd40335, %rd40334, 32;
	and.b64  	%rd40336, %rd40300, 4294967295;
	add.s64 	%rd40337, %rd40335, %rd40336;
	{ .reg .b32 tmp; mov.b64 {tmp, %r5670}, %rd40337; }
	add.s32 	%r5671, %r5667, %r5670;
	mul.lo.s32 	%r5672, %r9, %r5669;
	cvt.u64.u32 	%rd40338, %r5672;
	and.b64  	%rd40339, %rd40307, 4294967295;
	mad.lo.s64 	%rd40340, %rd2, %rd40338, %rd40339;
	shr.u64 	%rd40341, %rd40340, 32;
	and.b64  	%rd40342, %rd40311, 4294967295;
	add.s64 	%rd40343, %rd40341, %rd40342;
	mad.lo.s64 	%rd40344, %rd3, %rd40338, %rd40343;
	cvt.u32.u64 	%r5673, %rd40344;
	shr.u64 	%rd40345, %rd40344, 32;
	and.b64  	%rd40346, %rd40315, 4294967295;
	add.s64 	%rd40347, %rd40345, %rd40346;
	mad.lo.s64 	%rd40348, %rd4, %rd40338, %rd40347;
	shr.u64 	%rd40349, %rd40348, 32;
	and.b64  	%rd40350, %rd40319, 4294967295;
	add.s64 	%rd40351, %rd40349, %rd40350;
	mad.lo.s64 	%rd40352, %rd5, %rd40338, %rd40351;
	shr.u64 	%rd40353, %rd40352, 32;
	and.b64  	%rd40354, %rd40323, 4294967295;
	add.s64 	%rd40355, %rd40353, %rd40354;
	mad.lo.s64 	%rd40356, %rd6, %rd40338, %rd40355;
	shr.u64 	%rd40357, %rd40356, 32;
	and.b64  	%rd40358, %rd40327, 4294967295;
	add.s64 	%rd40359, %rd40357, %rd40358;
	mad.lo.s64 	%rd40360, %rd7, %rd40338, %rd40359;
	shr.u64 	%rd40361, %rd40360, 32;
	and.b64  	%rd40362, %rd40331, 4294967295;
	add.s64 	%rd40363, %rd40361, %rd40362;
	mad.lo.s64 	%rd40364, %rd8, %rd40338, %rd40363;
	shr.u64 	%rd40365, %rd40364, 32;
	and.b64  	%rd40366, %rd40334, 4294967295;
	add.s64 	%rd40367, %rd40365, %rd40366;
	mad.lo.s64 	%rd40368, %rd9, %rd40338, %rd40367;
	shr.u64 	%rd40369, %rd40368, 32;
	and.b64  	%rd40370, %rd40337, 4294967295;
	add.s64 	%rd40371, %rd40369, %rd40370;
	{ .reg .b32 tmp; mov.b64 {tmp, %r5674}, %rd40371; }
	add.s32 	%r5675, %r5671, %r5674;
	mul.lo.s32 	%r5676, %r9, %r5673;
	cvt.u64.u32 	%rd40372, %r5676;
	and.b64  	%rd40373, %rd40344, 4294967295;
	mad.lo.s64 	%rd40374, %rd2, %rd40372, %rd40373;
	shr.u64 	%rd40375, %rd40374, 32;
	and.b64  	%rd40376, %rd40348, 4294967295;
	add.s64 	%rd40377, %rd40375, %rd40376;
	mad.lo.s64 	%rd1197, %rd3, %rd40372, %rd40377;
	cvt.u32.u64 	%r6850, %rd1197;
	shr.u64 	%rd40378, %rd1197, 32;
	and.b64  	%rd40379, %rd40352, 4294967295;
	add.s64 	%rd40380, %rd40378, %rd40379;
	mad.lo.s64 	%rd47192, %rd4, %rd40372, %rd40380;
	cvt.u32.u64 	%r668, %rd47192;
	shr.u64 	%rd40381, %rd47192, 32;
	and.b64  	%rd40382, %rd40356, 4294967295;
	add.s64 	%rd40383, %rd40381, %rd40382;
	mad.lo.s64 	%rd47193, %rd5, %rd40372, %rd40383;
	cvt.u32.u64 	%r669, %rd47193;
	shr.u64 	%rd40384, %rd47193, 32;
	and.b64  	%rd40385, %rd40360, 4294967295;
	add.s64 	%rd40386, %rd40384, %rd40385;
	mad.lo.s64 	%rd47194, %rd6, %rd40372, %rd40386;
	cvt.u32.u64 	%r670, %rd47194;
	shr.u64 	%rd40387, %rd47194, 32;
	and.b64  	%rd40388, %rd40364, 4294967295;
	add.s64 	%rd40389, %rd40387, %rd40388;
	mad.lo.s64 	%rd47195, %rd7, %rd40372, %rd40389;
	cvt.u32.u64 	%r671, %rd47195;
	shr.u64 	%rd40390, %rd47195, 32;
	and.b64  	%rd40391, %rd40368, 4294967295;
	add.s64 	%rd40392, %rd40390, %rd40391;
	mad.lo.s64 	%rd47196, %rd8, %rd40372, %rd40392;
	cvt.u32.u64 	%r672, %rd47196;
	shr.u64 	%rd40393, %rd47196, 32;
	and.b64  	%rd40394, %rd40371, 4294967295;
	add.s64 	%rd40395, %rd40393, %rd40394;
	mad.lo.s64 	%rd47197, %rd9, %rd40372, %rd40395;
	cvt.u32.u64 	%r673, %rd47197;
	{ .reg .b32 tmp; mov.b64 {tmp, %r5677}, %rd47197; }
	add.s32 	%r6851, %r5675, %r5677;
	setp.gt.u32 	%p1705, %r6851, %r5645;
	@%p1705 bra 	$L__BB0_699;
	setp.lt.u32 	%p1706, %r6851, %r5645;
	@%p1706 bra 	$L__BB0_700;
	cvt.u32.u64 	%r5679, %rd8;
	setp.lt.u32 	%p1707, %r5679, %r673;
	@%p1707 bra 	$L__BB0_699;
	setp.gt.u32 	%p1708, %r5679, %r673;
	@%p1708 bra 	$L__BB0_700;
	cvt.u32.u64 	%r5681, %rd7;
	setp.lt.u32 	%p1709, %r5681, %r672;
	@%p1709 bra 	$L__BB0_699;
	setp.gt.u32 	%p1710, %r5681, %r672;
	@%p1710 bra 	$L__BB0_700;
	cvt.u32.u64 	%r5683, %rd6;
	setp.lt.u32 	%p1711, %r5683, %r671;
	@%p1711 bra 	$L__BB0_699;
	setp.gt.u32 	%p1712, %r5683, %r671;
	@%p1712 bra 	$L__BB0_700;
	cvt.u32.u64 	%r5685, %rd5;
	setp.lt.u32 	%p1713, %r5685, %r670;
	@%p1713 bra 	$L__BB0_699;
	setp.gt.u32 	%p1714, %r5685, %r670;
	@%p1714 bra 	$L__BB0_700;
	cvt.u32.u64 	%r5687, %rd4;
	setp.lt.u32 	%p1715, %r5687, %r669;
	@%p1715 bra 	$L__BB0_699;
	setp.gt.u32 	%p1716, %r5687, %r669;
	@%p1716 bra 	$L__BB0_700;
	cvt.u32.u64 	%r5689, %rd3;
	setp.lt.u32 	%p1717, %r5689, %r668;
	@%p1717 bra 	$L__BB0_699;
	cvt.u32.u64 	%r5690, %rd2;
	setp.gt.u32 	%p1718, %r5689, %r668;
	setp.gt.u32 	%p1719, %r5690, %r6850;
	or.pred  	%p1720, %p1718, %p1719;
	@%p1720 bra 	$L__BB0_700;
$L__BB0_699:
	and.b64  	%rd40397, %rd1197, 4294967295;
	sub.s64 	%rd40398, %rd40397, %rd2;
	shr.u64 	%rd40399, %rd40398, 63;
	cvt.u32.u64 	%r6850, %rd40398;
	and.b64  	%rd40400, %rd47192, 4294967295;
	add.s64 	%rd40401, %rd40399, %rd3;
	sub.s64 	%rd47192, %rd40400, %rd40401;
	shr.u64 	%rd40402, %rd47192, 63;
	and.b64  	%rd40403, %rd47193, 4294967295;
	add.s64 	%rd40404, %rd40402, %rd4;
	sub.s64 	%rd47193, %rd40403, %rd40404;
	shr.u64 	%rd40405, %rd47193, 63;
	and.b64  	%rd40406, %rd47194, 4294967295;
	add.s64 	%rd40407, %rd40405, %rd5;
	sub.s64 	%rd47194, %rd40406, %rd40407;
	shr.u64 	%rd40408, %rd47194, 63;
	and.b64  	%rd40409, %rd47195, 4294967295;
	add.s64 	%rd40410, %rd40408, %rd6;
	sub.s64 	%rd47195, %rd40409, %rd40410;
	shr.u64 	%rd40411, %rd47195, 63;
	and.b64  	%rd40412, %rd47196, 4294967295;
	add.s64 	%rd40413, %rd40411, %rd7;
	sub.s64 	%rd47196, %rd40412, %rd40413;
	shr.u64 	%rd40414, %rd47196, 63;
	and.b64  	%rd40415, %rd47197, 4294967295;
	add.s64 	%rd40416, %rd40414, %rd8;
	sub.s64 	%rd47197, %rd40415, %rd40416;
	shr.u64 	%rd40417, %rd47197, 63;
	cvt.u32.u64 	%r5693, %rd40417;
	add.s32 	%r5694, %r5645, %r5693;
	sub.s32 	%r6851, %r6851, %r5694;
$L__BB0_700:
	shl.b32 	%r6852, %r6850, 1;
	shr.u32 	%r5696, %r6850, 31;
	cvt.u64.u32 	%rd40419, %r5696;
	shl.b64 	%rd40420, %rd47192, 1;
	and.b64  	%rd40421, %rd40420, 8589934590;
	or.b64  	%rd47198, %rd40421, %rd40419;
	cvt.u32.u64 	%r680, %rd47198;
	shr.u64 	%rd40422, %rd40421, 32;
	shl.b64 	%rd40423, %rd47193, 1;
	and.b64  	%rd40424, %rd40423, 8589934590;
	or.b64  	%rd47199, %rd40422, %rd40424;
	cvt.u32.u64 	%r681, %rd47199;
	shr.u64 	%rd40425, %rd40424, 32;
	shl.b64 	%rd40426, %rd47194, 1;
	and.b64  	%rd40427, %rd40426, 8589934590;
	or.b64  	%rd47200, %rd40425, %rd40427;
	cvt.u32.u64 	%r682, %rd47200;
	shr.u64 	%rd40428, %rd40427, 32;
	shl.b64 	%rd40429, %rd47195, 1;
	and.b64  	%rd40430, %rd40429, 8589934590;
	or.b64  	%rd47201, %rd40428, %rd40430;
	cvt.u32.u64 	%r683, %rd47201;
	shr.u64 	%rd40431, %rd40430, 32;
	shl.b64 	%rd40432, %rd47196, 1;
	and.b64  	%rd40433, %rd40432, 8589934590;
	or.b64  	%rd47202, %rd40431, %rd40433;
	cvt.u32.u64 	%r684, %rd47202;
	shr.u64 	%rd40434, %rd40433, 32;
	shl.b64 	%rd40435, %rd47197, 1;
	and.b64  	%rd40436, %rd40435, 8589934590;
	or.b64  	%rd47203, %rd40434, %rd40436;
	cvt.u32.u64 	%r685, %rd47203;
	shr.u64 	%rd40437, %rd40436, 32;
	mul.wide.u32 	%rd40438, %r6851, 2;
	add.s64 	%rd47204, %rd40437, %rd40438;
	cvt.u32.u64 	%r686, %rd47204;
	setp.gt.u64 	%p1721, %rd47204, 4294967295;
	setp.lt.u32 	%p1722, %r5645, %r686;
	or.pred  	%p1723, %p1721, %p1722;
	@%p1723 bra 	$L__BB0_714;
	setp.gt.u32 	%p1724, %r5645, %r686;
	@%p1724 bra 	$L__BB0_715;
	cvt.u32.u64 	%r5698, %rd8;
	setp.lt.u32 	%p1725, %r5698, %r685;
	@%p1725 bra 	$L__BB0_714;
	setp.gt.u32 	%p1726, %r5698, %r685;
	@%p1726 bra 	$L__BB0_715;
	cvt.u32.u64 	%r5700, %rd7;
	setp.lt.u32 	%p1727, %r5700, %r684;
	@%p1727 bra 	$L__BB0_714;
	setp.gt.u32 	%p1728, %r5700, %r684;
	@%p1728 bra 	$L__BB0_715;
	cvt.u32.u64 	%r5702, %rd6;
	setp.lt.u32 	%p1729, %r5702, %r683;
	@%p1729 bra 	$L__BB0_714;
	setp.gt.u32 	%p1730, %r5702, %r683;
	@%p1730 bra 	$L__BB0_715;
	cvt.u32.u64 	%r5704, %rd5;
	setp.lt.u32 	%p1731, %r5704, %r682;
	@%p1731 bra 	$L__BB0_714;
	setp.gt.u32 	%p1732, %r5704, %r682;
	@%p1732 bra 	$L__BB0_715;
	cvt.u32.u64 	%r5706, %rd4;
	setp.lt.u32 	%p1733, %r5706, %r681;
	@%p1733 bra 	$L__BB0_714;
	setp.gt.u32 	%p1734, %r5706, %r681;
	@%p1734 bra 	$L__BB0_715;
	cvt.u32.u64 	%r5708, %rd3;
	setp.lt.u32 	%p1735, %r5708, %r680;
	@%p1735 bra 	$L__BB0_714;
	cvt.u32.u64 	%r5709, %rd2;
	setp.gt.u32 	%p1736, %r5708, %r680;
	setp.lt.u32 	%p1737, %r6852, %r5709;
	or.pred  	%p1738, %p1736, %p1737;
	@%p1738 bra 	$L__BB0_715;
$L__BB0_714:
	cvt.u64.u32 	%rd40441, %r6852;
	sub.s64 	%rd40442, %rd40441, %rd2;
	shr.u64 	%rd40443, %rd40442, 63;
	cvt.u32.u64 	%r6852, %rd40442;
	and.b64  	%rd40444, %rd47198, 4294967295;
	add.s64 	%rd40445, %rd40443, %rd3;
	sub.s64 	%rd47198, %rd40444, %rd40445;
	shr.u64 	%rd40446, %rd47198, 63;
	and.b64  	%rd40447, %rd47199, 4294967295;
	add.s64 	%rd40448, %rd40446, %rd4;
	sub.s64 	%rd47199, %rd40447, %rd40448;
	shr.u64 	%rd40449, %rd47199, 63;
	and.b64  	%rd40450, %rd47200, 4294967295;
	add.s64 	%rd40451, %rd40449, %rd5;
	sub.s64 	%rd47200, %rd40450, %rd40451;
	shr.u64 	%rd40452, %rd47200, 63;
	and.b64  	%rd40453, %rd47201, 4294967295;
	add.s64 	%rd40454, %rd40452, %rd6;
	sub.s64 	%rd47201, %rd40453, %rd40454;
	shr.u64 	%rd40455, %rd47201, 63;
	and.b64  	%rd40456, %rd47202, 4294967295;
	add.s64 	%rd40457, %rd40455, %rd7;
	sub.s64 	%rd47202, %rd40456, %rd40457;
	shr.u64 	%rd40458, %rd47202, 63;
	and.b64  	%rd40459, %rd47203, 4294967295;
	add.s64 	%rd40460, %rd40458, %rd8;
	sub.s64 	%rd47203, %rd40459, %rd40460;
	shr.u64 	%rd40461, %rd47203, 63;
	and.b64  	%rd40462, %rd47204, 4294967295;
	add.s64 	%rd40463, %rd40461, %rd9;
	sub.s64 	%rd47204, %rd40462, %rd40463;
$L__BB0_715:
	shl.b32 	%r6853, %r6852, 1;
	shr.u32 	%r5712, %r6852, 31;
	cvt.u64.u32 	%rd40465, %r5712;
	shl.b64 	%rd40466, %rd47198, 1;
	and.b64  	%rd40467, %rd40466, 8589934590;
	or.b64  	%rd47205, %rd40467, %rd40465;
	cvt.u32.u64 	%r690, %rd47205;
	shr.u64 	%rd40468, %rd40467, 32;
	shl.b64 	%rd40469, %rd47199, 1;
	and.b64  	%rd40470, %rd40469, 8589934590;
	or.b64  	%rd47206, %rd40468, %rd40470;
	cvt.u32.u64 	%r691, %rd47206;
	shr.u64 	%rd40471, %rd40470, 32;
	shl.b64 	%rd40472, %rd47200, 1;
	and.b64  	%rd40473, %rd40472, 8589934590;
	or.b64  	%rd47207, %rd40471, %rd40473;
	cvt.u32.u64 	%r692, %rd47207;
	shr.u64 	%rd40474, %rd40473, 32;
	shl.b64 	%rd40475, %rd47201, 1;
	and.b64  	%rd40476, %rd40475, 8589934590;
	or.b64  	%rd47208, %rd40474, %rd40476;
	cvt.u32.u64 	%r693, %rd47208;
	shr.u64 	%rd40477, %rd40476, 32;
	shl.b64 	%rd40478, %rd47202, 1;
	and.b64  	%rd40479, %rd40478, 8589934590;
	or.b64  	%rd47209, %rd40477, %rd40479;
	cvt.u32.u64 	%r694, %rd47209;
	shr.u64 	%rd40480, %rd40479, 32;
	shl.b64 	%rd40481, %rd47203, 1;
	and.b64  	%rd40482, %rd40481, 8589934590;
	or.b64  	%rd47210, %rd40480, %rd40482;
	cvt.u32.u64 	%r695, %rd47210;
	shr.u64 	%rd40483, %rd40482, 32;
	shl.b64 	%rd40485, %rd47204, 1;
	and.b64  	%rd40486, %rd40485, 8589934590;
	or.b64  	%rd47211, %rd40483, %rd40486;
	cvt.u32.u64 	%r696, %rd47211;
	setp.gt.u64 	%p1739, %rd47211, 4294967295;
	setp.lt.u32 	%p1740, %r5645, %r696;
	or.pred  	%p1741, %p1739, %p1740;
	@%p1741 bra 	$L__BB0_729;
	setp.gt.u32 	%p1742, %r5645, %r696;
	@%p1742 bra 	$L__BB0_730;
	cvt.u32.u64 	%r5714, %rd8;
	setp.lt.u32 	%p1743, %r5714, %r695;
	@%p1743 bra 	$L__BB0_729;
	setp.gt.u32 	%p1744, %r5714, %r695;
	@%p1744 bra 	$L__BB0_730;
	cvt.u32.u64 	%r5716, %rd7;
	setp.lt.u32 	%p1745, %r5716, %r694;
	@%p1745 bra 	$L__BB0_729;
	setp.gt.u32 	%p1746, %r5716, %r694;
	@%p1746 bra 	$L__BB0_730;
	cvt.u32.u64 	%r5718, %rd6;
	setp.lt.u32 	%p1747, %r5718, %r693;
	@%p1747 bra 	$L__BB0_729;
	setp.gt.u32 	%p1748, %r5718, %r693;
	@%p1748 bra 	$L__BB0_730;
	cvt.u32.u64 	%r5720, %rd5;
	setp.lt.u32 	%p1749, %r5720, %r692;
	@%p1749 bra 	$L__BB0_729;
	setp.gt.u32 	%p1750, %r5720, %r692;
	@%p1750 bra 	$L__BB0_730;
	cvt.u32.u64 	%r5722, %rd4;
	setp.lt.u32 	%p1751, %r5722, %r691;
	@%p1751 bra 	$L__BB0_729;
	setp.gt.u32 	%p1752, %r5722, %r691;
	@%p1752 bra 	$L__BB0_730;
	cvt.u32.u64 	%r5724, %rd3;
	setp.lt.u32 	%p1753, %r5724, %r690;
	@%p1753 bra 	$L__BB0_729;
	cvt.u32.u64 	%r5725, %rd2;
	setp.gt.u32 	%p1754, %r5724, %r690;
	setp.lt.u32 	%p1755, %r6853, %r5725;
	or.pred  	%p1756, %p1754, %p1755;
	@%p1756 bra 	$L__BB0_730;
$L__BB0_729:
	cvt.u64.u32 	%rd40488, %r6853;
	sub.s64 	%rd40489, %rd40488, %rd2;
	shr.u64 	%rd40490, %rd40489, 63;
	cvt.u32.u64 	%r6853, %rd40489;
	and.b64  	%rd40491, %rd47205, 4294967295;
	add.s64 	%rd40492, %rd40490, %rd3;
	sub.s64 	%rd47205, %rd40491, %rd40492;
	shr.u64 	%rd40493, %rd47205, 63;
	and.b64  	%rd40494, %rd47206, 4294967295;
	add.s64 	%rd40495, %rd40493, %rd4;
	sub.s64 	%rd47206, %rd40494, %rd40495;
	shr.u64 	%rd40496, %rd47206, 63;
	and.b64  	%rd40497, %rd47207, 4294967295;
	add.s64 	%rd40498, %rd40496, %rd5;
	sub.s64 	%rd47207, %rd40497, %rd40498;
	shr.u64 	%rd40499, %rd47207, 63;
	and.b64  	%rd40500, %rd47208, 4294967295;
	add.s64 	%rd40501, %rd40499, %rd6;
	sub.s64 	%rd47208, %rd40500, %rd40501;
	shr.u64 	%rd40502, %rd47208, 63;
	and.b64  	%rd40503, %rd47209, 4294967295;
	add.s64 	%rd40504, %rd40502, %rd7;
	sub.s64 	%rd47209, %rd40503, %rd40504;
	shr.u64 	%rd40505, %rd47209, 63;
	and.b64  	%rd40506, %rd47210, 4294967295;
	add.s64 	%rd40507, %rd40505, %rd8;
	sub.s64 	%rd47210, %rd40506, %rd40507;
	shr.u64 	%rd40508, %rd47210, 63;
	and.b64  	%rd40509, %rd47211, 4294967295;
	add.s64 	%rd40510, %rd40508, %rd9;
	sub.s64 	%rd47211, %rd40509, %rd40510;
$L__BB0_730:
	shl.b32 	%r6854, %r6853, 1;
	shr.u32 	%r5728, %r6853, 31;
	cvt.u64.u32 	%rd40512, %r5728;
	shl.b64 	%rd40513, %rd47205, 1;
	and.b64  	%rd40514, %rd40513, 8589934590;
	or.b64  	%rd47212, %rd40514, %rd40512;
	cvt.u32.u64 	%r700, %rd47212;
	shr.u64 	%rd40515, %rd40514, 32;
	shl.b64 	%rd40516, %rd47206, 1;
	and.b64  	%rd40517, %rd40516, 8589934590;
	or.b64  	%rd47213, %rd40515, %rd40517;
	cvt.u32.u64 	%r701, %rd47213;
	shr.u64 	%rd40518, %rd40517, 32;
	shl.b64 	%rd40519, %rd47207, 1;
	and.b64  	%rd40520, %rd40519, 8589934590;
	or.b64  	%rd47214, %rd40518, %rd40520;
	cvt.u32.u64 	%r702, %rd47214;
	shr.u64 	%rd40521, %rd40520, 32;
	shl.b64 	%rd40522, %rd47208, 1;
	and.b64  	%rd40523, %rd40522, 8589934590;
	or.b64  	%rd47215, %rd40521, %rd40523;
	cvt.u32.u64 	%r703, %rd47215;
	shr.u64 	%rd40524, %rd40523, 32;
	shl.b64 	%rd40525, %rd47209, 1;
	and.b64  	%rd40526, %rd40525, 8589934590;
	or.b64  	%rd47216, %rd40524, %rd40526;
	cvt.u32.u64 	%r704, %rd47216;
	shr.u64 	%rd40527, %rd40526, 32;
	shl.b64 	%rd40528, %rd47210, 1;
	and.b64  	%rd40529, %rd40528, 8589934590;
	or.b64  	%rd47217, %rd40527, %rd40529;
	cvt.u32.u64 	%r705, %rd47217;
	shr.u64 	%rd40530, %rd40529, 32;
	shl.b64 	%rd40532, %rd47211, 1;
	and.b64  	%rd40533, %rd40532, 8589934590;
	or.b64  	%rd47218, %rd40530, %rd40533;
	cvt.u32.u64 	%r706, %rd47218;
	setp.gt.u64 	%p1757, %rd47218, 4294967295;
	setp.lt.u32 	%p1758, %r5645, %r706;
	or.pred  	%p1759, %p1757, %p1758;
	@%p1759 bra 	$L__BB0_744;
	setp.gt.u32 	%p1760, %r5645, %r706;
	@%p1760 bra 	$L__BB0_745;
	cvt.u32.u64 	%r5730, %rd8;
	setp.lt.u32 	%p1761, %r5730, %r705;
	@%p1761 bra 	$L__BB0_744;
	setp.gt.u32 	%p1762, %r5730, %r705;
	@%p1762 bra 	$L__BB0_745;
	cvt.u32.u64 	%r5732, %rd7;
	setp.lt.u32 	%p1763, %r5732, %r704;
	@%p1763 bra 	$L__BB0_744;
	setp.gt.u32 	%p1764, %r5732, %r704;
	@%p1764 bra 	$L__BB0_745;
	cvt.u32.u64 	%r5734, %rd6;
	setp.lt.u32 	%p1765, %r5734, %r703;
	@%p1765 bra 	$L__BB0_744;
	setp.gt.u32 	%p1766, %r5734, %r703;
	@%p1766 bra 	$L__BB0_745;
	cvt.u32.u64 	%r5736, %rd5;
	setp.lt.u32 	%p1767, %r5736, %r702;
	@%p1767 bra 	$L__BB0_744;
	setp.gt.u32 	%p1768, %r5736, %r702;
	@%p1768 bra 	$L__BB0_745;
	cvt.u32.u64 	%r5738, %rd4;
	setp.lt.u32 	%p1769, %r5738, %r701;
	@%p1769 bra 	$L__BB0_744;
	setp.gt.u32 	%p1770, %r5738, %r701;
	@%p1770 bra 	$L__BB0_745;
	cvt.u32.u64 	%r5740, %rd3;
	setp.lt.u32 	%p1771, %r5740, %r700;
	@%p1771 bra 	$L__BB0_744;
	cvt.u32.u64 	%r5741, %rd2;
	setp.gt.u32 	%p1772, %r5740, %r700;
	setp.lt.u32 	%p1773, %r6854, %r5741;
	or.pred  	%p1774, %p1772, %p1773;
	@%p1774 bra 	$L__BB0_745;
$L__BB0_744:
	cvt.u64.u32 	%rd40535, %r6854;
	sub.s64 	%rd40536, %rd40535, %rd2;
	shr.u64 	%rd40537, %rd40536, 63;
	cvt.u32.u64 	%r6854, %rd40536;
	and.b64  	%rd40538, %rd47212, 4294967295;
	add.s64 	%rd40539, %rd40537, %rd3;
	sub.s64 	%rd47212, %rd40538, %rd40539;
	shr.u64 	%rd40540, %rd47212, 63;
	and.b64  	%rd40541, %rd47213, 4294967295;
	add.s64 	%rd40542, %rd40540, %rd4;
	sub.s64 	%rd47213, %rd40541, %rd40542;
	shr.u64 	%rd40543, %rd47213, 63;
	and.b64  	%rd40544, %rd47214, 4294967295;
	add.s64 	%rd40545, %rd40543, %rd5;
	sub.s64 	%rd47214, %rd40544, %rd40545;
	shr.u64 	%rd40546, %rd47214, 63;
	and.b64  	%rd40547, %rd47215, 4294967295;
	add.s64 	%rd40548, %rd40546, %rd6;
	sub.s64 	%rd47215, %rd40547, %rd40548;
	shr.u64 	%rd40549, %rd47215, 63;
	and.b64  	%rd40550, %rd47216, 4294967295;
	add.s64 	%rd40551, %rd40549, %rd7;
	sub.s64 	%rd47216, %rd40550, %rd40551;
	shr.u64 	%rd40552, %rd47216, 63;
	and.b64  	%rd40553, %rd47217, 4294967295;
	add.s64 	%rd40554, %rd40552, %rd8;
	sub.s64 	%rd47217, %rd40553, %rd40554;
	shr.u64 	%rd40555, %rd47217, 63;
	and.b64  	%rd40556, %rd47218, 4294967295;
	add.s64 	%rd40557, %rd40555, %rd9;
	sub.s64 	%rd47218, %rd40556, %rd40557;
$L__BB0_745:
	cvt.u32.u64 	%r5743, %rd9;
	mul.lo.s64 	%rd40558, %rd1120, %rd1120;
	cvt.u32.u64 	%r5744, %rd40558;
	shr.u64 	%rd40559, %rd40558, 32;
	mul.lo.s64 	%rd40560, %rd1129, %rd1120;
	add.s64 	%rd40561, %rd40559, %rd40560;
	shr.u64 	%rd40562, %rd40561, 32;
	mul.lo.s64 	%rd40563, %rd1130, %rd1120;
	add.s64 	%rd40564, %rd40562, %rd40563;
	shr.u64 	%rd40565, %rd40564, 32;
	mul.lo.s64 	%rd40566, %rd1131, %rd1120;
	add.s64 	%rd40567, %rd40565, %rd40566;
	shr.u64 	%rd40568, %rd40567, 32;
	mul.lo.s64 	%rd40569, %rd1132, %rd1120;
	add.s64 	%rd40570, %rd40568, %rd40569;
	shr.u64 	%rd40571, %rd40570, 32;
	mul.lo.s64 	%rd40572, %rd1133, %rd1120;
	add.s64 	%rd40573, %rd40571, %rd40572;
	shr.u64 	%rd40574, %rd40573, 32;
	mul.lo.s64 	%rd40575, %rd1134, %rd1120;
	add.s64 	%rd40576, %rd40574, %rd40575;
	shr.u64 	%rd40577, %rd40576, 32;
	mul.lo.s64 	%rd40578, %rd1135, %rd1120;
	add.s64 	%rd40579, %rd40577, %rd40578;
	shr.u64 	%rd40580, %rd40579, 32;
	and.b64  	%rd40581, %rd40561, 4294967295;
	add.s64 	%rd40582, %rd40560, %rd40581;
	shr.u64 	%rd40583, %rd40582, 32;
	and.b64  	%rd40584, %rd40564, 4294967295;
	add.s64 	%rd40585, %rd40583, %rd40584;
	mad.lo.s64 	%rd40586, %rd1129, %rd1129, %rd40585;
	shr.u64 	%rd40587, %rd40586, 32;
	mul.lo.s64 	%rd40588, %rd1130, %rd1129;
	and.b64  	%rd40589, %rd40567, 4294967295;
	add.s64 	%rd40590, %rd40587, %rd40589;
	add.s64 	%rd40591, %rd40590, %rd40588;
	shr.u64 	%rd40592, %rd40591, 32;
	mul.lo.s64 	%rd40593, %rd1131, %rd1129;
	and.b64  	%rd40594, %rd40570, 4294967295;
	add.s64 	%rd40595, %rd40592, %rd40594;
	add.s64 	%rd40596, %rd40595, %rd40593;
	shr.u64 	%rd40597, %rd40596, 32;
	mul.lo.s64 	%rd40598, %rd1132, %rd1129;
	and.b64  	%rd40599, %rd40573, 4294967295;
	add.s64 	%rd40600, %rd40597, %rd40599;
	add.s64 	%rd40601, %rd40600, %rd40598;
	shr.u64 	%rd40602, %rd40601, 32;
	mul.lo.s64 	%rd40603, %rd1133, %rd1129;
	and.b64  	%rd40604, %rd40576, 4294967295;
	add.s64 	%rd40605, %rd40602, %rd40604;
	add.s64 	%rd40606, %rd40605, %rd40603;
	shr.u64 	%rd40607, %rd40606, 32;
	mul.lo.s64 	%rd40608, %rd1134, %rd1129;
	and.b64  	%rd40609, %rd40579, 4294967295;
	add.s64 	%rd40610, %rd40607, %rd40609;
	add.s64 	%rd40611, %rd40610, %rd40608;
	shr.u64 	%rd40612, %rd40611, 32;
	mul.lo.s64 	%rd40613, %rd1135, %rd1129;
	add.s64 	%rd40614, %rd40612, %rd40580;
	add.s64 	%rd40615, %rd40614, %rd40613;
	shr.u64 	%rd40616, %rd40615, 32;
	and.b64  	%rd40617, %rd40586, 4294967295;
	add.s64 	%rd40618, %rd40563, %rd40617;
	shr.u64 	%rd40619, %rd40618, 32;
	and.b64  	%rd40620, %rd40591, 4294967295;
	add.s64 	%rd40621, %rd40619, %rd40620;
	add.s64 	%rd40622, %rd40621, %rd40588;
	shr.u64 	%rd40623, %rd40622, 32;
	and.b64  	%rd40624, %rd40596, 4294967295;
	add.s64 	%rd40625, %rd40623, %rd40624;
	mad.lo.s64 	%rd40626, %rd1130, %rd1130, %rd40625;
	shr.u64 	%rd40627, %rd40626, 32;
	mul.lo.s64 	%rd40628, %rd1131, %rd1130;
	and.b64  	%rd40629, %rd40601, 4294967295;
	add.s64 	%rd40630, %rd40627, %rd40629;
	add.s64 	%rd40631, %rd40630, %rd40628;
	shr.u64 	%rd40632, %rd40631, 32;
	mul.lo.s64 	%rd40633, %rd1132, %rd1130;
	and.b64  	%rd40634, %rd40606, 4294967295;
	add.s64 	%rd40635, %rd40632, %rd40634;
	add.s64 	%rd40636, %rd40635, %rd40633;
	shr.u64 	%rd40637, %rd40636, 32;
	mul.lo.s64 	%rd40638, %rd1133, %rd1130;
	and.b64  	%rd40639, %rd40611, 4294967295;
	add.s64 	%rd40640, %rd40637, %rd40639;
	add.s64 	%rd40641, %rd40640, %rd40638;
	shr.u64 	%rd40642, %rd40641, 32;
	mul.lo.s64 	%rd40643, %rd1134, %rd1130;
	and.b64  	%rd40644, %rd40615, 4294967295;
	add.s64 	%rd40645, %rd40642, %rd40644;
	add.s64 	%rd40646, %rd40645, %rd40643;
	shr.u64 	%rd40647, %rd40646, 32;
	mul.lo.s64 	%rd40648, %rd1135, %rd1130;
	add.s64 	%rd40649, %rd40647, %rd40616;
	add.s64 	%rd40650, %rd40649, %rd40648;
	shr.u64 	%rd40651, %rd40650, 32;
	and.b64  	%rd40652, %rd40622, 4294967295;
	add.s64 	%rd40653, %rd40566, %rd40652;
	shr.u64 	%rd40654, %rd40653, 32;
	and.b64  	%rd40655, %rd40626, 4294967295;
	add.s64 	%rd40656, %rd40654, %rd40655;
	add.s64 	%rd40657, %rd40656, %rd40593;
	shr.u64 	%rd40658, %rd40657, 32;
	and.b64  	%rd40659, %rd40631, 4294967295;
	add.s64 	%rd40660, %rd40658, %rd40659;
	add.s64 	%rd40661, %rd40660, %rd40628;
	shr.u64 	%rd40662, %rd40661, 32;
	and.b64  	%rd40663, %rd40636, 4294967295;
	add.s64 	%rd40664, %rd40662, %rd40663;
	mad.lo.s64 	%rd40665, %rd1131, %rd1131, %rd40664;
	shr.u64 	%rd40666, %rd40665, 32;
	mul.lo.s64 	%rd40667, %rd1132, %rd1131;
	and.b64  	%rd40668, %rd40641, 4294967295;
	add.s64 	%rd40669, %rd40666, %rd40668;
	add.s64 	%rd40670, %rd40669, %rd40667;
	shr.u64 	%rd40671, %rd40670, 32;
	mul.lo.s64 	%rd40672, %rd1133, %rd1131;
	and.b64  	%rd40673, %rd40646, 4294967295;
	add.s64 	%rd40674, %rd40671, %rd40673;
	add.s64 	%rd40675, %rd40674, %rd40672;
	shr.u64 	%rd40676, %rd40675, 32;
	mul.lo.s64 	%rd40677, %rd1134, %rd1131;
	and.b64  	%rd40678, %rd40650, 4294967295;
	add.s64 	%rd40679, %rd40676, %rd40678;
	add.s64 	%rd40680, %rd40679, %rd40677;
	shr.u64 	%rd40681, %rd40680, 32;
	mul.lo.s64 	%rd40682, %rd1135, %rd1131;
	add.s64 	%rd40683, %rd40681, %rd40651;
	add.s64 	%rd40684, %rd40683, %rd40682;
	shr.u64 	%rd40685, %rd40684, 32;
	and.b64  	%rd40686, %rd40657, 4294967295;
	add.s64 	%rd40687, %rd40569, %rd40686;
	shr.u64 	%rd40688, %rd40687, 32;
	and.b64  	%rd40689, %rd40661, 4294967295;
	add.s64 	%rd40690, %rd40688, %rd40689;
	add.s64 	%rd40691, %rd40690, %rd40598;
	shr.u64 	%rd40692, %rd40691, 32;
	and.b64  	%rd40693, %rd40665, 4294967295;
	add.s64 	%rd40694, %rd40692, %rd40693;
	add.s64 	%rd40695, %rd40694, %rd40633;
	shr.u64 	%rd40696, %rd40695, 32;
	and.b64  	%rd40697, %rd40670, 4294967295;
	add.s64 	%rd40698, %rd40696, %rd40697;
	add.s64 	%rd40699, %rd40698, %rd40667;
	shr.u64 	%rd40700, %rd40699, 32;
	and.b64  	%rd40701, %rd40675, 4294967295;
	add.s64 	%rd40702, %rd40700, %rd40701;
	mad.lo.s64 	%rd40703, %rd1132, %rd1132, %rd40702;
	shr.u64 	%rd40704, %rd40703, 32;
	mul.lo.s64 	%rd40705, %rd1133, %rd1132;
	and.b64  	%rd40706, %rd40680, 4294967295;
	add.s64 	%rd40707, %rd40704, %rd40706;
	add.s64 	%rd40708, %rd40707, %rd40705;
	shr.u64 	%rd40709, %rd40708, 32;
	mul.lo.s64 	%rd40710, %rd1134, %rd1132;
	and.b64  	%rd40711, %rd40684, 4294967295;
	add.s64 	%rd40712, %rd40709, %rd40711;
	add.s64 	%rd40713, %rd40712, %rd40710;
	shr.u64 	%rd40714, %rd40713, 32;
	mul.lo.s64 	%rd40715, %rd1135, %rd1132;
	add.s64 	%rd40716, %rd40714, %rd40685;
	add.s64 	%rd40717, %rd40716, %rd40715;
	shr.u64 	%rd40718, %rd40717, 32;
	and.b64  	%rd40719, %rd40691, 4294967295;
	add.s64 	%rd40720, %rd40572, %rd40719;
	shr.u64 	%rd40721, %rd40720, 32;
	and.b64  	%rd40722, %rd40695, 4294967295;
	add.s64 	%rd40723, %rd40721, %rd40722;
	add.s64 	%rd40724, %rd40723, %rd40603;
	shr.u64 	%rd40725, %rd40724, 32;
	and.b64  	%rd40726, %rd40699, 4294967295;
	add.s64 	%rd40727, %rd40725, %rd40726;
	add.s64 	%rd40728, %rd40727, %rd40638;
	shr.u64 	%rd40729, %rd40728, 32;
	and.b64  	%rd40730, %rd40703, 4294967295;
	add.s64 	%rd40731, %rd40729, %rd40730;
	add.s64 	%rd40732, %rd40731, %rd40672;
	shr.u64 	%rd40733, %rd40732, 32;
	and.b64  	%rd40734, %rd40708, 4294967295;
	add.s64 	%rd40735, %rd40733, %rd40734;
	add.s64 	%rd40736, %rd40735, %rd40705;
	shr.u64 	%rd40737, %rd40736, 32;
	and.b64  	%rd40738, %rd40713, 4294967295;
	add.s64 	%rd40739, %rd40737, %rd40738;
	mad.lo.s64 	%rd40740, %rd1133, %rd1133, %rd40739;
	shr.u64 	%rd40741, %rd40740, 32;
	mul.lo.s64 	%rd40742, %rd1134, %rd1133;
	and.b64  	%rd40743, %rd40717, 4294967295;
	add.s64 	%rd40744, %rd40741, %rd40743;
	add.s64 	%rd40745, %rd40744, %rd40742;
	shr.u64 	%rd40746, %rd40745, 32;
	mul.lo.s64 	%rd40747, %rd1135, %rd1133;
	add.s64 	%rd40748, %rd40746, %rd40718;
	add.s64 	%rd40749, %rd40748, %rd40747;
	shr.u64 	%rd40750, %rd40749, 32;
	and.b64  	%rd40751, %rd40724, 4294967295;
	add.s64 	%rd40752, %rd40575, %rd40751;
	shr.u64 	%rd40753, %rd40752, 32;
	and.b64  	%rd40754, %rd40728, 4294967295;
	add.s64 	%rd40755, %rd40753, %rd40754;
	add.s64 	%rd40756, %rd40755, %rd40608;
	shr.u64 	%rd40757, %rd40756, 32;
	and.b64  	%rd40758, %rd40732, 4294967295;
	add.s64 	%rd40759, %rd40757, %rd40758;
	add.s64 	%rd40760, %rd40759, %rd40643;
	shr.u64 	%rd40761, %rd40760, 32;
	and.b64  	%rd40762, %rd40736, 4294967295;
	add.s64 	%rd40763, %rd40761, %rd40762;
	add.s64 	%rd40764, %rd40763, %rd40677;
	shr.u64 	%rd40765, %rd40764, 32;
	and.b64  	%rd40766, %rd40740, 4294967295;
	add.s64 	%rd40767, %rd40765, %rd40766;
	add.s64 	%rd40768, %rd40767, %rd40710;
	shr.u64 	%rd40769, %rd40768, 32;
	and.b64  	%rd40770, %rd40745, 4294967295;
	add.s64 	%rd40771, %rd40769, %rd40770;
	add.s64 	%rd40772, %rd40771, %rd40742;
	shr.u64 	%rd40773, %rd40772, 32;
	and.b64  	%rd40774, %rd40749, 4294967295;
	add.s64 	%rd40775, %rd40773, %rd40774;
	mad.lo.s64 	%rd40776, %rd1134, %rd1134, %rd40775;
	shr.u64 	%rd40777, %rd40776, 32;
	mul.lo.s64 	%rd40778, %rd1135, %rd1134;
	add.s64 	%rd40779, %rd40777, %rd40750;
	add.s64 	%rd40780, %rd40779, %rd40778;
	shr.u64 	%rd40781, %rd40780, 32;
	and.b64  	%rd40782, %rd40756, 4294967295;
	add.s64 	%rd40783, %rd40578, %rd40782;
	shr.u64 	%rd40784, %rd40783, 32;
	and.b64  	%rd40785, %rd40760, 4294967295;
	add.s64 	%rd40786, %rd40784, %rd40785;
	add.s64 	%rd40787, %rd40786, %rd40613;
	shr.u64 	%rd40788, %rd40787, 32;
	and.b64  	%rd40789, %rd40764, 4294967295;
	add.s64 	%rd40790, %rd40788, %rd40789;
	add.s64 	%rd40791, %rd40790, %rd40648;
	shr.u64 	%rd40792, %rd40791, 32;
	and.b64  	%rd40793, %rd40768, 4294967295;
	add.s64 	%rd40794, %rd40792, %rd40793;
	add.s64 	%rd40795, %rd40794, %rd40682;
	shr.u64 	%rd40796, %rd40795, 32;
	and.b64  	%rd40797, %rd40772, 4294967295;
	add.s64 	%rd40798, %rd40796, %rd40797;
	add.s64 	%rd40799, %rd40798, %rd40715;
	shr.u64 	%rd40800, %rd40799, 32;
	and.b64  	%rd40801, %rd40776, 4294967295;
	add.s64 	%rd40802, %rd40800, %rd40801;
	add.s64 	%rd40803, %rd40802, %rd40747;
	shr.u64 	%rd40804, %rd40803, 32;
	and.b64  	%rd40805, %rd40780, 4294967295;
	add.s64 	%rd40806, %rd40804, %rd40805;
	add.s64 	%rd40807, %rd40806, %rd40778;
	shr.u64 	%rd40808, %rd40807, 32;
	add.s64 	%rd40809, %rd40808, %rd40781;
	mad.lo.s64 	%rd40810, %rd1135, %rd1135, %rd40809;
	{ .reg .b32 tmp; mov.b64 {tmp, %r5745}, %rd40810; }
	mul.lo.s32 	%r5746, %r9, %r5744;
	cvt.u64.u32 	%rd40811, %r5746;
	and.b64  	%rd40812, %rd40558, 4294967295;
	mad.lo.s64 	%rd40813, %rd2, %rd40811, %rd40812;
	shr.u64 	%rd40814, %rd40813, 32;
	and.b64  	%rd40815, %rd40582, 4294967295;
	add.s64 	%rd40816, %rd40814, %rd40815;
	mad.lo.s64 	%rd40817, %rd3, %rd40811, %rd40816;
	cvt.u32.u64 	%r5747, %rd40817;
	shr.u64 	%rd40818, %rd40817, 32;
	and.b64  	%rd40819, %rd40618, 4294967295;
	add.s64 	%rd40820, %rd40818, %rd40819;
	mad.lo.s64 	%rd40821, %rd4, %rd40811, %rd40820;
	shr.u64 	%rd40822, %rd40821, 32;
	and.b64  	%rd40823, %rd40653, 4294967295;
	add.s64 	%rd40824, %rd40822, %rd40823;
	mad.lo.s64 	%rd40825, %rd5, %rd40811, %rd40824;
	shr.u64 	%rd40826, %rd40825, 32;
	and.b64  	%rd40827, %rd40687, 4294967295;
	add.s64 	%rd40828, %rd40826, %rd40827;
	mad.lo.s64 	%rd40829, %rd6, %rd40811, %rd40828;
	shr.u64 	%rd40830, %rd40829, 32;
	and.b64  	%rd40831, %rd40720, 4294967295;
	add.s64 	%rd40832, %rd40830, %rd40831;
	mad.lo.s64 	%rd40833, %rd7, %rd40811, %rd40832;
	shr.u64 	%rd40834, %rd40833, 32;
	and.b64  	%rd40835, %rd40752, 4294967295;
	add.s64 	%rd40836, %rd40834, %rd40835;
	mad.lo.s64 	%rd40837, %rd8, %rd40811, %rd40836;
	shr.u64 	%rd40838, %rd40837, 32;
	and.b64  	%rd40839, %rd40783, 4294967295;
	add.s64 	%rd40840, %rd40838, %rd40839;
	mad.lo.s64 	%rd40841, %rd9, %rd40811, %rd40840;
	shr.u64 	%rd40842, %rd40841, 32;
	and.b64  	%rd40843, %rd40787, 4294967295;
	add.s64 	%rd40844, %rd40842, %rd40843;
	shr.u64 	%rd40845, %rd40844, 32;
	and.b64  	%rd40846, %rd40791, 4294967295;
	add.s64 	%rd40847, %rd40845, %rd40846;
	shr.u64 	%rd40848, %rd40847, 32;
	and.b64  	%rd40849, %rd40795, 4294967295;
	add.s64 	%rd40850, %rd40848, %rd40849;
	shr.u64 	%rd40851, %rd40850, 32;
	and.b64  	%rd40852, %rd40799, 4294967295;
	add.s64 	%rd40853, %rd40851, %rd40852;
	shr.u64 	%rd40854, %rd40853, 32;
	and.b64  	%rd40855, %rd40803, 4294967295;
	add.s64 	%rd40856, %rd40854, %rd40855;
	shr.u64 	%rd40857, %rd40856, 32;
	and.b64  	%rd40858, %rd40807, 4294967295;
	add.s64 	%rd40859, %rd40857, %rd40858;
	shr.u64 	%rd40860, %rd40859, 32;
	and.b64  	%rd40861, %rd40810, 4294967295;
	add.s64 	%rd40862, %rd40860, %rd40861;
	{ .reg .b32 tmp; mov.b64 {tmp, %r5748}, %rd40862; }
	add.s32 	%r5749, %r5745, %r5748;
	mul.lo.s32 	%r5750, %r9, %r5747;
	cvt.u64.u32 	%rd40863, %r5750;
	and.b64  	%rd40864, %rd40817, 4294967295;
	mad.lo.s64 	%rd40865, %rd2, %rd40863, %rd40864;
	shr.u64 	%rd40866, %rd40865, 32;
	and.b64  	%rd40867, %rd40821, 4294967295;
	add.s64 	%rd40868, %rd40866, %rd40867;
	mad.lo.s64 	%rd40869, %rd3, %rd40863, %rd40868;
	cvt.u32.u64 	%r5751, %rd40869;
	shr.u64 	%rd40870, %rd40869, 32;
	and.b64  	%rd40871, %rd40825, 4294967295;
	add.s64 	%rd40872, %rd40870, %rd40871;
	mad.lo.s64 	%rd40873, %rd4, %rd40863, %rd40872;
	shr.u64 	%rd40874, %rd40873, 32;
	and.b64  	%rd40875, %rd40829, 4294967295;
	add.s64 	%rd40876, %rd40874, %rd40875;
	mad.lo.s64 	%rd40877, %rd5, %rd40863, %rd40876;
	shr.u64 	%rd40878, %rd40877, 32;
	and.b64  	%rd40879, %rd40833, 4294967295;
	add.s64 	%rd40880, %rd40878, %rd40879;
	mad.lo.s64 	%rd40881, %rd6, %rd40863, %rd40880;
	shr.u64 	%rd40882, %rd40881, 32;
	and.b64  	%rd40883, %rd40837, 4294967295;
	add.s64 	%rd40884, %rd40882, %rd40883;
	mad.lo.s64 	%rd40885, %rd7, %rd40863, %rd40884;
	shr.u64 	%rd40886, %rd40885, 32;
	and.b64  	%rd40887, %rd40841, 4294967295;
	add.s64 	%rd40888, %rd40886, %rd40887;
	mad.lo.s64 	%rd40889, %rd8, %rd40863, %rd40888;
	shr.u64 	%rd40890, %rd40889, 32;
	and.b64  	%rd40891, %rd40844, 4294967295;
	add.s64 	%rd40892, %rd40890, %rd40891;
	mad.lo.s64 	%rd40893, %rd9, %rd40863, %rd40892;
	shr.u64 	%rd40894, %rd40893, 32;
	and.b64  	%rd40895, %rd40847, 4294967295;
	add.s64 	%rd40896, %rd40894, %rd40895;
	shr.u64 	%rd40897, %rd40896, 32;
	and.b64  	%rd40898, %rd40850, 4294967295;
	add.s64 	%rd40899, %rd40897, %rd40898;
	shr.u64 	%rd40900, %rd40899, 32;
	and.b64  	%rd40901, %rd40853, 4294967295;
	add.s64 	%rd40902, %rd40900, %rd40901;
	shr.u64 	%rd40903, %rd40902, 32;
	and.b64  	%rd40904, %rd40856, 4294967295;
	add.s64 	%rd40905, %rd40903, %rd40904;
	shr.u64 	%rd40906, %rd40905, 32;
	and.b64  	%rd40907, %rd40859, 4294967295;
	add.s64 	%rd40908, %rd40906, %rd40907;
	shr.u64 	%rd40909, %rd40908, 32;
	and.b64  	%rd40910, %rd40862, 4294967295;
	add.s64 	%rd40911, %rd40909, %rd40910;
	{ .reg .b32 tmp; mov.b64 {tmp, %r5752}, %rd40911; }
	add.s32 	%r5753, %r5749, %r5752;
	mul.lo.s32 	%r5754, %r9, %r5751;
	cvt.u64.u32 	%rd40912, %r5754;
	and.b64  	%rd40913, %rd40869, 4294967295;
	mad.lo.s64 	%rd40914, %rd2, %rd40912, %rd40913;
	shr.u64 	%rd40915, %rd40914, 32;
	and.b64  	%rd40916, %rd40873, 4294967295;
	add.s64 	%rd40917, %rd40915, %rd40916;
	mad.lo.s64 	%rd40918, %rd3, %rd40912, %rd40917;
	cvt.u32.u64 	%r5755, %rd40918;
	shr.u64 	%rd40919, %rd40918, 32;
	and.b64  	%rd40920, %rd40877, 4294967295;
	add.s64 	%rd40921, %rd40919, %rd40920;
	mad.lo.s64 	%rd40922, %rd4, %rd40912, %rd40921;
	shr.u64 	%rd40923, %rd40922, 32;
	and.b64  	%rd40924, %rd40881, 4294967295;
	add.s64 	%rd40925, %rd40923, %rd40924;
	mad.lo.s64 	%rd40926, %rd5, %rd40912, %rd40925;
	shr.u64 	%rd40927, %rd40926, 32;
	and.b64  	%rd40928, %rd40885, 4294967295;
	add.s64 	%rd40929, %rd40927, %rd40928;
	mad.lo.s64 	%rd40930, %rd6, %rd40912, %rd40929;
	shr.u64 	%rd40931, %rd40930, 32;
	and.b64  	%rd40932, %rd40889, 4294967295;
	add.s64 	%rd40933, %rd40931, %rd40932;
	mad.lo.s64 	%rd40934, %rd7, %rd40912, %rd40933;
	shr.u64 	%rd40935, %rd40934, 32;
	and.b64  	%rd40936, %rd40893, 4294967295;
	add.s64 	%rd40937, %rd40935, %rd40936;
	mad.lo.s64 	%rd40938, %rd8, %rd40912, %rd40937;
	shr.u64 	%rd40939, %rd40938, 32;
	and.b64  	%rd40940, %rd40896, 4294967295;
	add.s64 	%rd40941, %rd40939, %rd40940;
	mad.lo.s64 	%rd40942, %rd9, %rd40912, %rd40941;
	shr.u64 	%rd40943, %rd40942, 32;
	and.b64  	%rd40944, %rd40899, 4294967295;
	add.s64 	%rd40945, %rd40943, %rd40944;
	shr.u64 	%rd40946, %rd40945, 32;
	and.b64  	%rd40947, %rd40902, 4294967295;
	add.s64 	%rd40948, %rd40946, %rd40947;
	shr.u64 	%rd40949, %rd40948, 32;
	and.b64  	%rd40950, %rd40905, 4294967295;
	add.s64 	%rd40951, %rd40949, %rd40950;
	shr.u64 	%rd40952, %rd40951, 32;
	and.b64  	%rd40953, %rd40908, 4294967295;
	add.s64 	%rd40954, %rd40952, %rd40953;
	shr.u64 	%rd40955, %rd40954, 32;
	and.b64  	%rd40956, %rd40911, 4294967295;
	add.s64 	%rd40957, %rd40955, %rd40956;
	{ .reg .b32 tmp; mov.b64 {tmp, %r5756}, %rd40957; }
	add.s32 	%r5757, %r5753, %r5756;
	mul.lo.s32 	%r5758, %r9, %r5755;
	cvt.u64.u32 	%rd40958, %r5758;
	and.b64  	%rd40959, %rd40918, 4294967295;
	mad.lo.s64 	%rd40960, %rd2, %rd40958, %rd40959;
	shr.u64 	%rd40961, %rd40960, 32;
	and.b64  	%rd40962, %rd40922, 4294967295;
	add.s64 	%rd40963, %rd40961, %rd40962;
	mad.lo.s64 	%rd40964, %rd3, %rd40958, %rd40963;
	cvt.u32.u64 	%r5759, %rd40964;
	shr.u64 	%rd40965, %rd40964, 32;
	and.b64  	%rd40966, %rd40926, 4294967295;
	add.s64 	%rd40967, %rd40965, %rd40966;
	mad.lo.s64 	%rd40968, %rd4, %rd40958, %rd40967;
	shr.u64 	%rd40969, %rd40968, 32;
	and.b64  	%rd40970, %rd40930, 4294967295;
	add.s64 	%rd40971, %rd40969, %rd40970;
	mad.lo.s64 	%rd40972, %rd5, %rd40958, %rd40971;
	shr.u64 	%rd40973, %rd40972, 32;
	and.b64  	%rd40974, %rd40934, 4294967295;
	add.s64 	%rd40975, %rd40973, %rd40974;
	mad.lo.s64 	%rd40976, %rd6, %rd40958, %rd40975;
	shr.u64 	%rd40977, %rd40976, 32;
	and.b64  	%rd40978, %rd40938, 4294967295;
	add.s64 	%rd40979, %rd40977, %rd40978;
	mad.lo.s64 	%rd40980, %rd7, %rd40958, %rd40979;
	shr.u64 	%rd40981, %rd40980, 32;
	and.b64  	%rd40982, %rd40942, 4294967295;
	add.s64 	%rd40983, %rd40981, %rd40982;
	mad.lo.s64 	%rd40984, %rd8, %rd40958, %rd40983;
	shr.u64 	%rd40985, %rd40984, 32;
	and.b64  	%rd40986, %rd40945, 4294967295;
	add.s64 	%rd40987, %rd40985, %rd40986;
	mad.lo.s64 	%rd40988, %rd9, %rd40958, %rd40987;
	shr.u64 	%rd40989, %rd40988, 32;
	and.b64  	%rd40990, %rd40948, 4294967295;
	add.s64 	%rd40991, %rd40989, %rd40990;
	shr.u64 	%rd40992, %rd40991, 32;
	and.b64  	%rd40993, %rd40951, 4294967295;
	add.s64 	%rd40994, %rd40992, %rd40993;
	shr.u64 	%rd40995, %rd40994, 32;
	and.b64  	%rd40996, %rd40954, 4294967295;
	add.s64 	%rd40997, %rd40995, %rd40996;
	shr.u64 	%rd40998, %rd40997, 32;
	and.b64  	%rd40999, %rd40957, 4294967295;
	add.s64 	%rd41000, %rd40998, %rd40999;
	{ .reg .b32 tmp; mov.b64 {tmp, %r5760}, %rd41000; }
	add.s32 	%r5761, %r5757, %r5760;
	mul.lo.s32 	%r5762, %r9, %r5759;
	cvt.u64.u32 	%rd41001, %r5762;
	and.b64  	%rd41002, %rd40964, 4294967295;
	mad.lo.s64 	%rd41003, %rd2, %rd41001, %rd41002;
	shr.u64 	%rd41004, %rd41003, 32;
	and.b64  	%rd41005, %rd40968, 4294967295;
	add.s64 	%rd41006, %rd41004, %rd41005;
	mad.lo.s64 	%rd41007, %rd3, %rd41001, %rd41006;
	cvt.u32.u64 	%r5763, %rd41007;
	shr.u64 	%rd41008, %rd41007, 32;
	and.b64  	%rd41009, %rd40972, 4294967295;
	add.s64 	%rd41010, %rd41008, %rd41009;
	mad.lo.s64 	%rd41011, %rd4, %rd41001, %rd41010;
	shr.u64 	%rd41012, %rd41011, 32;
	and.b64  	%rd41013, %rd40976, 4294967295;
	add.s64 	%rd41014, %rd41012, %rd41013;
	mad.lo.s64 	%rd41015, %rd5, %rd41001, %rd41014;
	shr.u64 	%rd41016, %rd41015, 32;
	and.b64  	%rd41017, %rd40980, 4294967295;
	add.s64 	%rd41018, %rd41016, %rd41017;
	mad.lo.s64 	%rd41019, %rd6, %rd41001, %rd41018;
	shr.u64 	%rd41020, %rd41019, 32;
	and.b64  	%rd41021, %rd40984, 4294967295;
	add.s64 	%rd41022, %rd41020, %rd41021;
	mad.lo.s64 	%rd41023, %rd7, %rd41001, %rd41022;
	shr.u64 	%rd41024, %rd41023, 32;
	and.b64  	%rd41025, %rd40988, 4294967295;
	add.s64 	%rd41026, %rd41024, %rd41025;
	mad.lo.s64 	%rd41027, %rd8, %rd41001, %rd41026;
	shr.u64 	%rd41028, %rd41027, 32;
	and.b64  	%rd41029, %rd40991, 4294967295;
	add.s64 	%rd41030, %rd41028, %rd41029;
	mad.lo.s64 	%rd41031, %rd9, %rd41001, %rd41030;
	shr.u64 	%rd41032, %rd41031, 32;
	and.b64  	%rd41033, %rd40994, 4294967295;
	add.s64 	%rd41034, %rd41032, %rd41033;
	shr.u64 	%rd41035, %rd41034, 32;
	and.b64  	%rd41036, %rd40997, 4294967295;
	add.s64 	%rd41037, %rd41035, %rd41036;
	shr.u64 	%rd41038, %rd41037, 32;
	and.b64  	%rd41039, %rd41000, 4294967295;
	add.s64 	%rd41040, %rd41038, %rd41039;
	{ .reg .b32 tmp; mov.b64 {tmp, %r5764}, %rd41040; }
	add.s32 	%r5765, %r5761, %r5764;
	mul.lo.s32 	%r5766, %r9, %r5763;
	cvt.u64.u32 	%rd41041, %r5766;
	and.b64  	%rd41042, %rd41007, 4294967295;
	mad.lo.s64 	%rd41043, %rd2, %rd41041, %rd41042;
	shr.u64 	%rd41044, %rd41043, 32;
	and.b64  	%rd41045, %rd41011, 4294967295;
	add.s64 	%rd41046, %rd41044, %rd41045;
	mad.lo.s64 	%rd41047, %rd3, %rd41041, %rd41046;
	cvt.u32.u64 	%r5767, %rd41047;
	shr.u64 	%rd41048, %rd41047, 32;
	and.b64  	%rd41049, %rd41015, 4294967295;
	add.s64 	%rd41050, %rd41048, %rd41049;
	mad.lo.s64 	%rd41051, %rd4, %rd41041, %rd41050;
	shr.u64 	%rd41052, %rd41051, 32;
	and.b64  	%rd41053, %rd41019, 4294967295;
	add.s64 	%rd41054, %rd41052, %rd41053;
	mad.lo.s64 	%rd41055, %rd5, %rd41041, %rd41054;
	shr.u64 	%rd41056, %rd41055, 32;
	and.b64  	%rd41057, %rd41023, 4294967295;
	add.s64 	%rd41058, %rd41056, %rd41057;
	mad.lo.s64 	%rd41059, %rd6, %rd41041, %rd41058;
	shr.u64 	%rd41060, %rd41059, 32;
	and.b64  	%rd41061, %rd41027, 4294967295;
	add.s64 	%rd41062, %rd41060, %rd41061;
	mad.lo.s64 	%rd41063, %rd7, %rd41041, %rd41062;
	shr.u64 	%rd41064, %rd41063, 32;
	and.b64  	%rd41065, %rd41031, 4294967295;
	add.s64 	%rd41066, %rd41064, %rd41065;
	mad.lo.s64 	%rd41067, %rd8, %rd41041, %rd41066;
	shr.u64 	%rd41068, %rd41067, 32;
	and.b64  	%rd41069, %rd41034, 4294967295;
	add.s64 	%rd41070, %rd41068, %rd41069;
	mad.lo.s64 	%rd41071, %rd9, %rd41041, %rd41070;
	shr.u64 	%rd41072, %rd41071, 32;
	and.b64  	%rd41073, %rd41037, 4294967295;
	add.s64 	%rd41074, %rd41072, %rd41073;
	shr.u64 	%rd41075, %rd41074, 32;
	and.b64  	%rd41076, %rd41040, 4294967295;
	add.s64 	%rd41077, %rd41075, %rd41076;
	{ .reg .b32 tmp; mov.b64 {tmp, %r5768}, %rd41077; }
	add.s32 	%r5769, %r5765, %r5768;
	mul.lo.s32 	%r5770, %r9, %r5767;
	cvt.u64.u32 	%rd41078, %r5770;
	and.b64  	%rd41079, %rd41047, 4294967295;
	mad.lo.s64 	%rd41080, %rd2, %rd41078, %rd41079;
	shr.u64 	%rd41081, %rd41080, 32;
	and.b64  	%rd41082, %rd41051, 4294967295;
	add.s64 	%rd41083, %rd41081, %rd41082;
	mad.lo.s64 	%rd41084, %rd3, %rd41078, %rd41083;
	cvt.u32.u64 	%r5771, %rd41084;
	shr.u64 	%rd41085, %rd41084, 32;
	and.b64  	%rd41086, %rd41055, 4294967295;
	add.s64 	%rd41087, %rd41085, %rd41086;
	mad.lo.s64 	%rd41088, %rd4, %rd41078, %rd41087;
	shr.u64 	%rd41089, %rd41088, 32;
	and.b64  	%rd41090, %rd41059, 4294967295;
	add.s64 	%rd41091, %rd41089, %rd41090;
	mad.lo.s64 	%rd41092, %rd5, %rd41078, %rd41091;
	shr.u64 	%rd41093, %rd41092, 32;
	and.b64  	%rd41094, %rd41063, 4294967295;
	add.s64 	%rd41095, %rd41093, %rd41094;
	mad.lo.s64 	%rd41096, %rd6, %rd41078, %rd41095;
	shr.u64 	%rd41097, %rd41096, 32;
	and.b64  	%rd41098, %rd41067, 4294967295;
	add.s64 	%rd41099, %rd41097, %rd41098;
	mad.lo.s64 	%rd41100, %rd7, %rd41078, %rd41099;
	shr.u64 	%rd41101, %rd41100, 32;
	and.b64  	%rd41102, %rd41071, 4294967295;
	add.s64 	%rd41103, %rd41101, %rd41102;
	mad.lo.s64 	%rd41104, %rd8, %rd41078, %rd41103;
	shr.u64 	%rd41105, %rd41104, 32;
	and.b64  	%rd41106, %rd41074, 4294967295;
	add.s64 	%rd41107, %rd41105, %rd41106;
	mad.lo.s64 	%rd41108, %rd9, %rd41078, %rd41107;
	shr.u64 	%rd41109, %rd41108, 32;
	and.b64  	%rd41110, %rd41077, 4294967295;
	add.s64 	%rd41111, %rd41109, %rd41110;
	{ .reg .b32 tmp; mov.b64 {tmp, %r5772}, %rd41111; }
	add.s32 	%r5773, %r5769, %r5772;
	mul.lo.s32 	%r5774, %r9, %r5771;
	cvt.u64.u32 	%rd41112, %r5774;
	and.b64  	%rd41113, %rd41084, 4294967295;
	mad.lo.s64 	%rd41114, %rd2, %rd41112, %rd41113;
	shr.u64 	%rd41115, %rd41114, 32;
	and.b64  	%rd41116, %rd41088, 4294967295;
	add.s64 	%rd41117, %rd41115, %rd41116;
	mad.lo.s64 	%rd1279, %rd3, %rd41112, %rd41117;
	cvt.u32.u64 	%r6855, %rd1279;
	shr.u64 	%rd41118, %rd1279, 32;
	and.b64  	%rd41119, %rd41092, 4294967295;
	add.s64 	%rd41120, %rd41118, %rd41119;
	mad.lo.s64 	%rd47219, %rd4, %rd41112, %rd41120;
	cvt.u32.u64 	%r710, %rd47219;
	shr.u64 	%rd41121, %rd47219, 32;
	and.b64  	%rd41122, %rd41096, 4294967295;
	add.s64 	%rd41123, %rd41121, %rd41122;
	mad.lo.s64 	%rd47220, %rd5, %rd41112, %rd41123;
	cvt.u32.u64 	%r711, %rd47220;
	shr.u64 	%rd41124, %rd47220, 32;
	and.b64  	%rd41125, %rd41100, 4294967295;
	add.s64 	%rd41126, %rd41124, %rd41125;
	mad.lo.s64 	%rd47221, %rd6, %rd41112, %rd41126;
	cvt.u32.u64 	%r712, %rd47221;
	shr.u64 	%rd41127, %rd47221, 32;
	and.b64  	%rd41128, %rd41104, 4294967295;
	add.s64 	%rd41129, %rd41127, %rd41128;
	mad.lo.s64 	%rd47222, %rd7, %rd41112, %rd41129;
	cvt.u32.u64 	%r713, %rd47222;
	shr.u64 	%rd41130, %rd47222, 32;
	and.b64  	%rd41131, %rd41108, 4294967295;
	add.s64 	%rd41132, %rd41130, %rd41131;
	mad.lo.s64 	%rd47223, %rd8, %rd41112, %rd41132;
	cvt.u32.u64 	%r714, %rd47223;
	shr.u64 	%rd41133, %rd47223, 32;
	and.b64  	%rd41134, %rd41111, 4294967295;
	add.s64 	%rd41135, %rd41133, %rd41134;
	mad.lo.s64 	%rd47224, %rd9, %rd41112, %rd41135;
	cvt.u32.u64 	%r715, %rd47224;
	{ .reg .b32 tmp; mov.b64 {tmp, %r5775}, %rd47224; }
	add.s32 	%r6856, %r5773, %r5775;
	setp.gt.u32 	%p1775, %r6856, %r5743;
	@%p1775 bra 	$L__BB0_759;
	setp.lt.u32 	%p1776, %r6856, %r5743;
	@%p1776 bra 	$L__BB0_760;
	cvt.u32.u64 	%r5777, %rd8;
	setp.lt.u32 	%p1777, %r5777, %r715;
	@%p1777 bra 	$L__BB0_759;
	setp.gt.u32 	%p1778, %r5777, %r715;
	@%p1778 bra 	$L__BB0_760;
	cvt.u32.u64 	%r5779, %rd7;
	setp.lt.u32 	%p1779, %r5779, %r714;
	@%p1779 bra 	$L__BB0_759;
	setp.gt.u32 	%p1780, %r5779, %r714;
	@%p1780 bra 	$L__BB0_760;
	cvt.u32.u64 	%r5781, %rd6;
	setp.lt.u32 	%p1781, %r5781, %r713;
	@%p1781 bra 	$L__BB0_759;
	setp.gt.u32 	%p1782, %r5781, %r713;
	@%p1782 bra 	$L__BB0_760;
	cvt.u32.u64 	%r5783, %rd5;
	setp.lt.u32 	%p1783, %r5783, %r712;
	@%p1783 bra 	$L__BB0_759;
	setp.gt.u32 	%p1784, %r5783, %r712;
	@%p1784 bra 	$L__BB0_760;
	cvt.u32.u64 	%r5785, %rd4;
	setp.lt.u32 	%p1785, %r5785, %r711;
	@%p1785 bra 	$L__BB0_759;
	setp.gt.u32 	%p1786, %r5785, %r711;
	@%p1786 bra 	$L__BB0_760;
	cvt.u32.u64 	%r5787, %rd3;
	setp.lt.u32 	%p1787, %r5787, %r710;
	@%p1787 bra 	$L__BB0_759;
	cvt.u32.u64 	%r5788, %rd2;
	setp.gt.u32 	%p1788, %r5787, %r710;
	setp.gt.u32 	%p1789, %r5788, %r6855;
	or.pred  	%p1790, %p1788, %p1789;
	@%p1790 bra 	$L__BB0_760;
$L__BB0_759:
	and.b64  	%rd41137, %rd1279, 4294967295;
	sub.s64 	%rd41138, %rd41137, %rd2;
	shr.u64 	%rd41139, %rd41138, 63;
	cvt.u32.u64 	%r6855, %rd41138;
	and.b64  	%rd41140, %rd47219, 4294967295;
	add.s64 	%rd41141, %rd41139, %rd3;
	sub.s64 	%rd47219, %rd41140, %rd41141;
	shr.u64 	%rd41142, %rd47219, 63;
	and.b64  	%rd41143, %rd47220, 4294967295;
	add.s64 	%rd41144, %rd41142, %rd4;
	sub.s64 	%rd47220, %rd41143, %rd41144;
	shr.u64 	%rd41145, %rd47220, 63;
	and.b64  	%rd41146, %rd47221, 4294967295;
	add.s64 	%rd41147, %rd41145, %rd5;
	sub.s64 	%rd47221, %rd41146, %rd41147;
	shr.u64 	%rd41148, %rd47221, 63;
	and.b64  	%rd41149, %rd47222, 4294967295;
	add.s64 	%rd41150, %rd41148, %rd6;
	sub.s64 	%rd47222, %rd41149, %rd41150;
	shr.u64 	%rd41151, %rd47222, 63;
	and.b64  	%rd41152, %rd47223, 4294967295;
	add.s64 	%rd41153, %rd41151, %rd7;
	sub.s64 	%rd47223, %rd41152, %rd41153;
	shr.u64 	%rd41154, %rd47223, 63;
	and.b64  	%rd41155, %rd47224, 4294967295;
	add.s64 	%rd41156, %rd41154, %rd8;
	sub.s64 	%rd47224, %rd41155, %rd41156;
	shr.u64 	%rd41157, %rd47224, 63;
	cvt.u32.u64 	%r5791, %rd41157;
	add.s32 	%r5792, %r5743, %r5791;
	sub.s32 	%r6856, %r6856, %r5792;
$L__BB0_760:
	cvt.u32.u64 	%r5793, %rd9;
	shl.b32 	%r6857, %r6855, 1;
	shr.u32 	%r5794, %r6855, 31;
	cvt.u64.u32 	%rd41159, %r5794;
	and.b64  	%rd1298, %rd47219, 4294967295;
	shl.b64 	%rd41160, %rd47219, 1;
	and.b64  	%rd41161, %rd41160, 8589934590;
	or.b64  	%rd47225, %rd41161, %rd41159;
	cvt.u32.u64 	%r722, %rd47225;
	shr.u64 	%rd41162, %rd41161, 32;
	and.b64  	%rd1300, %rd47220, 4294967295;
	shl.b64 	%rd41163, %rd47220, 1;
	and.b64  	%rd41164, %rd41163, 8589934590;
	or.b64  	%rd47226, %rd41162, %rd41164;
	cvt.u32.u64 	%r723, %rd47226;
	shr.u64 	%rd41165, %rd41164, 32;
	and.b64  	%rd1302, %rd47221, 4294967295;
	shl.b64 	%rd41166, %rd47221, 1;
	and.b64  	%rd41167, %rd41166, 8589934590;
	or.b64  	%rd47227, %rd41165, %rd41167;
	cvt.u32.u64 	%r724, %rd47227;
	shr.u64 	%rd41168, %rd41167, 32;
	and.b64  	%rd1304, %rd47222, 4294967295;
	shl.b64 	%rd41169, %rd47222, 1;
	and.b64  	%rd41170, %rd41169, 8589934590;
	or.b64  	%rd47228, %rd41168, %rd41170;
	cvt.u32.u64 	%r725, %rd47228;
	shr.u64 	%rd41171, %rd41170, 32;
	and.b64  	%rd1306, %rd47223, 4294967295;
	shl.b64 	%rd41172, %rd47223, 1;
	and.b64  	%rd41173, %rd41172, 8589934590;
	or.b64  	%rd47229, %rd41171, %rd41173;
	cvt.u32.u64 	%r726, %rd47229;
	shr.u64 	%rd41174, %rd41173, 32;
	and.b64  	%rd1308, %rd47224, 4294967295;
	shl.b64 	%rd41175, %rd47224, 1;
	and.b64  	%rd41176, %rd41175, 8589934590;
	or.b64  	%rd47230, %rd41174, %rd41176;
	cvt.u32.u64 	%r727, %rd47230;
	shr.u64 	%rd41177, %rd41176, 32;
	cvt.u64.u32 	%rd1310, %r6856;
	mul.wide.u32 	%rd41178, %r6856, 2;
	add.s64 	%rd47231, %rd41177, %rd41178;
	cvt.u32.u64 	%r728, %rd47231;
	setp.gt.u64 	%p1791, %rd47231, 4294967295;
	setp.lt.u32 	%p1792, %r5793, %r728;
	or.pred  	%p1793, %p1791, %p1792;
	@%p1793 bra 	$L__BB0_774;
	cvt.u32.u64 	%r5795, %rd9;
	setp.gt.u32 	%p1794, %r5795, %r728;
	@%p1794 bra 	$L__BB0_775;
	cvt.u32.u64 	%r5796, %rd8;
	setp.lt.u32 	%p1795, %r5796, %r727;
	@%p1795 bra 	$L__BB0_774;
	cvt.u32.u64 	%r5797, %rd8;
	setp.gt.u32 	%p1796, %r5797, %r727;
	@%p1796 bra 	$L__BB0_775;
	cvt.u32.u64 	%r5798, %rd7;
	setp.lt.u32 	%p1797, %r5798, %r726;
	@%p1797 bra 	$L__BB0_774;
	cvt.u32.u64 	%r5799, %rd7;
	setp.gt.u32 	%p1798, %r5799, %r726;
	@%p1798 bra 	$L__BB0_775;
	cvt.u32.u64 	%r5800, %rd6;
	setp.lt.u32 	%p1799, %r5800, %r725;
	@%p1799 bra 	$L__BB0_774;
	setp.gt.u32 	%p1800, %r5800, %r725;
	@%p1800 bra 	$L__BB0_775;
	cvt.u32.u64 	%r5802, %rd5;
	setp.lt.u32 	%p1801, %r5802, %r724;
	@%p1801 bra 	$L__BB0_774;
	setp.gt.u32 	%p1802, %r5802, %r724;
	@%p1802 bra 	$L__BB0_775;
	cvt.u32.u64 	%r5804, %rd4;
	setp.lt.u32 	%p1803, %r5804, %r723;
	@%p1803 bra 	$L__BB0_774;
	setp.gt.u32 	%p1804, %r5804, %r723;
	@%p1804 bra 	$L__BB0_775;
	cvt.u32.u64 	%r5806, %rd3;
	setp.lt.u32 	%p1805, %r5806, %r722;
	@%p1805 bra 	$L__BB0_774;
	cvt.u32.u64 	%r5807, %rd2;
	setp.gt.u32 	%p1806, %r5806, %r722;
	setp.lt.u32 	%p1807, %r6857, %r5807;
	or.pred  	%p1808, %p1806, %p1807;
	@%p1808 bra 	$L__BB0_775;
$L__BB0_774:
	cvt.u64.u32 	%rd41181, %r6857;
	sub.s64 	%rd41182, %rd41181, %rd2;
	shr.u64 	%rd41183, %rd41182, 63;
	cvt.u32.u64 	%r6857, %rd41182;
	and.b64  	%rd41184, %rd47225, 4294967295;
	add.s64 	%rd41185, %rd41183, %rd3;
	sub.s64 	%rd47225, %rd41184, %rd41185;
	shr.u64 	%rd41186, %rd47225, 63;
	and.b64  	%rd41187, %rd47226, 4294967295;
	add.s64 	%rd41188, %rd41186, %rd4;
	sub.s64 	%rd47226, %rd41187, %rd41188;
	shr.u64 	%rd41189, %rd47226, 63;
	and.b64  	%rd41190, %rd47227, 4294967295;
	add.s64 	%rd41191, %rd41189, %rd5;
	sub.s64 	%rd47227, %rd41190, %rd41191;
	shr.u64 	%rd41192, %rd47227, 63;
	and.b64  	%rd41193, %rd47228, 4294967295;
	add.s64 	%rd41194, %rd41192, %rd6;
	sub.s64 	%rd47228, %rd41193, %rd41194;
	shr.u64 	%rd41195, %rd47228, 63;
	and.b64  	%rd41196, %rd47229, 4294967295;
	add.s64 	%rd41197, %rd41195, %rd7;
	sub.s64 	%rd47229, %rd41196, %rd41197;
	shr.u64 	%rd41198, %rd47229, 63;
	and.b64  	%rd41199, %rd47230, 4294967295;
	add.s64 	%rd41200, %rd41198, %rd8;
	sub.s64 	%rd47230, %rd41199, %rd41200;
	shr.u64 	%rd41201, %rd47230, 63;
	and.b64  	%rd41202, %rd47231, 4294967295;
	add.s64 	%rd41203, %rd41201, %rd9;
	sub.s64 	%rd47231, %rd41202, %rd41203;
$L__BB0_775:
	cvt.u32.u64 	%r5809, %rd9;
	add.s32 	%r6858, %r6857, %r6855;
	setp.lt.u32 	%p1809, %r6858, %r6857;
	selp.u64 	%rd41205, 1, 0, %p1809;
	and.b64  	%rd41206, %rd47225, 4294967295;
	add.s64 	%rd41207, %rd41206, %rd41205;
	add.s64 	%rd47232, %rd41207, %rd1298;
	cvt.u32.u64 	%r732, %rd47232;
	shr.u64 	%rd41208, %rd47232, 32;
	and.b64  	%rd41209, %rd47226, 4294967295;
	add.s64 	%rd41210, %rd41208, %rd41209;
	add.s64 	%rd47233, %rd41210, %rd1300;
	cvt.u32.u64 	%r733, %rd47233;
	shr.u64 	%rd41211, %rd47233, 32;
	and.b64  	%rd41212, %rd47227, 4294967295;
	add.s64 	%rd41213, %rd41211, %rd41212;
	add.s64 	%rd47234, %rd41213, %rd1302;
	cvt.u32.u64 	%r734, %rd47234;
	shr.u64 	%rd41214, %rd47234, 32;
	and.b64  	%rd41215, %rd47228, 4294967295;
	add.s64 	%rd41216, %rd41214, %rd41215;
	add.s64 	%rd47235, %rd41216, %rd1304;
	cvt.u32.u64 	%r735, %rd47235;
	shr.u64 	%rd41217, %rd47235, 32;
	and.b64  	%rd41218, %rd47229, 4294967295;
	add.s64 	%rd41219, %rd41217, %rd41218;
	add.s64 	%rd47236, %rd41219, %rd1306;
	cvt.u32.u64 	%r736, %rd47236;
	shr.u64 	%rd41220, %rd47236, 32;
	and.b64  	%rd41221, %rd47230, 4294967295;
	add.s64 	%rd41222, %rd41220, %rd41221;
	add.s64 	%rd47237, %rd41222, %rd1308;
	cvt.u32.u64 	%r737, %rd47237;
	shr.u64 	%rd41223, %rd47237, 32;
	and.b64  	%rd41224, %rd47231, 4294967295;
	add.s64 	%rd41225, %rd41223, %rd41224;
	add.s64 	%rd47238, %rd41225, %rd1310;
	cvt.u32.u64 	%r738, %rd47238;
	setp.gt.u64 	%p1810, %rd47238, 4294967295;
	setp.lt.u32 	%p1811, %r5809, %r738;
	or.pred  	%p1812, %p1810, %p1811;
	@%p1812 bra 	$L__BB0_789;
	setp.gt.u32 	%p1813, %r5809, %r738;
	@%p1813 bra 	$L__BB0_790;
	cvt.u32.u64 	%r5811, %rd8;
	setp.lt.u32 	%p1814, %r5811, %r737;
	@%p1814 bra 	$L__BB0_789;
	setp.gt.u32 	%p1815, %r5811, %r737;
	@%p1815 bra 	$L__BB0_790;
	cvt.u32.u64 	%r5813, %rd7;
	setp.lt.u32 	%p1816, %r5813, %r736;
	@%p1816 bra 	$L__BB0_789;
	setp.gt.u32 	%p1817, %r5813, %r736;
	@%p1817 bra 	$L__BB0_790;
	cvt.u32.u64 	%r5815, %rd6;
	setp.lt.u32 	%p1818, %r5815, %r735;
	@%p1818 bra 	$L__BB0_789;
	setp.gt.u32 	%p1819, %r5815, %r735;
	@%p1819 bra 	$L__BB0_790;
	cvt.u32.u64 	%r5817, %rd5;
	setp.lt.u32 	%p1820, %r5817, %r734;
	@%p1820 bra 	$L__BB0_789;
	setp.gt.u32 	%p1821, %r5817, %r734;
	@%p1821 bra 	$L__BB0_790;
	cvt.u32.u64 	%r5819, %rd4;
	setp.lt.u32 	%p1822, %r5819, %r733;
	@%p1822 bra 	$L__BB0_789;
	setp.gt.u32 	%p1823, %r5819, %r733;
	@%p1823 bra 	$L__BB0_790;
	cvt.u32.u64 	%r5821, %rd3;
	setp.lt.u32 	%p1824, %r5821, %r732;
	@%p1824 bra 	$L__BB0_789;
	cvt.u32.u64 	%r5822, %rd2;
	setp.gt.u32 	%p1825, %r5821, %r732;
	setp.lt.u32 	%p1826, %r6858, %r5822;
	or.pred  	%p1827, %p1825, %p1826;
	@%p1827 bra 	$L__BB0_790;
$L__BB0_789:
	cvt.u64.u32 	%rd41228, %r6858;
	sub.s64 	%rd41229, %rd41228, %rd2;
	shr.u64 	%rd41230, %rd41229, 63;
	cvt.u32.u64 	%r6858, %rd41229;
	and.b64  	%rd41231, %rd47232, 4294967295;
	add.s64 	%rd41232, %rd41230, %rd3;
	sub.s64 	%rd47232, %rd41231, %rd41232;
	shr.u64 	%rd41233, %rd47232, 63;
	and.b64  	%rd41234, %rd47233, 4294967295;
	add.s64 	%rd41235, %rd41233, %rd4;
	sub.s64 	%rd47233, %rd41234, %rd41235;
	shr.u64 	%rd41236, %rd47233, 63;
	and.b64  	%rd41237, %rd47234, 4294967295;
	add.s64 	%rd41238, %rd41236, %rd5;
	sub.s64 	%rd47234, %rd41237, %rd41238;
	shr.u64 	%rd41239, %rd47234, 63;
	and.b64  	%rd41240, %rd47235, 4294967295;
	add.s64 	%rd41241, %rd41239, %rd6;
	sub.s64 	%rd47235, %rd41240, %rd41241;
	shr.u64 	%rd41242, %rd47235, 63;
	and.b64  	%rd41243, %rd47236, 4294967295;
	add.s64 	%rd41244, %rd41242, %rd7;
	sub.s64 	%rd47236, %rd41243, %rd41244;
	shr.u64 	%rd41245, %rd47236, 63;
	and.b64  	%rd41246, %rd47237, 4294967295;
	add.s64 	%rd41247, %rd41245, %rd8;
	sub.s64 	%rd47237, %rd41246, %rd41247;
	shr.u64 	%rd41248, %rd47237, 63;
	and.b64  	%rd41249, %rd47238, 4294967295;
	add.s64 	%rd41250, %rd41248, %rd9;
	sub.s64 	%rd47238, %rd41249, %rd41250;
$L__BB0_790:
	cvt.u32.u64 	%r5824, %rd9;
	cvt.u64.u32 	%rd1347, %r6858;
	mul.wide.u32 	%rd41251, %r6858, %r6858;
	cvt.u32.u64 	%r5825, %rd41251;
	shr.u64 	%rd41252, %rd41251, 32;
	and.b64  	%rd1348, %rd47232, 4294967295;
	mul.lo.s64 	%rd41253, %rd1348, %rd1347;
	add.s64 	%rd41254, %rd41252, %rd41253;
	shr.u64 	%rd41255, %rd41254, 32;
	and.b64  	%rd1349, %rd47233, 4294967295;
	mul.lo.s64 	%rd41256, %rd1349, %rd1347;
	add.s64 	%rd41257, %rd41255, %rd41256;
	shr.u64 	%rd41258, %rd41257, 32;
	and.b64  	%rd1350, %rd47234, 4294967295;
	mul.lo.s64 	%rd41259, %rd1350, %rd1347;
	add.s64 	%rd41260, %rd41258, %rd41259;
	shr.u64 	%rd41261, %rd41260, 32;
	and.b64  	%rd1351, %rd47235, 4294967295;
	mul.lo.s64 	%rd41262, %rd1351, %rd1347;
	add.s64 	%rd41263, %rd41261, %rd41262;
	shr.u64 	%rd41264, %rd41263, 32;
	and.b64  	%rd1352, %rd47236, 4294967295;
	mul.lo.s64 	%rd41265, %rd1352, %rd1347;
	add.s64 	%rd41266, %rd41264, %rd41265;
	shr.u64 	%rd41267, %rd41266, 32;
	and.b64  	%rd1353, %rd47237, 4294967295;
	mul.lo.s64 	%rd41268, %rd1353, %rd1347;
	add.s64 	%rd41269, %rd41267, %rd41268;
	shr.u64 	%rd41270, %rd41269, 32;
	and.b64  	%rd1354, %rd47238, 4294967295;
	mul.lo.s64 	%rd41271, %rd1354, %rd1347;
	add.s64 	%rd41272, %rd41270, %rd41271;
	shr.u64 	%rd41273, %rd41272, 32;
	and.b64  	%rd41274, %rd41254, 4294967295;
	add.s64 	%rd41275, %rd41253, %rd41274;
	shr.u64 	%rd41276, %rd41275, 32;
	and.b64  	%rd41277, %rd41257, 4294967295;
	add.s64 	%rd41278, %rd41276, %rd41277;
	mad.lo.s64 	%rd41279, %rd1348, %rd1348, %rd41278;
	shr.u64 	%rd41280, %rd41279, 32;
	mul.lo.s64 	%rd41281, %rd1349, %rd1348;
	and.b64  	%rd41282, %rd41260, 4294967295;
	add.s64 	%rd41283, %rd41280, %rd41282;
	add.s64 	%rd41284, %rd41283, %rd41281;
	shr.u64 	%rd41285, %rd41284, 32;
	mul.lo.s64 	%rd41286, %rd1350, %rd1348;
	and.b64  	%rd41287, %rd41263, 4294967295;
	add.s64 	%rd41288, %rd41285, %rd41287;
	add.s64 	%rd41289, %rd41288, %rd41286;
	shr.u64 	%rd41290, %rd41289, 32;
	mul.lo.s64 	%rd41291, %rd1351, %rd1348;
	and.b64  	%rd41292, %rd41266, 4294967295;
	add.s64 	%rd41293, %rd41290, %rd41292;
	add.s64 	%rd41294, %rd41293, %rd41291;
	shr.u64 	%rd41295, %rd41294, 32;
	mul.lo.s64 	%rd41296, %rd1352, %rd1348;
	and.b64  	%rd41297, %rd41269, 4294967295;
	add.s64 	%rd41298, %rd41295, %rd41297;
	add.s64 	%rd41299, %rd41298, %rd41296;
	shr.u64 	%rd41300, %rd41299, 32;
	mul.lo.s64 	%rd41301, %rd1353, %rd1348;
	and.b64  	%rd41302, %rd41272, 4294967295;
	add.s64 	%rd41303, %rd41300, %rd41302;
	add.s64 	%rd41304, %rd41303, %rd41301;
	shr.u64 	%rd41305, %rd41304, 32;
	mul.lo.s64 	%rd41306, %rd1354, %rd1348;
	add.s64 	%rd41307, %rd41305, %rd41273;
	add.s64 	%rd41308, %rd41307, %rd41306;
	shr.u64 	%rd41309, %rd41308, 32;
	and.b64  	%rd41310, %rd41279, 4294967295;
	add.s64 	%rd41311, %rd41256, %rd41310;
	shr.u64 	%rd41312, %rd41311, 32;
	and.b64  	%rd41313, %rd41284, 4294967295;
	add.s64 	%rd41314, %rd41312, %rd41313;
	add.s64 	%rd41315, %rd41314, %rd41281;
	shr.u64 	%rd41316, %rd41315, 32;
	and.b64  	%rd41317, %rd41289, 4294967295;
	add.s64 	%rd41318, %rd41316, %rd41317;
	mad.lo.s64 	%rd41319, %rd1349, %rd1349, %rd41318;
	shr.u64 	%rd41320, %rd41319, 32;
	mul.lo.s64 	%rd41321, %rd1350, %rd1349;
	and.b64  	%rd41322, %rd41294, 4294967295;
	add.s64 	%rd41323, %rd41320, %rd41322;
	add.s64 	%rd41324, %rd41323, %rd41321;
	shr.u64 	%rd41325, %rd41324, 32;
	mul.lo.s64 	%rd41326, %rd1351, %rd1349;
	and.b64  	%rd41327, %rd41299, 4294967295;
	add.s64 	%rd41328, %rd41325, %rd41327;
	add.s64 	%rd41329, %rd41328, %rd41326;
	shr.u64 	%rd41330, %rd41329, 32;
	mul.lo.s64 	%rd41331, %rd1352, %rd1349;
	and.b64  	%rd41332, %rd41304, 4294967295;
	add.s64 	%rd41333, %rd41330, %rd41332;
	add.s64 	%rd41334, %rd41333, %rd41331;
	shr.u64 	%rd41335, %rd41334, 32;
	mul.lo.s64 	%rd41336, %rd1353, %rd1349;
	and.b64  	%rd41337, %rd41308, 4294967295;
	add.s64 	%rd41338, %rd41335, %rd41337;
	add.s64 	%rd41339, %rd41338, %rd41336;
	shr.u64 	%rd41340, %rd41339, 32;
	mul.lo.s64 	%rd41341, %rd1354, %rd1349;
	add.s64 	%rd41342, %rd41340, %rd41309;
	add.s64 	%rd41343, %rd41342, %rd41341;
	shr.u64 	%rd41344, %rd41343, 32;
	and.b64  	%rd41345, %rd41315, 4294967295;
	add.s64 	%rd41346, %rd41259, %rd41345;
	shr.u64 	%rd41347, %rd41346, 32;
	and.b64  	%rd41348, %rd41319, 4294967295;
	add.s64 	%rd41349, %rd41347, %rd41348;
	add.s64 	%rd41350, %rd41349, %rd41286;
	shr.u64 	%rd41351, %rd41350, 32;
	and.b64  	%rd41352, %rd41324, 4294967295;
	add.s64 	%rd41353, %rd41351, %rd41352;
	add.s64 	%rd41354, %rd41353, %rd41321;
	shr.u64 	%rd41355, %rd41354, 32;
	and.b64  	%rd41356, %rd41329, 4294967295;
	add.s64 	%rd41357, %rd41355, %rd41356;
	mad.lo.s64 	%rd41358, %rd1350, %rd1350, %rd41357;
	shr.u64 	%rd41359, %rd41358, 32;
	mul.lo.s64 	%rd41360, %rd1351, %rd1350;
	and.b64  	%rd41361, %rd41334, 4294967295;
	add.s64 	%rd41362, %rd41359, %rd41361;
	add.s64 	%rd41363, %rd41362, %rd41360;
	shr.u64 	%rd41364, %rd41363, 32;
	mul.lo.s64 	%rd41365, %rd1352, %rd1350;
	and.b64  	%rd41366, %rd41339, 4294967295;
	add.s64 	%rd41367, %rd41364, %rd41366;
	add.s64 	%rd41368, %rd41367, %rd41365;
	shr.u64 	%rd41369, %rd41368, 32;
	mul.lo.s64 	%rd41370, %rd1353, %rd1350;
	and.b64  	%rd41371, %rd41343, 4294967295;
	add.s64 	%rd41372, %rd41369, %rd41371;
	add.s64 	%rd41373, %rd41372, %rd41370;
	shr.u64 	%rd41374, %rd41373, 32;
	mul.lo.s64 	%rd41375, %rd1354, %rd1350;
	add.s64 	%rd41376, %rd41374, %rd41344;
	add.s64 	%rd41377, %rd41376, %rd41375;
	shr.u64 	%rd41378, %rd41377, 32;
	and.b64  	%rd41379, %rd41350, 4294967295;
	add.s64 	%rd41380, %rd41262, %rd41379;
	shr.u64 	%rd41381, %rd41380, 32;
	and.b64  	%rd41382, %rd41354, 4294967295;
	add.s64 	%rd41383, %rd41381, %rd41382;
	add.s64 	%rd41384, %rd41383, %rd41291;
	shr.u64 	%rd41385, %rd41384, 32;
	and.b64  	%rd41386, %rd41358, 4294967295;
	add.s64 	%rd41387, %rd41385, %rd41386;
	add.s64 	%rd41388, %rd41387, %rd41326;
	shr.u64 	%rd41389, %rd41388, 32;
	and.b64  	%rd41390, %rd41363, 4294967295;
	add.s64 	%rd41391, %rd41389, %rd41390;
	add.s64 	%rd41392, %rd41391, %rd41360;
	shr.u64 	%rd41393, %rd41392, 32;
	and.b64  	%rd41394, %rd41368, 4294967295;
	add.s64 	%rd41395, %rd41393, %rd41394;
	mad.lo.s64 	%rd41396, %rd1351, %rd1351, %rd41395;
	shr.u64 	%rd41397, %rd41396, 32;
	mul.lo.s64 	%rd41398, %rd1352, %rd1351;
	and.b64  	%rd41399, %rd41373, 4294967295;
	add.s64 	%rd41400, %rd41397, %rd41399;
	add.s64 	%rd41401, %rd41400, %rd41398;
	shr.u64 	%rd41402, %rd41401, 32;
	mul.lo.s64 	%rd41403, %rd1353, %rd1351;
	and.b64  	%rd41404, %rd41377, 4294967295;
	add.s64 	%rd41405, %rd41402, %rd41404;
	add.s64 	%rd41406, %rd41405, %rd41403;
	shr.u64 	%rd41407, %rd41406, 32;
	mul.lo.s64 	%rd41408, %rd1354, %rd1351;
	add.s64 	%rd41409, %rd41407, %rd41378;
	add.s64 	%rd41410, %rd41409, %rd41408;
	shr.u64 	%rd41411, %rd41410, 32;
	and.b64  	%rd41412, %rd41384, 4294967295;
	add.s64 	%rd41413, %rd41265, %rd41412;
	shr.u64 	%rd41414, %rd41413, 32;
	and.b64  	%rd41415, %rd41388, 4294967295;
	add.s64 	%rd41416, %rd41414, %rd41415;
	add.s64 	%rd41417, %rd41416, %rd41296;
	shr.u64 	%rd41418, %rd41417, 32;
	and.b64  	%rd41419, %rd41392, 4294967295;
	add.s64 	%rd41420, %rd41418, %rd41419;
	add.s64 	%rd41421, %rd41420, %rd41331;
	shr.u64 	%rd41422, %rd41421, 32;
	and.b64  	%rd41423, %rd41396, 4294967295;
	add.s64 	%rd41424, %rd41422, %rd41423;
	add.s64 	%rd41425, %rd41424, %rd41365;
	shr.u64 	%rd41426, %rd41425, 32;
	and.b64  	%rd41427, %rd41401, 4294967295;
	add.s64 	%rd41428, %rd41426, %rd41427;
	add.s64 	%rd41429, %rd41428, %rd41398;
	shr.u64 	%rd41430, %rd41429, 32;
	and.b64  	%rd41431, %rd41406, 4294967295;
	add.s64 	%rd41432, %rd41430, %rd41431;
	mad.lo.s64 	%rd41433, %rd1352, %rd1352, %rd41432;
	shr.u64 	%rd41434, %rd41433, 32;
	mul.lo.s64 	%rd41435, %rd1353, %rd1352;
	and.b64  	%rd41436, %rd41410, 4294967295;
	add.s64 	%rd41437, %rd41434, %rd41436;
	add.s64 	%rd41438, %rd41437, %rd41435;
	shr.u64 	%rd41439, %rd41438, 32;
	mul.lo.s64 	%rd41440, %rd1354, %rd1352;
	add.s64 	%rd41441, %rd41439, %rd41411;
	add.s64 	%rd41442, %rd41441, %rd41440;
	shr.u64 	%rd41443, %rd41442, 32;
	and.b64  	%rd41444, %rd41417, 4294967295;
	add.s64 	%rd41445, %rd41268, %rd41444;
	shr.u64 	%rd41446, %rd41445, 32;
	and.b64  	%rd41447, %rd41421, 4294967295;
	add.s64 	%rd41448, %rd41446, %rd41447;
	add.s64 	%rd41449, %rd41448, %rd41301;
	shr.u64 	%rd41450, %rd41449, 32;
	and.b64  	%rd41451, %rd41425, 4294967295;
	add.s64 	%rd41452, %rd41450, %rd41451;
	add.s64 	%rd41453, %rd41452, %rd41336;
	shr.u64 	%rd41454, %rd41453, 32;
	and.b64  	%rd41455, %rd41429, 4294967295;
	add.s64 	%rd41456, %rd41454, %rd41455;
	add.s64 	%rd41457, %rd41456, %rd41370;
	shr.u64 	%rd41458, %rd41457, 32;
	and.b64  	%rd41459, %rd41433, 4294967295;
	add.s64 	%rd41460, %rd41458, %rd41459;
	add.s64 	%rd41461, %rd41460, %rd41403;
	shr.u64 	%rd41462, %rd41461, 32;
	and.b64  	%rd41463, %rd41438, 4294967295;
	add.s64 	%rd41464, %rd41462, %rd41463;
	add.s64 	%rd41465, %rd41464, %rd41435;
	shr.u64 	%rd41466, %rd41465, 32;
	and.b64  	%rd41467, %rd41442, 4294967295;
	add.s64 	%rd41468, %rd41466, %rd41467;
	mad.lo.s64 	%rd41469, %rd1353, %rd1353, %rd41468;
	shr.u64 	%rd41470, %rd41469, 32;
	mul.lo.s64 	%rd41471, %rd1354, %rd1353;
	add.s64 	%rd41472, %rd41470, %rd41443;
	add.s64 	%rd41473, %rd41472, %rd41471;
	shr.u64 	%rd41474, %rd41473, 32;
	and.b64  	%rd41475, %rd41449, 4294967295;
	add.s64 	%rd41476, %rd41271, %rd41475;
	shr.u64 	%rd41477, %rd41476, 32;
	and.b64  	%rd41478, %rd41453, 4294967295;
	add.s64 	%rd41479, %rd41477, %rd41478;
	add.s64 	%rd41480, %rd41479, %rd41306;
	shr.u64 	%rd41481, %rd41480, 32;
	and.b64  	%rd41482, %rd41457, 4294967295;
	add.s64 	%rd41483, %rd41481, %rd41482;
	add.s64 	%rd41484, %rd41483, %rd41341;
	shr.u64 	%rd41485, %rd41484, 32;
	and.b64  	%rd41486, %rd41461, 4294967295;
	add.s64 	%rd41487, %rd41485, %rd41486;
	add.s64 	%rd41488, %rd41487, %rd41375;
	shr.u64 	%rd41489, %rd41488, 32;
	and.b64  	%rd41490, %rd41465, 4294967295;
	add.s64 	%rd41491, %rd41489, %rd41490;
	add.s64 	%rd41492, %rd41491, %rd41408;
	shr.u64 	%rd41493, %rd41492, 32;
	and.b64  	%rd41494, %rd41469, 4294967295;
	add.s64 	%rd41495, %rd41493, %rd41494;
	add.s64 	%rd41496, %rd41495, %rd41440;
	shr.u64 	%rd41497, %rd41496, 32;
	and.b64  	%rd41498, %rd41473, 4294967295;
	add.s64 	%rd41499, %rd41497, %rd41498;
	add.s64 	%rd41500, %rd41499, %rd41471;
	shr.u64 	%rd41501, %rd41500, 32;
	add.s64 	%rd41502, %rd41501, %rd41474;
	mad.lo.s64 	%rd41503, %rd1354, %rd1354, %rd41502;
	{ .reg .b32 tmp; mov.b64 {tmp, %r5826}, %rd41503; }
	mul.lo.s32 	%r5827, %r9, %r5825;
	cvt.u64.u32 	%rd41504, %r5827;
	and.b64  	%rd41505, %rd41251, 4294967293;
	mad.lo.s64 	%rd41506, %rd2, %rd41504, %rd41505;
	shr.u64 	%rd41507, %rd41506, 32;
	and.b64  	%rd41508, %rd41275, 4294967295;
	add.s64 	%rd41509, %rd41507, %rd41508;
	mad.lo.s64 	%rd41510, %rd3, %rd41504, %rd41509;
	cvt.u32.u64 	%r5828, %rd41510;
	shr.u64 	%rd41511, %rd41510, 32;
	and.b64  	%rd41512, %rd41311, 4294967295;
	add.s64 	%rd41513, %rd41511, %rd41512;
	mad.lo.s64 	%rd41514, %rd4, %rd41504, %rd41513;
	shr.u64 	%rd41515, %rd41514, 32;
	and.b64  	%rd41516, %rd41346, 4294967295;
	add.s64 	%rd41517, %rd41515, %rd41516;
	mad.lo.s64 	%rd41518, %rd5, %rd41504, %rd41517;
	shr.u64 	%rd41519, %rd41518, 32;
	and.b64  	%rd41520, %rd41380, 4294967295;
	add.s64 	%rd41521, %rd41519, %rd41520;
	mad.lo.s64 	%rd41522, %rd6, %rd41504, %rd41521;
	shr.u64 	%rd41523, %rd41522, 32;
	and.b64  	%rd41524, %rd41413, 4294967295;
	add.s64 	%rd41525, %rd41523, %rd41524;
	mad.lo.s64 	%rd41526, %rd7, %rd41504, %rd41525;
	shr.u64 	%rd41527, %rd41526, 32;
	and.b64  	%rd41528, %rd41445, 4294967295;
	add.s64 	%rd41529, %rd41527, %rd41528;
	mad.lo.s64 	%rd41530, %rd8, %rd41504, %rd41529;
	shr.u64 	%rd41531, %rd41530, 32;
	and.b64  	%rd41532, %rd41476, 4294967295;
	add.s64 	%rd41533, %rd41531, %rd41532;
	mad.lo.s64 	%rd41534, %rd9, %rd41504, %rd41533;
	shr.u64 	%rd41535, %rd41534, 32;
	and.b64  	%rd41536, %rd41480, 4294967295;
	add.s64 	%rd41537, %rd41535, %rd41536;
	shr.u64 	%rd41538, %rd41537, 32;
	and.b64  	%rd41539, %rd41484, 4294967295;
	add.s64 	%rd41540, %rd41538, %rd41539;
	shr.u64 	%rd41541, %rd41540, 32;
	and.b64  	%rd41542, %rd41488, 4294967295;
	add.s64 	%rd41543, %rd41541, %rd41542;
	shr.u64 	%rd41544, %rd41543, 32;
	and.b64  	%rd41545, %rd41492, 4294967295;
	add.s64 	%rd41546, %rd41544, %rd41545;
	shr.u64 	%rd41547, %rd41546, 32;
	and.b64  	%rd41548, %rd41496, 4294967295;
	add.s64 	%rd41549, %rd41547, %rd41548;
	shr.u64 	%rd41550, %rd41549, 32;
	and.b64  	%rd41551, %rd41500, 4294967295;
	add.s64 	%rd41552, %rd41550, %rd41551;
	shr.u64 	%rd41553, %rd41552, 32;
	and.b64  	%rd41554, %rd41503, 4294967295;
	add.s64 	%rd41555, %rd41553, %rd41554;
	{ .reg .b32 tmp; mov.b64 {tmp, %r5829}, %rd41555; }
	add.s32 	%r5830, %r5826, %r5829;
	mul.lo.s32 	%r5831, %r9, %r5828;
	cvt.u64.u32 	%rd41556, %r5831;
	and.b64  	%rd41557, %rd41510, 4294967295;
	mad.lo.s64 	%rd41558, %rd2, %rd41556, %rd41557;
	shr.u64 	%rd41559, %rd41558, 32;
	and.b64  	%rd41560, %rd41514, 4294967295;
	add.s64 	%rd41561, %rd41559, %rd41560;
	mad.lo.s64 	%rd41562, %rd3, %rd41556, %rd41561;
	cvt.u32.u64 	%r5832, %rd41562;
	shr.u64 	%rd41563, %rd41562, 32;
	and.b64  	%rd41564, %rd41518, 4294967295;
	add.s64 	%rd41565, %rd41563, %rd41564;
	mad.lo.s64 	%rd41566, %rd4, %rd41556, %rd41565;
	shr.u64 	%rd41567, %rd41566, 32;
	and.b64  	%rd41568, %rd41522, 4294967295;
	add.s64 	%rd41569, %rd41567, %rd41568;
	mad.lo.s64 	%rd41570, %rd5, %rd41556, %rd41569;
	shr.u64 	%rd41571, %rd41570, 32;
	and.b64  	%rd41572, %rd41526, 4294967295;
	add.s64 	%rd41573, %rd41571, %rd41572;
	mad.lo.s64 	%rd41574, %rd6, %rd41556, %rd41573;
	shr.u64 	%rd41575, %rd41574, 32;
	and.b64  	%rd41576, %rd41530, 4294967295;
	add.s64 	%rd41577, %rd41575, %rd41576;
	mad.lo.s64 	%rd41578, %rd7, %rd41556, %rd41577;
	shr.u64 	%rd41579, %rd41578, 32;
	and.b64  	%rd41580, %rd41534, 4294967295;
	add.s64 	%rd41581, %rd41579, %rd41580;
	mad.lo.s64 	%rd41582, %rd8, %rd41556, %rd41581;
	shr.u64 	%rd41583, %rd41582, 32;
	and.b64  	%rd41584, %rd41537, 4294967295;
	add.s64 	%rd41585, %rd41583, %rd41584;
	mad.lo.s64 	%rd41586, %rd9, %rd41556, %rd41585;
	shr.u64 	%rd41587, %rd41586, 32;
	and.b64  	%rd41588, %rd41540, 4294967295;
	add.s64 	%rd41589, %rd41587, %rd41588;
	shr.u64 	%rd41590, %rd41589, 32;
	and.b64  	%rd41591, %rd41543, 4294967295;
	add.s64 	%rd41592, %rd41590, %rd41591;
	shr.u64 	%rd41593, %rd41592, 32;
	and.b64  	%rd41594, %rd41546, 4294967295;
	add.s64 	%rd41595, %rd41593, %rd41594;
	shr.u64 	%rd41596, %rd41595, 32;
	and.b64  	%rd41597, %rd41549, 4294967295;
	add.s64 	%rd41598, %rd41596, %rd41597;
	shr.u64 	%rd41599, %rd41598, 32;
	and.b64  	%rd41600, %rd41552, 4294967295;
	add.s64 	%rd41601, %rd41599, %rd41600;
	shr.u64 	%rd41602, %rd41601, 32;
	and.b64  	%rd41603, %rd41555, 4294967295;
	add.s64 	%rd41604, %rd41602, %rd41603;
	{ .reg .b32 tmp; mov.b64 {tmp, %r5833}, %rd41604; }
	add.s32 	%r5834, %r5830, %r5833;
	mul.lo.s32 	%r5835, %r9, %r5832;
	cvt.u64.u32 	%rd41605, %r5835;
	and.b64  	%rd41606, %rd41562, 4294967295;
	mad.lo.s64 	%rd41607, %rd2, %rd41605, %rd41606;
	shr.u64 	%rd41608, %rd41607, 32;
	and.b64  	%rd41609, %rd41566, 4294967295;
	add.s64 	%rd41610, %rd41608, %rd41609;
	mad.lo.s64 	%rd41611, %rd3, %rd41605, %rd41610;
	cvt.u32.u64 	%r5836, %rd41611;
	shr.u64 	%rd41612, %rd41611, 32;
	and.b64  	%rd41613, %rd41570, 4294967295;
	add.s64 	%rd41614, %rd41612, %rd41613;
	mad.lo.s64 	%rd41615, %rd4, %rd41605, %rd41614;
	shr.u64 	%rd41616, %rd41615, 32;
	and.b64  	%rd41617, %rd41574, 4294967295;
	add.s64 	%rd41618, %rd41616, %rd41617;
	mad.lo.s64 	%rd41619, %rd5, %rd41605, %rd41618;
	shr.u64 	%rd41620, %rd41619, 32;
	and.b64  	%rd41621, %rd41578, 4294967295;
	add.s64 	%rd41622, %rd41620, %rd41621;
	mad.lo.s64 	%rd41623, %rd6, %rd41605, %rd41622;
	shr.u64 	%rd41624, %rd41623, 32;
	and.b64  	%rd41625, %rd41582, 4294967295;
	add.s64 	%rd41626, %rd41624, %rd41625;
	mad.lo.s64 	%rd41627, %rd7, %rd41605, %rd41626;
	shr.u64 	%rd41628, %rd41627, 32;
	and.b64  	%rd41629, %rd41586, 4294967295;
	add.s64 	%rd41630, %rd41628, %rd41629;
	mad.lo.s64 	%rd41631, %rd8, %rd41605, %rd41630;
	shr.u64 	%rd41632, %rd41631, 32;
	and.b64  	%rd41633, %rd41589, 4294967295;
	add.s64 	%rd41634, %rd41632, %rd41633;
	mad.lo.s64 	%rd41635, %rd9, %rd41605, %rd41634;
	shr.u64 	%rd41636, %rd41635, 32;
	and.b64  	%rd41637, %rd41592, 4294967295;
	add.s64 	%rd41638, %rd41636, %rd41637;
	shr.u64 	%rd41639, %rd41638, 32;
	and.b64  	%rd41640, %rd41595, 4294967295;
	add.s64 	%rd41641, %rd41639, %rd41640;
	shr.u64 	%rd41642, %rd41641, 32;
	and.b64  	%rd41643, %rd41598, 4294967295;
	add.s64 	%rd41644, %rd41642, %rd41643;
	shr.u64 	%rd41645, %rd41644, 32;
	and.b64  	%rd41646, %rd41601, 4294967295;
	add.s64 	%rd41647, %rd41645, %rd41646;
	shr.u64 	%rd41648, %rd41647, 32;
	and.b64  	%rd41649, %rd41604, 4294967295;
	add.s64 	%rd41650, %rd41648, %rd41649;
	{ .reg .b32 tmp; mov.b64 {tmp, %r5837}, %rd41650; }
	add.s32 	%r5838, %r5834, %r5837;
	mul.lo.s32 	%r5839, %r9, %r5836;
	cvt.u64.u32 	%rd41651, %r5839;
	and.b64  	%rd41652, %rd41611, 4294967295;
	mad.lo.s64 	%rd41653, %rd2, %rd41651, %rd41652;
	shr.u64 	%rd41654, %rd41653, 32;
	and.b64  	%rd41655, %rd41615, 4294967295;
	add.s64 	%rd41656, %rd41654, %rd41655;
	mad.lo.s64 	%rd41657, %rd3, %rd41651, %rd41656;
	cvt.u32.u64 	%r5840, %rd41657;
	shr.u64 	%rd41658, %rd41657, 32;
	and.b64  	%rd41659, %rd41619, 4294967295;
	add.s64 	%rd41660, %rd41658, %rd41659;
	mad.lo.s64 	%rd41661, %rd4, %rd41651, %rd41660;
	shr.u64 	%rd41662, %rd41661, 32;
	and.b64  	%rd41663, %rd41623, 4294967295;
	add.s64 	%rd41664, %rd41662, %rd41663;
	mad.lo.s64 	%rd41665, %rd5, %rd41651, %rd41664;
	shr.u64 	%rd41666, %rd41665, 32;
	and.b64  	%rd41667, %rd41627, 4294967295;
	add.s64 	%rd41668, %rd41666, %rd41667;
	mad.lo.s64 	%rd41669, %rd6, %rd41651, %rd41668;
	shr.u64 	%rd41670, %rd41669, 32;
	and.b64  	%rd41671, %rd41631, 4294967295;
	add.s64 	%rd41672, %rd41670, %rd41671;
	mad.lo.s64 	%rd41673, %rd7, %rd41651, %rd41672;
	shr.u64 	%rd41674, %rd41673, 32;
	and.b64  	%rd41675, %rd41635, 4294967295;
	add.s64 	%rd41676, %rd41674, %rd41675;
	mad.lo.s64 	%rd41677, %rd8, %rd41651, %rd41676;
	shr.u64 	%rd41678, %rd41677, 32;
	and.b64  	%rd41679, %rd41638, 4294967295;
	add.s64 	%rd41680, %rd41678, %rd41679;
	mad.lo.s64 	%rd41681, %rd9, %rd41651, %rd41680;
	shr.u64 	%rd41682, %rd41681, 32;
	and.b64  	%rd41683, %rd41641, 4294967295;
	add.s64 	%rd41684, %rd41682, %rd41683;
	shr.u64 	%rd41685, %rd41684, 32;
	and.b64  	%rd41686, %rd41644, 4294967295;
	add.s64 	%rd41687, %rd41685, %rd41686;
	shr.u64 	%rd41688, %rd41687, 32;
	and.b64  	%rd41689, %rd41647, 4294967295;
	add.s64 	%rd41690, %rd41688, %rd41689;
	shr.u64 	%rd41691, %rd41690, 32;
	and.b64  	%rd41692, %rd41650, 4294967295;
	add.s64 	%rd41693, %rd41691, %rd41692;
	{ .reg .b32 tmp; mov.b64 {tmp, %r5841}, %rd41693; }
	add.s32 	%r5842, %r5838, %r5841;
	mul.lo.s32 	%r5843, %r9, %r5840;
	cvt.u64.u32 	%rd41694, %r5843;
	and.b64  	%rd41695, %rd41657, 4294967295;
	mad.lo.s64 	%rd41696, %rd2, %rd41694, %rd41695;
	shr.u64 	%rd41697, %rd41696, 32;
	and.b64  	%rd41698, %rd41661, 4294967295;
	add.s64 	%rd41699, %rd41697, %rd41698;
	mad.lo.s64 	%rd41700, %rd3, %rd41694, %rd41699;
	cvt.u32.u64 	%r5844, %rd41700;
	shr.u64 	%rd41701, %rd41700, 32;
	and.b64  	%rd41702, %rd41665, 4294967295;
	add.s64 	%rd41703, %rd41701, %rd41702;
	mad.lo.s64 	%rd41704, %rd4, %rd41694, %rd41703;
	shr.u64 	%rd41705, %rd41704, 32;
	and.b64  	%rd41706, %rd41669, 4294967295;
	add.s64 	%rd41707, %rd41705, %rd41706;
	mad.lo.s64 	%rd41708, %rd5, %rd41694, %rd41707;
	shr.u64 	%rd41709, %rd41708, 32;
	and.b64  	%rd41710, %rd41673, 4294967295;
	add.s64 	%rd41711, %rd41709, %rd41710;
	mad.lo.s64 	%rd41712, %rd6, %rd41694, %rd41711;
	shr.u64 	%rd41713, %rd41712, 32;
	and.b64  	%rd41714, %rd41677, 4294967295;
	add.s64 	%rd41715, %rd41713, %rd41714;
	mad.lo.s64 	%rd41716, %rd7, %rd41694, %rd41715;
	shr.u64 	%rd41717, %rd41716, 32;
	and.b64  	%rd41718, %rd41681, 4294967295;
	add.s64 	%rd41719, %rd41717, %rd41718;
	mad.lo.s64 	%rd41720, %rd8, %rd41694, %rd41719;
	shr.u64 	%rd41721, %rd41720, 32;
	and.b64  	%rd41722, %rd41684, 4294967295;
	add.s64 	%rd41723, %rd41721, %rd41722;
	mad.lo.s64 	%rd41724, %rd9, %rd41694, %rd41723;
	shr.u64 	%rd41725, %rd41724, 32;
	and.b64  	%rd41726, %rd41687, 4294967295;
	add.s64 	%rd41727, %rd41725, %rd41726;
	shr.u64 	%rd41728, %rd41727, 32;
	and.b64  	%rd41729, %rd41690, 4294967295;
	add.s64 	%rd41730, %rd41728, %rd41729;
	shr.u64 	%rd41731, %rd41730, 32;
	and.b64  	%rd41732, %rd41693, 4294967295;
	add.s64 	%rd41733, %rd41731, %rd41732;
	{ .reg .b32 tmp; mov.b64 {tmp, %r5845}, %rd41733; }
	add.s32 	%r5846, %r5842, %r5845;
	mul.lo.s32 	%r5847, %r9, %r5844;
	cvt.u64.u32 	%rd41734, %r5847;
	and.b64  	%rd41735, %rd41700, 4294967295;
	mad.lo.s64 	%rd41736, %rd2, %rd41734, %rd41735;
	shr.u64 	%rd41737, %rd41736, 32;
	and.b64  	%rd41738, %rd41704, 4294967295;
	add.s64 	%rd41739, %rd41737, %rd41738;
	mad.lo.s64 	%rd41740, %rd3, %rd41734, %rd41739;
	cvt.u32.u64 	%r5848, %rd41740;
	shr.u64 	%rd41741, %rd41740, 32;
	and.b64  	%rd41742, %rd41708, 4294967295;
	add.s64 	%rd41743, %rd41741, %rd41742;
	mad.lo.s64 	%rd41744, %rd4, %rd41734, %rd41743;
	shr.u64 	%rd41745, %rd41744, 32;
	and.b64  	%rd41746, %rd41712, 4294967295;
	add.s64 	%rd41747, %rd41745, %rd41746;
	mad.lo.s64 	%rd41748, %rd5, %rd41734, %rd41747;
	shr.u64 	%rd41749, %rd41748, 32;
	and.b64  	%rd41750, %rd41716, 4294967295;
	add.s64 	%rd41751, %rd41749, %rd41750;
	mad.lo.s64 	%rd41752, %rd6, %rd41734, %rd41751;
	shr.u64 	%rd41753, %rd41752, 32;
	and.b64  	%rd41754, %rd41720, 4294967295;
	add.s64 	%rd41755, %rd41753, %rd41754;
	mad.lo.s64 	%rd41756, %rd7, %rd41734, %rd41755;
	shr.u64 	%rd41757, %rd41756, 32;
	and.b64  	%rd41758, %rd41724, 4294967295;
	add.s64 	%rd41759, %rd41757, %rd41758;
	mad.lo.s64 	%rd41760, %rd8, %rd41734, %rd41759;
	shr.u64 	%rd41761, %rd41760, 32;
	and.b64  	%rd41762, %rd41727, 4294967295;
	add.s64 	%rd41763, %rd41761, %rd41762;
	mad.lo.s64 	%rd41764, %rd9, %rd41734, %rd41763;
	shr.u64 	%rd41765, %rd41764, 32;
	and.b64  	%rd41766, %rd41730, 4294967295;
	add.s64 	%rd41767, %rd41765, %rd41766;
	shr.u64 	%rd41768, %rd41767, 32;
	and.b64  	%rd41769, %rd41733, 4294967295;
	add.s64 	%rd41770, %rd41768, %rd41769;
	{ .reg .b32 tmp; mov.b64 {tmp, %r5849}, %rd41770; }
	add.s32 	%r5850, %r5846, %r5849;
	mul.lo.s32 	%r5851, %r9, %r5848;
	cvt.u64.u32 	%rd41771, %r5851;
	and.b64  	%rd41772, %rd41740, 4294967295;
	mad.lo.s64 	%rd41773, %rd2, %rd41771, %rd41772;
	shr.u64 	%rd41774, %rd41773, 32;
	and.b64  	%rd41775, %rd41744, 4294967295;
	add.s64 	%rd41776, %rd41774, %rd41775;
	mad.lo.s64 	%rd41777, %rd3, %rd41771, %rd41776;
	cvt.u32.u64 	%r5852, %rd41777;
	shr.u64 	%rd41778, %rd41777, 32;
	and.b64  	%rd41779, %rd41748, 4294967295;
	add.s64 	%rd41780, %rd41778, %rd41779;
	mad.lo.s64 	%rd41781, %rd4, %rd41771, %rd41780;
	shr.u64 	%rd41782, %rd41781, 32;
	and.b64  	%rd41783, %rd41752, 4294967295;
	add.s64 	%rd41784, %rd41782, %rd41783;
	mad.lo.s64 	%rd41785, %rd5, %rd41771, %rd41784;
	shr.u64 	%rd41786, %rd41785, 32;
	and.b64  	%rd41787, %rd41756, 4294967295;
	add.s64 	%rd41788, %rd41786, %rd41787;
	mad.lo.s64 	%rd41789, %rd6, %rd41771, %rd41788;
	shr.u64 	%rd41790, %rd41789, 32;
	and.b64  	%rd41791, %rd41760, 4294967295;
	add.s64 	%rd41792, %rd41790, %rd41791;
	mad.lo.s64 	%rd41793, %rd7, %rd41771, %rd41792;
	shr.u64 	%rd41794, %rd41793, 32;
	and.b64  	%rd41795, %rd41764, 4294967295;
	add.s64 	%rd41796, %rd41794, %rd41795;
	mad.lo.s64 	%rd41797, %rd8, %rd41771, %rd41796;
	shr.u64 	%rd41798, %rd41797, 32;
	and.b64  	%rd41799, %rd41767, 4294967295;
	add.s64 	%rd41800, %rd41798, %rd41799;
	mad.lo.s64 	%rd41801, %rd9, %rd41771, %rd41800;
	shr.u64 	%rd41802, %rd41801, 32;
	and.b64  	%rd41803, %rd41770, 4294967295;
	add.s64 	%rd41804, %rd41802, %rd41803;
	{ .reg .b32 tmp; mov.b64 {tmp, %r5853}, %rd41804; }
	add.s32 	%r5854, %r5850, %r5853;
	mul.lo.s32 	%r5855, %r9, %r5852;
	cvt.u64.u32 	%rd41805, %r5855;
	and.b64  	%rd41806, %rd41777, 4294967295;
	mad.lo.s64 	%rd41807, %rd2, %rd41805, %rd41806;
	shr.u64 	%rd41808, %rd41807, 32;
	and.b64  	%rd41809, %rd41781, 4294967295;
	add.s64 	%rd41810, %rd41808, %rd41809;
	mad.lo.s64 	%rd47245, %rd3, %rd41805, %rd41810;
	shr.u64 	%rd41811, %rd47245, 32;
	and.b64  	%rd41812, %rd41785, 4294967295;
	add.s64 	%rd41813, %rd41811, %rd41812;
	mad.lo.s64 	%rd47244, %rd4, %rd41805, %rd41813;
	cvt.u32.u64 	%r741, %rd47244;
	shr.u64 	%rd41814, %rd47244, 32;
	and.b64  	%rd41815, %rd41789, 4294967295;
	add.s64 	%rd41816, %rd41814, %rd41815;
	mad.lo.s64 	%rd47243, %rd5, %rd41805, %rd41816;
	cvt.u32.u64 	%r742, %rd47243;
	shr.u64 	%rd41817, %rd47243, 32;
	and.b64  	%rd41818, %rd41793, 4294967295;
	add.s64 	%rd41819, %rd41817, %rd41818;
	mad.lo.s64 	%rd47242, %rd6, %rd41805, %rd41819;
	cvt.u32.u64 	%r743, %rd47242;
	shr.u64 	%rd41820, %rd47242, 32;
	and.b64  	%rd41821, %rd41797, 4294967295;
	add.s64 	%rd41822, %rd41820, %rd41821;
	mad.lo.s64 	%rd47241, %rd7, %rd41805, %rd41822;
	cvt.u32.u64 	%r744, %rd47241;
	shr.u64 	%rd41823, %rd47241, 32;
	and.b64  	%rd41824, %rd41801, 4294967295;
	add.s64 	%rd41825, %rd41823, %rd41824;
	mad.lo.s64 	%rd47240, %rd8, %rd41805, %rd41825;
	cvt.u32.u64 	%r745, %rd47240;
	shr.u64 	%rd41826, %rd47240, 32;
	and.b64  	%rd41827, %rd41804, 4294967295;
	add.s64 	%rd41828, %rd41826, %rd41827;
	mad.lo.s64 	%rd47239, %rd9, %rd41805, %rd41828;
	cvt.u32.u64 	%r746, %rd47239;
	{ .reg .b32 tmp; mov.b64 {tmp, %r5856}, %rd47239; }
	add.s32 	%r6859, %r5854, %r5856;
	setp.gt.u32 	%p1828, %r6859, %r5824;
	@%p1828 bra 	$L__BB0_804;
	cvt.u32.u64 	%r5857, %rd9;
	setp.lt.u32 	%p1829, %r6859, %r5857;
	@%p1829 bra 	$L__BB0_805;
	cvt.u32.u64 	%r5858, %rd8;
	setp.lt.u32 	%p1830, %r5858, %r746;
	@%p1830 bra 	$L__BB0_804;
	cvt.u32.u64 	%r5859, %rd8;
	setp.gt.u32 	%p1831, %r5859, %r746;
	@%p1831 bra 	$L__BB0_805;
	cvt.u32.u64 	%r5860, %rd7;
	setp.lt.u32 	%p1832, %r5860, %r745;
	@%p1832 bra 	$L__BB0_804;
	cvt.u32.u64 	%r5861, %rd7;
	setp.gt.u32 	%p1833, %r5861, %r745;
	@%p1833 bra 	$L__BB0_805;
	cvt.u32.u64 	%r5862, %rd6;
	setp.lt.u32 	%p1834, %r5862, %r744;
	@%p1834 bra 	$L__BB0_804;
	cvt.u32.u64 	%r5863, %rd6;
	setp.gt.u32 	%p1835, %r5863, %r744;
	@%p1835 bra 	$L__BB0_805;
	cvt.u32.u64 	%r5864, %rd5;
	setp.lt.u32 	%p1836, %r5864, %r743;
	@%p1836 bra 	$L__BB0_804;
	setp.gt.u32 	%p1837, %r5864, %r743;
	@%p1837 bra 	$L__BB0_805;
	cvt.u32.u64 	%r5866, %rd4;
	setp.lt.u32 	%p1838, %r5866, %r742;
	@%p1838 bra 	$L__BB0_804;
	setp.gt.u32 	%p1839, %r5866, %r742;
	@%p1839 bra 	$L__BB0_805;
	cvt.u32.u64 	%r5868, %rd3;
	setp.lt.u32 	%p1840, %r5868, %r741;
	@%p1840 bra 	$L__BB0_804;
	cvt.u32.u64 	%r5869, %rd2;
	setp.gt.u32 	%p1841, %r5868, %r741;
	cvt.u32.u64 	%r5871, %rd47245;
	setp.gt.u32 	%p1842, %r5869, %r5871;
	or.pred  	%p1843, %p1841, %p1842;
	@%p1843 bra 	$L__BB0_805;
$L__BB0_804:
	cvt.u32.u64 	%r5872, %rd9;
	and.b64  	%rd41830, %rd47245, 4294967295;
	sub.s64 	%rd47245, %rd41830, %rd2;
	shr.u64 	%rd41831, %rd47245, 63;
	and.b64  	%rd41832, %rd47244, 4294967295;
	add.s64 	%rd41833, %rd41831, %rd3;
	sub.s64 	%rd47244, %rd41832, %rd41833;
	shr.u64 	%rd41834, %rd47244, 63;
	and.b64  	%rd41835, %rd47243, 4294967295;
	add.s64 	%rd41836, %rd41834, %rd4;
	sub.s64 	%rd47243, %rd41835, %rd41836;
	shr.u64 	%rd41837, %rd47243, 63;
	and.b64  	%rd41838, %rd47242, 4294967295;
	add.s64 	%rd41839, %rd41837, %rd5;
	sub.s64 	%rd47242, %rd41838, %rd41839;
	shr.u64 	%rd41840, %rd47242, 63;
	and.b64  	%rd41841, %rd47241, 4294967295;
	add.s64 	%rd41842, %rd41840, %rd6;
	sub.s64 	%rd47241, %rd41841, %rd41842;
	shr.u64 	%rd41843, %rd47241, 63;
	and.b64  	%rd41844, %rd47240, 4294967295;
	add.s64 	%rd41845, %rd41843, %rd7;
	sub.s64 	%rd47240, %rd41844, %rd41845;
	shr.u64 	%rd41846, %rd47240, 63;
	and.b64  	%rd41847, %rd47239, 4294967295;
	add.s64 	%rd41848, %rd41846, %rd8;
	sub.s64 	%rd47239, %rd41847, %rd41848;
	shr.u64 	%rd41849, %rd47239, 63;
	cvt.u32.u64 	%r5873, %rd41849;
	add.s32 	%r5874, %r5872, %r5873;
	sub.s32 	%r6859, %r6859, %r5874;
$L__BB0_805:
	and.b64  	%rd41850, %rd47245, 4294967295;
	cvt.u64.u32 	%rd1376, %r6849;
	sub.s64 	%rd41851, %rd41850, %rd1376;
	shr.u64 	%rd41852, %rd41851, 63;
	cvt.u32.u64 	%r6861, %rd41851;
	and.b64  	%rd41853, %rd47244, 4294967295;
	and.b64  	%rd1377, %rd47185, 4294967295;
	add.s64 	%rd41854, %rd41852, %rd1377;
	sub.s64 	%rd47251, %rd41853, %rd41854;
	shr.u64 	%rd41855, %rd47251, 63;
	and.b64  	%rd41856, %rd47243, 4294967295;
	and.b64  	%rd1379, %rd47186, 4294967295;
	add.s64 	%rd41857, %rd41855, %rd1379;
	sub.s64 	%rd47250, %rd41856, %rd41857;
	shr.u64 	%rd41858, %rd47250, 63;
	and.b64  	%rd41859, %rd47242, 4294967295;
	and.b64  	%rd1381, %rd47187, 4294967295;
	add.s64 	%rd41860, %rd41858, %rd1381;
	sub.s64 	%rd47249, %rd41859, %rd41860;
	shr.u64 	%rd41861, %rd47249, 63;
	and.b64  	%rd41862, %rd47241, 4294967295;
	and.b64  	%rd1383, %rd47188, 4294967295;
	add.s64 	%rd41863, %rd41861, %rd1383;
	sub.s64 	%rd47248, %rd41862, %rd41863;
	shr.u64 	%rd41864, %rd47248, 63;
	and.b64  	%rd41865, %rd47240, 4294967295;
	and.b64  	%rd1385, %rd47189, 4294967295;
	add.s64 	%rd41866, %rd41864, %rd1385;
	sub.s64 	%rd47247, %rd41865, %rd41866;
	shr.u64 	%rd41867, %rd47247, 63;
	and.b64  	%rd41868, %rd47239, 4294967295;
	and.b64  	%rd1387, %rd47190, 4294967295;
	add.s64 	%rd41869, %rd41867, %rd1387;
	sub.s64 	%rd47246, %rd41868, %rd41869;
	shr.u64 	%rd41870, %rd47246, 63;
	cvt.u64.u32 	%rd41871, %r6859;
	and.b64  	%rd1389, %rd47191, 4294967295;
	add.s64 	%rd41872, %rd41870, %rd1389;
	sub.s64 	%rd41873, %rd41871, %rd41872;
	setp.gt.s64 	%p1844, %rd41873, -1;
	cvt.u32.u64 	%r6860, %rd41873;
	@%p1844 bra 	$L__BB0_807;
	cvt.u32.u64 	%r5875, %rd9;
	cvt.u32.u64 	%r5876, %rd2;
	add.s32 	%r6861, %r5876, %r6861;
	setp.lt.u32 	%p1845, %r6861, %r5876;
	selp.u64 	%rd41874, 1, 0, %p1845;
	and.b64  	%rd41875, %rd47251, 4294967295;
	add.s64 	%rd41876, %rd41875, %rd41874;
	add.s64 	%rd47251, %rd41876, %rd3;
	shr.u64 	%rd41877, %rd47251, 32;
	and.b64  	%rd41878, %rd47250, 4294967295;
	add.s64 	%rd41879, %rd41877, %rd41878;
	add.s64 	%rd47250, %rd41879, %rd4;
	shr.u64 	%rd41880, %rd47250, 32;
	and.b64  	%rd41881, %rd47249, 4294967295;
	add.s64 	%rd41882, %rd41880, %rd41881;
	add.s64 	%rd47249, %rd41882, %rd5;
	shr.u64 	%rd41883, %rd47249, 32;
	and.b64  	%rd41884, %rd47248, 4294967295;
	add.s64 	%rd41885, %rd41883, %rd41884;
	add.s64 	%rd47248, %rd41885, %rd6;
	shr.u64 	%rd41886, %rd47248, 32;
	and.b64  	%rd41887, %rd47247, 4294967295;
	add.s64 	%rd41888, %rd41886, %rd41887;
	add.s64 	%rd47247, %rd41888, %rd7;
	shr.u64 	%rd41889, %rd47247, 32;
	and.b64  	%rd41890, %rd47246, 4294967295;
	add.s64 	%rd41891, %rd41889, %rd41890;
	add.s64 	%rd47246, %rd41891, %rd8;
	{ .reg .b32 tmp; mov.b64 {tmp, %r5877}, %rd47246; }
	add.s32 	%r5878, %r6860, %r5877;
	add.s32 	%r6860, %r5878, %r5875;
$L__BB0_807:
	cvt.u64.u32 	%rd41892, %r6861;
	sub.s64 	%rd41893, %rd41892, %rd1376;
	shr.u64 	%rd41894, %rd41893, 63;
	cvt.u32.u64 	%r6959, %rd41893;
	and.b64  	%rd41895, %rd47251, 4294967295;
	add.s64 	%rd41896, %rd41894, %rd1377;
	sub.s64 	%rd47257, %rd41895, %rd41896;
	shr.u64 	%rd41897, %rd47257, 63;
	and.b64  	%rd41898, %rd47250, 4294967295;
	add.s64 	%rd41899, %rd41897, %rd1379;
	sub.s64 	%rd47256, %rd41898, %rd41899;
	shr.u64 	%rd41900, %rd47256, 63;
	and.b64  	%rd41901, %rd47249, 4294967295;
	add.s64 	%rd41902, %rd41900, %rd1381;
	sub.s64 	%rd47255, %rd41901, %rd41902;
	shr.u64 	%rd41903, %rd47255, 63;
	and.b64  	%rd41904, %rd47248, 4294967295;
	add.s64 	%rd41905, %rd41903, %rd1383;
	sub.s64 	%rd47254, %rd41904, %rd41905;
	shr.u64 	%rd41906, %rd47254, 63;
	and.b64  	%rd41907, %rd47247, 4294967295;
	add.s64 	%rd41908, %rd41906, %rd1385;
	sub.s64 	%rd47253, %rd41907, %rd41908;
	shr.u64 	%rd41909, %rd47253, 63;
	and.b64  	%rd41910, %rd47246, 4294967295;
	add.s64 	%rd41911, %rd41909, %rd1387;
	sub.s64 	%rd47252, %rd41910, %rd41911;
	shr.u64 	%rd41912, %rd47252, 63;
	cvt.u64.u32 	%rd41913, %r6860;
	add.s64 	%rd41914, %rd41912, %rd1389;
	sub.s64 	%rd41915, %rd41913, %rd41914;
	setp.gt.s64 	%p1846, %rd41915, -1;
	cvt.u32.u64 	%r6952, %rd41915;
	@%p1846 bra 	$L__BB0_809;
	cvt.u32.u64 	%r5879, %rd9;
	cvt.u32.u64 	%r5880, %rd2;
	add.s32 	%r6959, %r5880, %r6959;
	setp.lt.u32 	%p1847, %r6959, %r5880;
	selp.u64 	%rd41916, 1, 0, %p1847;
	and.b64  	%rd41917, %rd47257, 4294967295;
	add.s64 	%rd41918, %rd41917, %rd41916;
	add.s64 	%rd47257, %rd41918, %rd3;
	shr.u64 	%rd41919, %rd47257, 32;
	and.b64  	%rd41920, %rd47256, 4294967295;
	add.s64 	%rd41921, %rd41919, %rd41920;
	add.s64 	%rd47256, %rd41921, %rd4;
	shr.u64 	%rd41922, %rd47256, 32;
	and.b64  	%rd41923, %rd47255, 4294967295;
	add.s64 	%rd41924, %rd41922, %rd41923;
	add.s64 	%rd47255, %rd41924, %rd5;
	shr.u64 	%rd41925, %rd47255, 32;
	and.b64  	%rd41926, %rd47254, 4294967295;
	add.s64 	%rd41927, %rd41925, %rd41926;
	add.s64 	%rd47254, %rd41927, %rd6;
	shr.u64 	%rd41928, %rd47254, 32;
	and.b64  	%rd41929, %rd47253, 4294967295;
	add.s64 	%rd41930, %rd41928, %rd41929;
	add.s64 	%rd47253, %rd41930, %rd7;
	shr.u64 	%rd41931, %rd47253, 32;
	and.b64  	%rd41932, %rd47252, 4294967295;
	add.s64 	%rd41933, %rd41931, %rd41932;
	add.s64 	%rd47252, %rd41933, %rd8;
	{ .reg .b32 tmp; mov.b64 {tmp, %r5881}, %rd47252; }
	add.s32 	%r5882, %r6952, %r5881;
	add.s32 	%r6952, %r5882, %r5879;
$L__BB0_809:
	cvt.u32.u64 	%r6958, %rd47257;
	cvt.u32.u64 	%r6957, %rd47256;
	cvt.u32.u64 	%r6956, %rd47255;
	cvt.u32.u64 	%r6955, %rd47254;
	cvt.u32.u64 	%r6954, %rd47253;
	cvt.u32.u64 	%r6953, %rd47252;
	cvt.u64.u32 	%rd41934, %r6959;
	sub.s64 	%rd41935, %rd1376, %rd41934;
	shr.u64 	%rd41936, %rd41935, 63;
	cvt.u32.u64 	%r6864, %rd41935;
	and.b64  	%rd41937, %rd47257, 4294967295;
	add.s64 	%rd41938, %rd41936, %rd41937;
	sub.s64 	%rd47258, %rd1377, %rd41938;
	shr.u64 	%rd41939, %rd47258, 63;
	and.b64  	%rd41940, %rd47256, 4294967295;
	add.s64 	%rd41941, %rd41939, %rd41940;
	sub.s64 	%rd47259, %rd1379, %rd41941;
	shr.u64 	%rd41942, %rd47259, 63;
	and.b64  	%rd41943, %rd47255, 4294967295;
	add.s64 	%rd41944, %rd41942, %rd41943;
	sub.s64 	%rd47260, %rd1381, %rd41944;
	shr.u64 	%rd41945, %rd47260, 63;
	and.b64  	%rd41946, %rd47254, 4294967295;
	add.s64 	%rd41947, %rd41945, %rd41946;
	sub.s64 	%rd47261, %rd1383, %rd41947;
	shr.u64 	%rd41948, %rd47261, 63;
	and.b64  	%rd41949, %rd47253, 4294967295;
	add.s64 	%rd41950, %rd41948, %rd41949;
	sub.s64 	%rd47262, %rd1385, %rd41950;
	shr.u64 	%rd41951, %rd47262, 63;
	and.b64  	%rd41952, %rd47252, 4294967295;
	add.s64 	%rd41953, %rd41951, %rd41952;
	sub.s64 	%rd47263, %rd1387, %rd41953;
	shr.u64 	%rd41954, %rd47263, 63;
	cvt.u64.u32 	%rd41955, %r6952;
	add.s64 	%rd41956, %rd41954, %rd41955;
	sub.s64 	%rd41957, %rd1389, %rd41956;
	setp.gt.s64 	%p1848, %rd41957, -1;
	cvt.u32.u64 	%r6865, %rd41957;
	@%p1848 bra 	$L__BB0_811;
	cvt.u32.u64 	%r5883, %rd9;
	cvt.u32.u64 	%r5884, %rd2;
	add.s32 	%r6864, %r5884, %r6864;
	setp.lt.u32 	%p1849, %r6864, %r5884;
	selp.u64 	%rd41958, 1, 0, %p1849;
	and.b64  	%rd41959, %rd47258, 4294967295;
	add.s64 	%rd41960, %rd41959, %rd41958;
	add.s64 	%rd47258, %rd41960, %rd3;
	shr.u64 	%rd41961, %rd47258, 32;
	and.b64  	%rd41962, %rd47259, 4294967295;
	add.s64 	%rd41963, %rd41961, %rd41962;
	add.s64 	%rd47259, %rd41963, %rd4;
	shr.u64 	%rd41964, %rd47259, 32;
	and.b64  	%rd41965, %rd47260, 4294967295;
	add.s64 	%rd41966, %rd41964, %rd41965;
	add.s64 	%rd47260, %rd41966, %rd5;
	shr.u64 	%rd41967, %rd47260, 32;
	and.b64  	%rd41968, %rd47261, 4294967295;
	add.s64 	%rd41969, %rd41967, %rd41968;
	add.s64 	%rd47261, %rd41969, %rd6;
	shr.u64 	%rd41970, %rd47261, 32;
	and.b64  	%rd41971, %rd47262, 4294967295;
	add.s64 	%rd41972, %rd41970, %rd41971;
	add.s64 	%rd47262, %rd41972, %rd7;
	shr.u64 	%rd41973, %rd47262, 32;
	and.b64  	%rd41974, %rd47263, 4294967295;
	add.s64 	%rd41975, %rd41973, %rd41974;
	add.s64 	%rd47263, %rd41975, %rd8;
	{ .reg .b32 tmp; mov.b64 {tmp, %r5885}, %rd47263; }
	add.s32 	%r5886, %r6865, %r5885;
	add.s32 	%r6865, %r5886, %r5883;
$L__BB0_811:
	cvt.u32.u64 	%r5887, %rd9;
	cvt.u64.u32 	%rd41976, %r6864;
	mul.lo.s64 	%rd41977, %rd41976, %rd1347;
	cvt.u32.u64 	%r5888, %rd41977;
	shr.u64 	%rd41978, %rd41977, 32;
	and.b64  	%rd41979, %rd47258, 4294967295;
	mad.lo.s64 	%rd41980, %rd41979, %rd1347, %rd41978;
	shr.u64 	%rd41981, %rd41980, 32;
	and.b64  	%rd41982, %rd47259, 4294967295;
	mad.lo.s64 	%rd41983, %rd41982, %rd1347, %rd41981;
	shr.u64 	%rd41984, %rd41983, 32;
	and.b64  	%rd41985, %rd47260, 4294967295;
	mad.lo.s64 	%rd41986, %rd41985, %rd1347, %rd41984;
	shr.u64 	%rd41987, %rd41986, 32;
	and.b64  	%rd41988, %rd47261, 4294967295;
	mad.lo.s64 	%rd41989, %rd41988, %rd1347, %rd41987;
	shr.u64 	%rd41990, %rd41989, 32;
	and.b64  	%rd41991, %rd47262, 4294967295;
	mad.lo.s64 	%rd41992, %rd41991, %rd1347, %rd41990;
	shr.u64 	%rd41993, %rd41992, 32;
	and.b64  	%rd41994, %rd47263, 4294967295;
	mad.lo.s64 	%rd41995, %rd41994, %rd1347, %rd41993;
	shr.u64 	%rd41996, %rd41995, 32;
	cvt.u64.u32 	%rd41997, %r6865;
	mad.lo.s64 	%rd41998, %rd41997, %rd1347, %rd41996;
	shr.u64 	%rd41999, %rd41998, 32;
	and.b64  	%rd42000, %rd41980, 4294967295;
	mad.lo.s64 	%rd42001, %rd1348, %rd41976, %rd42000;
	shr.u64 	%rd42002, %rd42001, 32;
	and.b64  	%rd42003, %rd41983, 4294967295;
	add.s64 	%rd42004, %rd42002, %rd42003;
	mad.lo.s64 	%rd42005, %rd41979, %rd1348, %rd42004;
	shr.u64 	%rd42006, %rd42005, 32;
	and.b64  	%rd42007, %rd41986, 4294967295;
	add.s64 	%rd42008, %rd42006, %rd42007;
	mad.lo.s64 	%rd42009, %rd41982, %rd1348, %rd42008;
	shr.u64 	%rd42010, %rd42009, 32;
	and.b64  	%rd42011, %rd41989, 4294967295;
	add.s64 	%rd42012, %rd42010, %rd42011;
	mad.lo.s64 	%rd42013, %rd41985, %rd1348, %rd42012;
	shr.u64 	%rd42014, %rd42013, 32;
	and.b64  	%rd42015, %rd41992, 4294967295;
	add.s64 	%rd42016, %rd42014, %rd42015;
	mad.lo.s64 	%rd42017, %rd41988, %rd1348, %rd42016;
	shr.u64 	%rd42018, %rd42017, 32;
	and.b64  	%rd42019, %rd41995, 4294967295;
	add.s64 	%rd42020, %rd42018, %rd42019;
	mad.lo.s64 	%rd42021, %rd41991, %rd1348, %rd42020;
	shr.u64 	%rd42022, %rd42021, 32;
	and.b64  	%rd42023, %rd41998, 4294967295;
	add.s64 	%rd42024, %rd42022, %rd42023;
	mad.lo.s64 	%rd42025, %rd41994, %rd1348, %rd42024;
	shr.u64 	%rd42026, %rd42025, 32;
	add.s64 	%rd42027, %rd42026, %rd41999;
	mad.lo.s64 	%rd42028, %rd1348, %rd41997, %rd42027;
	shr.u64 	%rd42029, %rd42028, 32;
	and.b64  	%rd42030, %rd42005, 4294967295;
	mad.lo.s64 	%rd42031, %rd1349, %rd41976, %rd42030;
	shr.u64 	%rd42032, %rd42031, 32;
	and.b64  	%rd42033, %rd42009, 4294967295;
	add.s64 	%rd42034, %rd42032, %rd42033;
	mad.lo.s64 	%rd42035, %rd41979, %rd1349, %rd42034;
	shr.u64 	%rd42036, %rd42035, 32;
	and.b64  	%rd42037, %rd42013, 4294967295;
	add.s64 	%rd42038, %rd42036, %rd42037;
	mad.lo.s64 	%rd42039, %rd41982, %rd1349, %rd42038;
	shr.u64 	%rd42040, %rd42039, 32;
	and.b64  	%rd42041, %rd42017, 4294967295;
	add.s64 	%rd42042, %rd42040, %rd42041;
	mad.lo.s64 	%rd42043, %rd41985, %rd1349, %rd42042;
	shr.u64 	%rd42044, %rd42043, 32;
	and.b64  	%rd42045, %rd42021, 4294967295;
	add.s64 	%rd42046, %rd42044, %rd42045;
	mad.lo.s64 	%rd42047, %rd41988, %rd1349, %rd42046;
	shr.u64 	%rd42048, %rd42047, 32;
	and.b64  	%rd42049, %rd42025, 4294967295;
	add.s64 	%rd42050, %rd42048, %rd42049;
	mad.lo.s64 	%rd42051, %rd41991, %rd1349, %rd42050;
	shr.u64 	%rd42052, %rd42051, 32;
	and.b64  	%rd42053, %rd42028, 4294967295;
	add.s64 	%rd42054, %rd42052, %rd42053;
	mad.lo.s64 	%rd42055, %rd41994, %rd1349, %rd42054;
	shr.u64 	%rd42056, %rd42055, 32;
	add.s64 	%rd42057, %rd42056, %rd42029;
	mad.lo.s64 	%rd42058, %rd1349, %rd41997, %rd42057;
	shr.u64 	%rd42059, %rd42058, 32;
	and.b64  	%rd42060, %rd42035, 4294967295;
	mad.lo.s64 	%rd42061, %rd1350, %rd41976, %rd42060;
	shr.u64 	%rd42062, %rd42061, 32;
	and.b64  	%rd42063, %rd42039, 4294967295;
	add.s64 	%rd42064, %rd42062, %rd42063;
	mad.lo.s64 	%rd42065, %rd41979, %rd1350, %rd42064;
	shr.u64 	%rd42066, %rd42065, 32;
	and.b64  	%rd42067, %rd42043, 4294967295;
	add.s64 	%rd42068, %rd42066, %rd42067;
	mad.lo.s64 	%rd42069, %rd41982, %rd1350, %rd42068;
	shr.u64 	%rd42070, %rd42069, 32;
	and.b64  	%rd42071, %rd42047, 4294967295;
	add.s64 	%rd42072, %rd42070, %rd42071;
	mad.lo.s64 	%rd42073, %rd41985, %rd1350, %rd42072;
	shr.u64 	%rd42074, %rd42073, 32;
	and.b64  	%rd42075, %rd42051, 4294967295;
	add.s64 	%rd42076, %rd42074, %rd42075;
	mad.lo.s64 	%rd42077, %rd41988, %rd1350, %rd42076;
	shr.u64 	%rd42078, %rd42077, 32;
	and.b64  	%rd42079, %rd42055, 4294967295;
	add.s64 	%rd42080, %rd42078, %rd42079;
	mad.lo.s64 	%rd42081, %rd41991, %rd1350, %rd42080;
	shr.u64 	%rd42082, %rd42081, 32;
	and.b64  	%rd42083, %rd42058, 4294967295;
	add.s64 	%rd42084, %rd42082, %rd42083;
	mad.lo.s64 	%rd42085, %rd41994, %rd1350, %rd42084;
	shr.u64 	%rd42086, %rd42085, 32;
	add.s64 	%rd42087, %rd42086, %rd42059;
	mad.lo.s64 	%rd42088, %rd1350, %rd41997, %rd42087;
	shr.u64 	%rd42089, %rd42088, 32;
	and.b64  	%rd42090, %rd42065, 4294967295;
	mad.lo.s64 	%rd42091, %rd1351, %rd41976, %rd42090;
	shr.u64 	%rd42092, %rd42091, 32;
	and.b64  	%rd42093, %rd42069, 4294967295;
	add.s64 	%rd42094, %rd42092, %rd42093;
	mad.lo.s64 	%rd42095, %rd41979, %rd1351, %rd42094;
	shr.u64 	%rd42096, %rd42095, 32;
	and.b64  	%rd42097, %rd42073, 4294967295;
	add.s64 	%rd42098, %rd42096, %rd42097;
	mad.lo.s64 	%rd42099, %rd41982, %rd1351, %rd42098;
	shr.u64 	%rd42100, %rd42099, 32;
	and.b64  	%rd42101, %rd42077, 4294967295;
	add.s64 	%rd42102, %rd42100, %rd42101;
	mad.lo.s64 	%rd42103, %rd41985, %rd1351, %rd42102;
	shr.u64 	%rd42104, %rd42103, 32;
	and.b64  	%rd42105, %rd42081, 4294967295;
	add.s64 	%rd42106, %rd42104, %rd42105;
	mad.lo.s64 	%rd42107, %rd41988, %rd1351, %rd42106;
	shr.u64 	%rd42108, %rd42107, 32;
	and.b64  	%rd42109, %rd42085, 4294967295;
	add.s64 	%rd42110, %rd42108, %rd42109;
	mad.lo.s64 	%rd42111, %rd41991, %rd1351, %rd42110;
	shr.u64 	%rd42112, %rd42111, 32;
	and.b64  	%rd42113, %rd42088, 4294967295;
	add.s64 	%rd42114, %rd42112, %rd42113;
	mad.lo.s64 	%rd42115, %rd41994, %rd1351, %rd42114;
	shr.u64 	%rd42116, %rd42115, 32;
	add.s64 	%rd42117, %rd42116, %rd42089;
	mad.lo.s64 	%rd42118, %rd1351, %rd41997, %rd42117;
	shr.u64 	%rd42119, %rd42118, 32;
	and.b64  	%rd42120, %rd42095, 4294967295;
	mad.lo.s64 	%rd42121, %rd1352, %rd41976, %rd42120;
	shr.u64 	%rd42122, %rd42121, 32;
	and.b64  	%rd42123, %rd42099, 4294967295;
	add.s64 	%rd42124, %rd42122, %rd42123;
	mad.lo.s64 	%rd42125, %rd41979, %rd1352, %rd42124;
	shr.u64 	%rd42126, %rd42125, 32;
	and.b64  	%rd42127, %rd42103, 4294967295;
	add.s64 	%rd42128, %rd42126, %rd42127;
	mad.lo.s64 	%rd42129, %rd41982, %rd1352, %rd42128;
	shr.u64 	%rd42130, %rd42129, 32;
	and.b64  	%rd42131, %rd42107, 4294967295;
	add.s64 	%rd42132, %rd42130, %rd42131;
	mad.lo.s64 	%rd42133, %rd41985, %rd1352, %rd42132;
	shr.u64 	%rd42134, %rd42133, 32;
	and.b64  	%rd42135, %rd42111, 4294967295;
	add.s64 	%rd42136, %rd42134, %rd42135;
	mad.lo.s64 	%rd42137, %rd41988, %rd1352, %rd42136;
	shr.u64 	%rd42138, %rd42137, 32;
	and.b64  	%rd42139, %rd42115, 4294967295;
	add.s64 	%rd42140, %rd42138, %rd42139;
	mad.lo.s64 	%rd42141, %rd41991, %rd1352, %rd42140;
	shr.u64 	%rd42142, %rd42141, 32;
	and.b64  	%rd42143, %rd42118, 4294967295;
	add.s64 	%rd42144, %rd42142, %rd42143;
	mad.lo.s64 	%rd42145, %rd41994, %rd1352, %rd42144;
	shr.u64 	%rd42146, %rd42145, 32;
	add.s64 	%rd42147, %rd42146, %rd42119;
	mad.lo.s64 	%rd42148, %rd1352, %rd41997, %rd42147;
	shr.u64 	%rd42149, %rd42148, 32;
	and.b64  	%rd42150, %rd42125, 4294967295;
	mad.lo.s64 	%rd42151, %rd1353, %rd41976, %rd42150;
	shr.u64 	%rd42152, %rd42151, 32;
	and.b64  	%rd42153, %rd42129, 4294967295;
	add.s64 	%rd42154, %rd42152, %rd42153;
	mad.lo.s64 	%rd42155, %rd41979, %rd1353, %rd42154;
	shr.u64 	%rd42156, %rd42155, 32;
	and.b64  	%rd42157, %rd42133, 4294967295;
	add.s64 	%rd42158, %rd42156, %rd42157;
	mad.lo.s64 	%rd42159, %rd41982, %rd1353, %rd42158;
	shr.u64 	%rd42160, %rd42159, 32;
	and.b64  	%rd42161, %rd42137, 4294967295;
	add.s64 	%rd42162, %rd42160, %rd42161;
	mad.lo.s64 	%rd42163, %rd41985, %rd1353, %rd42162;
	shr.u64 	%rd42164, %rd42163, 32;
	and.b64  	%rd42165, %rd42141, 4294967295;
	add.s64 	%rd42166, %rd42164, %rd42165;
	mad.lo.s64 	%rd42167, %rd41988, %rd1353, %rd42166;
	shr.u64 	%rd42168, %rd42167, 32;
	and.b64  	%rd42169, %rd42145, 4294967295;
	add.s64 	%rd42170, %rd42168, %rd42169;
	mad.lo.s64 	%rd42171, %rd41991, %rd1353, %rd42170;
	shr.u64 	%rd42172, %rd42171, 32;
	and.b64  	%rd42173, %rd42148, 4294967295;
	add.s64 	%rd42174, %rd42172, %rd42173;
	mad.lo.s64 	%rd42175, %rd41994, %rd1353, %rd42174;
	shr.u64 	%rd42176, %rd42175, 32;
	add.s64 	%rd42177, %rd42176, %rd42149;
	mad.lo.s64 	%rd42178, %rd1353, %rd41997, %rd42177;
	shr.u64 	%rd42179, %rd42178, 32;
	and.b64  	%rd42180, %rd42155, 4294967295;
	mad.lo.s64 	%rd42181, %rd1354, %rd41976, %rd42180;
	shr.u64 	%rd42182, %rd42181, 32;
	and.b64  	%rd42183, %rd42159, 4294967295;
	add.s64 	%rd42184, %rd42182, %rd42183;
	mad.lo.s64 	%rd42185, %rd41979, %rd1354, %rd42184;
	shr.u64 	%rd42186, %rd42185, 32;
	and.b64  	%rd42187, %rd42163, 4294967295;
	add.s64 	%rd42188, %rd42186, %rd42187;
	mad.lo.s64 	%rd42189, %rd41982, %rd1354, %rd42188;
	shr.u64 	%rd42190, %rd42189, 32;
	and.b64  	%rd42191, %rd42167, 4294967295;
	add.s64 	%rd42192, %rd42190, %rd42191;
	mad.lo.s64 	%rd42193, %rd41985, %rd1354, %rd42192;
	shr.u64 	%rd42194, %rd42193, 32;
	and.b64  	%rd42195, %rd42171, 4294967295;
	add.s64 	%rd42196, %rd42194, %rd42195;
	mad.lo.s64 	%rd42197, %rd41988, %rd1354, %rd42196;
	shr.u64 	%rd42198, %rd42197, 32;
	and.b64  	%rd42199, %rd42175, 4294967295;
	add.s64 	%rd42200, %rd42198, %rd42199;
	mad.lo.s64 	%rd42201, %rd41991, %rd1354, %rd42200;
	shr.u64 	%rd42202, %rd42201, 32;
	and.b64  	%rd42203, %rd42178, 4294967295;
	add.s64 	%rd42204, %rd42202, %rd42203;
	mad.lo.s64 	%rd42205, %rd41994, %rd1354, %rd42204;
	shr.u64 	%rd42206, %rd42205, 32;
	add.s64 	%rd42207, %rd42206, %rd42179;
	mad.lo.s64 	%rd42208, %rd1354, %rd41997, %rd42207;
	{ .reg .b32 tmp; mov.b64 {tmp, %r5889}, %rd42208; }
	mul.lo.s32 	%r5890, %r9, %r5888;
	cvt.u64.u32 	%rd42209, %r5890;
	and.b64  	%rd42210, %rd41977, 4294967295;
	mad.lo.s64 	%rd42211, %rd2, %rd42209, %rd42210;
	shr.u64 	%rd42212, %rd42211, 32;
	and.b64  	%rd42213, %rd42001, 4294967295;
	add.s64 	%rd42214, %rd42212, %rd42213;
	mad.lo.s64 	%rd42215, %rd3, %rd42209, %rd42214;
	cvt.u32.u64 	%r5891, %rd42215;
	shr.u64 	%rd42216, %rd42215, 32;
	and.b64  	%rd42217, %rd42031, 4294967295;
	add.s64 	%rd42218, %rd42216, %rd42217;
	mad.lo.s64 	%rd42219, %rd4, %rd42209, %rd42218;
	shr.u64 	%rd42220, %rd42219, 32;
	and.b64  	%rd42221, %rd42061, 4294967295;
	add.s64 	%rd42222, %rd42220, %rd42221;
	mad.lo.s64 	%rd42223, %rd5, %rd42209, %rd42222;
	shr.u64 	%rd42224, %rd42223, 32;
	and.b64  	%rd42225, %rd42091, 4294967295;
	add.s64 	%rd42226, %rd42224, %rd42225;
	mad.lo.s64 	%rd42227, %rd6, %rd42209, %rd42226;
	shr.u64 	%rd42228, %rd42227, 32;
	and.b64  	%rd42229, %rd42121, 4294967295;
	add.s64 	%rd42230, %rd42228, %rd42229;
	mad.lo.s64 	%rd42231, %rd7, %rd42209, %rd42230;
	shr.u64 	%rd42232, %rd42231, 32;
	and.b64  	%rd42233, %rd42151, 4294967295;
	add.s64 	%rd42234, %rd42232, %rd42233;
	mad.lo.s64 	%rd42235, %rd8, %rd42209, %rd42234;
	shr.u64 	%rd42236, %rd42235, 32;
	and.b64  	%rd42237, %rd42181, 4294967295;
	add.s64 	%rd42238, %rd42236, %rd42237;
	mad.lo.s64 	%rd42239, %rd9, %rd42209, %rd42238;
	shr.u64 	%rd42240, %rd42239, 32;
	and.b64  	%rd42241, %rd42185, 4294967295;
	add.s64 	%rd42242, %rd42240, %rd42241;
	shr.u64 	%rd42243, %rd42242, 32;
	and.b64  	%rd42244, %rd42189, 4294967295;
	add.s64 	%rd42245, %rd42243, %rd42244;
	shr.u64 	%rd42246, %rd42245, 32;
	and.b64  	%rd42247, %rd42193, 4294967295;
	add.s64 	%rd42248, %rd42246, %rd42247;
	shr.u64 	%rd42249, %rd42248, 32;
	and.b64  	%rd42250, %rd42197, 4294967295;
	add.s64 	%rd42251, %rd42249, %rd42250;
	shr.u64 	%rd42252, %rd42251, 32;
	and.b64  	%rd42253, %rd42201, 4294967295;
	add.s64 	%rd42254, %rd42252, %rd42253;
	shr.u64 	%rd42255, %rd42254, 32;
	and.b64  	%rd42256, %rd42205, 4294967295;
	add.s64 	%rd42257, %rd42255, %rd42256;
	shr.u64 	%rd42258, %rd42257, 32;
	and.b64  	%rd42259, %rd42208, 4294967295;
	add.s64 	%rd42260, %rd42258, %rd42259;
	{ .reg .b32 tmp; mov.b64 {tmp, %r5892}, %rd42260; }
	add.s32 	%r5893, %r5889, %r5892;
	mul.lo.s32 	%r5894, %r9, %r5891;
	cvt.u64.u32 	%rd42261, %r5894;
	and.b64  	%rd42262, %rd42215, 4294967295;
	mad.lo.s64 	%rd42263, %rd2, %rd42261, %rd42262;
	shr.u64 	%rd42264, %rd42263, 32;
	and.b64  	%rd42265, %rd42219, 4294967295;
	add.s64 	%rd42266, %rd42264, %rd42265;
	mad.lo.s64 	%rd42267, %rd3, %rd42261, %rd42266;
	cvt.u32.u64 	%r5895, %rd42267;
	shr.u64 	%rd42268, %rd42267, 32;
	and.b64  	%rd42269, %rd42223, 4294967295;
	add.s64 	%rd42270, %rd42268, %rd42269;
	mad.lo.s64 	%rd42271, %rd4, %rd42261, %rd42270;
	shr.u64 	%rd42272, %rd42271, 32;
	and.b64  	%rd42273, %rd42227, 4294967295;
	add.s64 	%rd42274, %rd42272, %rd42273;
	mad.lo.s64 	%rd42275, %rd5, %rd42261, %rd42274;
	shr.u64 	%rd42276, %rd42275, 32;
	and.b64  	%rd42277, %rd42231, 4294967295;
	add.s64 	%rd42278, %rd42276, %rd42277;
	mad.lo.s64 	%rd42279, %rd6, %rd42261, %rd42278;
	shr.u64 	%rd42280, %rd42279, 32;
	and.b64  	%rd42281, %rd42235, 4294967295;
	add.s64 	%rd42282, %rd42280, %rd42281;
	mad.lo.s64 	%rd42283, %rd7, %rd42261, %rd42282;
	shr.u64 	%rd42284, %rd42283, 32;
	and.b64  	%rd42285, %rd42239, 4294967295;
	add.s64 	%rd42286, %rd42284, %rd42285;
	mad.lo.s64 	%rd42287, %rd8, %rd42261, %rd42286;
	shr.u64 	%rd42288, %rd42287, 32;
	and.b64  	%rd42289, %rd42242, 4294967295;
	add.s64 	%rd42290, %rd42288, %rd42289;
	mad.lo.s64 	%rd42291, %rd9, %rd42261, %rd42290;
	shr.u64 	%rd42292, %rd42291, 32;
	and.b64  	%rd42293, %rd42245, 4294967295;
	add.s64 	%rd42294, %rd42292, %rd42293;
	shr.u64 	%rd42295, %rd42294, 32;
	and.b64  	%rd42296, %rd42248, 4294967295;
	add.s64 	%rd42297, %rd42295, %rd42296;
	shr.u64 	%rd42298, %rd42297, 32;
	and.b64  	%rd42299, %rd42251, 4294967295;
	add.s64 	%rd42300, %rd42298, %rd42299;
	shr.u64 	%rd42301, %rd42300, 32;
	and.b64  	%rd42302, %rd42254, 4294967295;
	add.s64 	%rd42303, %rd42301, %rd42302;
	shr.u64 	%rd42304, %rd42303, 32;
	and.b64  	%rd42305, %rd42257, 4294967295;
	add.s64 	%rd42306, %rd42304, %rd42305;
	shr.u64 	%rd42307, %rd42306, 32;
	and.b64  	%rd42308, %rd42260, 4294967295;
	add.s64 	%rd42309, %rd42307, %rd42308;
	{ .reg .b32 tmp; mov.b64 {tmp, %r5896}, %rd42309; }
	add.s32 	%r5897, %r5893, %r5896;
	mul.lo.s32 	%r5898, %r9, %r5895;
	cvt.u64.u32 	%rd42310, %r5898;
	and.b64  	%rd42311, %rd42267, 4294967295;
	mad.lo.s64 	%rd42312, %rd2, %rd42310, %rd42311;
	shr.u64 	%rd42313, %rd42312, 32;
	and.b64  	%rd42314, %rd42271, 4294967295;
	add.s64 	%rd42315, %rd42313, %rd42314;
	mad.lo.s64 	%rd42316, %rd3, %rd42310, %rd42315;
	cvt.u32.u64 	%r5899, %rd42316;
	shr.u64 	%rd42317, %rd42316, 32;
	and.b64  	%rd42318, %rd42275, 4294967295;
	add.s64 	%rd42319, %rd42317, %rd42318;
	mad.lo.s64 	%rd42320, %rd4, %rd42310, %rd42319;
	shr.u64 	%rd42321, %rd42320, 32;
	and.b64  	%rd42322, %rd42279, 4294967295;
	add.s64 	%rd42323, %rd42321, %rd42322;
	mad.lo.s64 	%rd42324, %rd5, %rd42310, %rd42323;
	shr.u64 	%rd42325, %rd42324, 32;
	and.b64  	%rd42326, %rd42283, 4294967295;
	add.s64 	%rd42327, %rd42325, %rd42326;
	mad.lo.s64 	%rd42328, %rd6, %rd42310, %rd42327;
	shr.u64 	%rd42329, %rd42328, 32;
	and.b64  	%rd42330, %rd42287, 4294967295;
	add.s64 	%rd42331, %rd42329, %rd42330;
	mad.lo.s64 	%rd42332, %rd7, %rd42310, %rd42331;
	shr.u64 	%rd42333, %rd42332, 32;
	and.b64  	%rd42334, %rd42291, 4294967295;
	add.s64 	%rd42335, %rd42333, %rd42334;
	mad.lo.s64 	%rd42336, %rd8, %rd42310, %rd42335;
	shr.u64 	%rd42337, %rd42336, 32;
	and.b64  	%rd42338, %rd42294, 4294967295;
	add.s64 	%rd42339, %rd42337, %rd42338;
	mad.lo.s64 	%rd42340, %rd9, %rd42310, %rd42339;
	shr.u64 	%rd42341, %rd42340, 32;
	and.b64  	%rd42342, %rd42297, 4294967295;
	add.s64 	%rd42343, %rd42341, %rd42342;
	shr.u64 	%rd42344, %rd42343, 32;
	and.b64  	%rd42345, %rd42300, 4294967295;
	add.s64 	%rd42346, %rd42344, %rd42345;
	shr.u64 	%rd42347, %rd42346, 32;
	and.b64  	%rd42348, %rd42303, 4294967295;
	add.s64 	%rd42349, %rd42347, %rd42348;
	shr.u64 	%rd42350, %rd42349, 32;
	and.b64  	%rd42351, %rd42306, 4294967295;
	add.s64 	%rd42352, %rd42350, %rd42351;
	shr.u64 	%rd42353, %rd42352, 32;
	and.b64  	%rd42354, %rd42309, 4294967295;
	add.s64 	%rd42355, %rd42353, %rd42354;
	{ .reg .b32 tmp; mov.b64 {tmp, %r5900}, %rd42355; }
	add.s32 	%r5901, %r5897, %r5900;
	mul.lo.s32 	%r5902, %r9, %r5899;
	cvt.u64.u32 	%rd42356, %r5902;
	and.b64  	%rd42357, %rd42316, 4294967295;
	mad.lo.s64 	%rd42358, %rd2, %rd42356, %rd42357;
	shr.u64 	%rd42359, %rd42358, 32;
	and.b64  	%rd42360, %rd42320, 4294967295;
	add.s64 	%rd42361, %rd42359, %rd42360;
	mad.lo.s64 	%rd42362, %rd3, %rd42356, %rd42361;
	cvt.u32.u64 	%r5903, %rd42362;
	shr.u64 	%rd42363, %rd42362, 32;
	and.b64  	%rd42364, %rd42324, 4294967295;
	add.s64 	%rd42365, %rd42363, %rd42364;
	mad.lo.s64 	%rd42366, %rd4, %rd42356, %rd42365;
	shr.u64 	%rd42367, %rd42366, 32;
	and.b64  	%rd42368, %rd42328, 4294967295;
	add.s64 	%rd42369, %rd42367, %rd42368;
	mad.lo.s64 	%rd42370, %rd5, %rd42356, %rd42369;
	shr.u64 	%rd42371, %rd42370, 32;
	and.b64  	%rd42372, %rd42332, 4294967295;
	add.s64 	%rd42373, %rd42371, %rd42372;
	mad.lo.s64 	%rd42374, %rd6, %rd42356, %rd42373;
	shr.u64 	%rd42375, %rd42374, 32;
	and.b64  	%rd42376, %rd42336, 4294967295;
	add.s64 	%rd42377, %rd42375, %rd42376;
	mad.lo.s64 	%rd42378, %rd7, %rd42356, %rd42377;
	shr.u64 	%rd42379, %rd42378, 32;
	and.b64  	%rd42380, %rd42340, 4294967295;
	add.s64 	%rd42381, %rd42379, %rd42380;
	mad.lo.s64 	%rd42382, %rd8, %rd42356, %rd42381;
	shr.u64 	%rd42383, %rd42382, 32;
	and.b64  	%rd42384, %rd42343, 4294967295;
	add.s64 	%rd42385, %rd42383, %rd42384;
	mad.lo.s64 	%rd42386, %rd9, %rd42356, %rd42385;
	shr.u64 	%rd42387, %rd42386, 32;
	and.b64  	%rd42388, %rd42346, 4294967295;
	add.s64 	%rd42389, %rd42387, %rd42388;
	shr.u64 	%rd42390, %rd42389, 32;
	and.b64  	%rd42391, %rd42349, 4294967295;
	add.s64 	%rd42392, %rd42390, %rd42391;
	shr.u64 	%rd42393, %rd42392, 32;
	and.b64  	%rd42394, %rd42352, 4294967295;
	add.s64 	%rd42395, %rd42393, %rd42394;
	shr.u64 	%rd42396, %rd42395, 32;
	and.b64  	%rd42397, %rd42355, 4294967295;
	add.s64 	%rd42398, %rd42396, %rd42397;
	{ .reg .b32 tmp; mov.b64 {tmp, %r5904}, %rd42398; }
	add.s32 	%r5905, %r5901, %r5904;
	mul.lo.s32 	%r5906, %r9, %r5903;
	cvt.u64.u32 	%rd42399, %r5906;
	and.b64  	%rd42400, %rd42362, 4294967295;
	mad.lo.s64 	%rd42401, %rd2, %rd42399, %rd42400;
	shr.u64 	%rd42402, %rd42401, 32;
	and.b64  	%rd42403, %rd42366, 4294967295;
	add.s64 	%rd42404, %rd42402, %rd42403;
	mad.lo.s64 	%rd42405, %rd3, %rd42399, %rd42404;
	cvt.u32.u64 	%r5907, %rd42405;
	shr.u64 	%rd42406, %rd42405, 32;
	and.b64  	%rd42407, %rd42370, 4294967295;
	add.s64 	%rd42408, %rd42406, %rd42407;
	mad.lo.s64 	%rd42409, %rd4, %rd42399, %rd42408;
	shr.u64 	%rd42410, %rd42409, 32;
	and.b64  	%rd42411, %rd42374, 4294967295;
	add.s64 	%rd42412, %rd42410, %rd42411;
	mad.lo.s64 	%rd42413, %rd5, %rd42399, %rd42412;
	shr.u64 	%rd42414, %rd42413, 32;
	and.b64  	%rd42415, %rd42378, 4294967295;
	add.s64 	%rd42416, %rd42414, %rd42415;
	mad.lo.s64 	%rd42417, %rd6, %rd42399, %rd42416;
	shr.u64 	%rd42418, %rd42417, 32;
	and.b64  	%rd42419, %rd42382, 4294967295;
	add.s64 	%rd42420, %rd42418, %rd42419;
	mad.lo.s64 	%rd42421, %rd7, %rd42399, %rd42420;
	shr.u64 	%rd42422, %rd42421, 32;
	and.b64  	%rd42423, %rd42386, 4294967295;
	add.s64 	%rd42424, %rd42422, %rd42423;
	mad.lo.s64 	%rd42425, %rd8, %rd42399, %rd42424;
	shr.u64 	%rd42426, %rd42425, 32;
	and.b64  	%rd42427, %rd42389, 4294967295;
	add.s64 	%rd42428, %rd42426, %rd42427;
	mad.lo.s64 	%rd42429, %rd9, %rd42399, %rd42428;
	shr.u64 	%rd42430, %rd42429, 32;
	and.b64  	%rd42431, %rd42392, 4294967295;
	add.s64 	%rd42432, %rd42430, %rd42431;
	shr.u64 	%rd42433, %rd42432, 32;
	and.b64  	%rd42434, %rd42395, 4294967295;
	add.s64 	%rd42435, %rd42433, %rd42434;
	shr.u64 	%rd42436, %rd42435, 32;
	and.b64  	%rd42437, %rd42398, 4294967295;
	add.s64 	%rd42438, %rd42436, %rd42437;
	{ .reg .b32 tmp; mov.b64 {tmp, %r5908}, %rd42438; }
	add.s32 	%r5909, %r5905, %r5908;
	mul.lo.s32 	%r5910, %r9, %r5907;
	cvt.u64.u32 	%rd42439, %r5910;
	and.b64  	%rd42440, %rd42405, 4294967295;
	mad.lo.s64 	%rd42441, %rd2, %rd42439, %rd42440;
	shr.u64 	%rd42442, %rd42441, 32;
	and.b64  	%rd42443, %rd42409, 4294967295;
	add.s64 	%rd42444, %rd42442, %rd42443;
	mad.lo.s64 	%rd42445, %rd3, %rd42439, %rd42444;
	cvt.u32.u64 	%r5911, %rd42445;
	shr.u64 	%rd42446, %rd42445, 32;
	and.b64  	%rd42447, %rd42413, 4294967295;
	add.s64 	%rd42448, %rd42446, %rd42447;
	mad.lo.s64 	%rd42449, %rd4, %rd42439, %rd42448;
	shr.u64 	%rd42450, %rd42449, 32;
	and.b64  	%rd42451, %rd42417, 4294967295;
	add.s64 	%rd42452, %rd42450, %rd42451;
	mad.lo.s64 	%rd42453, %rd5, %rd42439, %rd42452;
	shr.u64 	%rd42454, %rd42453, 32;
	and.b64  	%rd42455, %rd42421, 4294967295;
	add.s64 	%rd42456, %rd42454, %rd42455;
	mad.lo.s64 	%rd42457, %rd6, %rd42439, %rd42456;
	shr.u64 	%rd42458, %rd42457, 32;
	and.b64  	%rd42459, %rd42425, 4294967295;
	add.s64 	%rd42460, %rd42458, %rd42459;
	mad.lo.s64 	%rd42461, %rd7, %rd42439, %rd42460;
	shr.u64 	%rd42462, %rd42461, 32;
	and.b64  	%rd42463, %rd42429, 4294967295;
	add.s64 	%rd42464, %rd42462, %rd42463;
	mad.lo.s64 	%rd42465, %rd8, %rd42439, %rd42464;
	shr.u64 	%rd42466, %rd42465, 32;
	and.b64  	%rd42467, %rd42432, 4294967295;
	add.s64 	%rd42468, %rd42466, %rd42467;
	mad.lo.s64 	%rd42469, %rd9, %rd42439, %rd42468;
	shr.u64 	%rd42470, %rd42469, 32;
	and.b64  	%rd42471, %rd42435, 4294967295;
	add.s64 	%rd42472, %rd42470, %rd42471;
	shr.u64 	%rd42473, %rd42472, 32;
	and.b64  	%rd42474, %rd42438, 4294967295;
	add.s64 	%rd42475, %rd42473, %rd42474;
	{ .reg .b32 tmp; mov.b64 {tmp, %r5912}, %rd42475; }
	add.s32 	%r5913, %r5909, %r5912;
	mul.lo.s32 	%r5914, %r9, %r5911;
	cvt.u64.u32 	%rd42476, %r5914;
	and.b64  	%rd42477, %rd42445, 4294967295;
	mad.lo.s64 	%rd42478, %rd2, %rd42476, %rd42477;
	shr.u64 	%rd42479, %rd42478, 32;
	and.b64  	%rd42480, %rd42449, 4294967295;
	add.s64 	%rd42481, %rd42479, %rd42480;
	mad.lo.s64 	%rd42482, %rd3, %rd42476, %rd42481;
	cvt.u32.u64 	%r5915, %rd42482;
	shr.u64 	%rd42483, %rd42482, 32;
	and.b64  	%rd42484, %rd42453, 4294967295;
	add.s64 	%rd42485, %rd42483, %rd42484;
	mad.lo.s64 	%rd42486, %rd4, %rd42476, %rd42485;
	shr.u64 	%rd42487, %rd42486, 32;
	and.b64  	%rd42488, %rd42457, 4294967295;
	add.s64 	%rd42489, %rd42487, %rd42488;
	mad.lo.s64 	%rd42490, %rd5, %rd42476, %rd42489;
	shr.u64 	%rd42491, %rd42490, 32;
	and.b64  	%rd42492, %rd42461, 4294967295;
	add.s64 	%rd42493, %rd42491, %rd42492;
	mad.lo.s64 	%rd42494, %rd6, %rd42476, %rd42493;
	shr.u64 	%rd42495, %rd42494, 32;
	and.b64  	%rd42496, %rd42465, 4294967295;
	add.s64 	%rd42497, %rd42495, %rd42496;
	mad.lo.s64 	%rd42498, %rd7, %rd42476, %rd42497;
	shr.u64 	%rd42499, %rd42498, 32;
	and.b64  	%rd42500, %rd42469, 4294967295;
	add.s64 	%rd42501, %rd42499, %rd42500;
	mad.lo.s64 	%rd42502, %rd8, %rd42476, %rd42501;
	shr.u64 	%rd42503, %rd42502, 32;
	and.b64  	%rd42504, %rd42472, 4294967295;
	add.s64 	%rd42505, %rd42503, %rd42504;
	mad.lo.s64 	%rd42506, %rd9, %rd42476, %rd42505;
	shr.u64 	%rd42507, %rd42506, 32;
	and.b64  	%rd42508, %rd42475, 4294967295;
	add.s64 	%rd42509, %rd42507, %rd42508;
	{ .reg .b32 tmp; mov.b64 {tmp, %r5916}, %rd42509; }
	add.s32 	%r5917, %r5913, %r5916;
	mul.lo.s32 	%r5918, %r9, %r5915;
	cvt.u64.u32 	%rd42510, %r5918;
	and.b64  	%rd42511, %rd42482, 4294967295;
	mad.lo.s64 	%rd42512, %rd2, %rd42510, %rd42511;
	shr.u64 	%rd42513, %rd42512, 32;
	and.b64  	%rd42514, %rd42486, 4294967295;
	add.s64 	%rd42515, %rd42513, %rd42514;
	mad.lo.s64 	%rd47270, %rd3, %rd42510, %rd42515;
	shr.u64 	%rd42516, %rd47270, 32;
	and.b64  	%rd42517, %rd42490, 4294967295;
	add.s64 	%rd42518, %rd42516, %rd42517;
	mad.lo.s64 	%rd47269, %rd4, %rd42510, %rd42518;
	cvt.u32.u64 	%r774, %rd47269;
	shr.u64 	%rd42519, %rd47269, 32;
	and.b64  	%rd42520, %rd42494, 4294967295;
	add.s64 	%rd42521, %rd42519, %rd42520;
	mad.lo.s64 	%rd47268, %rd5, %rd42510, %rd42521;
	cvt.u32.u64 	%r775, %rd47268;
	shr.u64 	%rd42522, %rd47268, 32;
	and.b64  	%rd42523, %rd42498, 4294967295;
	add.s64 	%rd42524, %rd42522, %rd42523;
	mad.lo.s64 	%rd47267, %rd6, %rd42510, %rd42524;
	cvt.u32.u64 	%r776, %rd47267;
	shr.u64 	%rd42525, %rd47267, 32;
	and.b64  	%rd42526, %rd42502, 4294967295;
	add.s64 	%rd42527, %rd42525, %rd42526;
	mad.lo.s64 	%rd47266, %rd7, %rd42510, %rd42527;
	cvt.u32.u64 	%r777, %rd47266;
	shr.u64 	%rd42528, %rd47266, 32;
	and.b64  	%rd42529, %rd42506, 4294967295;
	add.s64 	%rd42530, %rd42528, %rd42529;
	mad.lo.s64 	%rd47265, %rd8, %rd42510, %rd42530;
	cvt.u32.u64 	%r778, %rd47265;
	shr.u64 	%rd42531, %rd47265, 32;
	and.b64  	%rd42532, %rd42509, 4294967295;
	add.s64 	%rd42533, %rd42531, %rd42532;
	mad.lo.s64 	%rd47264, %rd9, %rd42510, %rd42533;
	cvt.u32.u64 	%r779, %rd47264;
	{ .reg .b32 tmp; mov.b64 {tmp, %r5919}, %rd47264; }
	add.s32 	%r6866, %r5917, %r5919;
	setp.gt.u32 	%p1850, %r6866, %r5887;
	@%p1850 bra 	$L__BB0_825;
	setp.lt.u32 	%p1851, %r6866, %r5887;
	@%p1851 bra 	$L__BB0_826;
	cvt.u32.u64 	%r5921, %rd8;
	setp.lt.u32 	%p1852, %r5921, %r779;
	@%p1852 bra 	$L__BB0_825;
	setp.gt.u32 	%p1853, %r5921, %r779;
	@%p1853 bra 	$L__BB0_826;
	cvt.u32.u64 	%r5923, %rd7;
	setp.lt.u32 	%p1854, %r5923, %r778;
	@%p1854 bra 	$L__BB0_825;
	setp.gt.u32 	%p1855, %r5923, %r778;
	@%p1855 bra 	$L__BB0_826;
	cvt.u32.u64 	%r5925, %rd6;
	setp.lt.u32 	%p1856, %r5925, %r777;
	@%p1856 bra 	$L__BB0_825;
	setp.gt.u32 	%p1857, %r5925, %r777;
	@%p1857 bra 	$L__BB0_826;
	cvt.u32.u64 	%r5927, %rd5;
	setp.lt.u32 	%p1858, %r5927, %r776;
	@%p1858 bra 	$L__BB0_825;
	setp.gt.u32 	%p1859, %r5927, %r776;
	@%p1859 bra 	$L__BB0_826;
	cvt.u32.u64 	%r5929, %rd4;
	setp.lt.u32 	%p1860, %r5929, %r775;
	@%p1860 bra 	$L__BB0_825;
	setp.gt.u32 	%p1861, %r5929, %r775;
	@%p1861 bra 	$L__BB0_826;
	cvt.u32.u64 	%r5931, %rd3;
	setp.lt.u32 	%p1862, %r5931, %r774;
	@%p1862 bra 	$L__BB0_825;
	cvt.u32.u64 	%r5932, %rd2;
	setp.gt.u32 	%p1863, %r5931, %r774;
	cvt.u32.u64 	%r5934, %rd47270;
	setp.gt.u32 	%p1864, %r5932, %r5934;
	or.pred  	%p1865, %p1863, %p1864;
	@%p1865 bra 	$L__BB0_826;
$L__BB0_825:
	and.b64  	%rd42535, %rd47270, 4294967295;
	sub.s64 	%rd47270, %rd42535, %rd2;
	shr.u64 	%rd42536, %rd47270, 63;
	and.b64  	%rd42537, %rd47269, 4294967295;
	add.s64 	%rd42538, %rd42536, %rd3;
	sub.s64 	%rd47269, %rd42537, %rd42538;
	shr.u64 	%rd42539, %rd47269, 63;
	and.b64  	%rd42540, %rd47268, 4294967295;
	add.s64 	%rd42541, %rd42539, %rd4;
	sub.s64 	%rd47268, %rd42540, %rd42541;
	shr.u64 	%rd42542, %rd47268, 63;
	and.b64  	%rd42543, %rd47267, 4294967295;
	add.s64 	%rd42544, %rd42542, %rd5;
	sub.s64 	%rd47267, %rd42543, %rd42544;
	shr.u64 	%rd42545, %rd47267, 63;
	and.b64  	%rd42546, %rd47266, 4294967295;
	add.s64 	%rd42547, %rd42545, %rd6;
	sub.s64 	%rd47266, %rd42546, %rd42547;
	shr.u64 	%rd42548, %rd47266, 63;
	and.b64  	%rd42549, %rd47265, 4294967295;
	add.s64 	%rd42550, %rd42548, %rd7;
	sub.s64 	%rd47265, %rd42549, %rd42550;
	shr.u64 	%rd42551, %rd47265, 63;
	and.b64  	%rd42552, %rd47264, 4294967295;
	add.s64 	%rd42553, %rd42551, %rd8;
	sub.s64 	%rd47264, %rd42552, %rd42553;
	shr.u64 	%rd42554, %rd47264, 63;
	cvt.u32.u64 	%r5936, %rd42554;
	add.s32 	%r5937, %r5887, %r5936;
	sub.s32 	%r6866, %r6866, %r5937;
$L__BB0_826:
	and.b64  	%rd42555, %rd47270, 4294967295;
	cvt.u64.u32 	%rd42556, %r6854;
	sub.s64 	%rd42557, %rd42555, %rd42556;
	shr.u64 	%rd42558, %rd42557, 63;
	cvt.u32.u64 	%r6951, %rd42557;
	and.b64  	%rd42559, %rd47269, 4294967295;
	and.b64  	%rd42560, %rd47212, 4294967295;
	add.s64 	%rd42561, %rd42558, %rd42560;
	sub.s64 	%rd47276, %rd42559, %rd42561;
	shr.u64 	%rd42562, %rd47276, 63;
	and.b64  	%rd42563, %rd47268, 4294967295;
	and.b64  	%rd42564, %rd47213, 4294967295;
	add.s64 	%rd42565, %rd42562, %rd42564;
	sub.s64 	%rd47275, %rd42563, %rd42565;
	shr.u64 	%rd42566, %rd47275, 63;
	and.b64  	%rd42567, %rd47267, 4294967295;
	and.b64  	%rd42568, %rd47214, 4294967295;
	add.s64 	%rd42569, %rd42566, %rd42568;
	sub.s64 	%rd47274, %rd42567, %rd42569;
	shr.u64 	%rd42570, %rd47274, 63;
	and.b64  	%rd42571, %rd47266, 4294967295;
	and.b64  	%rd42572, %rd47215, 4294967295;
	add.s64 	%rd42573, %rd42570, %rd42572;
	sub.s64 	%rd47273, %rd42571, %rd42573;
	shr.u64 	%rd42574, %rd47273, 63;
	and.b64  	%rd42575, %rd47265, 4294967295;
	and.b64  	%rd42576, %rd47216, 4294967295;
	add.s64 	%rd42577, %rd42574, %rd42576;
	sub.s64 	%rd47272, %rd42575, %rd42577;
	shr.u64 	%rd42578, %rd47272, 63;
	and.b64  	%rd42579, %rd47264, 4294967295;
	and.b64  	%rd42580, %rd47217, 4294967295;
	add.s64 	%rd42581, %rd42578, %rd42580;
	sub.s64 	%rd47271, %rd42579, %rd42581;
	shr.u64 	%rd42582, %rd47271, 63;
	cvt.u64.u32 	%rd42583, %r6866;
	and.b64  	%rd42584, %rd47218, 4294967295;
	add.s64 	%rd42585, %rd42582, %rd42584;
	sub.s64 	%rd42586, %rd42583, %rd42585;
	setp.gt.s64 	%p1866, %rd42586, -1;
	cvt.u32.u64 	%r6944, %rd42586;
	@%p1866 bra 	$L__BB0_828;
	cvt.u32.u64 	%r5939, %rd2;
	add.s32 	%r6951, %r5939, %r6951;
	setp.lt.u32 	%p1867, %r6951, %r5939;
	selp.u64 	%rd42587, 1, 0, %p1867;
	and.b64  	%rd42588, %rd47276, 4294967295;
	add.s64 	%rd42589, %rd42588, %rd42587;
	add.s64 	%rd47276, %rd42589, %rd3;
	shr.u64 	%rd42590, %rd47276, 32;
	and.b64  	%rd42591, %rd47275, 4294967295;
	add.s64 	%rd42592, %rd42590, %rd42591;
	add.s64 	%rd47275, %rd42592, %rd4;
	shr.u64 	%rd42593, %rd47275, 32;
	and.b64  	%rd42594, %rd47274, 4294967295;
	add.s64 	%rd42595, %rd42593, %rd42594;
	add.s64 	%rd47274, %rd42595, %rd5;
	shr.u64 	%rd42596, %rd47274, 32;
	and.b64  	%rd42597, %rd47273, 4294967295;
	add.s64 	%rd42598, %rd42596, %rd42597;
	add.s64 	%rd47273, %rd42598, %rd6;
	shr.u64 	%rd42599, %rd47273, 32;
	and.b64  	%rd42600, %rd47272, 4294967295;
	add.s64 	%rd42601, %rd42599, %rd42600;
	add.s64 	%rd47272, %rd42601, %rd7;
	shr.u64 	%rd42602, %rd47272, 32;
	and.b64  	%rd42603, %rd47271, 4294967295;
	add.s64 	%rd42604, %rd42602, %rd42603;
	add.s64 	%rd47271, %rd42604, %rd8;
	{ .reg .b32 tmp; mov.b64 {tmp, %r5940}, %rd47271; }
	add.s32 	%r5941, %r6944, %r5940;
	add.s32 	%r6944, %r5941, %r5887;
$L__BB0_828:
	cvt.u32.u64 	%r5942, %rd9;
	cvt.u32.u64 	%r6950, %rd47276;
	cvt.u32.u64 	%r6949, %rd47275;
	cvt.u32.u64 	%r6948, %rd47274;
	cvt.u32.u64 	%r6947, %rd47273;
	cvt.u32.u64 	%r6946, %rd47272;
	cvt.u32.u64 	%r6945, %rd47271;
	cvt.u64.u32 	%rd42605, %r94;
	mul.wide.u32 	%rd42606, %r94, %r6951;
	cvt.u32.u64 	%r5943, %rd42606;
	shr.u64 	%rd42607, %rd42606, 32;
	cvt.u64.u32 	%rd42608, %r93;
	mul.wide.u32 	%rd42609, %r93, %r6951;
	add.s64 	%rd42610, %rd42607, %rd42609;
	shr.u64 	%rd42611, %rd42610, 32;
	cvt.u64.u32 	%rd42612, %r92;
	mul.wide.u32 	%rd42613, %r92, %r6951;
	add.s64 	%rd42614, %rd42611, %rd42613;
	shr.u64 	%rd42615, %rd42614, 32;
	cvt.u64.u32 	%rd42616, %r91;
	mul.wide.u32 	%rd42617, %r91, %r6951;
	add.s64 	%rd42618, %rd42615, %rd42617;
	shr.u64 	%rd42619, %rd42618, 32;
	cvt.u64.u32 	%rd42620, %r90;
	mul.wide.u32 	%rd42621, %r90, %r6951;
	add.s64 	%rd42622, %rd42619, %rd42621;
	shr.u64 	%rd42623, %rd42622, 32;
	cvt.u64.u32 	%rd42624, %r89;
	mul.wide.u32 	%rd42625, %r89, %r6951;
	add.s64 	%rd42626, %rd42623, %rd42625;
	shr.u64 	%rd42627, %rd42626, 32;
	cvt.u64.u32 	%rd42628, %r88;
	mul.wide.u32 	%rd42629, %r88, %r6951;
	add.s64 	%rd42630, %rd42627, %rd42629;
	shr.u64 	%rd42631, %rd42630, 32;
	cvt.u64.u32 	%rd42632, %r87;
	mul.wide.u32 	%rd42633, %r87, %r6951;
	add.s64 	%rd42634, %rd42631, %rd42633;
	shr.u64 	%rd42635, %rd42634, 32;
	and.b64  	%rd42636, %rd47276, 4294967295;
	and.b64  	%rd42637, %rd42610, 4294967295;
	mad.lo.s64 	%rd42638, %rd42636, %rd42605, %rd42637;
	shr.u64 	%rd42639, %rd42638, 32;
	and.b64  	%rd42640, %rd42614, 4294967295;
	add.s64 	%rd42641, %rd42639, %rd42640;
	mad.lo.s64 	%rd42642, %rd42636, %rd42608, %rd42641;
	shr.u64 	%rd42643, %rd42642, 32;
	and.b64  	%rd42644, %rd42618, 4294967295;
	add.s64 	%rd42645, %rd42643, %rd42644;
	mad.lo.s64 	%rd42646, %rd42636, %rd42612, %rd42645;
	shr.u64 	%rd42647, %rd42646, 32;
	and.b64  	%rd42648, %rd42622, 4294967295;
	add.s64 	%rd42649, %rd42647, %rd42648;
	mad.lo.s64 	%rd42650, %rd42636, %rd42616, %rd42649;
	shr.u64 	%rd42651, %rd42650, 32;
	and.b64  	%rd42652, %rd42626, 4294967295;
	add.s64 	%rd42653, %rd42651, %rd42652;
	mad.lo.s64 	%rd42654, %rd42636, %rd42620, %rd42653;
	shr.u64 	%rd42655, %rd42654, 32;
	and.b64  	%rd42656, %rd42630, 4294967295;
	add.s64 	%rd42657, %rd42655, %rd42656;
	mad.lo.s64 	%rd42658, %rd42636, %rd42624, %rd42657;
	shr.u64 	%rd42659, %rd42658, 32;
	and.b64  	%rd42660, %rd42634, 4294967295;
	add.s64 	%rd42661, %rd42659, %rd42660;
	mad.lo.s64 	%rd42662, %rd42636, %rd42628, %rd42661;
	shr.u64 	%rd42663, %rd42662, 32;
	add.s64 	%rd42664, %rd42663, %rd42635;
	mad.lo.s64 	%rd42665, %rd42636, %rd42632, %rd42664;
	shr.u64 	%rd42666, %rd42665, 32;
	and.b64  	%rd42667, %rd47275, 4294967295;
	and.b64  	%rd42668, %rd42642, 4294967295;
	mad.lo.s64 	%rd42669, %rd42667, %rd42605, %rd42668;
	shr.u64 	%rd42670, %rd42669, 32;
	and.b64  	%rd42671, %rd42646, 4294967295;
	add.s64 	%rd42672, %rd42670, %rd42671;
	mad.lo.s64 	%rd42673, %rd42667, %rd42608, %rd42672;
	shr.u64 	%rd42674, %rd42673, 32;
	and.b64  	%rd42675, %rd42650, 4294967295;
	add.s64 	%rd42676, %rd42674, %rd42675;
	mad.lo.s64 	%rd42677, %rd42667, %rd42612, %rd42676;
	shr.u64 	%rd42678, %rd42677, 32;
	and.b64  	%rd42679, %rd42654, 4294967295;
	add.s64 	%rd42680, %rd42678, %rd42679;
	mad.lo.s64 	%rd42681, %rd42667, %rd42616, %rd42680;
	shr.u64 	%rd42682, %rd42681, 32;
	and.b64  	%rd42683, %rd42658, 4294967295;
	add.s64 	%rd42684, %rd42682, %rd42683;
	mad.lo.s64 	%rd42685, %rd42667, %rd42620, %rd42684;
	shr.u64 	%rd42686, %rd42685, 32;
	and.b64  	%rd42687, %rd42662, 4294967295;
	add.s64 	%rd42688, %rd42686, %rd42687;
	mad.lo.s64 	%rd42689, %rd42667, %rd42624, %rd42688;
	shr.u64 	%rd42690, %rd42689, 32;
	and.b64  	%rd42691, %rd42665, 4294967295;
	add.s64 	%rd42692, %rd42690, %rd42691;
	mad.lo.s64 	%rd42693, %rd42667, %rd42628, %rd42692;
	shr.u64 	%rd42694, %rd42693, 32;
	add.s64 	%rd42695, %rd42694, %rd42666;
	mad.lo.s64 	%rd42696, %rd42667, %rd42632, %rd42695;
	shr.u64 	%rd42697, %rd42696, 32;
	and.b64  	%rd42698, %rd47274, 4294967295;
	and.b64  	%rd42699, %rd42673, 4294967295;
	mad.lo.s64 	%rd42700, %rd42698, %rd42605, %rd42699;
	shr.u64 	%rd42701, %rd42700, 32;
	and.b64  	%rd42702, %rd42677, 4294967295;
	add.s64 	%rd42703, %rd42701, %rd42702;
	mad.lo.s64 	%rd42704, %rd42698, %rd42608, %rd42703;
	shr.u64 	%rd42705, %rd42704, 32;
	and.b64  	%rd42706, %rd42681, 4294967295;
	add.s64 	%rd42707, %rd42705, %rd42706;
	mad.lo.s64 	%rd42708, %rd42698, %rd42612, %rd42707;
	shr.u64 	%rd42709, %rd42708, 32;
	and.b64  	%rd42710, %rd42685, 4294967295;
	add.s64 	%rd42711, %rd42709, %rd42710;
	mad.lo.s64 	%rd42712, %rd42698, %rd42616, %rd42711;
	shr.u64 	%rd42713, %rd42712, 32;
	and.b64  	%rd42714, %rd42689, 4294967295;
	add.s64 	%rd42715, %rd42713, %rd42714;
	mad.lo.s64 	%rd42716, %rd42698, %rd42620, %rd42715;
	shr.u64 	%rd42717, %rd42716, 32;
	and.b64  	%rd42718, %rd42693, 4294967295;
	add.s64 	%rd42719, %rd42717, %rd42718;
	mad.lo.s64 	%rd42720, %rd42698, %rd42624, %rd42719;
	shr.u64 	%rd42721, %rd42720, 32;
	and.b64  	%rd42722, %rd42696, 4294967295;
	add.s64 	%rd42723, %rd42721, %rd42722;
	mad.lo.s64 	%rd42724, %rd42698, %rd42628, %rd42723;
	shr.u64 	%rd42725, %rd42724, 32;
	add.s64 	%rd42726, %rd42725, %rd42697;
	mad.lo.s64 	%rd42727, %rd42698, %rd42632, %rd42726;
	shr.u64 	%rd42728, %rd42727, 32;
	and.b64  	%rd42729, %rd47273, 4294967295;
	and.b64  	%rd42730, %rd42704, 4294967295;
	mad.lo.s64 	%rd42731, %rd42729, %rd42605, %rd42730;
	shr.u64 	%rd42732, %rd42731, 32;
	and.b64  	%rd42733, %rd42708, 4294967295;
	add.s64 	%rd42734, %rd42732, %rd42733;
	mad.lo.s64 	%rd42735, %rd42729, %rd42608, %rd42734;
	shr.u64 	%rd42736, %rd42735, 32;
	and.b64  	%rd42737, %rd42712, 4294967295;
	add.s64 	%rd42738, %rd42736, %rd42737;
	mad.lo.s64 	%rd42739, %rd42729, %rd42612, %rd42738;
	shr.u64 	%rd42740, %rd42739, 32;
	and.b64  	%rd42741, %rd42716, 4294967295;
	add.s64 	%rd42742, %rd42740, %rd42741;
	mad.lo.s64 	%rd42743, %rd42729, %rd42616, %rd42742;
	shr.u64 	%rd42744, %rd42743, 32;
	and.b64  	%rd42745, %rd42720, 4294967295;
	add.s64 	%rd42746, %rd42744, %rd42745;
	mad.lo.s64 	%rd42747, %rd42729, %rd42620, %rd42746;
	shr.u64 	%rd42748, %rd42747, 32;
	and.b64  	%rd42749, %rd42724, 4294967295;
	add.s64 	%rd42750, %rd42748, %rd42749;
	mad.lo.s64 	%rd42751, %rd42729, %rd42624, %rd42750;
	shr.u64 	%rd42752, %rd42751, 32;
	and.b64  	%rd42753, %rd42727, 4294967295;
	add.s64 	%rd42754, %rd42752, %rd42753;
	mad.lo.s64 	%rd42755, %rd42729, %rd42628, %rd42754;
	shr.u64 	%rd42756, %rd42755, 32;
	add.s64 	%rd42757, %rd42756, %rd42728;
	mad.lo.s64 	%rd42758, %rd42729, %rd42632, %rd42757;
	shr.u64 	%rd42759, %rd42758, 32;
	and.b64  	%rd42760, %rd47272, 4294967295;
	and.b64  	%rd42761, %rd42735, 4294967295;
	mad.lo.s64 	%rd42762, %rd42760, %rd42605, %rd42761;
	shr.u64 	%rd42763, %rd42762, 32;
	and.b64  	%rd42764, %rd42739, 4294967295;
	add.s64 	%rd42765, %rd42763, %rd42764;
	mad.lo.s64 	%rd42766, %rd42760, %rd42608, %rd42765;
	shr.u64 	%rd42767, %rd42766, 32;
	and.b64  	%rd42768, %rd42743, 4294967295;
	add.s64 	%rd42769, %rd42767, %rd42768;
	mad.lo.s64 	%rd42770, %rd42760, %rd42612, %rd42769;
	shr.u64 	%rd42771, %rd42770, 32;
	and.b64  	%rd42772, %rd42747, 4294967295;
	add.s64 	%rd42773, %rd42771, %rd42772;
	mad.lo.s64 	%rd42774, %rd42760, %rd42616, %rd42773;
	shr.u64 	%rd42775, %rd42774, 32;
	and.b64  	%rd42776, %rd42751, 4294967295;
	add.s64 	%rd42777, %rd42775, %rd42776;
	mad.lo.s64 	%rd42778, %rd42760, %rd42620, %rd42777;
	shr.u64 	%rd42779, %rd42778, 32;
	and.b64  	%rd42780, %rd42755, 4294967295;
	add.s64 	%rd42781, %rd42779, %rd42780;
	mad.lo.s64 	%rd42782, %rd42760, %rd42624, %rd42781;
	shr.u64 	%rd42783, %rd42782, 32;
	and.b64  	%rd42784, %rd42758, 4294967295;
	add.s64 	%rd42785, %rd42783, %rd42784;
	mad.lo.s64 	%rd42786, %rd42760, %rd42628, %rd42785;
	shr.u64 	%rd42787, %rd42786, 32;
	add.s64 	%rd42788, %rd42787, %rd42759;
	mad.lo.s64 	%rd42789, %rd42760, %rd42632, %rd42788;
	shr.u64 	%rd42790, %rd42789, 32;
	and.b64  	%rd42791, %rd47271, 4294967295;
	and.b64  	%rd42792, %rd42766, 4294967295;
	mad.lo.s64 	%rd42793, %rd42791, %rd42605, %rd42792;
	shr.u64 	%rd42794, %rd42793, 32;
	and.b64  	%rd42795, %rd42770, 4294967295;
	add.s64 	%rd42796, %rd42794, %rd42795;
	mad.lo.s64 	%rd42797, %rd42791, %rd42608, %rd42796;
	shr.u64 	%rd42798, %rd42797, 32;
	and.b64  	%rd42799, %rd42774, 4294967295;
	add.s64 	%rd42800, %rd42798, %rd42799;
	mad.lo.s64 	%rd42801, %rd42791, %rd42612, %rd42800;
	shr.u64 	%rd42802, %rd42801, 32;
	and.b64  	%rd42803, %rd42778, 4294967295;
	add.s64 	%rd42804, %rd42802, %rd42803;
	mad.lo.s64 	%rd42805, %rd42791, %rd42616, %rd42804;
	shr.u64 	%rd42806, %rd42805, 32;
	and.b64  	%rd42807, %rd42782, 4294967295;
	add.s64 	%rd42808, %rd42806, %rd42807;
	mad.lo.s64 	%rd42809, %rd42791, %rd42620, %rd42808;
	shr.u64 	%rd42810, %rd42809, 32;
	and.b64  	%rd42811, %rd42786, 4294967295;
	add.s64 	%rd42812, %rd42810, %rd42811;
	mad.lo.s64 	%rd42813, %rd42791, %rd42624, %rd42812;
	shr.u64 	%rd42814, %rd42813, 32;
	and.b64  	%rd42815, %rd42789, 4294967295;
	add.s64 	%rd42816, %rd42814, %rd42815;
	mad.lo.s64 	%rd42817, %rd42791, %rd42628, %rd42816;
	shr.u64 	%rd42818, %rd42817, 32;
	add.s64 	%rd42819, %rd42818, %rd42790;
	mad.lo.s64 	%rd42820, %rd42791, %rd42632, %rd42819;
	shr.u64 	%rd42821, %rd42820, 32;
	mul.wide.u32 	%rd42822, %r94, %r6944;
	and.b64  	%rd42823, %rd42797, 4294967295;
	add.s64 	%rd42824, %rd42822, %rd42823;
	shr.u64 	%rd42825, %rd42824, 32;
	mul.wide.u32 	%rd42826, %r93, %r6944;
	and.b64  	%rd42827, %rd42801, 4294967295;
	add.s64 	%rd42828, %rd42825, %rd42827;
	add.s64 	%rd42829, %rd42828, %rd42826;
	shr.u64 	%rd42830, %rd42829, 32;
	mul.wide.u32 	%rd42831, %r92, %r6944;
	and.b64  	%rd42832, %rd42805, 4294967295;
	add.s64 	%rd42833, %rd42830, %rd42832;
	add.s64 	%rd42834, %rd42833, %rd42831;
	shr.u64 	%rd42835, %rd42834, 32;
	mul.wide.u32 	%rd42836, %r91, %r6944;
	and.b64  	%rd42837, %rd42809, 4294967295;
	add.s64 	%rd42838, %rd42835, %rd42837;
	add.s64 	%rd42839, %rd42838, %rd42836;
	shr.u64 	%rd42840, %rd42839, 32;
	mul.wide.u32 	%rd42841, %r90, %r6944;
	and.b64  	%rd42842, %rd42813, 4294967295;
	add.s64 	%rd42843, %rd42840, %rd42842;
	add.s64 	%rd42844, %rd42843, %rd42841;
	shr.u64 	%rd42845, %rd42844, 32;
	mul.wide.u32 	%rd42846, %r89, %r6944;
	and.b64  	%rd42847, %rd42817, 4294967295;
	add.s64 	%rd42848, %rd42845, %rd42847;
	add.s64 	%rd42849, %rd42848, %rd42846;
	shr.u64 	%rd42850, %rd42849, 32;
	mul.wide.u32 	%rd42851, %r88, %r6944;
	and.b64  	%rd42852, %rd42820, 4294967295;
	add.s64 	%rd42853, %rd42850, %rd42852;
	add.s64 	%rd42854, %rd42853, %rd42851;
	shr.u64 	%rd42855, %rd42854, 32;
	mul.wide.u32 	%rd42856, %r87, %r6944;
	add.s64 	%rd42857, %rd42855, %rd42821;
	add.s64 	%rd42858, %rd42857, %rd42856;
	{ .reg .b32 tmp; mov.b64 {tmp, %r5944}, %rd42858; }
	mul.lo.s32 	%r5945, %r9, %r5943;
	cvt.u64.u32 	%rd42859, %r5945;
	and.b64  	%rd42860, %rd42606, 4294967295;
	mad.lo.s64 	%rd42861, %rd2, %rd42859, %rd42860;
	shr.u64 	%rd42862, %rd42861, 32;
	and.b64  	%rd42863, %rd42638, 4294967295;
	add.s64 	%rd42864, %rd42862, %rd42863;
	mad.lo.s64 	%rd42865, %rd3, %rd42859, %rd42864;
	cvt.u32.u64 	%r5946, %rd42865;
	shr.u64 	%rd42866, %rd42865, 32;
	and.b64  	%rd42867, %rd42669, 4294967295;
	add.s64 	%rd42868, %rd42866, %rd42867;
	mad.lo.s64 	%rd42869, %rd4, %rd42859, %rd42868;
	shr.u64 	%rd42870, %rd42869, 32;
	and.b64  	%rd42871, %rd42700, 4294967295;
	add.s64 	%rd42872, %rd42870, %rd42871;
	mad.lo.s64 	%rd42873, %rd5, %rd42859, %rd42872;
	shr.u64 	%rd42874, %rd42873, 32;
	and.b64  	%rd42875, %rd42731, 4294967295;
	add.s64 	%rd42876, %rd42874, %rd42875;
	mad.lo.s64 	%rd42877, %rd6, %rd42859, %rd42876;
	shr.u64 	%rd42878, %rd42877, 32;
	and.b64  	%rd42879, %rd42762, 4294967295;
	add.s64 	%rd42880, %rd42878, %rd42879;
	mad.lo.s64 	%rd42881, %rd7, %rd42859, %rd42880;
	shr.u64 	%rd42882, %rd42881, 32;
	and.b64  	%rd42883, %rd42793, 4294967295;
	add.s64 	%rd42884, %rd42882, %rd42883;
	mad.lo.s64 	%rd42885, %rd8, %rd42859, %rd42884;
	shr.u64 	%rd42886, %rd42885, 32;
	and.b64  	%rd42887, %rd42824, 4294967295;
	add.s64 	%rd42888, %rd42886, %rd42887;
	mad.lo.s64 	%rd42889, %rd9, %rd42859, %rd42888;
	shr.u64 	%rd42890, %rd42889, 32;
	and.b64  	%rd42891, %rd42829, 4294967295;
	add.s64 	%rd42892, %rd42890, %rd42891;
	shr.u64 	%rd42893, %rd42892, 32;
	and.b64  	%rd42894, %rd42834, 4294967295;
	add.s64 	%rd42895, %rd42893, %rd42894;
	shr.u64 	%rd42896, %rd42895, 32;
	and.b64  	%rd42897, %rd42839, 4294967295;
	add.s64 	%rd42898, %rd42896, %rd42897;
	shr.u64 	%rd42899, %rd42898, 32;
	and.b64  	%rd42900, %rd42844, 4294967295;
	add.s64 	%rd42901, %rd42899, %rd42900;
	shr.u64 	%rd42902, %rd42901, 32;
	and.b64  	%rd42903, %rd42849, 4294967295;
	add.s64 	%rd42904, %rd42902, %rd42903;
	shr.u64 	%rd42905, %rd42904, 32;
	and.b64  	%rd42906, %rd42854, 4294967295;
	add.s64 	%rd42907, %rd42905, %rd42906;
	shr.u64 	%rd42908, %rd42907, 32;
	and.b64  	%rd42909, %rd42858, 4294967295;
	add.s64 	%rd42910, %rd42908, %rd42909;
	{ .reg .b32 tmp; mov.b64 {tmp, %r5947}, %rd42910; }
	add.s32 	%r5948, %r5944, %r5947;
	mul.lo.s32 	%r5949, %r9, %r5946;
	cvt.u64.u32 	%rd42911, %r5949;
	and.b64  	%rd42912, %rd42865, 4294967295;
	mad.lo.s64 	%rd42913, %rd2, %rd42911, %rd42912;
	shr.u64 	%rd42914, %rd42913, 32;
	and.b64  	%rd42915, %rd42869, 4294967295;
	add.s64 	%rd42916, %rd42914, %rd42915;
	mad.lo.s64 	%rd42917, %rd3, %rd42911, %rd42916;
	cvt.u32.u64 	%r5950, %rd42917;
	shr.u64 	%rd42918, %rd42917, 32;
	and.b64  	%rd42919, %rd42873, 4294967295;
	add.s64 	%rd42920, %rd42918, %rd42919;
	mad.lo.s64 	%rd42921, %rd4, %rd42911, %rd42920;
	shr.u64 	%rd42922, %rd42921, 32;
	and.b64  	%rd42923, %rd42877, 4294967295;
	add.s64 	%rd42924, %rd42922, %rd42923;
	mad.lo.s64 	%rd42925, %rd5, %rd42911, %rd42924;
	shr.u64 	%rd42926, %rd42925, 32;
	and.b64  	%rd42927, %rd42881, 4294967295;
	add.s64 	%rd42928, %rd42926, %rd42927;
	mad.lo.s64 	%rd42929, %rd6, %rd42911, %rd42928;
	shr.u64 	%rd42930, %rd42929, 32;
	and.b64  	%rd42931, %rd42885, 4294967295;
	add.s64 	%rd42932, %rd42930, %rd42931;
	mad.lo.s64 	%rd42933, %rd7, %rd42911, %rd42932;
	shr.u64 	%rd42934, %rd42933, 32;
	and.b64  	%rd42935, %rd42889, 4294967295;
	add.s64 	%rd42936, %rd42934, %rd42935;
	mad.lo.s64 	%rd42937, %rd8, %rd42911, %rd42936;
	shr.u64 	%rd42938, %rd42937, 32;
	and.b64  	%rd42939, %rd42892, 4294967295;
	add.s64 	%rd42940, %rd42938, %rd42939;
	mad.lo.s64 	%rd42941, %rd9, %rd42911, %rd42940;
	shr.u64 	%rd42942, %rd42941, 32;
	and.b64  	%rd42943, %rd42895, 4294967295;
	add.s64 	%rd42944, %rd42942, %rd42943;
	shr.u64 	%rd42945, %rd42944, 32;
	and.b64  	%rd42946, %rd42898, 4294967295;
	add.s64 	%rd42947, %rd42945, %rd42946;
	shr.u64 	%rd42948, %rd42947, 32;
	and.b64  	%rd42949, %rd42901, 4294967295;
	add.s64 	%rd42950, %rd42948, %rd42949;
	shr.u64 	%rd42951, %rd42950, 32;
	and.b64  	%rd42952, %rd42904, 4294967295;
	add.s64 	%rd42953, %rd42951, %rd42952;
	shr.u64 	%rd42954, %rd42953, 32;
	and.b64  	%rd42955, %rd42907, 4294967295;
	add.s64 	%rd42956, %rd42954, %rd42955;
	shr.u64 	%rd42957, %rd42956, 32;
	and.b64  	%rd42958, %rd42910, 4294967295;
	add.s64 	%rd42959, %rd42957, %rd42958;
	{ .reg .b32 tmp; mov.b64 {tmp, %r5951}, %rd42959; }
	add.s32 	%r5952, %r5948, %r5951;
	mul.lo.s32 	%r5953, %r9, %r5950;
	cvt.u64.u32 	%rd42960, %r5953;
	and.b64  	%rd42961, %rd42917, 4294967295;
	mad.lo.s64 	%rd42962, %rd2, %rd42960, %rd42961;
	shr.u64 	%rd42963, %rd42962, 32;
	and.b64  	%rd42964, %rd42921, 4294967295;
	add.s64 	%rd42965, %rd42963, %rd42964;
	mad.lo.s64 	%rd42966, %rd3, %rd42960, %rd42965;
	cvt.u32.u64 	%r5954, %rd42966;
	shr.u64 	%rd42967, %rd42966, 32;
	and.b64  	%rd42968, %rd42925, 4294967295;
	add.s64 	%rd42969, %rd42967, %rd42968;
	mad.lo.s64 	%rd42970, %rd4, %rd42960, %rd42969;
	shr.u64 	%rd42971, %rd42970, 32;
	and.b64  	%rd42972, %rd42929, 4294967295;
	add.s64 	%rd42973, %rd42971, %rd42972;
	mad.lo.s64 	%rd42974, %rd5, %rd42960, %rd42973;
	shr.u64 	%rd42975, %rd42974, 32;
	and.b64  	%rd42976, %rd42933, 4294967295;
	add.s64 	%rd42977, %rd42975, %rd42976;
	mad.lo.s64 	%rd42978, %rd6, %rd42960, %rd42977;
	shr.u64 	%rd42979, %rd42978, 32;
	and.b64  	%rd42980, %rd42937, 4294967295;
	add.s64 	%rd42981, %rd42979, %rd42980;
	mad.lo.s64 	%rd42982, %rd7, %rd42960, %rd42981;
	shr.u64 	%rd42983, %rd42982, 32;
	and.b64  	%rd42984, %rd42941, 4294967295;
	add.s64 	%rd42985, %rd42983, %rd42984;
	mad.lo.s64 	%rd42986, %rd8, %rd42960, %rd42985;
	shr.u64 	%rd42987, %rd42986, 32;
	and.b64  	%rd42988, %rd42944, 4294967295;
	add.s64 	%rd42989, %rd42987, %rd42988;
	mad.lo.s64 	%rd42990, %rd9, %rd42960, %rd42989;
	shr.u64 	%rd42991, %rd42990, 32;
	and.b64  	%rd42992, %rd42947, 4294967295;
	add.s64 	%rd42993, %rd42991, %rd42992;
	shr.u64 	%rd42994, %rd42993, 32;
	and.b64  	%rd42995, %rd42950, 4294967295;
	add.s64 	%rd42996, %rd42994, %rd42995;
	shr.u64 	%rd42997, %rd42996, 32;
	and.b64  	%rd42998, %rd42953, 4294967295;
	add.s64 	%rd42999, %rd42997, %rd42998;
	shr.u64 	%rd43000, %rd42999, 32;
	and.b64  	%rd43001, %rd42956, 4294967295;
	add.s64 	%rd43002, %rd43000, %rd43001;
	shr.u64 	%rd43003, %rd43002, 32;
	and.b64  	%rd43004, %rd42959, 4294967295;
	add.s64 	%rd43005, %rd43003, %rd43004;
	{ .reg .b32 tmp; mov.b64 {tmp, %r5955}, %rd43005; }
	add.s32 	%r5956, %r5952, %r5955;
	mul.lo.s32 	%r5957, %r9, %r5954;
	cvt.u64.u32 	%rd43006, %r5957;
	and.b64  	%rd43007, %rd42966, 4294967295;
	mad.lo.s64 	%rd43008, %rd2, %rd43006, %rd43007;
	shr.u64 	%rd43009, %rd43008, 32;
	and.b64  	%rd43010, %rd42970, 4294967295;
	add.s64 	%rd43011, %rd43009, %rd43010;
	mad.lo.s64 	%rd43012, %rd3, %rd43006, %rd43011;
	cvt.u32.u64 	%r5958, %rd43012;
	shr.u64 	%rd43013, %rd43012, 32;
	and.b64  	%rd43014, %rd42974, 4294967295;
	add.s64 	%rd43015, %rd43013, %rd43014;
	mad.lo.s64 	%rd43016, %rd4, %rd43006, %rd43015;
	shr.u64 	%rd43017, %rd43016, 32;
	and.b64  	%rd43018, %rd42978, 4294967295;
	add.s64 	%rd43019, %rd43017, %rd43018;
	mad.lo.s64 	%rd43020, %rd5, %rd43006, %rd43019;
	shr.u64 	%rd43021, %rd43020, 32;
	and.b64  	%rd43022, %rd42982, 4294967295;
	add.s64 	%rd43023, %rd43021, %rd43022;
	mad.lo.s64 	%rd43024, %rd6, %rd43006, %rd43023;
	shr.u64 	%rd43025, %rd43024, 32;
	and.b64  	%rd43026, %rd42986, 4294967295;
	add.s64 	%rd43027, %rd43025, %rd43026;
	mad.lo.s64 	%rd43028, %rd7, %rd43006, %rd43027;
	shr.u64 	%rd43029, %rd43028, 32;
	and.b64  	%rd43030, %rd42990, 4294967295;
	add.s64 	%rd43031, %rd43029, %rd43030;
	mad.lo.s64 	%rd43032, %rd8, %rd43006, %rd43031;
	shr.u64 	%rd43033, %rd43032, 32;
	and.b64  	%rd43034, %rd42993, 4294967295;
	add.s64 	%rd43035, %rd43033, %rd43034;
	mad.lo.s64 	%rd43036, %rd9, %rd43006, %rd43035;
	shr.u64 	%rd43037, %rd43036, 32;
	and.b64  	%rd43038, %rd42996, 4294967295;
	add.s64 	%rd43039, %rd43037, %rd43038;
	shr.u64 	%rd43040, %rd43039, 32;
	and.b64  	%rd43041, %rd42999, 4294967295;
	add.s64 	%rd43042, %rd43040, %rd43041;
	shr.u64 	%rd43043, %rd43042, 32;
	and.b64  	%rd43044, %rd43002, 4294967295;
	add.s64 	%rd43045, %rd43043, %rd43044;
	shr.u64 	%rd43046, %rd43045, 32;
	and.b64  	%rd43047, %rd43005, 4294967295;
	add.s64 	%rd43048, %rd43046, %rd43047;
	{ .reg .b32 tmp; mov.b64 {tmp, %r5959}, %rd43048; }
	add.s32 	%r5960, %r5956, %r5959;
	mul.lo.s32 	%r5961, %r9, %r5958;
	cvt.u64.u32 	%rd43049, %r5961;
	and.b64  	%rd43050, %rd43012, 4294967295;
	mad.lo.s64 	%rd43051, %rd2, %rd43049, %rd43050;
	shr.u64 	%rd43052, %rd43051, 32;
	and.b64  	%rd43053, %rd43016, 4294967295;
	add.s64 	%rd43054, %rd43052, %rd43053;
	mad.lo.s64 	%rd43055, %rd3, %rd43049, %rd43054;
	cvt.u32.u64 	%r5962, %rd43055;
	shr.u64 	%rd43056, %rd43055, 32;
	and.b64  	%rd43057, %rd43020, 4294967295;
	add.s64 	%rd43058, %rd43056, %rd43057;
	mad.lo.s64 	%rd43059, %rd4, %rd43049, %rd43058;
	shr.u64 	%rd43060, %rd43059, 32;
	and.b64  	%rd43061, %rd43024, 4294967295;
	add.s64 	%rd43062, %rd43060, %rd43061;
	mad.lo.s64 	%rd43063, %rd5, %rd43049, %rd43062;
	shr.u64 	%rd43064, %rd43063, 32;
	and.b64  	%rd43065, %rd43028, 4294967295;
	add.s64 	%rd43066, %rd43064, %rd43065;
	mad.lo.s64 	%rd43067, %rd6, %rd43049, %rd43066;
	shr.u64 	%rd43068, %rd43067, 32;
	and.b64  	%rd43069, %rd43032, 4294967295;
	add.s64 	%rd43070, %rd43068, %rd43069;
	mad.lo.s64 	%rd43071, %rd7, %rd43049, %rd43070;
	shr.u64 	%rd43072, %rd43071, 32;
	and.b64  	%rd43073, %rd43036, 4294967295;
	add.s64 	%rd43074, %rd43072, %rd43073;
	mad.lo.s64 	%rd43075, %rd8, %rd43049, %rd43074;
	shr.u64 	%rd43076, %rd43075, 32;
	and.b64  	%rd43077, %rd43039, 4294967295;
	add.s64 	%rd43078, %rd43076, %rd43077;
	mad.lo.s64 	%rd43079, %rd9, %rd43049, %rd43078;
	shr.u64 	%rd43080, %rd43079, 32;
	and.b64  	%rd43081, %rd43042, 4294967295;
	add.s64 	%rd43082, %rd43080, %rd43081;
	shr.u64 	%rd43083, %rd43082, 32;
	and.b64  	%rd43084, %rd43045, 4294967295;
	add.s64 	%rd43085, %rd43083, %rd43084;
	shr.u64 	%rd43086, %rd43085, 32;
	and.b64  	%rd43087, %rd43048, 4294967295;
	add.s64 	%rd43088, %rd43086, %rd43087;
	{ .reg .b32 tmp; mov.b64 {tmp, %r5963}, %rd43088; }
	add.s32 	%r5964, %r5960, %r5963;
	mul.lo.s32 	%r5965, %r9, %r5962;
	cvt.u64.u32 	%rd43089, %r5965;
	and.b64  	%rd43090, %rd43055, 4294967295;
	mad.lo.s64 	%rd43091, %rd2, %rd43089, %rd43090;
	shr.u64 	%rd43092, %rd43091, 32;
	and.b64  	%rd43093, %rd43059, 4294967295;
	add.s64 	%rd43094, %rd43092, %rd43093;
	mad.lo.s64 	%rd43095, %rd3, %rd43089, %rd43094;
	cvt.u32.u64 	%r5966, %rd43095;
	shr.u64 	%rd43096, %rd43095, 32;
	and.b64  	%rd43097, %rd43063, 4294967295;
	add.s64 	%rd43098, %rd43096, %rd43097;
	mad.lo.s64 	%rd43099, %rd4, %rd43089, %rd43098;
	shr.u64 	%rd43100, %rd43099, 32;
	and.b64  	%rd43101, %rd43067, 4294967295;
	add.s64 	%rd43102, %rd43100, %rd43101;
	mad.lo.s64 	%rd43103, %rd5, %rd43089, %rd43102;
	shr.u64 	%rd43104, %rd43103, 32;
	and.b64  	%rd43105, %rd43071, 4294967295;
	add.s64 	%rd43106, %rd43104, %rd43105;
	mad.lo.s64 	%rd43107, %rd6, %rd43089, %rd43106;
	shr.u64 	%rd43108, %rd43107, 32;
	and.b64  	%rd43109, %rd43075, 4294967295;
	add.s64 	%rd43110, %rd43108, %rd43109;
	mad.lo.s64 	%rd43111, %rd7, %rd43089, %rd43110;
	shr.u64 	%rd43112, %rd43111, 32;
	and.b64  	%rd43113, %rd43079, 4294967295;
	add.s64 	%rd43114, %rd43112, %rd43113;
	mad.lo.s64 	%rd43115, %rd8, %rd43089, %rd43114;
	shr.u64 	%rd43116, %rd43115, 32;
	and.b64  	%rd43117, %rd43082, 4294967295;
	add.s64 	%rd43118, %rd43116, %rd43117;
	mad.lo.s64 	%rd43119, %rd9, %rd43089, %rd43118;
	shr.u64 	%rd43120, %rd43119, 32;
	and.b64  	%rd43121, %rd43085, 4294967295;
	add.s64 	%rd43122, %rd43120, %rd43121;
	shr.u64 	%rd43123, %rd43122, 32;
	and.b64  	%rd43124, %rd43088, 4294967295;
	add.s64 	%rd43125, %rd43123, %rd43124;
	{ .reg .b32 tmp; mov.b64 {tmp, %r5967}, %rd43125; }
	add.s32 	%r5968, %r5964, %r5967;
	mul.lo.s32 	%r5969, %r9, %r5966;
	cvt.u64.u32 	%rd43126, %r5969;
	and.b64  	%rd43127, %rd43095, 4294967295;
	mad.lo.s64 	%rd43128, %rd2, %rd43126, %rd43127;
	shr.u64 	%rd43129, %rd43128, 32;
	and.b64  	%rd43130, %rd43099, 4294967295;
	add.s64 	%rd43131, %rd43129, %rd43130;
	mad.lo.s64 	%rd43132, %rd3, %rd43126, %rd43131;
	cvt.u32.u64 	%r5970, %rd43132;
	shr.u64 	%rd43133, %rd43132, 32;
	and.b64  	%rd43134, %rd43103, 4294967295;
	add.s64 	%rd43135, %rd43133, %rd43134;
	mad.lo.s64 	%rd43136, %rd4, %rd43126, %rd43135;
	shr.u64 	%rd43137, %rd43136, 32;
	and.b64  	%rd43138, %rd43107, 4294967295;
	add.s64 	%rd43139, %rd43137, %rd43138;
	mad.lo.s64 	%rd43140, %rd5, %rd43126, %rd43139;
	shr.u64 	%rd43141, %rd43140, 32;
	and.b64  	%rd43142, %rd43111, 4294967295;
	add.s64 	%rd43143, %rd43141, %rd43142;
	mad.lo.s64 	%rd43144, %rd6, %rd43126, %rd43143;
	shr.u64 	%rd43145, %rd43144, 32;
	and.b64  	%rd43146, %rd43115, 4294967295;
	add.s64 	%rd43147, %rd43145, %rd43146;
	mad.lo.s64 	%rd43148, %rd7, %rd43126, %rd43147;
	shr.u64 	%rd43149, %rd43148, 32;
	and.b64  	%rd43150, %rd43119, 4294967295;
	add.s64 	%rd43151, %rd43149, %rd43150;
	mad.lo.s64 	%rd43152, %rd8, %rd43126, %rd43151;
	shr.u64 	%rd43153, %rd43152, 32;
	and.b64  	%rd43154, %rd43122, 4294967295;
	add.s64 	%rd43155, %rd43153, %rd43154;
	mad.lo.s64 	%rd43156, %rd9, %rd43126, %rd43155;
	shr.u64 	%rd43157, %rd43156, 32;
	and.b64  	%rd43158, %rd43125, 4294967295;
	add.s64 	%rd43159, %rd43157, %rd43158;
	{ .reg .b32 tmp; mov.b64 {tmp, %r5971}, %rd43159; }
	add.s32 	%r5972, %r5968, %r5971;
	mul.lo.s32 	%r5973, %r9, %r5970;
	cvt.u64.u32 	%rd43160, %r5973;
	and.b64  	%rd43161, %rd43132, 4294967295;
	mad.lo.s64 	%rd43162, %rd2, %rd43160, %rd43161;
	shr.u64 	%rd43163, %rd43162, 32;
	and.b64  	%rd43164, %rd43136, 4294967295;
	add.s64 	%rd43165, %rd43163, %rd43164;
	mad.lo.s64 	%rd1477, %rd3, %rd43160, %rd43165;
	cvt.u32.u64 	%r6870, %rd1477;
	shr.u64 	%rd43166, %rd1477, 32;
	and.b64  	%rd43167, %rd43140, 4294967295;
	add.s64 	%rd43168, %rd43166, %rd43167;
	mad.lo.s64 	%rd47282, %rd4, %rd43160, %rd43168;
	cvt.u32.u64 	%r796, %rd47282;
	shr.u64 	%rd43169, %rd47282, 32;
	and.b64  	%rd43170, %rd43144, 4294967295;
	add.s64 	%rd43171, %rd43169, %rd43170;
	mad.lo.s64 	%rd47281, %rd5, %rd43160, %rd43171;
	cvt.u32.u64 	%r797, %rd47281;
	shr.u64 	%rd43172, %rd47281, 32;
	and.b64  	%rd43173, %rd43148, 4294967295;
	add.s64 	%rd43174, %rd43172, %rd43173;
	mad.lo.s64 	%rd47280, %rd6, %rd43160, %rd43174;
	cvt.u32.u64 	%r798, %rd47280;
	shr.u64 	%rd43175, %rd47280, 32;
	and.b64  	%rd43176, %rd43152, 4294967295;
	add.s64 	%rd43177, %rd43175, %rd43176;
	mad.lo.s64 	%rd47279, %rd7, %rd43160, %rd43177;
	cvt.u32.u64 	%r799, %rd47279;
	shr.u64 	%rd43178, %rd47279, 32;
	and.b64  	%rd43179, %rd43156, 4294967295;
	add.s64 	%rd43180, %rd43178, %rd43179;
	mad.lo.s64 	%rd47278, %rd8, %rd43160, %rd43180;
	cvt.u32.u64 	%r800, %rd47278;
	shr.u64 	%rd43181, %rd47278, 32;
	and.b64  	%rd43182, %rd43159, 4294967295;
	add.s64 	%rd43183, %rd43181, %rd43182;
	mad.lo.s64 	%rd47277, %rd9, %rd43160, %rd43183;
	cvt.u32.u64 	%r801, %rd47277;
	{ .reg .b32 tmp; mov.b64 {tmp, %r5974}, %rd47277; }
	add.s32 	%r6869, %r5972, %r5974;
	setp.gt.u32 	%p1868, %r6869, %r5942;
	@%p1868 bra 	$L__BB0_842;
	setp.lt.u32 	%p1869, %r6869, %r5942;
	@%p1869 bra 	$L__BB0_843;
	cvt.u32.u64 	%r5976, %rd8;
	setp.lt.u32 	%p1870, %r5976, %r801;
	@%p1870 bra 	$L__BB0_842;
	setp.gt.u32 	%p1871, %r5976, %r801;
	@%p1871 bra 	$L__BB0_843;
	cvt.u32.u64 	%r5978, %rd7;
	setp.lt.u32 	%p1872, %r5978, %r800;
	@%p1872 bra 	$L__BB0_842;
	setp.gt.u32 	%p1873, %r5978, %r800;
	@%p1873 bra 	$L__BB0_843;
	cvt.u32.u64 	%r5980, %rd6;
	setp.lt.u32 	%p1874, %r5980, %r799;
	@%p1874 bra 	$L__BB0_842;
	setp.gt.u32 	%p1875, %r5980, %r799;
	@%p1875 bra 	$L__BB0_843;
	cvt.u32.u64 	%r5982, %rd5;
	setp.lt.u32 	%p1876, %r5982, %r798;
	@%p1876 bra 	$L__BB0_842;
	setp.gt.u32 	%p1877, %r5982, %r798;
	@%p1877 bra 	$L__BB0_843;
	cvt.u32.u64 	%r5984, %rd4;
	setp.lt.u32 	%p1878, %r5984, %r797;
	@%p1878 bra 	$L__BB0_842;
	setp.gt.u32 	%p1879, %r5984, %r797;
	@%p1879 bra 	$L__BB0_843;
	cvt.u32.u64 	%r5986, %rd3;
	setp.lt.u32 	%p1880, %r5986, %r796;
	@%p1880 bra 	$L__BB0_842;
	cvt.u32.u64 	%r5987, %rd2;
	setp.gt.u32 	%p1881, %r5986, %r796;
	setp.gt.u32 	%p1882, %r5987, %r6870;
	or.pred  	%p1883, %p1881, %p1882;
	@%p1883 bra 	$L__BB0_843;
$L__BB0_842:
	and.b64  	%rd43185, %rd1477, 4294967295;
	sub.s64 	%rd43186, %rd43185, %rd2;
	shr.u64 	%rd43187, %rd43186, 63;
	cvt.u32.u64 	%r6870, %rd43186;
	and.b64  	%rd43188, %rd47282, 4294967295;
	add.s64 	%rd43189, %rd43187, %rd3;
	sub.s64 	%rd47282, %rd43188, %rd43189;
	shr.u64 	%rd43190, %rd47282, 63;
	and.b64  	%rd43191, %rd47281, 4294967295;
	add.s64 	%rd43192, %rd43190, %rd4;
	sub.s64 	%rd47281, %rd43191, %rd43192;
	shr.u64 	%rd43193, %rd47281, 63;
	and.b64  	%rd43194, %rd47280, 4294967295;
	add.s64 	%rd43195, %rd43193, %rd5;
	sub.s64 	%rd47280, %rd43194, %rd43195;
	shr.u64 	%rd43196, %rd47280, 63;
	and.b64  	%rd43197, %rd47279, 4294967295;
	add.s64 	%rd43198, %rd43196, %rd6;
	sub.s64 	%rd47279, %rd43197, %rd43198;
	shr.u64 	%rd43199, %rd47279, 63;
	and.b64  	%rd43200, %rd47278, 4294967295;
	add.s64 	%rd43201, %rd43199, %rd7;
	sub.s64 	%rd47278, %rd43200, %rd43201;
	shr.u64 	%rd43202, %rd47278, 63;
	and.b64  	%rd43203, %rd47277, 4294967295;
	add.s64 	%rd43204, %rd43202, %rd8;
	sub.s64 	%rd47277, %rd43203, %rd43204;
	shr.u64 	%rd43205, %rd47277, 63;
	cvt.u32.u64 	%r5990, %rd43205;
	add.s32 	%r5991, %r5942, %r5990;
	sub.s32 	%r6869, %r6869, %r5991;
$L__BB0_843:
	shl.b32 	%r6943, %r6870, 1;
	shr.u32 	%r5993, %r6870, 31;
	cvt.u64.u32 	%rd43207, %r5993;
	shl.b64 	%rd43208, %rd47282, 1;
	and.b64  	%rd43209, %rd43208, 8589934590;
	or.b64  	%rd1496, %rd43209, %rd43207;
	cvt.u32.u64 	%r6942, %rd1496;
	shr.u64 	%rd43210, %rd43209, 32;
	shl.b64 	%rd43211, %rd47281, 1;
	and.b64  	%rd43212, %rd43211, 8589934590;
	or.b64  	%rd1497, %rd43210, %rd43212;
	cvt.u32.u64 	%r6941, %rd1497;
	shr.u64 	%rd43213, %rd43212, 32;
	shl.b64 	%rd43214, %rd47280, 1;
	and.b64  	%rd43215, %rd43214, 8589934590;
	or.b64  	%rd1498, %rd43213, %rd43215;
	cvt.u32.u64 	%r6940, %rd1498;
	shr.u64 	%rd43216, %rd43215, 32;
	shl.b64 	%rd43217, %rd47279, 1;
	and.b64  	%rd43218, %rd43217, 8589934590;
	or.b64  	%rd1499, %rd43216, %rd43218;
	cvt.u32.u64 	%r6939, %rd1499;
	shr.u64 	%rd43219, %rd43218, 32;
	shl.b64 	%rd43220, %rd47278, 1;
	and.b64  	%rd43221, %rd43220, 8589934590;
	or.b64  	%rd1500, %rd43219, %rd43221;
	cvt.u32.u64 	%r6938, %rd1500;
	shr.u64 	%rd43222, %rd43221, 32;
	shl.b64 	%rd43223, %rd47277, 1;
	and.b64  	%rd43224, %rd43223, 8589934590;
	or.b64  	%rd1501, %rd43222, %rd43224;
	cvt.u32.u64 	%r6937, %rd1501;
	shr.u64 	%rd43225, %rd43224, 32;
	mul.wide.u32 	%rd43226, %r6869, 2;
	add.s64 	%rd1502, %rd43225, %rd43226;
	cvt.u32.u64 	%r6936, %rd1502;
	setp.gt.u64 	%p1884, %rd1502, 4294967295;
	setp.lt.u32 	%p1885, %r5942, %r6936;
	or.pred  	%p1886, %p1884, %p1885;
	@%p1886 bra 	$L__BB0_857;
	setp.gt.u32 	%p1887, %r5942, %r6936;
	mov.b32 	%r6935, 0;
	@%p1887 bra 	$L__BB0_1654;
	cvt.u32.u64 	%r5996, %rd8;
	setp.lt.u32 	%p1888, %r5996, %r6937;
	@%p1888 bra 	$L__BB0_857;
	setp.gt.u32 	%p1889, %r5996, %r6937;
	@%p1889 bra 	$L__BB0_1654;
	cvt.u32.u64 	%r5999, %rd7;
	setp.lt.u32 	%p1890, %r5999, %r6938;
	@%p1890 bra 	$L__BB0_857;
	setp.gt.u32 	%p1891, %r5999, %r6938;
	@%p1891 bra 	$L__BB0_1654;
	cvt.u32.u64 	%r6002, %rd6;
	setp.lt.u32 	%p1892, %r6002, %r6939;
	@%p1892 bra 	$L__BB0_857;
	setp.gt.u32 	%p1893, %r6002, %r6939;
	@%p1893 bra 	$L__BB0_1654;
	cvt.u32.u64 	%r6005, %rd5;
	setp.lt.u32 	%p1894, %r6005, %r6940;
	@%p1894 bra 	$L__BB0_857;
	setp.gt.u32 	%p1895, %r6005, %r6940;
	@%p1895 bra 	$L__BB0_1654;
	cvt.u32.u64 	%r6008, %rd4;
	setp.lt.u32 	%p1896, %r6008, %r6941;
	@%p1896 bra 	$L__BB0_857;
	setp.gt.u32 	%p1897, %r6008, %r6941;
	@%p1897 bra 	$L__BB0_1654;
	cvt.u32.u64 	%r6011, %rd3;
	setp.lt.u32 	%p1898, %r6011, %r6942;
	@%p1898 bra 	$L__BB0_857;
	cvt.u32.u64 	%r6013, %rd2;
	setp.gt.u32 	%p1899, %r6011, %r6942;
	setp.lt.u32 	%p1900, %r6943, %r6013;
	or.pred  	%p1901, %p1899, %p1900;
	@%p1901 bra 	$L__BB0_1654;
$L__BB0_857:
	cvt.u64.u32 	%rd43229, %r6943;
	sub.s64 	%rd43230, %rd43229, %rd2;
	shr.u64 	%rd43231, %rd43230, 63;
	cvt.u32.u64 	%r6943, %rd43230;
	and.b64  	%rd43232, %rd1496, 4294967295;
	add.s64 	%rd43233, %rd43231, %rd3;
	sub.s64 	%rd43234, %rd43232, %rd43233;
	shr.u64 	%rd43235, %rd43234, 63;
	cvt.u32.u64 	%r6942, %rd43234;
	and.b64  	%rd43236, %rd1497, 4294967295;
	add.s64 	%rd43237, %rd43235, %rd4;
	sub.s64 	%rd43238, %rd43236, %rd43237;
	shr.u64 	%rd43239, %rd43238, 63;
	cvt.u32.u64 	%r6941, %rd43238;
	and.b64  	%rd43240, %rd1498, 4294967295;
	add.s64 	%rd43241, %rd43239, %rd5;
	sub.s64 	%rd43242, %rd43240, %rd43241;
	shr.u64 	%rd43243, %rd43242, 63;
	cvt.u32.u64 	%r6940, %rd43242;
	and.b64  	%rd43244, %rd1499, 4294967295;
	add.s64 	%rd43245, %rd43243, %rd6;
	sub.s64 	%rd43246, %rd43244, %rd43245;
	shr.u64 	%rd43247, %rd43246, 63;
	cvt.u32.u64 	%r6939, %rd43246;
	and.b64  	%rd43248, %rd1500, 4294967295;
	add.s64 	%rd43249, %rd43247, %rd7;
	sub.s64 	%rd43250, %rd43248, %rd43249;
	shr.u64 	%rd43251, %rd43250, 63;
	cvt.u32.u64 	%r6938, %rd43250;
	and.b64  	%rd43252, %rd1501, 4294967295;
	add.s64 	%rd43253, %rd43251, %rd8;
	sub.s64 	%rd43254, %rd43252, %rd43253;
	shr.u64 	%rd43255, %rd43254, 63;
	cvt.u32.u64 	%r6937, %rd43254;
	cvt.u32.u64 	%r6016, %rd43255;
	add.s32 	%r6018, %r6016, %r5942;
	cvt.u32.u64 	%r6019, %rd1502;
	sub.s32 	%r6936, %r6019, %r6018;
	mov.b32 	%r6935, 0;
	bra.uni 	$L__BB0_1654;
$L__BB0_858:
	setp.ne.s32 	%p68, %r6935, 0;
	mov.u32 	%r6935, %r6820;
	mov.u32 	%r6936, %r112;
	mov.u32 	%r6937, %r113;
	mov.u32 	%r6938, %r114;
	mov.u32 	%r6939, %r115;
	mov.u32 	%r6940, %r116;
	mov.u32 	%r6941, %r117;
	mov.u32 	%r6942, %r118;
	mov.u32 	%r6943, %r119;
	mov.u32 	%r6944, %r120;
	mov.u32 	%r6945, %r121;
	mov.u32 	%r6946, %r122;
	mov.u32 	%r6947, %r123;
	mov.u32 	%r6948, %r124;
	mov.u32 	%r6949, %r125;
	mov.u32 	%r6950, %r126;
	mov.u32 	%r6951, %r127;
	mov.u32 	%r6952, %r128;
	mov.u32 	%r6953, %r129;
	mov.u32 	%r6954, %r130;
	mov.u32 	%r6955, %r131;
	mov.u32 	%r6956, %r132;
	mov.u32 	%r6957, %r133;
	mov.u32 	%r6958, %r134;
	mov.u32 	%r6959, %r135;
	@%p68 bra 	$L__BB0_1418;
	or.b32  	%r2010, %r94, %r93;
	or.b32  	%r2011, %r2010, %r92;
	or.b32  	%r2012, %r2011, %r91;
	or.b32  	%r2013, %r2012, %r90;
	or.b32  	%r2014, %r2013, %r89;
	or.b32  	%r2015, %r2014, %r88;
	or.b32  	%r2016, %r2015, %r87;
	setp.eq.s32 	%p69, %r2016, 0;
	mov.u32 	%r6935, %r6820;
	mov.u32 	%r6936, %r112;
	mov.u32 	%r6937, %r113;
	mov.u32 	%r6938, %r114;
	mov.u32 	%r6939, %r115;
	mov.u32 	%r6940, %r116;
	mov.u32 	%r6941, %r117;
	mov.u32 	%r6942, %r118;
	mov.u32 	%r6943, %r119;
	mov.u32 	%r6944, %r120;
	mov.u32 	%r6945, %r121;
	mov.u32 	%r6946, %r122;
	mov.u32 	%r6947, %r123;
	mov.u32 	%r6948, %r124;
	mov.u32 	%r6949, %r125;
	mov.u32 	%r6950, %r126;
	mov.u32 	%r6951, %r127;
	mov.u32 	%r6952, %r128;
	mov.u32 	%r6953, %r129;
	mov.u32 	%r6954, %r130;
	mov.u32 	%r6955, %r131;
	mov.u32 	%r6956, %r132;
	mov.u32 	%r6957, %r133;
	mov.u32 	%r6958, %r134;
	mov.u32 	%r6959, %r135;
	@%p69 bra 	$L__BB0_1418;
	setp.ne.s32 	%p70, %r6820, 0;
	mov.b32 	%r6935, 0;
	mov.u32 	%r6936, %r87;
	mov.u32 	%r6937, %r88;
	mov.u32 	%r6938, %r89;
	mov.u32 	%r6939, %r90;
	mov.u32 	%r6940, %r91;
	mov.u32 	%r6941, %r92;
	mov.u32 	%r6942, %r93;
	mov.u32 	%r6943, %r94;
	mov.u32 	%r6944, %r95;
	mov.u32 	%r6945, %r96;
	mov.u32 	%r6946, %r97;
	mov.u32 	%r6947, %r98;
	mov.u32 	%r6948, %r99;
	mov.u32 	%r6949, %r100;
	mov.u32 	%r6950, %r101;
	mov.u32 	%r6951, %r102;
	mov.u32 	%r6952, %r103;
	mov.u32 	%r6953, %r104;
	mov.u32 	%r6954, %r105;
	mov.u32 	%r6955, %r106;
	mov.u32 	%r6956, %r107;
	mov.u32 	%r6957, %r108;
	mov.u32 	%r6958, %r109;
	mov.u32 	%r6959, %r110;
	@%p70 bra 	$L__BB0_1418;
	or.b32  	%r2019, %r119, %r118;
	or.b32  	%r2020, %r2019, %r117;
	or.b32  	%r2021, %r2020, %r116;
	or.b32  	%r2022, %r2021, %r115;
	or.b32  	%r2023, %r2022, %r114;
	or.b32  	%r2024, %r2023, %r113;
	or.b32  	%r2025, %r2024, %r112;
	setp.eq.s32 	%p71, %r2025, 0;
	mov.u32 	%r6936, %r87;
	mov.u32 	%r6937, %r88;
	mov.u32 	%r6938, %r89;
	mov.u32 	%r6939, %r90;
	mov.u32 	%r6940, %r91;
	mov.u32 	%r6941, %r92;
	mov.u32 	%r6942, %r93;
	mov.u32 	%r6943, %r94;
	mov.u32 	%r6944, %r95;
	mov.u32 	%r6945, %r96;
	mov.u32 	%r6946, %r97;
	mov.u32 	%r6947, %r98;
	mov.u32 	%r6948, %r99;
	mov.u32 	%r6949, %r100;
	mov.u32 	%r6950, %r101;
	mov.u32 	%r6951, %r102;
	mov.u32 	%r6952, %r103;
	mov.u32 	%r6953, %r104;
	mov.u32 	%r6954, %r105;
	mov.u32 	%r6955, %r106;
	mov.u32 	%r6956, %r107;
	mov.u32 	%r6957, %r108;
	mov.u32 	%r6958, %r109;
	mov.u32 	%r6959, %r110;
	@%p71 bra 	$L__BB0_1418;
	cvt.u32.u64 	%r2026, %rd9;
	cvt.u64.u32 	%rd1503, %r94;
	mul.wide.u32 	%rd4538, %r94, %r94;
	cvt.u32.u64 	%r2027, %rd4538;
	shr.u64 	%rd4539, %rd4538, 32;
	cvt.u64.u32 	%rd1504, %r93;
	mul.wide.u32 	%rd4540, %r93, %r94;
	add.s64 	%rd4541, %rd4539, %rd4540;
	shr.u64 	%rd4542, %rd4541, 32;
	cvt.u64.u32 	%rd1505, %r92;
	mul.wide.u32 	%rd4543, %r92, %r94;
	add.s64 	%rd4544, %rd4542, %rd4543;
	shr.u64 	%rd4545, %rd4544, 32;
	cvt.u64.u32 	%rd1506, %r91;
	mul.wide.u32 	%rd4546, %r91, %r94;
	add.s64 	%rd4547, %rd4545, %rd4546;
	shr.u64 	%rd4548, %rd4547, 32;
	cvt.u64.u32 	%rd1507, %r90;
	mul.wide.u32 	%rd4549, %r90, %r94;
	add.s64 	%rd4550, %rd4548, %rd4549;
	shr.u64 	%rd4551, %rd4550, 32;
	cvt.u64.u32 	%rd1508, %r89;
	mul.wide.u32 	%rd4552, %r89, %r94;
	add.s64 	%rd4553, %rd4551, %rd4552;
	shr.u64 	%rd4554, %rd4553, 32;
	cvt.u64.u32 	%rd1509, %r88;
	mul.wide.u32 	%rd4555, %r88, %r94;
	add.s64 	%rd4556, %rd4554, %rd4555;
	shr.u64 	%rd4557, %rd4556, 32;
	cvt.u64.u32 	%rd1510, %r87;
	mul.wide.u32 	%rd4558, %r87, %r94;
	add.s64 	%rd4559, %rd4557, %rd4558;
	shr.u64 	%rd4560, %rd4559, 32;
	and.b64  	%rd4561, %rd4541, 4294967295;
	add.s64 	%rd4562, %rd4540, %rd4561;
	shr.u64 	%rd4563, %rd4562, 32;
	mul.wide.u32 	%rd4564, %r93, %r93;
	and.b64  	%rd4565, %rd4544, 4294967295;
	add.s64 	%rd4566, %rd4563, %rd4565;
	add.s64 	%rd4567, %rd4566, %rd4564;
	shr.u64 	%rd4568, %rd4567, 32;
	mul.wide.u32 	%rd4569, %r92, %r93;
	and.b64  	%rd4570, %rd4547, 4294967295;
	add.s64 	%rd4571, %rd4568, %rd4570;
	add.s64 	%rd4572, %rd4571, %rd4569;
	shr.u64 	%rd4573, %rd4572, 32;
	mul.wide.u32 	%rd4574, %r91, %r93;
	and.b64  	%rd4575, %rd4550, 4294967295;
	add.s64 	%rd4576, %rd4573, %rd4575;
	add.s64 	%rd4577, %rd4576, %rd4574;
	shr.u64 	%rd4578, %rd4577, 32;
	mul.wide.u32 	%rd4579, %r90, %r93;
	and.b64  	%rd4580, %rd4553, 4294967295;
	add.s64 	%rd4581, %rd4578, %rd4580;
	add.s64 	%rd4582, %rd4581, %rd4579;
	shr.u64 	%rd4583, %rd4582, 32;
	mul.wide.u32 	%rd4584, %r89, %r93;
	and.b64  	%rd4585, %rd4556, 4294967295;
	add.s64 	%rd4586, %rd4583, %rd4585;
	add.s64 	%rd4587, %rd4586, %rd4584;
	shr.u64 	%rd4588, %rd4587, 32;
	mul.wide.u32 	%rd4589, %r88, %r93;
	and.b64  	%rd4590, %rd4559, 4294967295;
	add.s64 	%rd4591, %rd4588, %rd4590;
	add.s64 	%rd4592, %rd4591, %rd4589;
	shr.u64 	%rd4593, %rd4592, 32;
	mul.wide.u32 	%rd4594, %r87, %r93;
	add.s64 	%rd4595, %rd4593, %rd4560;
	add.s64 	%rd4596, %rd4595, %rd4594;
	shr.u64 	%rd4597, %rd4596, 32;
	and.b64  	%rd4598, %rd4567, 4294967295;
	add.s64 	%rd4599, %rd4543, %rd4598;
	shr.u64 	%rd4600, %rd4599, 32;
	and.b64  	%rd4601, %rd4572, 4294967295;
	add.s64 	%rd4602, %rd4600, %rd4601;
	add.s64 	%rd4603, %rd4602, %rd4569;
	shr.u64 	%rd4604, %rd4603, 32;
	mul.wide.u32 	%rd4605, %r92, %r92;
	and.b64  	%rd4606, %rd4577, 4294967295;
	add.s64 	%rd4607, %rd4604, %rd4606;
	add.s64 	%rd4608, %rd4607, %rd4605;
	shr.u64 	%rd4609, %rd4608, 32;
	mul.wide.u32 	%rd4610, %r91, %r92;
	and.b64  	%rd4611, %rd4582, 4294967295;
	add.s64 	%rd4612, %rd4609, %rd4611;
	add.s64 	%rd4613, %rd4612, %rd4610;
	shr.u64 	%rd4614, %rd4613, 32;
	mul.wide.u32 	%rd4615, %r90, %r92;
	and.b64  	%rd4616, %rd4587, 4294967295;
	add.s64 	%rd4617, %rd4614, %rd4616;
	add.s64 	%rd4618, %rd4617, %rd4615;
	shr.u64 	%rd4619, %rd4618, 32;
	mul.wide.u32 	%rd4620, %r89, %r92;
	and.b64  	%rd4621, %rd4592, 4294967295;
	add.s64 	%rd4622, %rd4619, %rd4621;
	add.s64 	%rd4623, %rd4622, %rd4620;
	shr.u64 	%rd4624, %rd4623, 32;
	mul.wide.u32 	%rd4625, %r88, %r92;
	and.b64  	%rd4626, %rd4596, 4294967295;
	add.s64 	%rd4627, %rd4624, %rd4626;
	add.s64 	%rd4628, %rd4627, %rd4625;
	shr.u64 	%rd4629, %rd4628, 32;
	mul.wide.u32 	%rd4630, %r87, %r92;
	add.s64 	%rd4631, %rd4629, %rd4597;
	add.s64 	%rd4632, %rd4631, %rd4630;
	shr.u64 	%rd4633, %rd4632, 32;
	and.b64  	%rd4634, %rd4603, 4294967295;
	add.s64 	%rd4635, %rd4546, %rd4634;
	shr.u64 	%rd4636, %rd4635, 32;
	and.b64  	%rd4637, %rd4608, 4294967295;
	add.s64 	%rd4638, %rd4636, %rd4637;
	add.s64 	%rd4639, %rd4638, %rd4574;
	shr.u64 	%rd4640, %rd4639, 32;
	and.b64  	%rd4641, %rd4613, 4294967295;
	add.s64 	%rd4642, %rd4640, %rd4641;
	add.s64 	%rd4643, %rd4642, %rd4610;
	shr.u64 	%rd4644, %rd4643, 32;
	mul.wide.u32 	%rd4645, %r91, %r91;
	and.b64  	%rd4646, %rd4618, 4294967295;
	add.s64 	%rd4647, %rd4644, %rd4646;
	add.s64 	%rd4648, %rd4647, %rd4645;
	shr.u64 	%rd4649, %rd4648, 32;
	mul.wide.u32 	%rd4650, %r90, %r91;
	and.b64  	%rd4651, %rd4623, 4294967295;
	add.s64 	%rd4652, %rd4649, %rd4651;
	add.s64 	%rd4653, %rd4652, %rd4650;
	shr.u64 	%rd4654, %rd4653, 32;
	mul.wide.u32 	%rd4655, %r89, %r91;
	and.b64  	%rd4656, %rd4628, 4294967295;
	add.s64 	%rd4657, %rd4654, %rd4656;
	add.s64 	%rd4658, %rd4657, %rd4655;
	shr.u64 	%rd4659, %rd4658, 32;
	mul.wide.u32 	%rd4660, %r88, %r91;
	and.b64  	%rd4661, %rd4632, 4294967295;
	add.s64 	%rd4662, %rd4659, %rd4661;
	add.s64 	%rd4663, %rd4662, %rd4660;
	shr.u64 	%rd4664, %rd4663, 32;
	mul.wide.u32 	%rd4665, %r87, %r91;
	add.s64 	%rd4666, %rd4664, %rd4633;
	add.s64 	%rd4667, %rd4666, %rd4665;
	shr.u64 	%rd4668, %rd4667, 32;
	and.b64  	%rd4669, %rd4639, 4294967295;
	add.s64 	%rd4670, %rd4549, %rd4669;
	shr.u64 	%rd4671, %rd4670, 32;
	and.b64  	%rd4672, %rd4643, 4294967295;
	add.s64 	%rd4673, %rd4671, %rd4672;
	add.s64 	%rd4674, %rd4673, %rd4579;
	shr.u64 	%rd4675, %rd4674, 32;
	and.b64  	%rd4676, %rd4648, 4294967295;
	add.s64 	%rd4677, %rd4675, %rd4676;
	add.s64 	%rd4678, %rd4677, %rd4615;
	shr.u64 	%rd4679, %rd4678, 32;
	and.b64  	%rd4680, %rd4653, 4294967295;
	add.s64 	%rd4681, %rd4679, %rd4680;
	add.s64 	%rd4682, %rd4681, %rd4650;
	shr.u64 	%rd4683, %rd4682, 32;
	mul.wide.u32 	%rd4684, %r90, %r90;
	and.b64  	%rd4685, %rd4658, 4294967295;
	add.s64 	%rd4686, %rd4683, %rd4685;
	add.s64 	%rd4687, %rd4686, %rd4684;
	shr.u64 	%rd4688, %rd4687, 32;
	mul.wide.u32 	%rd4689, %r89, %r90;
	and.b64  	%rd4690, %rd4663, 4294967295;
	add.s64 	%rd4691, %rd4688, %rd4690;
	add.s64 	%rd4692, %rd4691, %rd4689;
	shr.u64 	%rd4693, %rd4692, 32;
	mul.wide.u32 	%rd4694, %r88, %r90;
	and.b64  	%rd4695, %rd4667, 4294967295;
	add.s64 	%rd4696, %rd4693, %rd4695;
	add.s64 	%rd4697, %rd4696, %rd4694;
	shr.u64 	%rd4698, %rd4697, 32;
	mul.wide.u32 	%rd4699, %r87, %r90;
	add.s64 	%rd4700, %rd4698, %rd4668;
	add.s64 	%rd4701, %rd4700, %rd4699;
	shr.u64 	%rd4702, %rd4701, 32;
	and.b64  	%rd4703, %rd4674, 4294967295;
	add.s64 	%rd4704, %rd4552, %rd4703;
	shr.u64 	%rd4705, %rd4704, 32;
	and.b64  	%rd4706, %rd4678, 4294967295;
	add.s64 	%rd4707, %rd4705, %rd4706;
	add.s64 	%rd4708, %rd4707, %rd4584;
	shr.u64 	%rd4709, %rd4708, 32;
	and.b64  	%rd4710, %rd4682, 4294967295;
	add.s64 	%rd4711, %rd4709, %rd4710;
	add.s64 	%rd4712, %rd4711, %rd4620;
	shr.u64 	%rd4713, %rd4712, 32;
	and.b64  	%rd4714, %rd4687, 4294967295;
	add.s64 	%rd4715, %rd4713, %rd4714;
	add.s64 	%rd4716, %rd4715, %rd4655;
	shr.u64 	%rd4717, %rd4716, 32;
	and.b64  	%rd4718, %rd4692, 4294967295;
	add.s64 	%rd4719, %rd4717, %rd4718;
	add.s64 	%rd4720, %rd4719, %rd4689;
	shr.u64 	%rd4721, %rd4720, 32;
	mul.wide.u32 	%rd4722, %r89, %r89;
	and.b64  	%rd4723, %rd4697, 4294967295;
	add.s64 	%rd4724, %rd4721, %rd4723;
	add.s64 	%rd4725, %rd4724, %rd4722;
	shr.u64 	%rd4726, %rd4725, 32;
	mul.wide.u32 	%rd4727, %r88, %r89;
	and.b64  	%rd4728, %rd4701, 4294967295;
	add.s64 	%rd4729, %rd4726, %rd4728;
	add.s64 	%rd4730, %rd4729, %rd4727;
	shr.u64 	%rd4731, %rd4730, 32;
	mul.wide.u32 	%rd4732, %r87, %r89;
	add.s64 	%rd4733, %rd4731, %rd4702;
	add.s64 	%rd4734, %rd4733, %rd4732;
	shr.u64 	%rd4735, %rd4734, 32;
	and.b64  	%rd4736, %rd4708, 4294967295;
	add.s64 	%rd4737, %rd4555, %rd4736;
	shr.u64 	%rd4738, %rd4737, 32;
	and.b64  	%rd4739, %rd4712, 4294967295;
	add.s64 	%rd4740, %rd4738, %rd4739;
	add.s64 	%rd4741, %rd4740, %rd4589;
	shr.u64 	%rd4742, %rd4741, 32;
	and.b64  	%rd4743, %rd4716, 4294967295;
	add.s64 	%rd4744, %rd4742, %rd4743;
	add.s64 	%rd4745, %rd4744, %rd4625;
	shr.u64 	%rd4746, %rd4745, 32;
	and.b64  	%rd4747, %rd4720, 4294967295;
	add.s64 	%rd4748, %rd4746, %rd4747;
	add.s64 	%rd4749, %rd4748, %rd4660;
	shr.u64 	%rd4750, %rd4749, 32;
	and.b64  	%rd4751, %rd4725, 4294967295;
	add.s64 	%rd4752, %rd4750, %rd4751;
	add.s64 	%rd4753, %rd4752, %rd4694;
	shr.u64 	%rd4754, %rd4753, 32;
	and.b64  	%rd4755, %rd4730, 4294967295;
	add.s64 	%rd4756, %rd4754, %rd4755;
	add.s64 	%rd4757, %rd4756, %rd4727;
	shr.u64 	%rd4758, %rd4757, 32;
	mul.wide.u32 	%rd4759, %r88, %r88;
	and.b64  	%rd4760, %rd4734, 4294967295;
	add.s64 	%rd4761, %rd4758, %rd4760;
	add.s64 	%rd4762, %rd4761, %rd4759;
	shr.u64 	%rd4763, %rd4762, 32;
	mul.wide.u32 	%rd4764, %r87, %r88;
	add.s64 	%rd4765, %rd4763, %rd4735;
	add.s64 	%rd4766, %rd4765, %rd4764;
	shr.u64 	%rd4767, %rd4766, 32;
	and.b64  	%rd4768, %rd4741, 4294967295;
	add.s64 	%rd4769, %rd4558, %rd4768;
	shr.u64 	%rd4770, %rd4769, 32;
	and.b64  	%rd4771, %rd4745, 4294967295;
	add.s64 	%rd4772, %rd4770, %rd4771;
	add.s64 	%rd4773, %rd4772, %rd4594;
	shr.u64 	%rd4774, %rd4773, 32;
	and.b64  	%rd4775, %rd4749, 4294967295;
	add.s64 	%rd4776, %rd4774, %rd4775;
	add.s64 	%rd4777, %rd4776, %rd4630;
	shr.u64 	%rd4778, %rd4777, 32;
	and.b64  	%rd4779, %rd4753, 4294967295;
	add.s64 	%rd4780, %rd4778, %rd4779;
	add.s64 	%rd4781, %rd4780, %rd4665;
	shr.u64 	%rd4782, %rd4781, 32;
	and.b64  	%rd4783, %rd4757, 4294967295;
	add.s64 	%rd4784, %rd4782, %rd4783;
	add.s64 	%rd4785, %rd4784, %rd4699;
	shr.u64 	%rd4786, %rd4785, 32;
	and.b64  	%rd4787, %rd4762, 4294967295;
	add.s64 	%rd4788, %rd4786, %rd4787;
	add.s64 	%rd4789, %rd4788, %rd4732;
	shr.u64 	%rd4790, %rd4789, 32;
	and.b64  	%rd4791, %rd4766, 4294967295;
	add.s64 	%rd4792, %rd4790, %rd4791;
	add.s64 	%rd4793, %rd4792, %rd4764;
	shr.u64 	%rd4794, %rd4793, 32;
	mul.wide.u32 	%rd4795, %r87, %r87;
	add.s64 	%rd4796, %rd4794, %rd4767;
	add.s64 	%rd4797, %rd4796, %rd4795;
	{ .reg .b32 tmp; mov.b64 {tmp, %r2028}, %rd4797; }
	mul.lo.s32 	%r2029, %r9, %r2027;
	cvt.u64.u32 	%rd4798, %r2029;
	and.b64  	%rd4799, %rd4538, 4294967293;
	mad.lo.s64 	%rd4800, %rd2, %rd4798, %rd4799;
	shr.u64 	%rd4801, %rd4800, 32;
	and.b64  	%rd4802, %rd4562, 4294967295;
	add.s64 	%rd4803, %rd4801, %rd4802;
	mad.lo.s64 	%rd4804, %rd3, %rd4798, %rd4803;
	cvt.u32.u64 	%r2030, %rd4804;
	shr.u64 	%rd4805, %rd4804, 32;
	and.b64  	%rd4806, %rd4599, 4294967295;
	add.s64 	%rd4807, %rd4805, %rd4806;
	mad.lo.s64 	%rd4808, %rd4, %rd4798, %rd4807;
	shr.u64 	%rd4809, %rd4808, 32;
	and.b64  	%rd4810, %rd4635, 4294967295;
	add.s64 	%rd4811, %rd4809, %rd4810;
	mad.lo.s64 	%rd4812, %rd5, %rd4798, %rd4811;
	shr.u64 	%rd4813, %rd4812, 32;
	and.b64  	%rd4814, %rd4670, 4294967295;
	add.s64 	%rd4815, %rd4813, %rd4814;
	mad.lo.s64 	%rd4816, %rd6, %rd4798, %rd4815;
	shr.u64 	%rd4817, %rd4816, 32;
	and.b64  	%rd4818, %rd4704, 4294967295;
	add.s64 	%rd4819, %rd4817, %rd4818;
	mad.lo.s64 	%rd4820, %rd7, %rd4798, %rd4819;
	shr.u64 	%rd4821, %rd4820, 32;
	and.b64  	%rd4822, %rd4737, 4294967295;
	add.s64 	%rd4823, %rd4821, %rd4822;
	mad.lo.s64 	%rd4824, %rd8, %rd4798, %rd4823;
	shr.u64 	%rd4825, %rd4824, 32;
	and.b64  	%rd4826, %rd4769, 4294967295;
	add.s64 	%rd4827, %rd4825, %rd4826;
	mad.lo.s64 	%rd4828, %rd9, %rd4798, %rd4827;
	shr.u64 	%rd4829, %rd4828, 32;
	and.b64  	%rd4830, %rd4773, 4294967295;
	add.s64 	%rd4831, %rd4829, %rd4830;
	shr.u64 	%rd4832, %rd4831, 32;
	and.b64  	%rd4833, %rd4777, 4294967295;
	add.s64 	%rd4834, %rd4832, %rd4833;
	shr.u64 	%rd4835, %rd4834, 32;
	and.b64  	%rd4836, %rd4781, 4294967295;
	add.s64 	%rd4837, %rd4835, %rd4836;
	shr.u64 	%rd4838, %rd4837, 32;
	and.b64  	%rd4839, %rd4785, 4294967295;
	add.s64 	%rd4840, %rd4838, %rd4839;
	shr.u64 	%rd4841, %rd4840, 32;
	and.b64  	%rd4842, %rd4789, 4294967295;
	add.s64 	%rd4843, %rd4841, %rd4842;
	shr.u64 	%rd4844, %rd4843, 32;
	and.b64  	%rd4845, %rd4793, 4294967295;
	add.s64 	%rd4846, %rd4844, %rd4845;
	shr.u64 	%rd4847, %rd4846, 32;
	and.b64  	%rd4848, %rd4797, 4294967295;
	add.s64 	%rd4849, %rd4847, %rd4848;
	{ .reg .b32 tmp; mov.b64 {tmp, %r2031}, %rd4849; }
	add.s32 	%r2032, %r2028, %r2031;
	mul.lo.s32 	%r2033, %r9, %r2030;
	cvt.u64.u32 	%rd4850, %r2033;
	and.b64  	%rd4851, %rd4804, 4294967295;
	mad.lo.s64 	%rd4852, %rd2, %rd4850, %rd4851;
	shr.u64 	%rd4853, %rd4852, 32;
	and.b64  	%rd4854, %rd4808, 4294967295;
	add.s64 	%rd4855, %rd4853, %rd4854;
	mad.lo.s64 	%rd4856, %rd3, %rd4850, %rd4855;
	cvt.u32.u64 	%r2034, %rd4856;
	shr.u64 	%rd4857, %rd4856, 32;
	and.b64  	%rd4858, %rd4812, 4294967295;
	add.s64 	%rd4859, %rd4857, %rd4858;
	mad.lo.s64 	%rd4860, %rd4, %rd4850, %rd4859;
	shr.u64 	%rd4861, %rd4860, 32;
	and.b64  	%rd4862, %rd4816, 4294967295;
	add.s64 	%rd4863, %rd4861, %rd4862;
	mad.lo.s64 	%rd4864, %rd5, %rd4850, %rd4863;
	shr.u64 	%rd4865, %rd4864, 32;
	and.b64  	%rd4866, %rd4820, 4294967295;
	add.s64 	%rd4867, %rd4865, %rd4866;
	mad.lo.s64 	%rd4868, %rd6, %rd4850, %rd4867;
	shr.u64 	%rd4869, %rd4868, 32;
	and.b64  	%rd4870, %rd4824, 4294967295;
	add.s64 	%rd4871, %rd4869, %rd4870;
	mad.lo.s64 	%rd4872, %rd7, %rd4850, %rd4871;
	shr.u64 	%rd4873, %rd4872, 32;
	and.b64  	%rd4874, %rd4828, 4294967295;
	add.s64 	%rd4875, %rd4873, %rd4874;
	mad.lo.s64 	%rd4876, %rd8, %rd4850, %rd4875;
	shr.u64 	%rd4877, %rd4876, 32;
	and.b64  	%rd4878, %rd4831, 4294967295;
	add.s64 	%rd4879, %rd4877, %rd4878;
	mad.lo.s64 	%rd4880, %rd9, %rd4850, %rd4879;
	shr.u64 	%rd4881, %rd4880, 32;
	and.b64  	%rd4882, %rd4834, 4294967295;
	add.s64 	%rd4883, %rd4881, %rd4882;
	shr.u64 	%rd4884, %rd4883, 32;
	and.b64  	%rd4885, %rd4837, 4294967295;
	add.s64 	%rd4886, %rd4884, %rd4885;
	shr.u64 	%rd4887, %rd4886, 32;
	and.b64  	%rd4888, %rd4840, 4294967295;
	add.s64 	%rd4889, %rd4887, %rd4888;
	shr.u64 	%rd4890, %rd4889, 32;
	and.b64  	%rd4891, %rd4843, 4294967295;
	add.s64 	%rd4892, %rd4890, %rd4891;
	shr.u64 	%rd4893, %rd4892, 32;
	and.b64  	%rd4894, %rd4846, 4294967295;
	add.s64 	%rd4895, %rd4893, %rd4894;
	shr.u64 	%rd4896, %rd4895, 32;
	and.b64  	%rd4897, %rd4849, 4294967295;
	add.s64 	%rd4898, %rd4896, %rd4897;
	{ .reg .b32 tmp; mov.b64 {tmp, %r2035}, %rd4898; }
	add.s32 	%r2036, %r2032, %r2035;
	mul.lo.s32 	%r2037, %r9, %r2034;
	cvt.u64.u32 	%rd4899, %r2037;
	and.b64  	%rd4900, %rd4856, 4294967295;
	mad.lo.s64 	%rd4901, %rd2, %rd4899, %rd4900;
	shr.u64 	%rd4902, %rd4901, 32;
	and.b64  	%rd4903, %rd4860, 4294967295;
	add.s64 	%rd4904, %rd4902, %rd4903;
	mad.lo.s64 	%rd4905, %rd3, %rd4899, %rd4904;
	cvt.u32.u64 	%r2038, %rd4905;
	shr.u64 	%rd4906, %rd4905, 32;
	and.b64  	%rd4907, %rd4864, 4294967295;
	add.s64 	%rd4908, %rd4906, %rd4907;
	mad.lo.s64 	%rd4909, %rd4, %rd4899, %rd4908;
	shr.u64 	%rd4910, %rd4909, 32;
	and.b64  	%rd4911, %rd4868, 4294967295;
	add.s64 	%rd4912, %rd4910, %rd4911;
	mad.lo.s64 	%rd4913, %rd5, %rd4899, %rd4912;
	shr.u64 	%rd4914, %rd4913, 32;
	and.b64  	%rd4915, %rd4872, 4294967295;
	add.s64 	%rd4916, %rd4914, %rd4915;
	mad.lo.s64 	%rd4917, %rd6, %rd4899, %rd4916;
	shr.u64 	%rd4918, %rd4917, 32;
	and.b64  	%rd4919, %rd4876, 4294967295;
	add.s64 	%rd4920, %rd4918, %rd4919;
	mad.lo.s64 	%rd4921, %rd7, %rd4899, %rd4920;
	shr.u64 	%rd4922, %rd4921, 32;
	and.b64  	%rd4923, %rd4880, 4294967295;
	add.s64 	%rd4924, %rd4922, %rd4923;
	mad.lo.s64 	%rd4925, %rd8, %rd4899, %rd4924;
	shr.u64 	%rd4926, %rd4925, 32;
	and.b64  	%rd4927, %rd4883, 4294967295;
	add.s64 	%rd4928, %rd4926, %rd4927;
	mad.lo.s64 	%rd4929, %rd9, %rd4899, %rd4928;
	shr.u64 	%rd4930, %rd4929, 32;
	and.b64  	%rd4931, %rd4886, 4294967295;
	add.s64 	%rd4932, %rd4930, %rd4931;
	shr.u64 	%rd4933, %rd4932, 32;
	and.b64  	%rd4934, %rd4889, 4294967295;
	add.s64 	%rd4935, %rd4933, %rd4934;
	shr.u64 	%rd4936, %rd4935, 32;
	and.b64  	%rd4937, %rd4892, 4294967295;
	add.s64 	%rd4938, %rd4936, %rd4937;
	shr.u64 	%rd4939, %rd4938, 32;
	and.b64  	%rd4940, %rd4895, 4294967295;
	add.s64 	%rd4941, %rd4939, %rd4940;
	shr.u64 	%rd4942, %rd4941, 32;
	and.b64  	%rd4943, %rd4898, 4294967295;
	add.s64 	%rd4944, %rd4942, %rd4943;
	{ .reg .b32 tmp; mov.b64 {tmp, %r2039}, %rd4944; }
	add.s32 	%r2040, %r2036, %r2039;
	mul.lo.s32 	%r2041, %r9, %r2038;
	cvt.u64.u32 	%rd4945, %r2041;
	and.b64  	%rd4946, %rd4905, 4294967295;
	mad.lo.s64 	%rd4947, %rd2, %rd4945, %rd4946;
	shr.u64 	%rd4948, %rd4947, 32;
	and.b64  	%rd4949, %rd4909, 4294967295;
	add.s64 	%rd4950, %rd4948, %rd4949;
	mad.lo.s64 	%rd4951, %rd3, %rd4945, %rd4950;
	cvt.u32.u64 	%r2042, %rd4951;
	shr.u64 	%rd4952, %rd4951, 32;
	and.b64  	%rd4953, %rd4913, 4294967295;
	add.s64 	%rd4954, %rd4952, %rd4953;
	mad.lo.s64 	%rd4955, %rd4, %rd4945, %rd4954;
	shr.u64 	%rd4956, %rd4955, 32;
	and.b64  	%rd4957, %rd4917, 4294967295;
	add.s64 	%rd4958, %rd4956, %rd4957;
	mad.lo.s64 	%rd4959, %rd5, %rd4945, %rd4958;
	shr.u64 	%rd4960, %rd4959, 32;
	and.b64  	%rd4961, %rd4921, 4294967295;
	add.s64 	%rd4962, %rd4960, %rd4961;
	mad.lo.s64 	%rd4963, %rd6, %rd4945, %rd4962;
	shr.u64 	%rd4964, %rd4963, 32;
	and.b64  	%rd4965, %rd4925, 4294967295;
	add.s64 	%rd4966, %rd4964, %rd4965;
	mad.lo.s64 	%rd4967, %rd7, %rd4945, %rd4966;
	shr.u64 	%rd4968, %rd4967, 32;
	and.b64  	%rd4969, %rd4929, 4294967295;
	add.s64 	%rd4970, %rd4968, %rd4969;
	mad.lo.s64 	%rd4971, %rd8, %rd4945, %rd4970;
	shr.u64 	%rd4972, %rd4971, 32;
	and.b64  	%rd4973, %rd4932, 4294967295;
	add.s64 	%rd4974, %rd4972, %rd4973;
	mad.lo.s64 	%rd4975, %rd9, %rd4945, %rd4974;
	shr.u64 	%rd4976, %rd4975, 32;
	and.b64  	%rd4977, %rd4935, 4294967295;
	add.s64 	%rd4978, %rd4976, %rd4977;
	shr.u64 	%rd4979, %rd4978, 32;
	and.b64  	%rd4980, %rd4938, 4294967295;
	add.s64 	%rd4981, %rd4979, %rd4980;
	shr.u64 	%rd4982, %rd4981, 32;
	and.b64  	%rd4983, %rd4941, 4294967295;
	add.s64 	%rd4984, %rd4982, %rd4983;
	shr.u64 	%rd4985, %rd4984, 32;
	and.b64  	%rd4986, %rd4944, 4294967295;
	add.s64 	%rd4987, %rd4985, %rd4986;
	{ .reg .b32 tmp; mov.b64 {tmp, %r2043}, %rd4987; }
	add.s32 	%r2044, %r2040, %r2043;
	mul.lo.s32 	%r2045, %r9, %r2042;
	cvt.u64.u32 	%rd4988, %r2045;
	and.b64  	%rd4989, %rd4951, 4294967295;
	mad.lo.s64 	%rd4990, %rd2, %rd4988, %rd4989;
	shr.u64 	%rd4991, %rd4990, 32;
	and.b64  	%rd4992, %rd4955, 4294967295;
	add.s64 	%rd4993, %rd4991, %rd4992;
	mad.lo.s64 	%rd4994, %rd3, %rd4988, %rd4993;
	cvt.u32.u64 	%r2046, %rd4994;
	shr.u64 	%rd4995, %rd4994, 32;
	and.b64  	%rd4996, %rd4959, 4294967295;
	add.s64 	%rd4997, %rd4995, %rd4996;
	mad.lo.s64 	%rd4998, %rd4, %rd4988, %rd4997;
	shr.u64 	%rd4999, %rd4998, 32;
	and.b64  	%rd5000, %rd4963, 4294967295;
	add.s64 	%rd5001, %rd4999, %rd5000;
	mad.lo.s64 	%rd5002, %rd5, %rd4988, %rd5001;
	shr.u64 	%rd5003, %rd5002, 32;
	and.b64  	%rd5004, %rd4967, 4294967295;
	add.s64 	%rd5005, %rd5003, %rd5004;
	mad.lo.s64 	%rd5006, %rd6, %rd4988, %rd5005;
	shr.u64 	%rd5007, %rd5006, 32;
	and.b64  	%rd5008, %rd4971, 4294967295;
	add.s64 	%rd5009, %rd5007, %rd5008;
	mad.lo.s64 	%rd5010, %rd7, %rd4988, %rd5009;
	shr.u64 	%rd5011, %rd5010, 32;
	and.b64  	%rd5012, %rd4975, 4294967295;
	add.s64 	%rd5013, %rd5011, %rd5012;
	mad.lo.s64 	%rd5014, %rd8, %rd4988, %rd5013;
	shr.u64 	%rd5015, %rd5014, 32;
	and.b64  	%rd5016, %rd4978, 4294967295;
	add.s64 	%rd5017, %rd5015, %rd5016;
	mad.lo.s64 	%rd5018, %rd9, %rd4988, %rd5017;
	shr.u64 	%rd5019, %rd5018, 32;
	and.b64  	%rd5020, %rd4981, 4294967295;
	add.s64 	%rd5021, %rd5019, %rd5020;
	shr.u64 	%rd5022, %rd5021, 32;
	and.b64  	%rd5023, %rd4984, 4294967295;
	add.s64 	%rd5024, %rd5022, %rd5023;
	shr.u64 	%rd5025, %rd5024, 32;
	and.b64  	%rd5026, %rd4987, 4294967295;
	add.s64 	%rd5027, %rd5025, %rd5026;
	{ .reg .b32 tmp; mov.b64 {tmp, %r2047}, %rd5027; }
	add.s32 	%r2048, %r2044, %r2047;
	mul.lo.s32 	%r2049, %r9, %r2046;
	cvt.u64.u32 	%rd5028, %r2049;
	and.b64  	%rd5029, %rd4994, 4294967295;
	mad.lo.s64 	%rd5030, %rd2, %rd5028, %rd5029;
	shr.u64 	%rd5031, %rd5030, 32;
	and.b64  	%rd5032, %rd4998, 4294967295;
	add.s64 	%rd5033, %rd5031, %rd5032;
	mad.lo.s64 	%rd5034, %rd3, %rd5028, %rd5033;
	cvt.u32.u64 	%r2050, %rd5034;
	shr.u64 	%rd5035, %rd5034, 32;
	and.b64  	%rd5036, %rd5002, 4294967295;
	add.s64 	%rd5037, %rd5035, %rd5036;
	mad.lo.s64 	%rd5038, %rd4, %rd5028, %rd5037;
	shr.u64 	%rd5039, %rd5038, 32;
	and.b64  	%rd5040, %rd5006, 4294967295;
	add.s64 	%rd5041, %rd5039, %rd5040;
	mad.lo.s64 	%rd5042, %rd5, %rd5028, %rd5041;
	shr.u64 	%rd5043, %rd5042, 32;
	and.b64  	%rd5044, %rd5010, 4294967295;
	add.s64 	%rd5045, %rd5043, %rd5044;
	mad.lo.s64 	%rd5046, %rd6, %rd5028, %rd5045;
	shr.u64 	%rd5047, %rd5046, 32;
	and.b64  	%rd5048, %rd5014, 4294967295;
	add.s64 	%rd5049, %rd5047, %rd5048;
	mad.lo.s64 	%rd5050, %rd7, %rd5028, %rd5049;
	shr.u64 	%rd5051, %rd5050, 32;
	and.b64  	%rd5052, %rd5018, 4294967295;
	add.s64 	%rd5053, %rd5051, %rd5052;
	mad.lo.s64 	%rd5054, %rd8, %rd5028, %rd5053;
	shr.u64 	%rd5055, %rd5054, 32;
	and.b64  	%rd5056, %rd5021, 4294967295;
	add.s64 	%rd5057, %rd5055, %rd5056;
	mad.lo.s64 	%rd5058, %rd9, %rd5028, %rd5057;
	shr.u64 	%rd5059, %rd5058, 32;
	and.b64  	%rd5060, %rd5024, 4294967295;
	add.s64 	%rd5061, %rd5059, %rd5060;
	shr.u64 	%rd5062, %rd5061, 32;
	and.b64  	%rd5063, %rd5027, 4294967295;
	add.s64 	%rd5064, %rd5062, %rd5063;
	{ .reg .b32 tmp; mov.b64 {tmp, %r2051}, %rd5064; }
	add.s32 	%r2052, %r2048, %r2051;
	mul.lo.s32 	%r2053, %r9, %r2050;
	cvt.u64.u32 	%rd5065, %r2053;
	and.b64  	%rd5066, %rd5034, 4294967295;
	mad.lo.s64 	%rd5067, %rd2, %rd5065, %rd5066;
	shr.u64 	%rd5068, %rd5067, 32;
	and.b64  	%rd5069, %rd5038, 4294967295;
	add.s64 	%rd5070, %rd5068, %rd5069;
	mad.lo.s64 	%rd5071, %rd3, %rd5065, %rd5070;
	cvt.u32.u64 	%r2054, %rd5071;
	shr.u64 	%rd5072, %rd5071, 32;
	and.b64  	%rd5073, %rd5042, 4294967295;
	add.s64 	%rd5074, %rd5072, %rd5073;
	mad.lo.s64 	%rd5075, %rd4, %rd5065, %rd5074;
	shr.u64 	%rd5076, %rd5075, 32;
	and.b64  	%rd5077, %rd5046, 4294967295;
	add.s64 	%rd5078, %rd5076, %rd5077;
	mad.lo.s64 	%rd5079, %rd5, %rd5065, %rd5078;
	shr.u64 	%rd5080, %rd5079, 32;
	and.b64  	%rd5081, %rd5050, 4294967295;
	add.s64 	%rd5082, %rd5080, %rd5081;
	mad.lo.s64 	%rd5083, %rd6, %rd5065, %rd5082;
	shr.u64 	%rd5084, %rd5083, 32;
	and.b64  	%rd5085, %rd5054, 4294967295;
	add.s64 	%rd5086, %rd5084, %rd5085;
	mad.lo.s64 	%rd5087, %rd7, %rd5065, %rd5086;
	shr.u64 	%rd5088, %rd5087, 32;
	and.b64  	%rd5089, %rd5058, 4294967295;
	add.s64 	%rd5090, %rd5088, %rd5089;
	mad.lo.s64 	%rd5091, %rd8, %rd5065, %rd5090;
	shr.u64 	%rd5092, %rd5091, 32;
	and.b64  	%rd5093, %rd5061, 4294967295;
	add.s64 	%rd5094, %rd5092, %rd5093;
	mad.lo.s64 	%rd5095, %rd9, %rd5065, %rd5094;
	shr.u64 	%rd5096, %rd5095, 32;
	and.b64  	%rd5097, %rd5064, 4294967295;
	add.s64 	%rd5098, %rd5096, %rd5097;
	{ .reg .b32 tmp; mov.b64 {tmp, %r2055}, %rd5098; }
	add.s32 	%r2056, %r2052, %r2055;
	mul.lo.s32 	%r2057, %r9, %r2054;
	cvt.u64.u32 	%rd5099, %r2057;
	and.b64  	%rd5100, %rd5071, 4294967295;
	mad.lo.s64 	%rd5101, %rd2, %rd5099, %rd5100;
	shr.u64 	%rd5102, %rd5101, 32;
	and.b64  	%rd5103, %rd5075, 4294967295;
	add.s64 	%rd5104, %rd5102, %rd5103;
	mad.lo.s64 	%rd47283, %rd3, %rd5099, %rd5104;
	shr.u64 	%rd5105, %rd47283, 32;
	and.b64  	%rd5106, %rd5079, 4294967295;
	add.s64 	%rd5107, %rd5105, %rd5106;
	mad.lo.s64 	%rd47284, %rd4, %rd5099, %rd5107;
	cvt.u32.u64 	%r823, %rd47284;
	shr.u64 	%rd5108, %rd47284, 32;
	and.b64  	%rd5109, %rd5083, 4294967295;
	add.s64 	%rd5110, %rd5108, %rd5109;
	mad.lo.s64 	%rd47285, %rd5, %rd5099, %rd5110;
	cvt.u32.u64 	%r824, %rd47285;
	shr.u64 	%rd5111, %rd47285, 32;
	and.b64  	%rd5112, %rd5087, 4294967295;
	add.s64 	%rd5113, %rd5111, %rd5112;
	mad.lo.s64 	%rd47286, %rd6, %rd5099, %rd5113;
	cvt.u32.u64 	%r825, %rd47286;
	shr.u64 	%rd5114, %rd47286, 32;
	and.b64  	%rd5115, %rd5091, 4294967295;
	add.s64 	%rd5116, %rd5114, %rd5115;
	mad.lo.s64 	%rd47287, %rd7, %rd5099, %rd5116;
	cvt.u32.u64 	%r826, %rd47287;
	shr.u64 	%rd5117, %rd47287, 32;
	and.b64  	%rd5118, %rd5095, 4294967295;
	add.s64 	%rd5119, %rd5117, %rd5118;
	mad.lo.s64 	%rd47288, %rd8, %rd5099, %rd5119;
	cvt.u32.u64 	%r827, %rd47288;
	shr.u64 	%rd5120, %rd47288, 32;
	and.b64  	%rd5121, %rd5098, 4294967295;
	add.s64 	%rd5122, %rd5120, %rd5121;
	mad.lo.s64 	%rd47289, %rd9, %rd5099, %rd5122;
	cvt.u32.u64 	%r828, %rd47289;
	{ .reg .b32 tmp; mov.b64 {tmp, %r2058}, %rd47289; }
	add.s32 	%r6871, %r2056, %r2058;
	setp.gt.u32 	%p72, %r6871, %r2026;
	@%p72 bra 	$L__BB0_876;
	setp.lt.u32 	%p73, %r6871, %r2026;
	@%p73 bra 	$L__BB0_877;
	cvt.u32.u64 	%r2060, %rd8;
	setp.lt.u32 	%p74, %r2060, %r828;
	@%p74 bra 	$L__BB0_876;
	setp.gt.u32 	%p75, %r2060, %r828;
	@%p75 bra 	$L__BB0_877;
	cvt.u32.u64 	%r2062, %rd7;
	setp.lt.u32 	%p76, %r2062, %r827;
	@%p76 bra 	$L__BB0_876;
	setp.gt.u32 	%p77, %r2062, %r827;
	@%p77 bra 	$L__BB0_877;
	cvt.u32.u64 	%r2064, %rd6;
	setp.lt.u32 	%p78, %r2064, %r826;
	@%p78 bra 	$L__BB0_876;
	setp.gt.u32 	%p79, %r2064, %r826;
	@%p79 bra 	$L__BB0_877;
	cvt.u32.u64 	%r2066, %rd5;
	setp.lt.u32 	%p80, %r2066, %r825;
	@%p80 bra 	$L__BB0_876;
	setp.gt.u32 	%p81, %r2066, %r825;
	@%p81 bra 	$L__BB0_877;
	cvt.u32.u64 	%r2068, %rd4;
	setp.lt.u32 	%p82, %r2068, %r824;
	@%p82 bra 	$L__BB0_876;
	setp.gt.u32 	%p83, %r2068, %r824;
	@%p83 bra 	$L__BB0_877;
	cvt.u32.u64 	%r2070, %rd3;
	setp.lt.u32 	%p84, %r2070, %r823;
	@%p84 bra 	$L__BB0_876;
	cvt.u32.u64 	%r2072, %rd2;
	setp.gt.u32 	%p85, %r2070, %r823;
	cvt.u32.u64 	%r2073, %rd47283;
	setp.gt.u32 	%p86, %r2072, %r2073;
	or.pred  	%p87, %p85, %p86;
	@%p87 bra 	$L__BB0_877;
$L__BB0_876:
	and.b64  	%rd5124, %rd47283, 4294967295;
	sub.s64 	%rd47283, %rd5124, %rd2;
	shr.u64 	%rd5125, %rd47283, 63;
	and.b64  	%rd5126, %rd47284, 4294967295;
	add.s64 	%rd5127, %rd5125, %rd3;
	sub.s64 	%rd47284, %rd5126, %rd5127;
	shr.u64 	%rd5128, %rd47284, 63;
	and.b64  	%rd5129, %rd47285, 4294967295;
	add.s64 	%rd5130, %rd5128, %rd4;
	sub.s64 	%rd47285, %rd5129, %rd5130;
	shr.u64 	%rd5131, %rd47285, 63;
	and.b64  	%rd5132, %rd47286, 4294967295;
	add.s64 	%rd5133, %rd5131, %rd5;
	sub.s64 	%rd47286, %rd5132, %rd5133;
	shr.u64 	%rd5134, %rd47286, 63;
	and.b64  	%rd5135, %rd47287, 4294967295;
	add.s64 	%rd5136, %rd5134, %rd6;
	sub.s64 	%rd47287, %rd5135, %rd5136;
	shr.u64 	%rd5137, %rd47287, 63;
	and.b64  	%rd5138, %rd47288, 4294967295;
	add.s64 	%rd5139, %rd5137, %rd7;
	sub.s64 	%rd47288, %rd5138, %rd5139;
	shr.u64 	%rd5140, %rd47288, 63;
	and.b64  	%rd5141, %rd47289, 4294967295;
	add.s64 	%rd5142, %rd5140, %rd8;
	sub.s64 	%rd47289, %rd5141, %rd5142;
	shr.u64 	%rd5143, %rd47289, 63;
	cvt.u32.u64 	%r2075, %rd5143;
	add.s32 	%r2076, %r2026, %r2075;
	sub.s32 	%r6871, %r6871, %r2076;
$L__BB0_877:
	cvt.u32.u64 	%r2077, %rd9;
	cvt.u64.u32 	%rd1532, %r119;
	mul.wide.u32 	%rd5144, %r119, %r119;
	cvt.u32.u64 	%r2078, %rd5144;
	shr.u64 	%rd5145, %rd5144, 32;
	cvt.u64.u32 	%rd1533, %r118;
	mul.wide.u32 	%rd5146, %r118, %r119;
	add.s64 	%rd5147, %rd5145, %rd5146;
	shr.u64 	%rd5148, %rd5147, 32;
	cvt.u64.u32 	%rd1534, %r117;
	mul.wide.u32 	%rd5149, %r117, %r119;
	add.s64 	%rd5150, %rd5148, %rd5149;
	shr.u64 	%rd5151, %rd5150, 32;
	cvt.u64.u32 	%rd1535, %r116;
	mul.wide.u32 	%rd5152, %r116, %r119;
	add.s64 	%rd5153, %rd5151, %rd5152;
	shr.u64 	%rd5154, %rd5153, 32;
	cvt.u64.u32 	%rd1536, %r115;
	mul.wide.u32 	%rd5155, %r115, %r119;
	add.s64 	%rd5156, %rd5154, %rd5155;
	shr.u64 	%rd5157, %rd5156, 32;
	cvt.u64.u32 	%rd1537, %r114;
	mul.wide.u32 	%rd5158, %r114, %r119;
	add.s64 	%rd5159, %rd5157, %rd5158;
	shr.u64 	%rd5160, %rd5159, 32;
	cvt.u64.u32 	%rd1538, %r113;
	mul.wide.u32 	%rd5161, %r113, %r119;
	add.s64 	%rd5162, %rd5160, %rd5161;
	shr.u64 	%rd5163, %rd5162, 32;
	cvt.u64.u32 	%rd1539, %r112;
	mul.wide.u32 	%rd5164, %r112, %r119;
	add.s64 	%rd5165, %rd5163, %rd5164;
	shr.u64 	%rd5166, %rd5165, 32;
	and.b64  	%rd5167, %rd5147, 4294967295;
	add.s64 	%rd5168, %rd5146, %rd5167;
	shr.u64 	%rd5169, %rd5168, 32;
	mul.wide.u32 	%rd5170, %r118, %r118;
	and.b64  	%rd5171, %rd5150, 4294967295;
	add.s64 	%rd5172, %rd5169, %rd5171;
	add.s64 	%rd5173, %rd5172, %rd5170;
	shr.u64 	%rd5174, %rd5173, 32;
	mul.wide.u32 	%rd5175, %r117, %r118;
	and.b64  	%rd5176, %rd5153, 4294967295;
	add.s64 	%rd5177, %rd5174, %rd5176;
	add.s64 	%rd5178, %rd5177, %rd5175;
	shr.u64 	%rd5179, %rd5178, 32;
	mul.wide.u32 	%rd5180, %r116, %r118;
	and.b64  	%rd5181, %rd5156, 4294967295;
	add.s64 	%rd5182, %rd5179, %rd5181;
	add.s64 	%rd5183, %rd5182, %rd5180;
	shr.u64 	%rd5184, %rd5183, 32;
	mul.wide.u32 	%rd5185, %r115, %r118;
	and.b64  	%rd5186, %rd5159, 4294967295;
	add.s64 	%rd5187, %rd5184, %rd5186;
	add.s64 	%rd5188, %rd5187, %rd5185;
	shr.u64 	%rd5189, %rd5188, 32;
	mul.wide.u32 	%rd5190, %r114, %r118;
	and.b64  	%rd5191, %rd5162, 4294967295;
	add.s64 	%rd5192, %rd5189, %rd5191;
	add.s64 	%rd5193, %rd5192, %rd5190;
	shr.u64 	%rd5194, %rd5193, 32;
	mul.wide.u32 	%rd5195, %r113, %r118;
	and.b64  	%rd5196, %rd5165, 4294967295;
	add.s64 	%rd5197, %rd5194, %rd5196;
	add.s64 	%rd5198, %rd5197, %rd5195;
	shr.u64 	%rd5199, %rd5198, 32;
	mul.wide.u32 	%rd5200, %r112, %r118;
	add.s64 	%rd5201, %rd5199, %rd5166;
	add.s64 	%rd5202, %rd5201, %rd5200;
	shr.u64 	%rd5203, %rd5202, 32;
	and.b64  	%rd5204, %rd5173, 4294967295;
	add.s64 	%rd5205, %rd5149, %rd5204;
	shr.u64 	%rd5206, %rd5205, 32;
	and.b64  	%rd5207, %rd5178, 4294967295;
	add.s64 	%rd5208, %rd5206, %rd5207;
	add.s64 	%rd5209, %rd5208, %rd5175;
	shr.u64 	%rd5210, %rd5209, 32;
	mul.wide.u32 	%rd5211, %r117, %r117;
	and.b64  	%rd5212, %rd5183, 4294967295;
	add.s64 	%rd5213, %rd5210, %rd5212;
	add.s64 	%rd5214, %rd5213, %rd5211;
	shr.u64 	%rd5215, %rd5214, 32;
	mul.wide.u32 	%rd5216, %r116, %r117;
	and.b64  	%rd5217, %rd5188, 4294967295;
	add.s64 	%rd5218, %rd5215, %rd5217;
	add.s64 	%rd5219, %rd5218, %rd5216;
	shr.u64 	%rd5220, %rd5219, 32;
	mul.wide.u32 	%rd5221, %r115, %r117;
	and.b64  	%rd5222, %rd5193, 4294967295;
	add.s64 	%rd5223, %rd5220, %rd5222;
	add.s64 	%rd5224, %rd5223, %rd5221;
	shr.u64 	%rd5225, %rd5224, 32;
	mul.wide.u32 	%rd5226, %r114, %r117;
	and.b64  	%rd5227, %rd5198, 4294967295;
	add.s64 	%rd5228, %rd5225, %rd5227;
	add.s64 	%rd5229, %rd5228, %rd5226;
	shr.u64 	%rd5230, %rd5229, 32;
	mul.wide.u32 	%rd5231, %r113, %r117;
	and.b64  	%rd5232, %rd5202, 4294967295;
	add.s64 	%rd5233, %rd5230, %rd5232;
	add.s64 	%rd5234, %rd5233, %rd5231;
	shr.u64 	%rd5235, %rd5234, 32;
	mul.wide.u32 	%rd5236, %r112, %r117;
	add.s64 	%rd5237, %rd5235, %rd5203;
	add.s64 	%rd5238, %rd5237, %rd5236;
	shr.u64 	%rd5239, %rd5238, 32;
	and.b64  	%rd5240, %rd5209, 4294967295;
	add.s64 	%rd5241, %rd5152, %rd5240;
	shr.u64 	%rd5242, %rd5241, 32;
	and.b64  	%rd5243, %rd5214, 4294967295;
	add.s64 	%rd5244, %rd5242, %rd5243;
	add.s64 	%rd5245, %rd5244, %rd5180;
	shr.u64 	%rd5246, %rd5245, 32;
	and.b64  	%rd5247, %rd5219, 4294967295;
	add.s64 	%rd5248, %rd5246, %rd5247;
	add.s64 	%rd5249, %rd5248, %rd5216;
	shr.u64 	%rd5250, %rd5249, 32;
	mul.wide.u32 	%rd5251, %r116, %r116;
	and.b64  	%rd5252, %rd5224, 4294967295;
	add.s64 	%rd5253, %rd5250, %rd5252;
	add.s64 	%rd5254, %rd5253, %rd5251;
	shr.u64 	%rd5255, %rd5254, 32;
	mul.wide.u32 	%rd5256, %r115, %r116;
	and.b64  	%rd5257, %rd5229, 4294967295;
	add.s64 	%rd5258, %rd5255, %rd5257;
	add.s64 	%rd5259, %rd5258, %rd5256;
	shr.u64 	%rd5260, %rd5259, 32;
	mul.wide.u32 	%rd5261, %r114, %r116;
	and.b64  	%rd5262, %rd5234, 4294967295;
	add.s64 	%rd5263, %rd5260, %rd5262;
	add.s64 	%rd5264, %rd5263, %rd5261;
	shr.u64 	%rd5265, %rd5264, 32;
	mul.wide.u32 	%rd5266, %r113, %r116;
	and.b64  	%rd5267, %rd5238, 4294967295;
	add.s64 	%rd5268, %rd5265, %rd5267;
	add.s64 	%rd5269, %rd5268, %rd5266;
	shr.u64 	%rd5270, %rd5269, 32;
	mul.wide.u32 	%rd5271, %r112, %r116;
	add.s64 	%rd5272, %rd5270, %rd5239;
	add.s64 	%rd5273, %rd5272, %rd5271;
	shr.u64 	%rd5274, %rd5273, 32;
	and.b64  	%rd5275, %rd5245, 4294967295;
	add.s64 	%rd5276, %rd5155, %rd5275;
	shr.u64 	%rd5277, %rd5276, 32;
	and.b64  	%rd5278, %rd5249, 4294967295;
	add.s64 	%rd5279, %rd5277, %rd5278;
	add.s64 	%rd5280, %rd5279, %rd5185;
	shr.u64 	%rd5281, %rd5280, 32;
	and.b64  	%rd5282, %rd5254, 4294967295;
	add.s64 	%rd5283, %rd5281, %rd5282;
	add.s64 	%rd5284, %rd5283, %rd5221;
	shr.u64 	%rd5285, %rd5284, 32;
	and.b64  	%rd5286, %rd5259, 4294967295;
	add.s64 	%rd5287, %rd5285, %rd5286;
	add.s64 	%rd5288, %rd5287, %rd5256;
	shr.u64 	%rd5289, %rd5288, 32;
	mul.wide.u32 	%rd5290, %r115, %r115;
	and.b64  	%rd5291, %rd5264, 4294967295;
	add.s64 	%rd5292, %rd5289, %rd5291;
	add.s64 	%rd5293, %rd5292, %rd5290;
	shr.u64 	%rd5294, %rd5293, 32;
	mul.wide.u32 	%rd5295, %r114, %r115;
	and.b64  	%rd5296, %rd5269, 4294967295;
	add.s64 	%rd5297, %rd5294, %rd5296;
	add.s64 	%rd5298, %rd5297, %rd5295;
	shr.u64 	%rd5299, %rd5298, 32;
	mul.wide.u32 	%rd5300, %r113, %r115;
	and.b64  	%rd5301, %rd5273, 4294967295;
	add.s64 	%rd5302, %rd5299, %rd5301;
	add.s64 	%rd5303, %rd5302, %rd5300;
	shr.u64 	%rd5304, %rd5303, 32;
	mul.wide.u32 	%rd5305, %r112, %r115;
	add.s64 	%rd5306, %rd5304, %rd5274;
	add.s64 	%rd5307, %rd5306, %rd5305;
	shr.u64 	%rd5308, %rd5307, 32;
	and.b64  	%rd5309, %rd5280, 4294967295;
	add.s64 	%rd5310, %rd5158, %rd5309;
	shr.u64 	%rd5311, %rd5310, 32;
	and.b64  	%rd5312, %rd5284, 4294967295;
	add.s64 	%rd5313, %rd5311, %rd5312;
	add.s64 	%rd5314, %rd5313, %rd5190;
	shr.u64 	%rd5315, %rd5314, 32;
	and.b64  	%rd5316, %rd5288, 4294967295;
	add.s64 	%rd5317, %rd5315, %rd5316;
	add.s64 	%rd5318, %rd5317, %rd5226;
	shr.u64 	%rd5319, %rd5318, 32;
	and.b64  	%rd5320, %rd5293, 4294967295;
	add.s64 	%rd5321, %rd5319, %rd5320;
	add.s64 	%rd5322, %rd5321, %rd5261;
	shr.u64 	%rd5323, %rd5322, 32;
	and.b64  	%rd5324, %rd5298, 4294967295;
	add.s64 	%rd5325, %rd5323, %rd5324;
	add.s64 	%rd5326, %rd5325, %rd5295;
	shr.u64 	%rd5327, %rd5326, 32;
	mul.wide.u32 	%rd5328, %r114, %r114;
	and.b64  	%rd5329, %rd5303, 4294967295;
	add.s64 	%rd5330, %rd5327, %rd5329;
	add.s64 	%rd5331, %rd5330, %rd5328;
	shr.u64 	%rd5332, %rd5331, 32;
	mul.wide.u32 	%rd5333, %r113, %r114;
	and.b64  	%rd5334, %rd5307, 4294967295;
	add.s64 	%rd5335, %rd5332, %rd5334;
	add.s64 	%rd5336, %rd5335, %rd5333;
	shr.u64 	%rd5337, %rd5336, 32;
	mul.wide.u32 	%rd5338, %r112, %r114;
	add.s64 	%rd5339, %rd5337, %rd5308;
	add.s64 	%rd5340, %rd5339, %rd5338;
	shr.u64 	%rd5341, %rd5340, 32;
	and.b64  	%rd5342, %rd5314, 4294967295;
	add.s64 	%rd5343, %rd5161, %rd5342;
	shr.u64 	%rd5344, %rd5343, 32;
	and.b64  	%rd5345, %rd5318, 4294967295;
	add.s64 	%rd5346, %rd5344, %rd5345;
	add.s64 	%rd5347, %rd5346, %rd5195;
	shr.u64 	%rd5348, %rd5347, 32;
	and.b64  	%rd5349, %rd5322, 4294967295;
	add.s64 	%rd5350, %rd5348, %rd5349;
	add.s64 	%rd5351, %rd5350, %rd5231;
	shr.u64 	%rd5352, %rd5351, 32;
	and.b64  	%rd5353, %rd5326, 4294967295;
	add.s64 	%rd5354, %rd5352, %rd5353;
	add.s64 	%rd5355, %rd5354, %rd5266;
	shr.u64 	%rd5356, %rd5355, 32;
	and.b64  	%rd5357, %rd5331, 4294967295;
	add.s64 	%rd5358, %rd5356, %rd5357;
	add.s64 	%rd5359, %rd5358, %rd5300;
	shr.u64 	%rd5360, %rd5359, 32;
	and.b64  	%rd5361, %rd5336, 4294967295;
	add.s64 	%rd5362, %rd5360, %rd5361;
	add.s64 	%rd5363, %rd5362, %rd5333;
	shr.u64 	%rd5364, %rd5363, 32;
	mul.wide.u32 	%rd5365, %r113, %r113;
	and.b64  	%rd5366, %rd5340, 4294967295;
	add.s64 	%rd5367, %rd5364, %rd5366;
	add.s64 	%rd5368, %rd5367, %rd5365;
	shr.u64 	%rd5369, %rd5368, 32;
	mul.wide.u32 	%rd5370, %r112, %r113;
	add.s64 	%rd5371, %rd5369, %rd5341;
	add.s64 	%rd5372, %rd5371, %rd5370;
	shr.u64 	%rd5373, %rd5372, 32;
	and.b64  	%rd5374, %rd5347, 4294967295;
	add.s64 	%rd5375, %rd5164, %rd5374;
	shr.u64 	%rd5376, %rd5375, 32;
	and.b64  	%rd5377, %rd5351, 4294967295;
	add.s64 	%rd5378, %rd5376, %rd5377;
	add.s64 	%rd5379, %rd5378, %rd5200;
	shr.u64 	%rd5380, %rd5379, 32;
	and.b64  	%rd5381, %rd5355, 4294967295;
	add.s64 	%rd5382, %rd5380, %rd5381;
	add.s64 	%rd5383, %rd5382, %rd5236;
	shr.u64 	%rd5384, %rd5383, 32;
	and.b64  	%rd5385, %rd5359, 4294967295;
	add.s64 	%rd5386, %rd5384, %rd5385;
	add.s64 	%rd5387, %rd5386, %rd5271;
	shr.u64 	%rd5388, %rd5387, 32;
	and.b64  	%rd5389, %rd5363, 4294967295;
	add.s64 	%rd5390, %rd5388, %rd5389;
	add.s64 	%rd5391, %rd5390, %rd5305;
	shr.u64 	%rd5392, %rd5391, 32;
	and.b64  	%rd5393, %rd5368, 4294967295;
	add.s64 	%rd5394, %rd5392, %rd5393;
	add.s64 	%rd5395, %rd5394, %rd5338;
	shr.u64 	%rd5396, %rd5395, 32;
	and.b64  	%rd5397, %rd5372, 4294967295;
	add.s64 	%rd5398, %rd5396, %rd5397;
	add.s64 	%rd5399, %rd5398, %rd5370;
	shr.u64 	%rd5400, %rd5399, 32;
	mul.wide.u32 	%rd5401, %r112, %r112;
	add.s64 	%rd5402, %rd5400, %rd5373;
	add.s64 	%rd5403, %rd5402, %rd5401;
	{ .reg .b32 tmp; mov.b64 {tmp, %r2079}, %rd5403; }
	mul.lo.s32 	%r2080, %r9, %r2078;
	cvt.u64.u32 	%rd5404, %r2080;
	and.b64  	%rd5405, %rd5144, 4294967293;
	mad.lo.s64 	%rd5406, %rd2, %rd5404, %rd5405;
	shr.u64 	%rd5407, %rd5406, 32;
	and.b64  	%rd5408, %rd5168, 4294967295;
	add.s64 	%rd5409, %rd5407, %rd5408;
	mad.lo.s64 	%rd5410, %rd3, %rd5404, %rd5409;
	cvt.u32.u64 	%r2081, %rd5410;
	shr.u64 	%rd5411, %rd5410, 32;
	and.b64  	%rd5412, %rd5205, 4294967295;
	add.s64 	%rd5413, %rd5411, %rd5412;
	mad.lo.s64 	%rd5414, %rd4, %rd5404, %rd5413;
	shr.u64 	%rd5415, %rd5414, 32;
	and.b64  	%rd5416, %rd5241, 4294967295;
	add.s64 	%rd5417, %rd5415, %rd5416;
	mad.lo.s64 	%rd5418, %rd5, %rd5404, %rd5417;
	shr.u64 	%rd5419, %rd5418, 32;
	and.b64  	%rd5420, %rd5276, 4294967295;
	add.s64 	%rd5421, %rd5419, %rd5420;
	mad.lo.s64 	%rd5422, %rd6, %rd5404, %rd5421;
	shr.u64 	%rd5423, %rd5422, 32;
	and.b64  	%rd5424, %rd5310, 4294967295;
	add.s64 	%rd5425, %rd5423, %rd5424;
	mad.lo.s64 	%rd5426, %rd7, %rd5404, %rd5425;
	shr.u64 	%rd5427, %rd5426, 32;
	and.b64  	%rd5428, %rd5343, 4294967295;
	add.s64 	%rd5429, %rd5427, %rd5428;
	mad.lo.s64 	%rd5430, %rd8, %rd5404, %rd5429;
	shr.u64 	%rd5431, %rd5430, 32;
	and.b64  	%rd5432, %rd5375, 4294967295;
	add.s64 	%rd5433, %rd5431, %rd5432;
	mad.lo.s64 	%rd5434, %rd9, %rd5404, %rd5433;
	shr.u64 	%rd5435, %rd5434, 32;
	and.b64  	%rd5436, %rd5379, 4294967295;
	add.s64 	%rd5437, %rd5435, %rd5436;
	shr.u64 	%rd5438, %rd5437, 32;
	and.b64  	%rd5439, %rd5383, 4294967295;
	add.s64 	%rd5440, %rd5438, %rd5439;
	shr.u64 	%rd5441, %rd5440, 32;
	and.b64  	%rd5442, %rd5387, 4294967295;
	add.s64 	%rd5443, %rd5441, %rd5442;
	shr.u64 	%rd5444, %rd5443, 32;
	and.b64  	%rd5445, %rd5391, 4294967295;
	add.s64 	%rd5446, %rd5444, %rd5445;
	shr.u64 	%rd5447, %rd5446, 32;
	and.b64  	%rd5448, %rd5395, 4294967295;
	add.s64 	%rd5449, %rd5447, %rd5448;
	shr.u64 	%rd5450, %rd5449, 32;
	and.b64  	%rd5451, %rd5399, 4294967295;
	add.s64 	%rd5452, %rd5450, %rd5451;
	shr.u64 	%rd5453, %rd5452, 32;
	and.b64  	%rd5454, %rd5403, 4294967295;
	add.s64 	%rd5455, %rd5453, %rd5454;
	{ .reg .b32 tmp; mov.b64 {tmp, %r2082}, %rd5455; }
	add.s32 	%r2083, %r2079, %r2082;
	mul.lo.s32 	%r2084, %r9, %r2081;
	cvt.u64.u32 	%rd5456, %r2084;
	and.b64  	%rd5457, %rd5410, 4294967295;
	mad.lo.s64 	%rd5458, %rd2, %rd5456, %rd5457;
	shr.u64 	%rd5459, %rd5458, 32;
	and.b64  	%rd5460, %rd5414, 4294967295;
	add.s64 	%rd5461, %rd5459, %rd5460;
	mad.lo.s64 	%rd5462, %rd3, %rd5456, %rd5461;
	cvt.u32.u64 	%r2085, %rd5462;
	shr.u64 	%rd5463, %rd5462, 32;
	and.b64  	%rd5464, %rd5418, 4294967295;
	add.s64 	%rd5465, %rd5463, %rd5464;
	mad.lo.s64 	%rd5466, %rd4, %rd5456, %rd5465;
	shr.u64 	%rd5467, %rd5466, 32;
	and.b64  	%rd5468, %rd5422, 4294967295;
	add.s64 	%rd5469, %rd5467, %rd5468;
	mad.lo.s64 	%rd5470, %rd5, %rd5456, %rd5469;
	shr.u64 	%rd5471, %rd5470, 32;
	and.b64  	%rd5472, %rd5426, 4294967295;
	add.s64 	%rd5473, %rd5471, %rd5472;
	mad.lo.s64 	%rd5474, %rd6, %rd5456, %rd5473;
	shr.u64 	%rd5475, %rd5474, 32;
	and.b64  	%rd5476, %rd5430, 4294967295;
	add.s64 	%rd5477, %rd5475, %rd5476;
	mad.lo.s64 	%rd5478, %rd7, %rd5456, %rd5477;
	shr.u64 	%rd5479, %rd5478, 32;
	and.b64  	%rd5480, %rd5434, 4294967295;
	add.s64 	%rd5481, %rd5479, %rd5480;
	mad.lo.s64 	%rd5482, %rd8, %rd5456, %rd5481;
	shr.u64 	%rd5483, %rd5482, 32;
	and.b64  	%rd5484, %rd5437, 4294967295;
	add.s64 	%rd5485, %rd5483, %rd5484;
	mad.lo.s64 	%rd5486, %rd9, %rd5456, %rd5485;
	shr.u64 	%rd5487, %rd5486, 32;
	and.b64  	%rd5488, %rd5440, 4294967295;
	add.s64 	%rd5489, %rd5487, %rd5488;
	shr.u64 	%rd5490, %rd5489, 32;
	and.b64  	%rd5491, %rd5443, 4294967295;
	add.s64 	%rd5492, %rd5490, %rd5491;
	shr.u64 	%rd5493, %rd5492, 32;
	and.b64  	%rd5494, %rd5446, 4294967295;
	add.s64 	%rd5495, %rd5493, %rd5494;
	shr.u64 	%rd5496, %rd5495, 32;
	and.b64  	%rd5497, %rd5449, 4294967295;
	add.s64 	%rd5498, %rd5496, %rd5497;
	shr.u64 	%rd5499, %rd5498, 32;
	and.b64  	%rd5500, %rd5452, 4294967295;
	add.s64 	%rd5501, %rd5499, %rd5500;
	shr.u64 	%rd5502, %rd5501, 32;
	and.b64  	%rd5503, %rd5455, 4294967295;
	add.s64 	%rd5504, %rd5502, %rd5503;
	{ .reg .b32 tmp; mov.b64 {tmp, %r2086}, %rd5504; }
	add.s32 	%r2087, %r2083, %r2086;
	mul.lo.s32 	%r2088, %r9, %r2085;
	cvt.u64.u32 	%rd5505, %r2088;
	and.b64  	%rd5506, %rd5462, 4294967295;
	mad.lo.s64 	%rd5507, %rd2, %rd5505, %rd5506;
	shr.u64 	%rd5508, %rd5507, 32;
	and.b64  	%rd5509, %rd5466, 4294967295;
	add.s64 	%rd5510, %rd5508, %rd5509;
	mad.lo.s64 	%rd5511, %rd3, %rd5505, %rd5510;
	cvt.u32.u64 	%r2089, %rd5511;
	shr.u64 	%rd5512, %rd5511, 32;
	and.b64  	%rd5513, %rd5470, 4294967295;
	add.s64 	%rd5514, %rd5512, %rd5513;
	mad.lo.s64 	%rd5515, %rd4, %rd5505, %rd5514;
	shr.u64 	%rd5516, %rd5515, 32;
	and.b64  	%rd5517, %rd5474, 4294967295;
	add.s64 	%rd5518, %rd5516, %rd5517;
	mad.lo.s64 	%rd5519, %rd5, %rd5505, %rd5518;
	shr.u64 	%rd5520, %rd5519, 32;
	and.b64  	%rd5521, %rd5478, 4294967295;
	add.s64 	%rd5522, %rd5520, %rd5521;
	mad.lo.s64 	%rd5523, %rd6, %rd5505, %rd5522;
	shr.u64 	%rd5524, %rd5523, 32;
	and.b64  	%rd5525, %rd5482, 4294967295;
	add.s64 	%rd5526, %rd5524, %rd5525;
	mad.lo.s64 	%rd5527, %rd7, %rd5505, %rd5526;
	shr.u64 	%rd5528, %rd5527, 32;
	and.b64  	%rd5529, %rd5486, 4294967295;
	add.s64 	%rd5530, %rd5528, %rd5529;
	mad.lo.s64 	%rd5531, %rd8, %rd5505, %rd5530;
	shr.u64 	%rd5532, %rd5531, 32;
	and.b64  	%rd5533, %rd5489, 4294967295;
	add.s64 	%rd5534, %rd5532, %rd5533;
	mad.lo.s64 	%rd5535, %rd9, %rd5505, %rd5534;
	shr.u64 	%rd5536, %rd5535, 32;
	and.b64  	%rd5537, %rd5492, 4294967295;
	add.s64 	%rd5538, %rd5536, %rd5537;
	shr.u64 	%rd5539, %rd5538, 32;
	and.b64  	%rd5540, %rd5495, 4294967295;
	add.s64 	%rd5541, %rd5539, %rd5540;
	shr.u64 	%rd5542, %rd5541, 32;
	and.b64  	%rd5543, %rd5498, 4294967295;
	add.s64 	%rd5544, %rd5542, %rd5543;
	shr.u64 	%rd5545, %rd5544, 32;
	and.b64  	%rd5546, %rd5501, 4294967295;
	add.s64 	%rd5547, %rd5545, %rd5546;
	shr.u64 	%rd5548, %rd5547, 32;
	and.b64  	%rd5549, %rd5504, 4294967295;
	add.s64 	%rd5550, %rd5548, %rd5549;
	{ .reg .b32 tmp; mov.b64 {tmp, %r2090}, %rd5550; }
	add.s32 	%r2091, %r2087, %r2090;
	mul.lo.s32 	%r2092, %r9, %r2089;
	cvt.u64.u32 	%rd5551, %r2092;
	and.b64  	%rd5552, %rd5511, 4294967295;
	mad.lo.s64 	%rd5553, %rd2, %rd5551, %rd5552;
	shr.u64 	%rd5554, %rd5553, 32;
	and.b64  	%rd5555, %rd5515, 4294967295;
	add.s64 	%rd5556, %rd5554, %rd5555;
	mad.lo.s64 	%rd5557, %rd3, %rd5551, %rd5556;
	cvt.u32.u64 	%r2093, %rd5557;
	shr.u64 	%rd5558, %rd5557, 32;
	and.b64  	%rd5559, %rd5519, 4294967295;
	add.s64 	%rd5560, %rd5558, %rd5559;
	mad.lo.s64 	%rd5561, %rd4, %rd5551, %rd5560;
	shr.u64 	%rd5562, %rd5561, 32;
	and.b64  	%rd5563, %rd5523, 4294967295;
	add.s64 	%rd5564, %rd5562, %rd5563;
	mad.lo.s64 	%rd5565, %rd5, %rd5551, %rd5564;
	shr.u64 	%rd5566, %rd5565, 32;
	and.b64  	%rd5567, %rd5527, 4294967295;
	add.s64 	%rd5568, %rd5566, %rd5567;
	mad.lo.s64 	%rd5569, %rd6, %rd5551, %rd5568;
	shr.u64 	%rd5570, %rd5569, 32;
	and.b64  	%rd5571, %rd5531, 4294967295;
	add.s64 	%rd5572, %rd5570, %rd5571;
	mad.lo.s64 	%rd5573, %rd7, %rd5551, %rd5572;
	shr.u64 	%rd5574, %rd5573, 32;
	and.b64  	%rd5575, %rd5535, 4294967295;
	add.s64 	%rd5576, %rd5574, %rd5575;
	mad.lo.s64 	%rd5577, %rd8, %rd5551, %rd5576;
	shr.u64 	%rd5578, %rd5577, 32;
	and.b64  	%rd5579, %rd5538, 4294967295;
	add.s64 	%rd5580, %rd5578, %rd5579;
	mad.lo.s64 	%rd5581, %rd9, %rd5551, %rd5580;
	shr.u64 	%rd5582, %rd5581, 32;
	and.b64  	%rd5583, %rd5541, 4294967295;
	add.s64 	%rd5584, %rd5582, %rd5583;
	shr.u64 	%rd5585, %rd5584, 32;
	and.b64  	%rd5586, %rd5544, 4294967295;
	add.s64 	%rd5587, %rd5585, %rd5586;
	shr.u64 	%rd5588, %rd5587, 32;
	and.b64  	%rd5589, %rd5547, 4294967295;
	add.s64 	%rd5590, %rd5588, %rd5589;
	shr.u64 	%rd5591, %rd5590, 32;
	and.b64  	%rd5592, %rd5550, 4294967295;
	add.s64 	%rd5593, %rd5591, %rd5592;
	{ .reg .b32 tmp; mov.b64 {tmp, %r2094}, %rd5593; }
	add.s32 	%r2095, %r2091, %r2094;
	mul.lo.s32 	%r2096, %r9, %r2093;
	cvt.u64.u32 	%rd5594, %r2096;
	and.b64  	%rd5595, %rd5557, 4294967295;
	mad.lo.s64 	%rd5596, %rd2, %rd5594, %rd5595;
	shr.u64 	%rd5597, %rd5596, 32;
	and.b64  	%rd5598, %rd5561, 4294967295;
	add.s64 	%rd5599, %rd5597, %rd5598;
	mad.lo.s64 	%rd5600, %rd3, %rd5594, %rd5599;
	cvt.u32.u64 	%r2097, %rd5600;
	shr.u64 	%rd5601, %rd5600, 32;
	and.b64  	%rd5602, %rd5565, 4294967295;
	add.s64 	%rd5603, %rd5601, %rd5602;
	mad.lo.s64 	%rd5604, %rd4, %rd5594, %rd5603;
	shr.u64 	%rd5605, %rd5604, 32;
	and.b64  	%rd5606, %rd5569, 4294967295;
	add.s64 	%rd5607, %rd5605, %rd5606;
	mad.lo.s64 	%rd5608, %rd5, %rd5594, %rd5607;
	shr.u64 	%rd5609, %rd5608, 32;
	and.b64  	%rd5610, %rd5573, 4294967295;
	add.s64 	%rd5611, %rd5609, %rd5610;
	mad.lo.s64 	%rd5612, %rd6, %rd5594, %rd5611;
	shr.u64 	%rd5613, %rd5612, 32;
	and.b64  	%rd5614, %rd5577, 4294967295;
	add.s64 	%rd5615, %rd5613, %rd5614;
	mad.lo.s64 	%rd5616, %rd7, %rd5594, %rd5615;
	shr.u64 	%rd5617, %rd5616, 32;
	and.b64  	%rd5618, %rd5581, 4294967295;
	add.s64 	%rd5619, %rd5617, %rd5618;
	mad.lo.s64 	%rd5620, %rd8, %rd5594, %rd5619;
	shr.u64 	%rd5621, %rd5620, 32;
	and.b64  	%rd5622, %rd5584, 4294967295;
	add.s64 	%rd5623, %rd5621, %rd5622;
	mad.lo.s64 	%rd5624, %rd9, %rd5594, %rd5623;
	shr.u64 	%rd5625, %rd5624, 32;
	and.b64  	%rd5626, %rd5587, 4294967295;
	add.s64 	%rd5627, %rd5625, %rd5626;
	shr.u64 	%rd5628, %rd5627, 32;
	and.b64  	%rd5629, %rd5590, 4294967295;
	add.s64 	%rd5630, %rd5628, %rd5629;
	shr.u64 	%rd5631, %rd5630, 32;
	and.b64  	%rd5632, %rd5593, 4294967295;
	add.s64 	%rd5633, %rd5631, %rd5632;
	{ .reg .b32 tmp; mov.b64 {tmp, %r2098}, %rd5633; }
	add.s32 	%r2099, %r2095, %r2098;
	mul.lo.s32 	%r2100, %r9, %r2097;
	cvt.u64.u32 	%rd5634, %r2100;
	and.b64  	%rd5635, %rd5600, 4294967295;
	mad.lo.s64 	%rd5636, %rd2, %rd5634, %rd5635;
	shr.u64 	%rd5637, %rd5636, 32;
	and.b64  	%rd5638, %rd5604, 4294967295;
	add.s64 	%rd5639, %rd5637, %rd5638;
	mad.lo.s64 	%rd5640, %rd3, %rd5634, %rd5639;
	cvt.u32.u64 	%r2101, %rd5640;
	shr.u64 	%rd5641, %rd5640, 32;
	and.b64  	%rd5642, %rd5608, 4294967295;
	add.s64 	%rd5643, %rd5641, %rd5642;
	mad.lo.s64 	%rd5644, %rd4, %rd5634, %rd5643;
	shr.u64 	%rd5645, %rd5644, 32;
	and.b64  	%rd5646, %rd5612, 4294967295;
	add.s64 	%rd5647, %rd5645, %rd5646;
	mad.lo.s64 	%rd5648, %rd5, %rd5634, %rd5647;
	shr.u64 	%rd5649, %rd5648, 32;
	and.b64  	%rd5650, %rd5616, 4294967295;
	add.s64 	%rd5651, %rd5649, %rd5650;
	mad.lo.s64 	%rd5652, %rd6, %rd5634, %rd5651;
	shr.u64 	%rd5653, %rd5652, 32;
	and.b64  	%rd5654, %rd5620, 4294967295;
	add.s64 	%rd5655, %rd5653, %rd5654;
	mad.lo.s64 	%rd5656, %rd7, %rd5634, %rd5655;
	shr.u64 	%rd5657, %rd5656, 32;
	and.b64  	%rd5658, %rd5624, 4294967295;
	add.s64 	%rd5659, %rd5657, %rd5658;
	mad.lo.s64 	%rd5660, %rd8, %rd5634, %rd5659;
	shr.u64 	%rd5661, %rd5660, 32;
	and.b64  	%rd5662, %rd5627, 4294967295;
	add.s64 	%rd5663, %rd5661, %rd5662;
	mad.lo.s64 	%rd5664, %rd9, %rd5634, %rd5663;
	shr.u64 	%rd5665, %rd5664, 32;
	and.b64  	%rd5666, %rd5630, 4294967295;
	add.s64 	%rd5667, %rd5665, %rd5666;
	shr.u64 	%rd5668, %rd5667, 32;
	and.b64  	%rd5669, %rd5633, 4294967295;
	add.s64 	%rd5670, %rd5668, %rd5669;
	{ .reg .b32 tmp; mov.b64 {tmp, %r2102}, %rd5670; }
	add.s32 	%r2103, %r2099, %r2102;
	mul.lo.s32 	%r2104, %r9, %r2101;
	cvt.u64.u32 	%rd5671, %r2104;
	and.b64  	%rd5672, %rd5640, 4294967295;
	mad.lo.s64 	%rd5673, %rd2, %rd5671, %rd5672;
	shr.u64 	%rd5674, %rd5673, 32;
	and.b64  	%rd5675, %rd5644, 4294967295;
	add.s64 	%rd5676, %rd5674, %rd5675;
	mad.lo.s64 	%rd5677, %rd3, %rd5671, %rd5676;
	cvt.u32.u64 	%r2105, %rd5677;
	shr.u64 	%rd5678, %rd5677, 32;
	and.b64  	%rd5679, %rd5648, 4294967295;
	add.s64 	%rd5680, %rd5678, %rd5679;
	mad.lo.s64 	%rd5681, %rd4, %rd5671, %rd5680;
	shr.u64 	%rd5682, %rd5681, 32;
	and.b64  	%rd5683, %rd5652, 4294967295;
	add.s64 	%rd5684, %rd5682, %rd5683;
	mad.lo.s64 	%rd5685, %rd5, %rd5671, %rd5684;
	shr.u64 	%rd5686, %rd5685, 32;
	and.b64  	%rd5687, %rd5656, 4294967295;
	add.s64 	%rd5688, %rd5686, %rd5687;
	mad.lo.s64 	%rd5689, %rd6, %rd5671, %rd5688;
	shr.u64 	%rd5690, %rd5689, 32;
	and.b64  	%rd5691, %rd5660, 4294967295;
	add.s64 	%rd5692, %rd5690, %rd5691;
	mad.lo.s64 	%rd5693, %rd7, %rd5671, %rd5692;
	shr.u64 	%rd5694, %rd5693, 32;
	and.b64  	%rd5695, %rd5664, 4294967295;
	add.s64 	%rd5696, %rd5694, %rd5695;
	mad.lo.s64 	%rd5697, %rd8, %rd5671, %rd5696;
	shr.u64 	%rd5698, %rd5697, 32;
	and.b64  	%rd5699, %rd5667, 4294967295;
	add.s64 	%rd5700, %rd5698, %rd5699;
	mad.lo.s64 	%rd5701, %rd9, %rd5671, %rd5700;
	shr.u64 	%rd5702, %rd5701, 32;
	and.b64  	%rd5703, %rd5670, 4294967295;
	add.s64 	%rd5704, %rd5702, %rd5703;
	{ .reg .b32 tmp; mov.b64 {tmp, %r2106}, %rd5704; }
	add.s32 	%r2107, %r2103, %r2106;
	mul.lo.s32 	%r2108, %r9, %r2105;
	cvt.u64.u32 	%rd5705, %r2108;
	and.b64  	%rd5706, %rd5677, 4294967295;
	mad.lo.s64 	%rd5707, %rd2, %rd5705, %rd5706;
	shr.u64 	%rd5708, %rd5707, 32;
	and.b64  	%rd5709, %rd5681, 4294967295;
	add.s64 	%rd5710, %rd5708, %rd5709;
	mad.lo.s64 	%rd47290, %rd3, %rd5705, %rd5710;
	shr.u64 	%rd5711, %rd47290, 32;
	and.b64  	%rd5712, %rd5685, 4294967295;
	add.s64 	%rd5713, %rd5711, %rd5712;
	mad.lo.s64 	%rd47291, %rd4, %rd5705, %rd5713;
	cvt.u32.u64 	%r832, %rd47291;
	shr.u64 	%rd5714, %rd47291, 32;
	and.b64  	%rd5715, %rd5689, 4294967295;
	add.s64 	%rd5716, %rd5714, %rd5715;
	mad.lo.s64 	%rd47292, %rd5, %rd5705, %rd5716;
	cvt.u32.u64 	%r833, %rd47292;
	shr.u64 	%rd5717, %rd47292, 32;
	and.b64  	%rd5718, %rd5693, 4294967295;
	add.s64 	%rd5719, %rd5717, %rd5718;
	mad.lo.s64 	%rd47293, %rd6, %rd5705, %rd5719;
	cvt.u32.u64 	%r834, %rd47293;
	shr.u64 	%rd5720, %rd47293, 32;
	and.b64  	%rd5721, %rd5697, 4294967295;
	add.s64 	%rd5722, %rd5720, %rd5721;
	mad.lo.s64 	%rd47294, %rd7, %rd5705, %rd5722;
	cvt.u32.u64 	%r835, %rd47294;
	shr.u64 	%rd5723, %rd47294, 32;
	and.b64  	%rd5724, %rd5701, 4294967295;
	add.s64 	%rd5725, %rd5723, %rd5724;
	mad.lo.s64 	%rd47295, %rd8, %rd5705, %rd5725;
	cvt.u32.u64 	%r836, %rd47295;
	shr.u64 	%rd5726, %rd47295, 32;
	and.b64  	%rd5727, %rd5704, 4294967295;
	add.s64 	%rd5728, %rd5726, %rd5727;
	mad.lo.s64 	%rd47296, %rd9, %rd5705, %rd5728;
	cvt.u32.u64 	%r837, %rd47296;
	{ .reg .b32 tmp; mov.b64 {tmp, %r2109}, %rd47296; }
	add.s32 	%r6872, %r2107, %r2109;
	setp.gt.u32 	%p88, %r6872, %r2077;
	@%p88 bra 	$L__BB0_891;
	cvt.u32.u64 	%r2110, %rd9;
	setp.lt.u32 	%p89, %r6872, %r2110;
	@%p89 bra 	$L__BB0_892;
	cvt.u32.u64 	%r2111, %rd8;
	setp.lt.u32 	%p90, %r2111, %r837;
	@%p90 bra 	$L__BB0_891;
	cvt.u32.u64 	%r2112, %rd8;
	setp.gt.u32 	%p91, %r2112, %r837;
	@%p91 bra 	$L__BB0_892;
	cvt.u32.u64 	%r2113, %rd7;
	setp.lt.u32 	%p92, %r2113, %r836;
	@%p92 bra 	$L__BB0_891;
	cvt.u32.u64 	%r2114, %rd7;
	setp.gt.u32 	%p93, %r2114, %r836;
	@%p93 bra 	$L__BB0_892;
	cvt.u32.u64 	%r2115, %rd6;
	setp.lt.u32 	%p94, %r2115, %r835;
	@%p94 bra 	$L__BB0_891;
	cvt.u32.u64 	%r2116, %rd6;
	setp.gt.u32 	%p95, %r2116, %r835;
	@%p95 bra 	$L__BB0_892;
	cvt.u32.u64 	%r2117, %rd5;
	setp.lt.u32 	%p96, %r2117, %r834;
	@%p96 bra 	$L__BB0_891;
	cvt.u32.u64 	%r2118, %rd5;
	setp.gt.u32 	%p97, %r2118, %r834;
	@%p97 bra 	$L__BB0_892;
	cvt.u32.u64 	%r2119, %rd4;
	setp.lt.u32 	%p98, %r2119, %r833;
	@%p98 bra 	$L__BB0_891;
	cvt.u32.u64 	%r2120, %rd4;
	setp.gt.u32 	%p99, %r2120, %r833;
	@%p99 bra 	$L__BB0_892;
	cvt.u32.u64 	%r2121, %rd3;
	setp.lt.u32 	%p100, %r2121, %r832;
	@%p100 bra 	$L__BB0_891;
	cvt.u32.u64 	%r2122, %rd3;
	cvt.u32.u64 	%r2123, %rd2;
	setp.gt.u32 	%p101, %r2122, %r832;
	cvt.u32.u64 	%r2124, %rd47290;
	setp.gt.u32 	%p102, %r2123, %r2124;
	or.pred  	%p103, %p101, %p102;
	@%p103 bra 	$L__BB0_892;
$L__BB0_891:
	cvt.u32.u64 	%r2125, %rd9;
	and.b64  	%rd5730, %rd47290, 4294967295;
	sub.s64 	%rd47290, %rd5730, %rd2;
	shr.u64 	%rd5731, %rd47290, 63;
	and.b64  	%rd5732, %rd47291, 4294967295;
	add.s64 	%rd5733, %rd5731, %rd3;
	sub.s64 	%rd47291, %rd5732, %rd5733;
	shr.u64 	%rd5734, %rd47291, 63;
	and.b64  	%rd5735, %rd47292, 4294967295;
	add.s64 	%rd5736, %rd5734, %rd4;
	sub.s64 	%rd47292, %rd5735, %rd5736;
	shr.u64 	%rd5737, %rd47292, 63;
	and.b64  	%rd5738, %rd47293, 4294967295;
	add.s64 	%rd5739, %rd5737, %rd5;
	sub.s64 	%rd47293, %rd5738, %rd5739;
	shr.u64 	%rd5740, %rd47293, 63;
	and.b64  	%rd5741, %rd47294, 4294967295;
	add.s64 	%rd5742, %rd5740, %rd6;
	sub.s64 	%rd47294, %rd5741, %rd5742;
	shr.u64 	%rd5743, %rd47294, 63;
	and.b64  	%rd5744, %rd47295, 4294967295;
	add.s64 	%rd5745, %rd5743, %rd7;
	sub.s64 	%rd47295, %rd5744, %rd5745;
	shr.u64 	%rd5746, %rd47295, 63;
	and.b64  	%rd5747, %rd47296, 4294967295;
	add.s64 	%rd5748, %rd5746, %rd8;
	sub.s64 	%rd47296, %rd5747, %rd5748;
	shr.u64 	%rd5749, %rd47296, 63;
	cvt.u32.u64 	%r2126, %rd5749;
	add.s32 	%r2127, %r2125, %r2126;
	sub.s32 	%r6872, %r6872, %r2127;
$L__BB0_892:
	cvt.u32.u64 	%r2128, %rd9;
	cvt.u64.u32 	%rd1561, %r110;
	and.b64  	%rd1562, %rd47290, 4294967295;
	mul.lo.s64 	%rd5750, %rd1562, %rd1561;
	cvt.u32.u64 	%r2129, %rd5750;
	shr.u64 	%rd5751, %rd5750, 32;
	and.b64  	%rd1563, %rd47291, 4294967295;
	mad.lo.s64 	%rd5752, %rd1563, %rd1561, %rd5751;
	shr.u64 	%rd5753, %rd5752, 32;
	and.b64  	%rd1564, %rd47292, 4294967295;
	mad.lo.s64 	%rd5754, %rd1564, %rd1561, %rd5753;
	shr.u64 	%rd5755, %rd5754, 32;
	and.b64  	%rd1565, %rd47293, 4294967295;
	mad.lo.s64 	%rd5756, %rd1565, %rd1561, %rd5755;
	shr.u64 	%rd5757, %rd5756, 32;
	and.b64  	%rd1566, %rd47294, 4294967295;
	mad.lo.s64 	%rd5758, %rd1566, %rd1561, %rd5757;
	shr.u64 	%rd5759, %rd5758, 32;
	and.b64  	%rd1567, %rd47295, 4294967295;
	mad.lo.s64 	%rd5760, %rd1567, %rd1561, %rd5759;
	shr.u64 	%rd5761, %rd5760, 32;
	and.b64  	%rd1568, %rd47296, 4294967295;
	mad.lo.s64 	%rd5762, %rd1568, %rd1561, %rd5761;
	shr.u64 	%rd5763, %rd5762, 32;
	cvt.u64.u32 	%rd1569, %r6872;
	mul.wide.u32 	%rd5764, %r6872, %r110;
	add.s64 	%rd5765, %rd5763, %rd5764;
	shr.u64 	%rd5766, %rd5765, 32;
	cvt.u64.u32 	%rd1570, %r109;
	and.b64  	%rd5767, %rd5752, 4294967295;
	mad.lo.s64 	%rd5768, %rd1562, %rd1570, %rd5767;
	shr.u64 	%rd5769, %rd5768, 32;
	and.b64  	%rd5770, %rd5754, 4294967295;
	add.s64 	%rd5771, %rd5769, %rd5770;
	mad.lo.s64 	%rd5772, %rd1563, %rd1570, %rd5771;
	shr.u64 	%rd5773, %rd5772, 32;
	and.b64  	%rd5774, %rd5756, 4294967295;
	add.s64 	%rd5775, %rd5773, %rd5774;
	mad.lo.s64 	%rd5776, %rd1564, %rd1570, %rd5775;
	shr.u64 	%rd5777, %rd5776, 32;
	and.b64  	%rd5778, %rd5758, 4294967295;
	add.s64 	%rd5779, %rd5777, %rd5778;
	mad.lo.s64 	%rd5780, %rd1565, %rd1570, %rd5779;
	shr.u64 	%rd5781, %rd5780, 32;
	and.b64  	%rd5782, %rd5760, 4294967295;
	add.s64 	%rd5783, %rd5781, %rd5782;
	mad.lo.s64 	%rd5784, %rd1566, %rd1570, %rd5783;
	shr.u64 	%rd5785, %rd5784, 32;
	and.b64  	%rd5786, %rd5762, 4294967295;
	add.s64 	%rd5787, %rd5785, %rd5786;
	mad.lo.s64 	%rd5788, %rd1567, %rd1570, %rd5787;
	shr.u64 	%rd5789, %rd5788, 32;
	and.b64  	%rd5790, %rd5765, 4294967295;
	add.s64 	%rd5791, %rd5789, %rd5790;
	mad.lo.s64 	%rd5792, %rd1568, %rd1570, %rd5791;
	shr.u64 	%rd5793, %rd5792, 32;
	mul.wide.u32 	%rd5794, %r6872, %r109;
	add.s64 	%rd5795, %rd5793, %rd5766;
	add.s64 	%rd5796, %rd5795, %rd5794;
	shr.u64 	%rd5797, %rd5796, 32;
	cvt.u64.u32 	%rd1571, %r108;
	and.b64  	%rd5798, %rd5772, 4294967295;
	mad.lo.s64 	%rd5799, %rd1562, %rd1571, %rd5798;
	shr.u64 	%rd5800, %rd5799, 32;
	and.b64  	%rd5801, %rd5776, 4294967295;
	add.s64 	%rd5802, %rd5800, %rd5801;
	mad.lo.s64 	%rd5803, %rd1563, %rd1571, %rd5802;
	shr.u64 	%rd5804, %rd5803, 32;
	and.b64  	%rd5805, %rd5780, 4294967295;
	add.s64 	%rd5806, %rd5804, %rd5805;
	mad.lo.s64 	%rd5807, %rd1564, %rd1571, %rd5806;
	shr.u64 	%rd5808, %rd5807, 32;
	and.b64  	%rd5809, %rd5784, 4294967295;
	add.s64 	%rd5810, %rd5808, %rd5809;
	mad.lo.s64 	%rd5811, %rd1565, %rd1571, %rd5810;
	shr.u64 	%rd5812, %rd5811, 32;
	and.b64  	%rd5813, %rd5788, 4294967295;
	add.s64 	%rd5814, %rd5812, %rd5813;
	mad.lo.s64 	%rd5815, %rd1566, %rd1571, %rd5814;
	shr.u64 	%rd5816, %rd5815, 32;
	and.b64  	%rd5817, %rd5792, 4294967295;
	add.s64 	%rd5818, %rd5816, %rd5817;
	mad.lo.s64 	%rd5819, %rd1567, %rd1571, %rd5818;
	shr.u64 	%rd5820, %rd5819, 32;
	and.b64  	%rd5821, %rd5796, 4294967295;
	add.s64 	%rd5822, %rd5820, %rd5821;
	mad.lo.s64 	%rd5823, %rd1568, %rd1571, %rd5822;
	shr.u64 	%rd5824, %rd5823, 32;
	mul.wide.u32 	%rd5825, %r6872, %r108;
	add.s64 	%rd5826, %rd5824, %rd5797;
	add.s64 	%rd5827, %rd5826, %rd5825;
	shr.u64 	%rd5828, %rd5827, 32;
	cvt.u64.u32 	%rd1572, %r107;
	and.b64  	%rd5829, %rd5803, 4294967295;
	mad.lo.s64 	%rd5830, %rd1562, %rd1572, %rd5829;
	shr.u64 	%rd5831, %rd5830, 32;
	and.b64  	%rd5832, %rd5807, 4294967295;
	add.s64 	%rd5833, %rd5831, %rd5832;
	mad.lo.s64 	%rd5834, %rd1563, %rd1572, %rd5833;
	shr.u64 	%rd5835, %rd5834, 32;
	and.b64  	%rd5836, %rd5811, 4294967295;
	add.s64 	%rd5837, %rd5835, %rd5836;
	mad.lo.s64 	%rd5838, %rd1564, %rd1572, %rd5837;
	shr.u64 	%rd5839, %rd5838, 32;
	and.b64  	%rd5840, %rd5815, 4294967295;
	add.s64 	%rd5841, %rd5839, %rd5840;
	mad.lo.s64 	%rd5842, %rd1565, %rd1572, %rd5841;
	shr.u64 	%rd5843, %rd5842, 32;
	and.b64  	%rd5844, %rd5819, 4294967295;
	add.s64 	%rd5845, %rd5843, %rd5844;
	mad.lo.s64 	%rd5846, %rd1566, %rd1572, %rd5845;
	shr.u64 	%rd5847, %rd5846, 32;
	and.b64  	%rd5848, %rd5823, 4294967295;
	add.s64 	%rd5849, %rd5847, %rd5848;
	mad.lo.s64 	%rd5850, %rd1567, %rd1572, %rd5849;
	shr.u64 	%rd5851, %rd5850, 32;
	and.b64  	%rd5852, %rd5827, 4294967295;
	add.s64 	%rd5853, %rd5851, %rd5852;
	mad.lo.s64 	%rd5854, %rd1568, %rd1572, %rd5853;
	shr.u64 	%rd5855, %rd5854, 32;
	mul.wide.u32 	%rd5856, %r6872, %r107;
	add.s64 	%rd5857, %rd5855, %rd5828;
	add.s64 	%rd5858, %rd5857, %rd5856;
	shr.u64 	%rd5859, %rd5858, 32;
	cvt.u64.u32 	%rd1573, %r106;
	and.b64  	%rd5860, %rd5834, 4294967295;
	mad.lo.s64 	%rd5861, %rd1562, %rd1573, %rd5860;
	shr.u64 	%rd5862, %rd5861, 32;
	and.b64  	%rd5863, %rd5838, 4294967295;
	add.s64 	%rd5864, %rd5862, %rd5863;
	mad.lo.s64 	%rd5865, %rd1563, %rd1573, %rd5864;
	shr.u64 	%rd5866, %rd5865, 32;
	and.b64  	%rd5867, %rd5842, 4294967295;
	add.s64 	%rd5868, %rd5866, %rd5867;
	mad.lo.s64 	%rd5869, %rd1564, %rd1573, %rd5868;
	shr.u64 	%rd5870, %rd5869, 32;
	and.b64  	%rd5871, %rd5846, 4294967295;
	add.s64 	%rd5872, %rd5870, %rd5871;
	mad.lo.s64 	%rd5873, %rd1565, %rd1573, %rd5872;
	shr.u64 	%rd5874, %rd5873, 32;
	and.b64  	%rd5875, %rd5850, 4294967295;
	add.s64 	%rd5876, %rd5874, %rd5875;
	mad.lo.s64 	%rd5877, %rd1566, %rd1573, %rd5876;
	shr.u64 	%rd5878, %rd5877, 32;
	and.b64  	%rd5879, %rd5854, 4294967295;
	add.s64 	%rd5880, %rd5878, %rd5879;
	mad.lo.s64 	%rd5881, %rd1567, %rd1573, %rd5880;
	shr.u64 	%rd5882, %rd5881, 32;
	and.b64  	%rd5883, %rd5858, 4294967295;
	add.s64 	%rd5884, %rd5882, %rd5883;
	mad.lo.s64 	%rd5885, %rd1568, %rd1573, %rd5884;
	shr.u64 	%rd5886, %rd5885, 32;
	mul.wide.u32 	%rd5887, %r6872, %r106;
	add.s64 	%rd5888, %rd5886, %rd5859;
	add.s64 	%rd5889, %rd5888, %rd5887;
	shr.u64 	%rd5890, %rd5889, 32;
	cvt.u64.u32 	%rd1574, %r105;
	and.b64  	%rd5891, %rd5865, 4294967295;
	mad.lo.s64 	%rd5892, %rd1562, %rd1574, %rd5891;
	shr.u64 	%rd5893, %rd5892, 32;
	and.b64  	%rd5894, %rd5869, 4294967295;
	add.s64 	%rd5895, %rd5893, %rd5894;
	mad.lo.s64 	%rd5896, %rd1563, %rd1574, %rd5895;
	shr.u64 	%rd5897, %rd5896, 32;
	and.b64  	%rd5898, %rd5873, 4294967295;
	add.s64 	%rd5899, %rd5897, %rd5898;
	mad.lo.s64 	%rd5900, %rd1564, %rd1574, %rd5899;
	shr.u64 	%rd5901, %rd5900, 32;
	and.b64  	%rd5902, %rd5877, 4294967295;
	add.s64 	%rd5903, %rd5901, %rd5902;
	mad.lo.s64 	%rd5904, %rd1565, %rd1574, %rd5903;
	shr.u64 	%rd5905, %rd5904, 32;
	and.b64  	%rd5906, %rd5881, 4294967295;
	add.s64 	%rd5907, %rd5905, %rd5906;
	mad.lo.s64 	%rd5908, %rd1566, %rd1574, %rd5907;
	shr.u64 	%rd5909, %rd5908, 32;
	and.b64  	%rd5910, %rd5885, 4294967295;
	add.s64 	%rd5911, %rd5909, %rd5910;
	mad.lo.s64 	%rd5912, %rd1567, %rd1574, %rd5911;
	shr.u64 	%rd5913, %rd5912, 32;
	and.b64  	%rd5914, %rd5889, 4294967295;
	add.s64 	%rd5915, %rd5913, %rd5914;
	mad.lo.s64 	%rd5916, %rd1568, %rd1574, %rd5915;
	shr.u64 	%rd5917, %rd5916, 32;
	mul.wide.u32 	%rd5918, %r6872, %r105;
	add.s64 	%rd5919, %rd5917, %rd5890;
	add.s64 	%rd5920, %rd5919, %rd5918;
	shr.u64 	%rd5921, %rd5920, 32;
	cvt.u64.u32 	%rd1575, %r104;
	and.b64  	%rd5922, %rd5896, 4294967295;
	mad.lo.s64 	%rd5923, %rd1562, %rd1575, %rd5922;
	shr.u64 	%rd5924, %rd5923, 32;
	and.b64  	%rd5925, %rd5900, 4294967295;
	add.s64 	%rd5926, %rd5924, %rd5925;
	mad.lo.s64 	%rd5927, %rd1563, %rd1575, %rd5926;
	shr.u64 	%rd5928, %rd5927, 32;
	and.b64  	%rd5929, %rd5904, 4294967295;
	add.s64 	%rd5930, %rd5928, %rd5929;
	mad.lo.s64 	%rd5931, %rd1564, %rd1575, %rd5930;
	shr.u64 	%rd5932, %rd5931, 32;
	and.b64  	%rd5933, %rd5908, 4294967295;
	add.s64 	%rd5934, %rd5932, %rd5933;
	mad.lo.s64 	%rd5935, %rd1565, %rd1575, %rd5934;
	shr.u64 	%rd5936, %rd5935, 32;
	and.b64  	%rd5937, %rd5912, 4294967295;
	add.s64 	%rd5938, %rd5936, %rd5937;
	mad.lo.s64 	%rd5939, %rd1566, %rd1575, %rd5938;
	shr.u64 	%rd5940, %rd5939, 32;
	and.b64  	%rd5941, %rd5916, 4294967295;
	add.s64 	%rd5942, %rd5940, %rd5941;
	mad.lo.s64 	%rd5943, %rd1567, %rd1575, %rd5942;
	shr.u64 	%rd5944, %rd5943, 32;
	and.b64  	%rd5945, %rd5920, 4294967295;
	add.s64 	%rd5946, %rd5944, %rd5945;
	mad.lo.s64 	%rd5947, %rd1568, %rd1575, %rd5946;
	shr.u64 	%rd5948, %rd5947, 32;
	mul.wide.u32 	%rd5949, %r6872, %r104;
	add.s64 	%rd5950, %rd5948, %rd5921;
	add.s64 	%rd5951, %rd5950, %rd5949;
	shr.u64 	%rd5952, %rd5951, 32;
	cvt.u64.u32 	%rd1576, %r103;
	and.b64  	%rd5953, %rd5927, 4294967295;
	mad.lo.s64 	%rd5954, %rd1562, %rd1576, %rd5953;
	shr.u64 	%rd5955, %rd5954, 32;
	and.b64  	%rd5956, %rd5931, 4294967295;
	add.s64 	%rd5957, %rd5955, %rd5956;
	mad.lo.s64 	%rd5958, %rd1563, %rd1576, %rd5957;
	shr.u64 	%rd5959, %rd5958, 32;
	and.b64  	%rd5960, %rd5935, 4294967295;
	add.s64 	%rd5961, %rd5959, %rd5960;
	mad.lo.s64 	%rd5962, %rd1564, %rd1576, %rd5961;
	shr.u64 	%rd5963, %rd5962, 32;
	and.b64  	%rd5964, %rd5939, 4294967295;
	add.s64 	%rd5965, %rd5963, %rd5964;
	mad.lo.s64 	%rd5966, %rd1565, %rd1576, %rd5965;
	shr.u64 	%rd5967, %rd5966, 32;
	and.b64  	%rd5968, %rd5943, 4294967295;
	add.s64 	%rd5969, %rd5967, %rd5968;
	mad.lo.s64 	%rd5970, %rd1566, %rd1576, %rd5969;
	shr.u64 	%rd5971, %rd5970, 32;
	and.b64  	%rd5972, %rd5947, 4294967295;
	add.s64 	%rd5973, %rd5971, %rd5972;
	mad.lo.s64 	%rd5974, %rd1567, %rd1576, %rd5973;
	shr.u64 	%rd5975, %rd5974, 32;
	and.b64  	%rd5976, %rd5951, 4294967295;
	add.s64 	%rd5977, %rd5975, %rd5976;
	mad.lo.s64 	%rd5978, %rd1568, %rd1576, %rd5977;
	shr.u64 	%rd5979, %rd5978, 32;
	mul.wide.u32 	%rd5980, %r6872, %r103;
	add.s64 	%rd5981, %rd5979, %rd5952;
	add.s64 	%rd5982, %rd5981, %rd5980;
	{ .reg .b32 tmp; mov.b64 {tmp, %r2130}, %rd5982; }
	mul.lo.s32 	%r2131, %r9, %r2129;
	cvt.u64.u32 	%rd5983, %r2131;
	and.b64  	%rd5984, %rd5750, 4294967295;
	mad.lo.s64 	%rd5985, %rd2, %rd5983, %rd5984;
	shr.u64 	%rd5986, %rd5985, 32;
	and.b64  	%rd5987, %rd5768, 4294967295;
	add.s64 	%rd5988, %rd5986, %rd5987;
	mad.lo.s64 	%rd5989, %rd3, %rd5983, %rd5988;
	cvt.u32.u64 	%r2132, %rd5989;
	shr.u64 	%rd5990, %rd5989, 32;
	and.b64  	%rd5991, %rd5799, 4294967295;
	add.s64 	%rd5992, %rd5990, %rd5991;
	mad.lo.s64 	%rd5993, %rd4, %rd5983, %rd5992;
	shr.u64 	%rd5994, %rd5993, 32;
	and.b64  	%rd5995, %rd5830, 4294967295;
	add.s64 	%rd5996, %rd5994, %rd5995;
	mad.lo.s64 	%rd5997, %rd5, %rd5983, %rd5996;
	shr.u64 	%rd5998, %rd5997, 32;
	and.b64  	%rd5999, %rd5861, 4294967295;
	add.s64 	%rd6000, %rd5998, %rd5999;
	mad.lo.s64 	%rd6001, %rd6, %rd5983, %rd6000;
	shr.u64 	%rd6002, %rd6001, 32;
	and.b64  	%rd6003, %rd5892, 4294967295;
	add.s64 	%rd6004, %rd6002, %rd6003;
	mad.lo.s64 	%rd6005, %rd7, %rd5983, %rd6004;
	shr.u64 	%rd6006, %rd6005, 32;
	and.b64  	%rd6007, %rd5923, 4294967295;
	add.s64 	%rd6008, %rd6006, %rd6007;
	mad.lo.s64 	%rd6009, %rd8, %rd5983, %rd6008;
	shr.u64 	%rd6010, %rd6009, 32;
	and.b64  	%rd6011, %rd5954, 4294967295;
	add.s64 	%rd6012, %rd6010, %rd6011;
	mad.lo.s64 	%rd6013, %rd9, %rd5983, %rd6012;
	shr.u64 	%rd6014, %rd6013, 32;
	and.b64  	%rd6015, %rd5958, 4294967295;
	add.s64 	%rd6016, %rd6014, %rd6015;
	shr.u64 	%rd6017, %rd6016, 32;
	and.b64  	%rd6018, %rd5962, 4294967295;
	add.s64 	%rd6019, %rd6017, %rd6018;
	shr.u64 	%rd6020, %rd6019, 32;
	and.b64  	%rd6021, %rd5966, 4294967295;
	add.s64 	%rd6022, %rd6020, %rd6021;
	shr.u64 	%rd6023, %rd6022, 32;
	and.b64  	%rd6024, %rd5970, 4294967295;
	add.s64 	%rd6025, %rd6023, %rd6024;
	shr.u64 	%rd6026, %rd6025, 32;
	and.b64  	%rd6027, %rd5974, 4294967295;
	add.s64 	%rd6028, %rd6026, %rd6027;
	shr.u64 	%rd6029, %rd6028, 32;
	and.b64  	%rd6030, %rd5978, 4294967295;
	add.s64 	%rd6031, %rd6029, %rd6030;
	shr.u64 	%rd6032, %rd6031, 32;
	and.b64  	%rd6033, %rd5982, 4294967295;
	add.s64 	%rd6034, %rd6032, %rd6033;
	{ .reg .b32 tmp; mov.b64 {tmp, %r2133}, %rd6034; }
	add.s32 	%r2134, %r2130, %r2133;
	mul.lo.s32 	%r2135, %r9, %r2132;
	cvt.u64.u32 	%rd6035, %r2135;
	and.b64  	%rd6036, %rd5989, 4294967295;
	mad.lo.s64 	%rd6037, %rd2, %rd6035, %rd6036;
	shr.u64 	%rd6038, %rd6037, 32;
	and.b64  	%rd6039, %rd5993, 4294967295;
	add.s64 	%rd6040, %rd6038, %rd6039;
	mad.lo.s64 	%rd6041, %rd3, %rd6035, %rd6040;
	cvt.u32.u64 	%r2136, %rd6041;
	shr.u64 	%rd6042, %rd6041, 32;
	and.b64  	%rd6043, %rd5997, 4294967295;
	add.s64 	%rd6044, %rd6042, %rd6043;
	mad.lo.s64 	%rd6045, %rd4, %rd6035, %rd6044;
	shr.u64 	%rd6046, %rd6045, 32;
	and.b64  	%rd6047, %rd6001, 4294967295;
	add.s64 	%rd6048, %rd6046, %rd6047;
	mad.lo.s64 	%rd6049, %rd5, %rd6035, %rd6048;
	shr.u64 	%rd6050, %rd6049, 32;
	and.b64  	%rd6051, %rd6005, 4294967295;
	add.s64 	%rd6052, %rd6050, %rd6051;
	mad.lo.s64 	%rd6053, %rd6, %rd6035, %rd6052;
	shr.u64 	%rd6054, %rd6053, 32;
	and.b64  	%rd6055, %rd6009, 4294967295;
	add.s64 	%rd6056, %rd6054, %rd6055;
	mad.lo.s64 	%rd6057, %rd7, %rd6035, %rd6056;
	shr.u64 	%rd6058, %rd6057, 32;
	and.b64  	%rd6059, %rd6013, 4294967295;
	add.s64 	%rd6060, %rd6058, %rd6059;
	mad.lo.s64 	%rd6061, %rd8, %rd6035, %rd6060;
	shr.u64 	%rd6062, %rd6061, 32;
	and.b64  	%rd6063, %rd6016, 4294967295;
	add.s64 	%rd6064, %rd6062, %rd6063;
	mad.lo.s64 	%rd6065, %rd9, %rd6035, %rd6064;
	shr.u64 	%rd6066, %rd6065, 32;
	and.b64  	%rd6067, %rd6019, 4294967295;
	add.s64 	%rd6068, %rd6066, %rd6067;
	shr.u64 	%rd6069, %rd6068, 32;
	and.b64  	%rd6070, %rd6022, 4294967295;
	add.s64 	%rd6071, %rd6069, %rd6070;
	shr.u64 	%rd6072, %rd6071, 32;
	and.b64  	%rd6073, %rd6025, 4294967295;
	add.s64 	%rd6074, %rd6072, %rd6073;
	shr.u64 	%rd6075, %rd6074, 32;
	and.b64  	%rd6076, %rd6028, 4294967295;
	add.s64 	%rd6077, %rd6075, %rd6076;
	shr.u64 	%rd6078, %rd6077, 32;
	and.b64  	%rd6079, %rd6031, 4294967295;
	add.s64 	%rd6080, %rd6078, %rd6079;
	shr.u64 	%rd6081, %rd6080, 32;
	and.b64  	%rd6082, %rd6034, 4294967295;
	add.s64 	%rd6083, %rd6081, %rd6082;
	{ .reg .b32 tmp; mov.b64 {tmp, %r2137}, %rd6083; }
	add.s32 	%r2138, %r2134, %r2137;
	mul.lo.s32 	%r2139, %r9, %r2136;
	cvt.u64.u32 	%rd6084, %r2139;
	and.b64  	%rd6085, %rd6041, 4294967295;
	mad.lo.s64 	%rd6086, %rd2, %rd6084, %rd6085;
	shr.u64 	%rd6087, %rd6086, 32;
	and.b64  	%rd6088, %rd6045, 4294967295;
	add.s64 	%rd6089, %rd6087, %rd6088;
	mad.lo.s64 	%rd6090, %rd3, %rd6084, %rd6089;
	cvt.u32.u64 	%r2140, %rd6090;
	shr.u64 	%rd6091, %rd6090, 32;
	and.b64  	%rd6092, %rd6049, 4294967295;
	add.s64 	%rd6093, %rd6091, %rd6092;
	mad.lo.s64 	%rd6094, %rd4, %rd6084, %rd6093;
	shr.u64 	%rd6095, %rd6094, 32;
	and.b64  	%rd6096, %rd6053, 4294967295;
	add.s64 	%rd6097, %rd6095, %rd6096;
	mad.lo.s64 	%rd6098, %rd5, %rd6084, %rd6097;
	shr.u64 	%rd6099, %rd6098, 32;
	and.b64  	%rd6100, %rd6057, 4294967295;
	add.s64 	%rd6101, %rd6099, %rd6100;
	mad.lo.s64 	%rd6102, %rd6, %rd6084, %rd6101;
	shr.u64 	%rd6103, %rd6102, 32;
	and.b64  	%rd6104, %rd6061, 4294967295;
	add.s64 	%rd6105, %rd6103, %rd6104;
	mad.lo.s64 	%rd6106, %rd7, %rd6084, %rd6105;
	shr.u64 	%rd6107, %rd6106, 32;
	and.b64  	%rd6108, %rd6065, 4294967295;
	add.s64 	%rd6109, %rd6107, %rd6108;
	mad.lo.s64 	%rd6110, %rd8, %rd6084, %rd6109;
	shr.u64 	%rd6111, %rd6110, 32;
	and.b64  	%rd6112, %rd6068, 4294967295;
	add.s64 	%rd6113, %rd6111, %rd6112;
	mad.lo.s64 	%rd6114, %rd9, %rd6084, %rd6113;
	shr.u64 	%rd6115, %rd6114, 32;
	and.b64  	%rd6116, %rd6071, 4294967295;
	add.s64 	%rd6117, %rd6115, %rd6116;
	shr.u64 	%rd6118, %rd6117, 32;
	and.b64  	%rd6119, %rd6074, 4294967295;
	add.s64 	%rd6120, %rd6118, %rd6119;
	shr.u64 	%rd6121, %rd6120, 32;
	and.b64  	%rd6122, %rd6077, 4294967295;
	add.s64 	%rd6123, %rd6121, %rd6122;
	shr.u64 	%rd6124, %rd6123, 32;
	and.b64  	%rd6125, %rd6080, 4294967295;
	add.s64 	%rd6126, %rd6124, %rd6125;
	shr.u64 	%rd6127, %rd6126, 32;
	and.b64  	%rd6128, %rd6083, 4294967295;
	add.s64 	%rd6129, %rd6127, %rd6128;
	{ .reg .b32 tmp; mov.b64 {tmp, %r2141}, %rd6129; }
	add.s32 	%r2142, %r2138, %r2141;
	mul.lo.s32 	%r2143, %r9, %r2140;
	cvt.u64.u32 	%rd6130, %r2143;
	and.b64  	%rd6131, %rd6090, 4294967295;
	mad.lo.s64 	%rd6132, %rd2, %rd6130, %rd6131;
	shr.u64 	%rd6133, %rd6132, 32;
	and.b64  	%rd6134, %rd6094, 4294967295;
	add.s64 	%rd6135, %rd6133, %rd6134;
	mad.lo.s64 	%rd6136, %rd3, %rd6130, %rd6135;
	cvt.u32.u64 	%r2144, %rd6136;
	shr.u64 	%rd6137, %rd6136, 32;
	and.b64  	%rd6138, %rd6098, 4294967295;
	add.s64 	%rd6139, %rd6137, %rd6138;
	mad.lo.s64 	%rd6140, %rd4, %rd6130, %rd6139;
	shr.u64 	%rd6141, %rd6140, 32;
	and.b64  	%rd6142, %rd6102, 4294967295;
	add.s64 	%rd6143, %rd6141, %rd6142;
	mad.lo.s64 	%rd6144, %rd5, %rd6130, %rd6143;
	shr.u64 	%rd6145, %rd6144, 32;
	and.b64  	%rd6146, %rd6106, 4294967295;
	add.s64 	%rd6147, %rd6145, %rd6146;
	mad.lo.s64 	%rd6148, %rd6, %rd6130, %rd6147;
	shr.u64 	%rd6149, %rd6148, 32;
	and.b64  	%rd6150, %rd6110, 4294967295;
	add.s64 	%rd6151, %rd6149, %rd6150;
	mad.lo.s64 	%rd6152, %rd7, %rd6130, %rd6151;
	shr.u64 	%rd6153, %rd6152, 32;
	and.b64  	%rd6154, %rd6114, 4294967295;
	add.s64 	%rd6155, %rd6153, %rd6154;
	mad.lo.s64 	%rd6156, %rd8, %rd6130, %rd6155;
	shr.u64 	%rd6157, %rd6156, 32;
	and.b64  	%rd6158, %rd6117, 4294967295;
	add.s64 	%rd6159, %rd6157, %rd6158;
	mad.lo.s64 	%rd6160, %rd9, %rd6130, %rd6159;
	shr.u64 	%rd6161, %rd6160, 32;
	and.b64  	%rd6162, %rd6120, 4294967295;
	add.s64 	%rd6163, %rd6161, %rd6162;
	shr.u64 	%rd6164, %rd6163, 32;
	and.b64  	%rd6165, %rd6123, 4294967295;
	add.s64 	%rd6166, %rd6164, %rd6165;
	shr.u64 	%rd6167, %rd6166, 32;
	and.b64  	%rd6168, %rd6126, 4294967295;
	add.s64 	%rd6169, %rd6167, %rd6168;
	shr.u64 	%rd6170, %rd6169, 32;
	and.b64  	%rd6171, %rd6129, 4294967295;
	add.s64 	%rd6172, %rd6170, %rd6171;
	{ .reg .b32 tmp; mov.b64 {tmp, %r2145}, %rd6172; }
	add.s32 	%r2146, %r2142, %r2145;
	mul.lo.s32 	%r2147, %r9, %r2144;
	cvt.u64.u32 	%rd6173, %r2147;
	and.b64  	%rd6174, %rd6136, 4294967295;
	mad.lo.s64 	%rd6175, %rd2, %rd6173, %rd6174;
	shr.u64 	%rd6176, %rd6175, 32;
	and.b64  	%rd6177, %rd6140, 4294967295;
	add.s64 	%rd6178, %rd6176, %rd6177;
	mad.lo.s64 	%rd6179, %rd3, %rd6173, %rd6178;
	cvt.u32.u64 	%r2148, %rd6179;
	shr.u64 	%rd6180, %rd6179, 32;
	and.b64  	%rd6181, %rd6144, 4294967295;
	add.s64 	%rd6182, %rd6180, %rd6181;
	mad.lo.s64 	%rd6183, %rd4, %rd6173, %rd6182;
	shr.u64 	%rd6184, %rd6183, 32;
	and.b64  	%rd6185, %rd6148, 4294967295;
	add.s64 	%rd6186, %rd6184, %rd6185;
	mad.lo.s64 	%rd6187, %rd5, %rd6173, %rd6186;
	shr.u64 	%rd6188, %rd6187, 32;
	and.b64  	%rd6189, %rd6152, 4294967295;
	add.s64 	%rd6190, %rd6188, %rd6189;
	mad.lo.s64 	%rd6191, %rd6, %rd6173, %rd6190;
	shr.u64 	%rd6192, %rd6191, 32;
	and.b64  	%rd6193, %rd6156, 4294967295;
	add.s64 	%rd6194, %rd6192, %rd6193;
	mad.lo.s64 	%rd6195, %rd7, %rd6173, %rd6194;
	shr.u64 	%rd6196, %rd6195, 32;
	and.b64  	%rd6197, %rd6160, 4294967295;
	add.s64 	%rd6198, %rd6196, %rd6197;
	mad.lo.s64 	%rd6199, %rd8, %rd6173, %rd6198;
	shr.u64 	%rd6200, %rd6199, 32;
	and.b64  	%rd6201, %rd6163, 4294967295;
	add.s64 	%rd6202, %rd6200, %rd6201;
	mad.lo.s64 	%rd6203, %rd9, %rd6173, %rd6202;
	shr.u64 	%rd6204, %rd6203, 32;
	and.b64  	%rd6205, %rd6166, 4294967295;
	add.s64 	%rd6206, %rd6204, %rd6205;
	shr.u64 	%rd6207, %rd6206, 32;
	and.b64  	%rd6208, %rd6169, 4294967295;
	add.s64 	%rd6209, %rd6207, %rd6208;
	shr.u64 	%rd6210, %rd6209, 32;
	and.b64  	%rd6211, %rd6172, 4294967295;
	add.s64 	%rd6212, %rd6210, %rd6211;
	{ .reg .b32 tmp; mov.b64 {tmp, %r2149}, %rd6212; }
	add.s32 	%r2150, %r2146, %r2149;
	mul.lo.s32 	%r2151, %r9, %r2148;
	cvt.u64.u32 	%rd6213, %r2151;
	and.b64  	%rd6214, %rd6179, 4294967295;
	mad.lo.s64 	%rd6215, %rd2, %rd6213, %rd6214;
	shr.u64 	%rd6216, %rd6215, 32;
	and.b64  	%rd6217, %rd6183, 4294967295;
	add.s64 	%rd6218, %rd6216, %rd6217;
	mad.lo.s64 	%rd6219, %rd3, %rd6213, %rd6218;
	cvt.u32.u64 	%r2152, %rd6219;
	shr.u64 	%rd6220, %rd6219, 32;
	and.b64  	%rd6221, %rd6187, 4294967295;
	add.s64 	%rd6222, %rd6220, %rd6221;
	mad.lo.s64 	%rd6223, %rd4, %rd6213, %rd6222;
	shr.u64 	%rd6224, %rd6223, 32;
	and.b64  	%rd6225, %rd6191, 4294967295;
	add.s64 	%rd6226, %rd6224, %rd6225;
	mad.lo.s64 	%rd6227, %rd5, %rd6213, %rd6226;
	shr.u64 	%rd6228, %rd6227, 32;
	and.b64  	%rd6229, %rd6195, 4294967295;
	add.s64 	%rd6230, %rd6228, %rd6229;
	mad.lo.s64 	%rd6231, %rd6, %rd6213, %rd6230;
	shr.u64 	%rd6232, %rd6231, 32;
	and.b64  	%rd6233, %rd6199, 4294967295;
	add.s64 	%rd6234, %rd6232, %rd6233;
	mad.lo.s64 	%rd6235, %rd7, %rd6213, %rd6234;
	shr.u64 	%rd6236, %rd6235, 32;
	and.b64  	%rd6237, %rd6203, 4294967295;
	add.s64 	%rd6238, %rd6236, %rd6237;
	mad.lo.s64 	%rd6239, %rd8, %rd6213, %rd6238;
	shr.u64 	%rd6240, %rd6239, 32;
	and.b64  	%rd6241, %rd6206, 4294967295;
	add.s64 	%rd6242, %rd6240, %rd6241;
	mad.lo.s64 	%rd6243, %rd9, %rd6213, %rd6242;
	shr.u64 	%rd6244, %rd6243, 32;
	and.b64  	%rd6245, %rd6209, 4294967295;
	add.s64 	%rd6246, %rd6244, %rd6245;
	shr.u64 	%rd6247, %rd6246, 32;
	and.b64  	%rd6248, %rd6212, 4294967295;
	add.s64 	%rd6249, %rd6247, %rd6248;
	{ .reg .b32 tmp; mov.b64 {tmp, %r2153}, %rd6249; }
	add.s32 	%r2154, %r2150, %r2153;
	mul.lo.s32 	%r2155, %r9, %r2152;
	cvt.u64.u32 	%rd6250, %r2155;
	and.b64  	%rd6251, %rd6219, 4294967295;
	mad.lo.s64 	%rd6252, %rd2, %rd6250, %rd6251;
	shr.u64 	%rd6253, %rd6252, 32;
	and.b64  	%rd6254, %rd6223, 4294967295;
	add.s64 	%rd6255, %rd6253, %rd6254;
	mad.lo.s64 	%rd6256, %rd3, %rd6250, %rd6255;
	cvt.u32.u64 	%r2156, %rd6256;
	shr.u64 	%rd6257, %rd6256, 32;
	and.b64  	%rd6258, %rd6227, 4294967295;
	add.s64 	%rd6259, %rd6257, %rd6258;
	mad.lo.s64 	%rd6260, %rd4, %rd6250, %rd6259;
	shr.u64 	%rd6261, %rd6260, 32;
	and.b64  	%rd6262, %rd6231, 4294967295;
	add.s64 	%rd6263, %rd6261, %rd6262;
	mad.lo.s64 	%rd6264, %rd5, %rd6250, %rd6263;
	shr.u64 	%rd6265, %rd6264, 32;
	and.b64  	%rd6266, %rd6235, 4294967295;
	add.s64 	%rd6267, %rd6265, %rd6266;
	mad.lo.s64 	%rd6268, %rd6, %rd6250, %rd6267;
	shr.u64 	%rd6269, %rd6268, 32;
	and.b64  	%rd6270, %rd6239, 4294967295;
	add.s64 	%rd6271, %rd6269, %rd6270;
	mad.lo.s64 	%rd6272, %rd7, %rd6250, %rd6271;
	shr.u64 	%rd6273, %rd6272, 32;
	and.b64  	%rd6274, %rd6243, 4294967295;
	add.s64 	%rd6275, %rd6273, %rd6274;
	mad.lo.s64 	%rd6276, %rd8, %rd6250, %rd6275;
	shr.u64 	%rd6277, %rd6276, 32;
	and.b64  	%rd6278, %rd6246, 4294967295;
	add.s64 	%rd6279, %rd6277, %rd6278;
	mad.lo.s64 	%rd6280, %rd9, %rd6250, %rd6279;
	shr.u64 	%rd6281, %rd6280, 32;
	and.b64  	%rd6282, %rd6249, 4294967295;
	add.s64 	%rd6283, %rd6281, %rd6282;
	{ .reg .b32 tmp; mov.b64 {tmp, %r2157}, %rd6283; }
	add.s32 	%r2158, %r2154, %r2157;
	mul.lo.s32 	%r2159, %r9, %r2156;
	cvt.u64.u32 	%rd6284, %r2159;
	and.b64  	%rd6285, %rd6256, 4294967295;
	mad.lo.s64 	%rd6286, %rd2, %rd6284, %rd6285;
	shr.u64 	%rd6287, %rd6286, 32;
	and.b64  	%rd6288, %rd6260, 4294967295;
	add.s64 	%rd6289, %rd6287, %rd6288;
	mad.lo.s64 	%rd47297, %rd3, %rd6284, %rd6289;
	shr.u64 	%rd6290, %rd47297, 32;
	and.b64  	%rd6291, %rd6264, 4294967295;
	add.s64 	%rd6292, %rd6290, %rd6291;
	mad.lo.s64 	%rd47298, %rd4, %rd6284, %rd6292;
	cvt.u32.u64 	%r841, %rd47298;
	shr.u64 	%rd6293, %rd47298, 32;
	and.b64  	%rd6294, %rd6268, 4294967295;
	add.s64 	%rd6295, %rd6293, %rd6294;
	mad.lo.s64 	%rd47299, %rd5, %rd6284, %rd6295;
	cvt.u32.u64 	%r842, %rd47299;
	shr.u64 	%rd6296, %rd47299, 32;
	and.b64  	%rd6297, %rd6272, 4294967295;
	add.s64 	%rd6298, %rd6296, %rd6297;
	mad.lo.s64 	%rd47300, %rd6, %rd6284, %rd6298;
	cvt.u32.u64 	%r843, %rd47300;
	shr.u64 	%rd6299, %rd47300, 32;
	and.b64  	%rd6300, %rd6276, 4294967295;
	add.s64 	%rd6301, %rd6299, %rd6300;
	mad.lo.s64 	%rd47301, %rd7, %rd6284, %rd6301;
	cvt.u32.u64 	%r844, %rd47301;
	shr.u64 	%rd6302, %rd47301, 32;
	and.b64  	%rd6303, %rd6280, 4294967295;
	add.s64 	%rd6304, %rd6302, %rd6303;
	mad.lo.s64 	%rd47302, %rd8, %rd6284, %rd6304;
	cvt.u32.u64 	%r845, %rd47302;
	shr.u64 	%rd6305, %rd47302, 32;
	and.b64  	%rd6306, %rd6283, 4294967295;
	add.s64 	%rd6307, %rd6305, %rd6306;
	mad.lo.s64 	%rd47303, %rd9, %rd6284, %rd6307;
	cvt.u32.u64 	%r846, %rd47303;
	{ .reg .b32 tmp; mov.b64 {tmp, %r2160}, %rd47303; }
	add.s32 	%r6873, %r2158, %r2160;
	setp.gt.u32 	%p104, %r6873, %r2128;
	@%p104 bra 	$L__BB0_906;
	cvt.u32.u64 	%r2161, %rd9;
	setp.lt.u32 	%p105, %r6873, %r2161;
	@%p105 bra 	$L__BB0_907;
	cvt.u32.u64 	%r2162, %rd8;
	setp.lt.u32 	%p106, %r2162, %r846;
	@%p106 bra 	$L__BB0_906;
	cvt.u32.u64 	%r2163, %rd8;
	setp.gt.u32 	%p107, %r2163, %r846;
	@%p107 bra 	$L__BB0_907;
	cvt.u32.u64 	%r2164, %rd7;
	setp.lt.u32 	%p108, %r2164, %r845;
	@%p108 bra 	$L__BB0_906;
	cvt.u32.u64 	%r2165, %rd7;
	setp.gt.u32 	%p109, %r2165, %r845;
	@%p109 bra 	$L__BB0_907;
	cvt.u32.u64 	%r2166, %rd6;
	setp.lt.u32 	%p110, %r2166, %r844;
	@%p110 bra 	$L__BB0_906;
	cvt.u32.u64 	%r2167, %rd6;
	setp.gt.u32 	%p111, %r2167, %r844;
	@%p111 bra 	$L__BB0_907;
	cvt.u32.u64 	%r2168, %rd5;
	setp.lt.u32 	%p112, %r2168, %r843;
	@%p112 bra 	$L__BB0_906;
	cvt.u32.u64 	%r2169, %rd5;
	setp.gt.u32 	%p113, %r2169, %r843;
	@%p113 bra 	$L__BB0_907;
	cvt.u32.u64 	%r2170, %rd4;
	setp.lt.u32 	%p114, %r2170, %r842;
	@%p114 bra 	$L__BB0_906;
	cvt.u32.u64 	%r2171, %rd4;
	setp.gt.u32 	%p115, %r2171, %r842;
	@%p115 bra 	$L__BB0_907;
	cvt.u32.u64 	%r2172, %rd3;
	setp.lt.u32 	%p116, %r2172, %r841;
	@%p116 bra 	$L__BB0_906;
	cvt.u32.u64 	%r2173, %rd3;
	cvt.u32.u64 	%r2174, %rd2;
	setp.gt.u32 	%p117, %r2173, %r841;
	cvt.u32.u64 	%r2175, %rd47297;
	setp.gt.u32 	%p118, %r2174, %r2175;
	or.pred  	%p119, %p117, %p118;
	@%p119 bra 	$L__BB0_907;
$L__BB0_906:
	cvt.u32.u64 	%r2176, %rd9;
	and.b64  	%rd6309, %rd47297, 4294967295;
	sub.s64 	%rd47297, %rd6309, %rd2;
	shr.u64 	%rd6310, %rd47297, 63;
	and.b64  	%rd6311, %rd47298, 4294967295;
	add.s64 	%rd6312, %rd6310, %rd3;
	sub.s64 	%rd47298, %rd6311, %rd6312;
	shr.u64 	%rd6313, %rd47298, 63;
	and.b64  	%rd6314, %rd47299, 4294967295;
	add.s64 	%rd6315, %rd6313, %rd4;
	sub.s64 	%rd47299, %rd6314, %rd6315;
	shr.u64 	%rd6316, %rd47299, 63;
	and.b64  	%rd6317, %rd47300, 4294967295;
	add.s64 	%rd6318, %rd6316, %rd5;
	sub.s64 	%rd47300, %rd6317, %rd6318;
	shr.u64 	%rd6319, %rd47300, 63;
	and.b64  	%rd6320, %rd47301, 4294967295;
	add.s64 	%rd6321, %rd6319, %rd6;
	sub.s64 	%rd47301, %rd6320, %rd6321;
	shr.u64 	%rd6322, %rd47301, 63;
	and.b64  	%rd6323, %rd47302, 4294967295;
	add.s64 	%rd6324, %rd6322, %rd7;
	sub.s64 	%rd47302, %rd6323, %rd6324;
	shr.u64 	%rd6325, %rd47302, 63;
	and.b64  	%rd6326, %rd47303, 4294967295;
	add.s64 	%rd6327, %rd6325, %rd8;
	sub.s64 	%rd47303, %rd6326, %rd6327;
	shr.u64 	%rd6328, %rd47303, 63;
	cvt.u32.u64 	%r2177, %rd6328;
	add.s32 	%r2178, %r2176, %r2177;
	sub.s32 	%r6873, %r6873, %r2178;
$L__BB0_907:
	cvt.u32.u64 	%r2179, %rd9;
	cvt.u64.u32 	%rd6329, %r135;
	and.b64  	%rd1598, %rd47283, 4294967295;
	mul.lo.s64 	%rd6330, %rd1598, %rd6329;
	cvt.u32.u64 	%r2180, %rd6330;
	shr.u64 	%rd6331, %rd6330, 32;
	and.b64  	%rd1599, %rd47284, 4294967295;
	mad.lo.s64 	%rd6332, %rd1599, %rd6329, %rd6331;
	shr.u64 	%rd6333, %rd6332, 32;
	and.b64  	%rd1600, %rd47285, 4294967295;
	mad.lo.s64 	%rd6334, %rd1600, %rd6329, %rd6333;
	shr.u64 	%rd6335, %rd6334, 32;
	and.b64  	%rd1601, %rd47286, 4294967295;
	mad.lo.s64 	%rd6336, %rd1601, %rd6329, %rd6335;
	shr.u64 	%rd6337, %rd6336, 32;
	and.b64  	%rd1602, %rd47287, 4294967295;
	mad.lo.s64 	%rd6338, %rd1602, %rd6329, %rd6337;
	shr.u64 	%rd6339, %rd6338, 32;
	and.b64  	%rd1603, %rd47288, 4294967295;
	mad.lo.s64 	%rd6340, %rd1603, %rd6329, %rd6339;
	shr.u64 	%rd6341, %rd6340, 32;
	and.b64  	%rd1604, %rd47289, 4294967295;
	mad.lo.s64 	%rd6342, %rd1604, %rd6329, %rd6341;
	shr.u64 	%rd6343, %rd6342, 32;
	cvt.u64.u32 	%rd1605, %r6871;
	mul.wide.u32 	%rd6344, %r6871, %r135;
	add.s64 	%rd6345, %rd6343, %rd6344;
	shr.u64 	%rd6346, %rd6345, 32;
	cvt.u64.u32 	%rd6347, %r134;
	and.b64  	%rd6348, %rd6332, 4294967295;
	mad.lo.s64 	%rd6349, %rd1598, %rd6347, %rd6348;
	shr.u64 	%rd6350, %rd6349, 32;
	and.b64  	%rd6351, %rd6334, 4294967295;
	add.s64 	%rd6352, %rd6350, %rd6351;
	mad.lo.s64 	%rd6353, %rd1599, %rd6347, %rd6352;
	shr.u64 	%rd6354, %rd6353, 32;
	and.b64  	%rd6355, %rd6336, 4294967295;
	add.s64 	%rd6356, %rd6354, %rd6355;
	mad.lo.s64 	%rd6357, %rd1600, %rd6347, %rd6356;
	shr.u64 	%rd6358, %rd6357, 32;
	and.b64  	%rd6359, %rd6338, 4294967295;
	add.s64 	%rd6360, %rd6358, %rd6359;
	mad.lo.s64 	%rd6361, %rd1601, %rd6347, %rd6360;
	shr.u64 	%rd6362, %rd6361, 32;
	and.b64  	%rd6363, %rd6340, 4294967295;
	add.s64 	%rd6364, %rd6362, %rd6363;
	mad.lo.s64 	%rd6365, %rd1602, %rd6347, %rd6364;
	shr.u64 	%rd6366, %rd6365, 32;
	and.b64  	%rd6367, %rd6342, 4294967295;
	add.s64 	%rd6368, %rd6366, %rd6367;
	mad.lo.s64 	%rd6369, %rd1603, %rd6347, %rd6368;
	shr.u64 	%rd6370, %rd6369, 32;
	and.b64  	%rd6371, %rd6345, 4294967295;
	add.s64 	%rd6372, %rd6370, %rd6371;
	mad.lo.s64 	%rd6373, %rd1604, %rd6347, %rd6372;
	shr.u64 	%rd6374, %rd6373, 32;
	mul.wide.u32 	%rd6375, %r6871, %r134;
	add.s64 	%rd6376, %rd6374, %rd6346;
	add.s64 	%rd6377, %rd6376, %rd6375;
	shr.u64 	%rd6378, %rd6377, 32;
	cvt.u64.u32 	%rd6379, %r133;
	and.b64  	%rd6380, %rd6353, 4294967295;
	mad.lo.s64 	%rd6381, %rd1598, %rd6379, %rd6380;
	shr.u64 	%rd6382, %rd6381, 32;
	and.b64  	%rd6383, %rd6357, 4294967295;
	add.s64 	%rd6384, %rd6382, %rd6383;
	mad.lo.s64 	%rd6385, %rd1599, %rd6379, %rd6384;
	shr.u64 	%rd6386, %rd6385, 32;
	and.b64  	%rd6387, %rd6361, 4294967295;
	add.s64 	%rd6388, %rd6386, %rd6387;
	mad.lo.s64 	%rd6389, %rd1600, %rd6379, %rd6388;
	shr.u64 	%rd6390, %rd6389, 32;
	and.b64  	%rd6391, %rd6365, 4294967295;
	add.s64 	%rd6392, %rd6390, %rd6391;
	mad.lo.s64 	%rd6393, %rd1601, %rd6379, %rd6392;
	shr.u64 	%rd6394, %rd6393, 32;
	and.b64  	%rd6395, %rd6369, 4294967295;
	add.s64 	%rd6396, %rd6394, %rd6395;
	mad.lo.s64 	%rd6397, %rd1602, %rd6379, %rd6396;
	shr.u64 	%rd6398, %rd6397, 32;
	and.b64  	%rd6399, %rd6373, 4294967295;
	add.s64 	%rd6400, %rd6398, %rd6399;
	mad.lo.s64 	%rd6401, %rd1603, %rd6379, %rd6400;
	shr.u64 	%rd6402, %rd6401, 32;
	and.b64  	%rd6403, %rd6377, 4294967295;
	add.s64 	%rd6404, %rd6402, %rd6403;
	mad.lo.s64 	%rd6405, %rd1604, %rd6379, %rd6404;
	shr.u64 	%rd6406, %rd6405, 32;
	mul.wide.u32 	%rd6407, %r6871, %r133;
	add.s64 	%rd6408, %rd6406, %rd6378;
	add.s64 	%rd6409, %rd6408, %rd6407;
	shr.u64 	%rd6410, %rd6409, 32;
	cvt.u64.u32 	%rd6411, %r132;
	and.b64  	%rd6412, %rd6385, 4294967295;
	mad.lo.s64 	%rd6413, %rd1598, %rd6411, %rd6412;
	shr.u64 	%rd6414, %rd6413, 32;
	and.b64  	%rd6415, %rd6389, 4294967295;
	add.s64 	%rd6416, %rd6414, %rd6415;
	mad.lo.s64 	%rd6417, %rd1599, %rd6411, %rd6416;
	shr.u64 	%rd6418, %rd6417, 32;
	and.b64  	%rd6419, %rd6393, 4294967295;
	add.s64 	%rd6420, %rd6418, %rd6419;
	mad.lo.s64 	%rd6421, %rd1600, %rd6411, %rd6420;
	shr.u64 	%rd6422, %rd6421, 32;
	and.b64  	%rd6423, %rd6397, 4294967295;
	add.s64 	%rd6424, %rd6422, %rd6423;
	mad.lo.s64 	%rd6425, %rd1601, %rd6411, %rd6424;
	shr.u64 	%rd6426, %rd6425, 32;
	and.b64  	%rd6427, %rd6401, 4294967295;
	add.s64 	%rd6428, %rd6426, %rd6427;
	mad.lo.s64 	%rd6429, %rd1602, %rd6411, %rd6428;
	shr.u64 	%rd6430, %rd6429, 32;
	and.b64  	%rd6431, %rd6405, 4294967295;
	add.s64 	%rd6432, %rd6430, %rd6431;
	mad.lo.s64 	%rd6433, %rd1603, %rd6411, %rd6432;
	shr.u64 	%rd6434, %rd6433, 32;
	and.b64  	%rd6435, %rd6409, 4294967295;
	add.s64 	%rd6436, %rd6434, %rd6435;
	mad.lo.s64 	%rd6437, %rd1604, %rd6411, %rd6436;
	shr.u64 	%rd6438, %rd6437, 32;
	mul.wide.u32 	%rd6439, %r6871, %r132;
	add.s64 	%rd6440, %rd6438, %rd6410;
	add.s64 	%rd6441, %rd6440, %rd6439;
	shr.u64 	%rd6442, %rd6441, 32;
	cvt.u64.u32 	%rd6443, %r131;
	and.b64  	%rd6444, %rd6417, 4294967295;
	mad.lo.s64 	%rd6445, %rd1598, %rd6443, %rd6444;
	shr.u64 	%rd6446, %rd6445, 32;
	and.b64  	%rd6447, %rd6421, 4294967295;
	add.s64 	%rd6448, %rd6446, %rd6447;
	mad.lo.s64 	%rd6449, %rd1599, %rd6443, %rd6448;
	shr.u64 	%rd6450, %rd6449, 32;
	and.b64  	%rd6451, %rd6425, 4294967295;
	add.s64 	%rd6452, %rd6450, %rd6451;
	mad.lo.s64 	%rd6453, %rd1600, %rd6443, %rd6452;
	shr.u64 	%rd6454, %rd6453, 32;
	and.b64  	%rd6455, %rd6429, 4294967295;
	add.s64 	%rd6456, %rd6454, %rd6455;
	mad.lo.s64 	%rd6457, %rd1601, %rd6443, %rd6456;
	shr.u64 	%rd6458, %rd6457, 32;
	and.b64  	%rd6459, %rd6433, 4294967295;
	add.s64 	%rd6460, %rd6458, %rd6459;
	mad.lo.s64 	%rd6461, %rd1602, %rd6443, %rd6460;
	shr.u64 	%rd6462, %rd6461, 32;
	and.b64  	%rd6463, %rd6437, 4294967295;
	add.s64 	%rd6464, %rd6462, %rd6463;
	mad.lo.s64 	%rd6465, %rd1603, %rd6443, %rd6464;
	shr.u64 	%rd6466, %rd6465, 32;
	and.b64  	%rd6467, %rd6441, 4294967295;
	add.s64 	%rd6468, %rd6466, %rd6467;
	mad.lo.s64 	%rd6469, %rd1604, %rd6443, %rd6468;
	shr.u64 	%rd6470, %rd6469, 32;
	mul.wide.u32 	%rd6471, %r6871, %r131;
	add.s64 	%rd6472, %rd6470, %rd6442;
	add.s64 	%rd6473, %rd6472, %rd6471;
	shr.u64 	%rd6474, %rd6473, 32;
	cvt.u64.u32 	%rd6475, %r130;
	and.b64  	%rd6476, %rd6449, 4294967295;
	mad.lo.s64 	%rd6477, %rd1598, %rd6475, %rd6476;
	shr.u64 	%rd6478, %rd6477, 32;
	and.b64  	%rd6479, %rd6453, 4294967295;
	add.s64 	%rd6480, %rd6478, %rd6479;
	mad.lo.s64 	%rd6481, %rd1599, %rd6475, %rd6480;
	shr.u64 	%rd6482, %rd6481, 32;
	and.b64  	%rd6483, %rd6457, 4294967295;
	add.s64 	%rd6484, %rd6482, %rd6483;
	mad.lo.s64 	%rd6485, %rd1600, %rd6475, %rd6484;
	shr.u64 	%rd6486, %rd6485, 32;
	and.b64  	%rd6487, %rd6461, 4294967295;
	add.s64 	%rd6488, %rd6486, %rd6487;
	mad.lo.s64 	%rd6489, %rd1601, %rd6475, %rd6488;
	shr.u64 	%rd6490, %rd6489, 32;
	and.b64  	%rd6491, %rd6465, 4294967295;
	add.s64 	%rd6492, %rd6490, %rd6491;
	mad.lo.s64 	%rd6493, %rd1602, %rd6475, %rd6492;
	shr.u64 	%rd6494, %rd6493, 32;
	and.b64  	%rd6495, %rd6469, 4294967295;
	add.s64 	%rd6496, %rd6494, %rd6495;
	mad.lo.s64 	%rd6497, %rd1603, %rd6475, %rd6496;
	shr.u64 	%rd6498, %rd6497, 32;
	and.b64  	%rd6499, %rd6473, 4294967295;
	add.s64 	%rd6500, %rd6498, %rd6499;
	mad.lo.s64 	%rd6501, %rd1604, %rd6475, %rd6500;
	shr.u64 	%rd6502, %rd6501, 32;
	mul.wide.u32 	%rd6503, %r6871, %r130;
	add.s64 	%rd6504, %rd6502, %rd6474;
	add.s64 	%rd6505, %rd6504, %rd6503;
	shr.u64 	%rd6506, %rd6505, 32;
	cvt.u64.u32 	%rd6507, %r129;
	and.b64  	%rd6508, %rd6481, 4294967295;
	mad.lo.s64 	%rd6509, %rd1598, %rd6507, %rd6508;
	shr.u64 	%rd6510, %rd6509, 32;
	and.b64  	%rd6511, %rd6485, 4294967295;
	add.s64 	%rd6512, %rd6510, %rd6511;
	mad.lo.s64 	%rd6513, %rd1599, %rd6507, %rd6512;
	shr.u64 	%rd6514, %rd6513, 32;
	and.b64  	%rd6515, %rd6489, 4294967295;
	add.s64 	%rd6516, %rd6514, %rd6515;
	mad.lo.s64 	%rd6517, %rd1600, %rd6507, %rd6516;
	shr.u64 	%rd6518, %rd6517, 32;
	and.b64  	%rd6519, %rd6493, 4294967295;
	add.s64 	%rd6520, %rd6518, %rd6519;
	mad.lo.s64 	%rd6521, %rd1601, %rd6507, %rd6520;
	shr.u64 	%rd6522, %rd6521, 32;
	and.b64  	%rd6523, %rd6497, 4294967295;
	add.s64 	%rd6524, %rd6522, %rd6523;
	mad.lo.s64 	%rd6525, %rd1602, %rd6507, %rd6524;
	shr.u64 	%rd6526, %rd6525, 32;
	and.b64  	%rd6527, %rd6501, 4294967295;
	add.s64 	%rd6528, %rd6526, %rd6527;
	mad.lo.s64 	%rd6529, %rd1603, %rd6507, %rd6528;
	shr.u64 	%rd6530, %rd6529, 32;
	and.b64  	%rd6531, %rd6505, 4294967295;
	add.s64 	%rd6532, %rd6530, %rd6531;
	mad.lo.s64 	%rd6533, %rd1604, %rd6507, %rd6532;
	shr.u64 	%rd6534, %rd6533, 32;
	mul.wide.u32 	%rd6535, %r6871, %r129;
	add.s64 	%rd6536, %rd6534, %rd6506;
	add.s64 	%rd6537, %rd6536, %rd6535;
	shr.u64 	%rd6538, %rd6537, 32;
	cvt.u64.u32 	%rd6539, %r128;
	and.b64  	%rd6540, %rd6513, 4294967295;
	mad.lo.s64 	%rd6541, %rd1598, %rd6539, %rd6540;
	shr.u64 	%rd6542, %rd6541, 32;
	and.b64  	%rd6543, %rd6517, 4294967295;
	add.s64 	%rd6544, %rd6542, %rd6543;
	mad.lo.s64 	%rd6545, %rd1599, %rd6539, %rd6544;
	shr.u64 	%rd6546, %rd6545, 32;
	and.b64  	%rd6547, %rd6521, 4294967295;
	add.s64 	%rd6548, %rd6546, %rd6547;
	mad.lo.s64 	%rd6549, %rd1600, %rd6539, %rd6548;
	shr.u64 	%rd6550, %rd6549, 32;
	and.b64  	%rd6551, %rd6525, 4294967295;
	add.s64 	%rd6552, %rd6550, %rd6551;
	mad.lo.s64 	%rd6553, %rd1601, %rd6539, %rd6552;
	shr.u64 	%rd6554, %rd6553, 32;
	and.b64  	%rd6555, %rd6529, 4294967295;
	add.s64 	%rd6556, %rd6554, %rd6555;
	mad.lo.s64 	%rd6557, %rd1602, %rd6539, %rd6556;
	shr.u64 	%rd6558, %rd6557, 32;
	and.b64  	%rd6559, %rd6533, 4294967295;
	add.s64 	%rd6560, %rd6558, %rd6559;
	mad.lo.s64 	%rd6561, %rd1603, %rd6539, %rd6560;
	shr.u64 	%rd6562, %rd6561, 32;
	and.b64  	%rd6563, %rd6537, 4294967295;
	add.s64 	%rd6564, %rd6562, %rd6563;
	mad.lo.s64 	%rd6565, %rd1604, %rd6539, %rd6564;
	shr.u64 	%rd6566, %rd6565, 32;
	mul.wide.u32 	%rd6567, %r6871, %r128;
	add.s64 	%rd6568, %rd6566, %rd6538;
	add.s64 	%rd6569, %rd6568, %rd6567;
	{ .reg .b32 tmp; mov.b64 {tmp, %r2181}, %rd6569; }
	mul.lo.s32 	%r2182, %r9, %r2180;
	cvt.u64.u32 	%rd6570, %r2182;
	and.b64  	%rd6571, %rd6330, 4294967295;
	mad.lo.s64 	%rd6572, %rd2, %rd6570, %rd6571;
	shr.u64 	%rd6573, %rd6572, 32;
	and.b64  	%rd6574, %rd6349, 4294967295;
	add.s64 	%rd6575, %rd6573, %rd6574;
	mad.lo.s64 	%rd6576, %rd3, %rd6570, %rd6575;
	cvt.u32.u64 	%r2183, %rd6576;
	shr.u64 	%rd6577, %rd6576, 32;
	and.b64  	%rd6578, %rd6381, 4294967295;
	add.s64 	%rd6579, %rd6577, %rd6578;
	mad.lo.s64 	%rd6580, %rd4, %rd6570, %rd6579;
	shr.u64 	%rd6581, %rd6580, 32;
	and.b64  	%rd6582, %rd6413, 4294967295;
	add.s64 	%rd6583, %rd6581, %rd6582;
	mad.lo.s64 	%rd6584, %rd5, %rd6570, %rd6583;
	shr.u64 	%rd6585, %rd6584, 32;
	and.b64  	%rd6586, %rd6445, 4294967295;
	add.s64 	%rd6587, %rd6585, %rd6586;
	mad.lo.s64 	%rd6588, %rd6, %rd6570, %rd6587;
	shr.u64 	%rd6589, %rd6588, 32;
	and.b64  	%rd6590, %rd6477, 4294967295;
	add.s64 	%rd6591, %rd6589, %rd6590;
	mad.lo.s64 	%rd6592, %rd7, %rd6570, %rd6591;
	shr.u64 	%rd6593, %rd6592, 32;
	and.b64  	%rd6594, %rd6509, 4294967295;
	add.s64 	%rd6595, %rd6593, %rd6594;
	mad.lo.s64 	%rd6596, %rd8, %rd6570, %rd6595;
	shr.u64 	%rd6597, %rd6596, 32;
	and.b64  	%rd6598, %rd6541, 4294967295;
	add.s64 	%rd6599, %rd6597, %rd6598;
	mad.lo.s64 	%rd6600, %rd9, %rd6570, %rd6599;
	shr.u64 	%rd6601, %rd6600, 32;
	and.b64  	%rd6602, %rd6545, 4294967295;
	add.s64 	%rd6603, %rd6601, %rd6602;
	shr.u64 	%rd6604, %rd6603, 32;
	and.b64  	%rd6605, %rd6549, 4294967295;
	add.s64 	%rd6606, %rd6604, %rd6605;
	shr.u64 	%rd6607, %rd6606, 32;
	and.b64  	%rd6608, %rd6553, 4294967295;
	add.s64 	%rd6609, %rd6607, %rd6608;
	shr.u64 	%rd6610, %rd6609, 32;
	and.b64  	%rd6611, %rd6557, 4294967295;
	add.s64 	%rd6612, %rd6610, %rd6611;
	shr.u64 	%rd6613, %rd6612, 32;
	and.b64  	%rd6614, %rd6561, 4294967295;
	add.s64 	%rd6615, %rd6613, %rd6614;
	shr.u64 	%rd6616, %rd6615, 32;
	and.b64  	%rd6617, %rd6565, 4294967295;
	add.s64 	%rd6618, %rd6616, %rd6617;
	shr.u64 	%rd6619, %rd6618, 32;
	and.b64  	%rd6620, %rd6569, 4294967295;
	add.s64 	%rd6621, %rd6619, %rd6620;
	{ .reg .b32 tmp; mov.b64 {tmp, %r2184}, %rd6621; }
	add.s32 	%r2185, %r2181, %r2184;
	mul.lo.s32 	%r2186, %r9, %r2183;
	cvt.u64.u32 	%rd6622, %r2186;
	and.b64  	%rd6623, %rd6576, 4294967295;
	mad.lo.s64 	%rd6624, %rd2, %rd6622, %rd6623;
	shr.u64 	%rd6625, %rd6624, 32;
	and.b64  	%rd6626, %rd6580, 4294967295;
	add.s64 	%rd6627, %rd6625, %rd6626;
	mad.lo.s64 	%rd6628, %rd3, %rd6622, %rd6627;
	cvt.u32.u64 	%r2187, %rd6628;
	shr.u64 	%rd6629, %rd6628, 32;
	and.b64  	%rd6630, %rd6584, 4294967295;
	add.s64 	%rd6631, %rd6629, %rd6630;
	mad.lo.s64 	%rd6632, %rd4, %rd6622, %rd6631;
	shr.u64 	%rd6633, %rd6632, 32;
	and.b64  	%rd6634, %rd6588, 4294967295;
	add.s64 	%rd6635, %rd6633, %rd6634;
	mad.lo.s64 	%rd6636, %rd5, %rd6622, %rd6635;
	shr.u64 	%rd6637, %rd6636, 32;
	and.b64  	%rd6638, %rd6592, 4294967295;
	add.s64 	%rd6639, %rd6637, %rd6638;
	mad.lo.s64 	%rd6640, %rd6, %rd6622, %rd6639;
	shr.u64 	%rd6641, %rd6640, 32;
	and.b64  	%rd6642, %rd6596, 4294967295;
	add.s64 	%rd6643, %rd6641, %rd6642;
	mad.lo.s64 	%rd6644, %rd7, %rd6622, %rd6643;
	shr.u64 	%rd6645, %rd6644, 32;
	and.b64  	%rd6646, %rd6600, 4294967295;
	add.s64 	%rd6647, %rd6645, %rd6646;
	mad.lo.s64 	%rd6648, %rd8, %rd6622, %rd6647;
	shr.u64 	%rd6649, %rd6648, 32;
	and.b64  	%rd6650, %rd6603, 4294967295;
	add.s64 	%rd6651, %rd6649, %rd6650;
	mad.lo.s64 	%rd6652, %rd9, %rd6622, %rd6651;
	shr.u64 	%rd6653, %rd6652, 32;
	and.b64  	%rd6654, %rd6606, 4294967295;
	add.s64 	%rd6655, %rd6653, %rd6654;
	shr.u64 	%rd6656, %rd6655, 32;
	and.b64  	%rd6657, %rd6609, 4294967295;
	add.s64 	%rd6658, %rd6656, %rd6657;
	shr.u64 	%rd6659, %rd6658, 32;
	and.b64  	%rd6660, %rd6612, 4294967295;
	add.s64 	%rd6661, %rd6659, %rd6660;
	shr.u64 	%rd6662, %rd6661, 32;
	and.b64  	%rd6663, %rd6615, 4294967295;
	add.s64 	%rd6664, %rd6662, %rd6663;
	shr.u64 	%rd6665, %rd6664, 32;
	and.b64  	%rd6666, %rd6618, 4294967295;
	add.s64 	%rd6667, %rd6665, %rd6666;
	shr.u64 	%rd6668, %rd6667, 32;
	and.b64  	%rd6669, %rd6621, 4294967295;
	add.s64 	%rd6670, %rd6668, %rd6669;
	{ .reg .b32 tmp; mov.b64 {tmp, %r2188}, %rd6670; }
	add.s32 	%r2189, %r2185, %r2188;
	mul.lo.s32 	%r2190, %r9, %r2187;
	cvt.u64.u32 	%rd6671, %r2190;
	and.b64  	%rd6672, %rd6628, 4294967295;
	mad.lo.s64 	%rd6673, %rd2, %rd6671, %rd6672;
	shr.u64 	%rd6674, %rd6673, 32;
	and.b64  	%rd6675, %rd6632, 4294967295;
	add.s64 	%rd6676, %rd6674, %rd6675;
	mad.lo.s64 	%rd6677, %rd3, %rd6671, %rd6676;
	cvt.u32.u64 	%r2191, %rd6677;
	shr.u64 	%rd6678, %rd6677, 32;
	and.b64  	%rd6679, %rd6636, 4294967295;
	add.s64 	%rd6680, %rd6678, %rd6679;
	mad.lo.s64 	%rd6681, %rd4, %rd6671, %rd6680;
	shr.u64 	%rd6682, %rd6681, 32;
	and.b64  	%rd6683, %rd6640, 4294967295;
	add.s64 	%rd6684, %rd6682, %rd6683;
	mad.lo.s64 	%rd6685, %rd5, %rd6671, %rd6684;
	shr.u64 	%rd6686, %rd6685, 32;
	and.b64  	%rd6687, %rd6644, 4294967295;
	add.s64 	%rd6688, %rd6686, %rd6687;
	mad.lo.s64 	%rd6689, %rd6, %rd6671, %rd6688;
	shr.u64 	%rd6690, %rd6689, 32;
	and.b64  	%rd6691, %rd6648, 4294967295;
	add.s64 	%rd6692, %rd6690, %rd6691;
	mad.lo.s64 	%rd6693, %rd7, %rd6671, %rd6692;
	shr.u64 	%rd6694, %rd6693, 32;
	and.b64  	%rd6695, %rd6652, 4294967295;
	add.s64 	%rd6696, %rd6694, %rd6695;
	mad.lo.s64 	%rd6697, %rd8, %rd6671, %rd6696;
	shr.u64 	%rd6698, %rd6697, 32;
	and.b64  	%rd6699, %rd6655, 4294967295;
	add.s64 	%rd6700, %rd6698, %rd6699;
	mad.lo.s64 	%rd6701, %rd9, %rd6671, %rd6700;
	shr.u64 	%rd6702, %rd6701, 32;
	and.b64  	%rd6703, %rd6658, 4294967295;
	add.s64 	%rd6704, %rd6702, %rd6703;
	shr.u64 	%rd6705, %rd6704, 32;
	and.b64  	%rd6706, %rd6661, 4294967295;
	add.s64 	%rd6707, %rd6705, %rd6706;
	shr.u64 	%rd6708, %rd6707, 32;
	and.b64  	%rd6709, %rd6664, 4294967295;
	add.s64 	%rd6710, %rd6708, %rd6709;
	shr.u64 	%rd6711, %rd6710, 32;
	and.b64  	%rd6712, %rd6667, 4294967295;
	add.s64 	%rd6713, %rd6711, %rd6712;
	shr.u64 	%rd6714, %rd6713, 32;
	and.b64  	%rd6715, %rd6670, 4294967295;
	add.s64 	%rd6716, %rd6714, %rd6715;
	{ .reg .b32 tmp; mov.b64 {tmp, %r2192}, %rd6716; }
	add.s32 	%r2193, %r2189, %r2192;
	mul.lo.s32 	%r2194, %r9, %r2191;
	cvt.u64.u32 	%rd6717, %r2194;
	and.b64  	%rd6718, %rd6677, 4294967295;
	mad.lo.s64 	%rd6719, %rd2, %rd6717, %rd6718;
	shr.u64 	%rd6720, %rd6719, 32;
	and.b64  	%rd6721, %rd6681, 4294967295;
	add.s64 	%rd6722, %rd6720, %rd6721;
	mad.lo.s64 	%rd6723, %rd3, %rd6717, %rd6722;
	cvt.u32.u64 	%r2195, %rd6723;
	shr.u64 	%rd6724, %rd6723, 32;
	and.b64  	%rd6725, %rd6685, 4294967295;
	add.s64 	%rd6726, %rd6724, %rd6725;
	mad.lo.s64 	%rd6727, %rd4, %rd6717, %rd6726;
	shr.u64 	%rd6728, %rd6727, 32;
	and.b64  	%rd6729, %rd6689, 4294967295;
	add.s64 	%rd6730, %rd6728, %rd6729;
	mad.lo.s64 	%rd6731, %rd5, %rd6717, %rd6730;
	shr.u64 	%rd6732, %rd6731, 32;
	and.b64  	%rd6733, %rd6693, 4294967295;
	add.s64 	%rd6734, %rd6732, %rd6733;
	mad.lo.s64 	%rd6735, %rd6, %rd6717, %rd6734;
	shr.u64 	%rd6736, %rd6735, 32;
	and.b64  	%rd6737, %rd6697, 4294967295;
	add.s64 	%rd6738, %rd6736, %rd6737;
	mad.lo.s64 	%rd6739, %rd7, %rd6717, %rd6738;
	shr.u64 	%rd6740, %rd6739, 32;
	and.b64  	%rd6741, %rd6701, 4294967295;
	add.s64 	%rd6742, %rd6740, %rd6741;
	mad.lo.s64 	%rd6743, %rd8, %rd6717, %rd6742;
	shr.u64 	%rd6744, %rd6743, 32;
	and.b64  	%rd6745, %rd6704, 4294967295;
	add.s64 	%rd6746, %rd6744, %rd6745;
	mad.lo.s64 	%rd6747, %rd9, %rd6717, %rd6746;
	shr.u64 	%rd6748, %rd6747, 32;
	and.b64  	%rd6749, %rd6707, 4294967295;
	add.s64 	%rd6750, %rd6748, %rd6749;
	shr.u64 	%rd6751, %rd6750, 32;
	and.b64  	%rd6752, %rd6710, 4294967295;
	add.s64 	%rd6753, %rd6751, %rd6752;
	shr.u64 	%rd6754, %rd6753, 32;
	and.b64  	%rd6755, %rd6713, 4294967295;
	add.s64 	%rd6756, %rd6754, %rd6755;
	shr.u64 	%rd6757, %rd6756, 32;
	and.b64  	%rd6758, %rd6716, 4294967295;
	add.s64 	%rd6759, %rd6757, %rd6758;
	{ .reg .b32 tmp; mov.b64 {tmp, %r2196}, %rd6759; }
	add.s32 	%r2197, %r2193, %r2196;
	mul.lo.s32 	%r2198, %r9, %r2195;
	cvt.u64.u32 	%rd6760, %r2198;
	and.b64  	%rd6761, %rd6723, 4294967295;
	mad.lo.s64 	%rd6762, %rd2, %rd6760, %rd6761;
	shr.u64 	%rd6763, %rd6762, 32;
	and.b64  	%rd6764, %rd6727, 4294967295;
	add.s64 	%rd6765, %rd6763, %rd6764;
	mad.lo.s64 	%rd6766, %rd3, %rd6760, %rd6765;
	cvt.u32.u64 	%r2199, %rd6766;
	shr.u64 	%rd6767, %rd6766, 32;
	and.b64  	%rd6768, %rd6731, 4294967295;
	add.s64 	%rd6769, %rd6767, %rd6768;
	mad.lo.s64 	%rd6770, %rd4, %rd6760, %rd6769;
	shr.u64 	%rd6771, %rd6770, 32;
	and.b64  	%rd6772, %rd6735, 4294967295;
	add.s64 	%rd6773, %rd6771, %rd6772;
	mad.lo.s64 	%rd6774, %rd5, %rd6760, %rd6773;
	shr.u64 	%rd6775, %rd6774, 32;
	and.b64  	%rd6776, %rd6739, 4294967295;
	add.s64 	%rd6777, %rd6775, %rd6776;
	mad.lo.s64 	%rd6778, %rd6, %rd6760, %rd6777;
	shr.u64 	%rd6779, %rd6778, 32;
	and.b64  	%rd6780, %rd6743, 4294967295;
	add.s64 	%rd6781, %rd6779, %rd6780;
	mad.lo.s64 	%rd6782, %rd7, %rd6760, %rd6781;
	shr.u64 	%rd6783, %rd6782, 32;
	and.b64  	%rd6784, %rd6747, 4294967295;
	add.s64 	%rd6785, %rd6783, %rd6784;
	mad.lo.s64 	%rd6786, %rd8, %rd6760, %rd6785;
	shr.u64 	%rd6787, %rd6786, 32;
	and.b64  	%rd6788, %rd6750, 4294967295;
	add.s64 	%rd6789, %rd6787, %rd6788;
	mad.lo.s64 	%rd6790, %rd9, %rd6760, %rd6789;
	shr.u64 	%rd6791, %rd6790, 32;
	and.b64  	%rd6792, %rd6753, 4294967295;
	add.s64 	%rd6793, %rd6791, %rd6792;
	shr.u64 	%rd6794, %rd6793, 32;
	and.b64  	%rd6795, %rd6756, 4294967295;
	add.s64 	%rd6796, %rd6794, %rd6795;
	shr.u64 	%rd6797, %rd6796, 32;
	and.b64  	%rd6798, %rd6759, 4294967295;
	add.s64 	%rd6799, %rd6797, %rd6798;
	{ .reg .b32 tmp; mov.b64 {tmp, %r2200}, %rd6799; }
	add.s32 	%r2201, %r2197, %r2200;
	mul.lo.s32 	%r2202, %r9, %r2199;
	cvt.u64.u32 	%rd6800, %r2202;
	and.b64  	%rd6801, %rd6766, 4294967295;
	mad.lo.s64 	%rd6802, %rd2, %rd6800, %rd6801;
	shr.u64 	%rd6803, %rd6802, 32;
	and.b64  	%rd6804, %rd6770, 4294967295;
	add.s64 	%rd6805, %rd6803, %rd6804;
	mad.lo.s64 	%rd6806, %rd3, %rd6800, %rd6805;
	cvt.u32.u64 	%r2203, %rd6806;
	shr.u64 	%rd6807, %rd6806, 32;
	and.b64  	%rd6808, %rd6774, 4294967295;
	add.s64 	%rd6809, %rd6807, %rd6808;
	mad.lo.s64 	%rd6810, %rd4, %rd6800, %rd6809;
	shr.u64 	%rd6811, %rd6810, 32;
	and.b64  	%rd6812, %rd6778, 4294967295;
	add.s64 	%rd6813, %rd6811, %rd6812;
	mad.lo.s64 	%rd6814, %rd5, %rd6800, %rd6813;
	shr.u64 	%rd6815, %rd6814, 32;
	and.b64  	%rd6816, %rd6782, 4294967295;
	add.s64 	%rd6817, %rd6815, %rd6816;
	mad.lo.s64 	%rd6818, %rd6, %rd6800, %rd6817;
	shr.u64 	%rd6819, %rd6818, 32;
	and.b64  	%rd6820, %rd6786, 4294967295;
	add.s64 	%rd6821, %rd6819, %rd6820;
	mad.lo.s64 	%rd6822, %rd7, %rd6800, %rd6821;
	shr.u64 	%rd6823, %rd6822, 32;
	and.b64  	%rd6824, %rd6790, 4294967295;
	add.s64 	%rd6825, %rd6823, %rd6824;
	mad.lo.s64 	%rd6826, %rd8, %rd6800, %rd6825;
	shr.u64 	%rd6827, %rd6826, 32;
	and.b64  	%rd6828, %rd6793, 4294967295;
	add.s64 	%rd6829, %rd6827, %rd6828;
	mad.lo.s64 	%rd6830, %rd9, %rd6800, %rd6829;
	shr.u64 	%rd6831, %rd6830, 32;
	and.b64  	%rd6832, %rd6796, 4294967295;
	add.s64 	%rd6833, %rd6831, %rd6832;
	shr.u64 	%rd6834, %rd6833, 32;
	and.b64  	%rd6835, %rd6799, 4294967295;
	add.s64 	%rd6836, %rd6834, %rd6835;
	{ .reg .b32 tmp; mov.b64 {tmp, %r2204}, %rd6836; }
	add.s32 	%r2205, %r2201, %r2204;
	mul.lo.s32 	%r2206, %r9, %r2203;
	cvt.u64.u32 	%rd6837, %r2206;
	and.b64  	%rd6838, %rd6806, 4294967295;
	mad.lo.s64 	%rd6839, %rd2, %rd6837, %rd6838;
	shr.u64 	%rd6840, %rd6839, 32;
	and.b64  	%rd6841, %rd6810, 4294967295;
	add.s64 	%rd6842, %rd6840, %rd6841;
	mad.lo.s64 	%rd6843, %rd3, %rd6837, %rd6842;
	cvt.u32.u64 	%r2207, %rd6843;
	shr.u64 	%rd6844, %rd6843, 32;
	and.b64  	%rd6845, %rd6814, 4294967295;
	add.s64 	%rd6846, %rd6844, %rd6845;
	mad.lo.s64 	%rd6847, %rd4, %rd6837, %rd6846;
	shr.u64 	%rd6848, %rd6847, 32;
	and.b64  	%rd6849, %rd6818, 4294967295;
	add.s64 	%rd6850, %rd6848, %rd6849;
	mad.lo.s64 	%rd6851, %rd5, %rd6837, %rd6850;
	shr.u64 	%rd6852, %rd6851, 32;
	and.b64  	%rd6853, %rd6822, 4294967295;
	add.s64 	%rd6854, %rd6852, %rd6853;
	mad.lo.s64 	%rd6855, %rd6, %rd6837, %rd6854;
	shr.u64 	%rd6856, %rd6855, 32;
	and.b64  	%rd6857, %rd6826, 4294967295;
	add.s64 	%rd6858, %rd6856, %rd6857;
	mad.lo.s64 	%rd6859, %rd7, %rd6837, %rd6858;
	shr.u64 	%rd6860, %rd6859, 32;
	and.b64  	%rd6861, %rd6830, 4294967295;
	add.s64 	%rd6862, %rd6860, %rd6861;
	mad.lo.s64 	%rd6863, %rd8, %rd6837, %rd6862;
	shr.u64 	%rd6864, %rd6863, 32;
	and.b64  	%rd6865, %rd6833, 4294967295;
	add.s64 	%rd6866, %rd6864, %rd6865;
	mad.lo.s64 	%rd6867, %rd9, %rd6837, %rd6866;
	shr.u64 	%rd6868, %rd6867, 32;
	and.b64  	%rd6869, %rd6836, 4294967295;
	add.s64 	%rd6870, %rd6868, %rd6869;
	{ .reg .b32 tmp; mov.b64 {tmp, %r2208}, %rd6870; }
	add.s32 	%r2209, %r2205, %r2208;
	mul.lo.s32 	%r2210, %r9, %r2207;
	cvt.u64.u32 	%rd6871, %r2210;
	and.b64  	%rd6872, %rd6843, 4294967295;
	mad.lo.s64 	%rd6873, %rd2, %rd6871, %rd6872;
	shr.u64 	%rd6874, %rd6873, 32;
	and.b64  	%rd6875, %rd6847, 4294967295;
	add.s64 	%rd6876, %rd6874, %rd6875;
	mad.lo.s64 	%rd47304, %rd3, %rd6871, %rd6876;
	shr.u64 	%rd6877, %rd47304, 32;
	and.b64  	%rd6878, %rd6851, 4294967295;
	add.s64 	%rd6879, %rd6877, %rd6878;
	mad.lo.s64 	%rd47305, %rd4, %rd6871, %rd6879;
	cvt.u32.u64 	%r850, %rd47305;
	shr.u64 	%rd6880, %rd47305, 32;
	and.b64  	%rd6881, %rd6855, 4294967295;
	add.s64 	%rd6882, %rd6880, %rd6881;
	mad.lo.s64 	%rd47306, %rd5, %rd6871, %rd6882;
	cvt.u32.u64 	%r851, %rd47306;
	shr.u64 	%rd6883, %rd47306, 32;
	and.b64  	%rd6884, %rd6859, 4294967295;
	add.s64 	%rd6885, %rd6883, %rd6884;
	mad.lo.s64 	%rd47307, %rd6, %rd6871, %rd6885;
	cvt.u32.u64 	%r852, %rd47307;
	shr.u64 	%rd6886, %rd47307, 32;
	and.b64  	%rd6887, %rd6863, 4294967295;
	add.s64 	%rd6888, %rd6886, %rd6887;
	mad.lo.s64 	%rd47308, %rd7, %rd6871, %rd6888;
	cvt.u32.u64 	%r853, %rd47308;
	shr.u64 	%rd6889, %rd47308, 32;
	and.b64  	%rd6890, %rd6867, 4294967295;
	add.s64 	%rd6891, %rd6889, %rd6890;
	mad.lo.s64 	%rd47309, %rd8, %rd6871, %rd6891;
	cvt.u32.u64 	%r854, %rd47309;
	shr.u64 	%rd6892, %rd47309, 32;
	and.b64  	%rd6893, %rd6870, 4294967295;
	add.s64 	%rd6894, %rd6892, %rd6893;
	mad.lo.s64 	%rd47310, %rd9, %rd6871, %rd6894;
	cvt.u32.u64 	%r855, %rd47310;
	{ .reg .b32 tmp; mov.b64 {tmp, %r2211}, %rd47310; }
	add.s32 	%r6874, %r2209, %r2211;
	setp.gt.u32 	%p120, %r6874, %r2179;
	@%p120 bra 	$L__BB0_921;
	cvt.u32.u64 	%r2212, %rd9;
	setp.lt.u32 	%p121, %r6874, %r2212;
	@%p121 bra 	$L__BB0_922;
	cvt.u32.u64 	%r2213, %rd8;
	setp.lt.u32 	%p122, %r2213, %r855;
	@%p122 bra 	$L__BB0_921;
	cvt.u32.u64 	%r2214, %rd8;
	setp.gt.u32 	%p123, %r2214, %r855;
	@%p123 bra 	$L__BB0_922;
	cvt.u32.u64 	%r2215, %rd7;
	setp.lt.u32 	%p124, %r2215, %r854;
	@%p124 bra 	$L__BB0_921;
	cvt.u32.u64 	%r2216, %rd7;
	setp.gt.u32 	%p125, %r2216, %r854;
	@%p125 bra 	$L__BB0_922;
	cvt.u32.u64 	%r2217, %rd6;
	setp.lt.u32 	%p126, %r2217, %r853;
	@%p126 bra 	$L__BB0_921;
	cvt.u32.u64 	%r2218, %rd6;
	setp.gt.u32 	%p127, %r2218, %r853;
	@%p127 bra 	$L__BB0_922;
	cvt.u32.u64 	%r2219, %rd5;
	setp.lt.u32 	%p128, %r2219, %r852;
	@%p128 bra 	$L__BB0_921;
	cvt.u32.u64 	%r2220, %rd5;
	setp.gt.u32 	%p129, %r2220, %r852;
	@%p129 bra 	$L__BB0_922;
	cvt.u32.u64 	%r2221, %rd4;
	setp.lt.u32 	%p130, %r2221, %r851;
	@%p130 bra 	$L__BB0_921;
	cvt.u32.u64 	%r2222, %rd4;
	setp.gt.u32 	%p131, %r2222, %r851;
	@%p131 bra 	$L__BB0_922;
	cvt.u32.u64 	%r2223, %rd3;
	setp.lt.u32 	%p132, %r2223, %r850;
	@%p132 bra 	$L__BB0_921;
	cvt.u32.u64 	%r2224, %rd3;
	cvt.u32.u64 	%r2225, %rd2;
	setp.gt.u32 	%p133, %r2224, %r850;
	cvt.u32.u64 	%r2226, %rd47304;
	setp.gt.u32 	%p134, %r2225, %r2226;
	or.pred  	%p135, %p133, %p134;
	@%p135 bra 	$L__BB0_922;
$L__BB0_921:
	cvt.u32.u64 	%r2227, %rd9;
	and.b64  	%rd6896, %rd47304, 4294967295;
	sub.s64 	%rd47304, %rd6896, %rd2;
	shr.u64 	%rd6897, %rd47304, 63;
	and.b64  	%rd6898, %rd47305, 4294967295;
	add.s64 	%rd6899, %rd6897, %rd3;
	sub.s64 	%rd47305, %rd6898, %rd6899;
	shr.u64 	%rd6900, %rd47305, 63;
	and.b64  	%rd6901, %rd47306, 4294967295;
	add.s64 	%rd6902, %rd6900, %rd4;
	sub.s64 	%rd47306, %rd6901, %rd6902;
	shr.u64 	%rd6903, %rd47306, 63;
	and.b64  	%rd6904, %rd47307, 4294967295;
	add.s64 	%rd6905, %rd6903, %rd5;
	sub.s64 	%rd47307, %rd6904, %rd6905;
	shr.u64 	%rd6906, %rd47307, 63;
	and.b64  	%rd6907, %rd47308, 4294967295;
	add.s64 	%rd6908, %rd6906, %rd6;
	sub.s64 	%rd47308, %rd6907, %rd6908;
	shr.u64 	%rd6909, %rd47308, 63;
	and.b64  	%rd6910, %rd47309, 4294967295;
	add.s64 	%rd6911, %rd6909, %rd7;
	sub.s64 	%rd47309, %rd6910, %rd6911;
	shr.u64 	%rd6912, %rd47309, 63;
	and.b64  	%rd6913, %rd47310, 4294967295;
	add.s64 	%rd6914, %rd6912, %rd8;
	sub.s64 	%rd47310, %rd6913, %rd6914;
	shr.u64 	%rd6915, %rd47310, 63;
	cvt.u32.u64 	%r2228, %rd6915;
	add.s32 	%r2229, %r2227, %r2228;
	sub.s32 	%r6874, %r6874, %r2229;
$L__BB0_922:
	cvt.u32.u64 	%r2230, %rd9;
	mul.lo.s64 	%rd6916, %rd1562, %rd1532;
	cvt.u32.u64 	%r2231, %rd6916;
	shr.u64 	%rd6917, %rd6916, 32;
	mad.lo.s64 	%rd6918, %rd1563, %rd1532, %rd6917;
	shr.u64 	%rd6919, %rd6918, 32;
	mad.lo.s64 	%rd6920, %rd1564, %rd1532, %rd6919;
	shr.u64 	%rd6921, %rd6920, 32;
	mad.lo.s64 	%rd6922, %rd1565, %rd1532, %rd6921;
	shr.u64 	%rd6923, %rd6922, 32;
	mad.lo.s64 	%rd6924, %rd1566, %rd1532, %rd6923;
	shr.u64 	%rd6925, %rd6924, 32;
	mad.lo.s64 	%rd6926, %rd1567, %rd1532, %rd6925;
	shr.u64 	%rd6927, %rd6926, 32;
	mad.lo.s64 	%rd6928, %rd1568, %rd1532, %rd6927;
	shr.u64 	%rd6929, %rd6928, 32;
	mad.lo.s64 	%rd6930, %rd1569, %rd1532, %rd6929;
	shr.u64 	%rd6931, %rd6930, 32;
	and.b64  	%rd6932, %rd6918, 4294967295;
	mad.lo.s64 	%rd6933, %rd1562, %rd1533, %rd6932;
	shr.u64 	%rd6934, %rd6933, 32;
	and.b64  	%rd6935, %rd6920, 4294967295;
	add.s64 	%rd6936, %rd6934, %rd6935;
	mad.lo.s64 	%rd6937, %rd1563, %rd1533, %rd6936;
	shr.u64 	%rd6938, %rd6937, 32;
	and.b64  	%rd6939, %rd6922, 4294967295;
	add.s64 	%rd6940, %rd6938, %rd6939;
	mad.lo.s64 	%rd6941, %rd1564, %rd1533, %rd6940;
	shr.u64 	%rd6942, %rd6941, 32;
	and.b64  	%rd6943, %rd6924, 4294967295;
	add.s64 	%rd6944, %rd6942, %rd6943;
	mad.lo.s64 	%rd6945, %rd1565, %rd1533, %rd6944;
	shr.u64 	%rd6946, %rd6945, 32;
	and.b64  	%rd6947, %rd6926, 4294967295;
	add.s64 	%rd6948, %rd6946, %rd6947;
	mad.lo.s64 	%rd6949, %rd1566, %rd1533, %rd6948;
	shr.u64 	%rd6950, %rd6949, 32;
	and.b64  	%rd6951, %rd6928, 4294967295;
	add.s64 	%rd6952, %rd6950, %rd6951;
	mad.lo.s64 	%rd6953, %rd1567, %rd1533, %rd6952;
	shr.u64 	%rd6954, %rd6953, 32;
	and.b64  	%rd6955, %rd6930, 4294967295;
	add.s64 	%rd6956, %rd6954, %rd6955;
	mad.lo.s64 	%rd6957, %rd1568, %rd1533, %rd6956;
	shr.u64 	%rd6958, %rd6957, 32;
	add.s64 	%rd6959, %rd6958, %rd6931;
	mad.lo.s64 	%rd6960, %rd1569, %rd1533, %rd6959;
	shr.u64 	%rd6961, %rd6960, 32;
	and.b64  	%rd6962, %rd6937, 4294967295;
	mad.lo.s64 	%rd6963, %rd1562, %rd1534, %rd6962;
	shr.u64 	%rd6964, %rd6963, 32;
	and.b64  	%rd6965, %rd6941, 4294967295;
	add.s64 	%rd6966, %rd6964, %rd6965;
	mad.lo.s64 	%rd6967, %rd1563, %rd1534, %rd6966;
	shr.u64 	%rd6968, %rd6967, 32;
	and.b64  	%rd6969, %rd6945, 4294967295;
	add.s64 	%rd6970, %rd6968, %rd6969;
	mad.lo.s64 	%rd6971, %rd1564, %rd1534, %rd6970;
	shr.u64 	%rd6972, %rd6971, 32;
	and.b64  	%rd6973, %rd6949, 4294967295;
	add.s64 	%rd6974, %rd6972, %rd6973;
	mad.lo.s64 	%rd6975, %rd1565, %rd1534, %rd6974;
	shr.u64 	%rd6976, %rd6975, 32;
	and.b64  	%rd6977, %rd6953, 4294967295;
	add.s64 	%rd6978, %rd6976, %rd6977;
	mad.lo.s64 	%rd6979, %rd1566, %rd1534, %rd6978;
	shr.u64 	%rd6980, %rd6979, 32;
	and.b64  	%rd6981, %rd6957, 4294967295;
	add.s64 	%rd6982, %rd6980, %rd6981;
	mad.lo.s64 	%rd6983, %rd1567, %rd1534, %rd6982;
	shr.u64 	%rd6984, %rd6983, 32;
	and.b64  	%rd6985, %rd6960, 4294967295;
	add.s64 	%rd6986, %rd6984, %rd6985;
	mad.lo.s64 	%rd6987, %rd1568, %rd1534, %rd6986;
	shr.u64 	%rd6988, %rd6987, 32;
	add.s64 	%rd6989, %rd6988, %rd6961;
	mad.lo.s64 	%rd6990, %rd1569, %rd1534, %rd6989;
	shr.u64 	%rd6991, %rd6990, 32;
	and.b64  	%rd6992, %rd6967, 4294967295;
	mad.lo.s64 	%rd6993, %rd1562, %rd1535, %rd6992;
	shr.u64 	%rd6994, %rd6993, 32;
	and.b64  	%rd6995, %rd6971, 4294967295;
	add.s64 	%rd6996, %rd6994, %rd6995;
	mad.lo.s64 	%rd6997, %rd1563, %rd1535, %rd6996;
	shr.u64 	%rd6998, %rd6997, 32;
	and.b64  	%rd6999, %rd6975, 4294967295;
	add.s64 	%rd7000, %rd6998, %rd6999;
	mad.lo.s64 	%rd7001, %rd1564, %rd1535, %rd7000;
	shr.u64 	%rd7002, %rd7001, 32;
	and.b64  	%rd7003, %rd6979, 4294967295;
	add.s64 	%rd7004, %rd7002, %rd7003;
	mad.lo.s64 	%rd7005, %rd1565, %rd1535, %rd7004;
	shr.u64 	%rd7006, %rd7005, 32;
	and.b64  	%rd7007, %rd6983, 4294967295;
	add.s64 	%rd7008, %rd7006, %rd7007;
	mad.lo.s64 	%rd7009, %rd1566, %rd1535, %rd7008;
	shr.u64 	%rd7010, %rd7009, 32;
	and.b64  	%rd7011, %rd6987, 4294967295;
	add.s64 	%rd7012, %rd7010, %rd7011;
	mad.lo.s64 	%rd7013, %rd1567, %rd1535, %rd7012;
	shr.u64 	%rd7014, %rd7013, 32;
	and.b64  	%rd7015, %rd6990, 4294967295;
	add.s64 	%rd7016, %rd7014, %rd7015;
	mad.lo.s64 	%rd7017, %rd1568, %rd1535, %rd7016;
	shr.u64 	%rd7018, %rd7017, 32;
	add.s64 	%rd7019, %rd7018, %rd6991;
	mad.lo.s64 	%rd7020, %rd1569, %rd1535, %rd7019;
	shr.u64 	%rd7021, %rd7020, 32;
	and.b64  	%rd7022, %rd6997, 4294967295;
	mad.lo.s64 	%rd7023, %rd1562, %rd1536, %rd7022;
	shr.u64 	%rd7024, %rd7023, 32;
	and.b64  	%rd7025, %rd7001, 4294967295;
	add.s64 	%rd7026, %rd7024, %rd7025;
	mad.lo.s64 	%rd7027, %rd1563, %rd1536, %rd7026;
	shr.u64 	%rd7028, %rd7027, 32;
	and.b64  	%rd7029, %rd7005, 4294967295;
	add.s64 	%rd7030, %rd7028, %rd7029;
	mad.lo.s64 	%rd7031, %rd1564, %rd1536, %rd7030;
	shr.u64 	%rd7032, %rd7031, 32;
	and.b64  	%rd7033, %rd7009, 4294967295;
	add.s64 	%rd7034, %rd7032, %rd7033;
	mad.lo.s64 	%rd7035, %rd1565, %rd1536, %rd7034;
	shr.u64 	%rd7036, %rd7035, 32;
	and.b64  	%rd7037, %rd7013, 4294967295;
	add.s64 	%rd7038, %rd7036, %rd7037;
	mad.lo.s64 	%rd7039, %rd1566, %rd1536, %rd7038;
	shr.u64 	%rd7040, %rd7039, 32;
	and.b64  	%rd7041, %rd7017, 4294967295;
	add.s64 	%rd7042, %rd7040, %rd7041;
	mad.lo.s64 	%rd7043, %rd1567, %rd1536, %rd7042;
	shr.u64 	%rd7044, %rd7043, 32;
	and.b64  	%rd7045, %rd7020, 4294967295;
	add.s64 	%rd7046, %rd7044, %rd7045;
	mad.lo.s64 	%rd7047, %rd1568, %rd1536, %rd7046;
	shr.u64 	%rd7048, %rd7047, 32;
	add.s64 	%rd7049, %rd7048, %rd7021;
	mad.lo.s64 	%rd7050, %rd1569, %rd1536, %rd7049;
	shr.u64 	%rd7051, %rd7050, 32;
	and.b64  	%rd7052, %rd7027, 4294967295;
	mad.lo.s64 	%rd7053, %rd1562, %rd1537, %rd7052;
	shr.u64 	%rd7054, %rd7053, 32;
	and.b64  	%rd7055, %rd7031, 4294967295;
	add.s64 	%rd7056, %rd7054, %rd7055;
	mad.lo.s64 	%rd7057, %rd1563, %rd1537, %rd7056;
	shr.u64 	%rd7058, %rd7057, 32;
	and.b64  	%rd7059, %rd7035, 4294967295;
	add.s64 	%rd7060, %rd7058, %rd7059;
	mad.lo.s64 	%rd7061, %rd1564, %rd1537, %rd7060;
	shr.u64 	%rd7062, %rd7061, 32;
	and.b64  	%rd7063, %rd7039, 4294967295;
	add.s64 	%rd7064, %rd7062, %rd7063;
	mad.lo.s64 	%rd7065, %rd1565, %rd1537, %rd7064;
	shr.u64 	%rd7066, %rd7065, 32;
	and.b64  	%rd7067, %rd7043, 4294967295;
	add.s64 	%rd7068, %rd7066, %rd7067;
	mad.lo.s64 	%rd7069, %rd1566, %rd1537, %rd7068;
	shr.u64 	%rd7070, %rd7069, 32;
	and.b64  	%rd7071, %rd7047, 4294967295;
	add.s64 	%rd7072, %rd7070, %rd7071;
	mad.lo.s64 	%rd7073, %rd1567, %rd1537, %rd7072;
	shr.u64 	%rd7074, %rd7073, 32;
	and.b64  	%rd7075, %rd7050, 4294967295;
	add.s64 	%rd7076, %rd7074, %rd7075;
	mad.lo.s64 	%rd7077, %rd1568, %rd1537, %rd7076;
	shr.u64 	%rd7078, %rd7077, 32;
	add.s64 	%rd7079, %rd7078, %rd7051;
	mad.lo.s64 	%rd7080, %rd1569, %rd1537, %rd7079;
	shr.u64 	%rd7081, %rd7080, 32;
	and.b64  	%rd7082, %rd7057, 4294967295;
	mad.lo.s64 	%rd7083, %rd1562, %rd1538, %rd7082;
	shr.u64 	%rd7084, %rd7083, 32;
	and.b64  	%rd7085, %rd7061, 4294967295;
	add.s64 	%rd7086, %rd7084, %rd7085;
	mad.lo.s64 	%rd7087, %rd1563, %rd1538, %rd7086;
	shr.u64 	%rd7088, %rd7087, 32;
	and.b64  	%rd7089, %rd7065, 4294967295;
	add.s64 	%rd7090, %rd7088, %rd7089;
	mad.lo.s64 	%rd7091, %rd1564, %rd1538, %rd7090;
	shr.u64 	%rd7092, %rd7091, 32;
	and.b64  	%rd7093, %rd7069, 4294967295;
	add.s64 	%rd7094, %rd7092, %rd7093;
	mad.lo.s64 	%rd7095, %rd1565, %rd1538, %rd7094;
	shr.u64 	%rd7096, %rd7095, 32;
	and.b64  	%rd7097, %rd7073, 4294967295;
	add.s64 	%rd7098, %rd7096, %rd7097;
	mad.lo.s64 	%rd7099, %rd1566, %rd1538, %rd7098;
	shr.u64 	%rd7100, %rd7099, 32;
	and.b64  	%rd7101, %rd7077, 4294967295;
	add.s64 	%rd7102, %rd7100, %rd7101;
	mad.lo.s64 	%rd7103, %rd1567, %rd1538, %rd7102;
	shr.u64 	%rd7104, %rd7103, 32;
	and.b64  	%rd7105, %rd7080, 4294967295;
	add.s64 	%rd7106, %rd7104, %rd7105;
	mad.lo.s64 	%rd7107, %rd1568, %rd1538, %rd7106;
	shr.u64 	%rd7108, %rd7107, 32;
	add.s64 	%rd7109, %rd7108, %rd7081;
	mad.lo.s64 	%rd7110, %rd1569, %rd1538, %rd7109;
	shr.u64 	%rd7111, %rd7110, 32;
	and.b64  	%rd7112, %rd7087, 4294967295;
	mad.lo.s64 	%rd7113, %rd1562, %rd1539, %rd7112;
	shr.u64 	%rd7114, %rd7113, 32;
	and.b64  	%rd7115, %rd7091, 4294967295;
	add.s64 	%rd7116, %rd7114, %rd7115;
	mad.lo.s64 	%rd7117, %rd1563, %rd1539, %rd7116;
	shr.u64 	%rd7118, %rd7117, 32;
	and.b64  	%rd7119, %rd7095, 4294967295;
	add.s64 	%rd7120, %rd7118, %rd7119;
	mad.lo.s64 	%rd7121, %rd1564, %rd1539, %rd7120;
	shr.u64 	%rd7122, %rd7121, 32;
	and.b64  	%rd7123, %rd7099, 4294967295;
	add.s64 	%rd7124, %rd7122, %rd7123;
	mad.lo.s64 	%rd7125, %rd1565, %rd1539, %rd7124;
	shr.u64 	%rd7126, %rd7125, 32;
	and.b64  	%rd7127, %rd7103, 4294967295;
	add.s64 	%rd7128, %rd7126, %rd7127;
	mad.lo.s64 	%rd7129, %rd1566, %rd1539, %rd7128;
	shr.u64 	%rd7130, %rd7129, 32;
	and.b64  	%rd7131, %rd7107, 4294967295;
	add.s64 	%rd7132, %rd7130, %rd7131;
	mad.lo.s64 	%rd7133, %rd1567, %rd1539, %rd7132;
	shr.u64 	%rd7134, %rd7133, 32;
	and.b64  	%rd7135, %rd7110, 4294967295;
	add.s64 	%rd7136, %rd7134, %rd7135;
	mad.lo.s64 	%rd7137, %rd1568, %rd1539, %rd7136;
	shr.u64 	%rd7138, %rd7137, 32;
	add.s64 	%rd7139, %rd7138, %rd7111;
	mad.lo.s64 	%rd7140, %rd1569, %rd1539, %rd7139;
	{ .reg .b32 tmp; mov.b64 {tmp, %r2232}, %rd7140; }
	mul.lo.s32 	%r2233, %r9, %r2231;
	cvt.u64.u32 	%rd7141, %r2233;
	and.b64  	%rd7142, %rd6916, 4294967295;
	mad.lo.s64 	%rd7143, %rd2, %rd7141, %rd7142;
	shr.u64 	%rd7144, %rd7143, 32;
	and.b64  	%rd7145, %rd6933, 4294967295;
	add.s64 	%rd7146, %rd7144, %rd7145;
	mad.lo.s64 	%rd7147, %rd3, %rd7141, %rd7146;
	cvt.u32.u64 	%r2234, %rd7147;
	shr.u64 	%rd7148, %rd7147, 32;
	and.b64  	%rd7149, %rd6963, 4294967295;
	add.s64 	%rd7150, %rd7148, %rd7149;
	mad.lo.s64 	%rd7151, %rd4, %rd7141, %rd7150;
	shr.u64 	%rd7152, %rd7151, 32;
	and.b64  	%rd7153, %rd6993, 4294967295;
	add.s64 	%rd7154, %rd7152, %rd7153;
	mad.lo.s64 	%rd7155, %rd5, %rd7141, %rd7154;
	shr.u64 	%rd7156, %rd7155, 32;
	and.b64  	%rd7157, %rd7023, 4294967295;
	add.s64 	%rd7158, %rd7156, %rd7157;
	mad.lo.s64 	%rd7159, %rd6, %rd7141, %rd7158;
	shr.u64 	%rd7160, %rd7159, 32;
	and.b64  	%rd7161, %rd7053, 4294967295;
	add.s64 	%rd7162, %rd7160, %rd7161;
	mad.lo.s64 	%rd7163, %rd7, %rd7141, %rd7162;
	shr.u64 	%rd7164, %rd7163, 32;
	and.b64  	%rd7165, %rd7083, 4294967295;
	add.s64 	%rd7166, %rd7164, %rd7165;
	mad.lo.s64 	%rd7167, %rd8, %rd7141, %rd7166;
	shr.u64 	%rd7168, %rd7167, 32;
	and.b64  	%rd7169, %rd7113, 4294967295;
	add.s64 	%rd7170, %rd7168, %rd7169;
	mad.lo.s64 	%rd7171, %rd9, %rd7141, %rd7170;
	shr.u64 	%rd7172, %rd7171, 32;
	and.b64  	%rd7173, %rd7117, 4294967295;
	add.s64 	%rd7174, %rd7172, %rd7173;
	shr.u64 	%rd7175, %rd7174, 32;
	and.b64  	%rd7176, %rd7121, 4294967295;
	add.s64 	%rd7177, %rd7175, %rd7176;
	shr.u64 	%rd7178, %rd7177, 32;
	and.b64  	%rd7179, %rd7125, 4294967295;
	add.s64 	%rd7180, %rd7178, %rd7179;
	shr.u64 	%rd7181, %rd7180, 32;
	and.b64  	%rd7182, %rd7129, 4294967295;
	add.s64 	%rd7183, %rd7181, %rd7182;
	shr.u64 	%rd7184, %rd7183, 32;
	and.b64  	%rd7185, %rd7133, 4294967295;
	add.s64 	%rd7186, %rd7184, %rd7185;
	shr.u64 	%rd7187, %rd7186, 32;
	and.b64  	%rd7188, %rd7137, 4294967295;
	add.s64 	%rd7189, %rd7187, %rd7188;
	shr.u64 	%rd7190, %rd7189, 32;
	and.b64  	%rd7191, %rd7140, 4294967295;
	add.s64 	%rd7192, %rd7190, %rd7191;
	{ .reg .b32 tmp; mov.b64 {tmp, %r2235}, %rd7192; }
	add.s32 	%r2236, %r2232, %r2235;
	mul.lo.s32 	%r2237, %r9, %r2234;
	cvt.u64.u32 	%rd7193, %r2237;
	and.b64  	%rd7194, %rd7147, 4294967295;
	mad.lo.s64 	%rd7195, %rd2, %rd7193, %rd7194;
	shr.u64 	%rd7196, %rd7195, 32;
	and.b64  	%rd7197, %rd7151, 4294967295;
	add.s64 	%rd7198, %rd7196, %rd7197;
	mad.lo.s64 	%rd7199, %rd3, %rd7193, %rd7198;
	cvt.u32.u64 	%r2238, %rd7199;
	shr.u64 	%rd7200, %rd7199, 32;
	and.b64  	%rd7201, %rd7155, 4294967295;
	add.s64 	%rd7202, %rd7200, %rd7201;
	mad.lo.s64 	%rd7203, %rd4, %rd7193, %rd7202;
	shr.u64 	%rd7204, %rd7203, 32;
	and.b64  	%rd7205, %rd7159, 4294967295;
	add.s64 	%rd7206, %rd7204, %rd7205;
	mad.lo.s64 	%rd7207, %rd5, %rd7193, %rd7206;
	shr.u64 	%rd7208, %rd7207, 32;
	and.b64  	%rd7209, %rd7163, 4294967295;
	add.s64 	%rd7210, %rd7208, %rd7209;
	mad.lo.s64 	%rd7211, %rd6, %rd7193, %rd7210;
	shr.u64 	%rd7212, %rd7211, 32;
	and.b64  	%rd7213, %rd7167, 4294967295;
	add.s64 	%rd7214, %rd7212, %rd7213;
	mad.lo.s64 	%rd7215, %rd7, %rd7193, %rd7214;
	shr.u64 	%rd7216, %rd7215, 32;
	and.b64  	%rd7217, %rd7171, 4294967295;
	add.s64 	%rd7218, %rd7216, %rd7217;
	mad.lo.s64 	%rd7219, %rd8, %rd7193, %rd7218;
	shr.u64 	%rd7220, %rd7219, 32;
	and.b64  	%rd7221, %rd7174, 4294967295;
	add.s64 	%rd7222, %rd7220, %rd7221;
	mad.lo.s64 	%rd7223, %rd9, %rd7193, %rd7222;
	shr.u64 	%rd7224, %rd7223, 32;
	and.b64  	%rd7225, %rd7177, 4294967295;
	add.s64 	%rd7226, %rd7224, %rd7225;
	shr.u64 	%rd7227, %rd7226, 32;
	and.b64  	%rd7228, %rd7180, 4294967295;
	add.s64 	%rd7229, %rd7227, %rd7228;
	shr.u64 	%rd7230, %rd7229, 32;
	and.b64  	%rd7231, %rd7183, 4294967295;
	add.s64 	%rd7232, %rd7230, %rd7231;
	shr.u64 	%rd7233, %rd7232, 32;
	and.b64  	%rd7234, %rd7186, 4294967295;
	add.s64 	%rd7235, %rd7233, %rd7234;
	shr.u64 	%rd7236, %rd7235, 32;
	and.b64  	%rd7237, %rd7189, 4294967295;
	add.s64 	%rd7238, %rd7236, %rd7237;
	shr.u64 	%rd7239, %rd7238, 32;
	and.b64  	%rd7240, %rd7192, 4294967295;
	add.s64 	%rd7241, %rd7239, %rd7240;
	{ .reg .b32 tmp; mov.b64 {tmp, %r2239}, %rd7241; }
	add.s32 	%r2240, %r2236, %r2239;
	mul.lo.s32 	%r2241, %r9, %r2238;
	cvt.u64.u32 	%rd7242, %r2241;
	and.b64  	%rd7243, %rd7199, 4294967295;
	mad.lo.s64 	%rd7244, %rd2, %rd7242, %rd7243;
	shr.u64 	%rd7245, %rd7244, 32;
	and.b64  	%rd7246, %rd7203, 4294967295;
	add.s64 	%rd7247, %rd7245, %rd7246;
	mad.lo.s64 	%rd7248, %rd3, %rd7242, %rd7247;
	cvt.u32.u64 	%r2242, %rd7248;
	shr.u64 	%rd7249, %rd7248, 32;
	and.b64  	%rd7250, %rd7207, 4294967295;
	add.s64 	%rd7251, %rd7249, %rd7250;
	mad.lo.s64 	%rd7252, %rd4, %rd7242, %rd7251;
	shr.u64 	%rd7253, %rd7252, 32;
	and.b64  	%rd7254, %rd7211, 4294967295;
	add.s64 	%rd7255, %rd7253, %rd7254;
	mad.lo.s64 	%rd7256, %rd5, %rd7242, %rd7255;
	shr.u64 	%rd7257, %rd7256, 32;
	and.b64  	%rd7258, %rd7215, 4294967295;
	add.s64 	%rd7259, %rd7257, %rd7258;
	mad.lo.s64 	%rd7260, %rd6, %rd7242, %rd7259;
	shr.u64 	%rd7261, %rd7260, 32;
	and.b64  	%rd7262, %rd7219, 4294967295;
	add.s64 	%rd7263, %rd7261, %rd7262;
	mad.lo.s64 	%rd7264, %rd7, %rd7242, %rd7263;
	shr.u64 	%rd7265, %rd7264, 32;
	and.b64  	%rd7266, %rd7223, 4294967295;
	add.s64 	%rd7267, %rd7265, %rd7266;
	mad.lo.s64 	%rd7268, %rd8, %rd7242, %rd7267;
	shr.u64 	%rd7269, %rd7268, 32;
	and.b64  	%rd7270, %rd7226, 4294967295;
	add.s64 	%rd7271, %rd7269, %rd7270;
	mad.lo.s64 	%rd7272, %rd9, %rd7242, %rd7271;
	shr.u64 	%rd7273, %rd7272, 32;
	and.b64  	%rd7274, %rd7229, 4294967295;
	add.s64 	%rd7275, %rd7273, %rd7274;
	shr.u64 	%rd7276, %rd7275, 32;
	and.b64  	%rd7277, %rd7232, 4294967295;
	add.s64 	%rd7278, %rd7276, %rd7277;
	shr.u64 	%rd7279, %rd7278, 32;
	and.b64  	%rd7280, %rd7235, 4294967295;
	add.s64 	%rd7281, %rd7279, %rd7280;
	shr.u64 	%rd7282, %rd7281, 32;
	and.b64  	%rd7283, %rd7238, 4294967295;
	add.s64 	%rd7284, %rd7282, %rd7283;
	shr.u64 	%rd7285, %rd7284, 32;
	and.b64  	%rd7286, %rd7241, 4294967295;
	add.s64 	%rd7287, %rd7285, %rd7286;
	{ .reg .b32 tmp; mov.b64 {tmp, %r2243}, %rd7287; }
	add.s32 	%r2244, %r2240, %r2243;
	mul.lo.s32 	%r2245, %r9, %r2242;
	cvt.u64.u32 	%rd7288, %r2245;
	and.b64  	%rd7289, %rd7248, 4294967295;
	mad.lo.s64 	%rd7290, %rd2, %rd7288, %rd7289;
	shr.u64 	%rd7291, %rd7290, 32;
	and.b64  	%rd7292, %rd7252, 4294967295;
	add.s64 	%rd7293, %rd7291, %rd7292;
	mad.lo.s64 	%rd7294, %rd3, %rd7288, %rd7293;
	cvt.u32.u64 	%r2246, %rd7294;
	shr.u64 	%rd7295, %rd7294, 32;
	and.b64  	%rd7296, %rd7256, 4294967295;
	add.s64 	%rd7297, %rd7295, %rd7296;
	mad.lo.s64 	%rd7298, %rd4, %rd7288, %rd7297;
	shr.u64 	%rd7299, %rd7298, 32;
	and.b64  	%rd7300, %rd7260, 4294967295;
	add.s64 	%rd7301, %rd7299, %rd7300;
	mad.lo.s64 	%rd7302, %rd5, %rd7288, %rd7301;
	shr.u64 	%rd7303, %rd7302, 32;
	and.b64  	%rd7304, %rd7264, 4294967295;
	add.s64 	%rd7305, %rd7303, %rd7304;
	mad.lo.s64 	%rd7306, %rd6, %rd7288, %rd7305;
	shr.u64 	%rd7307, %rd7306, 32;
	and.b64  	%rd7308, %rd7268, 4294967295;
	add.s64 	%rd7309, %rd7307, %rd7308;
	mad.lo.s64 	%rd7310, %rd7, %rd7288, %rd7309;
	shr.u64 	%rd7311, %rd7310, 32;
	and.b64  	%rd7312, %rd7272, 4294967295;
	add.s64 	%rd7313, %rd7311, %rd7312;
	mad.lo.s64 	%rd7314, %rd8, %rd7288, %rd7313;
	shr.u64 	%rd7315, %rd7314, 32;
	and.b64  	%rd7316, %rd7275, 4294967295;
	add.s64 	%rd7317, %rd7315, %rd7316;
	mad.lo.s64 	%rd7318, %rd9, %rd7288, %rd7317;
	shr.u64 	%rd7319, %rd7318, 32;
	and.b64  	%rd7320, %rd7278, 4294967295;
	add.s64 	%rd7321, %rd7319, %rd7320;
	shr.u64 	%rd7322, %rd7321, 32;
	and.b64  	%rd7323, %rd7281, 4294967295;
	add.s64 	%rd7324, %rd7322, %rd7323;
	shr.u64 	%rd7325, %rd7324, 32;
	and.b64  	%rd7326, %rd7284, 4294967295;
	add.s64 	%rd7327, %rd7325, %rd7326;
	shr.u64 	%rd7328, %rd7327, 32;
	and.b64  	%rd7329, %rd7287, 4294967295;
	add.s64 	%rd7330, %rd7328, %rd7329;
	{ .reg .b32 tmp; mov.b64 {tmp, %r2247}, %rd7330; }
	add.s32 	%r2248, %r2244, %r2247;
	mul.lo.s32 	%r2249, %r9, %r2246;
	cvt.u64.u32 	%rd7331, %r2249;
	and.b64  	%rd7332, %rd7294, 4294967295;
	mad.lo.s64 	%rd7333, %rd2, %rd7331, %rd7332;
	shr.u64 	%rd7334, %rd7333, 32;
	and.b64  	%rd7335, %rd7298, 4294967295;
	add.s64 	%rd7336, %rd7334, %rd7335;
	mad.lo.s64 	%rd7337, %rd3, %rd7331, %rd7336;
	cvt.u32.u64 	%r2250, %rd7337;
	shr.u64 	%rd7338, %rd7337, 32;
	and.b64  	%rd7339, %rd7302, 4294967295;
	add.s64 	%rd7340, %rd7338, %rd7339;
	mad.lo.s64 	%rd7341, %rd4, %rd7331, %rd7340;
	shr.u64 	%rd7342, %rd7341, 32;
	and.b64  	%rd7343, %rd7306, 4294967295;
	add.s64 	%rd7344, %rd7342, %rd7343;
	mad.lo.s64 	%rd7345, %rd5, %rd7331, %rd7344;
	shr.u64 	%rd7346, %rd7345, 32;
	and.b64  	%rd7347, %rd7310, 4294967295;
	add.s64 	%rd7348, %rd7346, %rd7347;
	mad.lo.s64 	%rd7349, %rd6, %rd7331, %rd7348;
	shr.u64 	%rd7350, %rd7349, 32;
	and.b64  	%rd7351, %rd7314, 4294967295;
	add.s64 	%rd7352, %rd7350, %rd7351;
	mad.lo.s64 	%rd7353, %rd7, %rd7331, %rd7352;
	shr.u64 	%rd7354, %rd7353, 32;
	and.b64  	%rd7355, %rd7318, 4294967295;
	add.s64 	%rd7356, %rd7354, %rd7355;
	mad.lo.s64 	%rd7357, %rd8, %rd7331, %rd7356;
	shr.u64 	%rd7358, %rd7357, 32;
	and.b64  	%rd7359, %rd7321, 4294967295;
	add.s64 	%rd7360, %rd7358, %rd7359;
	mad.lo.s64 	%rd7361, %rd9, %rd7331, %rd7360;
	shr.u64 	%rd7362, %rd7361, 32;
	and.b64  	%rd7363, %rd7324, 4294967295;
	add.s64 	%rd7364, %rd7362, %rd7363;
	shr.u64 	%rd7365, %rd7364, 32;
	and.b64  	%rd7366, %rd7327, 4294967295;
	add.s64 	%rd7367, %rd7365, %rd7366;
	shr.u64 	%rd7368, %rd7367, 32;
	and.b64  	%rd7369, %rd7330, 4294967295;
	add.s64 	%rd7370, %rd7368, %rd7369;
	{ .reg .b32 tmp; mov.b64 {tmp, %r2251}, %rd7370; }
	add.s32 	%r2252, %r2248, %r2251;
	mul.lo.s32 	%r2253, %r9, %r2250;
	cvt.u64.u32 	%rd7371, %r2253;
	and.b64  	%rd7372, %rd7337, 4294967295;
	mad.lo.s64 	%rd7373, %rd2, %rd7371, %rd7372;
	shr.u64 	%rd7374, %rd7373, 32;
	and.b64  	%rd7375, %rd7341, 4294967295;
	add.s64 	%rd7376, %rd7374, %rd7375;
	mad.lo.s64 	%rd7377, %rd3, %rd7371, %rd7376;
	cvt.u32.u64 	%r2254, %rd7377;
	shr.u64 	%rd7378, %rd7377, 32;
	and.b64  	%rd7379, %rd7345, 4294967295;
	add.s64 	%rd7380, %rd7378, %rd7379;
	mad.lo.s64 	%rd7381, %rd4, %rd7371, %rd7380;
	shr.u64 	%rd7382, %rd7381, 32;
	and.b64  	%rd7383, %rd7349, 4294967295;
	add.s64 	%rd7384, %rd7382, %rd7383;
	mad.lo.s64 	%rd7385, %rd5, %rd7371, %rd7384;
	shr.u64 	%rd7386, %rd7385, 32;
	and.b64  	%rd7387, %rd7353, 4294967295;
	add.s64 	%rd7388, %rd7386, %rd7387;
	mad.lo.s64 	%rd7389, %rd6, %rd7371, %rd7388;
	shr.u64 	%rd7390, %rd7389, 32;
	and.b64  	%rd7391, %rd7357, 4294967295;
	add.s64 	%rd7392, %rd7390, %rd7391;
	mad.lo.s64 	%rd7393, %rd7, %rd7371, %rd7392;
	shr.u64 	%rd7394, %rd7393, 32;
	and.b64  	%rd7395, %rd7361, 4294967295;
	add.s64 	%rd7396, %rd7394, %rd7395;
	mad.lo.s64 	%rd7397, %rd8, %rd7371, %rd7396;
	shr.u64 	%rd7398, %rd7397, 32;
	and.b64  	%rd7399, %rd7364, 4294967295;
	add.s64 	%rd7400, %rd7398, %rd7399;
	mad.lo.s64 	%rd7401, %rd9, %rd7371, %rd7400;
	shr.u64 	%rd7402, %rd7401, 32;
	and.b64  	%rd7403, %rd7367, 4294967295;
	add.s64 	%rd7404, %rd7402, %rd7403;
	shr.u64 	%rd7405, %rd7404, 32;
	and.b64  	%rd7406, %rd7370, 4294967295;
	add.s64 	%rd7407, %rd7405, %rd7406;
	{ .reg .b32 tmp; mov.b64 {tmp, %r2255}, %rd7407; }
	add.s32 	%r2256, %r2252, %r2255;
	mul.lo.s32 	%r2257, %r9, %r2254;
	cvt.u64.u32 	%rd7408, %r2257;
	and.b64  	%rd7409, %rd7377, 4294967295;
	mad.lo.s64 	%rd7410, %rd2, %rd7408, %rd7409;
	shr.u64 	%rd7411, %rd7410, 32;
	and.b64  	%rd7412, %rd7381, 4294967295;
	add.s64 	%rd7413, %rd7411, %rd7412;
	mad.lo.s64 	%rd7414, %rd3, %rd7408, %rd7413;
	cvt.u32.u64 	%r2258, %rd7414;
	shr.u64 	%rd7415, %rd7414, 32;
	and.b64  	%rd7416, %rd7385, 4294967295;
	add.s64 	%rd7417, %rd7415, %rd7416;
	mad.lo.s64 	%rd7418, %rd4, %rd7408, %rd7417;
	shr.u64 	%rd7419, %rd7418, 32;
	and.b64  	%rd7420, %rd7389, 4294967295;
	add.s64 	%rd7421, %rd7419, %rd7420;
	mad.lo.s64 	%rd7422, %rd5, %rd7408, %rd7421;
	shr.u64 	%rd7423, %rd7422, 32;
	and.b64  	%rd7424, %rd7393, 4294967295;
	add.s64 	%rd7425, %rd7423, %rd7424;
	mad.lo.s64 	%rd7426, %rd6, %rd7408, %rd7425;
	shr.u64 	%rd7427, %rd7426, 32;
	and.b64  	%rd7428, %rd7397, 4294967295;
	add.s64 	%rd7429, %rd7427, %rd7428;
	mad.lo.s64 	%rd7430, %rd7, %rd7408, %rd7429;
	shr.u64 	%rd7431, %rd7430, 32;
	and.b64  	%rd7432, %rd7401, 4294967295;
	add.s64 	%rd7433, %rd7431, %rd7432;
	mad.lo.s64 	%rd7434, %rd8, %rd7408, %rd7433;
	shr.u64 	%rd7435, %rd7434, 32;
	and.b64  	%rd7436, %rd7404, 4294967295;
	add.s64 	%rd7437, %rd7435, %rd7436;
	mad.lo.s64 	%rd7438, %rd9, %rd7408, %rd7437;
	shr.u64 	%rd7439, %rd7438, 32;
	and.b64  	%rd7440, %rd7407, 4294967295;
	add.s64 	%rd7441, %rd7439, %rd7440;
	{ .reg .b32 tmp; mov.b64 {tmp, %r2259}, %rd7441; }
	add.s32 	%r2260, %r2256, %r2259;
	mul.lo.s32 	%r2261, %r9, %r2258;
	cvt.u64.u32 	%rd7442, %r2261;
	and.b64  	%rd7443, %rd7414, 4294967295;
	mad.lo.s64 	%rd7444, %rd2, %rd7442, %rd7443;
	shr.u64 	%rd7445, %rd7444, 32;
	and.b64  	%rd7446, %rd7418, 4294967295;
	add.s64 	%rd7447, %rd7445, %rd7446;
	mad.lo.s64 	%rd47311, %rd3, %rd7442, %rd7447;
	shr.u64 	%rd7448, %rd47311, 32;
	and.b64  	%rd7449, %rd7422, 4294967295;
	add.s64 	%rd7450, %rd7448, %rd7449;
	mad.lo.s64 	%rd47312, %rd4, %rd7442, %rd7450;
	cvt.u32.u64 	%r859, %rd47312;
	shr.u64 	%rd7451, %rd47312, 32;
	and.b64  	%rd7452, %rd7426, 4294967295;
	add.s64 	%rd7453, %rd7451, %rd7452;
	mad.lo.s64 	%rd47313, %rd5, %rd7442, %rd7453;
	cvt.u32.u64 	%r860, %rd47313;
	shr.u64 	%rd7454, %rd47313, 32;
	and.b64  	%rd7455, %rd7430, 4294967295;
	add.s64 	%rd7456, %rd7454, %rd7455;
	mad.lo.s64 	%rd47314, %rd6, %rd7442, %rd7456;
	cvt.u32.u64 	%r861, %rd47314;
	shr.u64 	%rd7457, %rd47314, 32;
	and.b64  	%rd7458, %rd7434, 4294967295;
	add.s64 	%rd7459, %rd7457, %rd7458;
	mad.lo.s64 	%rd47315, %rd7, %rd7442, %rd7459;
	cvt.u32.u64 	%r862, %rd47315;
	shr.u64 	%rd7460, %rd47315, 32;
	and.b64  	%rd7461, %rd7438, 4294967295;
	add.s64 	%rd7462, %rd7460, %rd7461;
	mad.lo.s64 	%rd47316, %rd8, %rd7442, %rd7462;
	cvt.u32.u64 	%r863, %rd47316;
	shr.u64 	%rd7463, %rd47316, 32;
	and.b64  	%rd7464, %rd7441, 4294967295;
	add.s64 	%rd7465, %rd7463, %rd7464;
	mad.lo.s64 	%rd47317, %rd9, %rd7442, %rd7465;
	cvt.u32.u64 	%r864, %rd47317;
	{ .reg .b32 tmp; mov.b64 {tmp, %r2262}, %rd47317; }
	add.s32 	%r6875, %r2260, %r2262;
	setp.gt.u32 	%p136, %r6875, %r2230;
	@%p136 bra 	$L__BB0_936;
	cvt.u32.u64 	%r2263, %rd9;
	setp.lt.u32 	%p137, %r6875, %r2263;
	@%p137 bra 	$L__BB0_937;
	cvt.u32.u64 	%r2264, %rd8;
	setp.lt.u32 	%p138, %r2264, %r864;
	@%p138 bra 	$L__BB0_936;
	cvt.u32.u64 	%r2265, %rd8;
	setp.gt.u32 	%p139, %r2265, %r864;
	@%p139 bra 	$L__BB0_937;
	cvt.u32.u64 	%r2266, %rd7;
	setp.lt.u32 	%p140, %r2266, %r863;
	@%p140 bra 	$L__BB0_936;
	cvt.u32.u64 	%r2267, %rd7;
	setp.gt.u32 	%p141, %r2267, %r863;
	@%p141 bra 	$L__BB0_937;
	cvt.u32.u64 	%r2268, %rd6;
	setp.lt.u32 	%p142, %r2268, %r862;
	@%p142 bra 	$L__BB0_936;
	cvt.u32.u64 	%r2269, %rd6;
	setp.gt.u32 	%p143, %r2269, %r862;
	@%p143 bra 	$L__BB0_937;
	cvt.u32.u64 	%r2270, %rd5;
	setp.lt.u32 	%p144, %r2270, %r861;
	@%p144 bra 	$L__BB0_936;
	cvt.u32.u64 	%r2271, %rd5;
	setp.gt.u32 	%p145, %r2271, %r861;
	@%p145 bra 	$L__BB0_937;
	cvt.u32.u64 	%r2272, %rd4;
	setp.lt.u32 	%p146, %r2272, %r860;
	@%p146 bra 	$L__BB0_936;
	cvt.u32.u64 	%r2273, %rd4;
	setp.gt.u32 	%p147, %r2273, %r860;
	@%p147 bra 	$L__BB0_937;
	cvt.u32.u64 	%r2274, %rd3;
	setp.lt.u32 	%p148, %r2274, %r859;
	@%p148 bra 	$L__BB0_936;
	cvt.u32.u64 	%r2275, %rd3;
	cvt.u32.u64 	%r2276, %rd2;
	setp.gt.u32 	%p149, %r2275, %r859;
	cvt.u32.u64 	%r2277, %rd47311;
	setp.gt.u32 	%p150, %r2276, %r2277;
	or.pred  	%p151, %p149, %p150;
	@%p151 bra 	$L__BB0_937;
$L__BB0_936:
	cvt.u32.u64 	%r2278, %rd9;
	and.b64  	%rd7467, %rd47311, 4294967295;
	sub.s64 	%rd47311, %rd7467, %rd2;
	shr.u64 	%rd7468, %rd47311, 63;
	and.b64  	%rd7469, %rd47312, 4294967295;
	add.s64 	%rd7470, %rd7468, %rd3;
	sub.s64 	%rd47312, %rd7469, %rd7470;
	shr.u64 	%rd7471, %rd47312, 63;
	and.b64  	%rd7472, %rd47313, 4294967295;
	add.s64 	%rd7473, %rd7471, %rd4;
	sub.s64 	%rd47313, %rd7472, %rd7473;
	shr.u64 	%rd7474, %rd47313, 63;
	and.b64  	%rd7475, %rd47314, 4294967295;
	add.s64 	%rd7476, %rd7474, %rd5;
	sub.s64 	%rd47314, %rd7475, %rd7476;
	shr.u64 	%rd7477, %rd47314, 63;
	and.b64  	%rd7478, %rd47315, 4294967295;
	add.s64 	%rd7479, %rd7477, %rd6;
	sub.s64 	%rd47315, %rd7478, %rd7479;
	shr.u64 	%rd7480, %rd47315, 63;
	and.b64  	%rd7481, %rd47316, 4294967295;
	add.s64 	%rd7482, %rd7480, %rd7;
	sub.s64 	%rd47316, %rd7481, %rd7482;
	shr.u64 	%rd7483, %rd47316, 63;
	and.b64  	%rd7484, %rd47317, 4294967295;
	add.s64 	%rd7485, %rd7483, %rd8;
	sub.s64 	%rd47317, %rd7484, %rd7485;
	shr.u64 	%rd7486, %rd47317, 63;
	cvt.u32.u64 	%r2279, %rd7486;
	add.s32 	%r2280, %r2278, %r2279;
	sub.s32 	%r6875, %r6875, %r2280;
$L__BB0_937:
	cvt.u32.u64 	%r2281, %rd9;
	cvt.u64.u32 	%rd1648, %r102;
	and.b64  	%rd7487, %rd47311, 4294967295;
	mul.lo.s64 	%rd7488, %rd7487, %rd1648;
	cvt.u32.u64 	%r2282, %rd7488;
	shr.u64 	%rd7489, %rd7488, 32;
	and.b64  	%rd7490, %rd47312, 4294967295;
	mad.lo.s64 	%rd7491, %rd7490, %rd1648, %rd7489;
	shr.u64 	%rd7492, %rd7491, 32;
	and.b64  	%rd7493, %rd47313, 4294967295;
	mad.lo.s64 	%rd7494, %rd7493, %rd1648, %rd7492;
	shr.u64 	%rd7495, %rd7494, 32;
	and.b64  	%rd7496, %rd47314, 4294967295;
	mad.lo.s64 	%rd7497, %rd7496, %rd1648, %rd7495;
	shr.u64 	%rd7498, %rd7497, 32;
	and.b64  	%rd7499, %rd47315, 4294967295;
	mad.lo.s64 	%rd7500, %rd7499, %rd1648, %rd7498;
	shr.u64 	%rd7501, %rd7500, 32;
	and.b64  	%rd7502, %rd47316, 4294967295;
	mad.lo.s64 	%rd7503, %rd7502, %rd1648, %rd7501;
	shr.u64 	%rd7504, %rd7503, 32;
	and.b64  	%rd7505, %rd47317, 4294967295;
	mad.lo.s64 	%rd7506, %rd7505, %rd1648, %rd7504;
	shr.u64 	%rd7507, %rd7506, 32;
	mul.wide.u32 	%rd7508, %r6875, %r102;
	add.s64 	%rd7509, %rd7507, %rd7508;
	shr.u64 	%rd7510, %rd7509, 32;
	cvt.u64.u32 	%rd1649, %r101;
	and.b64  	%rd7511, %rd7491, 4294967295;
	mad.lo.s64 	%rd7512, %rd7487, %rd1649, %rd7511;
	shr.u64 	%rd7513, %rd7512, 32;
	and.b64  	%rd7514, %rd7494, 4294967295;
	add.s64 	%rd7515, %rd7513, %rd7514;
	mad.lo.s64 	%rd7516, %rd7490, %rd1649, %rd7515;
	shr.u64 	%rd7517, %rd7516, 32;
	and.b64  	%rd7518, %rd7497, 4294967295;
	add.s64 	%rd7519, %rd7517, %rd7518;
	mad.lo.s64 	%rd7520, %rd7493, %rd1649, %rd7519;
	shr.u64 	%rd7521, %rd7520, 32;
	and.b64  	%rd7522, %rd7500, 4294967295;
	add.s64 	%rd7523, %rd7521, %rd7522;
	mad.lo.s64 	%rd7524, %rd7496, %rd1649, %rd7523;
	shr.u64 	%rd7525, %rd7524, 32;
	and.b64  	%rd7526, %rd7503, 4294967295;
	add.s64 	%rd7527, %rd7525, %rd7526;
	mad.lo.s64 	%rd7528, %rd7499, %rd1649, %rd7527;
	shr.u64 	%rd7529, %rd7528, 32;
	and.b64  	%rd7530, %rd7506, 4294967295;
	add.s64 	%rd7531, %rd7529, %rd7530;
	mad.lo.s64 	%rd7532, %rd7502, %rd1649, %rd7531;
	shr.u64 	%rd7533, %rd7532, 32;
	and.b64  	%rd7534, %rd7509, 4294967295;
	add.s64 	%rd7535, %rd7533, %rd7534;
	mad.lo.s64 	%rd7536, %rd7505, %rd1649, %rd7535;
	shr.u64 	%rd7537, %rd7536, 32;
	mul.wide.u32 	%rd7538, %r6875, %r101;
	add.s64 	%rd7539, %rd7537, %rd7510;
	add.s64 	%rd7540, %rd7539, %rd7538;
	shr.u64 	%rd7541, %rd7540, 32;
	cvt.u64.u32 	%rd1650, %r100;
	and.b64  	%rd7542, %rd7516, 4294967295;
	mad.lo.s64 	%rd7543, %rd7487, %rd1650, %rd7542;
	shr.u64 	%rd7544, %rd7543, 32;
	and.b64  	%rd7545, %rd7520, 4294967295;
	add.s64 	%rd7546, %rd7544, %rd7545;
	mad.lo.s64 	%rd7547, %rd7490, %rd1650, %rd7546;
	shr.u64 	%rd7548, %rd7547, 32;
	and.b64  	%rd7549, %rd7524, 4294967295;
	add.s64 	%rd7550, %rd7548, %rd7549;
	mad.lo.s64 	%rd7551, %rd7493, %rd1650, %rd7550;
	shr.u64 	%rd7552, %rd7551, 32;
	and.b64  	%rd7553, %rd7528, 4294967295;
	add.s64 	%rd7554, %rd7552, %rd7553;
	mad.lo.s64 	%rd7555, %rd7496, %rd1650, %rd7554;
	shr.u64 	%rd7556, %rd7555, 32;
	and.b64  	%rd7557, %rd7532, 4294967295;
	add.s64 	%rd7558, %rd7556, %rd7557;
	mad.lo.s64 	%rd7559, %rd7499, %rd1650, %rd7558;
	shr.u64 	%rd7560, %rd7559, 32;
	and.b64  	%rd7561, %rd7536, 4294967295;
	add.s64 	%rd7562, %rd7560, %rd7561;
	mad.lo.s64 	%rd7563, %rd7502, %rd1650, %rd7562;
	shr.u64 	%rd7564, %rd7563, 32;
	and.b64  	%rd7565, %rd7540, 4294967295;
	add.s64 	%rd7566, %rd7564, %rd7565;
	mad.lo.s64 	%rd7567, %rd7505, %rd1650, %rd7566;
	shr.u64 	%rd7568, %rd7567, 32;
	mul.wide.u32 	%rd7569, %r6875, %r100;
	add.s64 	%rd7570, %rd7568, %rd7541;
	add.s64 	%rd7571, %rd7570, %rd7569;
	shr.u64 	%rd7572, %rd7571, 32;
	cvt.u64.u32 	%rd1651, %r99;
	and.b64  	%rd7573, %rd7547, 4294967295;
	mad.lo.s64 	%rd7574, %rd7487, %rd1651, %rd7573;
	shr.u64 	%rd7575, %rd7574, 32;
	and.b64  	%rd7576, %rd7551, 4294967295;
	add.s64 	%rd7577, %rd7575, %rd7576;
	mad.lo.s64 	%rd7578, %rd7490, %rd1651, %rd7577;
	shr.u64 	%rd7579, %rd7578, 32;
	and.b64  	%rd7580, %rd7555, 4294967295;
	add.s64 	%rd7581, %rd7579, %rd7580;
	mad.lo.s64 	%rd7582, %rd7493, %rd1651, %rd7581;
	shr.u64 	%rd7583, %rd7582, 32;
	and.b64  	%rd7584, %rd7559, 4294967295;
	add.s64 	%rd7585, %rd7583, %rd7584;
	mad.lo.s64 	%rd7586, %rd7496, %rd1651, %rd7585;
	shr.u64 	%rd7587, %rd7586, 32;
	and.b64  	%rd7588, %rd7563, 4294967295;
	add.s64 	%rd7589, %rd7587, %rd7588;
	mad.lo.s64 	%rd7590, %rd7499, %rd1651, %rd7589;
	shr.u64 	%rd7591, %rd7590, 32;
	and.b64  	%rd7592, %rd7567, 4294967295;
	add.s64 	%rd7593, %rd7591, %rd7592;
	mad.lo.s64 	%rd7594, %rd7502, %rd1651, %rd7593;
	shr.u64 	%rd7595, %rd7594, 32;
	and.b64  	%rd7596, %rd7571, 4294967295;
	add.s64 	%rd7597, %rd7595, %rd7596;
	mad.lo.s64 	%rd7598, %rd7505, %rd1651, %rd7597;
	shr.u64 	%rd7599, %rd7598, 32;
	mul.wide.u32 	%rd7600, %r6875, %r99;
	add.s64 	%rd7601, %rd7599, %rd7572;
	add.s64 	%rd7602, %rd7601, %rd7600;
	shr.u64 	%rd7603, %rd7602, 32;
	cvt.u64.u32 	%rd1652, %r98;
	and.b64  	%rd7604, %rd7578, 4294967295;
	mad.lo.s64 	%rd7605, %rd7487, %rd1652, %rd7604;
	shr.u64 	%rd7606, %rd7605, 32;
	and.b64  	%rd7607, %rd7582, 4294967295;
	add.s64 	%rd7608, %rd7606, %rd7607;
	mad.lo.s64 	%rd7609, %rd7490, %rd1652, %rd7608;
	shr.u64 	%rd7610, %rd7609, 32;
	and.b64  	%rd7611, %rd7586, 4294967295;
	add.s64 	%rd7612, %rd7610, %rd7611;
	mad.lo.s64 	%rd7613, %rd7493, %rd1652, %rd7612;
	shr.u64 	%rd7614, %rd7613, 32;
	and.b64  	%rd7615, %rd7590, 4294967295;
	add.s64 	%rd7616, %rd7614, %rd7615;
	mad.lo.s64 	%rd7617, %rd7496, %rd1652, %rd7616;
	shr.u64 	%rd7618, %rd7617, 32;
	and.b64  	%rd7619, %rd7594, 4294967295;
	add.s64 	%rd7620, %rd7618, %rd7619;
	mad.lo.s64 	%rd7621, %rd7499, %rd1652, %rd7620;
	shr.u64 	%rd7622, %rd7621, 32;
	and.b64  	%rd7623, %rd7598, 4294967295;
	add.s64 	%rd7624, %rd7622, %rd7623;
	mad.lo.s64 	%rd7625, %rd7502, %rd1652, %rd7624;
	shr.u64 	%rd7626, %rd7625, 32;
	and.b64  	%rd7627, %rd7602, 4294967295;
	add.s64 	%rd7628, %rd7626, %rd7627;
	mad.lo.s64 	%rd7629, %rd7505, %rd1652, %rd7628;
	shr.u64 	%rd7630, %rd7629, 32;
	mul.wide.u32 	%rd7631, %r6875, %r98;
	add.s64 	%rd7632, %rd7630, %rd7603;
	add.s64 	%rd7633, %rd7632, %rd7631;
	shr.u64 	%rd7634, %rd7633, 32;
	cvt.u64.u32 	%rd1653, %r97;
	and.b64  	%rd7635, %rd7609, 4294967295;
	mad.lo.s64 	%rd7636, %rd7487, %rd1653, %rd7635;
	shr.u64 	%rd7637, %rd7636, 32;
	and.b64  	%rd7638, %rd7613, 4294967295;
	add.s64 	%rd7639, %rd7637, %rd7638;
	mad.lo.s64 	%rd7640, %rd7490, %rd1653, %rd7639;
	shr.u64 	%rd7641, %rd7640, 32;
	and.b64  	%rd7642, %rd7617, 4294967295;
	add.s64 	%rd7643, %rd7641, %rd7642;
	mad.lo.s64 	%rd7644, %rd7493, %rd1653, %rd7643;
	shr.u64 	%rd7645, %rd7644, 32;
	and.b64  	%rd7646, %rd7621, 4294967295;
	add.s64 	%rd7647, %rd7645, %rd7646;
	mad.lo.s64 	%rd7648, %rd7496, %rd1653, %rd7647;
	shr.u64 	%rd7649, %rd7648, 32;
	and.b64  	%rd7650, %rd7625, 4294967295;
	add.s64 	%rd7651, %rd7649, %rd7650;
	mad.lo.s64 	%rd7652, %rd7499, %rd1653, %rd7651;
	shr.u64 	%rd7653, %rd7652, 32;
	and.b64  	%rd7654, %rd7629, 4294967295;
	add.s64 	%rd7655, %rd7653, %rd7654;
	mad.lo.s64 	%rd7656, %rd7502, %rd1653, %rd7655;
	shr.u64 	%rd7657, %rd7656, 32;
	and.b64  	%rd7658, %rd7633, 4294967295;
	add.s64 	%rd7659, %rd7657, %rd7658;
	mad.lo.s64 	%rd7660, %rd7505, %rd1653, %rd7659;
	shr.u64 	%rd7661, %rd7660, 32;
	mul.wide.u32 	%rd7662, %r6875, %r97;
	add.s64 	%rd7663, %rd7661, %rd7634;
	add.s64 	%rd7664, %rd7663, %rd7662;
	shr.u64 	%rd7665, %rd7664, 32;
	cvt.u64.u32 	%rd1654, %r96;
	and.b64  	%rd7666, %rd7640, 4294967295;
	mad.lo.s64 	%rd7667, %rd7487, %rd1654, %rd7666;
	shr.u64 	%rd7668, %rd7667, 32;
	and.b64  	%rd7669, %rd7644, 4294967295;
	add.s64 	%rd7670, %rd7668, %rd7669;
	mad.lo.s64 	%rd7671, %rd7490, %rd1654, %rd7670;
	shr.u64 	%rd7672, %rd7671, 32;
	and.b64  	%rd7673, %rd7648, 4294967295;
	add.s64 	%rd7674, %rd7672, %rd7673;
	mad.lo.s64 	%rd7675, %rd7493, %rd1654, %rd7674;
	shr.u64 	%rd7676, %rd7675, 32;
	and.b64  	%rd7677, %rd7652, 4294967295;
	add.s64 	%rd7678, %rd7676, %rd7677;
	mad.lo.s64 	%rd7679, %rd7496, %rd1654, %rd7678;
	shr.u64 	%rd7680, %rd7679, 32;
	and.b64  	%rd7681, %rd7656, 4294967295;
	add.s64 	%rd7682, %rd7680, %rd7681;
	mad.lo.s64 	%rd7683, %rd7499, %rd1654, %rd7682;
	shr.u64 	%rd7684, %rd7683, 32;
	and.b64  	%rd7685, %rd7660, 4294967295;
	add.s64 	%rd7686, %rd7684, %rd7685;
	mad.lo.s64 	%rd7687, %rd7502, %rd1654, %rd7686;
	shr.u64 	%rd7688, %rd7687, 32;
	and.b64  	%rd7689, %rd7664, 4294967295;
	add.s64 	%rd7690, %rd7688, %rd7689;
	mad.lo.s64 	%rd7691, %rd7505, %rd1654, %rd7690;
	shr.u64 	%rd7692, %rd7691, 32;
	mul.wide.u32 	%rd7693, %r6875, %r96;
	add.s64 	%rd7694, %rd7692, %rd7665;
	add.s64 	%rd7695, %rd7694, %rd7693;
	shr.u64 	%rd7696, %rd7695, 32;
	cvt.u64.u32 	%rd1655, %r95;
	and.b64  	%rd7697, %rd7671, 4294967295;
	mad.lo.s64 	%rd7698, %rd7487, %rd1655, %rd7697;
	shr.u64 	%rd7699, %rd7698, 32;
	and.b64  	%rd7700, %rd7675, 4294967295;
	add.s64 	%rd7701, %rd7699, %rd7700;
	mad.lo.s64 	%rd7702, %rd7490, %rd1655, %rd7701;
	shr.u64 	%rd7703, %rd7702, 32;
	and.b64  	%rd7704, %rd7679, 4294967295;
	add.s64 	%rd7705, %rd7703, %rd7704;
	mad.lo.s64 	%rd7706, %rd7493, %rd1655, %rd7705;
	shr.u64 	%rd7707, %rd7706, 32;
	and.b64  	%rd7708, %rd7683, 4294967295;
	add.s64 	%rd7709, %rd7707, %rd7708;
	mad.lo.s64 	%rd7710, %rd7496, %rd1655, %rd7709;
	shr.u64 	%rd7711, %rd7710, 32;
	and.b64  	%rd7712, %rd7687, 4294967295;
	add.s64 	%rd7713, %rd7711, %rd7712;
	mad.lo.s64 	%rd7714, %rd7499, %rd1655, %rd7713;
	shr.u64 	%rd7715, %rd7714, 32;
	and.b64  	%rd7716, %rd7691, 4294967295;
	add.s64 	%rd7717, %rd7715, %rd7716;
	mad.lo.s64 	%rd7718, %rd7502, %rd1655, %rd7717;
	shr.u64 	%rd7719, %rd7718, 32;
	and.b64  	%rd7720, %rd7695, 4294967295;
	add.s64 	%rd7721, %rd7719, %rd7720;
	mad.lo.s64 	%rd7722, %rd7505, %rd1655, %rd7721;
	shr.u64 	%rd7723, %rd7722, 32;
	mul.wide.u32 	%rd7724, %r6875, %r95;
	add.s64 	%rd7725, %rd7723, %rd7696;
	add.s64 	%rd7726, %rd7725, %rd7724;
	{ .reg .b32 tmp; mov.b64 {tmp, %r2283}, %rd7726; }
	mul.lo.s32 	%r2284, %r9, %r2282;
	cvt.u64.u32 	%rd7727, %r2284;
	and.b64  	%rd7728, %rd7488, 4294967295;
	mad.lo.s64 	%rd7729, %rd2, %rd7727, %rd7728;
	shr.u64 	%rd7730, %rd7729, 32;
	and.b64  	%rd7731, %rd7512, 4294967295;
	add.s64 	%rd7732, %rd7730, %rd7731;
	mad.lo.s64 	%rd7733, %rd3, %rd7727, %rd7732;
	cvt.u32.u64 	%r2285, %rd7733;
	shr.u64 	%rd7734, %rd7733, 32;
	and.b64  	%rd7735, %rd7543, 4294967295;
	add.s64 	%rd7736, %rd7734, %rd7735;
	mad.lo.s64 	%rd7737, %rd4, %rd7727, %rd7736;
	shr.u64 	%rd7738, %rd7737, 32;
	and.b64  	%rd7739, %rd7574, 4294967295;
	add.s64 	%rd7740, %rd7738, %rd7739;
	mad.lo.s64 	%rd7741, %rd5, %rd7727, %rd7740;
	shr.u64 	%rd7742, %rd7741, 32;
	and.b64  	%rd7743, %rd7605, 4294967295;
	add.s64 	%rd7744, %rd7742, %rd7743;
	mad.lo.s64 	%rd7745, %rd6, %rd7727, %rd7744;
	shr.u64 	%rd7746, %rd7745, 32;
	and.b64  	%rd7747, %rd7636, 4294967295;
	add.s64 	%rd7748, %rd7746, %rd7747;
	mad.lo.s64 	%rd7749, %rd7, %rd7727, %rd7748;
	shr.u64 	%rd7750, %rd7749, 32;
	and.b64  	%rd7751, %rd7667, 4294967295;
	add.s64 	%rd7752, %rd7750, %rd7751;
	mad.lo.s64 	%rd7753, %rd8, %rd7727, %rd7752;
	shr.u64 	%rd7754, %rd7753, 32;
	and.b64  	%rd7755, %rd7698, 4294967295;
	add.s64 	%rd7756, %rd7754, %rd7755;
	mad.lo.s64 	%rd7757, %rd9, %rd7727, %rd7756;
	shr.u64 	%rd7758, %rd7757, 32;
	and.b64  	%rd7759, %rd7702, 4294967295;
	add.s64 	%rd7760, %rd7758, %rd7759;
	shr.u64 	%rd7761, %rd7760, 32;
	and.b64  	%rd7762, %rd7706, 4294967295;
	add.s64 	%rd7763, %rd7761, %rd7762;
	shr.u64 	%rd7764, %rd7763, 32;
	and.b64  	%rd7765, %rd7710, 4294967295;
	add.s64 	%rd7766, %rd7764, %rd7765;
	shr.u64 	%rd7767, %rd7766, 32;
	and.b64  	%rd7768, %rd7714, 4294967295;
	add.s64 	%rd7769, %rd7767, %rd7768;
	shr.u64 	%rd7770, %rd7769, 32;
	and.b64  	%rd7771, %rd7718, 4294967295;
	add.s64 	%rd7772, %rd7770, %rd7771;
	shr.u64 	%rd7773, %rd7772, 32;
	and.b64  	%rd7774, %rd7722, 4294967295;
	add.s64 	%rd7775, %rd7773, %rd7774;
	shr.u64 	%rd7776, %rd7775, 32;
	and.b64  	%rd7777, %rd7726, 4294967295;
	add.s64 	%rd7778, %rd7776, %rd7777;
	{ .reg .b32 tmp; mov.b64 {tmp, %r2286}, %rd7778; }
	add.s32 	%r2287, %r2283, %r2286;
	mul.lo.s32 	%r2288, %r9, %r2285;
	cvt.u64.u32 	%rd7779, %r2288;
	and.b64  	%rd7780, %rd7733, 4294967295;
	mad.lo.s64 	%rd7781, %rd2, %rd7779, %rd7780;
	shr.u64 	%rd7782, %rd7781, 32;
	and.b64  	%rd7783, %rd7737, 4294967295;
	add.s64 	%rd7784, %rd7782, %rd7783;
	mad.lo.s64 	%rd7785, %rd3, %rd7779, %rd7784;
	cvt.u32.u64 	%r2289, %rd7785;
	shr.u64 	%rd7786, %rd7785, 32;
	and.b64  	%rd7787, %rd7741, 4294967295;
	add.s64 	%rd7788, %rd7786, %rd7787;
	mad.lo.s64 	%rd7789, %rd4, %rd7779, %rd7788;
	shr.u64 	%rd7790, %rd7789, 32;
	and.b64  	%rd7791, %rd7745, 4294967295;
	add.s64 	%rd7792, %rd7790, %rd7791;
	mad.lo.s64 	%rd7793, %rd5, %rd7779, %rd7792;
	shr.u64 	%rd7794, %rd7793, 32;
	and.b64  	%rd7795, %rd7749, 4294967295;
	add.s64 	%rd7796, %rd7794, %rd7795;
	mad.lo.s64 	%rd7797, %rd6, %rd7779, %rd7796;
	shr.u64 	%rd7798, %rd7797, 32;
	and.b64  	%rd7799, %rd7753, 4294967295;
	add.s64 	%rd7800, %rd7798, %rd7799;
	mad.lo.s64 	%rd7801, %rd7, %rd7779, %rd7800;
	shr.u64 	%rd7802, %rd7801, 32;
	and.b64  	%rd7803, %rd7757, 4294967295;
	add.s64 	%rd7804, %rd7802, %rd7803;
	mad.lo.s64 	%rd7805, %rd8, %rd7779, %rd7804;
	shr.u64 	%rd7806, %rd7805, 32;
	and.b64  	%rd7807, %rd7760, 4294967295;
	add.s64 	%rd7808, %rd7806, %rd7807;
	mad.lo.s64 	%rd7809, %rd9, %rd7779, %rd7808;
	shr.u64 	%rd7810, %rd7809, 32;
	and.b64  	%rd7811, %rd7763, 4294967295;
	add.s64 	%rd7812, %rd7810, %rd7811;
	shr.u64 	%rd7813, %rd7812, 32;
	and.b64  	%rd7814, %rd7766, 4294967295;
	add.s64 	%rd7815, %rd7813, %rd7814;
	shr.u64 	%rd7816, %rd7815, 32;
	and.b64  	%rd7817, %rd7769, 4294967295;
	add.s64 	%rd7818, %rd7816, %rd7817;
	shr.u64 	%rd7819, %rd7818, 32;
	and.b64  	%rd7820, %rd7772, 4294967295;
	add.s64 	%rd7821, %rd7819, %rd7820;
	shr.u64 	%rd7822, %rd7821, 32;
	and.b64  	%rd7823, %rd7775, 4294967295;
	add.s64 	%rd7824, %rd7822, %rd7823;
	shr.u64 	%rd7825, %rd7824, 32;
	and.b64  	%rd7826, %rd7778, 4294967295;
	add.s64 	%rd7827, %rd7825, %rd7826;
	{ .reg .b32 tmp; mov.b64 {tmp, %r2290}, %rd7827; }
	add.s32 	%r2291, %r2287, %r2290;
	mul.lo.s32 	%r2292, %r9, %r2289;
	cvt.u64.u32 	%rd7828, %r2292;
	and.b64  	%rd7829, %rd7785, 4294967295;
	mad.lo.s64 	%rd7830, %rd2, %rd7828, %rd7829;
	shr.u64 	%rd7831, %rd7830, 32;
	and.b64  	%rd7832, %rd7789, 4294967295;
	add.s64 	%rd7833, %rd7831, %rd7832;
	mad.lo.s64 	%rd7834, %rd3, %rd7828, %rd7833;
	cvt.u32.u64 	%r2293, %rd7834;
	shr.u64 	%rd7835, %rd7834, 32;
	and.b64  	%rd7836, %rd7793, 4294967295;
	add.s64 	%rd7837, %rd7835, %rd7836;
	mad.lo.s64 	%rd7838, %rd4, %rd7828, %rd7837;
	shr.u64 	%rd7839, %rd7838, 32;
	and.b64  	%rd7840, %rd7797, 4294967295;
	add.s64 	%rd7841, %rd7839, %rd7840;
	mad.lo.s64 	%rd7842, %rd5, %rd7828, %rd7841;
	shr.u64 	%rd7843, %rd7842, 32;
	and.b64  	%rd7844, %rd7801, 4294967295;
	add.s64 	%rd7845, %rd7843, %rd7844;
	mad.lo.s64 	%rd7846, %rd6, %rd7828, %rd7845;
	shr.u64 	%rd7847, %rd7846, 32;
	and.b64  	%rd7848, %rd7805, 4294967295;
	add.s64 	%rd7849, %rd7847, %rd7848;
	mad.lo.s64 	%rd7850, %rd7, %rd7828, %rd7849;
	shr.u64 	%rd7851, %rd7850, 32;
	and.b64  	%rd7852, %rd7809, 4294967295;
	add.s64 	%rd7853, %rd7851, %rd7852;
	mad.lo.s64 	%rd7854, %rd8, %rd7828, %rd7853;
	shr.u64 	%rd7855, %rd7854, 32;
	and.b64  	%rd7856, %rd7812, 4294967295;
	add.s64 	%rd7857, %rd7855, %rd7856;
	mad.lo.s64 	%rd7858, %rd9, %rd7828, %rd7857;
	shr.u64 	%rd7859, %rd7858, 32;
	and.b64  	%rd7860, %rd7815, 4294967295;
	add.s64 	%rd7861, %rd7859, %rd7860;
	shr.u64 	%rd7862, %rd7861, 32;
	and.b64  	%rd7863, %rd7818, 4294967295;
	add.s64 	%rd7864, %rd7862, %rd7863;
	shr.u64 	%rd7865, %rd7864, 32;
	and.b64  	%rd7866, %rd7821, 4294967295;
	add.s64 	%rd7867, %rd7865, %rd7866;
	shr.u64 	%rd7868, %rd7867, 32;
	and.b64  	%rd7869, %rd7824, 4294967295;
	add.s64 	%rd7870, %rd7868, %rd7869;
	shr.u64 	%rd7871, %rd7870, 32;
	and.b64  	%rd7872, %rd7827, 4294967295;
	add.s64 	%rd7873, %rd7871, %rd7872;
	{ .reg .b32 tmp; mov.b64 {tmp, %r2294}, %rd7873; }
	add.s32 	%r2295, %r2291, %r2294;
	mul.lo.s32 	%r2296, %r9, %r2293;
	cvt.u64.u32 	%rd7874, %r2296;
	and.b64  	%rd7875, %rd7834, 4294967295;
	mad.lo.s64 	%rd7876, %rd2, %rd7874, %rd7875;
	shr.u64 	%rd7877, %rd7876, 32;
	and.b64  	%rd7878, %rd7838, 4294967295;
	add.s64 	%rd7879, %rd7877, %rd7878;
	mad.lo.s64 	%rd7880, %rd3, %rd7874, %rd7879;
	cvt.u32.u64 	%r2297, %rd7880;
	shr.u64 	%rd7881, %rd7880, 32;
	and.b64  	%rd7882, %rd7842, 4294967295;
	add.s64 	%rd7883, %rd7881, %rd7882;
	mad.lo.s64 	%rd7884, %rd4, %rd7874, %rd7883;
	shr.u64 	%rd7885, %rd7884, 32;
	and.b64  	%rd7886, %rd7846, 4294967295;
	add.s64 	%rd7887, %rd7885, %rd7886;
	mad.lo.s64 	%rd7888, %rd5, %rd7874, %rd7887;
	shr.u64 	%rd7889, %rd7888, 32;
	and.b64  	%rd7890, %rd7850, 4294967295;
	add.s64 	%rd7891, %rd7889, %rd7890;
	mad.lo.s64 	%rd7892, %rd6, %rd7874, %rd7891;
	shr.u64 	%rd7893, %rd7892, 32;
	and.b64  	%rd7894, %rd7854, 4294967295;
	add.s64 	%rd7895, %rd7893, %rd7894;
	mad.lo.s64 	%rd7896, %rd7, %rd7874, %rd7895;
	shr.u64 	%rd7897, %rd7896, 32;
	and.b64  	%rd7898, %rd7858, 4294967295;
	add.s64 	%rd7899, %rd7897, %rd7898;
	mad.lo.s64 	%rd7900, %rd8, %rd7874, %rd7899;
	shr.u64 	%rd7901, %rd7900, 32;
	and.b64  	%rd7902, %rd7861, 4294967295;
	add.s64 	%rd7903, %rd7901, %rd7902;
	mad.lo.s64 	%rd7904, %rd9, %rd7874, %rd7903;
	shr.u64 	%rd7905, %rd7904, 32;
	and.b64  	%rd7906, %rd7864, 4294967295;
	add.s64 	%rd7907, %rd7905, %rd7906;
	shr.u64 	%rd7908, %rd7907, 32;
	and.b64  	%rd7909, %rd7867, 4294967295;
	add.s64 	%rd7910, %rd7908, %rd7909;
	shr.u64 	%rd7911, %rd7910, 32;
	and.b64  	%rd7912, %rd7870, 4294967295;
	add.s64 	%rd7913, %rd7911, %rd7912;
	shr.u64 	%rd7914, %rd7913, 32;
	and.b64  	%rd7915, %rd7873, 4294967295;
	add.s64 	%rd7916, %rd7914, %rd7915;
	{ .reg .b32 tmp; mov.b64 {tmp, %r2298}, %rd7916; }
	add.s32 	%r2299, %r2295, %r2298;
	mul.lo.s32 	%r2300, %r9, %r2297;
	cvt.u64.u32 	%rd7917, %r2300;
	and.b64  	%rd7918, %rd7880, 4294967295;
	mad.lo.s64 	%rd7919, %rd2, %rd7917, %rd7918;
	shr.u64 	%rd7920, %rd7919, 32;
	and.b64  	%rd7921, %rd7884, 4294967295;
	add.s64 	%rd7922, %rd7920, %rd7921;
	mad.lo.s64 	%rd7923, %rd3, %rd7917, %rd7922;
	cvt.u32.u64 	%r2301, %rd7923;
	shr.u64 	%rd7924, %rd7923, 32;
	and.b64  	%rd7925, %rd7888, 4294967295;
	add.s64 	%rd7926, %rd7924, %rd7925;
	mad.lo.s64 	%rd7927, %rd4, %rd7917, %rd7926;
	shr.u64 	%rd7928, %rd7927, 32;
	and.b64  	%rd7929, %rd7892, 4294967295;
	add.s64 	%rd7930, %rd7928, %rd7929;
	mad.lo.s64 	%rd7931, %rd5, %rd7917, %rd7930;
	shr.u64 	%rd7932, %rd7931, 32;
	and.b64  	%rd7933, %rd7896, 4294967295;
	add.s64 	%rd7934, %rd7932, %rd7933;
	mad.lo.s64 	%rd7935, %rd6, %rd7917, %rd7934;
	shr.u64 	%rd7936, %rd7935, 32;
	and.b64  	%rd7937, %rd7900, 4294967295;
	add.s64 	%rd7938, %rd7936, %rd7937;
	mad.lo.s64 	%rd7939, %rd7, %rd7917, %rd7938;
	shr.u64 	%rd7940, %rd7939, 32;
	and.b64  	%rd7941, %rd7904, 4294967295;
	add.s64 	%rd7942, %rd7940, %rd7941;
	mad.lo.s64 	%rd7943, %rd8, %rd7917, %rd7942;
	shr.u64 	%rd7944, %rd7943, 32;
	and.b64  	%rd7945, %rd7907, 4294967295;
	add.s64 	%rd7946, %rd7944, %rd7945;
	mad.lo.s64 	%rd7947, %rd9, %rd7917, %rd7946;
	shr.u64 	%rd7948, %rd7947, 32;
	and.b64  	%rd7949, %rd7910, 4294967295;
	add.s64 	%rd7950, %rd7948, %rd7949;
	shr.u64 	%rd7951, %rd7950, 32;
	and.b64  	%rd7952, %rd7913, 4294967295;
	add.s64 	%rd7953, %rd7951, %rd7952;
	shr.u64 	%rd7954, %rd7953, 32;
	and.b64  	%rd7955, %rd7916, 4294967295;
	add.s64 	%rd7956, %rd7954, %rd7955;
	{ .reg .b32 tmp; mov.b64 {tmp, %r2302}, %rd7956; }
	add.s32 	%r2303, %r2299, %r2302;
	mul.lo.s32 	%r2304, %r9, %r2301;
	cvt.u64.u32 	%rd7957, %r2304;
	and.b64  	%rd7958, %rd7923, 4294967295;
	mad.lo.s64 	%rd7959, %rd2, %rd7957, %rd7958;
	shr.u64 	%rd7960, %rd7959, 32;
	and.b64  	%rd7961, %rd7927, 4294967295;
	add.s64 	%rd7962, %rd7960, %rd7961;
	mad.lo.s64 	%rd7963, %rd3, %rd7957, %rd7962;
	cvt.u32.u64 	%r2305, %rd7963;
	shr.u64 	%rd7964, %rd7963, 32;
	and.b64  	%rd7965, %rd7931, 4294967295;
	add.s64 	%rd7966, %rd7964, %rd7965;
	mad.lo.s64 	%rd7967, %rd4, %rd7957, %rd7966;
	shr.u64 	%rd7968, %rd7967, 32;
	and.b64  	%rd7969, %rd7935, 4294967295;
	add.s64 	%rd7970, %rd7968, %rd7969;
	mad.lo.s64 	%rd7971, %rd5, %rd7957, %rd7970;
	shr.u64 	%rd7972, %rd7971, 32;
	and.b64  	%rd7973, %rd7939, 4294967295;
	add.s64 	%rd7974, %rd7972, %rd7973;
	mad.lo.s64 	%rd7975, %rd6, %rd7957, %rd7974;
	shr.u64 	%rd7976, %rd7975, 32;
	and.b64  	%rd7977, %rd7943, 4294967295;
	add.s64 	%rd7978, %rd7976, %rd7977;
	mad.lo.s64 	%rd7979, %rd7, %rd7957, %rd7978;
	shr.u64 	%rd7980, %rd7979, 32;
	and.b64  	%rd7981, %rd7947, 4294967295;
	add.s64 	%rd7982, %rd7980, %rd7981;
	mad.lo.s64 	%rd7983, %rd8, %rd7957, %rd7982;
	shr.u64 	%rd7984, %rd7983, 32;
	and.b64  	%rd7985, %rd7950, 4294967295;
	add.s64 	%rd7986, %rd7984, %rd7985;
	mad.lo.s64 	%rd7987, %rd9, %rd7957, %rd7986;
	shr.u64 	%rd7988, %rd7987, 32;
	and.b64  	%rd7989, %rd7953, 4294967295;
	add.s64 	%rd7990, %rd7988, %rd7989;
	shr.u64 	%rd7991, %rd7990, 32;
	and.b64  	%rd7992, %rd7956, 4294967295;
	add.s64 	%rd7993, %rd7991, %rd7992;
	{ .reg .b32 tmp; mov.b64 {tmp, %r2306}, %rd7993; }
	add.s32 	%r2307, %r2303, %r2306;
	mul.lo.s32 	%r2308, %r9, %r2305;
	cvt.u64.u32 	%rd7994, %r2308;
	and.b64  	%rd7995, %rd7963, 4294967295;
	mad.lo.s64 	%rd7996, %rd2, %rd7994, %rd7995;
	shr.u64 	%rd7997, %rd7996, 32;
	and.b64  	%rd7998, %rd7967, 4294967295;
	add.s64 	%rd7999, %rd7997, %rd7998;
	mad.lo.s64 	%rd8000, %rd3, %rd7994, %rd7999;
	cvt.u32.u64 	%r2309, %rd8000;
	shr.u64 	%rd8001, %rd8000, 32;
	and.b64  	%rd8002, %rd7971, 4294967295;
	add.s64 	%rd8003, %rd8001, %rd8002;
	mad.lo.s64 	%rd8004, %rd4, %rd7994, %rd8003;
	shr.u64 	%rd8005, %rd8004, 32;
	and.b64  	%rd8006, %rd7975, 4294967295;
	add.s64 	%rd8007, %rd8005, %rd8006;
	mad.lo.s64 	%rd8008, %rd5, %rd7994, %rd8007;
	shr.u64 	%rd8009, %rd8008, 32;
	and.b64  	%rd8010, %rd7979, 4294967295;
	add.s64 	%rd8011, %rd8009, %rd8010;
	mad.lo.s64 	%rd8012, %rd6, %rd7994, %rd8011;
	shr.u64 	%rd8013, %rd8012, 32;
	and.b64  	%rd8014, %rd7983, 4294967295;
	add.s64 	%rd8015, %rd8013, %rd8014;
	mad.lo.s64 	%rd8016, %rd7, %rd7994, %rd8015;
	shr.u64 	%rd8017, %rd8016, 32;
	and.b64  	%rd8018, %rd7987, 4294967295;
	add.s64 	%rd8019, %rd8017, %rd8018;
	mad.lo.s64 	%rd8020, %rd8, %rd7994, %rd8019;
	shr.u64 	%rd8021, %rd8020, 32;
	and.b64  	%rd8022, %rd7990, 4294967295;
	add.s64 	%rd8023, %rd8021, %rd8022;
	mad.lo.s64 	%rd8024, %rd9, %rd7994, %rd8023;
	shr.u64 	%rd8025, %rd8024, 32;
	and.b64  	%rd8026, %rd7993, 4294967295;
	add.s64 	%rd8027, %rd8025, %rd8026;
	{ .reg .b32 tmp; mov.b64 {tmp, %r2310}, %rd8027; }
	add.s32 	%r2311, %r2307, %r2310;
	mul.lo.s32 	%r2312, %r9, %r2309;
	cvt.u64.u32 	%rd8028, %r2312;
	and.b64  	%rd8029, %rd8000, 4294967295;
	mad.lo.s64 	%rd8030, %rd2, %rd8028, %rd8029;
	shr.u64 	%rd8031, %rd8030, 32;
	and.b64  	%rd8032, %rd8004, 4294967295;
	add.s64 	%rd8033, %rd8031, %rd8032;
	mad.lo.s64 	%rd47318, %rd3, %rd8028, %rd8033;
	shr.u64 	%rd8034, %rd47318, 32;
	and.b64  	%rd8035, %rd8008, 4294967295;
	add.s64 	%rd8036, %rd8034, %rd8035;
	mad.lo.s64 	%rd47319, %rd4, %rd8028, %rd8036;
	cvt.u32.u64 	%r868, %rd47319;
	shr.u64 	%rd8037, %rd47319, 32;
	and.b64  	%rd8038, %rd8012, 4294967295;
	add.s64 	%rd8039, %rd8037, %rd8038;
	mad.lo.s64 	%rd47320, %rd5, %rd8028, %rd8039;
	cvt.u32.u64 	%r869, %rd47320;
	shr.u64 	%rd8040, %rd47320, 32;
	and.b64  	%rd8041, %rd8016, 4294967295;
	add.s64 	%rd8042, %rd8040, %rd8041;
	mad.lo.s64 	%rd47321, %rd6, %rd8028, %rd8042;
	cvt.u32.u64 	%r870, %rd47321;
	shr.u64 	%rd8043, %rd47321, 32;
	and.b64  	%rd8044, %rd8020, 4294967295;
	add.s64 	%rd8045, %rd8043, %rd8044;
	mad.lo.s64 	%rd47322, %rd7, %rd8028, %rd8045;
	cvt.u32.u64 	%r871, %rd47322;
	shr.u64 	%rd8046, %rd47322, 32;
	and.b64  	%rd8047, %rd8024, 4294967295;
	add.s64 	%rd8048, %rd8046, %rd8047;
	mad.lo.s64 	%rd47323, %rd8, %rd8028, %rd8048;
	cvt.u32.u64 	%r872, %rd47323;
	shr.u64 	%rd8049, %rd47323, 32;
	and.b64  	%rd8050, %rd8027, 4294967295;
	add.s64 	%rd8051, %rd8049, %rd8050;
	mad.lo.s64 	%rd47324, %rd9, %rd8028, %rd8051;
	cvt.u32.u64 	%r873, %rd47324;
	{ .reg .b32 tmp; mov.b64 {tmp, %r2313}, %rd47324; }
	add.s32 	%r6876, %r2311, %r2313;
	setp.gt.u32 	%p152, %r6876, %r2281;
	@%p152 bra 	$L__BB0_951;
	cvt.u32.u64 	%r2314, %rd9;
	setp.lt.u32 	%p153, %r6876, %r2314;
	@%p153 bra 	$L__BB0_952;
	cvt.u32.u64 	%r2315, %rd8;
	setp.lt.u32 	%p154, %r2315, %r873;
	@%p154 bra 	$L__BB0_951;
	cvt.u32.u64 	%r2316, %rd8;
	setp.gt.u32 	%p155, %r2316, %r873;
	@%p155 bra 	$L__BB0_952;
	cvt.u32.u64 	%r2317, %rd7;
	setp.lt.u32 	%p156, %r2317, %r872;
	@%p156 bra 	$L__BB0_951;
	cvt.u32.u64 	%r2318, %rd7;
	setp.gt.u32 	%p157, %r2318, %r872;
	@%p157 bra 	$L__BB0_952;
	cvt.u32.u64 	%r2319, %rd6;
	setp.lt.u32 	%p158, %r2319, %r871;
	@%p158 bra 	$L__BB0_951;
	cvt.u32.u64 	%r2320, %rd6;
	setp.gt.u32 	%p159, %r2320, %r871;
	@%p159 bra 	$L__BB0_952;
	cvt.u32.u64 	%r2321, %rd5;
	setp.lt.u32 	%p160, %r2321, %r870;
	@%p160 bra 	$L__BB0_951;
	cvt.u32.u64 	%r2322, %rd5;
	setp.gt.u32 	%p161, %r2322, %r870;
	@%p161 bra 	$L__BB0_952;
	cvt.u32.u64 	%r2323, %rd4;
	setp.lt.u32 	%p162, %r2323, %r869;
	@%p162 bra 	$L__BB0_951;
	cvt.u32.u64 	%r2324, %rd4;
	setp.gt.u32 	%p163, %r2324, %r869;
	@%p163 bra 	$L__BB0_952;
	cvt.u32.u64 	%r2325, %rd3;
	setp.lt.u32 	%p164, %r2325, %r868;
	@%p164 bra 	$L__BB0_951;
	cvt.u32.u64 	%r2326, %rd3;
	cvt.u32.u64 	%r2327, %rd2;
	setp.gt.u32 	%p165, %r2326, %r868;
	cvt.u32.u64 	%r2328, %rd47318;
	setp.gt.u32 	%p166, %r2327, %r2328;
	or.pred  	%p167, %p165, %p166;
	@%p167 bra 	$L__BB0_952;
$L__BB0_951:
	cvt.u32.u64 	%r2329, %rd9;
	and.b64  	%rd8053, %rd47318, 4294967295;
	sub.s64 	%rd47318, %rd8053, %rd2;
	shr.u64 	%rd8054, %rd47318, 63;
	and.b64  	%rd8055, %rd47319, 4294967295;
	add.s64 	%rd8056, %rd8054, %rd3;
	sub.s64 	%rd47319, %rd8055, %rd8056;
	shr.u64 	%rd8057, %rd47319, 63;
	and.b64  	%rd8058, %rd47320, 4294967295;
	add.s64 	%rd8059, %rd8057, %rd4;
	sub.s64 	%rd47320, %rd8058, %rd8059;
	shr.u64 	%rd8060, %rd47320, 63;
	and.b64  	%rd8061, %rd47321, 4294967295;
	add.s64 	%rd8062, %rd8060, %rd5;
	sub.s64 	%rd47321, %rd8061, %rd8062;
	shr.u64 	%rd8063, %rd47321, 63;
	and.b64  	%rd8064, %rd47322, 4294967295;
	add.s64 	%rd8065, %rd8063, %rd6;
	sub.s64 	%rd47322, %rd8064, %rd8065;
	shr.u64 	%rd8066, %rd47322, 63;
	and.b64  	%rd8067, %rd47323, 4294967295;
	add.s64 	%rd8068, %rd8066, %rd7;
	sub.s64 	%rd47323, %rd8067, %rd8068;
	shr.u64 	%rd8069, %rd47323, 63;
	and.b64  	%rd8070, %rd47324, 4294967295;
	add.s64 	%rd8071, %rd8069, %rd8;
	sub.s64 	%rd47324, %rd8070, %rd8071;
	shr.u64 	%rd8072, %rd47324, 63;
	cvt.u32.u64 	%r2330, %rd8072;
	add.s32 	%r2331, %r2329, %r2330;
	sub.s32 	%r6876, %r6876, %r2331;
$L__BB0_952:
	cvt.u32.u64 	%r2332, %rd9;
	mul.lo.s64 	%rd8073, %rd1598, %rd1503;
	cvt.u32.u64 	%r2333, %rd8073;
	shr.u64 	%rd8074, %rd8073, 32;
	mad.lo.s64 	%rd8075, %rd1599, %rd1503, %rd8074;
	shr.u64 	%rd8076, %rd8075, 32;
	mad.lo.s64 	%rd8077, %rd1600, %rd1503, %rd8076;
	shr.u64 	%rd8078, %rd8077, 32;
	mad.lo.s64 	%rd8079, %rd1601, %rd1503, %rd8078;
	shr.u64 	%rd8080, %rd8079, 32;
	mad.lo.s64 	%rd8081, %rd1602, %rd1503, %rd8080;
	shr.u64 	%rd8082, %rd8081, 32;
	mad.lo.s64 	%rd8083, %rd1603, %rd1503, %rd8082;
	shr.u64 	%rd8084, %rd8083, 32;
	mad.lo.s64 	%rd8085, %rd1604, %rd1503, %rd8084;
	shr.u64 	%rd8086, %rd8085, 32;
	mad.lo.s64 	%rd8087, %rd1605, %rd1503, %rd8086;
	shr.u64 	%rd8088, %rd8087, 32;
	and.b64  	%rd8089, %rd8075, 4294967295;
	mad.lo.s64 	%rd8090, %rd1598, %rd1504, %rd8089;
	shr.u64 	%rd8091, %rd8090, 32;
	and.b64  	%rd8092, %rd8077, 4294967295;
	add.s64 	%rd8093, %rd8091, %rd8092;
	mad.lo.s64 	%rd8094, %rd1599, %rd1504, %rd8093;
	shr.u64 	%rd8095, %rd8094, 32;
	and.b64  	%rd8096, %rd8079, 4294967295;
	add.s64 	%rd8097, %rd8095, %rd8096;
	mad.lo.s64 	%rd8098, %rd1600, %rd1504, %rd8097;
	shr.u64 	%rd8099, %rd8098, 32;
	and.b64  	%rd8100, %rd8081, 4294967295;
	add.s64 	%rd8101, %rd8099, %rd8100;
	mad.lo.s64 	%rd8102, %rd1601, %rd1504, %rd8101;
	shr.u64 	%rd8103, %rd8102, 32;
	and.b64  	%rd8104, %rd8083, 4294967295;
	add.s64 	%rd8105, %rd8103, %rd8104;
	mad.lo.s64 	%rd8106, %rd1602, %rd1504, %rd8105;
	shr.u64 	%rd8107, %rd8106, 32;
	and.b64  	%rd8108, %rd8085, 4294967295;
	add.s64 	%rd8109, %rd8107, %rd8108;
	mad.lo.s64 	%rd8110, %rd1603, %rd1504, %rd8109;
	shr.u64 	%rd8111, %rd8110, 32;
	and.b64  	%rd8112, %rd8087, 4294967295;
	add.s64 	%rd8113, %rd8111, %rd8112;
	mad.lo.s64 	%rd8114, %rd1604, %rd1504, %rd8113;
	shr.u64 	%rd8115, %rd8114, 32;
	add.s64 	%rd8116, %rd8115, %rd8088;
	mad.lo.s64 	%rd8117, %rd1605, %rd1504, %rd8116;
	shr.u64 	%rd8118, %rd8117, 32;
	and.b64  	%rd8119, %rd8094, 4294967295;
	mad.lo.s64 	%rd8120, %rd1598, %rd1505, %rd8119;
	shr.u64 	%rd8121, %rd8120, 32;
	and.b64  	%rd8122, %rd8098, 4294967295;
	add.s64 	%rd8123, %rd8121, %rd8122;
	mad.lo.s64 	%rd8124, %rd1599, %rd1505, %rd8123;
	shr.u64 	%rd8125, %rd8124, 32;
	and.b64  	%rd8126, %rd8102, 4294967295;
	add.s64 	%rd8127, %rd8125, %rd8126;
	mad.lo.s64 	%rd8128, %rd1600, %rd1505, %rd8127;
	shr.u64 	%rd8129, %rd8128, 32;
	and.b64  	%rd8130, %rd8106, 4294967295;
	add.s64 	%rd8131, %rd8129, %rd8130;
	mad.lo.s64 	%rd8132, %rd1601, %rd1505, %rd8131;
	shr.u64 	%rd8133, %rd8132, 32;
	and.b64  	%rd8134, %rd8110, 4294967295;
	add.s64 	%rd8135, %rd8133, %rd8134;
	mad.lo.s64 	%rd8136, %rd1602, %rd1505, %rd8135;
	shr.u64 	%rd8137, %rd8136, 32;
	and.b64  	%rd8138, %rd8114, 4294967295;
	add.s64 	%rd8139, %rd8137, %rd8138;
	mad.lo.s64 	%rd8140, %rd1603, %rd1505, %rd8139;
	shr.u64 	%rd8141, %rd8140, 32;
	and.b64  	%rd8142, %rd8117, 4294967295;
	add.s64 	%rd8143, %rd8141, %rd8142;
	mad.lo.s64 	%rd8144, %rd1604, %rd1505, %rd8143;
	shr.u64 	%rd8145, %rd8144, 32;
	add.s64 	%rd8146, %rd8145, %rd8118;
	mad.lo.s64 	%rd8147, %rd1605, %rd1505, %rd8146;
	shr.u64 	%rd8148, %rd8147, 32;
	and.b64  	%rd8149, %rd8124, 4294967295;
	mad.lo.s64 	%rd8150, %rd1598, %rd1506, %rd8149;
	shr.u64 	%rd8151, %rd8150, 32;
	and.b64  	%rd8152, %rd8128, 4294967295;
	add.s64 	%rd8153, %rd8151, %rd8152;
	mad.lo.s64 	%rd8154, %rd1599, %rd1506, %rd8153;
	shr.u64 	%rd8155, %rd8154, 32;
	and.b64  	%rd8156, %rd8132, 4294967295;
	add.s64 	%rd8157, %rd8155, %rd8156;
	mad.lo.s64 	%rd8158, %rd1600, %rd1506, %rd8157;
	shr.u64 	%rd8159, %rd8158, 32;
	and.b64  	%rd8160, %rd8136, 4294967295;
	add.s64 	%rd8161, %rd8159, %rd8160;
	mad.lo.s64 	%rd8162, %rd1601, %rd1506, %rd8161;
	shr.u64 	%rd8163, %rd8162, 32;
	and.b64  	%rd8164, %rd8140, 4294967295;
	add.s64 	%rd8165, %rd8163, %rd8164;
	mad.lo.s64 	%rd8166, %rd1602, %rd1506, %rd8165;
	shr.u64 	%rd8167, %rd8166, 32;
	and.b64  	%rd8168, %rd8144, 4294967295;
	add.s64 	%rd8169, %rd8167, %rd8168;
	mad.lo.s64 	%rd8170, %rd1603, %rd1506, %rd8169;
	shr.u64 	%rd8171, %rd8170, 32;
	and.b64  	%rd8172, %rd8147, 4294967295;
	add.s64 	%rd8173, %rd8171, %rd8172;
	mad.lo.s64 	%rd8174, %rd1604, %rd1506, %rd8173;
	shr.u64 	%rd8175, %rd8174, 32;
	add.s64 	%rd8176, %rd8175, %rd8148;
	mad.lo.s64 	%rd8177, %rd1605, %rd1506, %rd8176;
	shr.u64 	%rd8178, %rd8177, 32;
	and.b64  	%rd8179, %rd8154, 4294967295;
	mad.lo.s64 	%rd8180, %rd1598, %rd1507, %rd8179;
	shr.u64 	%rd8181, %rd8180, 32;
	and.b64  	%rd8182, %rd8158, 4294967295;
	add.s64 	%rd8183, %rd8181, %rd8182;
	mad.lo.s64 	%rd8184, %rd1599, %rd1507, %rd8183;
	shr.u64 	%rd8185, %rd8184, 32;
	and.b64  	%rd8186, %rd8162, 4294967295;
	add.s64 	%rd8187, %rd8185, %rd8186;
	mad.lo.s64 	%rd8188, %rd1600, %rd1507, %rd8187;
	shr.u64 	%rd8189, %rd8188, 32;
	and.b64  	%rd8190, %rd8166, 4294967295;
	add.s64 	%rd8191, %rd8189, %rd8190;
	mad.lo.s64 	%rd8192, %rd1601, %rd1507, %rd8191;
	shr.u64 	%rd8193, %rd8192, 32;
	and.b64  	%rd8194, %rd8170, 4294967295;
	add.s64 	%rd8195, %rd8193, %rd8194;
	mad.lo.s64 	%rd8196, %rd1602, %rd1507, %rd8195;
	shr.u64 	%rd8197, %rd8196, 32;
	and.b64  	%rd8198, %rd8174, 4294967295;
	add.s64 	%rd8199, %rd8197, %rd8198;
	mad.lo.s64 	%rd8200, %rd1603, %rd1507, %rd8199;
	shr.u64 	%rd8201, %rd8200, 32;
	and.b64  	%rd8202, %rd8177, 4294967295;
	add.s64 	%rd8203, %rd8201, %rd8202;
	mad.lo.s64 	%rd8204, %rd1604, %rd1507, %rd8203;
	shr.u64 	%rd8205, %rd8204, 32;
	add.s64 	%rd8206, %rd8205, %rd8178;
	mad.lo.s64 	%rd8207, %rd1605, %rd1507, %rd8206;
	shr.u64 	%rd8208, %rd8207, 32;
	and.b64  	%rd8209, %rd8184, 4294967295;
	mad.lo.s64 	%rd8210, %rd1598, %rd1508, %rd8209;
	shr.u64 	%rd8211, %rd8210, 32;
	and.b64  	%rd8212, %rd8188, 4294967295;
	add.s64 	%rd8213, %rd8211, %rd8212;
	mad.lo.s64 	%rd8214, %rd1599, %rd1508, %rd8213;
	shr.u64 	%rd8215, %rd8214, 32;
	and.b64  	%rd8216, %rd8192, 4294967295;
	add.s64 	%rd8217, %rd8215, %rd8216;
	mad.lo.s64 	%rd8218, %rd1600, %rd1508, %rd8217;
	shr.u64 	%rd8219, %rd8218, 32;
	and.b64  	%rd8220, %rd8196, 4294967295;
	add.s64 	%rd8221, %rd8219, %rd8220;
	mad.lo.s64 	%rd8222, %rd1601, %rd1508, %rd8221;
	shr.u64 	%rd8223, %rd8222, 32;
	and.b64  	%rd8224, %rd8200, 4294967295;
	add.s64 	%rd8225, %rd8223, %rd8224;
	mad.lo.s64 	%rd8226, %rd1602, %rd1508, %rd8225;
	shr.u64 	%rd8227, %rd8226, 32;
	and.b64  	%rd8228, %rd8204, 4294967295;
	add.s64 	%rd8229, %rd8227, %rd8228;
	mad.lo.s64 	%rd8230, %rd1603, %rd1508, %rd8229;
	shr.u64 	%rd8231, %rd8230, 32;
	and.b64  	%rd8232, %rd8207, 4294967295;
	add.s64 	%rd8233, %rd8231, %rd8232;
	mad.lo.s64 	%rd8234, %rd1604, %rd1508, %rd8233;
	shr.u64 	%rd8235, %rd8234, 32;
	add.s64 	%rd8236, %rd8235, %rd8208;
	mad.lo.s64 	%rd8237, %rd1605, %rd1508, %rd8236;
	shr.u64 	%rd8238, %rd8237, 32;
	and.b64  	%rd8239, %rd8214, 4294967295;
	mad.lo.s64 	%rd8240, %rd1598, %rd1509, %rd8239;
	shr.u64 	%rd8241, %rd8240, 32;
	and.b64  	%rd8242, %rd8218, 4294967295;
	add.s64 	%rd8243, %rd8241, %rd8242;
	mad.lo.s64 	%rd8244, %rd1599, %rd1509, %rd8243;
	shr.u64 	%rd8245, %rd8244, 32;
	and.b64  	%rd8246, %rd8222, 4294967295;
	add.s64 	%rd8247, %rd8245, %rd8246;
	mad.lo.s64 	%rd8248, %rd1600, %rd1509, %rd8247;
	shr.u64 	%rd8249, %rd8248, 32;
	and.b64  	%rd8250, %rd8226, 4294967295;
	add.s64 	%rd8251, %rd8249, %rd8250;
	mad.lo.s64 	%rd8252, %rd1601, %rd1509, %rd8251;
	shr.u64 	%rd8253, %rd8252, 32;
	and.b64  	%rd8254, %rd8230, 4294967295;
	add.s64 	%rd8255, %rd8253, %rd8254;
	mad.lo.s64 	%rd8256, %rd1602, %rd1509, %rd8255;
	shr.u64 	%rd8257, %rd8256, 32;
	and.b64  	%rd8258, %rd8234, 4294967295;
	add.s64 	%rd8259, %rd8257, %rd8258;
	mad.lo.s64 	%rd8260, %rd1603, %rd1509, %rd8259;
	shr.u64 	%rd8261, %rd8260, 32;
	and.b64  	%rd8262, %rd8237, 4294967295;
	add.s64 	%rd8263, %rd8261, %rd8262;
	mad.lo.s64 	%rd8264, %rd1604, %rd1509, %rd8263;
	shr.u64 	%rd8265, %rd8264, 32;
	add.s64 	%rd8266, %rd8265, %rd8238;
	mad.lo.s64 	%rd8267, %rd1605, %rd1509, %rd8266;
	shr.u64 	%rd8268, %rd8267, 32;
	and.b64  	%rd8269, %rd8244, 4294967295;
	mad.lo.s64 	%rd8270, %rd1598, %rd1510, %rd8269;
	shr.u64 	%rd8271, %rd8270, 32;
	and.b64  	%rd8272, %rd8248, 4294967295;
	add.s64 	%rd8273, %rd8271, %rd8272;
	mad.lo.s64 	%rd8274, %rd1599, %rd1510, %rd8273;
	shr.u64 	%rd8275, %rd8274, 32;
	and.b64  	%rd8276, %rd8252, 4294967295;
	add.s64 	%rd8277, %rd8275, %rd8276;
	mad.lo.s64 	%rd8278, %rd1600, %rd1510, %rd8277;
	shr.u64 	%rd8279, %rd8278, 32;
	and.b64  	%rd8280, %rd8256, 4294967295;
	add.s64 	%rd8281, %rd8279, %rd8280;
	mad.lo.s64 	%rd8282, %rd1601, %rd1510, %rd8281;
	shr.u64 	%rd8283, %rd8282, 32;
	and.b64  	%rd8284, %rd8260, 4294967295;
	add.s64 	%rd8285, %rd8283, %rd8284;
	mad.lo.s64 	%rd8286, %rd1602, %rd1510, %rd8285;
	shr.u64 	%rd8287, %rd8286, 32;
	and.b64  	%rd8288, %rd8264, 4294967295;
	add.s64 	%rd8289, %rd8287, %rd8288;
	mad.lo.s64 	%rd8290, %rd1603, %rd1510, %rd8289;
	shr.u64 	%rd8291, %rd8290, 32;
	and.b64  	%rd8292, %rd8267, 4294967295;
	add.s64 	%rd8293, %rd8291, %rd8292;
	mad.lo.s64 	%rd8294, %rd1604, %rd1510, %rd8293;
	shr.u64 	%rd8295, %rd8294, 32;
	add.s64 	%rd8296, %rd8295, %rd8268;
	mad.lo.s64 	%rd8297, %rd1605, %rd1510, %rd8296;
	{ .reg .b32 tmp; mov.b64 {tmp, %r2334}, %rd8297; }
	mul.lo.s32 	%r2335, %r9, %r2333;
	cvt.u64.u32 	%rd8298, %r2335;
	and.b64  	%rd8299, %rd8073, 4294967295;
	mad.lo.s64 	%rd8300, %rd2, %rd8298, %rd8299;
	shr.u64 	%rd8301, %rd8300, 32;
	and.b64  	%rd8302, %rd8090, 4294967295;
	add.s64 	%rd8303, %rd8301, %rd8302;
	mad.lo.s64 	%rd8304, %rd3, %rd8298, %rd8303;
	cvt.u32.u64 	%r2336, %rd8304;
	shr.u64 	%rd8305, %rd8304, 32;
	and.b64  	%rd8306, %rd8120, 4294967295;
	add.s64 	%rd8307, %rd8305, %rd8306;
	mad.lo.s64 	%rd8308, %rd4, %rd8298, %rd8307;
	shr.u64 	%rd8309, %rd8308, 32;
	and.b64  	%rd8310, %rd8150, 4294967295;
	add.s64 	%rd8311, %rd8309, %rd8310;
	mad.lo.s64 	%rd8312, %rd5, %rd8298, %rd8311;
	shr.u64 	%rd8313, %rd8312, 32;
	and.b64  	%rd8314, %rd8180, 4294967295;
	add.s64 	%rd8315, %rd8313, %rd8314;
	mad.lo.s64 	%rd8316, %rd6, %rd8298, %rd8315;
	shr.u64 	%rd8317, %rd8316, 32;
	and.b64  	%rd8318, %rd8210, 4294967295;
	add.s64 	%rd8319, %rd8317, %rd8318;
	mad.lo.s64 	%rd8320, %rd7, %rd8298, %rd8319;
	shr.u64 	%rd8321, %rd8320, 32;
	and.b64  	%rd8322, %rd8240, 4294967295;
	add.s64 	%rd8323, %rd8321, %rd8322;
	mad.lo.s64 	%rd8324, %rd8, %rd8298, %rd8323;
	shr.u64 	%rd8325, %rd8324, 32;
	and.b64  	%rd8326, %rd8270, 4294967295;
	add.s64 	%rd8327, %rd8325, %rd8326;
	mad.lo.s64 	%rd8328, %rd9, %rd8298, %rd8327;
	shr.u64 	%rd8329, %rd8328, 32;
	and.b64  	%rd8330, %rd8274, 4294967295;
	add.s64 	%rd8331, %rd8329, %rd8330;
	shr.u64 	%rd8332, %rd8331, 32;
	and.b64  	%rd8333, %rd8278, 4294967295;
	add.s64 	%rd8334, %rd8332, %rd8333;
	shr.u64 	%rd8335, %rd8334, 32;
	and.b64  	%rd8336, %rd8282, 4294967295;
	add.s64 	%rd8337, %rd8335, %rd8336;
	shr.u64 	%rd8338, %rd8337, 32;
	and.b64  	%rd8339, %rd8286, 4294967295;
	add.s64 	%rd8340, %rd8338, %rd8339;
	shr.u64 	%rd8341, %rd8340, 32;
	and.b64  	%rd8342, %rd8290, 4294967295;
	add.s64 	%rd8343, %rd8341, %rd8342;
	shr.u64 	%rd8344, %rd8343, 32;
	and.b64  	%rd8345, %rd8294, 4294967295;
	add.s64 	%rd8346, %rd8344, %rd8345;
	shr.u64 	%rd8347, %rd8346, 32;
	and.b64  	%rd8348, %rd8297, 4294967295;
	add.s64 	%rd8349, %rd8347, %rd8348;
	{ .reg .b32 tmp; mov.b64 {tmp, %r2337}, %rd8349; }
	add.s32 	%r2338, %r2334, %r2337;
	mul.lo.s32 	%r2339, %r9, %r2336;
	cvt.u64.u32 	%rd8350, %r2339;
	and.b64  	%rd8351, %rd8304, 4294967295;
	mad.lo.s64 	%rd8352, %rd2, %rd8350, %rd8351;
	shr.u64 	%rd8353, %rd8352, 32;
	and.b64  	%rd8354, %rd8308, 4294967295;
	add.s64 	%rd8355, %rd8353, %rd8354;
	mad.lo.s64 	%rd8356, %rd3, %rd8350, %rd8355;
	cvt.u32.u64 	%r2340, %rd8356;
	shr.u64 	%rd8357, %rd8356, 32;
	and.b64  	%rd8358, %rd8312, 4294967295;
	add.s64 	%rd8359, %rd8357, %rd8358;
	mad.lo.s64 	%rd8360, %rd4, %rd8350, %rd8359;
	shr.u64 	%rd8361, %rd8360, 32;
	and.b64  	%rd8362, %rd8316, 4294967295;
	add.s64 	%rd8363, %rd8361, %rd8362;
	mad.lo.s64 	%rd8364, %rd5, %rd8350, %rd8363;
	shr.u64 	%rd8365, %rd8364, 32;
	and.b64  	%rd8366, %rd8320, 4294967295;
	add.s64 	%rd8367, %rd8365, %rd8366;
	mad.lo.s64 	%rd8368, %rd6, %rd8350, %rd8367;
	shr.u64 	%rd8369, %rd8368, 32;
	and.b64  	%rd8370, %rd8324, 4294967295;
	add.s64 	%rd8371, %rd8369, %rd8370;
	mad.lo.s64 	%rd8372, %rd7, %rd8350, %rd8371;
	shr.u64 	%rd8373, %rd8372, 32;
	and.b64  	%rd8374, %rd8328, 4294967295;
	add.s64 	%rd8375, %rd8373, %rd8374;
	mad.lo.s64 	%rd8376, %rd8, %rd8350, %rd8375;
	shr.u64 	%rd8377, %rd8376, 32;
	and.b64  	%rd8378, %rd8331, 4294967295;
	add.s64 	%rd8379, %rd8377, %rd8378;
	mad.lo.s64 	%rd8380, %rd9, %rd8350, %rd8379;
	shr.u64 	%rd8381, %rd8380, 32;
	and.b64  	%rd8382, %rd8334, 4294967295;
	add.s64 	%rd8383, %rd8381, %rd8382;
	shr.u64 	%rd8384, %rd8383, 32;
	and.b64  	%rd8385, %rd8337, 4294967295;
	add.s64 	%rd8386, %rd8384, %rd8385;
	shr.u64 	%rd8387, %rd8386, 32;
	and.b64  	%rd8388, %rd8340, 4294967295;
	add.s64 	%rd8389, %rd8387, %rd8388;
	shr.u64 	%rd8390, %rd8389, 32;
	and.b64  	%rd8391, %rd8343, 4294967295;
	add.s64 	%rd8392, %rd8390, %rd8391;
	shr.u64 	%rd8393, %rd8392, 32;
	and.b64  	%rd8394, %rd8346, 4294967295;
	add.s64 	%rd8395, %rd8393, %rd8394;
	shr.u64 	%rd8396, %rd8395, 32;
	and.b64  	%rd8397, %rd8349, 4294967295;
	add.s64 	%rd8398, %rd8396, %rd8397;
	{ .reg .b32 tmp; mov.b64 {tmp, %r2341}, %rd8398; }
	add.s32 	%r2342, %r2338, %r2341;
	mul.lo.s32 	%r2343, %r9, %r2340;
	cvt.u64.u32 	%rd8399, %r2343;
	and.b64  	%rd8400, %rd8356, 4294967295;
	mad.lo.s64 	%rd8401, %rd2, %rd8399, %rd8400;
	shr.u64 	%rd8402, %rd8401, 32;
	and.b64  	%rd8403, %rd8360, 4294967295;
	add.s64 	%rd8404, %rd8402, %rd8403;
	mad.lo.s64 	%rd8405, %rd3, %rd8399, %rd8404;
	cvt.u32.u64 	%r2344, %rd8405;
	shr.u64 	%rd8406, %rd8405, 32;
	and.b64  	%rd8407, %rd8364, 4294967295;
	add.s64 	%rd8408, %rd8406, %rd8407;
	mad.lo.s64 	%rd8409, %rd4, %rd8399, %rd8408;
	shr.u64 	%rd8410, %rd8409, 32;
	and.b64  	%rd8411, %rd8368, 4294967295;
	add.s64 	%rd8412, %rd8410, %rd8411;
	mad.lo.s64 	%rd8413, %rd5, %rd8399, %rd8412;
	shr.u64 	%rd8414, %rd8413, 32;
	and.b64  	%rd8415, %rd8372, 4294967295;
	add.s64 	%rd8416, %rd8414, %rd8415;
	mad.lo.s64 	%rd8417, %rd6, %rd8399, %rd8416;
	shr.u64 	%rd8418, %rd8417, 32;
	and.b64  	%rd8419, %rd8376, 4294967295;
	add.s64 	%rd8420, %rd8418, %rd8419;
	mad.lo.s64 	%rd8421, %rd7, %rd8399, %rd8420;
	shr.u64 	%rd8422, %rd8421, 32;
	and.b64  	%rd8423, %rd8380, 4294967295;
	add.s64 	%rd8424, %rd8422, %rd8423;
	mad.lo.s64 	%rd8425, %rd8, %rd8399, %rd8424;
	shr.u64 	%rd8426, %rd8425, 32;
	and.b64  	%rd8427, %rd8383, 4294967295;
	add.s64 	%rd8428, %rd8426, %rd8427;
	mad.lo.s64 	%rd8429, %rd9, %rd8399, %rd8428;
	shr.u64 	%rd8430, %rd8429, 32;
	and.b64  	%rd8431, %rd8386, 4294967295;
	add.s64 	%rd8432, %rd8430, %rd8431;
	shr.u64 	%rd8433, %rd8432, 32;
	and.b64  	%rd8434, %rd8389, 4294967295;
	add.s64 	%rd8435, %rd8433, %rd8434;
	shr.u64 	%rd8436, %rd8435, 32;
	and.b64  	%rd8437, %rd8392, 4294967295;
	add.s64 	%rd8438, %rd8436, %rd8437;
	shr.u64 	%rd8439, %rd8438, 32;
	and.b64  	%rd8440, %rd8395, 4294967295;
	add.s64 	%rd8441, %rd8439, %rd8440;
	shr.u64 	%rd8442, %rd8441, 32;
	and.b64  	%rd8443, %rd8398, 4294967295;
	add.s64 	%rd8444, %rd8442, %rd8443;
	{ .reg .b32 tmp; mov.b64 {tmp, %r2345}, %rd8444; }
	add.s32 	%r2346, %r2342, %r2345;
	mul.lo.s32 	%r2347, %r9, %r2344;
	cvt.u64.u32 	%rd8445, %r2347;
	and.b64  	%rd8446, %rd8405, 4294967295;
	mad.lo.s64 	%rd8447, %rd2, %rd8445, %rd8446;
	shr.u64 	%rd8448, %rd8447, 32;
	and.b64  	%rd8449, %rd8409, 4294967295;
	add.s64 	%rd8450, %rd8448, %rd8449;
	mad.lo.s64 	%rd8451, %rd3, %rd8445, %rd8450;
	cvt.u32.u64 	%r2348, %rd8451;
	shr.u64 	%rd8452, %rd8451, 32;
	and.b64  	%rd8453, %rd8413, 4294967295;
	add.s64 	%rd8454, %rd8452, %rd8453;
	mad.lo.s64 	%rd8455, %rd4, %rd8445, %rd8454;
	shr.u64 	%rd8456, %rd8455, 32;
	and.b64  	%rd8457, %rd8417, 4294967295;
	add.s64 	%rd8458, %rd8456, %rd8457;
	mad.lo.s64 	%rd8459, %rd5, %rd8445, %rd8458;
	shr.u64 	%rd8460, %rd8459, 32;
	and.b64  	%rd8461, %rd8421, 4294967295;
	add.s64 	%rd8462, %rd8460, %rd8461;
	mad.lo.s64 	%rd8463, %rd6, %rd8445, %rd8462;
	shr.u64 	%rd8464, %rd8463, 32;
	and.b64  	%rd8465, %rd8425, 4294967295;
	add.s64 	%rd8466, %rd8464, %rd8465;
	mad.lo.s64 	%rd8467, %rd7, %rd8445, %rd8466;
	shr.u64 	%rd8468, %rd8467, 32;
	and.b64  	%rd8469, %rd8429, 4294967295;
	add.s64 	%rd8470, %rd8468, %rd8469;
	mad.lo.s64 	%rd8471, %rd8, %rd8445, %rd8470;
	shr.u64 	%rd8472, %rd8471, 32;
	and.b64  	%rd8473, %rd8432, 4294967295;
	add.s64 	%rd8474, %rd8472, %rd8473;
	mad.lo.s64 	%rd8475, %rd9, %rd8445, %rd8474;
	shr.u64 	%rd8476, %rd8475, 32;
	and.b64  	%rd8477, %rd8435, 4294967295;
	add.s64 	%rd8478, %rd8476, %rd8477;
	shr.u64 	%rd8479, %rd8478, 32;
	and.b64  	%rd8480, %rd8438, 4294967295;
	add.s64 	%rd8481, %rd8479, %rd8480;
	shr.u64 	%rd8482, %rd8481, 32;
	and.b64  	%rd8483, %rd8441, 4294967295;
	add.s64 	%rd8484, %rd8482, %rd8483;
	shr.u64 	%rd8485, %rd8484, 32;
	and.b64  	%rd8486, %rd8444, 4294967295;
	add.s64 	%rd8487, %rd8485, %rd8486;
	{ .reg .b32 tmp; mov.b64 {tmp, %r2349}, %rd8487; }
	add.s32 	%r2350, %r2346, %r2349;
	mul.lo.s32 	%r2351, %r9, %r2348;
	cvt.u64.u32 	%rd8488, %r2351;
	and.b64  	%rd8489, %rd8451, 4294967295;
	mad.lo.s64 	%rd8490, %rd2, %rd8488, %rd8489;
	shr.u64 	%rd8491, %rd8490, 32;
	and.b64  	%rd8492, %rd8455, 4294967295;
	add.s64 	%rd8493, %rd8491, %rd8492;
	mad.lo.s64 	%rd8494, %rd3, %rd8488, %rd8493;
	cvt.u32.u64 	%r2352, %rd8494;
	shr.u64 	%rd8495, %rd8494, 32;
	and.b64  	%rd8496, %rd8459, 4294967295;
	add.s64 	%rd8497, %rd8495, %rd8496;
	mad.lo.s64 	%rd8498, %rd4, %rd8488, %rd8497;
	shr.u64 	%rd8499, %rd8498, 32;
	and.b64  	%rd8500, %rd8463, 4294967295;
	add.s64 	%rd8501, %rd8499, %rd8500;
	mad.lo.s64 	%rd8502, %rd5, %rd8488, %rd8501;
	shr.u64 	%rd8503, %rd8502, 32;
	and.b64  	%rd8504, %rd8467, 4294967295;
	add.s64 	%rd8505, %rd8503, %rd8504;
	mad.lo.s64 	%rd8506, %rd6, %rd8488, %rd8505;
	shr.u64 	%rd8507, %rd8506, 32;
	and.b64  	%rd8508, %rd8471, 4294967295;
	add.s64 	%rd8509, %rd8507, %rd8508;
	mad.lo.s64 	%rd8510, %rd7, %rd8488, %rd8509;
	shr.u64 	%rd8511, %rd8510, 32;
	and.b64  	%rd8512, %rd8475, 4294967295;
	add.s64 	%rd8513, %rd8511, %rd8512;
	mad.lo.s64 	%rd8514, %rd8, %rd8488, %rd8513;
	shr.u64 	%rd8515, %rd8514, 32;
	and.b64  	%rd8516, %rd8478, 4294967295;
	add.s64 	%rd8517, %rd8515, %rd8516;
	mad.lo.s64 	%rd8518, %rd9, %rd8488, %rd8517;
	shr.u64 	%rd8519, %rd8518, 32;
	and.b64  	%rd8520, %rd8481, 4294967295;
	add.s64 	%rd8521, %rd8519, %rd8520;
	shr.u64 	%rd8522, %rd8521, 32;
	and.b64  	%rd8523, %rd8484, 4294967295;
	add.s64 	%rd8524, %rd8522, %rd8523;
	shr.u64 	%rd8525, %rd8524, 32;
	and.b64  	%rd8526, %rd8487, 4294967295;
	add.s64 	%rd8527, %rd8525, %rd8526;
	{ .reg .b32 tmp; mov.b64 {tmp, %r2353}, %rd8527; }
	add.s32 	%r2354, %r2350, %r2353;
	mul.lo.s32 	%r2355, %r9, %r2352;
	cvt.u64.u32 	%rd8528, %r2355;
	and.b64  	%rd8529, %rd8494, 4294967295;
	mad.lo.s64 	%rd8530, %rd2, %rd8528, %rd8529;
	shr.u64 	%rd8531, %rd8530, 32;
	and.b64  	%rd8532, %rd8498, 4294967295;
	add.s64 	%rd8533, %rd8531, %rd8532;
	mad.lo.s64 	%rd8534, %rd3, %rd8528, %rd8533;
	cvt.u32.u64 	%r2356, %rd8534;
	shr.u64 	%rd8535, %rd8534, 32;
	and.b64  	%rd8536, %rd8502, 4294967295;
	add.s64 	%rd8537, %rd8535, %rd8536;
	mad.lo.s64 	%rd8538, %rd4, %rd8528, %rd8537;
	shr.u64 	%rd8539, %rd8538, 32;
	and.b64  	%rd8540, %rd8506, 4294967295;
	add.s64 	%rd8541, %rd8539, %rd8540;
	mad.lo.s64 	%rd8542, %rd5, %rd8528, %rd8541;
	shr.u64 	%rd8543, %rd8542, 32;
	and.b64  	%rd8544, %rd8510, 4294967295;
	add.s64 	%rd8545, %rd8543, %rd8544;
	mad.lo.s64 	%rd8546, %rd6, %rd8528, %rd8545;
	shr.u64 	%rd8547, %rd8546, 32;
	and.b64  	%rd8548, %rd8514, 4294967295;
	add.s64 	%rd8549, %rd8547, %rd8548;
	mad.lo.s64 	%rd8550, %rd7, %rd8528, %rd8549;
	shr.u64 	%rd8551, %rd8550, 32;
	and.b64  	%rd8552, %rd8518, 4294967295;
	add.s64 	%rd8553, %rd8551, %rd8552;
	mad.lo.s64 	%rd8554, %rd8, %rd8528, %rd8553;
	shr.u64 	%rd8555, %rd8554, 32;
	and.b64  	%rd8556, %rd8521, 4294967295;
	add.s64 	%rd8557, %rd8555, %rd8556;
	mad.lo.s64 	%rd8558, %rd9, %rd8528, %rd8557;
	shr.u64 	%rd8559, %rd8558, 32;
	and.b64  	%rd8560, %rd8524, 4294967295;
	add.s64 	%rd8561, %rd8559, %rd8560;
	shr.u64 	%rd8562, %rd8561, 32;
	and.b64  	%rd8563, %rd8527, 4294967295;
	add.s64 	%rd8564, %rd8562, %rd8563;
	{ .reg .b32 tmp; mov.b64 {tmp, %r2357}, %rd8564; }
	add.s32 	%r2358, %r2354, %r2357;
	mul.lo.s32 	%r2359, %r9, %r2356;
	cvt.u64.u32 	%rd8565, %r2359;
	and.b64  	%rd8566, %rd8534, 4294967295;
	mad.lo.s64 	%rd8567, %rd2, %rd8565, %rd8566;
	shr.u64 	%rd8568, %rd8567, 32;
	and.b64  	%rd8569, %rd8538, 4294967295;
	add.s64 	%rd8570, %rd8568, %rd8569;
	mad.lo.s64 	%rd8571, %rd3, %rd8565, %rd8570;
	cvt.u32.u64 	%r2360, %rd8571;
	shr.u64 	%rd8572, %rd8571, 32;
	and.b64  	%rd8573, %rd8542, 4294967295;
	add.s64 	%rd8574, %rd8572, %rd8573;
	mad.lo.s64 	%rd8575, %rd4, %rd8565, %rd8574;
	shr.u64 	%rd8576, %rd8575, 32;
	and.b64  	%rd8577, %rd8546, 4294967295;
	add.s64 	%rd8578, %rd8576, %rd8577;
	mad.lo.s64 	%rd8579, %rd5, %rd8565, %rd8578;
	shr.u64 	%rd8580, %rd8579, 32;
	and.b64  	%rd8581, %rd8550, 4294967295;
	add.s64 	%rd8582, %rd8580, %rd8581;
	mad.lo.s64 	%rd8583, %rd6, %rd8565, %rd8582;
	shr.u64 	%rd8584, %rd8583, 32;
	and.b64  	%rd8585, %rd8554, 4294967295;
	add.s64 	%rd8586, %rd8584, %rd8585;
	mad.lo.s64 	%rd8587, %rd7, %rd8565, %rd8586;
	shr.u64 	%rd8588, %rd8587, 32;
	and.b64  	%rd8589, %rd8558, 4294967295;
	add.s64 	%rd8590, %rd8588, %rd8589;
	mad.lo.s64 	%rd8591, %rd8, %rd8565, %rd8590;
	shr.u64 	%rd8592, %rd8591, 32;
	and.b64  	%rd8593, %rd8561, 4294967295;
	add.s64 	%rd8594, %rd8592, %rd8593;
	mad.lo.s64 	%rd8595, %rd9, %rd8565, %rd8594;
	shr.u64 	%rd8596, %rd8595, 32;
	and.b64  	%rd8597, %rd8564, 4294967295;
	add.s64 	%rd8598, %rd8596, %rd8597;
	{ .reg .b32 tmp; mov.b64 {tmp, %r2361}, %rd8598; }
	add.s32 	%r2362, %r2358, %r2361;
	mul.lo.s32 	%r2363, %r9, %r2360;
	cvt.u64.u32 	%rd8599, %r2363;
	and.b64  	%rd8600, %rd8571, 4294967295;
	mad.lo.s64 	%rd8601, %rd2, %rd8599, %rd8600;
	shr.u64 	%rd8602, %rd8601, 32;
	and.b64  	%rd8603, %rd8575, 4294967295;
	add.s64 	%rd8604, %rd8602, %rd8603;
	mad.lo.s64 	%rd47325, %rd3, %rd8599, %rd8604;
	shr.u64 	%rd8605, %rd47325, 32;
	and.b64  	%rd8606, %rd8579, 4294967295;
	add.s64 	%rd8607, %rd8605, %rd8606;
	mad.lo.s64 	%rd47326, %rd4, %rd8599, %rd8607;
	cvt.u32.u64 	%r877, %rd47326;
	shr.u64 	%rd8608, %rd47326, 32;
	and.b64  	%rd8609, %rd8583, 4294967295;
	add.s64 	%rd8610, %rd8608, %rd8609;
	mad.lo.s64 	%rd47327, %rd5, %rd8599, %rd8610;
	cvt.u32.u64 	%r878, %rd47327;
	shr.u64 	%rd8611, %rd47327, 32;
	and.b64  	%rd8612, %rd8587, 4294967295;
	add.s64 	%rd8613, %rd8611, %rd8612;
	mad.lo.s64 	%rd47328, %rd6, %rd8599, %rd8613;
	cvt.u32.u64 	%r879, %rd47328;
	shr.u64 	%rd8614, %rd47328, 32;
	and.b64  	%rd8615, %rd8591, 4294967295;
	add.s64 	%rd8616, %rd8614, %rd8615;
	mad.lo.s64 	%rd47329, %rd7, %rd8599, %rd8616;
	cvt.u32.u64 	%r880, %rd47329;
	shr.u64 	%rd8617, %rd47329, 32;
	and.b64  	%rd8618, %rd8595, 4294967295;
	add.s64 	%rd8619, %rd8617, %rd8618;
	mad.lo.s64 	%rd47330, %rd8, %rd8599, %rd8619;
	cvt.u32.u64 	%r881, %rd47330;
	shr.u64 	%rd8620, %rd47330, 32;
	and.b64  	%rd8621, %rd8598, 4294967295;
	add.s64 	%rd8622, %rd8620, %rd8621;
	mad.lo.s64 	%rd47331, %rd9, %rd8599, %rd8622;
	cvt.u32.u64 	%r882, %rd47331;
	{ .reg .b32 tmp; mov.b64 {tmp, %r2364}, %rd47331; }
	add.s32 	%r6877, %r2362, %r2364;
	setp.gt.u32 	%p168, %r6877, %r2332;
	@%p168 bra 	$L__BB0_966;
	cvt.u32.u64 	%r2365, %rd9;
	setp.lt.u32 	%p169, %r6877, %r2365;
	@%p169 bra 	$L__BB0_967;
	cvt.u32.u64 	%r2366, %rd8;
	setp.lt.u32 	%p170, %r2366, %r882;
	@%p170 bra 	$L__BB0_966;
	cvt.u32.u64 	%r2367, %rd8;
	setp.gt.u32 	%p171, %r2367, %r882;
	@%p171 bra 	$L__BB0_967;
	cvt.u32.u64 	%r2368, %rd7;
	setp.lt.u32 	%p172, %r2368, %r881;
	@%p172 bra 	$L__BB0_966;
	cvt.u32.u64 	%r2369, %rd7;
	setp.gt.u32 	%p173, %r2369, %r881;
	@%p173 bra 	$L__BB0_967;
	cvt.u32.u64 	%r2370, %rd6;
	setp.lt.u32 	%p174, %r2370, %r880;
	@%p174 bra 	$L__BB0_966;
	cvt.u32.u64 	%r2371, %rd6;
	setp.gt.u32 	%p175, %r2371, %r880;
	@%p175 bra 	$L__BB0_967;
	cvt.u32.u64 	%r2372, %rd5;
	setp.lt.u32 	%p176, %r2372, %r879;
	@%p176 bra 	$L__BB0_966;
	cvt.u32.u64 	%r2373, %rd5;
	setp.gt.u32 	%p177, %r2373, %r879;
	@%p177 bra 	$L__BB0_967;
	cvt.u32.u64 	%r2374, %rd4;
	setp.lt.u32 	%p178, %r2374, %r878;
	@%p178 bra 	$L__BB0_966;
	cvt.u32.u64 	%r2375, %rd4;
	setp.gt.u32 	%p179, %r2375, %r878;
	@%p179 bra 	$L__BB0_967;
	cvt.u32.u64 	%r2376, %rd3;
	setp.lt.u32 	%p180, %r2376, %r877;
	@%p180 bra 	$L__BB0_966;
	cvt.u32.u64 	%r2377, %rd3;
	cvt.u32.u64 	%r2378, %rd2;
	setp.gt.u32 	%p181, %r2377, %r877;
	cvt.u32.u64 	%r2379, %rd47325;
	setp.gt.u32 	%p182, %r2378, %r2379;
	or.pred  	%p183, %p181, %p182;
	@%p183 bra 	$L__BB0_967;
$L__BB0_966:
	cvt.u32.u64 	%r2380, %rd9;
	and.b64  	%rd8624, %rd47325, 4294967295;
	sub.s64 	%rd47325, %rd8624, %rd2;
	shr.u64 	%rd8625, %rd47325, 63;
	and.b64  	%rd8626, %rd47326, 4294967295;
	add.s64 	%rd8627, %rd8625, %rd3;
	sub.s64 	%rd47326, %rd8626, %rd8627;
	shr.u64 	%rd8628, %rd47326, 63;
	and.b64  	%rd8629, %rd47327, 4294967295;
	add.s64 	%rd8630, %rd8628, %rd4;
	sub.s64 	%rd47327, %rd8629, %rd8630;
	shr.u64 	%rd8631, %rd47327, 63;
	and.b64  	%rd8632, %rd47328, 4294967295;
	add.s64 	%rd8633, %rd8631, %rd5;
	sub.s64 	%rd47328, %rd8632, %rd8633;
	shr.u64 	%rd8634, %rd47328, 63;
	and.b64  	%rd8635, %rd47329, 4294967295;
	add.s64 	%rd8636, %rd8634, %rd6;
	sub.s64 	%rd47329, %rd8635, %rd8636;
	shr.u64 	%rd8637, %rd47329, 63;
	and.b64  	%rd8638, %rd47330, 4294967295;
	add.s64 	%rd8639, %rd8637, %rd7;
	sub.s64 	%rd47330, %rd8638, %rd8639;
	shr.u64 	%rd8640, %rd47330, 63;
	and.b64  	%rd8641, %rd47331, 4294967295;
	add.s64 	%rd8642, %rd8640, %rd8;
	sub.s64 	%rd47331, %rd8641, %rd8642;
	shr.u64 	%rd8643, %rd47331, 63;
	cvt.u32.u64 	%r2381, %rd8643;
	add.s32 	%r2382, %r2380, %r2381;
	sub.s32 	%r6877, %r6877, %r2382;
$L__BB0_967:
	cvt.u32.u64 	%r2383, %rd9;
	cvt.u64.u32 	%rd8644, %r127;
	and.b64  	%rd8645, %rd47325, 4294967295;
	mul.lo.s64 	%rd8646, %rd8645, %rd8644;
	cvt.u32.u64 	%r2384, %rd8646;
	shr.u64 	%rd8647, %rd8646, 32;
	and.b64  	%rd8648, %rd47326, 4294967295;
	mad.lo.s64 	%rd8649, %rd8648, %rd8644, %rd8647;
	shr.u64 	%rd8650, %rd8649, 32;
	and.b64  	%rd8651, %rd47327, 4294967295;
	mad.lo.s64 	%rd8652, %rd8651, %rd8644, %rd8650;
	shr.u64 	%rd8653, %rd8652, 32;
	and.b64  	%rd8654, %rd47328, 4294967295;
	mad.lo.s64 	%rd8655, %rd8654, %rd8644, %rd8653;
	shr.u64 	%rd8656, %rd8655, 32;
	and.b64  	%rd8657, %rd47329, 4294967295;
	mad.lo.s64 	%rd8658, %rd8657, %rd8644, %rd8656;
	shr.u64 	%rd8659, %rd8658, 32;
	and.b64  	%rd8660, %rd47330, 4294967295;
	mad.lo.s64 	%rd8661, %rd8660, %rd8644, %rd8659;
	shr.u64 	%rd8662, %rd8661, 32;
	and.b64  	%rd8663, %rd47331, 4294967295;
	mad.lo.s64 	%rd8664, %rd8663, %rd8644, %rd8662;
	shr.u64 	%rd8665, %rd8664, 32;
	mul.wide.u32 	%rd8666, %r6877, %r127;
	add.s64 	%rd8667, %rd8665, %rd8666;
	shr.u64 	%rd8668, %rd8667, 32;
	cvt.u64.u32 	%rd8669, %r126;
	and.b64  	%rd8670, %rd8649, 4294967295;
	mad.lo.s64 	%rd8671, %rd8645, %rd8669, %rd8670;
	shr.u64 	%rd8672, %rd8671, 32;
	and.b64  	%rd8673, %rd8652, 4294967295;
	add.s64 	%rd8674, %rd8672, %rd8673;
	mad.lo.s64 	%rd8675, %rd8648, %rd8669, %rd8674;
	shr.u64 	%rd8676, %rd8675, 32;
	and.b64  	%rd8677, %rd8655, 4294967295;
	add.s64 	%rd8678, %rd8676, %rd8677;
	mad.lo.s64 	%rd8679, %rd8651, %rd8669, %rd8678;
	shr.u64 	%rd8680, %rd8679, 32;
	and.b64  	%rd8681, %rd8658, 4294967295;
	add.s64 	%rd8682, %rd8680, %rd8681;
	mad.lo.s64 	%rd8683, %rd8654, %rd8669, %rd8682;
	shr.u64 	%rd8684, %rd8683, 32;
	and.b64  	%rd8685, %rd8661, 4294967295;
	add.s64 	%rd8686, %rd8684, %rd8685;
	mad.lo.s64 	%rd8687, %rd8657, %rd8669, %rd8686;
	shr.u64 	%rd8688, %rd8687, 32;
	and.b64  	%rd8689, %rd8664, 4294967295;
	add.s64 	%rd8690, %rd8688, %rd8689;
	mad.lo.s64 	%rd8691, %rd8660, %rd8669, %rd8690;
	shr.u64 	%rd8692, %rd8691, 32;
	and.b64  	%rd8693, %rd8667, 4294967295;
	add.s64 	%rd8694, %rd8692, %rd8693;
	mad.lo.s64 	%rd8695, %rd8663, %rd8669, %rd8694;
	shr.u64 	%rd8696, %rd8695, 32;
	mul.wide.u32 	%rd8697, %r6877, %r126;
	add.s64 	%rd8698, %rd8696, %rd8668;
	add.s64 	%rd8699, %rd8698, %rd8697;
	shr.u64 	%rd8700, %rd8699, 32;
	cvt.u64.u32 	%rd8701, %r125;
	and.b64  	%rd8702, %rd8675, 4294967295;
	mad.lo.s64 	%rd8703, %rd8645, %rd8701, %rd8702;
	shr.u64 	%rd8704, %rd8703, 32;
	and.b64  	%rd8705, %rd8679, 4294967295;
	add.s64 	%rd8706, %rd8704, %rd8705;
	mad.lo.s64 	%rd8707, %rd8648, %rd8701, %rd8706;
	shr.u64 	%rd8708, %rd8707, 32;
	and.b64  	%rd8709, %rd8683, 4294967295;
	add.s64 	%rd8710, %rd8708, %rd8709;
	mad.lo.s64 	%rd8711, %rd8651, %rd8701, %rd8710;
	shr.u64 	%rd8712, %rd8711, 32;
	and.b64  	%rd8713, %rd8687, 4294967295;
	add.s64 	%rd8714, %rd8712, %rd8713;
	mad.lo.s64 	%rd8715, %rd8654, %rd8701, %rd8714;
	shr.u64 	%rd8716, %rd8715, 32;
	and.b64  	%rd8717, %rd8691, 4294967295;
	add.s64 	%rd8718, %rd8716, %rd8717;
	mad.lo.s64 	%rd8719, %rd8657, %rd8701, %rd8718;
	shr.u64 	%rd8720, %rd8719, 32;
	and.b64  	%rd8721, %rd8695, 4294967295;
	add.s64 	%rd8722, %rd8720, %rd8721;
	mad.lo.s64 	%rd8723, %rd8660, %rd8701, %rd8722;
	shr.u64 	%rd8724, %rd8723, 32;
	and.b64  	%rd8725, %rd8699, 4294967295;
	add.s64 	%rd8726, %rd8724, %rd8725;
	mad.lo.s64 	%rd8727, %rd8663, %rd8701, %rd8726;
	shr.u64 	%rd8728, %rd8727, 32;
	mul.wide.u32 	%rd8729, %r6877, %r125;
	add.s64 	%rd8730, %rd8728, %rd8700;
	add.s64 	%rd8731, %rd8730, %rd8729;
	shr.u64 	%rd8732, %rd8731, 32;
	cvt.u64.u32 	%rd8733, %r124;
	and.b64  	%rd8734, %rd8707, 4294967295;
	mad.lo.s64 	%rd8735, %rd8645, %rd8733, %rd8734;
	shr.u64 	%rd8736, %rd8735, 32;
	and.b64  	%rd8737, %rd8711, 4294967295;
	add.s64 	%rd8738, %rd8736, %rd8737;
	mad.lo.s64 	%rd8739, %rd8648, %rd8733, %rd8738;
	shr.u64 	%rd8740, %rd8739, 32;
	and.b64  	%rd8741, %rd8715, 4294967295;
	add.s64 	%rd8742, %rd8740, %rd8741;
	mad.lo.s64 	%rd8743, %rd8651, %rd8733, %rd8742;
	shr.u64 	%rd8744, %rd8743, 32;
	and.b64  	%rd8745, %rd8719, 4294967295;
	add.s64 	%rd8746, %rd8744, %rd8745;
	mad.lo.s64 	%rd8747, %rd8654, %rd8733, %rd8746;
	shr.u64 	%rd8748, %rd8747, 32;
	and.b64  	%rd8749, %rd8723, 4294967295;
	add.s64 	%rd8750, %rd8748, %rd8749;
	mad.lo.s64 	%rd8751, %rd8657, %rd8733, %rd8750;
	shr.u64 	%rd8752, %rd8751, 32;
	and.b64  	%rd8753, %rd8727, 4294967295;
	add.s64 	%rd8754, %rd8752, %rd8753;
	mad.lo.s64 	%rd8755, %rd8660, %rd8733, %rd8754;
	shr.u64 	%rd8756, %rd8755, 32;
	and.b64  	%rd8757, %rd8731, 4294967295;
	add.s64 	%rd8758, %rd8756, %rd8757;
	mad.lo.s64 	%rd8759, %rd8663, %rd8733, %rd8758;
	shr.u64 	%rd8760, %rd8759, 32;
	mul.wide.u32 	%rd8761, %r6877, %r124;
	add.s64 	%rd8762, %rd8760, %rd8732;
	add.s64 	%rd8763, %rd8762, %rd8761;
	shr.u64 	%rd8764, %rd8763, 32;
	cvt.u64.u32 	%rd8765, %r123;
	and.b64  	%rd8766, %rd8739, 4294967295;
	mad.lo.s64 	%rd8767, %rd8645, %rd8765, %rd8766;
	shr.u64 	%rd8768, %rd8767, 32;
	and.b64  	%rd8769, %rd8743, 4294967295;
	add.s64 	%rd8770, %rd8768, %rd8769;
	mad.lo.s64 	%rd8771, %rd8648, %rd8765, %rd8770;
	shr.u64 	%rd8772, %rd8771, 32;
	and.b64  	%rd8773, %rd8747, 4294967295;
	add.s64 	%rd8774, %rd8772, %rd8773;
	mad.lo.s64 	%rd8775, %rd8651, %rd8765, %rd8774;
	shr.u64 	%rd8776, %rd8775, 32;
	and.b64  	%rd8777, %rd8751, 4294967295;
	add.s64 	%rd8778, %rd8776, %rd8777;
	mad.lo.s64 	%rd8779, %rd8654, %rd8765, %rd8778;
	shr.u64 	%rd8780, %rd8779, 32;
	and.b64  	%rd8781, %rd8755, 4294967295;
	add.s64 	%rd8782, %rd8780, %rd8781;
	mad.lo.s64 	%rd8783, %rd8657, %rd8765, %rd8782;
	shr.u64 	%rd8784, %rd8783, 32;
	and.b64  	%rd8785, %rd8759, 4294967295;
	add.s64 	%rd8786, %rd8784, %rd8785;
	mad.lo.s64 	%rd8787, %rd8660, %rd8765, %rd8786;
	shr.u64 	%rd8788, %rd8787, 32;
	and.b64  	%rd8789, %rd8763, 4294967295;
	add.s64 	%rd8790, %rd8788, %rd8789;
	mad.lo.s64 	%rd8791, %rd8663, %rd8765, %rd8790;
	shr.u64 	%rd8792, %rd8791, 32;
	mul.wide.u32 	%rd8793, %r6877, %r123;
	add.s64 	%rd8794, %rd8792, %rd8764;
	add.s64 	%rd8795, %rd8794, %rd8793;
	shr.u64 	%rd8796, %rd8795, 32;
	cvt.u64.u32 	%rd8797, %r122;
	and.b64  	%rd8798, %rd8771, 4294967295;
	mad.lo.s64 	%rd8799, %rd8645, %rd8797, %rd8798;
	shr.u64 	%rd8800, %rd8799, 32;
	and.b64  	%rd8801, %rd8775, 4294967295;
	add.s64 	%rd8802, %rd8800, %rd8801;
	mad.lo.s64 	%rd8803, %rd8648, %rd8797, %rd8802;
	shr.u64 	%rd8804, %rd8803, 32;
	and.b64  	%rd8805, %rd8779, 4294967295;
	add.s64 	%rd8806, %rd8804, %rd8805;
	mad.lo.s64 	%rd8807, %rd8651, %rd8797, %rd8806;
	shr.u64 	%rd8808, %rd8807, 32;
	and.b64  	%rd8809, %rd8783, 4294967295;
	add.s64 	%rd8810, %rd8808, %rd8809;
	mad.lo.s64 	%rd8811, %rd8654, %rd8797, %rd8810;
	shr.u64 	%rd8812, %rd8811, 32;
	and.b64  	%rd8813, %rd8787, 4294967295;
	add.s64 	%rd8814, %rd8812, %rd8813;
	mad.lo.s64 	%rd8815, %rd8657, %rd8797, %rd8814;
	shr.u64 	%rd8816, %rd8815, 32;
	and.b64  	%rd8817, %rd8791, 4294967295;
	add.s64 	%rd8818, %rd8816, %rd8817;
	mad.lo.s64 	%rd8819, %rd8660, %rd8797, %rd8818;
	shr.u64 	%rd8820, %rd8819, 32;
	and.b64  	%rd8821, %rd8795, 4294967295;
	add.s64 	%rd8822, %rd8820, %rd8821;
	mad.lo.s64 	%rd8823, %rd8663, %rd8797, %rd8822;
	shr.u64 	%rd8824, %rd8823, 32;
	mul.wide.u32 	%rd8825, %r6877, %r122;
	add.s64 	%rd8826, %rd8824, %rd8796;
	add.s64 	%rd8827, %rd8826, %rd8825;
	shr.u64 	%rd8828, %rd8827, 32;
	cvt.u64.u32 	%rd8829, %r121;
	and.b64  	%rd8830, %rd8803, 4294967295;
	mad.lo.s64 	%rd8831, %rd8645, %rd8829, %rd8830;
	shr.u64 	%rd8832, %rd8831, 32;
	and.b64  	%rd8833, %rd8807, 4294967295;
	add.s64 	%rd8834, %rd8832, %rd8833;
	mad.lo.s64 	%rd8835, %rd8648, %rd8829, %rd8834;
	shr.u64 	%rd8836, %rd8835, 32;
	and.b64  	%rd8837, %rd8811, 4294967295;
	add.s64 	%rd8838, %rd8836, %rd8837;
	mad.lo.s64 	%rd8839, %rd8651, %rd8829, %rd8838;
	shr.u64 	%rd8840, %rd8839, 32;
	and.b64  	%rd8841, %rd8815, 4294967295;
	add.s64 	%rd8842, %rd8840, %rd8841;
	mad.lo.s64 	%rd8843, %rd8654, %rd8829, %rd8842;
	shr.u64 	%rd8844, %rd8843, 32;
	and.b64  	%rd8845, %rd8819, 4294967295;
	add.s64 	%rd8846, %rd8844, %rd8845;
	mad.lo.s64 	%rd8847, %rd8657, %rd8829, %rd8846;
	shr.u64 	%rd8848, %rd8847, 32;
	and.b64  	%rd8849, %rd8823, 4294967295;
	add.s64 	%rd8850, %rd8848, %rd8849;
	mad.lo.s64 	%rd8851, %rd8660, %rd8829, %rd8850;
	shr.u64 	%rd8852, %rd8851, 32;
	and.b64  	%rd8853, %rd8827, 4294967295;
	add.s64 	%rd8854, %rd8852, %rd8853;
	mad.lo.s64 	%rd8855, %rd8663, %rd8829, %rd8854;
	shr.u64 	%rd8856, %rd8855, 32;
	mul.wide.u32 	%rd8857, %r6877, %r121;
	add.s64 	%rd8858, %rd8856, %rd8828;
	add.s64 	%rd8859, %rd8858, %rd8857;
	shr.u64 	%rd8860, %rd8859, 32;
	cvt.u64.u32 	%rd8861, %r120;
	and.b64  	%rd8862, %rd8835, 4294967295;
	mad.lo.s64 	%rd8863, %rd8645, %rd8861, %rd8862;
	shr.u64 	%rd8864, %rd8863, 32;
	and.b64  	%rd8865, %rd8839, 4294967295;
	add.s64 	%rd8866, %rd8864, %rd8865;
	mad.lo.s64 	%rd8867, %rd8648, %rd8861, %rd8866;
	shr.u64 	%rd8868, %rd8867, 32;
	and.b64  	%rd8869, %rd8843, 4294967295;
	add.s64 	%rd8870, %rd8868, %rd8869;
	mad.lo.s64 	%rd8871, %rd8651, %rd8861, %rd8870;
	shr.u64 	%rd8872, %rd8871, 32;
	and.b64  	%rd8873, %rd8847, 4294967295;
	add.s64 	%rd8874, %rd8872, %rd8873;
	mad.lo.s64 	%rd8875, %rd8654, %rd8861, %rd8874;
	shr.u64 	%rd8876, %rd8875, 32;
	and.b64  	%rd8877, %rd8851, 4294967295;
	add.s64 	%rd8878, %rd8876, %rd8877;
	mad.lo.s64 	%rd8879, %rd8657, %rd8861, %rd8878;
	shr.u64 	%rd8880, %rd8879, 32;
	and.b64  	%rd8881, %rd8855, 4294967295;
	add.s64 	%rd8882, %rd8880, %rd8881;
	mad.lo.s64 	%rd8883, %rd8660, %rd8861, %rd8882;
	shr.u64 	%rd8884, %rd8883, 32;
	and.b64  	%rd8885, %rd8859, 4294967295;
	add.s64 	%rd8886, %rd8884, %rd8885;
	mad.lo.s64 	%rd8887, %rd8663, %rd8861, %rd8886;
	shr.u64 	%rd8888, %rd8887, 32;
	mul.wide.u32 	%rd8889, %r6877, %r120;
	add.s64 	%rd8890, %rd8888, %rd8860;
	add.s64 	%rd8891, %rd8890, %rd8889;
	{ .reg .b32 tmp; mov.b64 {tmp, %r2385}, %rd8891; }
	mul.lo.s32 	%r2386, %r9, %r2384;
	cvt.u64.u32 	%rd8892, %r2386;
	and.b64  	%rd8893, %rd8646, 4294967295;
	mad.lo.s64 	%rd8894, %rd2, %rd8892, %rd8893;
	shr.u64 	%rd8895, %rd8894, 32;
	and.b64  	%rd8896, %rd8671, 4294967295;
	add.s64 	%rd8897, %rd8895, %rd8896;
	mad.lo.s64 	%rd8898, %rd3, %rd8892, %rd8897;
	cvt.u32.u64 	%r2387, %rd8898;
	shr.u64 	%rd8899, %rd8898, 32;
	and.b64  	%rd8900, %rd8703, 4294967295;
	add.s64 	%rd8901, %rd8899, %rd8900;
	mad.lo.s64 	%rd8902, %rd4, %rd8892, %rd8901;
	shr.u64 	%rd8903, %rd8902, 32;
	and.b64  	%rd8904, %rd8735, 4294967295;
	add.s64 	%rd8905, %rd8903, %rd8904;
	mad.lo.s64 	%rd8906, %rd5, %rd8892, %rd8905;
	shr.u64 	%rd8907, %rd8906, 32;
	and.b64  	%rd8908, %rd8767, 4294967295;
	add.s64 	%rd8909, %rd8907, %rd8908;
	mad.lo.s64 	%rd8910, %rd6, %rd8892, %rd8909;
	shr.u64 	%rd8911, %rd8910, 32;
	and.b64  	%rd8912, %rd8799, 4294967295;
	add.s64 	%rd8913, %rd8911, %rd8912;
	mad.lo.s64 	%rd8914, %rd7, %rd8892, %rd8913;
	shr.u64 	%rd8915, %rd8914, 32;
	and.b64  	%rd8916, %rd8831, 4294967295;
	add.s64 	%rd8917, %rd8915, %rd8916;
	mad.lo.s64 	%rd8918, %rd8, %rd8892, %rd8917;
	shr.u64 	%rd8919, %rd8918, 32;
	and.b64  	%rd8920, %rd8863, 4294967295;
	add.s64 	%rd8921, %rd8919, %rd8920;
	mad.lo.s64 	%rd8922, %rd9, %rd8892, %rd8921;
	shr.u64 	%rd8923, %rd8922, 32;
	and.b64  	%rd8924, %rd8867, 4294967295;
	add.s64 	%rd8925, %rd8923, %rd8924;
	shr.u64 	%rd8926, %rd8925, 32;
	and.b64  	%rd8927, %rd8871, 4294967295;
	add.s64 	%rd8928, %rd8926, %rd8927;
	shr.u64 	%rd8929, %rd8928, 32;
	and.b64  	%rd8930, %rd8875, 4294967295;
	add.s64 	%rd8931, %rd8929, %rd8930;
	shr.u64 	%rd8932, %rd8931, 32;
	and.b64  	%rd8933, %rd8879, 4294967295;
	add.s64 	%rd8934, %rd8932, %rd8933;
	shr.u64 	%rd8935, %rd8934, 32;
	and.b64  	%rd8936, %rd8883, 4294967295;
	add.s64 	%rd8937, %rd8935, %rd8936;
	shr.u64 	%rd8938, %rd8937, 32;
	and.b64  	%rd8939, %rd8887, 4294967295;
	add.s64 	%rd8940, %rd8938, %rd8939;
	shr.u64 	%rd8941, %rd8940, 32;
	and.b64  	%rd8942, %rd8891, 4294967295;
	add.s64 	%rd8943, %rd8941, %rd8942;
	{ .reg .b32 tmp; mov.b64 {tmp, %r2388}, %rd8943; }
	add.s32 	%r2389, %r2385, %r2388;
	mul.lo.s32 	%r2390, %r9, %r2387;
	cvt.u64.u32 	%rd8944, %r2390;
	and.b64  	%rd8945, %rd8898, 4294967295;
	mad.lo.s64 	%rd8946, %rd2, %rd8944, %rd8945;
	shr.u64 	%rd8947, %rd8946, 32;
	and.b64  	%rd8948, %rd8902, 4294967295;
	add.s64 	%rd8949, %rd8947, %rd8948;
	mad.lo.s64 	%rd8950, %rd3, %rd8944, %rd8949;
	cvt.u32.u64 	%r2391, %rd8950;
	shr.u64 	%rd8951, %rd8950, 32;
	and.b64  	%rd8952, %rd8906, 4294967295;
	add.s64 	%rd8953, %rd8951, %rd8952;
	mad.lo.s64 	%rd8954, %rd4, %rd8944, %rd8953;
	shr.u64 	%rd8955, %rd8954, 32;
	and.b64  	%rd8956, %rd8910, 4294967295;
	add.s64 	%rd8957, %rd8955, %rd8956;
	mad.lo.s64 	%rd8958, %rd5, %rd8944, %rd8957;
	shr.u64 	%rd8959, %rd8958, 32;
	and.b64  	%rd8960, %rd8914, 4294967295;
	add.s64 	%rd8961, %rd8959, %rd8960;
	mad.lo.s64 	%rd8962, %rd6, %rd8944, %rd8961;
	shr.u64 	%rd8963, %rd8962, 32;
	and.b64  	%rd8964, %rd8918, 4294967295;
	add.s64 	%rd8965, %rd8963, %rd8964;
	mad.lo.s64 	%rd8966, %rd7, %rd8944, %rd8965;
	shr.u64 	%rd8967, %rd8966, 32;
	and.b64  	%rd8968, %rd8922, 4294967295;
	add.s64 	%rd8969, %rd8967, %rd8968;
	mad.lo.s64 	%rd8970, %rd8, %rd8944, %rd8969;
	shr.u64 	%rd8971, %rd8970, 32;
	and.b64  	%rd8972, %rd8925, 4294967295;
	add.s64 	%rd8973, %rd8971, %rd8972;
	mad.lo.s64 	%rd8974, %rd9, %rd8944, %rd8973;
	shr.u64 	%rd8975, %rd8974, 32;
	and.b64  	%rd8976, %rd8928, 4294967295;
	add.s64 	%rd8977, %rd8975, %rd8976;
	shr.u64 	%rd8978, %rd8977, 32;
	and.b64  	%rd8979, %rd8931, 4294967295;
	add.s64 	%rd8980, %rd8978, %rd8979;
	shr.u64 	%rd8981, %rd8980, 32;
	and.b64  	%rd8982, %rd8934, 4294967295;
	add.s64 	%rd8983, %rd8981, %rd8982;
	shr.u64 	%rd8984, %rd8983, 32;
	and.b64  	%rd8985, %rd8937, 4294967295;
	add.s64 	%rd8986, %rd8984, %rd8985;
	shr.u64 	%rd8987, %rd8986, 32;
	and.b64  	%rd8988, %rd8940, 4294967295;
	add.s64 	%rd8989, %rd8987, %rd8988;
	shr.u64 	%rd8990, %rd8989, 32;
	and.b64  	%rd8991, %rd8943, 4294967295;
	add.s64 	%rd8992, %rd8990, %rd8991;
	{ .reg .b32 tmp; mov.b64 {tmp, %r2392}, %rd8992; }
	add.s32 	%r2393, %r2389, %r2392;
	mul.lo.s32 	%r2394, %r9, %r2391;
	cvt.u64.u32 	%rd8993, %r2394;
	and.b64  	%rd8994, %rd8950, 4294967295;
	mad.lo.s64 	%rd8995, %rd2, %rd8993, %rd8994;
	shr.u64 	%rd8996, %rd8995, 32;
	and.b64  	%rd8997, %rd8954, 4294967295;
	add.s64 	%rd8998, %rd8996, %rd8997;
	mad.lo.s64 	%rd8999, %rd3, %rd8993, %rd8998;
	cvt.u32.u64 	%r2395, %rd8999;
	shr.u64 	%rd9000, %rd8999, 32;
	and.b64  	%rd9001, %rd8958, 4294967295;
	add.s64 	%rd9002, %rd9000, %rd9001;
	mad.lo.s64 	%rd9003, %rd4, %rd8993, %rd9002;
	shr.u64 	%rd9004, %rd9003, 32;
	and.b64  	%rd9005, %rd8962, 4294967295;
	add.s64 	%rd9006, %rd9004, %rd9005;
	mad.lo.s64 	%rd9007, %rd5, %rd8993, %rd9006;
	shr.u64 	%rd9008, %rd9007, 32;
	and.b64  	%rd9009, %rd8966, 4294967295;
	add.s64 	%rd9010, %rd9008, %rd9009;
	mad.lo.s64 	%rd9011, %rd6, %rd8993, %rd9010;
	shr.u64 	%rd9012, %rd9011, 32;
	and.b64  	%rd9013, %rd8970, 4294967295;
	add.s64 	%rd9014, %rd9012, %rd9013;
	mad.lo.s64 	%rd9015, %rd7, %rd8993, %rd9014;
	shr.u64 	%rd9016, %rd9015, 32;
	and.b64  	%rd9017, %rd8974, 4294967295;
	add.s64 	%rd9018, %rd9016, %rd9017;
	mad.lo.s64 	%rd9019, %rd8, %rd8993, %rd9018;
	shr.u64 	%rd9020, %rd9019, 32;
	and.b64  	%rd9021, %rd8977, 4294967295;
	add.s64 	%rd9022, %rd9020, %rd9021;
	mad.lo.s64 	%rd9023, %rd9, %rd8993, %rd9022;
	shr.u64 	%rd9024, %rd9023, 32;
	and.b64  	%rd9025, %rd8980, 4294967295;
	add.s64 	%rd9026, %rd9024, %rd9025;
	shr.u64 	%rd9027, %rd9026, 32;
	and.b64  	%rd9028, %rd8983, 4294967295;
	add.s64 	%rd9029, %rd9027, %rd9028;
	shr.u64 	%rd9030, %rd9029, 32;
	and.b64  	%rd9031, %rd8986, 4294967295;
	add.s64 	%rd9032, %rd9030, %rd9031;
	shr.u64 	%rd9033, %rd9032, 32;
	and.b64  	%rd9034, %rd8989, 4294967295;
	add.s64 	%rd9035, %rd9033, %rd9034;
	shr.u64 	%rd9036, %rd9035, 32;
	and.b64  	%rd9037, %rd8992, 4294967295;
	add.s64 	%rd9038, %rd9036, %rd9037;
	{ .reg .b32 tmp; mov.b64 {tmp, %r2396}, %rd9038; }
	add.s32 	%r2397, %r2393, %r2396;
	mul.lo.s32 	%r2398, %r9, %r2395;
	cvt.u64.u32 	%rd9039, %r2398;
	and.b64  	%rd9040, %rd8999, 4294967295;
	mad.lo.s64 	%rd9041, %rd2, %rd9039, %rd9040;
	shr.u64 	%rd9042, %rd9041, 32;
	and.b64  	%rd9043, %rd9003, 4294967295;
	add.s64 	%rd9044, %rd9042, %rd9043;
	mad.lo.s64 	%rd9045, %rd3, %rd9039, %rd9044;
	cvt.u32.u64 	%r2399, %rd9045;
	shr.u64 	%rd9046, %rd9045, 32;
	and.b64  	%rd9047, %rd9007, 4294967295;
	add.s64 	%rd9048, %rd9046, %rd9047;
	mad.lo.s64 	%rd9049, %rd4, %rd9039, %rd9048;
	shr.u64 	%rd9050, %rd9049, 32;
	and.b64  	%rd9051, %rd9011, 4294967295;
	add.s64 	%rd9052, %rd9050, %rd9051;
	mad.lo.s64 	%rd9053, %rd5, %rd9039, %rd9052;
	shr.u64 	%rd9054, %rd9053, 32;
	and.b64  	%rd9055, %rd9015, 4294967295;
	add.s64 	%rd9056, %rd9054, %rd9055;
	mad.lo.s64 	%rd9057, %rd6, %rd9039, %rd9056;
	shr.u64 	%rd9058, %rd9057, 32;
	and.b64  	%rd9059, %rd9019, 4294967295;
	add.s64 	%rd9060, %rd9058, %rd9059;
	mad.lo.s64 	%rd9061, %rd7, %rd9039, %rd9060;
	shr.u64 	%rd9062, %rd9061, 32;
	and.b64  	%rd9063, %rd9023, 4294967295;
	add.s64 	%rd9064, %rd9062, %rd9063;
	mad.lo.s64 	%rd9065, %rd8, %rd9039, %rd9064;
	shr.u64 	%rd9066, %rd9065, 32;
	and.b64  	%rd9067, %rd9026, 4294967295;
	add.s64 	%rd9068, %rd9066, %rd9067;
	mad.lo.s64 	%rd9069, %rd9, %rd9039, %rd9068;
	shr.u64 	%rd9070, %rd9069, 32;
	and.b64  	%rd9071, %rd9029, 4294967295;
	add.s64 	%rd9072, %rd9070, %rd9071;
	shr.u64 	%rd9073, %rd9072, 32;
	and.b64  	%rd9074, %rd9032, 4294967295;
	add.s64 	%rd9075, %rd9073, %rd9074;
	shr.u64 	%rd9076, %rd9075, 32;
	and.b64  	%rd9077, %rd9035, 4294967295;
	add.s64 	%rd9078, %rd9076, %rd9077;
	shr.u64 	%rd9079, %rd9078, 32;
	and.b64  	%rd9080, %rd9038, 4294967295;
	add.s64 	%rd9081, %rd9079, %rd9080;
	{ .reg .b32 tmp; mov.b64 {tmp, %r2400}, %rd9081; }
	add.s32 	%r2401, %r2397, %r2400;
	mul.lo.s32 	%r2402, %r9, %r2399;
	cvt.u64.u32 	%rd9082, %r2402;
	and.b64  	%rd9083, %rd9045, 4294967295;
	mad.lo.s64 	%rd9084, %rd2, %rd9082, %rd9083;
	shr.u64 	%rd9085, %rd9084, 32;
	and.b64  	%rd9086, %rd9049, 4294967295;
	add.s64 	%rd9087, %rd9085, %rd9086;
	mad.lo.s64 	%rd9088, %rd3, %rd9082, %rd9087;
	cvt.u32.u64 	%r2403, %rd9088;
	shr.u64 	%rd9089, %rd9088, 32;
	and.b64  	%rd9090, %rd9053, 4294967295;
	add.s64 	%rd9091, %rd9089, %rd9090;
	mad.lo.s64 	%rd9092, %rd4, %rd9082, %rd9091;
	shr.u64 	%rd9093, %rd9092, 32;
	and.b64  	%rd9094, %rd9057, 4294967295;
	add.s64 	%rd9095, %rd9093, %rd9094;
	mad.lo.s64 	%rd9096, %rd5, %rd9082, %rd9095;
	shr.u64 	%rd9097, %rd9096, 32;
	and.b64  	%rd9098, %rd9061, 4294967295;
	add.s64 	%rd9099, %rd9097, %rd9098;
	mad.lo.s64 	%rd9100, %rd6, %rd9082, %rd9099;
	shr.u64 	%rd9101, %rd9100, 32;
	and.b64  	%rd9102, %rd9065, 4294967295;
	add.s64 	%rd9103, %rd9101, %rd9102;
	mad.lo.s64 	%rd9104, %rd7, %rd9082, %rd9103;
	shr.u64 	%rd9105, %rd9104, 32;
	and.b64  	%rd9106, %rd9069, 4294967295;
	add.s64 	%rd9107, %rd9105, %rd9106;
	mad.lo.s64 	%rd9108, %rd8, %rd9082, %rd9107;
	shr.u64 	%rd9109, %rd9108, 32;
	and.b64  	%rd9110, %rd9072, 4294967295;
	add.s64 	%rd9111, %rd9109, %rd9110;
	mad.lo.s64 	%rd9112, %rd9, %rd9082, %rd9111;
	shr.u64 	%rd9113, %rd9112, 32;
	and.b64  	%rd9114, %rd9075, 4294967295;
	add.s64 	%rd9115, %rd9113, %rd9114;
	shr.u64 	%rd9116, %rd9115, 32;
	and.b64  	%rd9117, %rd9078, 4294967295;
	add.s64 	%rd9118, %rd9116, %rd9117;
	shr.u64 	%rd9119, %rd9118, 32;
	and.b64  	%rd9120, %rd9081, 4294967295;
	add.s64 	%rd9121, %rd9119, %rd9120;
	{ .reg .b32 tmp; mov.b64 {tmp, %r2404}, %rd9121; }
	add.s32 	%r2405, %r2401, %r2404;
	mul.lo.s32 	%r2406, %r9, %r2403;
	cvt.u64.u32 	%rd9122, %r2406;
	and.b64  	%rd9123, %rd9088, 4294967295;
	mad.lo.s64 	%rd9124, %rd2, %rd9122, %rd9123;
	shr.u64 	%rd9125, %rd9124, 32;
	and.b64  	%rd9126, %rd9092, 4294967295;
	add.s64 	%rd9127, %rd9125, %rd9126;
	mad.lo.s64 	%rd9128, %rd3, %rd9122, %rd9127;
	cvt.u32.u64 	%r2407, %rd9128;
	shr.u64 	%rd9129, %rd9128, 32;
	and.b64  	%rd9130, %rd9096, 4294967295;
	add.s64 	%rd9131, %rd9129, %rd9130;
	mad.lo.s64 	%rd9132, %rd4, %rd9122, %rd9131;
	shr.u64 	%rd9133, %rd9132, 32;
	and.b64  	%rd9134, %rd9100, 4294967295;
	add.s64 	%rd9135, %rd9133, %rd9134;
	mad.lo.s64 	%rd9136, %rd5, %rd9122, %rd9135;
	shr.u64 	%rd9137, %rd9136, 32;
	and.b64  	%rd9138, %rd9104, 4294967295;
	add.s64 	%rd9139, %rd9137, %rd9138;
	mad.lo.s64 	%rd9140, %rd6, %rd9122, %rd9139;
	shr.u64 	%rd9141, %rd9140, 32;
	and.b64  	%rd9142, %rd9108, 4294967295;
	add.s64 	%rd9143, %rd9141, %rd9142;
	mad.lo.s64 	%rd9144, %rd7, %rd9122, %rd9143;
	shr.u64 	%rd9145, %rd9144, 32;
	and.b64  	%rd9146, %rd9112, 4294967295;
	add.s64 	%rd9147, %rd9145, %rd9146;
	mad.lo.s64 	%rd9148, %rd8, %rd9122, %rd9147;
	shr.u64 	%rd9149, %rd9148, 32;
	and.b64  	%rd9150, %rd9115, 4294967295;
	add.s64 	%rd9151, %rd9149, %rd9150;
	mad.lo.s64 	%rd9152, %rd9, %rd9122, %rd9151;
	shr.u64 	%rd9153, %rd9152, 32;
	and.b64  	%rd9154, %rd9118, 4294967295;
	add.s64 	%rd9155, %rd9153, %rd9154;
	shr.u64 	%rd9156, %rd9155, 32;
	and.b64  	%rd9157, %rd9121, 4294967295;
	add.s64 	%rd9158, %rd9156, %rd9157;
	{ .reg .b32 tmp; mov.b64 {tmp, %r2408}, %rd9158; }
	add.s32 	%r2409, %r2405, %r2408;
	mul.lo.s32 	%r2410, %r9, %r2407;
	cvt.u64.u32 	%rd9159, %r2410;
	and.b64  	%rd9160, %rd9128, 4294967295;
	mad.lo.s64 	%rd9161, %rd2, %rd9159, %rd9160;
	shr.u64 	%rd9162, %rd9161, 32;
	and.b64  	%rd9163, %rd9132, 4294967295;
	add.s64 	%rd9164, %rd9162, %rd9163;
	mad.lo.s64 	%rd9165, %rd3, %rd9159, %rd9164;
	cvt.u32.u64 	%r2411, %rd9165;
	shr.u64 	%rd9166, %rd9165, 32;
	and.b64  	%rd9167, %rd9136, 4294967295;
	add.s64 	%rd9168, %rd9166, %rd9167;
	mad.lo.s64 	%rd9169, %rd4, %rd9159, %rd9168;
	shr.u64 	%rd9170, %rd9169, 32;
	and.b64  	%rd9171, %rd9140, 4294967295;
	add.s64 	%rd9172, %rd9170, %rd9171;
	mad.lo.s64 	%rd9173, %rd5, %rd9159, %rd9172;
	shr.u64 	%rd9174, %rd9173, 32;
	and.b64  	%rd9175, %rd9144, 4294967295;
	add.s64 	%rd9176, %rd9174, %rd9175;
	mad.lo.s64 	%rd9177, %rd6, %rd9159, %rd9176;
	shr.u64 	%rd9178, %rd9177, 32;
	and.b64  	%rd9179, %rd9148, 4294967295;
	add.s64 	%rd9180, %rd9178, %rd9179;
	mad.lo.s64 	%rd9181, %rd7, %rd9159, %rd9180;
	shr.u64 	%rd9182, %rd9181, 32;
	and.b64  	%rd9183, %rd9152, 4294967295;
	add.s64 	%rd9184, %rd9182, %rd9183;
	mad.lo.s64 	%rd9185, %rd8, %rd9159, %rd9184;
	shr.u64 	%rd9186, %rd9185, 32;
	and.b64  	%rd9187, %rd9155, 4294967295;
	add.s64 	%rd9188, %rd9186, %rd9187;
	mad.lo.s64 	%rd9189, %rd9, %rd9159, %rd9188;
	shr.u64 	%rd9190, %rd9189, 32;
	and.b64  	%rd9191, %rd9158, 4294967295;
	add.s64 	%rd9192, %rd9190, %rd9191;
	{ .reg .b32 tmp; mov.b64 {tmp, %r2412}, %rd9192; }
	add.s32 	%r2413, %r2409, %r2412;
	mul.lo.s32 	%r2414, %r9, %r2411;
	cvt.u64.u32 	%rd9193, %r2414;
	and.b64  	%rd9194, %rd9165, 4294967295;
	mad.lo.s64 	%rd9195, %rd2, %rd9193, %rd9194;
	shr.u64 	%rd9196, %rd9195, 32;
	and.b64  	%rd9197, %rd9169, 4294967295;
	add.s64 	%rd9198, %rd9196, %rd9197;
	mad.lo.s64 	%rd47332, %rd3, %rd9193, %rd9198;
	shr.u64 	%rd9199, %rd47332, 32;
	and.b64  	%rd9200, %rd9173, 4294967295;
	add.s64 	%rd9201, %rd9199, %rd9200;
	mad.lo.s64 	%rd47333, %rd4, %rd9193, %rd9201;
	cvt.u32.u64 	%r886, %rd47333;
	shr.u64 	%rd9202, %rd47333, 32;
	and.b64  	%rd9203, %rd9177, 4294967295;
	add.s64 	%rd9204, %rd9202, %rd9203;
	mad.lo.s64 	%rd47334, %rd5, %rd9193, %rd9204;
	cvt.u32.u64 	%r887, %rd47334;
	shr.u64 	%rd9205, %rd47334, 32;
	and.b64  	%rd9206, %rd9181, 4294967295;
	add.s64 	%rd9207, %rd9205, %rd9206;
	mad.lo.s64 	%rd47335, %rd6, %rd9193, %rd9207;
	cvt.u32.u64 	%r888, %rd47335;
	shr.u64 	%rd9208, %rd47335, 32;
	and.b64  	%rd9209, %rd9185, 4294967295;
	add.s64 	%rd9210, %rd9208, %rd9209;
	mad.lo.s64 	%rd47336, %rd7, %rd9193, %rd9210;
	cvt.u32.u64 	%r889, %rd47336;
	shr.u64 	%rd9211, %rd47336, 32;
	and.b64  	%rd9212, %rd9189, 4294967295;
	add.s64 	%rd9213, %rd9211, %rd9212;
	mad.lo.s64 	%rd47337, %rd8, %rd9193, %rd9213;
	cvt.u32.u64 	%r890, %rd47337;
	shr.u64 	%rd9214, %rd47337, 32;
	and.b64  	%rd9215, %rd9192, 4294967295;
	add.s64 	%rd9216, %rd9214, %rd9215;
	mad.lo.s64 	%rd47338, %rd9, %rd9193, %rd9216;
	cvt.u32.u64 	%r891, %rd47338;
	{ .reg .b32 tmp; mov.b64 {tmp, %r2415}, %rd47338; }
	add.s32 	%r6878, %r2413, %r2415;
	setp.gt.u32 	%p184, %r6878, %r2383;
	@%p184 bra 	$L__BB0_981;
	cvt.u32.u64 	%r2416, %rd9;
	setp.lt.u32 	%p185, %r6878, %r2416;
	@%p185 bra 	$L__BB0_982;
	cvt.u32.u64 	%r2417, %rd8;
	setp.lt.u32 	%p186, %r2417, %r891;
	@%p186 bra 	$L__BB0_981;
	cvt.u32.u64 	%r2418, %rd8;
	setp.gt.u32 	%p187, %r2418, %r891;
	@%p187 bra 	$L__BB0_982;
	cvt.u32.u64 	%r2419, %rd7;
	setp.lt.u32 	%p188, %r2419, %r890;
	@%p188 bra 	$L__BB0_981;
	cvt.u32.u64 	%r2420, %rd7;
	setp.gt.u32 	%p189, %r2420, %r890;
	@%p189 bra 	$L__BB0_982;
	cvt.u32.u64 	%r2421, %rd6;
	setp.lt.u32 	%p190, %r2421, %r889;
	@%p190 bra 	$L__BB0_981;
	cvt.u32.u64 	%r2422, %rd6;
	setp.gt.u32 	%p191, %r2422, %r889;
	@%p191 bra 	$L__BB0_982;
	cvt.u32.u64 	%r2423, %rd5;
	setp.lt.u32 	%p192, %r2423, %r888;
	@%p192 bra 	$L__BB0_981;
	cvt.u32.u64 	%r2424, %rd5;
	setp.gt.u32 	%p193, %r2424, %r888;
	@%p193 bra 	$L__BB0_982;
	cvt.u32.u64 	%r2425, %rd4;
	setp.lt.u32 	%p194, %r2425, %r887;
	@%p194 bra 	$L__BB0_981;
	cvt.u32.u64 	%r2426, %rd4;
	setp.gt.u32 	%p195, %r2426, %r887;
	@%p195 bra 	$L__BB0_982;
	cvt.u32.u64 	%r2427, %rd3;
	setp.lt.u32 	%p196, %r2427, %r886;
	@%p196 bra 	$L__BB0_981;
	cvt.u32.u64 	%r2428, %rd3;
	cvt.u32.u64 	%r2429, %rd2;
	setp.gt.u32 	%p197, %r2428, %r886;
	cvt.u32.u64 	%r2430, %rd47332;
	setp.gt.u32 	%p198, %r2429, %r2430;
	or.pred  	%p199, %p197, %p198;
	@%p199 bra 	$L__BB0_982;
$L__BB0_981:
	cvt.u32.u64 	%r2431, %rd9;
	and.b64  	%rd9218, %rd47332, 4294967295;
	sub.s64 	%rd47332, %rd9218, %rd2;
	shr.u64 	%rd9219, %rd47332, 63;
	and.b64  	%rd9220, %rd47333, 4294967295;
	add.s64 	%rd9221, %rd9219, %rd3;
	sub.s64 	%rd47333, %rd9220, %rd9221;
	shr.u64 	%rd9222, %rd47333, 63;
	and.b64  	%rd9223, %rd47334, 4294967295;
	add.s64 	%rd9224, %rd9222, %rd4;
	sub.s64 	%rd47334, %rd9223, %rd9224;
	shr.u64 	%rd9225, %rd47334, 63;
	and.b64  	%rd9226, %rd47335, 4294967295;
	add.s64 	%rd9227, %rd9225, %rd5;
	sub.s64 	%rd47335, %rd9226, %rd9227;
	shr.u64 	%rd9228, %rd47335, 63;
	and.b64  	%rd9229, %rd47336, 4294967295;
	add.s64 	%rd9230, %rd9228, %rd6;
	sub.s64 	%rd47336, %rd9229, %rd9230;
	shr.u64 	%rd9231, %rd47336, 63;
	and.b64  	%rd9232, %rd47337, 4294967295;
	add.s64 	%rd9233, %rd9231, %rd7;
	sub.s64 	%rd47337, %rd9232, %rd9233;
	shr.u64 	%rd9234, %rd47337, 63;
	and.b64  	%rd9235, %rd47338, 4294967295;
	add.s64 	%rd9236, %rd9234, %rd8;
	sub.s64 	%rd47338, %rd9235, %rd9236;
	shr.u64 	%rd9237, %rd47338, 63;
	cvt.u32.u64 	%r2432, %rd9237;
	add.s32 	%r2433, %r2431, %r2432;
	sub.s32 	%r6878, %r6878, %r2433;
$L__BB0_982:
	and.b64  	%rd9238, %rd47304, 4294967295;
	and.b64  	%rd1719, %rd47297, 4294967295;
	sub.s64 	%rd9239, %rd9238, %rd1719;
	shr.u64 	%rd9240, %rd9239, 63;
	cvt.u32.u64 	%r6879, %rd9239;
	and.b64  	%rd9241, %rd47305, 4294967295;
	and.b64  	%rd1720, %rd47298, 4294967295;
	add.s64 	%rd9242, %rd9240, %rd1720;
	sub.s64 	%rd47339, %rd9241, %rd9242;
	shr.u64 	%rd9243, %rd47339, 63;
	and.b64  	%rd9244, %rd47306, 4294967295;
	and.b64  	%rd1722, %rd47299, 4294967295;
	add.s64 	%rd9245, %rd9243, %rd1722;
	sub.s64 	%rd47340, %rd9244, %rd9245;
	shr.u64 	%rd9246, %rd47340, 63;
	and.b64  	%rd9247, %rd47307, 4294967295;
	and.b64  	%rd1724, %rd47300, 4294967295;
	add.s64 	%rd9248, %rd9246, %rd1724;
	sub.s64 	%rd47341, %rd9247, %rd9248;
	shr.u64 	%rd9249, %rd47341, 63;
	and.b64  	%rd9250, %rd47308, 4294967295;
	and.b64  	%rd1726, %rd47301, 4294967295;
	add.s64 	%rd9251, %rd9249, %rd1726;
	sub.s64 	%rd47342, %rd9250, %rd9251;
	shr.u64 	%rd9252, %rd47342, 63;
	and.b64  	%rd9253, %rd47309, 4294967295;
	and.b64  	%rd1728, %rd47302, 4294967295;
	add.s64 	%rd9254, %rd9252, %rd1728;
	sub.s64 	%rd47343, %rd9253, %rd9254;
	shr.u64 	%rd9255, %rd47343, 63;
	and.b64  	%rd9256, %rd47310, 4294967295;
	and.b64  	%rd1730, %rd47303, 4294967295;
	add.s64 	%rd9257, %rd9255, %rd1730;
	sub.s64 	%rd47344, %rd9256, %rd9257;
	shr.u64 	%rd9258, %rd47344, 63;
	cvt.u64.u32 	%rd9259, %r6874;
	cvt.u64.u32 	%rd1732, %r6873;
	add.s64 	%rd9260, %rd9258, %rd1732;
	sub.s64 	%rd9261, %rd9259, %rd9260;
	setp.gt.s64 	%p200, %rd9261, -1;
	cvt.u32.u64 	%r6880, %rd9261;
	@%p200 bra 	$L__BB0_984;
	cvt.u32.u64 	%r2434, %rd9;
	cvt.u32.u64 	%r2435, %rd2;
	add.s32 	%r6879, %r2435, %r6879;
	setp.lt.u32 	%p201, %r6879, %r2435;
	selp.u64 	%rd9262, 1, 0, %p201;
	and.b64  	%rd9263, %rd47339, 4294967295;
	add.s64 	%rd9264, %rd9263, %rd9262;
	add.s64 	%rd47339, %rd9264, %rd3;
	shr.u64 	%rd9265, %rd47339, 32;
	and.b64  	%rd9266, %rd47340, 4294967295;
	add.s64 	%rd9267, %rd9265, %rd9266;
	add.s64 	%rd47340, %rd9267, %rd4;
	shr.u64 	%rd9268, %rd47340, 32;
	and.b64  	%rd9269, %rd47341, 4294967295;
	add.s64 	%rd9270, %rd9268, %rd9269;
	add.s64 	%rd47341, %rd9270, %rd5;
	shr.u64 	%rd9271, %rd47341, 32;
	and.b64  	%rd9272, %rd47342, 4294967295;
	add.s64 	%rd9273, %rd9271, %rd9272;
	add.s64 	%rd47342, %rd9273, %rd6;
	shr.u64 	%rd9274, %rd47342, 32;
	and.b64  	%rd9275, %rd47343, 4294967295;
	add.s64 	%rd9276, %rd9274, %rd9275;
	add.s64 	%rd47343, %rd9276, %rd7;
	shr.u64 	%rd9277, %rd47343, 32;
	and.b64  	%rd9278, %rd47344, 4294967295;
	add.s64 	%rd9279, %rd9277, %rd9278;
	add.s64 	%rd47344, %rd9279, %rd8;
	{ .reg .b32 tmp; mov.b64 {tmp, %r2436}, %rd47344; }
	add.s32 	%r2437, %r6880, %r2436;
	add.s32 	%r6880, %r2437, %r2434;
$L__BB0_984:
	and.b64  	%rd9280, %rd47332, 4294967295;
	and.b64  	%rd1745, %rd47318, 4294967295;
	sub.s64 	%rd9281, %rd9280, %rd1745;
	shr.u64 	%rd9282, %rd9281, 63;
	cvt.u32.u64 	%r6881, %rd9281;
	and.b64  	%rd9283, %rd47333, 4294967295;
	and.b64  	%rd1746, %rd47319, 4294967295;
	add.s64 	%rd9284, %rd9282, %rd1746;
	sub.s64 	%rd47345, %rd9283, %rd9284;
	shr.u64 	%rd9285, %rd47345, 63;
	and.b64  	%rd9286, %rd47334, 4294967295;
	and.b64  	%rd1748, %rd47320, 4294967295;
	add.s64 	%rd9287, %rd9285, %rd1748;
	sub.s64 	%rd47346, %rd9286, %rd9287;
	shr.u64 	%rd9288, %rd47346, 63;
	and.b64  	%rd9289, %rd47335, 4294967295;
	and.b64  	%rd1750, %rd47321, 4294967295;
	add.s64 	%rd9290, %rd9288, %rd1750;
	sub.s64 	%rd47347, %rd9289, %rd9290;
	shr.u64 	%rd9291, %rd47347, 63;
	and.b64  	%rd9292, %rd47336, 4294967295;
	and.b64  	%rd1752, %rd47322, 4294967295;
	add.s64 	%rd9293, %rd9291, %rd1752;
	sub.s64 	%rd47348, %rd9292, %rd9293;
	shr.u64 	%rd9294, %rd47348, 63;
	and.b64  	%rd9295, %rd47337, 4294967295;
	and.b64  	%rd1754, %rd47323, 4294967295;
	add.s64 	%rd9296, %rd9294, %rd1754;
	sub.s64 	%rd47349, %rd9295, %rd9296;
	shr.u64 	%rd9297, %rd47349, 63;
	and.b64  	%rd9298, %rd47338, 4294967295;
	and.b64  	%rd1756, %rd47324, 4294967295;
	add.s64 	%rd9299, %rd9297, %rd1756;
	sub.s64 	%rd47350, %rd9298, %rd9299;
	shr.u64 	%rd9300, %rd47350, 63;
	cvt.u64.u32 	%rd9301, %r6878;
	cvt.u64.u32 	%rd1758, %r6876;
	add.s64 	%rd9302, %rd9300, %rd1758;
	sub.s64 	%rd9303, %rd9301, %rd9302;
	setp.gt.s64 	%p202, %rd9303, -1;
	cvt.u32.u64 	%r6882, %rd9303;
	@%p202 bra 	$L__BB0_986;
	cvt.u32.u64 	%r2438, %rd9;
	cvt.u32.u64 	%r2439, %rd2;
	add.s32 	%r6881, %r2439, %r6881;
	setp.lt.u32 	%p203, %r6881, %r2439;
	selp.u64 	%rd9304, 1, 0, %p203;
	and.b64  	%rd9305, %rd47345, 4294967295;
	add.s64 	%rd9306, %rd9305, %rd9304;
	add.s64 	%rd47345, %rd9306, %rd3;
	shr.u64 	%rd9307, %rd47345, 32;
	and.b64  	%rd9308, %rd47346, 4294967295;
	add.s64 	%rd9309, %rd9307, %rd9308;
	add.s64 	%rd47346, %rd9309, %rd4;
	shr.u64 	%rd9310, %rd47346, 32;
	and.b64  	%rd9311, %rd47347, 4294967295;
	add.s64 	%rd9312, %rd9310, %rd9311;
	add.s64 	%rd47347, %rd9312, %rd5;
	shr.u64 	%rd9313, %rd47347, 32;
	and.b64  	%rd9314, %rd47348, 4294967295;
	add.s64 	%rd9315, %rd9313, %rd9314;
	add.s64 	%rd47348, %rd9315, %rd6;
	shr.u64 	%rd9316, %rd47348, 32;
	and.b64  	%rd9317, %rd47349, 4294967295;
	add.s64 	%rd9318, %rd9316, %rd9317;
	add.s64 	%rd47349, %rd9318, %rd7;
	shr.u64 	%rd9319, %rd47349, 32;
	and.b64  	%rd9320, %rd47350, 4294967295;
	add.s64 	%rd9321, %rd9319, %rd9320;
	add.s64 	%rd47350, %rd9321, %rd8;
	{ .reg .b32 tmp; mov.b64 {tmp, %r2440}, %rd47350; }
	add.s32 	%r2441, %r6882, %r2440;
	add.s32 	%r6882, %r2441, %r2438;
$L__BB0_986:
	setp.gt.u32 	%p204, %r6880, %r85;
	@%p204 bra 	$L__BB0_1237;
	setp.lt.u32 	%p205, %r6880, %r85;
	cvt.u32.u64 	%r2442, %rd47344;
	ld.const.u32 	%r2443, [ZERO+24];
	setp.ne.s32 	%p206, %r2443, %r2442;
	cvt.u32.u64 	%r2444, %rd47343;
	ld.const.u32 	%r2445, [ZERO+20];
	setp.ne.s32 	%p207, %r2445, %r2444;
	or.pred  	%p208, %p206, %p207;
	or.pred  	%p209, %p208, %p205;
	cvt.u32.u64 	%r2446, %rd47342;
	ld.const.u32 	%r2447, [ZERO+16];
	setp.ne.s32 	%p210, %r2447, %r2446;
	or.pred  	%p211, %p209, %p210;
	cvt.u32.u64 	%r2448, %rd47341;
	ld.const.u32 	%r2449, [ZERO+12];
	setp.ne.s32 	%p212, %r2449, %r2448;
	or.pred  	%p213, %p211, %p212;
	cvt.u32.u64 	%r2450, %rd47340;
	ld.const.u32 	%r2451, [ZERO+8];
	setp.ne.s32 	%p214, %r2451, %r2450;
	or.pred  	%p215, %p213, %p214;
	cvt.u32.u64 	%r2452, %rd47339;
	ld.const.u32 	%r2453, [ZERO+4];
	setp.ne.s32 	%p216, %r2453, %r2452;
	or.pred  	%p217, %p215, %p216;
	ld.const.u32 	%r2454, [ZERO];
	setp.ne.s32 	%p218, %r6879, %r2454;
	or.pred  	%p219, %p217, %p218;
	@%p219 bra 	$L__BB0_1237;
	setp.gt.u32 	%p220, %r6882, %r85;
	mov.b32 	%r6936, 0;
	mov.b32 	%r6935, 1;
	mov.u32 	%r6937, %r6936;
	mov.u32 	%r6938, %r6936;
	mov.u32 	%r6939, %r6936;
	mov.u32 	%r6940, %r6936;
	mov.u32 	%r6941, %r6936;
	mov.u32 	%r6942, %r6936;
	mov.u32 	%r6943, %r6936;
	mov.u32 	%r6944, %r65;
	mov.u32 	%r6945, %r64;
	mov.u32 	%r6946, %r63;
	mov.u32 	%r6947, %r62;
	mov.u32 	%r6948, %r61;
	mov.u32 	%r6949, %r60;
	mov.u32 	%r6950, %r59;
	mov.u32 	%r6951, %r58;
	mov.u32 	%r6952, %r65;
	mov.u32 	%r6953, %r64;
	mov.u32 	%r6954, %r63;
	mov.u32 	%r6955, %r62;
	mov.u32 	%r6956, %r61;
	mov.u32 	%r6957, %r60;
	mov.u32 	%r6958, %r59;
	mov.u32 	%r6959, %r58;
	@%p220 bra 	$L__BB0_1418;
	setp.lt.u32 	%p221, %r6882, %r85;
	cvt.u32.u64 	%r2459, %rd47350;
	setp.ne.s32 	%p222, %r2443, %r2459;
	cvt.u32.u64 	%r2460, %rd47349;
	setp.ne.s32 	%p223, %r2445, %r2460;
	or.pred  	%p224, %p222, %p223;
	or.pred  	%p225, %p224, %p221;
	cvt.u32.u64 	%r2461, %rd47348;
	setp.ne.s32 	%p226, %r2447, %r2461;
	or.pred  	%p227, %p225, %p226;
	cvt.u32.u64 	%r2462, %rd47347;
	setp.ne.s32 	%p228, %r2449, %r2462;
	or.pred  	%p229, %p227, %p228;
	cvt.u32.u64 	%r2463, %rd47346;
	setp.ne.s32 	%p230, %r2451, %r2463;
	or.pred  	%p231, %p229, %p230;
	cvt.u32.u64 	%r2464, %rd47345;
	setp.ne.s32 	%p232, %r2453, %r2464;
	or.pred  	%p233, %p231, %p232;
	setp.ne.s32 	%p234, %r6881, %r2454;
	or.pred  	%p235, %p233, %p234;
	mov.u32 	%r6944, %r65;
	mov.u32 	%r6945, %r64;
	mov.u32 	%r6946, %r63;
	mov.u32 	%r6947, %r62;
	mov.u32 	%r6948, %r61;
	mov.u32 	%r6949, %r60;
	mov.u32 	%r6950, %r59;
	mov.u32 	%r6951, %r58;
	mov.u32 	%r6952, %r65;
	mov.u32 	%r6953, %r64;
	mov.u32 	%r6954, %r63;
	mov.u32 	%r6955, %r62;
	mov.u32 	%r6956, %r61;
	mov.u32 	%r6957, %r60;
	mov.u32 	%r6958, %r59;
	mov.u32 	%r6959, %r58;
	@%p235 bra 	$L__BB0_1418;
	or.b32  	%r2467, %r102, %r101;
	or.b32  	%r2468, %r2467, %r100;
	or.b32  	%r2469, %r2468, %r99;
	or.b32  	%r2470, %r2469, %r98;
	or.b32  	%r2471, %r2470, %r97;
	or.b32  	%r2472, %r2471, %r96;
	or.b32  	%r2473, %r2472, %r95;
	setp.eq.s32 	%p236, %r2473, 0;
	mov.u32 	%r6937, %r6936;
	mov.u32 	%r6938, %r6936;
	mov.u32 	%r6939, %r6936;
	mov.u32 	%r6940, %r6936;
	mov.u32 	%r6941, %r6936;
	mov.u32 	%r6942, %r6936;
	mov.u32 	%r6943, %r6936;
	mov.u32 	%r6944, %r65;
	mov.u32 	%r6945, %r64;
	mov.u32 	%r6946, %r63;
	mov.u32 	%r6947, %r62;
	mov.u32 	%r6948, %r61;
	mov.u32 	%r6949, %r60;
	mov.u32 	%r6950, %r59;
	mov.u32 	%r6951, %r58;
	mov.u32 	%r6952, %r65;
	mov.u32 	%r6953, %r64;
	mov.u32 	%r6954, %r63;
	mov.u32 	%r6955, %r62;
	mov.u32 	%r6956, %r61;
	mov.u32 	%r6957, %r60;
	mov.u32 	%r6958, %r59;
	mov.u32 	%r6959, %r58;
	@%p236 bra 	$L__BB0_1418;
	cvt.u32.u64 	%r2474, %rd9;
	mul.lo.s64 	%rd9334, %rd1648, %rd1648;
	cvt.u32.u64 	%r2475, %rd9334;
	shr.u64 	%rd9335, %rd9334, 32;
	mul.lo.s64 	%rd9336, %rd1649, %rd1648;
	add.s64 	%rd9337, %rd9335, %rd9336;
	shr.u64 	%rd9338, %rd9337, 32;
	mul.lo.s64 	%rd9339, %rd1650, %rd1648;
	add.s64 	%rd9340, %rd9338, %rd9339;
	shr.u64 	%rd9341, %rd9340, 32;
	mul.lo.s64 	%rd9342, %rd1651, %rd1648;
	add.s64 	%rd9343, %rd9341, %rd9342;
	shr.u64 	%rd9344, %rd9343, 32;
	mul.lo.s64 	%rd9345, %rd1652, %rd1648;
	add.s64 	%rd9346, %rd9344, %rd9345;
	shr.u64 	%rd9347, %rd9346, 32;
	mul.lo.s64 	%rd9348, %rd1653, %rd1648;
	add.s64 	%rd9349, %rd9347, %rd9348;
	shr.u64 	%rd9350, %rd9349, 32;
	mul.lo.s64 	%rd9351, %rd1654, %rd1648;
	add.s64 	%rd9352, %rd9350, %rd9351;
	shr.u64 	%rd9353, %rd9352, 32;
	mul.lo.s64 	%rd9354, %rd1655, %rd1648;
	add.s64 	%rd9355, %rd9353, %rd9354;
	shr.u64 	%rd9356, %rd9355, 32;
	and.b64  	%rd9357, %rd9337, 4294967295;
	add.s64 	%rd9358, %rd9336, %rd9357;
	shr.u64 	%rd9359, %rd9358, 32;
	and.b64  	%rd9360, %rd9340, 4294967295;
	add.s64 	%rd9361, %rd9359, %rd9360;
	mad.lo.s64 	%rd9362, %rd1649, %rd1649, %rd9361;
	shr.u64 	%rd9363, %rd9362, 32;
	mul.lo.s64 	%rd9364, %rd1650, %rd1649;
	and.b64  	%rd9365, %rd9343, 4294967295;
	add.s64 	%rd9366, %rd9363, %rd9365;
	add.s64 	%rd9367, %rd9366, %rd9364;
	shr.u64 	%rd9368, %rd9367, 32;
	mul.lo.s64 	%rd9369, %rd1651, %rd1649;
	and.b64  	%rd9370, %rd9346, 4294967295;
	add.s64 	%rd9371, %rd9368, %rd9370;
	add.s64 	%rd9372, %rd9371, %rd9369;
	shr.u64 	%rd9373, %rd9372, 32;
	mul.lo.s64 	%rd9374, %rd1652, %rd1649;
	and.b64  	%rd9375, %rd9349, 4294967295;
	add.s64 	%rd9376, %rd9373, %rd9375;
	add.s64 	%rd9377, %rd9376, %rd9374;
	shr.u64 	%rd9378, %rd9377, 32;
	mul.lo.s64 	%rd9379, %rd1653, %rd1649;
	and.b64  	%rd9380, %rd9352, 4294967295;
	add.s64 	%rd9381, %rd9378, %rd9380;
	add.s64 	%rd9382, %rd9381, %rd9379;
	shr.u64 	%rd9383, %rd9382, 32;
	mul.lo.s64 	%rd9384, %rd1654, %rd1649;
	and.b64  	%rd9385, %rd9355, 4294967295;
	add.s64 	%rd9386, %rd9383, %rd9385;
	add.s64 	%rd9387, %rd9386, %rd9384;
	shr.u64 	%rd9388, %rd9387, 32;
	mul.lo.s64 	%rd9389, %rd1655, %rd1649;
	add.s64 	%rd9390, %rd9388, %rd9356;
	add.s64 	%rd9391, %rd9390, %rd9389;
	shr.u64 	%rd9392, %rd9391, 32;
	and.b64  	%rd9393, %rd9362, 4294967295;
	add.s64 	%rd9394, %rd9339, %rd9393;
	shr.u64 	%rd9395, %rd9394, 32;
	and.b64  	%rd9396, %rd9367, 4294967295;
	add.s64 	%rd9397, %rd9395, %rd9396;
	add.s64 	%rd9398, %rd9397, %rd9364;
	shr.u64 	%rd9399, %rd9398, 32;
	and.b64  	%rd9400, %rd9372, 4294967295;
	add.s64 	%rd9401, %rd9399, %rd9400;
	mad.lo.s64 	%rd9402, %rd1650, %rd1650, %rd9401;
	shr.u64 	%rd9403, %rd9402, 32;
	mul.lo.s64 	%rd9404, %rd1651, %rd1650;
	and.b64  	%rd9405, %rd9377, 4294967295;
	add.s64 	%rd9406, %rd9403, %rd9405;
	add.s64 	%rd9407, %rd9406, %rd9404;
	shr.u64 	%rd9408, %rd9407, 32;
	mul.lo.s64 	%rd9409, %rd1652, %rd1650;
	and.b64  	%rd9410, %rd9382, 4294967295;
	add.s64 	%rd9411, %rd9408, %rd9410;
	add.s64 	%rd9412, %rd9411, %rd9409;
	shr.u64 	%rd9413, %rd9412, 32;
	mul.lo.s64 	%rd9414, %rd1653, %rd1650;
	and.b64  	%rd9415, %rd9387, 4294967295;
	add.s64 	%rd9416, %rd9413, %rd9415;
	add.s64 	%rd9417, %rd9416, %rd9414;
	shr.u64 	%rd9418, %rd9417, 32;
	mul.lo.s64 	%rd9419, %rd1654, %rd1650;
	and.b64  	%rd9420, %rd9391, 4294967295;
	add.s64 	%rd9421, %rd9418, %rd9420;
	add.s64 	%rd9422, %rd9421, %rd9419;
	shr.u64 	%rd9423, %rd9422, 32;
	mul.lo.s64 	%rd9424, %rd1655, %rd1650;
	add.s64 	%rd9425, %rd9423, %rd9392;
	add.s64 	%rd9426, %rd9425, %rd9424;
	shr.u64 	%rd9427, %rd9426, 32;
	and.b64  	%rd9428, %rd9398, 4294967295;
	add.s64 	%rd9429, %rd9342, %rd9428;
	shr.u64 	%rd9430, %rd9429, 32;
	and.b64  	%rd9431, %rd9402, 4294967295;
	add.s64 	%rd9432, %rd9430, %rd9431;
	add.s64 	%rd9433, %rd9432, %rd9369;
	shr.u64 	%rd9434, %rd9433, 32;
	and.b64  	%rd9435, %rd9407, 4294967295;
	add.s64 	%rd9436, %rd9434, %rd9435;
	add.s64 	%rd9437, %rd9436, %rd9404;
	shr.u64 	%rd9438, %rd9437, 32;
	and.b64  	%rd9439, %rd9412, 4294967295;
	add.s64 	%rd9440, %rd9438, %rd9439;
	mad.lo.s64 	%rd9441, %rd1651, %rd1651, %rd9440;
	shr.u64 	%rd9442, %rd9441, 32;
	mul.lo.s64 	%rd9443, %rd1652, %rd1651;
	and.b64  	%rd9444, %rd9417, 4294967295;
	add.s64 	%rd9445, %rd9442, %rd9444;
	add.s64 	%rd9446, %rd9445, %rd9443;
	shr.u64 	%rd9447, %rd9446, 32;
	mul.lo.s64 	%rd9448, %rd1653, %rd1651;
	and.b64  	%rd9449, %rd9422, 4294967295;
	add.s64 	%rd9450, %rd9447, %rd9449;
	add.s64 	%rd9451, %rd9450, %rd9448;
	shr.u64 	%rd9452, %rd9451, 32;
	mul.lo.s64 	%rd9453, %rd1654, %rd1651;
	and.b64  	%rd9454, %rd9426, 4294967295;
	add.s64 	%rd9455, %rd9452, %rd9454;
	add.s64 	%rd9456, %rd9455, %rd9453;
	shr.u64 	%rd9457, %rd9456, 32;
	mul.lo.s64 	%rd9458, %rd1655, %rd1651;
	add.s64 	%rd9459, %rd9457, %rd9427;
	add.s64 	%rd9460, %rd9459, %rd9458;
	shr.u64 	%rd9461, %rd9460, 32;
	and.b64  	%rd9462, %rd9433, 4294967295;
	add.s64 	%rd9463, %rd9345, %rd9462;
	shr.u64 	%rd9464, %rd9463, 32;
	and.b64  	%rd9465, %rd9437, 4294967295;
	add.s64 	%rd9466, %rd9464, %rd9465;
	add.s64 	%rd9467, %rd9466, %rd9374;
	shr.u64 	%rd9468, %rd9467, 32;
	and.b64  	%rd9469, %rd9441, 4294967295;
	add.s64 	%rd9470, %rd9468, %rd9469;
	add.s64 	%rd9471, %rd9470, %rd9409;
	shr.u64 	%rd9472, %rd9471, 32;
	and.b64  	%rd9473, %rd9446, 4294967295;
	add.s64 	%rd9474, %rd9472, %rd9473;
	add.s64 	%rd9475, %rd9474, %rd9443;
	shr.u64 	%rd9476, %rd9475, 32;
	and.b64  	%rd9477, %rd9451, 4294967295;
	add.s64 	%rd9478, %rd9476, %rd9477;
	mad.lo.s64 	%rd9479, %rd1652, %rd1652, %rd9478;
	shr.u64 	%rd9480, %rd9479, 32;
	mul.lo.s64 	%rd9481, %rd1653, %rd1652;
	and.b64  	%rd9482, %rd9456, 4294967295;
	add.s64 	%rd9483, %rd9480, %rd9482;
	add.s64 	%rd9484, %rd9483, %rd9481;
	shr.u64 	%rd9485, %rd9484, 32;
	mul.lo.s64 	%rd9486, %rd1654, %rd1652;
	and.b64  	%rd9487, %rd9460, 4294967295;
	add.s64 	%rd9488, %rd9485, %rd9487;
	add.s64 	%rd9489, %rd9488, %rd9486;
	shr.u64 	%rd9490, %rd9489, 32;
	mul.lo.s64 	%rd9491, %rd1655, %rd1652;
	add.s64 	%rd9492, %rd9490, %rd9461;
	add.s64 	%rd9493, %rd9492, %rd9491;
	shr.u64 	%rd9494, %rd9493, 32;
	and.b64  	%rd9495, %rd9467, 4294967295;
	add.s64 	%rd9496, %rd9348, %rd9495;
	shr.u64 	%rd9497, %rd9496, 32;
	and.b64  	%rd9498, %rd9471, 4294967295;
	add.s64 	%rd9499, %rd9497, %rd9498;
	add.s64 	%rd9500, %rd9499, %rd9379;
	shr.u64 	%rd9501, %rd9500, 32;
	and.b64  	%rd9502, %rd9475, 4294967295;
	add.s64 	%rd9503, %rd9501, %rd9502;
	add.s64 	%rd9504, %rd9503, %rd9414;
	shr.u64 	%rd9505, %rd9504, 32;
	and.b64  	%rd9506, %rd9479, 4294967295;
	add.s64 	%rd9507, %rd9505, %rd9506;
	add.s64 	%rd9508, %rd9507, %rd9448;
	shr.u64 	%rd9509, %rd9508, 32;
	and.b64  	%rd9510, %rd9484, 4294967295;
	add.s64 	%rd9511, %rd9509, %rd9510;
	add.s64 	%rd9512, %rd9511, %rd9481;
	shr.u64 	%rd9513, %rd9512, 32;
	and.b64  	%rd9514, %rd9489, 4294967295;
	add.s64 	%rd9515, %rd9513, %rd9514;
	mad.lo.s64 	%rd9516, %rd1653, %rd1653, %rd9515;
	shr.u64 	%rd9517, %rd9516, 32;
	mul.lo.s64 	%rd9518, %rd1654, %rd1653;
	and.b64  	%rd9519, %rd9493, 4294967295;
	add.s64 	%rd9520, %rd9517, %rd9519;
	add.s64 	%rd9521, %rd9520, %rd9518;
	shr.u64 	%rd9522, %rd9521, 32;
	mul.lo.s64 	%rd9523, %rd1655, %rd1653;
	add.s64 	%rd9524, %rd9522, %rd9494;
	add.s64 	%rd9525, %rd9524, %rd9523;
	shr.u64 	%rd9526, %rd9525, 32;
	and.b64  	%rd9527, %rd9500, 4294967295;
	add.s64 	%rd9528, %rd9351, %rd9527;
	shr.u64 	%rd9529, %rd9528, 32;
	and.b64  	%rd9530, %rd9504, 4294967295;
	add.s64 	%rd9531, %rd9529, %rd9530;
	add.s64 	%rd9532, %rd9531, %rd9384;
	shr.u64 	%rd9533, %rd9532, 32;
	and.b64  	%rd9534, %rd9508, 4294967295;
	add.s64 	%rd9535, %rd9533, %rd9534;
	add.s64 	%rd9536, %rd9535, %rd9419;
	shr.u64 	%rd9537, %rd9536, 32;
	and.b64  	%rd9538, %rd9512, 4294967295;
	add.s64 	%rd9539, %rd9537, %rd9538;
	add.s64 	%rd9540, %rd9539, %rd9453;
	shr.u64 	%rd9541, %rd9540, 32;
	and.b64  	%rd9542, %rd9516, 4294967295;
	add.s64 	%rd9543, %rd9541, %rd9542;
	add.s64 	%rd9544, %rd9543, %rd9486;
	shr.u64 	%rd9545, %rd9544, 32;
	and.b64  	%rd9546, %rd9521, 4294967295;
	add.s64 	%rd9547, %rd9545, %rd9546;
	add.s64 	%rd9548, %rd9547, %rd9518;
	shr.u64 	%rd9549, %rd9548, 32;
	and.b64  	%rd9550, %rd9525, 4294967295;
	add.s64 	%rd9551, %rd9549, %rd9550;
	mad.lo.s64 	%rd9552, %rd1654, %rd1654, %rd9551;
	shr.u64 	%rd9553, %rd9552, 32;
	mul.lo.s64 	%rd9554, %rd1655, %rd1654;
	add.s64 	%rd9555, %rd9553, %rd9526;
	add.s64 	%rd9556, %rd9555, %rd9554;
	shr.u64 	%rd9557, %rd9556, 32;
	and.b64  	%rd9558, %rd9532, 4294967295;
	add.s64 	%rd9559, %rd9354, %rd9558;
	shr.u64 	%rd9560, %rd9559, 32;
	and.b64  	%rd9561, %rd9536, 4294967295;
	add.s64 	%rd9562, %rd9560, %rd9561;
	add.s64 	%rd9563, %rd9562, %rd9389;
	shr.u64 	%rd9564, %rd9563, 32;
	and.b64  	%rd9565, %rd9540, 4294967295;
	add.s64 	%rd9566, %rd9564, %rd9565;
	add.s64 	%rd9567, %rd9566, %rd9424;
	shr.u64 	%rd9568, %rd9567, 32;
	and.b64  	%rd9569, %rd9544, 4294967295;
	add.s64 	%rd9570, %rd9568, %rd9569;
	add.s64 	%rd9571, %rd9570, %rd9458;
	shr.u64 	%rd9572, %rd9571, 32;
	and.b64  	%rd9573, %rd9548, 4294967295;
	add.s64 	%rd9574, %rd9572, %rd9573;
	add.s64 	%rd9575, %rd9574, %rd9491;
	shr.u64 	%rd9576, %rd9575, 32;
	and.b64  	%rd9577, %rd9552, 4294967295;
	add.s64 	%rd9578, %rd9576, %rd9577;
	add.s64 	%rd9579, %rd9578, %rd9523;
	shr.u64 	%rd9580, %rd9579, 32;
	and.b64  	%rd9581, %rd9556, 4294967295;
	add.s64 	%rd9582, %rd9580, %rd9581;
	add.s64 	%rd9583, %rd9582, %rd9554;
	shr.u64 	%rd9584, %rd9583, 32;
	add.s64 	%rd9585, %rd9584, %rd9557;
	mad.lo.s64 	%rd9586, %rd1655, %rd1655, %rd9585;
	{ .reg .b32 tmp; mov.b64 {tmp, %r2476}, %rd9586; }
	mul.lo.s32 	%r2477, %r9, %r2475;
	cvt.u64.u32 	%rd9587, %r2477;
	and.b64  	%rd9588, %rd9334, 4294967295;
	mad.lo.s64 	%rd9589, %rd2, %rd9587, %rd9588;
	shr.u64 	%rd9590, %rd9589, 32;
	and.b64  	%rd9591, %rd9358, 4294967295;
	add.s64 	%rd9592, %rd9590, %rd9591;
	mad.lo.s64 	%rd9593, %rd3, %rd9587, %rd9592;
	cvt.u32.u64 	%r2478, %rd9593;
	shr.u64 	%rd9594, %rd9593, 32;
	and.b64  	%rd9595, %rd9394, 4294967295;
	add.s64 	%rd9596, %rd9594, %rd9595;
	mad.lo.s64 	%rd9597, %rd4, %rd9587, %rd9596;
	shr.u64 	%rd9598, %rd9597, 32;
	and.b64  	%rd9599, %rd9429, 4294967295;
	add.s64 	%rd9600, %rd9598, %rd9599;
	mad.lo.s64 	%rd9601, %rd5, %rd9587, %rd9600;
	shr.u64 	%rd9602, %rd9601, 32;
	and.b64  	%rd9603, %rd9463, 4294967295;
	add.s64 	%rd9604, %rd9602, %rd9603;
	mad.lo.s64 	%rd9605, %rd6, %rd9587, %rd9604;
	shr.u64 	%rd9606, %rd9605, 32;
	and.b64  	%rd9607, %rd9496, 4294967295;
	add.s64 	%rd9608, %rd9606, %rd9607;
	mad.lo.s64 	%rd9609, %rd7, %rd9587, %rd9608;
	shr.u64 	%rd9610, %rd9609, 32;
	and.b64  	%rd9611, %rd9528, 4294967295;
	add.s64 	%rd9612, %rd9610, %rd9611;
	mad.lo.s64 	%rd9613, %rd8, %rd9587, %rd9612;
	shr.u64 	%rd9614, %rd9613, 32;
	and.b64  	%rd9615, %rd9559, 4294967295;
	add.s64 	%rd9616, %rd9614, %rd9615;
	mad.lo.s64 	%rd9617, %rd9, %rd9587, %rd9616;
	shr.u64 	%rd9618, %rd9617, 32;
	and.b64  	%rd9619, %rd9563, 4294967295;
	add.s64 	%rd9620, %rd9618, %rd9619;
	shr.u64 	%rd9621, %rd9620, 32;
	and.b64  	%rd9622, %rd9567, 4294967295;
	add.s64 	%rd9623, %rd9621, %rd9622;
	shr.u64 	%rd9624, %rd9623, 32;
	and.b64  	%rd9625, %rd9571, 4294967295;
	add.s64 	%rd9626, %rd9624, %rd9625;
	shr.u64 	%rd9627, %rd9626, 32;
	and.b64  	%rd9628, %rd9575, 4294967295;
	add.s64 	%rd9629, %rd9627, %rd9628;
	shr.u64 	%rd9630, %rd9629, 32;
	and.b64  	%rd9631, %rd9579, 4294967295;
	add.s64 	%rd9632, %rd9630, %rd9631;
	shr.u64 	%rd9633, %rd9632, 32;
	and.b64  	%rd9634, %rd9583, 4294967295;
	add.s64 	%rd9635, %rd9633, %rd9634;
	shr.u64 	%rd9636, %rd9635, 32;
	and.b64  	%rd9637, %rd9586, 4294967295;
	add.s64 	%rd9638, %rd9636, %rd9637;
	{ .reg .b32 tmp; mov.b64 {tmp, %r2479}, %rd9638; }
	add.s32 	%r2480, %r2476, %r2479;
	mul.lo.s32 	%r2481, %r9, %r2478;
	cvt.u64.u32 	%rd9639, %r2481;
	and.b64  	%rd9640, %rd9593, 4294967295;
	mad.lo.s64 	%rd9641, %rd2, %rd9639, %rd9640;
	shr.u64 	%rd9642, %rd9641, 32;
	and.b64  	%rd9643, %rd9597, 4294967295;
	add.s64 	%rd9644, %rd9642, %rd9643;
	mad.lo.s64 	%rd9645, %rd3, %rd9639, %rd9644;
	cvt.u32.u64 	%r2482, %rd9645;
	shr.u64 	%rd9646, %rd9645, 32;
	and.b64  	%rd9647, %rd9601, 4294967295;
	add.s64 	%rd9648, %rd9646, %rd9647;
	mad.lo.s64 	%rd9649, %rd4, %rd9639, %rd9648;
	shr.u64 	%rd9650, %rd9649, 32;
	and.b64  	%rd9651, %rd9605, 4294967295;
	add.s64 	%rd9652, %rd9650, %rd9651;
	mad.lo.s64 	%rd9653, %rd5, %rd9639, %rd9652;
	shr.u64 	%rd9654, %rd9653, 32;
	and.b64  	%rd9655, %rd9609, 4294967295;
	add.s64 	%rd9656, %rd9654, %rd9655;
	mad.lo.s64 	%rd9657, %rd6, %rd9639, %rd9656;
	shr.u64 	%rd9658, %rd9657, 32;
	and.b64  	%rd9659, %rd9613, 4294967295;
	add.s64 	%rd9660, %rd9658, %rd9659;
	mad.lo.s64 	%rd9661, %rd7, %rd9639, %rd9660;
	shr.u64 	%rd9662, %rd9661, 32;
	and.b64  	%rd9663, %rd9617, 4294967295;
	add.s64 	%rd9664, %rd9662, %rd9663;
	mad.lo.s64 	%rd9665, %rd8, %rd9639, %rd9664;
	shr.u64 	%rd9666, %rd9665, 32;
	and.b64  	%rd9667, %rd9620, 4294967295;
	add.s64 	%rd9668, %rd9666, %rd9667;
	mad.lo.s64 	%rd9669, %rd9, %rd9639, %rd9668;
	shr.u64 	%rd9670, %rd9669, 32;
	and.b64  	%rd9671, %rd9623, 4294967295;
	add.s64 	%rd9672, %rd9670, %rd9671;
	shr.u64 	%rd9673, %rd9672, 32;
	and.b64  	%rd9674, %rd9626, 4294967295;
	add.s64 	%rd9675, %rd9673, %rd9674;
	shr.u64 	%rd9676, %rd9675, 32;
	and.b64  	%rd9677, %rd9629, 4294967295;
	add.s64 	%rd9678, %rd9676, %rd9677;
	shr.u64 	%rd9679, %rd9678, 32;
	and.b64  	%rd9680, %rd9632, 4294967295;
	add.s64 	%rd9681, %rd9679, %rd9680;
	shr.u64 	%rd9682, %rd9681, 32;
	and.b64  	%rd9683, %rd9635, 4294967295;
	add.s64 	%rd9684, %rd9682, %rd9683;
	shr.u64 	%rd9685, %rd9684, 32;
	and.b64  	%rd9686, %rd9638, 4294967295;
	add.s64 	%rd9687, %rd9685, %rd9686;
	{ .reg .b32 tmp; mov.b64 {tmp, %r2483}, %rd9687; }
	add.s32 	%r2484, %r2480, %r2483;
	mul.lo.s32 	%r2485, %r9, %r2482;
	cvt.u64.u32 	%rd9688, %r2485;
	and.b64  	%rd9689, %rd9645, 4294967295;
	mad.lo.s64 	%rd9690, %rd2, %rd9688, %rd9689;
	shr.u64 	%rd9691, %rd9690, 32;
	and.b64  	%rd9692, %rd9649, 4294967295;
	add.s64 	%rd9693, %rd9691, %rd9692;
	mad.lo.s64 	%rd9694, %rd3, %rd9688, %rd9693;
	cvt.u32.u64 	%r2486, %rd9694;
	shr.u64 	%rd9695, %rd9694, 32;
	and.b64  	%rd9696, %rd9653, 4294967295;
	add.s64 	%rd9697, %rd9695, %rd9696;
	mad.lo.s64 	%rd9698, %rd4, %rd9688, %rd9697;
	shr.u64 	%rd9699, %rd9698, 32;
	and.b64  	%rd9700, %rd9657, 4294967295;
	add.s64 	%rd9701, %rd9699, %rd9700;
	mad.lo.s64 	%rd9702, %rd5, %rd9688, %rd9701;
	shr.u64 	%rd9703, %rd9702, 32;
	and.b64  	%rd9704, %rd9661, 4294967295;
	add.s64 	%rd9705, %rd9703, %rd9704;
	mad.lo.s64 	%rd9706, %rd6, %rd9688, %rd9705;
	shr.u64 	%rd9707, %rd9706, 32;
	and.b64  	%rd9708, %rd9665, 4294967295;
	add.s64 	%rd9709, %rd9707, %rd9708;
	mad.lo.s64 	%rd9710, %rd7, %rd9688, %rd9709;
	shr.u64 	%rd9711, %rd9710, 32;
	and.b64  	%rd9712, %rd9669, 4294967295;
	add.s64 	%rd9713, %rd9711, %rd9712;
	mad.lo.s64 	%rd9714, %rd8, %rd9688, %rd9713;
	shr.u64 	%rd9715, %rd9714, 32;
	and.b64  	%rd9716, %rd9672, 4294967295;
	add.s64 	%rd9717, %rd9715, %rd9716;
	mad.lo.s64 	%rd9718, %rd9, %rd9688, %rd9717;
	shr.u64 	%rd9719, %rd9718, 32;
	and.b64  	%rd9720, %rd9675, 4294967295;
	add.s64 	%rd9721, %rd9719, %rd9720;
	shr.u64 	%rd9722, %rd9721, 32;
	and.b64  	%rd9723, %rd9678, 4294967295;
	add.s64 	%rd9724, %rd9722, %rd9723;
	shr.u64 	%rd9725, %rd9724, 32;
	and.b64  	%rd9726, %rd9681, 4294967295;
	add.s64 	%rd9727, %rd9725, %rd9726;
	shr.u64 	%rd9728, %rd9727, 32;
	and.b64  	%rd9729, %rd9684, 4294967295;
	add.s64 	%rd9730, %rd9728, %rd9729;
	shr.u64 	%rd9731, %rd9730, 32;
	and.b64  	%rd9732, %rd9687, 4294967295;
	add.s64 	%rd9733, %rd9731, %rd9732;
	{ .reg .b32 tmp; mov.b64 {tmp, %r2487}, %rd9733; }
	add.s32 	%r2488, %r2484, %r2487;
	mul.lo.s32 	%r2489, %r9, %r2486;
	cvt.u64.u32 	%rd9734, %r2489;
	and.b64  	%rd9735, %rd9694, 4294967295;
	mad.lo.s64 	%rd9736, %rd2, %rd9734, %rd9735;
	shr.u64 	%rd9737, %rd9736, 32;
	and.b64  	%rd9738, %rd9698, 4294967295;
	add.s64 	%rd9739, %rd9737, %rd9738;
	mad.lo.s64 	%rd9740, %rd3, %rd9734, %rd9739;
	cvt.u32.u64 	%r2490, %rd9740;
	shr.u64 	%rd9741, %rd9740, 32;
	and.b64  	%rd9742, %rd9702, 4294967295;
	add.s64 	%rd9743, %rd9741, %rd9742;
	mad.lo.s64 	%rd9744, %rd4, %rd9734, %rd9743;
	shr.u64 	%rd9745, %rd9744, 32;
	and.b64  	%rd9746, %rd9706, 4294967295;
	add.s64 	%rd9747, %rd9745, %rd9746;
	mad.lo.s64 	%rd9748, %rd5, %rd9734, %rd9747;
	shr.u64 	%rd9749, %rd9748, 32;
	and.b64  	%rd9750, %rd9710, 4294967295;
	add.s64 	%rd9751, %rd9749, %rd9750;
	mad.lo.s64 	%rd9752, %rd6, %rd9734, %rd9751;
	shr.u64 	%rd9753, %rd9752, 32;
	and.b64  	%rd9754, %rd9714, 4294967295;
	add.s64 	%rd9755, %rd9753, %rd9754;
	mad.lo.s64 	%rd9756, %rd7, %rd9734, %rd9755;
	shr.u64 	%rd9757, %rd9756, 32;
	and.b64  	%rd9758, %rd9718, 4294967295;
	add.s64 	%rd9759, %rd9757, %rd9758;
	mad.lo.s64 	%rd9760, %rd8, %rd9734, %rd9759;
	shr.u64 	%rd9761, %rd9760, 32;
	and.b64  	%rd9762, %rd9721, 4294967295;
	add.s64 	%rd9763, %rd9761, %rd9762;
	mad.lo.s64 	%rd9764, %rd9, %rd9734, %rd9763;
	shr.u64 	%rd9765, %rd9764, 32;
	and.b64  	%rd9766, %rd9724, 4294967295;
	add.s64 	%rd9767, %rd9765, %rd9766;
	shr.u64 	%rd9768, %rd9767, 32;
	and.b64  	%rd9769, %rd9727, 4294967295;
	add.s64 	%rd9770, %rd9768, %rd9769;
	shr.u64 	%rd9771, %rd9770, 32;
	and.b64  	%rd9772, %rd9730, 4294967295;
	add.s64 	%rd9773, %rd9771, %rd9772;
	shr.u64 	%rd9774, %rd9773, 32;
	and.b64  	%rd9775, %rd9733, 4294967295;
	add.s64 	%rd9776, %rd9774, %rd9775;
	{ .reg .b32 tmp; mov.b64 {tmp, %r2491}, %rd9776; }
	add.s32 	%r2492, %r2488, %r2491;
	mul.lo.s32 	%r2493, %r9, %r2490;
	cvt.u64.u32 	%rd9777, %r2493;
	and.b64  	%rd9778, %rd9740, 4294967295;
	mad.lo.s64 	%rd9779, %rd2, %rd9777, %rd9778;
	shr.u64 	%rd9780, %rd9779, 32;
	and.b64  	%rd9781, %rd9744, 4294967295;
	add.s64 	%rd9782, %rd9780, %rd9781;
	mad.lo.s64 	%rd9783, %rd3, %rd9777, %rd9782;
	cvt.u32.u64 	%r2494, %rd9783;
	shr.u64 	%rd9784, %rd9783, 32;
	and.b64  	%rd9785, %rd9748, 4294967295;
	add.s64 	%rd9786, %rd9784, %rd9785;
	mad.lo.s64 	%rd9787, %rd4, %rd9777, %rd9786;
	shr.u64 	%rd9788, %rd9787, 32;
	and.b64  	%rd9789, %rd9752, 4294967295;
	add.s64 	%rd9790, %rd9788, %rd9789;
	mad.lo.s64 	%rd9791, %rd5, %rd9777, %rd9790;
	shr.u64 	%rd9792, %rd9791, 32;
	and.b64  	%rd9793, %rd9756, 4294967295;
	add.s64 	%rd9794, %rd9792, %rd9793;
	mad.lo.s64 	%rd9795, %rd6, %rd9777, %rd9794;
	shr.u64 	%rd9796, %rd9795, 32;
	and.b64  	%rd9797, %rd9760, 4294967295;
	add.s64 	%rd9798, %rd9796, %rd9797;
	mad.lo.s64 	%rd9799, %rd7, %rd9777, %rd9798;
	shr.u64 	%rd9800, %rd9799, 32;
	and.b64  	%rd9801, %rd9764, 4294967295;
	add.s64 	%rd9802, %rd9800, %rd9801;
	mad.lo.s64 	%rd9803, %rd8, %rd9777, %rd9802;
	shr.u64 	%rd9804, %rd9803, 32;
	and.b64  	%rd9805, %rd9767, 4294967295;
	add.s64 	%rd9806, %rd9804, %rd9805;
	mad.lo.s64 	%rd9807, %rd9, %rd9777, %rd9806;
	shr.u64 	%rd9808, %rd9807, 32;
	and.b64  	%rd9809, %rd9770, 4294967295;
	add.s64 	%rd9810, %rd9808, %rd9809;
	shr.u64 	%rd9811, %rd9810, 32;
	and.b64  	%rd9812, %rd9773, 4294967295;
	add.s64 	%rd9813, %rd9811, %rd9812;
	shr.u64 	%rd9814, %rd9813, 32;
	and.b64  	%rd9815, %rd9776, 4294967295;
	add.s64 	%rd9816, %rd9814, %rd9815;
	{ .reg .b32 tmp; mov.b64 {tmp, %r2495}, %rd9816; }
	add.s32 	%r2496, %r2492, %r2495;
	mul.lo.s32 	%r2497, %r9, %r2494;
	cvt.u64.u32 	%rd9817, %r2497;
	and.b64  	%rd9818, %rd9783, 4294967295;
	mad.lo.s64 	%rd9819, %rd2, %rd9817, %rd9818;
	shr.u64 	%rd9820, %rd9819, 32;
	and.b64  	%rd9821, %rd9787, 4294967295;
	add.s64 	%rd9822, %rd9820, %rd9821;
	mad.lo.s64 	%rd9823, %rd3, %rd9817, %rd9822;
	cvt.u32.u64 	%r2498, %rd9823;
	shr.u64 	%rd9824, %rd9823, 32;
	and.b64  	%rd9825, %rd9791, 4294967295;
	add.s64 	%rd9826, %rd9824, %rd9825;
	mad.lo.s64 	%rd9827, %rd4, %rd9817, %rd9826;
	shr.u64 	%rd9828, %rd9827, 32;
	and.b64  	%rd9829, %rd9795, 4294967295;
	add.s64 	%rd9830, %rd9828, %rd9829;
	mad.lo.s64 	%rd9831, %rd5, %rd9817, %rd9830;
	shr.u64 	%rd9832, %rd9831, 32;
	and.b64  	%rd9833, %rd9799, 4294967295;
	add.s64 	%rd9834, %rd9832, %rd9833;
	mad.lo.s64 	%rd9835, %rd6, %rd9817, %rd9834;
	shr.u64 	%rd9836, %rd9835, 32;
	and.b64  	%rd9837, %rd9803, 4294967295;
	add.s64 	%rd9838, %rd9836, %rd9837;
	mad.lo.s64 	%rd9839, %rd7, %rd9817, %rd9838;
	shr.u64 	%rd9840, %rd9839, 32;
	and.b64  	%rd9841, %rd9807, 4294967295;
	add.s64 	%rd9842, %rd9840, %rd9841;
	mad.lo.s64 	%rd9843, %rd8, %rd9817, %rd9842;
	shr.u64 	%rd9844, %rd9843, 32;
	and.b64  	%rd9845, %rd9810, 4294967295;
	add.s64 	%rd9846, %rd9844, %rd9845;
	mad.lo.s64 	%rd9847, %rd9, %rd9817, %rd9846;
	shr.u64 	%rd9848, %rd9847, 32;
	and.b64  	%rd9849, %rd9813, 4294967295;
	add.s64 	%rd9850, %rd9848, %rd9849;
	shr.u64 	%rd9851, %rd9850, 32;
	and.b64  	%rd9852, %rd9816, 4294967295;
	add.s64 	%rd9853, %rd9851, %rd9852;
	{ .reg .b32 tmp; mov.b64 {tmp, %r2499}, %rd9853; }
	add.s32 	%r2500, %r2496, %r2499;
	mul.lo.s32 	%r2501, %r9, %r2498;
	cvt.u64.u32 	%rd9854, %r2501;
	and.b64  	%rd9855, %rd9823, 4294967295;
	mad.lo.s64 	%rd9856, %rd2, %rd9854, %rd9855;
	shr.u64 	%rd9857, %rd9856, 32;
	and.b64  	%rd9858, %rd9827, 4294967295;
	add.s64 	%rd9859, %rd9857, %rd9858;
	mad.lo.s64 	%rd9860, %rd3, %rd9854, %rd9859;
	cvt.u32.u64 	%r2502, %rd9860;
	shr.u64 	%rd9861, %rd9860, 32;
	and.b64  	%rd9862, %rd9831, 4294967295;
	add.s64 	%rd9863, %rd9861, %rd9862;
	mad.lo.s64 	%rd9864, %rd4, %rd9854, %rd9863;
	shr.u64 	%rd9865, %rd9864, 32;
	and.b64  	%rd9866, %rd9835, 4294967295;
	add.s64 	%rd9867, %rd9865, %rd9866;
	mad.lo.s64 	%rd9868, %rd5, %rd9854, %rd9867;
	shr.u64 	%rd9869, %rd9868, 32;
	and.b64  	%rd9870, %rd9839, 4294967295;
	add.s64 	%rd9871, %rd9869, %rd9870;
	mad.lo.s64 	%rd9872, %rd6, %rd9854, %rd9871;
	shr.u64 	%rd9873, %rd9872, 32;
	and.b64  	%rd9874, %rd9843, 4294967295;
	add.s64 	%rd9875, %rd9873, %rd9874;
	mad.lo.s64 	%rd9876, %rd7, %rd9854, %rd9875;
	shr.u64 	%rd9877, %rd9876, 32;
	and.b64  	%rd9878, %rd9847, 4294967295;
	add.s64 	%rd9879, %rd9877, %rd9878;
	mad.lo.s64 	%rd9880, %rd8, %rd9854, %rd9879;
	shr.u64 	%rd9881, %rd9880, 32;
	and.b64  	%rd9882, %rd9850, 4294967295;
	add.s64 	%rd9883, %rd9881, %rd9882;
	mad.lo.s64 	%rd9884, %rd9, %rd9854, %rd9883;
	shr.u64 	%rd9885, %rd9884, 32;
	and.b64  	%rd9886, %rd9853, 4294967295;
	add.s64 	%rd9887, %rd9885, %rd9886;
	{ .reg .b32 tmp; mov.b64 {tmp, %r2503}, %rd9887; }
	add.s32 	%r2504, %r2500, %r2503;
	mul.lo.s32 	%r2505, %r9, %r2502;
	cvt.u64.u32 	%rd9888, %r2505;
	and.b64  	%rd9889, %rd9860, 4294967295;
	mad.lo.s64 	%rd9890, %rd2, %rd9888, %rd9889;
	shr.u64 	%rd9891, %rd9890, 32;
	and.b64  	%rd9892, %rd9864, 4294967295;
	add.s64 	%rd9893, %rd9891, %rd9892;
	mad.lo.s64 	%rd47351, %rd3, %rd9888, %rd9893;
	shr.u64 	%rd9894, %rd47351, 32;
	and.b64  	%rd9895, %rd9868, 4294967295;
	add.s64 	%rd9896, %rd9894, %rd9895;
	mad.lo.s64 	%rd47352, %rd4, %rd9888, %rd9896;
	cvt.u32.u64 	%r914, %rd47352;
	shr.u64 	%rd9897, %rd47352, 32;
	and.b64  	%rd9898, %rd9872, 4294967295;
	add.s64 	%rd9899, %rd9897, %rd9898;
	mad.lo.s64 	%rd47353, %rd5, %rd9888, %rd9899;
	cvt.u32.u64 	%r915, %rd47353;
	shr.u64 	%rd9900, %rd47353, 32;
	and.b64  	%rd9901, %rd9876, 4294967295;
	add.s64 	%rd9902, %rd9900, %rd9901;
	mad.lo.s64 	%rd47354, %rd6, %rd9888, %rd9902;
	cvt.u32.u64 	%r916, %rd47354;
	shr.u64 	%rd9903, %rd47354, 32;
	and.b64  	%rd9904, %rd9880, 4294967295;
	add.s64 	%rd9905, %rd9903, %rd9904;
	mad.lo.s64 	%rd47355, %rd7, %rd9888, %rd9905;
	cvt.u32.u64 	%r917, %rd47355;
	shr.u64 	%rd9906, %rd47355, 32;
	and.b64  	%rd9907, %rd9884, 4294967295;
	add.s64 	%rd9908, %rd9906, %rd9907;
	mad.lo.s64 	%rd47356, %rd8, %rd9888, %rd9908;
	cvt.u32.u64 	%r918, %rd47356;
	shr.u64 	%rd9909, %rd47356, 32;
	and.b64  	%rd9910, %rd9887, 4294967295;
	add.s64 	%rd9911, %rd9909, %rd9910;
	mad.lo.s64 	%rd47357, %rd9, %rd9888, %rd9911;
	cvt.u32.u64 	%r919, %rd47357;
	{ .reg .b32 tmp; mov.b64 {tmp, %r2506}, %rd47357; }
	add.s32 	%r6883, %r2504, %r2506;
	setp.gt.u32 	%p237, %r6883, %r2474;
	@%p237 bra 	$L__BB0_1005;
	setp.lt.u32 	%p238, %r6883, %r2474;
	@%p238 bra 	$L__BB0_1006;
	cvt.u32.u64 	%r2508, %rd8;
	setp.lt.u32 	%p239, %r2508, %r919;
	@%p239 bra 	$L__BB0_1005;
	setp.gt.u32 	%p240, %r2508, %r919;
	@%p240 bra 	$L__BB0_1006;
	cvt.u32.u64 	%r2510, %rd7;
	setp.lt.u32 	%p241, %r2510, %r918;
	@%p241 bra 	$L__BB0_1005;
	setp.gt.u32 	%p242, %r2510, %r918;
	@%p242 bra 	$L__BB0_1006;
	cvt.u32.u64 	%r2512, %rd6;
	setp.lt.u32 	%p243, %r2512, %r917;
	@%p243 bra 	$L__BB0_1005;
	setp.gt.u32 	%p244, %r2512, %r917;
	@%p244 bra 	$L__BB0_1006;
	cvt.u32.u64 	%r2514, %rd5;
	setp.lt.u32 	%p245, %r2514, %r916;
	@%p245 bra 	$L__BB0_1005;
	setp.gt.u32 	%p246, %r2514, %r916;
	@%p246 bra 	$L__BB0_1006;
	cvt.u32.u64 	%r2516, %rd4;
	setp.lt.u32 	%p247, %r2516, %r915;
	@%p247 bra 	$L__BB0_1005;
	setp.gt.u32 	%p248, %r2516, %r915;
	@%p248 bra 	$L__BB0_1006;
	cvt.u32.u64 	%r2518, %rd3;
	setp.lt.u32 	%p249, %r2518, %r914;
	@%p249 bra 	$L__BB0_1005;
	cvt.u32.u64 	%r2520, %rd2;
	setp.gt.u32 	%p250, %r2518, %r914;
	cvt.u32.u64 	%r2521, %rd47351;
	setp.gt.u32 	%p251, %r2520, %r2521;
	or.pred  	%p252, %p250, %p251;
	@%p252 bra 	$L__BB0_1006;
$L__BB0_1005:
	and.b64  	%rd9913, %rd47351, 4294967295;
	sub.s64 	%rd47351, %rd9913, %rd2;
	shr.u64 	%rd9914, %rd47351, 63;
	and.b64  	%rd9915, %rd47352, 4294967295;
	add.s64 	%rd9916, %rd9914, %rd3;
	sub.s64 	%rd47352, %rd9915, %rd9916;
	shr.u64 	%rd9917, %rd47352, 63;
	and.b64  	%rd9918, %rd47353, 4294967295;
	add.s64 	%rd9919, %rd9917, %rd4;
	sub.s64 	%rd47353, %rd9918, %rd9919;
	shr.u64 	%rd9920, %rd47353, 63;
	and.b64  	%rd9921, %rd47354, 4294967295;
	add.s64 	%rd9922, %rd9920, %rd5;
	sub.s64 	%rd47354, %rd9921, %rd9922;
	shr.u64 	%rd9923, %rd47354, 63;
	and.b64  	%rd9924, %rd47355, 4294967295;
	add.s64 	%rd9925, %rd9923, %rd6;
	sub.s64 	%rd47355, %rd9924, %rd9925;
	shr.u64 	%rd9926, %rd47355, 63;
	and.b64  	%rd9927, %rd47356, 4294967295;
	add.s64 	%rd9928, %rd9926, %rd7;
	sub.s64 	%rd47356, %rd9927, %rd9928;
	shr.u64 	%rd9929, %rd47356, 63;
	and.b64  	%rd9930, %rd47357, 4294967295;
	add.s64 	%rd9931, %rd9929, %rd8;
	sub.s64 	%rd47357, %rd9930, %rd9931;
	shr.u64 	%rd9932, %rd47357, 63;
	cvt.u32.u64 	%r2523, %rd9932;
	add.s32 	%r2524, %r2474, %r2523;
	sub.s32 	%r6883, %r6883, %r2524;
$L__BB0_1006:
	cvt.u32.u64 	%r2525, %rd9;
	and.b64  	%rd1792, %rd47351, 4294967295;
	mul.lo.s64 	%rd9933, %rd1792, %rd1561;
	cvt.u32.u64 	%r2526, %rd9933;
	shr.u64 	%rd9934, %rd9933, 32;
	and.b64  	%rd1793, %rd47352, 4294967295;
	mad.lo.s64 	%rd9935, %rd1793, %rd1561, %rd9934;
	shr.u64 	%rd9936, %rd9935, 32;
	and.b64  	%rd1794, %rd47353, 4294967295;
	mad.lo.s64 	%rd9937, %rd1794, %rd1561, %rd9936;
	shr.u64 	%rd9938, %rd9937, 32;
	and.b64  	%rd1795, %rd47354, 4294967295;
	mad.lo.s64 	%rd9939, %rd1795, %rd1561, %rd9938;
	shr.u64 	%rd9940, %rd9939, 32;
	and.b64  	%rd1796, %rd47355, 4294967295;
	mad.lo.s64 	%rd9941, %rd1796, %rd1561, %rd9940;
	shr.u64 	%rd9942, %rd9941, 32;
	and.b64  	%rd1797, %rd47356, 4294967295;
	mad.lo.s64 	%rd9943, %rd1797, %rd1561, %rd9942;
	shr.u64 	%rd9944, %rd9943, 32;
	and.b64  	%rd1798, %rd47357, 4294967295;
	mad.lo.s64 	%rd9945, %rd1798, %rd1561, %rd9944;
	shr.u64 	%rd9946, %rd9945, 32;
	cvt.u64.u32 	%rd1799, %r6883;
	mad.lo.s64 	%rd9947, %rd1799, %rd1561, %rd9946;
	shr.u64 	%rd9948, %rd9947, 32;
	and.b64  	%rd9949, %rd9935, 4294967295;
	mad.lo.s64 	%rd9950, %rd1792, %rd1570, %rd9949;
	shr.u64 	%rd9951, %rd9950, 32;
	and.b64  	%rd9952, %rd9937, 4294967295;
	add.s64 	%rd9953, %rd9951, %rd9952;
	mad.lo.s64 	%rd9954, %rd1793, %rd1570, %rd9953;
	shr.u64 	%rd9955, %rd9954, 32;
	and.b64  	%rd9956, %rd9939, 4294967295;
	add.s64 	%rd9957, %rd9955, %rd9956;
	mad.lo.s64 	%rd9958, %rd1794, %rd1570, %rd9957;
	shr.u64 	%rd9959, %rd9958, 32;
	and.b64  	%rd9960, %rd9941, 4294967295;
	add.s64 	%rd9961, %rd9959, %rd9960;
	mad.lo.s64 	%rd9962, %rd1795, %rd1570, %rd9961;
	shr.u64 	%rd9963, %rd9962, 32;
	and.b64  	%rd9964, %rd9943, 4294967295;
	add.s64 	%rd9965, %rd9963, %rd9964;
	mad.lo.s64 	%rd9966, %rd1796, %rd1570, %rd9965;
	shr.u64 	%rd9967, %rd9966, 32;
	and.b64  	%rd9968, %rd9945, 4294967295;
	add.s64 	%rd9969, %rd9967, %rd9968;
	mad.lo.s64 	%rd9970, %rd1797, %rd1570, %rd9969;
	shr.u64 	%rd9971, %rd9970, 32;
	and.b64  	%rd9972, %rd9947, 4294967295;
	add.s64 	%rd9973, %rd9971, %rd9972;
	mad.lo.s64 	%rd9974, %rd1798, %rd1570, %rd9973;
	shr.u64 	%rd9975, %rd9974, 32;
	add.s64 	%rd9976, %rd9975, %rd9948;
	mad.lo.s64 	%rd9977, %rd1799, %rd1570, %rd9976;
	shr.u64 	%rd9978, %rd9977, 32;
	and.b64  	%rd9979, %rd9954, 4294967295;
	mad.lo.s64 	%rd9980, %rd1792, %rd1571, %rd9979;
	shr.u64 	%rd9981, %rd9980, 32;
	and.b64  	%rd9982, %rd9958, 4294967295;
	add.s64 	%rd9983, %rd9981, %rd9982;
	mad.lo.s64 	%rd9984, %rd1793, %rd1571, %rd9983;
	shr.u64 	%rd9985, %rd9984, 32;
	and.b64  	%rd9986, %rd9962, 4294967295;
	add.s64 	%rd9987, %rd9985, %rd9986;
	mad.lo.s64 	%rd9988, %rd1794, %rd1571, %rd9987;
	shr.u64 	%rd9989, %rd9988, 32;
	and.b64  	%rd9990, %rd9966, 4294967295;
	add.s64 	%rd9991, %rd9989, %rd9990;
	mad.lo.s64 	%rd9992, %rd1795, %rd1571, %rd9991;
	shr.u64 	%rd9993, %rd9992, 32;
	and.b64  	%rd9994, %rd9970, 4294967295;
	add.s64 	%rd9995, %rd9993, %rd9994;
	mad.lo.s64 	%rd9996, %rd1796, %rd1571, %rd9995;
	shr.u64 	%rd9997, %rd9996, 32;
	and.b64  	%rd9998, %rd9974, 4294967295;
	add.s64 	%rd9999, %rd9997, %rd9998;
	mad.lo.s64 	%rd10000, %rd1797, %rd1571, %rd9999;
	shr.u64 	%rd10001, %rd10000, 32;
	and.b64  	%rd10002, %rd9977, 4294967295;
	add.s64 	%rd10003, %rd10001, %rd10002;
	mad.lo.s64 	%rd10004, %rd1798, %rd1571, %rd10003;
	shr.u64 	%rd10005, %rd10004, 32;
	add.s64 	%rd10006, %rd10005, %rd9978;
	mad.lo.s64 	%rd10007, %rd1799, %rd1571, %rd10006;
	shr.u64 	%rd10008, %rd10007, 32;
	and.b64  	%rd10009, %rd9984, 4294967295;
	mad.lo.s64 	%rd10010, %rd1792, %rd1572, %rd10009;
	shr.u64 	%rd10011, %rd10010, 32;
	and.b64  	%rd10012, %rd9988, 4294967295;
	add.s64 	%rd10013, %rd10011, %rd10012;
	mad.lo.s64 	%rd10014, %rd1793, %rd1572, %rd10013;
	shr.u64 	%rd10015, %rd10014, 32;
	and.b64  	%rd10016, %rd9992, 4294967295;
	add.s64 	%rd10017, %rd10015, %rd10016;
	mad.lo.s64 	%rd10018, %rd1794, %rd1572, %rd10017;
	shr.u64 	%rd10019, %rd10018, 32;
	and.b64  	%rd10020, %rd9996, 4294967295;
	add.s64 	%rd10021, %rd10019, %rd10020;
	mad.lo.s64 	%rd10022, %rd1795, %rd1572, %rd10021;
	shr.u64 	%rd10023, %rd10022, 32;
	and.b64  	%rd10024, %rd10000, 4294967295;
	add.s64 	%rd10025, %rd10023, %rd10024;
	mad.lo.s64 	%rd10026, %rd1796, %rd1572, %rd10025;
	shr.u64 	%rd10027, %rd10026, 32;
	and.b64  	%rd10028, %rd10004, 4294967295;
	add.s64 	%rd10029, %rd10027, %rd10028;
	mad.lo.s64 	%rd10030, %rd1797, %rd1572, %rd10029;
	shr.u64 	%rd10031, %rd10030, 32;
	and.b64  	%rd10032, %rd10007, 4294967295;
	add.s64 	%rd10033, %rd10031, %rd10032;
	mad.lo.s64 	%rd10034, %rd1798, %rd1572, %rd10033;
	shr.u64 	%rd10035, %rd10034, 32;
	add.s64 	%rd10036, %rd10035, %rd10008;
	mad.lo.s64 	%rd10037, %rd1799, %rd1572, %rd10036;
	shr.u64 	%rd10038, %rd10037, 32;
	and.b64  	%rd10039, %rd10014, 4294967295;
	mad.lo.s64 	%rd10040, %rd1792, %rd1573, %rd10039;
	shr.u64 	%rd10041, %rd10040, 32;
	and.b64  	%rd10042, %rd10018, 4294967295;
	add.s64 	%rd10043, %rd10041, %rd10042;
	mad.lo.s64 	%rd10044, %rd1793, %rd1573, %rd10043;
	shr.u64 	%rd10045, %rd10044, 32;
	and.b64  	%rd10046, %rd10022, 4294967295;
	add.s64 	%rd10047, %rd10045, %rd10046;
	mad.lo.s64 	%rd10048, %rd1794, %rd1573, %rd10047;
	shr.u64 	%rd10049, %rd10048, 32;
	and.b64  	%rd10050, %rd10026, 4294967295;
	add.s64 	%rd10051, %rd10049, %rd10050;
	mad.lo.s64 	%rd10052, %rd1795, %rd1573, %rd10051;
	shr.u64 	%rd10053, %rd10052, 32;
	and.b64  	%rd10054, %rd10030, 4294967295;
	add.s64 	%rd10055, %rd10053, %rd10054;
	mad.lo.s64 	%rd10056, %rd1796, %rd1573, %rd10055;
	shr.u64 	%rd10057, %rd10056, 32;
	and.b64  	%rd10058, %rd10034, 4294967295;
	add.s64 	%rd10059, %rd10057, %rd10058;
	mad.lo.s64 	%rd10060, %rd1797, %rd1573, %rd10059;
	shr.u64 	%rd10061, %rd10060, 32;
	and.b64  	%rd10062, %rd10037, 4294967295;
	add.s64 	%rd10063, %rd10061, %rd10062;
	mad.lo.s64 	%rd10064, %rd1798, %rd1573, %rd10063;
	shr.u64 	%rd10065, %rd10064, 32;
	add.s64 	%rd10066, %rd10065, %rd10038;
	mad.lo.s64 	%rd10067, %rd1799, %rd1573, %rd10066;
	shr.u64 	%rd10068, %rd10067, 32;
	and.b64  	%rd10069, %rd10044, 4294967295;
	mad.lo.s64 	%rd10070, %rd1792, %rd1574, %rd10069;
	shr.u64 	%rd10071, %rd10070, 32;
	and.b64  	%rd10072, %rd10048, 4294967295;
	add.s64 	%rd10073, %rd10071, %rd10072;
	mad.lo.s64 	%rd10074, %rd1793, %rd1574, %rd10073;
	shr.u64 	%rd10075, %rd10074, 32;
	and.b64  	%rd10076, %rd10052, 4294967295;
	add.s64 	%rd10077, %rd10075, %rd10076;
	mad.lo.s64 	%rd10078, %rd1794, %rd1574, %rd10077;
	shr.u64 	%rd10079, %rd10078, 32;
	and.b64  	%rd10080, %rd10056, 4294967295;
	add.s64 	%rd10081, %rd10079, %rd10080;
	mad.lo.s64 	%rd10082, %rd1795, %rd1574, %rd10081;
	shr.u64 	%rd10083, %rd10082, 32;
	and.b64  	%rd10084, %rd10060, 4294967295;
	add.s64 	%rd10085, %rd10083, %rd10084;
	mad.lo.s64 	%rd10086, %rd1796, %rd1574, %rd10085;
	shr.u64 	%rd10087, %rd10086, 32;
	and.b64  	%rd10088, %rd10064, 4294967295;
	add.s64 	%rd10089, %rd10087, %rd10088;
	mad.lo.s64 	%rd10090, %rd1797, %rd1574, %rd10089;
	shr.u64 	%rd10091, %rd10090, 32;
	and.b64  	%rd10092, %rd10067, 4294967295;
	add.s64 	%rd10093, %rd10091, %rd10092;
	mad.lo.s64 	%rd10094, %rd1798, %rd1574, %rd10093;
	shr.u64 	%rd10095, %rd10094, 32;
	add.s64 	%rd10096, %rd10095, %rd10068;
	mad.lo.s64 	%rd10097, %rd1799, %rd1574, %rd10096;
	shr.u64 	%rd10098, %rd10097, 32;
	and.b64  	%rd10099, %rd10074, 4294967295;
	mad.lo.s64 	%rd10100, %rd1792, %rd1575, %rd10099;
	shr.u64 	%rd10101, %rd10100, 32;
	and.b64  	%rd10102, %rd10078, 4294967295;
	add.s64 	%rd10103, %rd10101, %rd10102;
	mad.lo.s64 	%rd10104, %rd1793, %rd1575, %rd10103;
	shr.u64 	%rd10105, %rd10104, 32;
	and.b64  	%rd10106, %rd10082, 4294967295;
	add.s64 	%rd10107, %rd10105, %rd10106;
	mad.lo.s64 	%rd10108, %rd1794, %rd1575, %rd10107;
	shr.u64 	%rd10109, %rd10108, 32;
	and.b64  	%rd10110, %rd10086, 4294967295;
	add.s64 	%rd10111, %rd10109, %rd10110;
	mad.lo.s64 	%rd10112, %rd1795, %rd1575, %rd10111;
	shr.u64 	%rd10113, %rd10112, 32;
	and.b64  	%rd10114, %rd10090, 4294967295;
	add.s64 	%rd10115, %rd10113, %rd10114;
	mad.lo.s64 	%rd10116, %rd1796, %rd1575, %rd10115;
	shr.u64 	%rd10117, %rd10116, 32;
	and.b64  	%rd10118, %rd10094, 4294967295;
	add.s64 	%rd10119, %rd10117, %rd10118;
	mad.lo.s64 	%rd10120, %rd1797, %rd1575, %rd10119;
	shr.u64 	%rd10121, %rd10120, 32;
	and.b64  	%rd10122, %rd10097, 4294967295;
	add.s64 	%rd10123, %rd10121, %rd10122;
	mad.lo.s64 	%rd10124, %rd1798, %rd1575, %rd10123;
	shr.u64 	%rd10125, %rd10124, 32;
	add.s64 	%rd10126, %rd10125, %rd10098;
	mad.lo.s64 	%rd10127, %rd1799, %rd1575, %rd10126;
	shr.u64 	%rd10128, %rd10127, 32;
	and.b64  	%rd10129, %rd10104, 4294967295;
	mad.lo.s64 	%rd10130, %rd1792, %rd1576, %rd10129;
	shr.u64 	%rd10131, %rd10130, 32;
	and.b64  	%rd10132, %rd10108, 4294967295;
	add.s64 	%rd10133, %rd10131, %rd10132;
	mad.lo.s64 	%rd10134, %rd1793, %rd1576, %rd10133;
	shr.u64 	%rd10135, %rd10134, 32;
	and.b64  	%rd10136, %rd10112, 4294967295;
	add.s64 	%rd10137, %rd10135, %rd10136;
	mad.lo.s64 	%rd10138, %rd1794, %rd1576, %rd10137;
	shr.u64 	%rd10139, %rd10138, 32;
	and.b64  	%rd10140, %rd10116, 4294967295;
	add.s64 	%rd10141, %rd10139, %rd10140;
	mad.lo.s64 	%rd10142, %rd1795, %rd1576, %rd10141;
	shr.u64 	%rd10143, %rd10142, 32;
	and.b64  	%rd10144, %rd10120, 4294967295;
	add.s64 	%rd10145, %rd10143, %rd10144;
	mad.lo.s64 	%rd10146, %rd1796, %rd1576, %rd10145;
	shr.u64 	%rd10147, %rd10146, 32;
	and.b64  	%rd10148, %rd10124, 4294967295;
	add.s64 	%rd10149, %rd10147, %rd10148;
	mad.lo.s64 	%rd10150, %rd1797, %rd1576, %rd10149;
	shr.u64 	%rd10151, %rd10150, 32;
	and.b64  	%rd10152, %rd10127, 4294967295;
	add.s64 	%rd10153, %rd10151, %rd10152;
	mad.lo.s64 	%rd10154, %rd1798, %rd1576, %rd10153;
	shr.u64 	%rd10155, %rd10154, 32;
	add.s64 	%rd10156, %rd10155, %rd10128;
	mad.lo.s64 	%rd10157, %rd1799, %rd1576, %rd10156;
	{ .reg .b32 tmp; mov.b64 {tmp, %r2527}, %rd10157; }
	mul.lo.s32 	%r2528, %r9, %r2526;
	cvt.u64.u32 	%rd10158, %r2528;
	and.b64  	%rd10159, %rd9933, 4294967295;
	mad.lo.s64 	%rd10160, %rd2, %rd10158, %rd10159;
	shr.u64 	%rd10161, %rd10160, 32;
	and.b64  	%rd10162, %rd9950, 4294967295;
	add.s64 	%rd10163, %rd10161, %rd10162;
	mad.lo.s64 	%rd10164, %rd3, %rd10158, %rd10163;
	cvt.u32.u64 	%r2529, %rd10164;
	shr.u64 	%rd10165, %rd10164, 32;
	and.b64  	%rd10166, %rd9980, 4294967295;
	add.s64 	%rd10167, %rd10165, %rd10166;
	mad.lo.s64 	%rd10168, %rd4, %rd10158, %rd10167;
	shr.u64 	%rd10169, %rd10168, 32;
	and.b64  	%rd10170, %rd10010, 4294967295;
	add.s64 	%rd10171, %rd10169, %rd10170;
	mad.lo.s64 	%rd10172, %rd5, %rd10158, %rd10171;
	shr.u64 	%rd10173, %rd10172, 32;
	and.b64  	%rd10174, %rd10040, 4294967295;
	add.s64 	%rd10175, %rd10173, %rd10174;
	mad.lo.s64 	%rd10176, %rd6, %rd10158, %rd10175;
	shr.u64 	%rd10177, %rd10176, 32;
	and.b64  	%rd10178, %rd10070, 4294967295;
	add.s64 	%rd10179, %rd10177, %rd10178;
	mad.lo.s64 	%rd10180, %rd7, %rd10158, %rd10179;
	shr.u64 	%rd10181, %rd10180, 32;
	and.b64  	%rd10182, %rd10100, 4294967295;
	add.s64 	%rd10183, %rd10181, %rd10182;
	mad.lo.s64 	%rd10184, %rd8, %rd10158, %rd10183;
	shr.u64 	%rd10185, %rd10184, 32;
	and.b64  	%rd10186, %rd10130, 4294967295;
	add.s64 	%rd10187, %rd10185, %rd10186;
	mad.lo.s64 	%rd10188, %rd9, %rd10158, %rd10187;
	shr.u64 	%rd10189, %rd10188, 32;
	and.b64  	%rd10190, %rd10134, 4294967295;
	add.s64 	%rd10191, %rd10189, %rd10190;
	shr.u64 	%rd10192, %rd10191, 32;
	and.b64  	%rd10193, %rd10138, 4294967295;
	add.s64 	%rd10194, %rd10192, %rd10193;
	shr.u64 	%rd10195, %rd10194, 32;
	and.b64  	%rd10196, %rd10142, 4294967295;
	add.s64 	%rd10197, %rd10195, %rd10196;
	shr.u64 	%rd10198, %rd10197, 32;
	and.b64  	%rd10199, %rd10146, 4294967295;
	add.s64 	%rd10200, %rd10198, %rd10199;
	shr.u64 	%rd10201, %rd10200, 32;
	and.b64  	%rd10202, %rd10150, 4294967295;
	add.s64 	%rd10203, %rd10201, %rd10202;
	shr.u64 	%rd10204, %rd10203, 32;
	and.b64  	%rd10205, %rd10154, 4294967295;
	add.s64 	%rd10206, %rd10204, %rd10205;
	shr.u64 	%rd10207, %rd10206, 32;
	and.b64  	%rd10208, %rd10157, 4294967295;
	add.s64 	%rd10209, %rd10207, %rd10208;
	{ .reg .b32 tmp; mov.b64 {tmp, %r2530}, %rd10209; }
	add.s32 	%r2531, %r2527, %r2530;
	mul.lo.s32 	%r2532, %r9, %r2529;
	cvt.u64.u32 	%rd10210, %r2532;
	and.b64  	%rd10211, %rd10164, 4294967295;
	mad.lo.s64 	%rd10212, %rd2, %rd10210, %rd10211;
	shr.u64 	%rd10213, %rd10212, 32;
	and.b64  	%rd10214, %rd10168, 4294967295;
	add.s64 	%rd10215, %rd10213, %rd10214;
	mad.lo.s64 	%rd10216, %rd3, %rd10210, %rd10215;
	cvt.u32.u64 	%r2533, %rd10216;
	shr.u64 	%rd10217, %rd10216, 32;
	and.b64  	%rd10218, %rd10172, 4294967295;
	add.s64 	%rd10219, %rd10217, %rd10218;
	mad.lo.s64 	%rd10220, %rd4, %rd10210, %rd10219;
	shr.u64 	%rd10221, %rd10220, 32;
	and.b64  	%rd10222, %rd10176, 4294967295;
	add.s64 	%rd10223, %rd10221, %rd10222;
	mad.lo.s64 	%rd10224, %rd5, %rd10210, %rd10223;
	shr.u64 	%rd10225, %rd10224, 32;
	and.b64  	%rd10226, %rd10180, 4294967295;
	add.s64 	%rd10227, %rd10225, %rd10226;
	mad.lo.s64 	%rd10228, %rd6, %rd10210, %rd10227;
	shr.u64 	%rd10229, %rd10228, 32;
	and.b64  	%rd10230, %rd10184, 4294967295;
	add.s64 	%rd10231, %rd10229, %rd10230;
	mad.lo.s64 	%rd10232, %rd7, %rd10210, %rd10231;
	shr.u64 	%rd10233, %rd10232, 32;
	and.b64  	%rd10234, %rd10188, 4294967295;
	add.s64 	%rd10235, %rd10233, %rd10234;
	mad.lo.s64 	%rd10236, %rd8, %rd10210, %rd10235;
	shr.u64 	%rd10237, %rd10236, 32;
	and.b64  	%rd10238, %rd10191, 4294967295;
	add.s64 	%rd10239, %rd10237, %rd10238;
	mad.lo.s64 	%rd10240, %rd9, %rd10210, %rd10239;
	shr.u64 	%rd10241, %rd10240, 32;
	and.b64  	%rd10242, %rd10194, 4294967295;
	add.s64 	%rd10243, %rd10241, %rd10242;
	shr.u64 	%rd10244, %rd10243, 32;
	and.b64  	%rd10245, %rd10197, 4294967295;
	add.s64 	%rd10246, %rd10244, %rd10245;
	shr.u64 	%rd10247, %rd10246, 32;
	and.b64  	%rd10248, %rd10200, 4294967295;
	add.s64 	%rd10249, %rd10247, %rd10248;
	shr.u64 	%rd10250, %rd10249, 32;
	and.b64  	%rd10251, %rd10203, 4294967295;
	add.s64 	%rd10252, %rd10250, %rd10251;
	shr.u64 	%rd10253, %rd10252, 32;
	and.b64  	%rd10254, %rd10206, 4294967295;
	add.s64 	%rd10255, %rd10253, %rd10254;
	shr.u64 	%rd10256, %rd10255, 32;
	and.b64  	%rd10257, %rd10209, 4294967295;
	add.s64 	%rd10258, %rd10256, %rd10257;
	{ .reg .b32 tmp; mov.b64 {tmp, %r2534}, %rd10258; }
	add.s32 	%r2535, %r2531, %r2534;
	mul.lo.s32 	%r2536, %r9, %r2533;
	cvt.u64.u32 	%rd10259, %r2536;
	and.b64  	%rd10260, %rd10216, 4294967295;
	mad.lo.s64 	%rd10261, %rd2, %rd10259, %rd10260;
	shr.u64 	%rd10262, %rd10261, 32;
	and.b64  	%rd10263, %rd10220, 4294967295;
	add.s64 	%rd10264, %rd10262, %rd10263;
	mad.lo.s64 	%rd10265, %rd3, %rd10259, %rd10264;
	cvt.u32.u64 	%r2537, %rd10265;
	shr.u64 	%rd10266, %rd10265, 32;
	and.b64  	%rd10267, %rd10224, 4294967295;
	add.s64 	%rd10268, %rd10266, %rd10267;
	mad.lo.s64 	%rd10269, %rd4, %rd10259, %rd10268;
	shr.u64 	%rd10270, %rd10269, 32;
	and.b64  	%rd10271, %rd10228, 4294967295;
	add.s64 	%rd10272, %rd10270, %rd10271;
	mad.lo.s64 	%rd10273, %rd5, %rd10259, %rd10272;
	shr.u64 	%rd10274, %rd10273, 32;
	and.b64  	%rd10275, %rd10232, 4294967295;
	add.s64 	%rd10276, %rd10274, %rd10275;
	mad.lo.s64 	%rd10277, %rd6, %rd10259, %rd10276;
	shr.u64 	%rd10278, %rd10277, 32;
	and.b64  	%rd10279, %rd10236, 4294967295;
	add.s64 	%rd10280, %rd10278, %rd10279;
	mad.lo.s64 	%rd10281, %rd7, %rd10259, %rd10280;
	shr.u64 	%rd10282, %rd10281, 32;
	and.b64  	%rd10283, %rd10240, 4294967295;
	add.s64 	%rd10284, %rd10282, %rd10283;
	mad.lo.s64 	%rd10285, %rd8, %rd10259, %rd10284;
	shr.u64 	%rd10286, %rd10285, 32;
	and.b64  	%rd10287, %rd10243, 4294967295;
	add.s64 	%rd10288, %rd10286, %rd10287;
	mad.lo.s64 	%rd10289, %rd9, %rd10259, %rd10288;
	shr.u64 	%rd10290, %rd10289, 32;
	and.b64  	%rd10291, %rd10246, 4294967295;
	add.s64 	%rd10292, %rd10290, %rd10291;
	shr.u64 	%rd10293, %rd10292, 32;
	and.b64  	%rd10294, %rd10249, 4294967295;
	add.s64 	%rd10295, %rd10293, %rd10294;
	shr.u64 	%rd10296, %rd10295, 32;
	and.b64  	%rd10297, %rd10252, 4294967295;
	add.s64 	%rd10298, %rd10296, %rd10297;
	shr.u64 	%rd10299, %rd10298, 32;
	and.b64  	%rd10300, %rd10255, 4294967295;
	add.s64 	%rd10301, %rd10299, %rd10300;
	shr.u64 	%rd10302, %rd10301, 32;
	and.b64  	%rd10303, %rd10258, 4294967295;
	add.s64 	%rd10304, %rd10302, %rd10303;
	{ .reg .b32 tmp; mov.b64 {tmp, %r2538}, %rd10304; }
	add.s32 	%r2539, %r2535, %r2538;
	mul.lo.s32 	%r2540, %r9, %r2537;
	cvt.u64.u32 	%rd10305, %r2540;
	and.b64  	%rd10306, %rd10265, 4294967295;
	mad.lo.s64 	%rd10307, %rd2, %rd10305, %rd10306;
	shr.u64 	%rd10308, %rd10307, 32;
	and.b64  	%rd10309, %rd10269, 4294967295;
	add.s64 	%rd10310, %rd10308, %rd10309;
	mad.lo.s64 	%rd10311, %rd3, %rd10305, %rd10310;
	cvt.u32.u64 	%r2541, %rd10311;
	shr.u64 	%rd10312, %rd10311, 32;
	and.b64  	%rd10313, %rd10273, 4294967295;
	add.s64 	%rd10314, %rd10312, %rd10313;
	mad.lo.s64 	%rd10315, %rd4, %rd10305, %rd10314;
	shr.u64 	%rd10316, %rd10315, 32;
	and.b64  	%rd10317, %rd10277, 4294967295;
	add.s64 	%rd10318, %rd10316, %rd10317;
	mad.lo.s64 	%rd10319, %rd5, %rd10305, %rd10318;
	shr.u64 	%rd10320, %rd10319, 32;
	and.b64  	%rd10321, %rd10281, 4294967295;
	add.s64 	%rd10322, %rd10320, %rd10321;
	mad.lo.s64 	%rd10323, %rd6, %rd10305, %rd10322;
	shr.u64 	%rd10324, %rd10323, 32;
	and.b64  	%rd10325, %rd10285, 4294967295;
	add.s64 	%rd10326, %rd10324, %rd10325;
	mad.lo.s64 	%rd10327, %rd7, %rd10305, %rd10326;
	shr.u64 	%rd10328, %rd10327, 32;
	and.b64  	%rd10329, %rd10289, 4294967295;
	add.s64 	%rd10330, %rd10328, %rd10329;
	mad.lo.s64 	%rd10331, %rd8, %rd10305, %rd10330;
	shr.u64 	%rd10332, %rd10331, 32;
	and.b64  	%rd10333, %rd10292, 4294967295;
	add.s64 	%rd10334, %rd10332, %rd10333;
	mad.lo.s64 	%rd10335, %rd9, %rd10305, %rd10334;
	shr.u64 	%rd10336, %rd10335, 32;
	and.b64  	%rd10337, %rd10295, 4294967295;
	add.s64 	%rd10338, %rd10336, %rd10337;
	shr.u64 	%rd10339, %rd10338, 32;
	and.b64  	%rd10340, %rd10298, 4294967295;
	add.s64 	%rd10341, %rd10339, %rd10340;
	shr.u64 	%rd10342, %rd10341, 32;
	and.b64  	%rd10343, %rd10301, 4294967295;
	add.s64 	%rd10344, %rd10342, %rd10343;
	shr.u64 	%rd10345, %rd10344, 32;
	and.b64  	%rd10346, %rd10304, 4294967295;
	add.s64 	%rd10347, %rd10345, %rd10346;
	{ .reg .b32 tmp; mov.b64 {tmp, %r2542}, %rd10347; }
	add.s32 	%r2543, %r2539, %r2542;
	mul.lo.s32 	%r2544, %r9, %r2541;
	cvt.u64.u32 	%rd10348, %r2544;
	and.b64  	%rd10349, %rd10311, 4294967295;
	mad.lo.s64 	%rd10350, %rd2, %rd10348, %rd10349;
	shr.u64 	%rd10351, %rd10350, 32;
	and.b64  	%rd10352, %rd10315, 4294967295;
	add.s64 	%rd10353, %rd10351, %rd10352;
	mad.lo.s64 	%rd10354, %rd3, %rd10348, %rd10353;
	cvt.u32.u64 	%r2545, %rd10354;
	shr.u64 	%rd10355, %rd10354, 32;
	and.b64  	%rd10356, %rd10319, 4294967295;
	add.s64 	%rd10357, %rd10355, %rd10356;
	mad.lo.s64 	%rd10358, %rd4, %rd10348, %rd10357;
	shr.u64 	%rd10359, %rd10358, 32;
	and.b64  	%rd10360, %rd10323, 4294967295;
	add.s64 	%rd10361, %rd10359, %rd10360;
	mad.lo.s64 	%rd10362, %rd5, %rd10348, %rd10361;
	shr.u64 	%rd10363, %rd10362, 32;
	and.b64  	%rd10364, %rd10327, 4294967295;
	add.s64 	%rd10365, %rd10363, %rd10364;
	mad.lo.s64 	%rd10366, %rd6, %rd10348, %rd10365;
	shr.u64 	%rd10367, %rd10366, 32;
	and.b64  	%rd10368, %rd10331, 4294967295;
	add.s64 	%rd10369, %rd10367, %rd10368;
	mad.lo.s64 	%rd10370, %rd7, %rd10348, %rd10369;
	shr.u64 	%rd10371, %rd10370, 32;
	and.b64  	%rd10372, %rd10335, 4294967295;
	add.s64 	%rd10373, %rd10371, %rd10372;
	mad.lo.s64 	%rd10374, %rd8, %rd10348, %rd10373;
	shr.u64 	%rd10375, %rd10374, 32;
	and.b64  	%rd10376, %rd10338, 4294967295;
	add.s64 	%rd10377, %rd10375, %rd10376;
	mad.lo.s64 	%rd10378, %rd9, %rd10348, %rd10377;
	shr.u64 	%rd10379, %rd10378, 32;
	and.b64  	%rd10380, %rd10341, 4294967295;
	add.s64 	%rd10381, %rd10379, %rd10380;
	shr.u64 	%rd10382, %rd10381, 32;
	and.b64  	%rd10383, %rd10344, 4294967295;
	add.s64 	%rd10384, %rd10382, %rd10383;
	shr.u64 	%rd10385, %rd10384, 32;
	and.b64  	%rd10386, %rd10347, 4294967295;
	add.s64 	%rd10387, %rd10385, %rd10386;
	{ .reg .b32 tmp; mov.b64 {tmp, %r2546}, %rd10387; }
	add.s32 	%r2547, %r2543, %r2546;
	mul.lo.s32 	%r2548, %r9, %r2545;
	cvt.u64.u32 	%rd10388, %r2548;
	and.b64  	%rd10389, %rd10354, 4294967295;
	mad.lo.s64 	%rd10390, %rd2, %rd10388, %rd10389;
	shr.u64 	%rd10391, %rd10390, 32;
	and.b64  	%rd10392, %rd10358, 4294967295;
	add.s64 	%rd10393, %rd10391, %rd10392;
	mad.lo.s64 	%rd10394, %rd3, %rd10388, %rd10393;
	cvt.u32.u64 	%r2549, %rd10394;
	shr.u64 	%rd10395, %rd10394, 32;
	and.b64  	%rd10396, %rd10362, 4294967295;
	add.s64 	%rd10397, %rd10395, %rd10396;
	mad.lo.s64 	%rd10398, %rd4, %rd10388, %rd10397;
	shr.u64 	%rd10399, %rd10398, 32;
	and.b64  	%rd10400, %rd10366, 4294967295;
	add.s64 	%rd10401, %rd10399, %rd10400;
	mad.lo.s64 	%rd10402, %rd5, %rd10388, %rd10401;
	shr.u64 	%rd10403, %rd10402, 32;
	and.b64  	%rd10404, %rd10370, 4294967295;
	add.s64 	%rd10405, %rd10403, %rd10404;
	mad.lo.s64 	%rd10406, %rd6, %rd10388, %rd10405;
	shr.u64 	%rd10407, %rd10406, 32;
	and.b64  	%rd10408, %rd10374, 4294967295;
	add.s64 	%rd10409, %rd10407, %rd10408;
	mad.lo.s64 	%rd10410, %rd7, %rd10388, %rd10409;
	shr.u64 	%rd10411, %rd10410, 32;
	and.b64  	%rd10412, %rd10378, 4294967295;
	add.s64 	%rd10413, %rd10411, %rd10412;
	mad.lo.s64 	%rd10414, %rd8, %rd10388, %rd10413;
	shr.u64 	%rd10415, %rd10414, 32;
	and.b64  	%rd10416, %rd10381, 4294967295;
	add.s64 	%rd10417, %rd10415, %rd10416;
	mad.lo.s64 	%rd10418, %rd9, %rd10388, %rd10417;
	shr.u64 	%rd10419, %rd10418, 32;
	and.b64  	%rd10420, %rd10384, 4294967295;
	add.s64 	%rd10421, %rd10419, %rd10420;
	shr.u64 	%rd10422, %rd10421, 32;
	and.b64  	%rd10423, %rd10387, 4294967295;
	add.s64 	%rd10424, %rd10422, %rd10423;
	{ .reg .b32 tmp; mov.b64 {tmp, %r2550}, %rd10424; }
	add.s32 	%r2551, %r2547, %r2550;
	mul.lo.s32 	%r2552, %r9, %r2549;
	cvt.u64.u32 	%rd10425, %r2552;
	and.b64  	%rd10426, %rd10394, 4294967295;
	mad.lo.s64 	%rd10427, %rd2, %rd10425, %rd10426;
	shr.u64 	%rd10428, %rd10427, 32;
	and.b64  	%rd10429, %rd10398, 4294967295;
	add.s64 	%rd10430, %rd10428, %rd10429;
	mad.lo.s64 	%rd10431, %rd3, %rd10425, %rd10430;
	cvt.u32.u64 	%r2553, %rd10431;
	shr.u64 	%rd10432, %rd10431, 32;
	and.b64  	%rd10433, %rd10402, 4294967295;
	add.s64 	%rd10434, %rd10432, %rd10433;
	mad.lo.s64 	%rd10435, %rd4, %rd10425, %rd10434;
	shr.u64 	%rd10436, %rd10435, 32;
	and.b64  	%rd10437, %rd10406, 4294967295;
	add.s64 	%rd10438, %rd10436, %rd10437;
	mad.lo.s64 	%rd10439, %rd5, %rd10425, %rd10438;
	shr.u64 	%rd10440, %rd10439, 32;
	and.b64  	%rd10441, %rd10410, 4294967295;
	add.s64 	%rd10442, %rd10440, %rd10441;
	mad.lo.s64 	%rd10443, %rd6, %rd10425, %rd10442;
	shr.u64 	%rd10444, %rd10443, 32;
	and.b64  	%rd10445, %rd10414, 4294967295;
	add.s64 	%rd10446, %rd10444, %rd10445;
	mad.lo.s64 	%rd10447, %rd7, %rd10425, %rd10446;
	shr.u64 	%rd10448, %rd10447, 32;
	and.b64  	%rd10449, %rd10418, 4294967295;
	add.s64 	%rd10450, %rd10448, %rd10449;
	mad.lo.s64 	%rd10451, %rd8, %rd10425, %rd10450;
	shr.u64 	%rd10452, %rd10451, 32;
	and.b64  	%rd10453, %rd10421, 4294967295;
	add.s64 	%rd10454, %rd10452, %rd10453;
	mad.lo.s64 	%rd10455, %rd9, %rd10425, %rd10454;
	shr.u64 	%rd10456, %rd10455, 32;
	and.b64  	%rd10457, %rd10424, 4294967295;
	add.s64 	%rd10458, %rd10456, %rd10457;
	{ .reg .b32 tmp; mov.b64 {tmp, %r2554}, %rd10458; }
	add.s32 	%r2555, %r2551, %r2554;
	mul.lo.s32 	%r2556, %r9, %r2553;
	cvt.u64.u32 	%rd10459, %r2556;
	and.b64  	%rd10460, %rd10431, 4294967295;
	mad.lo.s64 	%rd10461, %rd2, %rd10459, %rd10460;
	shr.u64 	%rd10462, %rd10461, 32;
	and.b64  	%rd10463, %rd10435, 4294967295;
	add.s64 	%rd10464, %rd10462, %rd10463;
	mad.lo.s64 	%rd1800, %rd3, %rd10459, %rd10464;
	cvt.u32.u64 	%r6884, %rd1800;
	shr.u64 	%rd10465, %rd1800, 32;
	and.b64  	%rd10466, %rd10439, 4294967295;
	add.s64 	%rd10467, %rd10465, %rd10466;
	mad.lo.s64 	%rd47358, %rd4, %rd10459, %rd10467;
	cvt.u32.u64 	%r924, %rd47358;
	shr.u64 	%rd10468, %rd47358, 32;
	and.b64  	%rd10469, %rd10443, 4294967295;
	add.s64 	%rd10470, %rd10468, %rd10469;
	mad.lo.s64 	%rd47359, %rd5, %rd10459, %rd10470;
	cvt.u32.u64 	%r925, %rd47359;
	shr.u64 	%rd10471, %rd47359, 32;
	and.b64  	%rd10472, %rd10447, 4294967295;
	add.s64 	%rd10473, %rd10471, %rd10472;
	mad.lo.s64 	%rd47360, %rd6, %rd10459, %rd10473;
	cvt.u32.u64 	%r926, %rd47360;
	shr.u64 	%rd10474, %rd47360, 32;
	and.b64  	%rd10475, %rd10451, 4294967295;
	add.s64 	%rd10476, %rd10474, %rd10475;
	mad.lo.s64 	%rd47361, %rd7, %rd10459, %rd10476;
	cvt.u32.u64 	%r927, %rd47361;
	shr.u64 	%rd10477, %rd47361, 32;
	and.b64  	%rd10478, %rd10455, 4294967295;
	add.s64 	%rd10479, %rd10477, %rd10478;
	mad.lo.s64 	%rd47362, %rd8, %rd10459, %rd10479;
	cvt.u32.u64 	%r928, %rd47362;
	shr.u64 	%rd10480, %rd47362, 32;
	and.b64  	%rd10481, %rd10458, 4294967295;
	add.s64 	%rd10482, %rd10480, %rd10481;
	mad.lo.s64 	%rd47363, %rd9, %rd10459, %rd10482;
	cvt.u32.u64 	%r929, %rd47363;
	{ .reg .b32 tmp; mov.b64 {tmp, %r2557}, %rd47363; }
	add.s32 	%r6885, %r2555, %r2557;
	setp.gt.u32 	%p253, %r6885, %r2525;
	@%p253 bra 	$L__BB0_1020;
	cvt.u32.u64 	%r2558, %rd9;
	setp.lt.u32 	%p254, %r6885, %r2558;
	@%p254 bra 	$L__BB0_1021;
	cvt.u32.u64 	%r2559, %rd8;
	setp.lt.u32 	%p255, %r2559, %r929;
	@%p255 bra 	$L__BB0_1020;
	cvt.u32.u64 	%r2560, %rd8;
	setp.gt.u32 	%p256, %r2560, %r929;
	@%p256 bra 	$L__BB0_1021;
	cvt.u32.u64 	%r2561, %rd7;
	setp.lt.u32 	%p257, %r2561, %r928;
	@%p257 bra 	$L__BB0_1020;
	cvt.u32.u64 	%r2562, %rd7;
	setp.gt.u32 	%p258, %r2562, %r928;
	@%p258 bra 	$L__BB0_1021;
	cvt.u32.u64 	%r2563, %rd6;
	setp.lt.u32 	%p259, %r2563, %r927;
	@%p259 bra 	$L__BB0_1020;
	cvt.u32.u64 	%r2564, %rd6;
	setp.gt.u32 	%p260, %r2564, %r927;
	@%p260 bra 	$L__BB0_1021;
	cvt.u32.u64 	%r2565, %rd5;
	setp.lt.u32 	%p261, %r2565, %r926;
	@%p261 bra 	$L__BB0_1020;
	cvt.u32.u64 	%r2566, %rd5;
	setp.gt.u32 	%p262, %r2566, %r926;
	@%p262 bra 	$L__BB0_1021;
	cvt.u32.u64 	%r2567, %rd4;
	setp.lt.u32 	%p263, %r2567, %r925;
	@%p263 bra 	$L__BB0_1020;
	cvt.u32.u64 	%r2568, %rd4;
	setp.gt.u32 	%p264, %r2568, %r925;
	@%p264 bra 	$L__BB0_1021;
	cvt.u32.u64 	%r2569, %rd3;
	setp.lt.u32 	%p265, %r2569, %r924;
	@%p265 bra 	$L__BB0_1020;
	cvt.u32.u64 	%r2570, %rd3;
	cvt.u32.u64 	%r2571, %rd2;
	setp.gt.u32 	%p266, %r2570, %r924;
	setp.gt.u32 	%p267, %r2571, %r6884;
	or.pred  	%p268, %p266, %p267;
	@%p268 bra 	$L__BB0_1021;
$L__BB0_1020:
	cvt.u32.u64 	%r2572, %rd9;
	and.b64  	%rd10484, %rd1800, 4294967295;
	sub.s64 	%rd10485, %rd10484, %rd2;
	shr.u64 	%rd10486, %rd10485, 63;
	cvt.u32.u64 	%r6884, %rd10485;
	and.b64  	%rd10487, %rd47358, 4294967295;
	add.s64 	%rd10488, %rd10486, %rd3;
	sub.s64 	%rd47358, %rd10487, %rd10488;
	shr.u64 	%rd10489, %rd47358, 63;
	and.b64  	%rd10490, %rd47359, 4294967295;
	add.s64 	%rd10491, %rd10489, %rd4;
	sub.s64 	%rd47359, %rd10490, %rd10491;
	shr.u64 	%rd10492, %rd47359, 63;
	and.b64  	%rd10493, %rd47360, 4294967295;
	add.s64 	%rd10494, %rd10492, %rd5;
	sub.s64 	%rd47360, %rd10493, %rd10494;
	shr.u64 	%rd10495, %rd47360, 63;
	and.b64  	%rd10496, %rd47361, 4294967295;
	add.s64 	%rd10497, %rd10495, %rd6;
	sub.s64 	%rd47361, %rd10496, %rd10497;
	shr.u64 	%rd10498, %rd47361, 63;
	and.b64  	%rd10499, %rd47362, 4294967295;
	add.s64 	%rd10500, %rd10498, %rd7;
	sub.s64 	%rd47362, %rd10499, %rd10500;
	shr.u64 	%rd10501, %rd47362, 63;
	and.b64  	%rd10502, %rd47363, 4294967295;
	add.s64 	%rd10503, %rd10501, %rd8;
	sub.s64 	%rd47363, %rd10502, %rd10503;
	shr.u64 	%rd10504, %rd47363, 63;
	cvt.u32.u64 	%r2573, %rd10504;
	add.s32 	%r2574, %r2572, %r2573;
	sub.s32 	%r6885, %r6885, %r2574;
$L__BB0_1021:
	cvt.u32.u64 	%r2575, %rd9;
	shl.b32 	%r6886, %r6884, 1;
	shr.u32 	%r2576, %r6884, 31;
	cvt.u64.u32 	%rd10506, %r2576;
	shl.b64 	%rd10507, %rd47358, 1;
	and.b64  	%rd10508, %rd10507, 8589934590;
	or.b64  	%rd47364, %rd10508, %rd10506;
	cvt.u32.u64 	%r936, %rd47364;
	shr.u64 	%rd10509, %rd10508, 32;
	shl.b64 	%rd10510, %rd47359, 1;
	and.b64  	%rd10511, %rd10510, 8589934590;
	or.b64  	%rd47365, %rd10509, %rd10511;
	cvt.u32.u64 	%r937, %rd47365;
	shr.u64 	%rd10512, %rd10511, 32;
	shl.b64 	%rd10513, %rd47360, 1;
	and.b64  	%rd10514, %rd10513, 8589934590;
	or.b64  	%rd47366, %rd10512, %rd10514;
	cvt.u32.u64 	%r938, %rd47366;
	shr.u64 	%rd10515, %rd10514, 32;
	shl.b64 	%rd10516, %rd47361, 1;
	and.b64  	%rd10517, %rd10516, 8589934590;
	or.b64  	%rd47367, %rd10515, %rd10517;
	cvt.u32.u64 	%r939, %rd47367;
	shr.u64 	%rd10518, %rd10517, 32;
	shl.b64 	%rd10519, %rd47362, 1;
	and.b64  	%rd10520, %rd10519, 8589934590;
	or.b64  	%rd47368, %rd10518, %rd10520;
	cvt.u32.u64 	%r940, %rd47368;
	shr.u64 	%rd10521, %rd10520, 32;
	shl.b64 	%rd10522, %rd47363, 1;
	and.b64  	%rd10523, %rd10522, 8589934590;
	or.b64  	%rd47369, %rd10521, %rd10523;
	cvt.u32.u64 	%r941, %rd47369;
	shr.u64 	%rd10524, %rd10523, 32;
	mul.wide.u32 	%rd10525, %r6885, 2;
	add.s64 	%rd47370, %rd10524, %rd10525;
	cvt.u32.u64 	%r942, %rd47370;
	setp.gt.u64 	%p269, %rd47370, 4294967295;
	setp.lt.u32 	%p270, %r2575, %r942;
	or.pred  	%p271, %p269, %p270;
	@%p271 bra 	$L__BB0_1035;
	cvt.u32.u64 	%r2577, %rd9;
	setp.gt.u32 	%p272, %r2577, %r942;
	@%p272 bra 	$L__BB0_1036;
	cvt.u32.u64 	%r2578, %rd8;
	setp.lt.u32 	%p273, %r2578, %r941;
	@%p273 bra 	$L__BB0_1035;
	cvt.u32.u64 	%r2579, %rd8;
	setp.gt.u32 	%p274, %r2579, %r941;
	@%p274 bra 	$L__BB0_1036;
	cvt.u32.u64 	%r2580, %rd7;
	setp.lt.u32 	%p275, %r2580, %r940;
	@%p275 bra 	$L__BB0_1035;
	cvt.u32.u64 	%r2581, %rd7;
	setp.gt.u32 	%p276, %r2581, %r940;
	@%p276 bra 	$L__BB0_1036;
	cvt.u32.u64 	%r2582, %rd6;
	setp.lt.u32 	%p277, %r2582, %r939;
	@%p277 bra 	$L__BB0_1035;
	cvt.u32.u64 	%r2583, %rd6;
	setp.gt.u32 	%p278, %r2583, %r939;
	@%p278 bra 	$L__BB0_1036;
	cvt.u32.u64 	%r2584, %rd5;
	setp.lt.u32 	%p279, %r2584, %r938;
	@%p279 bra 	$L__BB0_1035;
	cvt.u32.u64 	%r2585, %rd5;
	setp.gt.u32 	%p280, %r2585, %r938;
	@%p280 bra 	$L__BB0_1036;
	cvt.u32.u64 	%r2586, %rd4;
	setp.lt.u32 	%p281, %r2586, %r937;
	@%p281 bra 	$L__BB0_1035;
	cvt.u32.u64 	%r2587, %rd4;
	setp.gt.u32 	%p282, %r2587, %r937;
	@%p282 bra 	$L__BB0_1036;
	cvt.u32.u64 	%r2588, %rd3;
	setp.lt.u32 	%p283, %r2588, %r936;
	@%p283 bra 	$L__BB0_1035;
	cvt.u32.u64 	%r2589, %rd3;
	cvt.u32.u64 	%r2590, %rd2;
	setp.gt.u32 	%p284, %r2589, %r936;
	setp.lt.u32 	%p285, %r6886, %r2590;
	or.pred  	%p286, %p284, %p285;
	@%p286 bra 	$L__BB0_1036;
$L__BB0_1035:
	cvt.u64.u32 	%rd10528, %r6886;
	sub.s64 	%rd10529, %rd10528, %rd2;
	shr.u64 	%rd10530, %rd10529, 63;
	cvt.u32.u64 	%r6886, %rd10529;
	and.b64  	%rd10531, %rd47364, 4294967295;
	add.s64 	%rd10532, %rd10530, %rd3;
	sub.s64 	%rd47364, %rd10531, %rd10532;
	shr.u64 	%rd10533, %rd47364, 63;
	and.b64  	%rd10534, %rd47365, 4294967295;
	add.s64 	%rd10535, %rd10533, %rd4;
	sub.s64 	%rd47365, %rd10534, %rd10535;
	shr.u64 	%rd10536, %rd47365, 63;
	and.b64  	%rd10537, %rd47366, 4294967295;
	add.s64 	%rd10538, %rd10536, %rd5;
	sub.s64 	%rd47366, %rd10537, %rd10538;
	shr.u64 	%rd10539, %rd47366, 63;
	and.b64  	%rd10540, %rd47367, 4294967295;
	add.s64 	%rd10541, %rd10539, %rd6;
	sub.s64 	%rd47367, %rd10540, %rd10541;
	shr.u64 	%rd10542, %rd47367, 63;
	and.b64  	%rd10543, %rd47368, 4294967295;
	add.s64 	%rd10544, %rd10542, %rd7;
	sub.s64 	%rd47368, %rd10543, %rd10544;
	shr.u64 	%rd10545, %rd47368, 63;
	and.b64  	%rd10546, %rd47369, 4294967295;
	add.s64 	%rd10547, %rd10545, %rd8;
	sub.s64 	%rd47369, %rd10546, %rd10547;
	shr.u64 	%rd10548, %rd47369, 63;
	and.b64  	%rd10549, %rd47370, 4294967295;
	add.s64 	%rd10550, %rd10548, %rd9;
	sub.s64 	%rd47370, %rd10549, %rd10550;
$L__BB0_1036:
	cvt.u32.u64 	%r2591, %rd9;
	shl.b32 	%r6887, %r6886, 1;
	shr.u32 	%r2592, %r6886, 31;
	cvt.u64.u32 	%rd10552, %r2592;
	shl.b64 	%rd10553, %rd47364, 1;
	and.b64  	%rd10554, %rd10553, 8589934590;
	or.b64  	%rd47371, %rd10554, %rd10552;
	cvt.u32.u64 	%r946, %rd47371;
	shr.u64 	%rd10555, %rd10554, 32;
	shl.b64 	%rd10556, %rd47365, 1;
	and.b64  	%rd10557, %rd10556, 8589934590;
	or.b64  	%rd47372, %rd10555, %rd10557;
	cvt.u32.u64 	%r947, %rd47372;
	shr.u64 	%rd10558, %rd10557, 32;
	shl.b64 	%rd10559, %rd47366, 1;
	and.b64  	%rd10560, %rd10559, 8589934590;
	or.b64  	%rd47373, %rd10558, %rd10560;
	cvt.u32.u64 	%r948, %rd47373;
	shr.u64 	%rd10561, %rd10560, 32;
	shl.b64 	%rd10562, %rd47367, 1;
	and.b64  	%rd10563, %rd10562, 8589934590;
	or.b64  	%rd47374, %rd10561, %rd10563;
	cvt.u32.u64 	%r949, %rd47374;
	shr.u64 	%rd10564, %rd10563, 32;
	shl.b64 	%rd10565, %rd47368, 1;
	and.b64  	%rd10566, %rd10565, 8589934590;
	or.b64  	%rd47375, %rd10564, %rd10566;
	cvt.u32.u64 	%r950, %rd47375;
	shr.u64 	%rd10567, %rd10566, 32;
	shl.b64 	%rd10568, %rd47369, 1;
	and.b64  	%rd10569, %rd10568, 8589934590;
	or.b64  	%rd47376, %rd10567, %rd10569;
	cvt.u32.u64 	%r951, %rd47376;
	shr.u64 	%rd10570, %rd10569, 32;
	shl.b64 	%rd10572, %rd47370, 1;
	and.b64  	%rd10573, %rd10572, 8589934590;
	or.b64  	%rd47377, %rd10570, %rd10573;
	cvt.u32.u64 	%r952, %rd47377;
	setp.gt.u64 	%p287, %rd47377, 4294967295;
	setp.lt.u32 	%p288, %r2591, %r952;
	or.pred  	%p289, %p287, %p288;
	@%p289 bra 	$L__BB0_1050;
	cvt.u32.u64 	%r2593, %rd9;
	setp.gt.u32 	%p290, %r2593, %r952;
	@%p290 bra 	$L__BB0_1051;
	cvt.u32.u64 	%r2594, %rd8;
	setp.lt.u32 	%p291, %r2594, %r951;
	@%p291 bra 	$L__BB0_1050;
	cvt.u32.u64 	%r2595, %rd8;
	setp.gt.u32 	%p292, %r2595, %r951;
	@%p292 bra 	$L__BB0_1051;
	cvt.u32.u64 	%r2596, %rd7;
	setp.lt.u32 	%p293, %r2596, %r950;
	@%p293 bra 	$L__BB0_1050;
	cvt.u32.u64 	%r2597, %rd7;
	setp.gt.u32 	%p294, %r2597, %r950;
	@%p294 bra 	$L__BB0_1051;
	cvt.u32.u64 	%r2598, %rd6;
	setp.lt.u32 	%p295, %r2598, %r949;
	@%p295 bra 	$L__BB0_1050;
	cvt.u32.u64 	%r2599, %rd6;
	setp.gt.u32 	%p296, %r2599, %r949;
	@%p296 bra 	$L__BB0_1051;
	cvt.u32.u64 	%r2600, %rd5;
	setp.lt.u32 	%p297, %r2600, %r948;
	@%p297 bra 	$L__BB0_1050;
	cvt.u32.u64 	%r2601, %rd5;
	setp.gt.u32 	%p298, %r2601, %r948;
	@%p298 bra 	$L__BB0_1051;
	cvt.u32.u64 	%r2602, %rd4;
	setp.lt.u32 	%p299, %r2602, %r947;
	@%p299 bra 	$L__BB0_1050;
	cvt.u32.u64 	%r2603, %rd4;
	setp.gt.u32 	%p300, %r2603, %r947;
	@%p300 bra 	$L__BB0_1051;
	cvt.u32.u64 	%r2604, %rd3;
	setp.lt.u32 	%p301, %r2604, %r946;
	@%p301 bra 	$L__BB0_1050;
	cvt.u32.u64 	%r2605, %rd3;
	cvt.u32.u64 	%r2606, %rd2;
	setp.gt.u32 	%p302, %r2605, %r946;
	setp.lt.u32 	%p303, %r6887, %r2606;
	or.pred  	%p304, %p302, %p303;
	@%p304 bra 	$L__BB0_1051;
$L__BB0_1050:
	cvt.u64.u32 	%rd10575, %r6887;
	sub.s64 	%rd10576, %rd10575, %rd2;
	shr.u64 	%rd10577, %rd10576, 63;
	cvt.u32.u64 	%r6887, %rd10576;
	and.b64  	%rd10578, %rd47371, 4294967295;
	add.s64 	%rd10579, %rd10577, %rd3;
	sub.s64 	%rd47371, %rd10578, %rd10579;
	shr.u64 	%rd10580, %rd47371, 63;
	and.b64  	%rd10581, %rd47372, 4294967295;
	add.s64 	%rd10582, %rd10580, %rd4;
	sub.s64 	%rd47372, %rd10581, %rd10582;
	shr.u64 	%rd10583, %rd47372, 63;
	and.b64  	%rd10584, %rd47373, 4294967295;
	add.s64 	%rd10585, %rd10583, %rd5;
	sub.s64 	%rd47373, %rd10584, %rd10585;
	shr.u64 	%rd10586, %rd47373, 63;
	and.b64  	%rd10587, %rd47374, 4294967295;
	add.s64 	%rd10588, %rd10586, %rd6;
	sub.s64 	%rd47374, %rd10587, %rd10588;
	shr.u64 	%rd10589, %rd47374, 63;
	and.b64  	%rd10590, %rd47375, 4294967295;
	add.s64 	%rd10591, %rd10589, %rd7;
	sub.s64 	%rd47375, %rd10590, %rd10591;
	shr.u64 	%rd10592, %rd47375, 63;
	and.b64  	%rd10593, %rd47376, 4294967295;
	add.s64 	%rd10594, %rd10592, %rd8;
	sub.s64 	%rd47376, %rd10593, %rd10594;
	shr.u64 	%rd10595, %rd47376, 63;
	and.b64  	%rd10596, %rd47377, 4294967295;
	add.s64 	%rd10597, %rd10595, %rd9;
	sub.s64 	%rd47377, %rd10596, %rd10597;
$L__BB0_1051:
	cvt.u32.u64 	%r2607, %rd9;
	mul.lo.s64 	%rd10598, %rd1792, %rd1792;
	cvt.u32.u64 	%r2608, %rd10598;
	shr.u64 	%rd10599, %rd10598, 32;
	mul.lo.s64 	%rd10600, %rd1793, %rd1792;
	add.s64 	%rd10601, %rd10599, %rd10600;
	shr.u64 	%rd10602, %rd10601, 32;
	mul.lo.s64 	%rd10603, %rd1794, %rd1792;
	add.s64 	%rd10604, %rd10602, %rd10603;
	shr.u64 	%rd10605, %rd10604, 32;
	mul.lo.s64 	%rd10606, %rd1795, %rd1792;
	add.s64 	%rd10607, %rd10605, %rd10606;
	shr.u64 	%rd10608, %rd10607, 32;
	mul.lo.s64 	%rd10609, %rd1796, %rd1792;
	add.s64 	%rd10610, %rd10608, %rd10609;
	shr.u64 	%rd10611, %rd10610, 32;
	mul.lo.s64 	%rd10612, %rd1797, %rd1792;
	add.s64 	%rd10613, %rd10611, %rd10612;
	shr.u64 	%rd10614, %rd10613, 32;
	mul.lo.s64 	%rd10615, %rd1798, %rd1792;
	add.s64 	%rd10616, %rd10614, %rd10615;
	shr.u64 	%rd10617, %rd10616, 32;
	mul.lo.s64 	%rd10618, %rd1792, %rd1799;
	add.s64 	%rd10619, %rd10617, %rd10618;
	shr.u64 	%rd10620, %rd10619, 32;
	and.b64  	%rd10621, %rd10601, 4294967295;
	add.s64 	%rd10622, %rd10600, %rd10621;
	shr.u64 	%rd10623, %rd10622, 32;
	and.b64  	%rd10624, %rd10604, 4294967295;
	add.s64 	%rd10625, %rd10623, %rd10624;
	mad.lo.s64 	%rd10626, %rd1793, %rd1793, %rd10625;
	shr.u64 	%rd10627, %rd10626, 32;
	mul.lo.s64 	%rd10628, %rd1794, %rd1793;
	and.b64  	%rd10629, %rd10607, 4294967295;
	add.s64 	%rd10630, %rd10627, %rd10629;
	add.s64 	%rd10631, %rd10630, %rd10628;
	shr.u64 	%rd10632, %rd10631, 32;
	mul.lo.s64 	%rd10633, %rd1795, %rd1793;
	and.b64  	%rd10634, %rd10610, 4294967295;
	add.s64 	%rd10635, %rd10632, %rd10634;
	add.s64 	%rd10636, %rd10635, %rd10633;
	shr.u64 	%rd10637, %rd10636, 32;
	mul.lo.s64 	%rd10638, %rd1796, %rd1793;
	and.b64  	%rd10639, %rd10613, 4294967295;
	add.s64 	%rd10640, %rd10637, %rd10639;
	add.s64 	%rd10641, %rd10640, %rd10638;
	shr.u64 	%rd10642, %rd10641, 32;
	mul.lo.s64 	%rd10643, %rd1797, %rd1793;
	and.b64  	%rd10644, %rd10616, 4294967295;
	add.s64 	%rd10645, %rd10642, %rd10644;
	add.s64 	%rd10646, %rd10645, %rd10643;
	shr.u64 	%rd10647, %rd10646, 32;
	mul.lo.s64 	%rd10648, %rd1798, %rd1793;
	and.b64  	%rd10649, %rd10619, 4294967295;
	add.s64 	%rd10650, %rd10647, %rd10649;
	add.s64 	%rd10651, %rd10650, %rd10648;
	shr.u64 	%rd10652, %rd10651, 32;
	mul.lo.s64 	%rd10653, %rd1793, %rd1799;
	add.s64 	%rd10654, %rd10652, %rd10620;
	add.s64 	%rd10655, %rd10654, %rd10653;
	shr.u64 	%rd10656, %rd10655, 32;
	and.b64  	%rd10657, %rd10626, 4294967295;
	add.s64 	%rd10658, %rd10603, %rd10657;
	shr.u64 	%rd10659, %rd10658, 32;
	and.b64  	%rd10660, %rd10631, 4294967295;
	add.s64 	%rd10661, %rd10659, %rd10660;
	add.s64 	%rd10662, %rd10661, %rd10628;
	shr.u64 	%rd10663, %rd10662, 32;
	and.b64  	%rd10664, %rd10636, 4294967295;
	add.s64 	%rd10665, %rd10663, %rd10664;
	mad.lo.s64 	%rd10666, %rd1794, %rd1794, %rd10665;
	shr.u64 	%rd10667, %rd10666, 32;
	mul.lo.s64 	%rd10668, %rd1795, %rd1794;
	and.b64  	%rd10669, %rd10641, 4294967295;
	add.s64 	%rd10670, %rd10667, %rd10669;
	add.s64 	%rd10671, %rd10670, %rd10668;
	shr.u64 	%rd10672, %rd10671, 32;
	mul.lo.s64 	%rd10673, %rd1796, %rd1794;
	and.b64  	%rd10674, %rd10646, 4294967295;
	add.s64 	%rd10675, %rd10672, %rd10674;
	add.s64 	%rd10676, %rd10675, %rd10673;
	shr.u64 	%rd10677, %rd10676, 32;
	mul.lo.s64 	%rd10678, %rd1797, %rd1794;
	and.b64  	%rd10679, %rd10651, 4294967295;
	add.s64 	%rd10680, %rd10677, %rd10679;
	add.s64 	%rd10681, %rd10680, %rd10678;
	shr.u64 	%rd10682, %rd10681, 32;
	mul.lo.s64 	%rd10683, %rd1798, %rd1794;
	and.b64  	%rd10684, %rd10655, 4294967295;
	add.s64 	%rd10685, %rd10682, %rd10684;
	add.s64 	%rd10686, %rd10685, %rd10683;
	shr.u64 	%rd10687, %rd10686, 32;
	mul.lo.s64 	%rd10688, %rd1794, %rd1799;
	add.s64 	%rd10689, %rd10687, %rd10656;
	add.s64 	%rd10690, %rd10689, %rd10688;
	shr.u64 	%rd10691, %rd10690, 32;
	and.b64  	%rd10692, %rd10662, 4294967295;
	add.s64 	%rd10693, %rd10606, %rd10692;
	shr.u64 	%rd10694, %rd10693, 32;
	and.b64  	%rd10695, %rd10666, 4294967295;
	add.s64 	%rd10696, %rd10694, %rd10695;
	add.s64 	%rd10697, %rd10696, %rd10633;
	shr.u64 	%rd10698, %rd10697, 32;
	and.b64  	%rd10699, %rd10671, 4294967295;
	add.s64 	%rd10700, %rd10698, %rd10699;
	add.s64 	%rd10701, %rd10700, %rd10668;
	shr.u64 	%rd10702, %rd10701, 32;
	and.b64  	%rd10703, %rd10676, 4294967295;
	add.s64 	%rd10704, %rd10702, %rd10703;
	mad.lo.s64 	%rd10705, %rd1795, %rd1795, %rd10704;
	shr.u64 	%rd10706, %rd10705, 32;
	mul.lo.s64 	%rd10707, %rd1796, %rd1795;
	and.b64  	%rd10708, %rd10681, 4294967295;
	add.s64 	%rd10709, %rd10706, %rd10708;
	add.s64 	%rd10710, %rd10709, %rd10707;
	shr.u64 	%rd10711, %rd10710, 32;
	mul.lo.s64 	%rd10712, %rd1797, %rd1795;
	and.b64  	%rd10713, %rd10686, 4294967295;
	add.s64 	%rd10714, %rd10711, %rd10713;
	add.s64 	%rd10715, %rd10714, %rd10712;
	shr.u64 	%rd10716, %rd10715, 32;
	mul.lo.s64 	%rd10717, %rd1798, %rd1795;
	and.b64  	%rd10718, %rd10690, 4294967295;
	add.s64 	%rd10719, %rd10716, %rd10718;
	add.s64 	%rd10720, %rd10719, %rd10717;
	shr.u64 	%rd10721, %rd10720, 32;
	mul.lo.s64 	%rd10722, %rd1795, %rd1799;
	add.s64 	%rd10723, %rd10721, %rd10691;
	add.s64 	%rd10724, %rd10723, %rd10722;
	shr.u64 	%rd10725, %rd10724, 32;
	and.b64  	%rd10726, %rd10697, 4294967295;
	add.s64 	%rd10727, %rd10609, %rd10726;
	shr.u64 	%rd10728, %rd10727, 32;
	and.b64  	%rd10729, %rd10701, 4294967295;
	add.s64 	%rd10730, %rd10728, %rd10729;
	add.s64 	%rd10731, %rd10730, %rd10638;
	shr.u64 	%rd10732, %rd10731, 32;
	and.b64  	%rd10733, %rd10705, 4294967295;
	add.s64 	%rd10734, %rd10732, %rd10733;
	add.s64 	%rd10735, %rd10734, %rd10673;
	shr.u64 	%rd10736, %rd10735, 32;
	and.b64  	%rd10737, %rd10710, 4294967295;
	add.s64 	%rd10738, %rd10736, %rd10737;
	add.s64 	%rd10739, %rd10738, %rd10707;
	shr.u64 	%rd10740, %rd10739, 32;
	and.b64  	%rd10741, %rd10715, 4294967295;
	add.s64 	%rd10742, %rd10740, %rd10741;
	mad.lo.s64 	%rd10743, %rd1796, %rd1796, %rd10742;
	shr.u64 	%rd10744, %rd10743, 32;
	mul.lo.s64 	%rd10745, %rd1797, %rd1796;
	and.b64  	%rd10746, %rd10720, 4294967295;
	add.s64 	%rd10747, %rd10744, %rd10746;
	add.s64 	%rd10748, %rd10747, %rd10745;
	shr.u64 	%rd10749, %rd10748, 32;
	mul.lo.s64 	%rd10750, %rd1798, %rd1796;
	and.b64  	%rd10751, %rd10724, 4294967295;
	add.s64 	%rd10752, %rd10749, %rd10751;
	add.s64 	%rd10753, %rd10752, %rd10750;
	shr.u64 	%rd10754, %rd10753, 32;
	mul.lo.s64 	%rd10755, %rd1796, %rd1799;
	add.s64 	%rd10756, %rd10754, %rd10725;
	add.s64 	%rd10757, %rd10756, %rd10755;
	shr.u64 	%rd10758, %rd10757, 32;
	and.b64  	%rd10759, %rd10731, 4294967295;
	add.s64 	%rd10760, %rd10612, %rd10759;
	shr.u64 	%rd10761, %rd10760, 32;
	and.b64  	%rd10762, %rd10735, 4294967295;
	add.s64 	%rd10763, %rd10761, %rd10762;
	add.s64 	%rd10764, %rd10763, %rd10643;
	shr.u64 	%rd10765, %rd10764, 32;
	and.b64  	%rd10766, %rd10739, 4294967295;
	add.s64 	%rd10767, %rd10765, %rd10766;
	add.s64 	%rd10768, %rd10767, %rd10678;
	shr.u64 	%rd10769, %rd10768, 32;
	and.b64  	%rd10770, %rd10743, 4294967295;
	add.s64 	%rd10771, %rd10769, %rd10770;
	add.s64 	%rd10772, %rd10771, %rd10712;
	shr.u64 	%rd10773, %rd10772, 32;
	and.b64  	%rd10774, %rd10748, 4294967295;
	add.s64 	%rd10775, %rd10773, %rd10774;
	add.s64 	%rd10776, %rd10775, %rd10745;
	shr.u64 	%rd10777, %rd10776, 32;
	and.b64  	%rd10778, %rd10753, 4294967295;
	add.s64 	%rd10779, %rd10777, %rd10778;
	mad.lo.s64 	%rd10780, %rd1797, %rd1797, %rd10779;
	shr.u64 	%rd10781, %rd10780, 32;
	mul.lo.s64 	%rd10782, %rd1798, %rd1797;
	and.b64  	%rd10783, %rd10757, 4294967295;
	add.s64 	%rd10784, %rd10781, %rd10783;
	add.s64 	%rd10785, %rd10784, %rd10782;
	shr.u64 	%rd10786, %rd10785, 32;
	mul.lo.s64 	%rd10787, %rd1797, %rd1799;
	add.s64 	%rd10788, %rd10786, %rd10758;
	add.s64 	%rd10789, %rd10788, %rd10787;
	shr.u64 	%rd10790, %rd10789, 32;
	and.b64  	%rd10791, %rd10764, 4294967295;
	add.s64 	%rd10792, %rd10615, %rd10791;
	shr.u64 	%rd10793, %rd10792, 32;
	and.b64  	%rd10794, %rd10768, 4294967295;
	add.s64 	%rd10795, %rd10793, %rd10794;
	add.s64 	%rd10796, %rd10795, %rd10648;
	shr.u64 	%rd10797, %rd10796, 32;
	and.b64  	%rd10798, %rd10772, 4294967295;
	add.s64 	%rd10799, %rd10797, %rd10798;
	add.s64 	%rd10800, %rd10799, %rd10683;
	shr.u64 	%rd10801, %rd10800, 32;
	and.b64  	%rd10802, %rd10776, 4294967295;
	add.s64 	%rd10803, %rd10801, %rd10802;
	add.s64 	%rd10804, %rd10803, %rd10717;
	shr.u64 	%rd10805, %rd10804, 32;
	and.b64  	%rd10806, %rd10780, 4294967295;
	add.s64 	%rd10807, %rd10805, %rd10806;
	add.s64 	%rd10808, %rd10807, %rd10750;
	shr.u64 	%rd10809, %rd10808, 32;
	and.b64  	%rd10810, %rd10785, 4294967295;
	add.s64 	%rd10811, %rd10809, %rd10810;
	add.s64 	%rd10812, %rd10811, %rd10782;
	shr.u64 	%rd10813, %rd10812, 32;
	and.b64  	%rd10814, %rd10789, 4294967295;
	add.s64 	%rd10815, %rd10813, %rd10814;
	mad.lo.s64 	%rd10816, %rd1798, %rd1798, %rd10815;
	shr.u64 	%rd10817, %rd10816, 32;
	mul.lo.s64 	%rd10818, %rd1798, %rd1799;
	add.s64 	%rd10819, %rd10817, %rd10790;
	add.s64 	%rd10820, %rd10819, %rd10818;
	shr.u64 	%rd10821, %rd10820, 32;
	and.b64  	%rd10822, %rd10796, 4294967295;
	add.s64 	%rd10823, %rd10618, %rd10822;
	shr.u64 	%rd10824, %rd10823, 32;
	and.b64  	%rd10825, %rd10800, 4294967295;
	add.s64 	%rd10826, %rd10824, %rd10825;
	add.s64 	%rd10827, %rd10826, %rd10653;
	shr.u64 	%rd10828, %rd10827, 32;
	and.b64  	%rd10829, %rd10804, 4294967295;
	add.s64 	%rd10830, %rd10828, %rd10829;
	add.s64 	%rd10831, %rd10830, %rd10688;
	shr.u64 	%rd10832, %rd10831, 32;
	and.b64  	%rd10833, %rd10808, 4294967295;
	add.s64 	%rd10834, %rd10832, %rd10833;
	add.s64 	%rd10835, %rd10834, %rd10722;
	shr.u64 	%rd10836, %rd10835, 32;
	and.b64  	%rd10837, %rd10812, 4294967295;
	add.s64 	%rd10838, %rd10836, %rd10837;
	add.s64 	%rd10839, %rd10838, %rd10755;
	shr.u64 	%rd10840, %rd10839, 32;
	and.b64  	%rd10841, %rd10816, 4294967295;
	add.s64 	%rd10842, %rd10840, %rd10841;
	add.s64 	%rd10843, %rd10842, %rd10787;
	shr.u64 	%rd10844, %rd10843, 32;
	and.b64  	%rd10845, %rd10820, 4294967295;
	add.s64 	%rd10846, %rd10844, %rd10845;
	add.s64 	%rd10847, %rd10846, %rd10818;
	shr.u64 	%rd10848, %rd10847, 32;
	add.s64 	%rd10849, %rd10848, %rd10821;
	mad.lo.s64 	%rd10850, %rd1799, %rd1799, %rd10849;
	{ .reg .b32 tmp; mov.b64 {tmp, %r2609}, %rd10850; }
	mul.lo.s32 	%r2610, %r9, %r2608;
	cvt.u64.u32 	%rd10851, %r2610;
	and.b64  	%rd10852, %rd10598, 4294967295;
	mad.lo.s64 	%rd10853, %rd2, %rd10851, %rd10852;
	shr.u64 	%rd10854, %rd10853, 32;
	and.b64  	%rd10855, %rd10622, 4294967295;
	add.s64 	%rd10856, %rd10854, %rd10855;
	mad.lo.s64 	%rd10857, %rd3, %rd10851, %rd10856;
	cvt.u32.u64 	%r2611, %rd10857;
	shr.u64 	%rd10858, %rd10857, 32;
	and.b64  	%rd10859, %rd10658, 4294967295;
	add.s64 	%rd10860, %rd10858, %rd10859;
	mad.lo.s64 	%rd10861, %rd4, %rd10851, %rd10860;
	shr.u64 	%rd10862, %rd10861, 32;
	and.b64  	%rd10863, %rd10693, 4294967295;
	add.s64 	%rd10864, %rd10862, %rd10863;
	mad.lo.s64 	%rd10865, %rd5, %rd10851, %rd10864;
	shr.u64 	%rd10866, %rd10865, 32;
	and.b64  	%rd10867, %rd10727, 4294967295;
	add.s64 	%rd10868, %rd10866, %rd10867;
	mad.lo.s64 	%rd10869, %rd6, %rd10851, %rd10868;
	shr.u64 	%rd10870, %rd10869, 32;
	and.b64  	%rd10871, %rd10760, 4294967295;
	add.s64 	%rd10872, %rd10870, %rd10871;
	mad.lo.s64 	%rd10873, %rd7, %rd10851, %rd10872;
	shr.u64 	%rd10874, %rd10873, 32;
	and.b64  	%rd10875, %rd10792, 4294967295;
	add.s64 	%rd10876, %rd10874, %rd10875;
	mad.lo.s64 	%rd10877, %rd8, %rd10851, %rd10876;
	shr.u64 	%rd10878, %rd10877, 32;
	and.b64  	%rd10879, %rd10823, 4294967295;
	add.s64 	%rd10880, %rd10878, %rd10879;
	mad.lo.s64 	%rd10881, %rd9, %rd10851, %rd10880;
	shr.u64 	%rd10882, %rd10881, 32;
	and.b64  	%rd10883, %rd10827, 4294967295;
	add.s64 	%rd10884, %rd10882, %rd10883;
	shr.u64 	%rd10885, %rd10884, 32;
	and.b64  	%rd10886, %rd10831, 4294967295;
	add.s64 	%rd10887, %rd10885, %rd10886;
	shr.u64 	%rd10888, %rd10887, 32;
	and.b64  	%rd10889, %rd10835, 4294967295;
	add.s64 	%rd10890, %rd10888, %rd10889;
	shr.u64 	%rd10891, %rd10890, 32;
	and.b64  	%rd10892, %rd10839, 4294967295;
	add.s64 	%rd10893, %rd10891, %rd10892;
	shr.u64 	%rd10894, %rd10893, 32;
	and.b64  	%rd10895, %rd10843, 4294967295;
	add.s64 	%rd10896, %rd10894, %rd10895;
	shr.u64 	%rd10897, %rd10896, 32;
	and.b64  	%rd10898, %rd10847, 4294967295;
	add.s64 	%rd10899, %rd10897, %rd10898;
	shr.u64 	%rd10900, %rd10899, 32;
	and.b64  	%rd10901, %rd10850, 4294967295;
	add.s64 	%rd10902, %rd10900, %rd10901;
	{ .reg .b32 tmp; mov.b64 {tmp, %r2612}, %rd10902; }
	add.s32 	%r2613, %r2609, %r2612;
	mul.lo.s32 	%r2614, %r9, %r2611;
	cvt.u64.u32 	%rd10903, %r2614;
	and.b64  	%rd10904, %rd10857, 4294967295;
	mad.lo.s64 	%rd10905, %rd2, %rd10903, %rd10904;
	shr.u64 	%rd10906, %rd10905, 32;
	and.b64  	%rd10907, %rd10861, 4294967295;
	add.s64 	%rd10908, %rd10906, %rd10907;
	mad.lo.s64 	%rd10909, %rd3, %rd10903, %rd10908;
	cvt.u32.u64 	%r2615, %rd10909;
	shr.u64 	%rd10910, %rd10909, 32;
	and.b64  	%rd10911, %rd10865, 4294967295;
	add.s64 	%rd10912, %rd10910, %rd10911;
	mad.lo.s64 	%rd10913, %rd4, %rd10903, %rd10912;
	shr.u64 	%rd10914, %rd10913, 32;
	and.b64  	%rd10915, %rd10869, 4294967295;
	add.s64 	%rd10916, %rd10914, %rd10915;
	mad.lo.s64 	%rd10917, %rd5, %rd10903, %rd10916;
	shr.u64 	%rd10918, %rd10917, 32;
	and.b64  	%rd10919, %rd10873, 4294967295;
	add.s64 	%rd10920, %rd10918, %rd10919;
	mad.lo.s64 	%rd10921, %rd6, %rd10903, %rd10920;
	shr.u64 	%rd10922, %rd10921, 32;
	and.b64  	%rd10923, %rd10877, 4294967295;
	add.s64 	%rd10924, %rd10922, %rd10923;
	mad.lo.s64 	%rd10925, %rd7, %rd10903, %rd10924;
	shr.u64 	%rd10926, %rd10925, 32;
	and.b64  	%rd10927, %rd10881, 4294967295;
	add.s64 	%rd10928, %rd10926, %rd10927;
	mad.lo.s64 	%rd10929, %rd8, %rd10903, %rd10928;
	shr.u64 	%rd10930, %rd10929, 32;
	and.b64  	%rd10931, %rd10884, 4294967295;
	add.s64 	%rd10932, %rd10930, %rd10931;
	mad.lo.s64 	%rd10933, %rd9, %rd10903, %rd10932;
	shr.u64 	%rd10934, %rd10933, 32;
	and.b64  	%rd10935, %rd10887, 4294967295;
	add.s64 	%rd10936, %rd10934, %rd10935;
	shr.u64 	%rd10937, %rd10936, 32;
	and.b64  	%rd10938, %rd10890, 4294967295;
	add.s64 	%rd10939, %rd10937, %rd10938;
	shr.u64 	%rd10940, %rd10939, 32;
	and.b64  	%rd10941, %rd10893, 4294967295;
	add.s64 	%rd10942, %rd10940, %rd10941;
	shr.u64 	%rd10943, %rd10942, 32;
	and.b64  	%rd10944, %rd10896, 4294967295;
	add.s64 	%rd10945, %rd10943, %rd10944;
	shr.u64 	%rd10946, %rd10945, 32;
	and.b64  	%rd10947, %rd10899, 4294967295;
	add.s64 	%rd10948, %rd10946, %rd10947;
	shr.u64 	%rd10949, %rd10948, 32;
	and.b64  	%rd10950, %rd10902, 4294967295;
	add.s64 	%rd10951, %rd10949, %rd10950;
	{ .reg .b32 tmp; mov.b64 {tmp, %r2616}, %rd10951; }
	add.s32 	%r2617, %r2613, %r2616;
	mul.lo.s32 	%r2618, %r9, %r2615;
	cvt.u64.u32 	%rd10952, %r2618;
	and.b64  	%rd10953, %rd10909, 4294967295;
	mad.lo.s64 	%rd10954, %rd2, %rd10952, %rd10953;
	shr.u64 	%rd10955, %rd10954, 32;
	and.b64  	%rd10956, %rd10913, 4294967295;
	add.s64 	%rd10957, %rd10955, %rd10956;
	mad.lo.s64 	%rd10958, %rd3, %rd10952, %rd10957;
	cvt.u32.u64 	%r2619, %rd10958;
	shr.u64 	%rd10959, %rd10958, 32;
	and.b64  	%rd10960, %rd10917, 4294967295;
	add.s64 	%rd10961, %rd10959, %rd10960;
	mad.lo.s64 	%rd10962, %rd4, %rd10952, %rd10961;
	shr.u64 	%rd10963, %rd10962, 32;
	and.b64  	%rd10964, %rd10921, 4294967295;
	add.s64 	%rd10965, %rd10963, %rd10964;
	mad.lo.s64 	%rd10966, %rd5, %rd10952, %rd10965;
	shr.u64 	%rd10967, %rd10966, 32;
	and.b64  	%rd10968, %rd10925, 4294967295;
	add.s64 	%rd10969, %rd10967, %rd10968;
	mad.lo.s64 	%rd10970, %rd6, %rd10952, %rd10969;
	shr.u64 	%rd10971, %rd10970, 32;
	and.b64  	%rd10972, %rd10929, 4294967295;
	add.s64 	%rd10973, %rd10971, %rd10972;
	mad.lo.s64 	%rd10974, %rd7, %rd10952, %rd10973;
	shr.u64 	%rd10975, %rd10974, 32;
	and.b64  	%rd10976, %rd10933, 4294967295;
	add.s64 	%rd10977, %rd10975, %rd10976;
	mad.lo.s64 	%rd10978, %rd8, %rd10952, %rd10977;
	shr.u64 	%rd10979, %rd10978, 32;
	and.b64  	%rd10980, %rd10936, 4294967295;
	add.s64 	%rd10981, %rd10979, %rd10980;
	mad.lo.s64 	%rd10982, %rd9, %rd10952, %rd10981;
	shr.u64 	%rd10983, %rd10982, 32;
	and.b64  	%rd10984, %rd10939, 4294967295;
	add.s64 	%rd10985, %rd10983, %rd10984;
	shr.u64 	%rd10986, %rd10985, 32;
	and.b64  	%rd10987, %rd10942, 4294967295;
	add.s64 	%rd10988, %rd10986, %rd10987;
	shr.u64 	%rd10989, %rd10988, 32;
	and.b64  	%rd10990, %rd10945, 4294967295;
	add.s64 	%rd10991, %rd10989, %rd10990;
	shr.u64 	%rd10992, %rd10991, 32;
	and.b64  	%rd10993, %rd10948, 4294967295;
	add.s64 	%rd10994, %rd10992, %rd10993;
	shr.u64 	%rd10995, %rd10994, 32;
	and.b64  	%rd10996, %rd10951, 4294967295;
	add.s64 	%rd10997, %rd10995, %rd10996;
	{ .reg .b32 tmp; mov.b64 {tmp, %r2620}, %rd10997; }
	add.s32 	%r2621, %r2617, %r2620;
	mul.lo.s32 	%r2622, %r9, %r2619;
	cvt.u64.u32 	%rd10998, %r2622;
	and.b64  	%rd10999, %rd10958, 4294967295;
	mad.lo.s64 	%rd11000, %rd2, %rd10998, %rd10999;
	shr.u64 	%rd11001, %rd11000, 32;
	and.b64  	%rd11002, %rd10962, 4294967295;
	add.s64 	%rd11003, %rd11001, %rd11002;
	mad.lo.s64 	%rd11004, %rd3, %rd10998, %rd11003;
	cvt.u32.u64 	%r2623, %rd11004;
	shr.u64 	%rd11005, %rd11004, 32;
	and.b64  	%rd11006, %rd10966, 4294967295;
	add.s64 	%rd11007, %rd11005, %rd11006;
	mad.lo.s64 	%rd11008, %rd4, %rd10998, %rd11007;
	shr.u64 	%rd11009, %rd11008, 32;
	and.b64  	%rd11010, %rd10970, 4294967295;
	add.s64 	%rd11011, %rd11009, %rd11010;
	mad.lo.s64 	%rd11012, %rd5, %rd10998, %rd11011;
	shr.u64 	%rd11013, %rd11012, 32;
	and.b64  	%rd11014, %rd10974, 4294967295;
	add.s64 	%rd11015, %rd11013, %rd11014;
	mad.lo.s64 	%rd11016, %rd6, %rd10998, %rd11015;
	shr.u64 	%rd11017, %rd11016, 32;
	and.b64  	%rd11018, %rd10978, 4294967295;
	add.s64 	%rd11019, %rd11017, %rd11018;
	mad.lo.s64 	%rd11020, %rd7, %rd10998, %rd11019;
	shr.u64 	%rd11021, %rd11020, 32;
	and.b64  	%rd11022, %rd10982, 4294967295;
	add.s64 	%rd11023, %rd11021, %rd11022;
	mad.lo.s64 	%rd11024, %rd8, %rd10998, %rd11023;
	shr.u64 	%rd11025, %rd11024, 32;
	and.b64  	%rd11026, %rd10985, 4294967295;
	add.s64 	%rd11027, %rd11025, %rd11026;
	mad.lo.s64 	%rd11028, %rd9, %rd10998, %rd11027;
	shr.u64 	%rd11029, %rd11028, 32;
	and.b64  	%rd11030, %rd10988, 4294967295;
	add.s64 	%rd11031, %rd11029, %rd11030;
	shr.u64 	%rd11032, %rd11031, 32;
	and.b64  	%rd11033, %rd10991, 4294967295;
	add.s64 	%rd11034, %rd11032, %rd11033;
	shr.u64 	%rd11035, %rd11034, 32;
	and.b64  	%rd11036, %rd10994, 4294967295;
	add.s64 	%rd11037, %rd11035, %rd11036;
	shr.u64 	%rd11038, %rd11037, 32;
	and.b64  	%rd11039, %rd10997, 4294967295;
	add.s64 	%rd11040, %rd11038, %rd11039;
	{ .reg .b32 tmp; mov.b64 {tmp, %r2624}, %rd11040; }
	add.s32 	%r2625, %r2621, %r2624;
	mul.lo.s32 	%r2626, %r9, %r2623;
	cvt.u64.u32 	%rd11041, %r2626;
	and.b64  	%rd11042, %rd11004, 4294967295;
	mad.lo.s64 	%rd11043, %rd2, %rd11041, %rd11042;
	shr.u64 	%rd11044, %rd11043, 32;
	and.b64  	%rd11045, %rd11008, 4294967295;
	add.s64 	%rd11046, %rd11044, %rd11045;
	mad.lo.s64 	%rd11047, %rd3, %rd11041, %rd11046;
	cvt.u32.u64 	%r2627, %rd11047;
	shr.u64 	%rd11048, %rd11047, 32;
	and.b64  	%rd11049, %rd11012, 4294967295;
	add.s64 	%rd11050, %rd11048, %rd11049;
	mad.lo.s64 	%rd11051, %rd4, %rd11041, %rd11050;
	shr.u64 	%rd11052, %rd11051, 32;
	and.b64  	%rd11053, %rd11016, 4294967295;
	add.s64 	%rd11054, %rd11052, %rd11053;
	mad.lo.s64 	%rd11055, %rd5, %rd11041, %rd11054;
	shr.u64 	%rd11056, %rd11055, 32;
	and.b64  	%rd11057, %rd11020, 4294967295;
	add.s64 	%rd11058, %rd11056, %rd11057;
	mad.lo.s64 	%rd11059, %rd6, %rd11041, %rd11058;
	shr.u64 	%rd11060, %rd11059, 32;
	and.b64  	%rd11061, %rd11024, 4294967295;
	add.s64 	%rd11062, %rd11060, %rd11061;
	mad.lo.s64 	%rd11063, %rd7, %rd11041, %rd11062;
	shr.u64 	%rd11064, %rd11063, 32;
	and.b64  	%rd11065, %rd11028, 4294967295;
	add.s64 	%rd11066, %rd11064, %rd11065;
	mad.lo.s64 	%rd11067, %rd8, %rd11041, %rd11066;
	shr.u64 	%rd11068, %rd11067, 32;
	and.b64  	%rd11069, %rd11031, 4294967295;
	add.s64 	%rd11070, %rd11068, %rd11069;
	mad.lo.s64 	%rd11071, %rd9, %rd11041, %rd11070;
	shr.u64 	%rd11072, %rd11071, 32;
	and.b64  	%rd11073, %rd11034, 4294967295;
	add.s64 	%rd11074, %rd11072, %rd11073;
	shr.u64 	%rd11075, %rd11074, 32;
	and.b64  	%rd11076, %rd11037, 4294967295;
	add.s64 	%rd11077, %rd11075, %rd11076;
	shr.u64 	%rd11078, %rd11077, 32;
	and.b64  	%rd11079, %rd11040, 4294967295;
	add.s64 	%rd11080, %rd11078, %rd11079;
	{ .reg .b32 tmp; mov.b64 {tmp, %r2628}, %rd11080; }
	add.s32 	%r2629, %r2625, %r2628;
	mul.lo.s32 	%r2630, %r9, %r2627;
	cvt.u64.u32 	%rd11081, %r2630;
	and.b64  	%rd11082, %rd11047, 4294967295;
	mad.lo.s64 	%rd11083, %rd2, %rd11081, %rd11082;
	shr.u64 	%rd11084, %rd11083, 32;
	and.b64  	%rd11085, %rd11051, 4294967295;
	add.s64 	%rd11086, %rd11084, %rd11085;
	mad.lo.s64 	%rd11087, %rd3, %rd11081, %rd11086;
	cvt.u32.u64 	%r2631, %rd11087;
	shr.u64 	%rd11088, %rd11087, 32;
	and.b64  	%rd11089, %rd11055, 4294967295;
	add.s64 	%rd11090, %rd11088, %rd11089;
	mad.lo.s64 	%rd11091, %rd4, %rd11081, %rd11090;
	shr.u64 	%rd11092, %rd11091, 32;
	and.b64  	%rd11093, %rd11059, 4294967295;
	add.s64 	%rd11094, %rd11092, %rd11093;
	mad.lo.s64 	%rd11095, %rd5, %rd11081, %rd11094;
	shr.u64 	%rd11096, %rd11095, 32;
	and.b64  	%rd11097, %rd11063, 4294967295;
	add.s64 	%rd11098, %rd11096, %rd11097;
	mad.lo.s64 	%rd11099, %rd6, %rd11081, %rd11098;
	shr.u64 	%rd11100, %rd11099, 32;
	and.b64  	%rd11101, %rd11067, 4294967295;
	add.s64 	%rd11102, %rd11100, %rd11101;
	mad.lo.s64 	%rd11103, %rd7, %rd11081, %rd11102;
	shr.u64 	%rd11104, %rd11103, 32;
	and.b64  	%rd11105, %rd11071, 4294967295;
	add.s64 	%rd11106, %rd11104, %rd11105;
	mad.lo.s64 	%rd11107, %rd8, %rd11081, %rd11106;
	shr.u64 	%rd11108, %rd11107, 32;
	and.b64  	%rd11109, %rd11074, 4294967295;
	add.s64 	%rd11110, %rd11108, %rd11109;
	mad.lo.s64 	%rd11111, %rd9, %rd11081, %rd11110;
	shr.u64 	%rd11112, %rd11111, 32;
	and.b64  	%rd11113, %rd11077, 4294967295;
	add.s64 	%rd11114, %rd11112, %rd11113;
	shr.u64 	%rd11115, %rd11114, 32;
	and.b64  	%rd11116, %rd11080, 4294967295;
	add.s64 	%rd11117, %rd11115, %rd11116;
	{ .reg .b32 tmp; mov.b64 {tmp, %r2632}, %rd11117; }
	add.s32 	%r2633, %r2629, %r2632;
	mul.lo.s32 	%r2634, %r9, %r2631;
	cvt.u64.u32 	%rd11118, %r2634;
	and.b64  	%rd11119, %rd11087, 4294967295;
	mad.lo.s64 	%rd11120, %rd2, %rd11118, %rd11119;
	shr.u64 	%rd11121, %rd11120, 32;
	and.b64  	%rd11122, %rd11091, 4294967295;
	add.s64 	%rd11123, %rd11121, %rd11122;
	mad.lo.s64 	%rd11124, %rd3, %rd11118, %rd11123;
	cvt.u32.u64 	%r2635, %rd11124;
	shr.u64 	%rd11125, %rd11124, 32;
	and.b64  	%rd11126, %rd11095, 4294967295;
	add.s64 	%rd11127, %rd11125, %rd11126;
	mad.lo.s64 	%rd11128, %rd4, %rd11118, %rd11127;
	shr.u64 	%rd11129, %rd11128, 32;
	and.b64  	%rd11130, %rd11099, 4294967295;
	add.s64 	%rd11131, %rd11129, %rd11130;
	mad.lo.s64 	%rd11132, %rd5, %rd11118, %rd11131;
	shr.u64 	%rd11133, %rd11132, 32;
	and.b64  	%rd11134, %rd11103, 4294967295;
	add.s64 	%rd11135, %rd11133, %rd11134;
	mad.lo.s64 	%rd11136, %rd6, %rd11118, %rd11135;
	shr.u64 	%rd11137, %rd11136, 32;
	and.b64  	%rd11138, %rd11107, 4294967295;
	add.s64 	%rd11139, %rd11137, %rd11138;
	mad.lo.s64 	%rd11140, %rd7, %rd11118, %rd11139;
	shr.u64 	%rd11141, %rd11140, 32;
	and.b64  	%rd11142, %rd11111, 4294967295;
	add.s64 	%rd11143, %rd11141, %rd11142;
	mad.lo.s64 	%rd11144, %rd8, %rd11118, %rd11143;
	shr.u64 	%rd11145, %rd11144, 32;
	and.b64  	%rd11146, %rd11114, 4294967295;
	add.s64 	%rd11147, %rd11145, %rd11146;
	mad.lo.s64 	%rd11148, %rd9, %rd11118, %rd11147;
	shr.u64 	%rd11149, %rd11148, 32;
	and.b64  	%rd11150, %rd11117, 4294967295;
	add.s64 	%rd11151, %rd11149, %rd11150;
	{ .reg .b32 tmp; mov.b64 {tmp, %r2636}, %rd11151; }
	add.s32 	%r2637, %r2633, %r2636;
	mul.lo.s32 	%r2638, %r9, %r2635;
	cvt.u64.u32 	%rd11152, %r2638;
	and.b64  	%rd11153, %rd11124, 4294967295;
	mad.lo.s64 	%rd11154, %rd2, %rd11152, %rd11153;
	shr.u64 	%rd11155, %rd11154, 32;
	and.b64  	%rd11156, %rd11128, 4294967295;
	add.s64 	%rd11157, %rd11155, %rd11156;
	mad.lo.s64 	%rd1861, %rd3, %rd11152, %rd11157;
	cvt.u32.u64 	%r6888, %rd1861;
	shr.u64 	%rd11158, %rd1861, 32;
	and.b64  	%rd11159, %rd11132, 4294967295;
	add.s64 	%rd11160, %rd11158, %rd11159;
	mad.lo.s64 	%rd47378, %rd4, %rd11152, %rd11160;
	cvt.u32.u64 	%r956, %rd47378;
	shr.u64 	%rd11161, %rd47378, 32;
	and.b64  	%rd11162, %rd11136, 4294967295;
	add.s64 	%rd11163, %rd11161, %rd11162;
	mad.lo.s64 	%rd47379, %rd5, %rd11152, %rd11163;
	cvt.u32.u64 	%r957, %rd47379;
	shr.u64 	%rd11164, %rd47379, 32;
	and.b64  	%rd11165, %rd11140, 4294967295;
	add.s64 	%rd11166, %rd11164, %rd11165;
	mad.lo.s64 	%rd47380, %rd6, %rd11152, %rd11166;
	cvt.u32.u64 	%r958, %rd47380;
	shr.u64 	%rd11167, %rd47380, 32;
	and.b64  	%rd11168, %rd11144, 4294967295;
	add.s64 	%rd11169, %rd11167, %rd11168;
	mad.lo.s64 	%rd47381, %rd7, %rd11152, %rd11169;
	cvt.u32.u64 	%r959, %rd47381;
	shr.u64 	%rd11170, %rd47381, 32;
	and.b64  	%rd11171, %rd11148, 4294967295;
	add.s64 	%rd11172, %rd11170, %rd11171;
	mad.lo.s64 	%rd47382, %rd8, %rd11152, %rd11172;
	cvt.u32.u64 	%r960, %rd47382;
	shr.u64 	%rd11173, %rd47382, 32;
	and.b64  	%rd11174, %rd11151, 4294967295;
	add.s64 	%rd11175, %rd11173, %rd11174;
	mad.lo.s64 	%rd47383, %rd9, %rd11152, %rd11175;
	cvt.u32.u64 	%r961, %rd47383;
	{ .reg .b32 tmp; mov.b64 {tmp, %r2639}, %rd47383; }
	add.s32 	%r6889, %r2637, %r2639;
	setp.gt.u32 	%p305, %r6889, %r2607;
	@%p305 bra 	$L__BB0_1065;
	cvt.u32.u64 	%r2640, %rd9;
	setp.lt.u32 	%p306, %r6889, %r2640;
	@%p306 bra 	$L__BB0_1066;
	cvt.u32.u64 	%r2641, %rd8;
	setp.lt.u32 	%p307, %r2641, %r961;
	@%p307 bra 	$L__BB0_1065;
	cvt.u32.u64 	%r2642, %rd8;
	setp.gt.u32 	%p308, %r2642, %r961;
	@%p308 bra 	$L__BB0_1066;
	cvt.u32.u64 	%r2643, %rd7;
	setp.lt.u32 	%p309, %r2643, %r960;
	@%p309 bra 	$L__BB0_1065;
	cvt.u32.u64 	%r2644, %rd7;
	setp.gt.u32 	%p310, %r2644, %r960;
	@%p310 bra 	$L__BB0_1066;
	cvt.u32.u64 	%r2645, %rd6;
	setp.lt.u32 	%p311, %r2645, %r959;
	@%p311 bra 	$L__BB0_1065;
	cvt.u32.u64 	%r2646, %rd6;
	setp.gt.u32 	%p312, %r2646, %r959;
	@%p312 bra 	$L__BB0_1066;
	cvt.u32.u64 	%r2647, %rd5;
	setp.lt.u32 	%p313, %r2647, %r958;
	@%p313 bra 	$L__BB0_1065;
	cvt.u32.u64 	%r2648, %rd5;
	setp.gt.u32 	%p314, %r2648, %r958;
	@%p314 bra 	$L__BB0_1066;
	cvt.u32.u64 	%r2649, %rd4;
	setp.lt.u32 	%p315, %r2649, %r957;
	@%p315 bra 	$L__BB0_1065;
	cvt.u32.u64 	%r2650, %rd4;
	setp.gt.u32 	%p316, %r2650, %r957;
	@%p316 bra 	$L__BB0_1066;
	cvt.u32.u64 	%r2651, %rd3;
	setp.lt.u32 	%p317, %r2651, %r956;
	@%p317 bra 	$L__BB0_1065;
	cvt.u32.u64 	%r2652, %rd3;
	cvt.u32.u64 	%r2653, %rd2;
	setp.gt.u32 	%p318, %r2652, %r956;
	setp.gt.u32 	%p319, %r2653, %r6888;
	or.pred  	%p320, %p318, %p319;
	@%p320 bra 	$L__BB0_1066;
$L__BB0_1065:
	cvt.u32.u64 	%r2654, %rd9;
	and.b64  	%rd11177, %rd1861, 4294967295;
	sub.s64 	%rd11178, %rd11177, %rd2;
	shr.u64 	%rd11179, %rd11178, 63;
	cvt.u32.u64 	%r6888, %rd11178;
	and.b64  	%rd11180, %rd47378, 4294967295;
	add.s64 	%rd11181, %rd11179, %rd3;
	sub.s64 	%rd47378, %rd11180, %rd11181;
	shr.u64 	%rd11182, %rd47378, 63;
	and.b64  	%rd11183, %rd47379, 4294967295;
	add.s64 	%rd11184, %rd11182, %rd4;
	sub.s64 	%rd47379, %rd11183, %rd11184;
	shr.u64 	%rd11185, %rd47379, 63;
	and.b64  	%rd11186, %rd47380, 4294967295;
	add.s64 	%rd11187, %rd11185, %rd5;
	sub.s64 	%rd47380, %rd11186, %rd11187;
	shr.u64 	%rd11188, %rd47380, 63;
	and.b64  	%rd11189, %rd47381, 4294967295;
	add.s64 	%rd11190, %rd11188, %rd6;
	sub.s64 	%rd47381, %rd11189, %rd11190;
	shr.u64 	%rd11191, %rd47381, 63;
	and.b64  	%rd11192, %rd47382, 4294967295;
	add.s64 	%rd11193, %rd11191, %rd7;
	sub.s64 	%rd47382, %rd11192, %rd11193;
	shr.u64 	%rd11194, %rd47382, 63;
	and.b64  	%rd11195, %rd47383, 4294967295;
	add.s64 	%rd11196, %rd11194, %rd8;
	sub.s64 	%rd47383, %rd11195, %rd11196;
	shr.u64 	%rd11197, %rd47383, 63;
	cvt.u32.u64 	%r2655, %rd11197;
	add.s32 	%r2656, %r2654, %r2655;
	sub.s32 	%r6889, %r6889, %r2656;
$L__BB0_1066:
	cvt.u32.u64 	%r2657, %rd9;
	shl.b32 	%r6890, %r6888, 1;
	shr.u32 	%r2658, %r6888, 31;
	cvt.u64.u32 	%rd11199, %r2658;
	shl.b64 	%rd11200, %rd47378, 1;
	and.b64  	%rd11201, %rd11200, 8589934590;
	or.b64  	%rd47384, %rd11201, %rd11199;
	cvt.u32.u64 	%r968, %rd47384;
	shr.u64 	%rd11202, %rd11201, 32;
	shl.b64 	%rd11203, %rd47379, 1;
	and.b64  	%rd11204, %rd11203, 8589934590;
	or.b64  	%rd47385, %rd11202, %rd11204;
	cvt.u32.u64 	%r969, %rd47385;
	shr.u64 	%rd11205, %rd11204, 32;
	shl.b64 	%rd11206, %rd47380, 1;
	and.b64  	%rd11207, %rd11206, 8589934590;
	or.b64  	%rd47386, %rd11205, %rd11207;
	cvt.u32.u64 	%r970, %rd47386;
	shr.u64 	%rd11208, %rd11207, 32;
	shl.b64 	%rd11209, %rd47381, 1;
	and.b64  	%rd11210, %rd11209, 8589934590;
	or.b64  	%rd47387, %rd11208, %rd11210;
	cvt.u32.u64 	%r971, %rd47387;
	shr.u64 	%rd11211, %rd11210, 32;
	shl.b64 	%rd11212, %rd47382, 1;
	and.b64  	%rd11213, %rd11212, 8589934590;
	or.b64  	%rd47388, %rd11211, %rd11213;
	cvt.u32.u64 	%r972, %rd47388;
	shr.u64 	%rd11214, %rd11213, 32;
	shl.b64 	%rd11215, %rd47383, 1;
	and.b64  	%rd11216, %rd11215, 8589934590;
	or.b64  	%rd47389, %rd11214, %rd11216;
	cvt.u32.u64 	%r973, %rd47389;
	shr.u64 	%rd11217, %rd11216, 32;
	mul.wide.u32 	%rd11218, %r6889, 2;
	add.s64 	%rd47390, %rd11217, %rd11218;
	cvt.u32.u64 	%r974, %rd47390;
	setp.gt.u64 	%p321, %rd47390, 4294967295;
	setp.lt.u32 	%p322, %r2657, %r974;
	or.pred  	%p323, %p321, %p322;
	@%p323 bra 	$L__BB0_1080;
	cvt.u32.u64 	%r2659, %rd9;
	setp.gt.u32 	%p324, %r2659, %r974;
	@%p324 bra 	$L__BB0_1081;
	cvt.u32.u64 	%r2660, %rd8;
	setp.lt.u32 	%p325, %r2660, %r973;
	@%p325 bra 	$L__BB0_1080;
	cvt.u32.u64 	%r2661, %rd8;
	setp.gt.u32 	%p326, %r2661, %r973;
	@%p326 bra 	$L__BB0_1081;
	cvt.u32.u64 	%r2662, %rd7;
	setp.lt.u32 	%p327, %r2662, %r972;
	@%p327 bra 	$L__BB0_1080;
	cvt.u32.u64 	%r2663, %rd7;
	setp.gt.u32 	%p328, %r2663, %r972;
	@%p328 bra 	$L__BB0_1081;
	cvt.u32.u64 	%r2664, %rd6;
	setp.lt.u32 	%p329, %r2664, %r971;
	@%p329 bra 	$L__BB0_1080;
	cvt.u32.u64 	%r2665, %rd6;
	setp.gt.u32 	%p330, %r2665, %r971;
	@%p330 bra 	$L__BB0_1081;
	cvt.u32.u64 	%r2666, %rd5;
	setp.lt.u32 	%p331, %r2666, %r970;
	@%p331 bra 	$L__BB0_1080;
	cvt.u32.u64 	%r2667, %rd5;
	setp.gt.u32 	%p332, %r2667, %r970;
	@%p332 bra 	$L__BB0_1081;
	cvt.u32.u64 	%r2668, %rd4;
	setp.lt.u32 	%p333, %r2668, %r969;
	@%p333 bra 	$L__BB0_1080;
	cvt.u32.u64 	%r2669, %rd4;
	setp.gt.u32 	%p334, %r2669, %r969;
	@%p334 bra 	$L__BB0_1081;
	cvt.u32.u64 	%r2670, %rd3;
	setp.lt.u32 	%p335, %r2670, %r968;
	@%p335 bra 	$L__BB0_1080;
	cvt.u32.u64 	%r2671, %rd3;
	cvt.u32.u64 	%r2672, %rd2;
	setp.gt.u32 	%p336, %r2671, %r968;
	setp.lt.u32 	%p337, %r6890, %r2672;
	or.pred  	%p338, %p336, %p337;
	@%p338 bra 	$L__BB0_1081;
$L__BB0_1080:
	cvt.u64.u32 	%rd11221, %r6890;
	sub.s64 	%rd11222, %rd11221, %rd2;
	shr.u64 	%rd11223, %rd11222, 63;
	cvt.u32.u64 	%r6890, %rd11222;
	and.b64  	%rd11224, %rd47384, 4294967295;
	add.s64 	%rd11225, %rd11223, %rd3;
	sub.s64 	%rd47384, %rd11224, %rd11225;
	shr.u64 	%rd11226, %rd47384, 63;
	and.b64  	%rd11227, %rd47385, 4294967295;
	add.s64 	%rd11228, %rd11226, %rd4;
	sub.s64 	%rd47385, %rd11227, %rd11228;
	shr.u64 	%rd11229, %rd47385, 63;
	and.b64  	%rd11230, %rd47386, 4294967295;
	add.s64 	%rd11231, %rd11229, %rd5;
	sub.s64 	%rd47386, %rd11230, %rd11231;
	shr.u64 	%rd11232, %rd47386, 63;
	and.b64  	%rd11233, %rd47387, 4294967295;
	add.s64 	%rd11234, %rd11232, %rd6;
	sub.s64 	%rd47387, %rd11233, %rd11234;
	shr.u64 	%rd11235, %rd47387, 63;
	and.b64  	%rd11236, %rd47388, 4294967295;
	add.s64 	%rd11237, %rd11235, %rd7;
	sub.s64 	%rd47388, %rd11236, %rd11237;
	shr.u64 	%rd11238, %rd47388, 63;
	and.b64  	%rd11239, %rd47389, 4294967295;
	add.s64 	%rd11240, %rd11238, %rd8;
	sub.s64 	%rd47389, %rd11239, %rd11240;
	shr.u64 	%rd11241, %rd47389, 63;
	and.b64  	%rd11242, %rd47390, 4294967295;
	add.s64 	%rd11243, %rd11241, %rd9;
	sub.s64 	%rd47390, %rd11242, %rd11243;
$L__BB0_1081:
	cvt.u32.u64 	%r2673, %rd9;
	shl.b32 	%r6891, %r6890, 1;
	shr.u32 	%r2674, %r6890, 31;
	cvt.u64.u32 	%rd11245, %r2674;
	shl.b64 	%rd11246, %rd47384, 1;
	and.b64  	%rd11247, %rd11246, 8589934590;
	or.b64  	%rd47391, %rd11247, %rd11245;
	cvt.u32.u64 	%r978, %rd47391;
	shr.u64 	%rd11248, %rd11247, 32;
	shl.b64 	%rd11249, %rd47385, 1;
	and.b64  	%rd11250, %rd11249, 8589934590;
	or.b64  	%rd47392, %rd11248, %rd11250;
	cvt.u32.u64 	%r979, %rd47392;
	shr.u64 	%rd11251, %rd11250, 32;
	shl.b64 	%rd11252, %rd47386, 1;
	and.b64  	%rd11253, %rd11252, 8589934590;
	or.b64  	%rd47393, %rd11251, %rd11253;
	cvt.u32.u64 	%r980, %rd47393;
	shr.u64 	%rd11254, %rd11253, 32;
	shl.b64 	%rd11255, %rd47387, 1;
	and.b64  	%rd11256, %rd11255, 8589934590;
	or.b64  	%rd47394, %rd11254, %rd11256;
	cvt.u32.u64 	%r981, %rd47394;
	shr.u64 	%rd11257, %rd11256, 32;
	shl.b64 	%rd11258, %rd47388, 1;
	and.b64  	%rd11259, %rd11258, 8589934590;
	or.b64  	%rd47395, %rd11257, %rd11259;
	cvt.u32.u64 	%r982, %rd47395;
	shr.u64 	%rd11260, %rd11259, 32;
	shl.b64 	%rd11261, %rd47389, 1;
	and.b64  	%rd11262, %rd11261, 8589934590;
	or.b64  	%rd47396, %rd11260, %rd11262;
	cvt.u32.u64 	%r983, %rd47396;
	shr.u64 	%rd11263, %rd11262, 32;
	shl.b64 	%rd11265, %rd47390, 1;
	and.b64  	%rd11266, %rd11265, 8589934590;
	or.b64  	%rd47397, %rd11263, %rd11266;
	cvt.u32.u64 	%r984, %rd47397;
	setp.gt.u64 	%p339, %rd47397, 4294967295;
	setp.lt.u32 	%p340, %r2673, %r984;
	or.pred  	%p341, %p339, %p340;
	@%p341 bra 	$L__BB0_1095;
	cvt.u32.u64 	%r2675, %rd9;
	setp.gt.u32 	%p342, %r2675, %r984;
	@%p342 bra 	$L__BB0_1096;
	cvt.u32.u64 	%r2676, %rd8;
	setp.lt.u32 	%p343, %r2676, %r983;
	@%p343 bra 	$L__BB0_1095;
	cvt.u32.u64 	%r2677, %rd8;
	setp.gt.u32 	%p344, %r2677, %r983;
	@%p344 bra 	$L__BB0_1096;
	cvt.u32.u64 	%r2678, %rd7;
	setp.lt.u32 	%p345, %r2678, %r982;
	@%p345 bra 	$L__BB0_1095;
	cvt.u32.u64 	%r2679, %rd7;
	setp.gt.u32 	%p346, %r2679, %r982;
	@%p346 bra 	$L__BB0_1096;
	cvt.u32.u64 	%r2680, %rd6;
	setp.lt.u32 	%p347, %r2680, %r981;
	@%p347 bra 	$L__BB0_1095;
	cvt.u32.u64 	%r2681, %rd6;
	setp.gt.u32 	%p348, %r2681, %r981;
	@%p348 bra 	$L__BB0_1096;
	cvt.u32.u64 	%r2682, %rd5;
	setp.lt.u32 	%p349, %r2682, %r980;
	@%p349 bra 	$L__BB0_1095;
	cvt.u32.u64 	%r2683, %rd5;
	setp.gt.u32 	%p350, %r2683, %r980;
	@%p350 bra 	$L__BB0_1096;
	cvt.u32.u64 	%r2684, %rd4;
	setp.lt.u32 	%p351, %r2684, %r979;
	@%p351 bra 	$L__BB0_1095;
	cvt.u32.u64 	%r2685, %rd4;
	setp.gt.u32 	%p352, %r2685, %r979;
	@%p352 bra 	$L__BB0_1096;
	cvt.u32.u64 	%r2686, %rd3;
	setp.lt.u32 	%p353, %r2686, %r978;
	@%p353 bra 	$L__BB0_1095;
	cvt.u32.u64 	%r2687, %rd3;
	cvt.u32.u64 	%r2688, %rd2;
	setp.gt.u32 	%p354, %r2687, %r978;
	setp.lt.u32 	%p355, %r6891, %r2688;
	or.pred  	%p356, %p354, %p355;
	@%p356 bra 	$L__BB0_1096;
$L__BB0_1095:
	cvt.u64.u32 	%rd11268, %r6891;
	sub.s64 	%rd11269, %rd11268, %rd2;
	shr.u64 	%rd11270, %rd11269, 63;
	cvt.u32.u64 	%r6891, %rd11269;
	and.b64  	%rd11271, %rd47391, 4294967295;
	add.s64 	%rd11272, %rd11270, %rd3;
	sub.s64 	%rd47391, %rd11271, %rd11272;
	shr.u64 	%rd11273, %rd47391, 63;
	and.b64  	%rd11274, %rd47392, 4294967295;
	add.s64 	%rd11275, %rd11273, %rd4;
	sub.s64 	%rd47392, %rd11274, %rd11275;
	shr.u64 	%rd11276, %rd47392, 63;
	and.b64  	%rd11277, %rd47393, 4294967295;
	add.s64 	%rd11278, %rd11276, %rd5;
	sub.s64 	%rd47393, %rd11277, %rd11278;
	shr.u64 	%rd11279, %rd47393, 63;
	and.b64  	%rd11280, %rd47394, 4294967295;
	add.s64 	%rd11281, %rd11279, %rd6;
	sub.s64 	%rd47394, %rd11280, %rd11281;
	shr.u64 	%rd11282, %rd47394, 63;
	and.b64  	%rd11283, %rd47395, 4294967295;
	add.s64 	%rd11284, %rd11282, %rd7;
	sub.s64 	%rd47395, %rd11283, %rd11284;
	shr.u64 	%rd11285, %rd47395, 63;
	and.b64  	%rd11286, %rd47396, 4294967295;
	add.s64 	%rd11287, %rd11285, %rd8;
	sub.s64 	%rd47396, %rd11286, %rd11287;
	shr.u64 	%rd11288, %rd47396, 63;
	and.b64  	%rd11289, %rd47397, 4294967295;
	add.s64 	%rd11290, %rd11288, %rd9;
	sub.s64 	%rd47397, %rd11289, %rd11290;
$L__BB0_1096:
	cvt.u32.u64 	%r2689, %rd9;
	shl.b32 	%r6892, %r6891, 1;
	shr.u32 	%r2690, %r6891, 31;
	cvt.u64.u32 	%rd11292, %r2690;
	shl.b64 	%rd11293, %rd47391, 1;
	and.b64  	%rd11294, %rd11293, 8589934590;
	or.b64  	%rd47398, %rd11294, %rd11292;
	cvt.u32.u64 	%r988, %rd47398;
	shr.u64 	%rd11295, %rd11294, 32;
	shl.b64 	%rd11296, %rd47392, 1;
	and.b64  	%rd11297, %rd11296, 8589934590;
	or.b64  	%rd47399, %rd11295, %rd11297;
	cvt.u32.u64 	%r989, %rd47399;
	shr.u64 	%rd11298, %rd11297, 32;
	shl.b64 	%rd11299, %rd47393, 1;
	and.b64  	%rd11300, %rd11299, 8589934590;
	or.b64  	%rd47400, %rd11298, %rd11300;
	cvt.u32.u64 	%r990, %rd47400;
	shr.u64 	%rd11301, %rd11300, 32;
	shl.b64 	%rd11302, %rd47394, 1;
	and.b64  	%rd11303, %rd11302, 8589934590;
	or.b64  	%rd47401, %rd11301, %rd11303;
	cvt.u32.u64 	%r991, %rd47401;
	shr.u64 	%rd11304, %rd11303, 32;
	shl.b64 	%rd11305, %rd47395, 1;
	and.b64  	%rd11306, %rd11305, 8589934590;
	or.b64  	%rd47402, %rd11304, %rd11306;
	cvt.u32.u64 	%r992, %rd47402;
	shr.u64 	%rd11307, %rd11306, 32;
	shl.b64 	%rd11308, %rd47396, 1;
	and.b64  	%rd11309, %rd11308, 8589934590;
	or.b64  	%rd47403, %rd11307, %rd11309;
	cvt.u32.u64 	%r993, %rd47403;
	shr.u64 	%rd11310, %rd11309, 32;
	shl.b64 	%rd11312, %rd47397, 1;
	and.b64  	%rd11313, %rd11312, 8589934590;
	or.b64  	%rd47404, %rd11310, %rd11313;
	cvt.u32.u64 	%r994, %rd47404;
	setp.gt.u64 	%p357, %rd47404, 4294967295;
	setp.lt.u32 	%p358, %r2689, %r994;
	or.pred  	%p359, %p357, %p358;
	@%p359 bra 	$L__BB0_1110;
	cvt.u32.u64 	%r2691, %rd9;
	setp.gt.u32 	%p360, %r2691, %r994;
	@%p360 bra 	$L__BB0_1111;
	cvt.u32.u64 	%r2692, %rd8;
	setp.lt.u32 	%p361, %r2692, %r993;
	@%p361 bra 	$L__BB0_1110;
	cvt.u32.u64 	%r2693, %rd8;
	setp.gt.u32 	%p362, %r2693, %r993;
	@%p362 bra 	$L__BB0_1111;
	cvt.u32.u64 	%r2694, %rd7;
	setp.lt.u32 	%p363, %r2694, %r992;
	@%p363 bra 	$L__BB0_1110;
	cvt.u32.u64 	%r2695, %rd7;
	setp.gt.u32 	%p364, %r2695, %r992;
	@%p364 bra 	$L__BB0_1111;
	cvt.u32.u64 	%r2696, %rd6;
	setp.lt.u32 	%p365, %r2696, %r991;
	@%p365 bra 	$L__BB0_1110;
	cvt.u32.u64 	%r2697, %rd6;
	setp.gt.u32 	%p366, %r2697, %r991;
	@%p366 bra 	$L__BB0_1111;
	cvt.u32.u64 	%r2698, %rd5;
	setp.lt.u32 	%p367, %r2698, %r990;
	@%p367 bra 	$L__BB0_1110;
	cvt.u32.u64 	%r2699, %rd5;
	setp.gt.u32 	%p368, %r2699, %r990;
	@%p368 bra 	$L__BB0_1111;
	cvt.u32.u64 	%r2700, %rd4;
	setp.lt.u32 	%p369, %r2700, %r989;
	@%p369 bra 	$L__BB0_1110;
	cvt.u32.u64 	%r2701, %rd4;
	setp.gt.u32 	%p370, %r2701, %r989;
	@%p370 bra 	$L__BB0_1111;
	cvt.u32.u64 	%r2702, %rd3;
	setp.lt.u32 	%p371, %r2702, %r988;
	@%p371 bra 	$L__BB0_1110;
	cvt.u32.u64 	%r2703, %rd3;
	cvt.u32.u64 	%r2704, %rd2;
	setp.gt.u32 	%p372, %r2703, %r988;
	setp.lt.u32 	%p373, %r6892, %r2704;
	or.pred  	%p374, %p372, %p373;
	@%p374 bra 	$L__BB0_1111;
$L__BB0_1110:
	cvt.u64.u32 	%rd11315, %r6892;
	sub.s64 	%rd11316, %rd11315, %rd2;
	shr.u64 	%rd11317, %rd11316, 63;
	cvt.u32.u64 	%r6892, %rd11316;
	and.b64  	%rd11318, %rd47398, 4294967295;
	add.s64 	%rd11319, %rd11317, %rd3;
	sub.s64 	%rd47398, %rd11318, %rd11319;
	shr.u64 	%rd11320, %rd47398, 63;
	and.b64  	%rd11321, %rd47399, 4294967295;
	add.s64 	%rd11322, %rd11320, %rd4;
	sub.s64 	%rd47399, %rd11321, %rd11322;
	shr.u64 	%rd11323, %rd47399, 63;
	and.b64  	%rd11324, %rd47400, 4294967295;
	add.s64 	%rd11325, %rd11323, %rd5;
	sub.s64 	%rd47400, %rd11324, %rd11325;
	shr.u64 	%rd11326, %rd47400, 63;
	and.b64  	%rd11327, %rd47401, 4294967295;
	add.s64 	%rd11328, %rd11326, %rd6;
	sub.s64 	%rd47401, %rd11327, %rd11328;
	shr.u64 	%rd11329, %rd47401, 63;
	and.b64  	%rd11330, %rd47402, 4294967295;
	add.s64 	%rd11331, %rd11329, %rd7;
	sub.s64 	%rd47402, %rd11330, %rd11331;
	shr.u64 	%rd11332, %rd47402, 63;
	and.b64  	%rd11333, %rd47403, 4294967295;
	add.s64 	%rd11334, %rd11332, %rd8;
	sub.s64 	%rd47403, %rd11333, %rd11334;
	shr.u64 	%rd11335, %rd47403, 63;
	and.b64  	%rd11336, %rd47404, 4294967295;
	add.s64 	%rd11337, %rd11335, %rd9;
	sub.s64 	%rd47404, %rd11336, %rd11337;
$L__BB0_1111:
	cvt.u32.u64 	%r2705, %rd9;
	mul.lo.s64 	%rd11338, %rd1561, %rd1561;
	cvt.u32.u64 	%r2706, %rd11338;
	shr.u64 	%rd11339, %rd11338, 32;
	mul.lo.s64 	%rd11340, %rd1570, %rd1561;
	add.s64 	%rd11341, %rd11339, %rd11340;
	shr.u64 	%rd11342, %rd11341, 32;
	mul.lo.s64 	%rd11343, %rd1571, %rd1561;
	add.s64 	%rd11344, %rd11342, %rd11343;
	shr.u64 	%rd11345, %rd11344, 32;
	mul.lo.s64 	%rd11346, %rd1572, %rd1561;
	add.s64 	%rd11347, %rd11345, %rd11346;
	shr.u64 	%rd11348, %rd11347, 32;
	mul.lo.s64 	%rd11349, %rd1573, %rd1561;
	add.s64 	%rd11350, %rd11348, %rd11349;
	shr.u64 	%rd11351, %rd11350, 32;
	mul.lo.s64 	%rd11352, %rd1574, %rd1561;
	add.s64 	%rd11353, %rd11351, %rd11352;
	shr.u64 	%rd11354, %rd11353, 32;
	mul.lo.s64 	%rd11355, %rd1575, %rd1561;
	add.s64 	%rd11356, %rd11354, %rd11355;
	shr.u64 	%rd11357, %rd11356, 32;
	mul.lo.s64 	%rd11358, %rd1576, %rd1561;
	add.s64 	%rd11359, %rd11357, %rd11358;
	shr.u64 	%rd11360, %rd11359, 32;
	and.b64  	%rd11361, %rd11341, 4294967295;
	add.s64 	%rd11362, %rd11340, %rd11361;
	shr.u64 	%rd11363, %rd11362, 32;
	and.b64  	%rd11364, %rd11344, 4294967295;
	add.s64 	%rd11365, %rd11363, %rd11364;
	mad.lo.s64 	%rd11366, %rd1570, %rd1570, %rd11365;
	shr.u64 	%rd11367, %rd11366, 32;
	mul.lo.s64 	%rd11368, %rd1571, %rd1570;
	and.b64  	%rd11369, %rd11347, 4294967295;
	add.s64 	%rd11370, %rd11367, %rd11369;
	add.s64 	%rd11371, %rd11370, %rd11368;
	shr.u64 	%rd11372, %rd11371, 32;
	mul.lo.s64 	%rd11373, %rd1572, %rd1570;
	and.b64  	%rd11374, %rd11350, 4294967295;
	add.s64 	%rd11375, %rd11372, %rd11374;
	add.s64 	%rd11376, %rd11375, %rd11373;
	shr.u64 	%rd11377, %rd11376, 32;
	mul.lo.s64 	%rd11378, %rd1573, %rd1570;
	and.b64  	%rd11379, %rd11353, 4294967295;
	add.s64 	%rd11380, %rd11377, %rd11379;
	add.s64 	%rd11381, %rd11380, %rd11378;
	shr.u64 	%rd11382, %rd11381, 32;
	mul.lo.s64 	%rd11383, %rd1574, %rd1570;
	and.b64  	%rd11384, %rd11356, 4294967295;
	add.s64 	%rd11385, %rd11382, %rd11384;
	add.s64 	%rd11386, %rd11385, %rd11383;
	shr.u64 	%rd11387, %rd11386, 32;
	mul.lo.s64 	%rd11388, %rd1575, %rd1570;
	and.b64  	%rd11389, %rd11359, 4294967295;
	add.s64 	%rd11390, %rd11387, %rd11389;
	add.s64 	%rd11391, %rd11390, %rd11388;
	shr.u64 	%rd11392, %rd11391, 32;
	mul.lo.s64 	%rd11393, %rd1576, %rd1570;
	add.s64 	%rd11394, %rd11392, %rd11360;
	add.s64 	%rd11395, %rd11394, %rd11393;
	shr.u64 	%rd11396, %rd11395, 32;
	and.b64  	%rd11397, %rd11366, 4294967295;
	add.s64 	%rd11398, %rd11343, %rd11397;
	shr.u64 	%rd11399, %rd11398, 32;
	and.b64  	%rd11400, %rd11371, 4294967295;
	add.s64 	%rd11401, %rd11399, %rd11400;
	add.s64 	%rd11402, %rd11401, %rd11368;
	shr.u64 	%rd11403, %rd11402, 32;
	and.b64  	%rd11404, %rd11376, 4294967295;
	add.s64 	%rd11405, %rd11403, %rd11404;
	mad.lo.s64 	%rd11406, %rd1571, %rd1571, %rd11405;
	shr.u64 	%rd11407, %rd11406, 32;
	mul.lo.s64 	%rd11408, %rd1572, %rd1571;
	and.b64  	%rd11409, %rd11381, 4294967295;
	add.s64 	%rd11410, %rd11407, %rd11409;
	add.s64 	%rd11411, %rd11410, %rd11408;
	shr.u64 	%rd11412, %rd11411, 32;
	mul.lo.s64 	%rd11413, %rd1573, %rd1571;
	and.b64  	%rd11414, %rd11386, 4294967295;
	add.s64 	%rd11415, %rd11412, %rd11414;
	add.s64 	%rd11416, %rd11415, %rd11413;
	shr.u64 	%rd11417, %rd11416, 32;
	mul.lo.s64 	%rd11418, %rd1574, %rd1571;
	and.b64  	%rd11419, %rd11391, 4294967295;
	add.s64 	%rd11420, %rd11417, %rd11419;
	add.s64 	%rd11421, %rd11420, %rd11418;
	shr.u64 	%rd11422, %rd11421, 32;
	mul.lo.s64 	%rd11423, %rd1575, %rd1571;
	and.b64  	%rd11424, %rd11395, 4294967295;
	add.s64 	%rd11425, %rd11422, %rd11424;
	add.s64 	%rd11426, %rd11425, %rd11423;
	shr.u64 	%rd11427, %rd11426, 32;
	mul.lo.s64 	%rd11428, %rd1576, %rd1571;
	add.s64 	%rd11429, %rd11427, %rd11396;
	add.s64 	%rd11430, %rd11429, %rd11428;
	shr.u64 	%rd11431, %rd11430, 32;
	and.b64  	%rd11432, %rd11402, 4294967295;
	add.s64 	%rd11433, %rd11346, %rd11432;
	shr.u64 	%rd11434, %rd11433, 32;
	and.b64  	%rd11435, %rd11406, 4294967295;
	add.s64 	%rd11436, %rd11434, %rd11435;
	add.s64 	%rd11437, %rd11436, %rd11373;
	shr.u64 	%rd11438, %rd11437, 32;
	and.b64  	%rd11439, %rd11411, 4294967295;
	add.s64 	%rd11440, %rd11438, %rd11439;
	add.s64 	%rd11441, %rd11440, %rd11408;
	shr.u64 	%rd11442, %rd11441, 32;
	and.b64  	%rd11443, %rd11416, 4294967295;
	add.s64 	%rd11444, %rd11442, %rd11443;
	mad.lo.s64 	%rd11445, %rd1572, %rd1572, %rd11444;
	shr.u64 	%rd11446, %rd11445, 32;
	mul.lo.s64 	%rd11447, %rd1573, %rd1572;
	and.b64  	%rd11448, %rd11421, 4294967295;
	add.s64 	%rd11449, %rd11446, %rd11448;
	add.s64 	%rd11450, %rd11449, %rd11447;
	shr.u64 	%rd11451, %rd11450, 32;
	mul.lo.s64 	%rd11452, %rd1574, %rd1572;
	and.b64  	%rd11453, %rd11426, 4294967295;
	add.s64 	%rd11454, %rd11451, %rd11453;
	add.s64 	%rd11455, %rd11454, %rd11452;
	shr.u64 	%rd11456, %rd11455, 32;
	mul.lo.s64 	%rd11457, %rd1575, %rd1572;
	and.b64  	%rd11458, %rd11430, 4294967295;
	add.s64 	%rd11459, %rd11456, %rd11458;
	add.s64 	%rd11460, %rd11459, %rd11457;
	shr.u64 	%rd11461, %rd11460, 32;
	mul.lo.s64 	%rd11462, %rd1576, %rd1572;
	add.s64 	%rd11463, %rd11461, %rd11431;
	add.s64 	%rd11464, %rd11463, %rd11462;
	shr.u64 	%rd11465, %rd11464, 32;
	and.b64  	%rd11466, %rd11437, 4294967295;
	add.s64 	%rd11467, %rd11349, %rd11466;
	shr.u64 	%rd11468, %rd11467, 32;
	and.b64  	%rd11469, %rd11441, 4294967295;
	add.s64 	%rd11470, %rd11468, %rd11469;
	add.s64 	%rd11471, %rd11470, %rd11378;
	shr.u64 	%rd11472, %rd11471, 32;
	and.b64  	%rd11473, %rd11445, 4294967295;
	add.s64 	%rd11474, %rd11472, %rd11473;
	add.s64 	%rd11475, %rd11474, %rd11413;
	shr.u64 	%rd11476, %rd11475, 32;
	and.b64  	%rd11477, %rd11450, 4294967295;
	add.s64 	%rd11478, %rd11476, %rd11477;
	add.s64 	%rd11479, %rd11478, %rd11447;
	shr.u64 	%rd11480, %rd11479, 32;
	and.b64  	%rd11481, %rd11455, 4294967295;
	add.s64 	%rd11482, %rd11480, %rd11481;
	mad.lo.s64 	%rd11483, %rd1573, %rd1573, %rd11482;
	shr.u64 	%rd11484, %rd11483, 32;
	mul.lo.s64 	%rd11485, %rd1574, %rd1573;
	and.b64  	%rd11486, %rd11460, 4294967295;
	add.s64 	%rd11487, %rd11484, %rd11486;
	add.s64 	%rd11488, %rd11487, %rd11485;
	shr.u64 	%rd11489, %rd11488, 32;
	mul.lo.s64 	%rd11490, %rd1575, %rd1573;
	and.b64  	%rd11491, %rd11464, 4294967295;
	add.s64 	%rd11492, %rd11489, %rd11491;
	add.s64 	%rd11493, %rd11492, %rd11490;
	shr.u64 	%rd11494, %rd11493, 32;
	mul.lo.s64 	%rd11495, %rd1576, %rd1573;
	add.s64 	%rd11496, %rd11494, %rd11465;
	add.s64 	%rd11497, %rd11496, %rd11495;
	shr.u64 	%rd11498, %rd11497, 32;
	and.b64  	%rd11499, %rd11471, 4294967295;
	add.s64 	%rd11500, %rd11352, %rd11499;
	shr.u64 	%rd11501, %rd11500, 32;
	and.b64  	%rd11502, %rd11475, 4294967295;
	add.s64 	%rd11503, %rd11501, %rd11502;
	add.s64 	%rd11504, %rd11503, %rd11383;
	shr.u64 	%rd11505, %rd11504, 32;
	and.b64  	%rd11506, %rd11479, 4294967295;
	add.s64 	%rd11507, %rd11505, %rd11506;
	add.s64 	%rd11508, %rd11507, %rd11418;
	shr.u64 	%rd11509, %rd11508, 32;
	and.b64  	%rd11510, %rd11483, 4294967295;
	add.s64 	%rd11511, %rd11509, %rd11510;
	add.s64 	%rd11512, %rd11511, %rd11452;
	shr.u64 	%rd11513, %rd11512, 32;
	and.b64  	%rd11514, %rd11488, 4294967295;
	add.s64 	%rd11515, %rd11513, %rd11514;
	add.s64 	%rd11516, %rd11515, %rd11485;
	shr.u64 	%rd11517, %rd11516, 32;
	and.b64  	%rd11518, %rd11493, 4294967295;
	add.s64 	%rd11519, %rd11517, %rd11518;
	mad.lo.s64 	%rd11520, %rd1574, %rd1574, %rd11519;
	shr.u64 	%rd11521, %rd11520, 32;
	mul.lo.s64 	%rd11522, %rd1575, %rd1574;
	and.b64  	%rd11523, %rd11497, 4294967295;
	add.s64 	%rd11524, %rd11521, %rd11523;
	add.s64 	%rd11525, %rd11524, %rd11522;
	shr.u64 	%rd11526, %rd11525, 32;
	mul.lo.s64 	%rd11527, %rd1576, %rd1574;
	add.s64 	%rd11528, %rd11526, %rd11498;
	add.s64 	%rd11529, %rd11528, %rd11527;
	shr.u64 	%rd11530, %rd11529, 32;
	and.b64  	%rd11531, %rd11504, 4294967295;
	add.s64 	%rd11532, %rd11355, %rd11531;
	shr.u64 	%rd11533, %rd11532, 32;
	and.b64  	%rd11534, %rd11508, 4294967295;
	add.s64 	%rd11535, %rd11533, %rd11534;
	add.s64 	%rd11536, %rd11535, %rd11388;
	shr.u64 	%rd11537, %rd11536, 32;
	and.b64  	%rd11538, %rd11512, 4294967295;
	add.s64 	%rd11539, %rd11537, %rd11538;
	add.s64 	%rd11540, %rd11539, %rd11423;
	shr.u64 	%rd11541, %rd11540, 32;
	and.b64  	%rd11542, %rd11516, 4294967295;
	add.s64 	%rd11543, %rd11541, %rd11542;
	add.s64 	%rd11544, %rd11543, %rd11457;
	shr.u64 	%rd11545, %rd11544, 32;
	and.b64  	%rd11546, %rd11520, 4294967295;
	add.s64 	%rd11547, %rd11545, %rd11546;
	add.s64 	%rd11548, %rd11547, %rd11490;
	shr.u64 	%rd11549, %rd11548, 32;
	and.b64  	%rd11550, %rd11525, 4294967295;
	add.s64 	%rd11551, %rd11549, %rd11550;
	add.s64 	%rd11552, %rd11551, %rd11522;
	shr.u64 	%rd11553, %rd11552, 32;
	and.b64  	%rd11554, %rd11529, 4294967295;
	add.s64 	%rd11555, %rd11553, %rd11554;
	mad.lo.s64 	%rd11556, %rd1575, %rd1575, %rd11555;
	shr.u64 	%rd11557, %rd11556, 32;
	mul.lo.s64 	%rd11558, %rd1576, %rd1575;
	add.s64 	%rd11559, %rd11557, %rd11530;
	add.s64 	%rd11560, %rd11559, %rd11558;
	shr.u64 	%rd11561, %rd11560, 32;
	and.b64  	%rd11562, %rd11536, 4294967295;
	add.s64 	%rd11563, %rd11358, %rd11562;
	shr.u64 	%rd11564, %rd11563, 32;
	and.b64  	%rd11565, %rd11540, 4294967295;
	add.s64 	%rd11566, %rd11564, %rd11565;
	add.s64 	%rd11567, %rd11566, %rd11393;
	shr.u64 	%rd11568, %rd11567, 32;
	and.b64  	%rd11569, %rd11544, 4294967295;
	add.s64 	%rd11570, %rd11568, %rd11569;
	add.s64 	%rd11571, %rd11570, %rd11428;
	shr.u64 	%rd11572, %rd11571, 32;
	and.b64  	%rd11573, %rd11548, 4294967295;
	add.s64 	%rd11574, %rd11572, %rd11573;
	add.s64 	%rd11575, %rd11574, %rd11462;
	shr.u64 	%rd11576, %rd11575, 32;
	and.b64  	%rd11577, %rd11552, 4294967295;
	add.s64 	%rd11578, %rd11576, %rd11577;
	add.s64 	%rd11579, %rd11578, %rd11495;
	shr.u64 	%rd11580, %rd11579, 32;
	and.b64  	%rd11581, %rd11556, 4294967295;
	add.s64 	%rd11582, %rd11580, %rd11581;
	add.s64 	%rd11583, %rd11582, %rd11527;
	shr.u64 	%rd11584, %rd11583, 32;
	and.b64  	%rd11585, %rd11560, 4294967295;
	add.s64 	%rd11586, %rd11584, %rd11585;
	add.s64 	%rd11587, %rd11586, %rd11558;
	shr.u64 	%rd11588, %rd11587, 32;
	add.s64 	%rd11589, %rd11588, %rd11561;
	mad.lo.s64 	%rd11590, %rd1576, %rd1576, %rd11589;
	{ .reg .b32 tmp; mov.b64 {tmp, %r2707}, %rd11590; }
	mul.lo.s32 	%r2708, %r9, %r2706;
	cvt.u64.u32 	%rd11591, %r2708;
	and.b64  	%rd11592, %rd11338, 4294967295;
	mad.lo.s64 	%rd11593, %rd2, %rd11591, %rd11592;
	shr.u64 	%rd11594, %rd11593, 32;
	and.b64  	%rd11595, %rd11362, 4294967295;
	add.s64 	%rd11596, %rd11594, %rd11595;
	mad.lo.s64 	%rd11597, %rd3, %rd11591, %rd11596;
	cvt.u32.u64 	%r2709, %rd11597;
	shr.u64 	%rd11598, %rd11597, 32;
	and.b64  	%rd11599, %rd11398, 4294967295;
	add.s64 	%rd11600, %rd11598, %rd11599;
	mad.lo.s64 	%rd11601, %rd4, %rd11591, %rd11600;
	shr.u64 	%rd11602, %rd11601, 32;
	and.b64  	%rd11603, %rd11433, 4294967295;
	add.s64 	%rd11604, %rd11602, %rd11603;
	mad.lo.s64 	%rd11605, %rd5, %rd11591, %rd11604;
	shr.u64 	%rd11606, %rd11605, 32;
	and.b64  	%rd11607, %rd11467, 4294967295;
	add.s64 	%rd11608, %rd11606, %rd11607;
	mad.lo.s64 	%rd11609, %rd6, %rd11591, %rd11608;
	shr.u64 	%rd11610, %rd11609, 32;
	and.b64  	%rd11611, %rd11500, 4294967295;
	add.s64 	%rd11612, %rd11610, %rd11611;
	mad.lo.s64 	%rd11613, %rd7, %rd11591, %rd11612;
	shr.u64 	%rd11614, %rd11613, 32;
	and.b64  	%rd11615, %rd11532, 4294967295;
	add.s64 	%rd11616, %rd11614, %rd11615;
	mad.lo.s64 	%rd11617, %rd8, %rd11591, %rd11616;
	shr.u64 	%rd11618, %rd11617, 32;
	and.b64  	%rd11619, %rd11563, 4294967295;
	add.s64 	%rd11620, %rd11618, %rd11619;
	mad.lo.s64 	%rd11621, %rd9, %rd11591, %rd11620;
	shr.u64 	%rd11622, %rd11621, 32;
	and.b64  	%rd11623, %rd11567, 4294967295;
	add.s64 	%rd11624, %rd11622, %rd11623;
	shr.u64 	%rd11625, %rd11624, 32;
	and.b64  	%rd11626, %rd11571, 4294967295;
	add.s64 	%rd11627, %rd11625, %rd11626;
	shr.u64 	%rd11628, %rd11627, 32;
	and.b64  	%rd11629, %rd11575, 4294967295;
	add.s64 	%rd11630, %rd11628, %rd11629;
	shr.u64 	%rd11631, %rd11630, 32;
	and.b64  	%rd11632, %rd11579, 4294967295;
	add.s64 	%rd11633, %rd11631, %rd11632;
	shr.u64 	%rd11634, %rd11633, 32;
	and.b64  	%rd11635, %rd11583, 4294967295;
	add.s64 	%rd11636, %rd11634, %rd11635;
	shr.u64 	%rd11637, %rd11636, 32;
	and.b64  	%rd11638, %rd11587, 4294967295;
	add.s64 	%rd11639, %rd11637, %rd11638;
	shr.u64 	%rd11640, %rd11639, 32;
	and.b64  	%rd11641, %rd11590, 4294967295;
	add.s64 	%rd11642, %rd11640, %rd11641;
	{ .reg .b32 tmp; mov.b64 {tmp, %r2710}, %rd11642; }
	add.s32 	%r2711, %r2707, %r2710;
	mul.lo.s32 	%r2712, %r9, %r2709;
	cvt.u64.u32 	%rd11643, %r2712;
	and.b64  	%rd11644, %rd11597, 4294967295;
	mad.lo.s64 	%rd11645, %rd2, %rd11643, %rd11644;
	shr.u64 	%rd11646, %rd11645, 32;
	and.b64  	%rd11647, %rd11601, 4294967295;
	add.s64 	%rd11648, %rd11646, %rd11647;
	mad.lo.s64 	%rd11649, %rd3, %rd11643, %rd11648;
	cvt.u32.u64 	%r2713, %rd11649;
	shr.u64 	%rd11650, %rd11649, 32;
	and.b64  	%rd11651, %rd11605, 4294967295;
	add.s64 	%rd11652, %rd11650, %rd11651;
	mad.lo.s64 	%rd11653, %rd4, %rd11643, %rd11652;
	shr.u64 	%rd11654, %rd11653, 32;
	and.b64  	%rd11655, %rd11609, 4294967295;
	add.s64 	%rd11656, %rd11654, %rd11655;
	mad.lo.s64 	%rd11657, %rd5, %rd11643, %rd11656;
	shr.u64 	%rd11658, %rd11657, 32;
	and.b64  	%rd11659, %rd11613, 4294967295;
	add.s64 	%rd11660, %rd11658, %rd11659;
	mad.lo.s64 	%rd11661, %rd6, %rd11643, %rd11660;
	shr.u64 	%rd11662, %rd11661, 32;
	and.b64  	%rd11663, %rd11617, 4294967295;
	add.s64 	%rd11664, %rd11662, %rd11663;
	mad.lo.s64 	%rd11665, %rd7, %rd11643, %rd11664;
	shr.u64 	%rd11666, %rd11665, 32;
	and.b64  	%rd11667, %rd11621, 4294967295;
	add.s64 	%rd11668, %rd11666, %rd11667;
	mad.lo.s64 	%rd11669, %rd8, %rd11643, %rd11668;
	shr.u64 	%rd11670, %rd11669, 32;
	and.b64  	%rd11671, %rd11624, 4294967295;
	add.s64 	%rd11672, %rd11670, %rd11671;
	mad.lo.s64 	%rd11673, %rd9, %rd11643, %rd11672;
	shr.u64 	%rd11674, %rd11673, 32;
	and.b64  	%rd11675, %rd11627, 4294967295;
	add.s64 	%rd11676, %rd11674, %rd11675;
	shr.u64 	%rd11677, %rd11676, 32;
	and.b64  	%rd11678, %rd11630, 4294967295;
	add.s64 	%rd11679, %rd11677, %rd11678;
	shr.u64 	%rd11680, %rd11679, 32;
	and.b64  	%rd11681, %rd11633, 4294967295;
	add.s64 	%rd11682, %rd11680, %rd11681;
	shr.u64 	%rd11683, %rd11682, 32;
	and.b64  	%rd11684, %rd11636, 4294967295;
	add.s64 	%rd11685, %rd11683, %rd11684;
	shr.u64 	%rd11686, %rd11685, 32;
	and.b64  	%rd11687, %rd11639, 4294967295;
	add.s64 	%rd11688, %rd11686, %rd11687;
	shr.u64 	%rd11689, %rd11688, 32;
	and.b64  	%rd11690, %rd11642, 4294967295;
	add.s64 	%rd11691, %rd11689, %rd11690;
	{ .reg .b32 tmp; mov.b64 {tmp, %r2714}, %rd11691; }
	add.s32 	%r2715, %r2711, %r2714;
	mul.lo.s32 	%r2716, %r9, %r2713;
	cvt.u64.u32 	%rd11692, %r2716;
	and.b64  	%rd11693, %rd11649, 4294967295;
	mad.lo.s64 	%rd11694, %rd2, %rd11692, %rd11693;
	shr.u64 	%rd11695, %rd11694, 32;
	and.b64  	%rd11696, %rd11653, 4294967295;
	add.s64 	%rd11697, %rd11695, %rd11696;
	mad.lo.s64 	%rd11698, %rd3, %rd11692, %rd11697;
	cvt.u32.u64 	%r2717, %rd11698;
	shr.u64 	%rd11699, %rd11698, 32;
	and.b64  	%rd11700, %rd11657, 4294967295;
	add.s64 	%rd11701, %rd11699, %rd11700;
	mad.lo.s64 	%rd11702, %rd4, %rd11692, %rd11701;
	shr.u64 	%rd11703, %rd11702, 32;
	and.b64  	%rd11704, %rd11661, 4294967295;
	add.s64 	%rd11705, %rd11703, %rd11704;
	mad.lo.s64 	%rd11706, %rd5, %rd11692, %rd11705;
	shr.u64 	%rd11707, %rd11706, 32;
	and.b64  	%rd11708, %rd11665, 4294967295;
	add.s64 	%rd11709, %rd11707, %rd11708;
	mad.lo.s64 	%rd11710, %rd6, %rd11692, %rd11709;
	shr.u64 	%rd11711, %rd11710, 32;
	and.b64  	%rd11712, %rd11669, 4294967295;
	add.s64 	%rd11713, %rd11711, %rd11712;
	mad.lo.s64 	%rd11714, %rd7, %rd11692, %rd11713;
	shr.u64 	%rd11715, %rd11714, 32;
	and.b64  	%rd11716, %rd11673, 4294967295;
	add.s64 	%rd11717, %rd11715, %rd11716;
	mad.lo.s64 	%rd11718, %rd8, %rd11692, %rd11717;
	shr.u64 	%rd11719, %rd11718, 32;
	and.b64  	%rd11720, %rd11676, 4294967295;
	add.s64 	%rd11721, %rd11719, %rd11720;
	mad.lo.s64 	%rd11722, %rd9, %rd11692, %rd11721;
	shr.u64 	%rd11723, %rd11722, 32;
	and.b64  	%rd11724, %rd11679, 4294967295;
	add.s64 	%rd11725, %rd11723, %rd11724;
	shr.u64 	%rd11726, %rd11725, 32;
	and.b64  	%rd11727, %rd11682, 4294967295;
	add.s64 	%rd11728, %rd11726, %rd11727;
	shr.u64 	%rd11729, %rd11728, 32;
	and.b64  	%rd11730, %rd11685, 4294967295;
	add.s64 	%rd11731, %rd11729, %rd11730;
	shr.u64 	%rd11732, %rd11731, 32;
	and.b64  	%rd11733, %rd11688, 4294967295;
	add.s64 	%rd11734, %rd11732, %rd11733;
	shr.u64 	%rd11735, %rd11734, 32;
	and.b64  	%rd11736, %rd11691, 4294967295;
	add.s64 	%rd11737, %rd11735, %rd11736;
	{ .reg .b32 tmp; mov.b64 {tmp, %r2718}, %rd11737; }
	add.s32 	%r2719, %r2715, %r2718;
	mul.lo.s32 	%r2720, %r9, %r2717;
	cvt.u64.u32 	%rd11738, %r2720;
	and.b64  	%rd11739, %rd11698, 4294967295;
	mad.lo.s64 	%rd11740, %rd2, %rd11738, %rd11739;
	shr.u64 	%rd11741, %rd11740, 32;
	and.b64  	%rd11742, %rd11702, 4294967295;
	add.s64 	%rd11743, %rd11741, %rd11742;
	mad.lo.s64 	%rd11744, %rd3, %rd11738, %rd11743;
	cvt.u32.u64 	%r2721, %rd11744;
	shr.u64 	%rd11745, %rd11744, 32;
	and.b64  	%rd11746, %rd11706, 4294967295;
	add.s64 	%rd11747, %rd11745, %rd11746;
	mad.lo.s64 	%rd11748, %rd4, %rd11738, %rd11747;
	shr.u64 	%rd11749, %rd11748, 32;
	and.b64  	%rd11750, %rd11710, 4294967295;
	add.s64 	%rd11751, %rd11749, %rd11750;
	mad.lo.s64 	%rd11752, %rd5, %rd11738, %rd11751;
	shr.u64 	%rd11753, %rd11752, 32;
	and.b64  	%rd11754, %rd11714, 4294967295;
	add.s64 	%rd11755, %rd11753, %rd11754;
	mad.lo.s64 	%rd11756, %rd6, %rd11738, %rd11755;
	shr.u64 	%rd11757, %rd11756, 32;
	and.b64  	%rd11758, %rd11718, 4294967295;
	add.s64 	%rd11759, %rd11757, %rd11758;
	mad.lo.s64 	%rd11760, %rd7, %rd11738, %rd11759;
	shr.u64 	%rd11761, %rd11760, 32;
	and.b64  	%rd11762, %rd11722, 4294967295;
	add.s64 	%rd11763, %rd11761, %rd11762;
	mad.lo.s64 	%rd11764, %rd8, %rd11738, %rd11763;
	shr.u64 	%rd11765, %rd11764, 32;
	and.b64  	%rd11766, %rd11725, 4294967295;
	add.s64 	%rd11767, %rd11765, %rd11766;
	mad.lo.s64 	%rd11768, %rd9, %rd11738, %rd11767;
	shr.u64 	%rd11769, %rd11768, 32;
	and.b64  	%rd11770, %rd11728, 4294967295;
	add.s64 	%rd11771, %rd11769, %rd11770;
	shr.u64 	%rd11772, %rd11771, 32;
	and.b64  	%rd11773, %rd11731, 4294967295;
	add.s64 	%rd11774, %rd11772, %rd11773;
	shr.u64 	%rd11775, %rd11774, 32;
	and.b64  	%rd11776, %rd11734, 4294967295;
	add.s64 	%rd11777, %rd11775, %rd11776;
	shr.u64 	%rd11778, %rd11777, 32;
	and.b64  	%rd11779, %rd11737, 4294967295;
	add.s64 	%rd11780, %rd11778, %rd11779;
	{ .reg .b32 tmp; mov.b64 {tmp, %r2722}, %rd11780; }
	add.s32 	%r2723, %r2719, %r2722;
	mul.lo.s32 	%r2724, %r9, %r2721;
	cvt.u64.u32 	%rd11781, %r2724;
	and.b64  	%rd11782, %rd11744, 4294967295;
	mad.lo.s64 	%rd11783, %rd2, %rd11781, %rd11782;
	shr.u64 	%rd11784, %rd11783, 32;
	and.b64  	%rd11785, %rd11748, 4294967295;
	add.s64 	%rd11786, %rd11784, %rd11785;
	mad.lo.s64 	%rd11787, %rd3, %rd11781, %rd11786;
	cvt.u32.u64 	%r2725, %rd11787;
	shr.u64 	%rd11788, %rd11787, 32;
	and.b64  	%rd11789, %rd11752, 4294967295;
	add.s64 	%rd11790, %rd11788, %rd11789;
	mad.lo.s64 	%rd11791, %rd4, %rd11781, %rd11790;
	shr.u64 	%rd11792, %rd11791, 32;
	and.b64  	%rd11793, %rd11756, 4294967295;
	add.s64 	%rd11794, %rd11792, %rd11793;
	mad.lo.s64 	%rd11795, %rd5, %rd11781, %rd11794;
	shr.u64 	%rd11796, %rd11795, 32;
	and.b64  	%rd11797, %rd11760, 4294967295;
	add.s64 	%rd11798, %rd11796, %rd11797;
	mad.lo.s64 	%rd11799, %rd6, %rd11781, %rd11798;
	shr.u64 	%rd11800, %rd11799, 32;
	and.b64  	%rd11801, %rd11764, 4294967295;
	add.s64 	%rd11802, %rd11800, %rd11801;
	mad.lo.s64 	%rd11803, %rd7, %rd11781, %rd11802;
	shr.u64 	%rd11804, %rd11803, 32;
	and.b64  	%rd11805, %rd11768, 4294967295;
	add.s64 	%rd11806, %rd11804, %rd11805;
	mad.lo.s64 	%rd11807, %rd8, %rd11781, %rd11806;
	shr.u64 	%rd11808, %rd11807, 32;
	and.b64  	%rd11809, %rd11771, 4294967295;
	add.s64 	%rd11810, %rd11808, %rd11809;
	mad.lo.s64 	%rd11811, %rd9, %rd11781, %rd11810;
	shr.u64 	%rd11812, %rd11811, 32;
	and.b64  	%rd11813, %rd11774, 4294967295;
	add.s64 	%rd11814, %rd11812, %rd11813;
	shr.u64 	%rd11815, %rd11814, 32;
	and.b64  	%rd11816, %rd11777, 4294967295;
	add.s64 	%rd11817, %rd11815, %rd11816;
	shr.u64 	%rd11818, %rd11817, 32;
	and.b64  	%rd11819, %rd11780, 4294967295;
	add.s64 	%rd11820, %rd11818, %rd11819;
	{ .reg .b32 tmp; mov.b64 {tmp, %r2726}, %rd11820; }
	add.s32 	%r2727, %r2723, %r2726;
	mul.lo.s32 	%r2728, %r9, %r2725;
	cvt.u64.u32 	%rd11821, %r2728;
	and.b64  	%rd11822, %rd11787, 4294967295;
	mad.lo.s64 	%rd11823, %rd2, %rd11821, %rd11822;
	shr.u64 	%rd11824, %rd11823, 32;
	and.b64  	%rd11825, %rd11791, 4294967295;
	add.s64 	%rd11826, %rd11824, %rd11825;
	mad.lo.s64 	%rd11827, %rd3, %rd11821, %rd11826;
	cvt.u32.u64 	%r2729, %rd11827;
	shr.u64 	%rd11828, %rd11827, 32;
	and.b64  	%rd11829, %rd11795, 4294967295;
	add.s64 	%rd11830, %rd11828, %rd11829;
	mad.lo.s64 	%rd11831, %rd4, %rd11821, %rd11830;
	shr.u64 	%rd11832, %rd11831, 32;
	and.b64  	%rd11833, %rd11799, 4294967295;
	add.s64 	%rd11834, %rd11832, %rd11833;
	mad.lo.s64 	%rd11835, %rd5, %rd11821, %rd11834;
	shr.u64 	%rd11836, %rd11835, 32;
	and.b64  	%rd11837, %rd11803, 4294967295;
	add.s64 	%rd11838, %rd11836, %rd11837;
	mad.lo.s64 	%rd11839, %rd6, %rd11821, %rd11838;
	shr.u64 	%rd11840, %rd11839, 32;
	and.b64  	%rd11841, %rd11807, 4294967295;
	add.s64 	%rd11842, %rd11840, %rd11841;
	mad.lo.s64 	%rd11843, %rd7, %rd11821, %rd11842;
	shr.u64 	%rd11844, %rd11843, 32;
	and.b64  	%rd11845, %rd11811, 4294967295;
	add.s64 	%rd11846, %rd11844, %rd11845;
	mad.lo.s64 	%rd11847, %rd8, %rd11821, %rd11846;
	shr.u64 	%rd11848, %rd11847, 32;
	and.b64  	%rd11849, %rd11814, 4294967295;
	add.s64 	%rd11850, %rd11848, %rd11849;
	mad.lo.s64 	%rd11851, %rd9, %rd11821, %rd11850;
	shr.u64 	%rd11852, %rd11851, 32;
	and.b64  	%rd11853, %rd11817, 4294967295;
	add.s64 	%rd11854, %rd11852, %rd11853;
	shr.u64 	%rd11855, %rd11854, 32;
	and.b64  	%rd11856, %rd11820, 4294967295;
	add.s64 	%rd11857, %rd11855, %rd11856;
	{ .reg .b32 tmp; mov.b64 {tmp, %r2730}, %rd11857; }
	add.s32 	%r2731, %r2727, %r2730;
	mul.lo.s32 	%r2732, %r9, %r2729;
	cvt.u64.u32 	%rd11858, %r2732;
	and.b64  	%rd11859, %rd11827, 4294967295;
	mad.lo.s64 	%rd11860, %rd2, %rd11858, %rd11859;
	shr.u64 	%rd11861, %rd11860, 32;
	and.b64  	%rd11862, %rd11831, 4294967295;
	add.s64 	%rd11863, %rd11861, %rd11862;
	mad.lo.s64 	%rd11864, %rd3, %rd11858, %rd11863;
	cvt.u32.u64 	%r2733, %rd11864;
	shr.u64 	%rd11865, %rd11864, 32;
	and.b64  	%rd11866, %rd11835, 4294967295;
	add.s64 	%rd11867, %rd11865, %rd11866;
	mad.lo.s64 	%rd11868, %rd4, %rd11858, %rd11867;
	shr.u64 	%rd11869, %rd11868, 32;
	and.b64  	%rd11870, %rd11839, 4294967295;
	add.s64 	%rd11871, %rd11869, %rd11870;
	mad.lo.s64 	%rd11872, %rd5, %rd11858, %rd11871;
	shr.u64 	%rd11873, %rd11872, 32;
	and.b64  	%rd11874, %rd11843, 4294967295;
	add.s64 	%rd11875, %rd11873, %rd11874;
	mad.lo.s64 	%rd11876, %rd6, %rd11858, %rd11875;
	shr.u64 	%rd11877, %rd11876, 32;
	and.b64  	%rd11878, %rd11847, 4294967295;
	add.s64 	%rd11879, %rd11877, %rd11878;
	mad.lo.s64 	%rd11880, %rd7, %rd11858, %rd11879;
	shr.u64 	%rd11881, %rd11880, 32;
	and.b64  	%rd11882, %rd11851, 4294967295;
	add.s64 	%rd11883, %rd11881, %rd11882;
	mad.lo.s64 	%rd11884, %rd8, %rd11858, %rd11883;
	shr.u64 	%rd11885, %rd11884, 32;
	and.b64  	%rd11886, %rd11854, 4294967295;
	add.s64 	%rd11887, %rd11885, %rd11886;
	mad.lo.s64 	%rd11888, %rd9, %rd11858, %rd11887;
	shr.u64 	%rd11889, %rd11888, 32;
	and.b64  	%rd11890, %rd11857, 4294967295;
	add.s64 	%rd11891, %rd11889, %rd11890;
	{ .reg .b32 tmp; mov.b64 {tmp, %r2734}, %rd11891; }
	add.s32 	%r2735, %r2731, %r2734;
	mul.lo.s32 	%r2736, %r9, %r2733;
	cvt.u64.u32 	%rd11892, %r2736;
	and.b64  	%rd11893, %rd11864, 4294967295;
	mad.lo.s64 	%rd11894, %rd2, %rd11892, %rd11893;
	shr.u64 	%rd11895, %rd11894, 32;
	and.b64  	%rd11896, %rd11868, 4294967295;
	add.s64 	%rd11897, %rd11895, %rd11896;
	mad.lo.s64 	%rd1943, %rd3, %rd11892, %rd11897;
	cvt.u32.u64 	%r6893, %rd1943;
	shr.u64 	%rd11898, %rd1943, 32;
	and.b64  	%rd11899, %rd11872, 4294967295;
	add.s64 	%rd11900, %rd11898, %rd11899;
	mad.lo.s64 	%rd47405, %rd4, %rd11892, %rd11900;
	cvt.u32.u64 	%r998, %rd47405;
	shr.u64 	%rd11901, %rd47405, 32;
	and.b64  	%rd11902, %rd11876, 4294967295;
	add.s64 	%rd11903, %rd11901, %rd11902;
	mad.lo.s64 	%rd47406, %rd5, %rd11892, %rd11903;
	cvt.u32.u64 	%r999, %rd47406;
	shr.u64 	%rd11904, %rd47406, 32;
	and.b64  	%rd11905, %rd11880, 4294967295;
	add.s64 	%rd11906, %rd11904, %rd11905;
	mad.lo.s64 	%rd47407, %rd6, %rd11892, %rd11906;
	cvt.u32.u64 	%r1000, %rd47407;
	shr.u64 	%rd11907, %rd47407, 32;
	and.b64  	%rd11908, %rd11884, 4294967295;
	add.s64 	%rd11909, %rd11907, %rd11908;
	mad.lo.s64 	%rd47408, %rd7, %rd11892, %rd11909;
	cvt.u32.u64 	%r1001, %rd47408;
	shr.u64 	%rd11910, %rd47408, 32;
	and.b64  	%rd11911, %rd11888, 4294967295;
	add.s64 	%rd11912, %rd11910, %rd11911;
	mad.lo.s64 	%rd47409, %rd8, %rd11892, %rd11912;
	cvt.u32.u64 	%r1002, %rd47409;
	shr.u64 	%rd11913, %rd47409, 32;
	and.b64  	%rd11914, %rd11891, 4294967295;
	add.s64 	%rd11915, %rd11913, %rd11914;
	mad.lo.s64 	%rd47410, %rd9, %rd11892, %rd11915;
	cvt.u32.u64 	%r1003, %rd47410;
	{ .reg .b32 tmp; mov.b64 {tmp, %r2737}, %rd47410; }
	add.s32 	%r6894, %r2735, %r2737;
	setp.gt.u32 	%p375, %r6894, %r2705;
	@%p375 bra 	$L__BB0_1125;
	cvt.u32.u64 	%r2738, %rd9;
	setp.lt.u32 	%p376, %r6894, %r2738;
	@%p376 bra 	$L__BB0_1126;
	cvt.u32.u64 	%r2739, %rd8;
	setp.lt.u32 	%p377, %r2739, %r1003;
	@%p377 bra 	$L__BB0_1125;
	cvt.u32.u64 	%r2740, %rd8;
	setp.gt.u32 	%p378, %r2740, %r1003;
	@%p378 bra 	$L__BB0_1126;
	cvt.u32.u64 	%r2741, %rd7;
	setp.lt.u32 	%p379, %r2741, %r1002;
	@%p379 bra 	$L__BB0_1125;
	cvt.u32.u64 	%r2742, %rd7;
	setp.gt.u32 	%p380, %r2742, %r1002;
	@%p380 bra 	$L__BB0_1126;
	cvt.u32.u64 	%r2743, %rd6;
	setp.lt.u32 	%p381, %r2743, %r1001;
	@%p381 bra 	$L__BB0_1125;
	cvt.u32.u64 	%r2744, %rd6;
	setp.gt.u32 	%p382, %r2744, %r1001;
	@%p382 bra 	$L__BB0_1126;
	cvt.u32.u64 	%r2745, %rd5;
	setp.lt.u32 	%p383, %r2745, %r1000;
	@%p383 bra 	$L__BB0_1125;
	cvt.u32.u64 	%r2746, %rd5;
	setp.gt.u32 	%p384, %r2746, %r1000;
	@%p384 bra 	$L__BB0_1126;
	cvt.u32.u64 	%r2747, %rd4;
	setp.lt.u32 	%p385, %r2747, %r999;
	@%p385 bra 	$L__BB0_1125;
	cvt.u32.u64 	%r2748, %rd4;
	setp.gt.u32 	%p386, %r2748, %r999;
	@%p386 bra 	$L__BB0_1126;
	cvt.u32.u64 	%r2749, %rd3;
	setp.lt.u32 	%p387, %r2749, %r998;
	@%p387 bra 	$L__BB0_1125;
	cvt.u32.u64 	%r2750, %rd3;
	cvt.u32.u64 	%r2751, %rd2;
	setp.gt.u32 	%p388, %r2750, %r998;
	setp.gt.u32 	%p389, %r2751, %r6893;
	or.pred  	%p390, %p388, %p389;
	@%p390 bra 	$L__BB0_1126;
$L__BB0_1125:
	cvt.u32.u64 	%r2752, %rd9;
	and.b64  	%rd11917, %rd1943, 4294967295;
	sub.s64 	%rd11918, %rd11917, %rd2;
	shr.u64 	%rd11919, %rd11918, 63;
	cvt.u32.u64 	%r6893, %rd11918;
	and.b64  	%rd11920, %rd47405, 4294967295;
	add.s64 	%rd11921, %rd11919, %rd3;
	sub.s64 	%rd47405, %rd11920, %rd11921;
	shr.u64 	%rd11922, %rd47405, 63;
	and.b64  	%rd11923, %rd47406, 4294967295;
	add.s64 	%rd11924, %rd11922, %rd4;
	sub.s64 	%rd47406, %rd11923, %rd11924;
	shr.u64 	%rd11925, %rd47406, 63;
	and.b64  	%rd11926, %rd47407, 4294967295;
	add.s64 	%rd11927, %rd11925, %rd5;
	sub.s64 	%rd47407, %rd11926, %rd11927;
	shr.u64 	%rd11928, %rd47407, 63;
	and.b64  	%rd11929, %rd47408, 4294967295;
	add.s64 	%rd11930, %rd11928, %rd6;
	sub.s64 	%rd47408, %rd11929, %rd11930;
	shr.u64 	%rd11931, %rd47408, 63;
	and.b64  	%rd11932, %rd47409, 4294967295;
	add.s64 	%rd11933, %rd11931, %rd7;
	sub.s64 	%rd47409, %rd11932, %rd11933;
	shr.u64 	%rd11934, %rd47409, 63;
	and.b64  	%rd11935, %rd47410, 4294967295;
	add.s64 	%rd11936, %rd11934, %rd8;
	sub.s64 	%rd47410, %rd11935, %rd11936;
	shr.u64 	%rd11937, %rd47410, 63;
	cvt.u32.u64 	%r2753, %rd11937;
	add.s32 	%r2754, %r2752, %r2753;
	sub.s32 	%r6894, %r6894, %r2754;
$L__BB0_1126:
	cvt.u32.u64 	%r2755, %rd9;
	shl.b32 	%r6895, %r6893, 1;
	shr.u32 	%r2756, %r6893, 31;
	cvt.u64.u32 	%rd11939, %r2756;
	and.b64  	%rd1962, %rd47405, 4294967295;
	shl.b64 	%rd11940, %rd47405, 1;
	and.b64  	%rd11941, %rd11940, 8589934590;
	or.b64  	%rd47411, %rd11941, %rd11939;
	cvt.u32.u64 	%r1010, %rd47411;
	shr.u64 	%rd11942, %rd11941, 32;
	and.b64  	%rd1964, %rd47406, 4294967295;
	shl.b64 	%rd11943, %rd47406, 1;
	and.b64  	%rd11944, %rd11943, 8589934590;
	or.b64  	%rd47412, %rd11942, %rd11944;
	cvt.u32.u64 	%r1011, %rd47412;
	shr.u64 	%rd11945, %rd11944, 32;
	and.b64  	%rd1966, %rd47407, 4294967295;
	shl.b64 	%rd11946, %rd47407, 1;
	and.b64  	%rd11947, %rd11946, 8589934590;
	or.b64  	%rd47413, %rd11945, %rd11947;
	cvt.u32.u64 	%r1012, %rd47413;
	shr.u64 	%rd11948, %rd11947, 32;
	and.b64  	%rd1968, %rd47408, 4294967295;
	shl.b64 	%rd11949, %rd47408, 1;
	and.b64  	%rd11950, %rd11949, 8589934590;
	or.b64  	%rd47414, %rd11948, %rd11950;
	cvt.u32.u64 	%r1013, %rd47414;
	shr.u64 	%rd11951, %rd11950, 32;
	and.b64  	%rd1970, %rd47409, 4294967295;
	shl.b64 	%rd11952, %rd47409, 1;
	and.b64  	%rd11953, %rd11952, 8589934590;
	or.b64  	%rd47415, %rd11951, %rd11953;
	cvt.u32.u64 	%r1014, %rd47415;
	shr.u64 	%rd11954, %rd11953, 32;
	and.b64  	%rd1972, %rd47410, 4294967295;
	shl.b64 	%rd11955, %rd47410, 1;
	and.b64  	%rd11956, %rd11955, 8589934590;
	or.b64  	%rd47416, %rd11954, %rd11956;
	cvt.u32.u64 	%r1015, %rd47416;
	shr.u64 	%rd11957, %rd11956, 32;
	cvt.u64.u32 	%rd1974, %r6894;
	mul.wide.u32 	%rd11958, %r6894, 2;
	add.s64 	%rd47417, %rd11957, %rd11958;
	cvt.u32.u64 	%r1016, %rd47417;
	setp.gt.u64 	%p391, %rd47417, 4294967295;
	setp.lt.u32 	%p392, %r2755, %r1016;
	or.pred  	%p393, %p391, %p392;
	@%p393 bra 	$L__BB0_1140;
	cvt.u32.u64 	%r2757, %rd9;
	setp.gt.u32 	%p394, %r2757, %r1016;
	@%p394 bra 	$L__BB0_1141;
	cvt.u32.u64 	%r2758, %rd8;
	setp.lt.u32 	%p395, %r2758, %r1015;
	@%p395 bra 	$L__BB0_1140;
	cvt.u32.u64 	%r2759, %rd8;
	setp.gt.u32 	%p396, %r2759, %r1015;
	@%p396 bra 	$L__BB0_1141;
	cvt.u32.u64 	%r2760, %rd7;
	setp.lt.u32 	%p397, %r2760, %r1014;
	@%p397 bra 	$L__BB0_1140;
	cvt.u32.u64 	%r2761, %rd7;
	setp.gt.u32 	%p398, %r2761, %r1014;
	@%p398 bra 	$L__BB0_1141;
	cvt.u32.u64 	%r2762, %rd6;
	setp.lt.u32 	%p399, %r2762, %r1013;
	@%p399 bra 	$L__BB0_1140;
	cvt.u32.u64 	%r2763, %rd6;
	setp.gt.u32 	%p400, %r2763, %r1013;
	@%p400 bra 	$L__BB0_1141;
	cvt.u32.u64 	%r2764, %rd5;
	setp.lt.u32 	%p401, %r2764, %r1012;
	@%p401 bra 	$L__BB0_1140;
	cvt.u32.u64 	%r2765, %rd5;
	setp.gt.u32 	%p402, %r2765, %r1012;
	@%p402 bra 	$L__BB0_1141;
	cvt.u32.u64 	%r2766, %rd4;
	setp.lt.u32 	%p403, %r2766, %r1011;
	@%p403 bra 	$L__BB0_1140;
	cvt.u32.u64 	%r2767, %rd4;
	setp.gt.u32 	%p404, %r2767, %r1011;
	@%p404 bra 	$L__BB0_1141;
	cvt.u32.u64 	%r2768, %rd3;
	setp.lt.u32 	%p405, %r2768, %r1010;
	@%p405 bra 	$L__BB0_1140;
	cvt.u32.u64 	%r2769, %rd3;
	cvt.u32.u64 	%r2770, %rd2;
	setp.gt.u32 	%p406, %r2769, %r1010;
	setp.lt.u32 	%p407, %r6895, %r2770;
	or.pred  	%p408, %p406, %p407;
	@%p408 bra 	$L__BB0_1141;
$L__BB0_1140:
	cvt.u64.u32 	%rd11961, %r6895;
	sub.s64 	%rd11962, %rd11961, %rd2;
	shr.u64 	%rd11963, %rd11962, 63;
	cvt.u32.u64 	%r6895, %rd11962;
	and.b64  	%rd11964, %rd47411, 4294967295;
	add.s64 	%rd11965, %rd11963, %rd3;
	sub.s64 	%rd47411, %rd11964, %rd11965;
	shr.u64 	%rd11966, %rd47411, 63;
	and.b64  	%rd11967, %rd47412, 4294967295;
	add.s64 	%rd11968, %rd11966, %rd4;
	sub.s64 	%rd47412, %rd11967, %rd11968;
	shr.u64 	%rd11969, %rd47412, 63;
	and.b64  	%rd11970, %rd47413, 4294967295;
	add.s64 	%rd11971, %rd11969, %rd5;
	sub.s64 	%rd47413, %rd11970, %rd11971;
	shr.u64 	%rd11972, %rd47413, 63;
	and.b64  	%rd11973, %rd47414, 4294967295;
	add.s64 	%rd11974, %rd11972, %rd6;
	sub.s64 	%rd47414, %rd11973, %rd11974;
	shr.u64 	%rd11975, %rd47414, 63;
	and.b64  	%rd11976, %rd47415, 4294967295;
	add.s64 	%rd11977, %rd11975, %rd7;
	sub.s64 	%rd47415, %rd11976, %rd11977;
	shr.u64 	%rd11978, %rd47415, 63;
	and.b64  	%rd11979, %rd47416, 4294967295;
	add.s64 	%rd11980, %rd11978, %rd8;
	sub.s64 	%rd47416, %rd11979, %rd11980;
	shr.u64 	%rd11981, %rd47416, 63;
	and.b64  	%rd11982, %rd47417, 4294967295;
	add.s64 	%rd11983, %rd11981, %rd9;
	sub.s64 	%rd47417, %rd11982, %rd11983;
$L__BB0_1141:
	cvt.u32.u64 	%r2771, %rd9;
	add.s32 	%r6896, %r6895, %r6893;
	setp.lt.u32 	%p409, %r6896, %r6895;
	selp.u64 	%rd11985, 1, 0, %p409;
	and.b64  	%rd11986, %rd47411, 4294967295;
	add.s64 	%rd11987, %rd11986, %rd11985;
	add.s64 	%rd47418, %rd11987, %rd1962;
	cvt.u32.u64 	%r1020, %rd47418;
	shr.u64 	%rd11988, %rd47418, 32;
	and.b64  	%rd11989, %rd47412, 4294967295;
	add.s64 	%rd11990, %rd11988, %rd11989;
	add.s64 	%rd47419, %rd11990, %rd1964;
	cvt.u32.u64 	%r1021, %rd47419;
	shr.u64 	%rd11991, %rd47419, 32;
	and.b64  	%rd11992, %rd47413, 4294967295;
	add.s64 	%rd11993, %rd11991, %rd11992;
	add.s64 	%rd47420, %rd11993, %rd1966;
	cvt.u32.u64 	%r1022, %rd47420;
	shr.u64 	%rd11994, %rd47420, 32;
	and.b64  	%rd11995, %rd47414, 4294967295;
	add.s64 	%rd11996, %rd11994, %rd11995;
	add.s64 	%rd47421, %rd11996, %rd1968;
	cvt.u32.u64 	%r1023, %rd47421;
	shr.u64 	%rd11997, %rd47421, 32;
	and.b64  	%rd11998, %rd47415, 4294967295;
	add.s64 	%rd11999, %rd11997, %rd11998;
	add.s64 	%rd47422, %rd11999, %rd1970;
	cvt.u32.u64 	%r1024, %rd47422;
	shr.u64 	%rd12000, %rd47422, 32;
	and.b64  	%rd12001, %rd47416, 4294967295;
	add.s64 	%rd12002, %rd12000, %rd12001;
	add.s64 	%rd47423, %rd12002, %rd1972;
	cvt.u32.u64 	%r1025, %rd47423;
	shr.u64 	%rd12003, %rd47423, 32;
	and.b64  	%rd12004, %rd47417, 4294967295;
	add.s64 	%rd12005, %rd12003, %rd12004;
	add.s64 	%rd47424, %rd12005, %rd1974;
	cvt.u32.u64 	%r1026, %rd47424;
	setp.gt.u64 	%p410, %rd47424, 4294967295;
	setp.lt.u32 	%p411, %r2771, %r1026;
	or.pred  	%p412, %p410, %p411;
	@%p412 bra 	$L__BB0_1155;
	cvt.u32.u64 	%r2772, %rd9;
	setp.gt.u32 	%p413, %r2772, %r1026;
	@%p413 bra 	$L__BB0_1156;
	cvt.u32.u64 	%r2773, %rd8;
	setp.lt.u32 	%p414, %r2773, %r1025;
	@%p414 bra 	$L__BB0_1155;
	cvt.u32.u64 	%r2774, %rd8;
	setp.gt.u32 	%p415, %r2774, %r1025;
	@%p415 bra 	$L__BB0_1156;
	cvt.u32.u64 	%r2775, %rd7;
	setp.lt.u32 	%p416, %r2775, %r1024;
	@%p416 bra 	$L__BB0_1155;
	cvt.u32.u64 	%r2776, %rd7;
	setp.gt.u32 	%p417, %r2776, %r1024;
	@%p417 bra 	$L__BB0_1156;
	cvt.u32.u64 	%r2777, %rd6;
	setp.lt.u32 	%p418, %r2777, %r1023;
	@%p418 bra 	$L__BB0_1155;
	cvt.u32.u64 	%r2778, %rd6;
	setp.gt.u32 	%p419, %r2778, %r1023;
	@%p419 bra 	$L__BB0_1156;
	cvt.u32.u64 	%r2779, %rd5;
	setp.lt.u32 	%p420, %r2779, %r1022;
	@%p420 bra 	$L__BB0_1155;
	cvt.u32.u64 	%r2780, %rd5;
	setp.gt.u32 	%p421, %r2780, %r1022;
	@%p421 bra 	$L__BB0_1156;
	cvt.u32.u64 	%r2781, %rd4;
	setp.lt.u32 	%p422, %r2781, %r1021;
	@%p422 bra 	$L__BB0_1155;
	cvt.u32.u64 	%r2782, %rd4;
	setp.gt.u32 	%p423, %r2782, %r1021;
	@%p423 bra 	$L__BB0_1156;
	cvt.u32.u64 	%r2783, %rd3;
	setp.lt.u32 	%p424, %r2783, %r1020;
	@%p424 bra 	$L__BB0_1155;
	cvt.u32.u64 	%r2784, %rd3;
	cvt.u32.u64 	%r2785, %rd2;
	setp.gt.u32 	%p425, %r2784, %r1020;
	setp.lt.u32 	%p426, %r6896, %r2785;
	or.pred  	%p427, %p425, %p426;
	@%p427 bra 	$L__BB0_1156;
$L__BB0_1155:
	cvt.u64.u32 	%rd12008, %r6896;
	sub.s64 	%rd12009, %rd12008, %rd2;
	shr.u64 	%rd12010, %rd12009, 63;
	cvt.u32.u64 	%r6896, %rd12009;
	and.b64  	%rd12011, %rd47418, 4294967295;
	add.s64 	%rd12012, %rd12010, %rd3;
	sub.s64 	%rd47418, %rd12011, %rd12012;
	shr.u64 	%rd12013, %rd47418, 63;
	and.b64  	%rd12014, %rd47419, 4294967295;
	add.s64 	%rd12015, %rd12013, %rd4;
	sub.s64 	%rd47419, %rd12014, %rd12015;
	shr.u64 	%rd12016, %rd47419, 63;
	and.b64  	%rd12017, %rd47420, 4294967295;
	add.s64 	%rd12018, %rd12016, %rd5;
	sub.s64 	%rd47420, %rd12017, %rd12018;
	shr.u64 	%rd12019, %rd47420, 63;
	and.b64  	%rd12020, %rd47421, 4294967295;
	add.s64 	%rd12021, %rd12019, %rd6;
	sub.s64 	%rd47421, %rd12020, %rd12021;
	shr.u64 	%rd12022, %rd47421, 63;
	and.b64  	%rd12023, %rd47422, 4294967295;
	add.s64 	%rd12024, %rd12022, %rd7;
	sub.s64 	%rd47422, %rd12023, %rd12024;
	shr.u64 	%rd12025, %rd47422, 63;
	and.b64  	%rd12026, %rd47423, 4294967295;
	add.s64 	%rd12027, %rd12025, %rd8;
	sub.s64 	%rd47423, %rd12026, %rd12027;
	shr.u64 	%rd12028, %rd47423, 63;
	and.b64  	%rd12029, %rd47424, 4294967295;
	add.s64 	%rd12030, %rd12028, %rd9;
	sub.s64 	%rd47424, %rd12029, %rd12030;
$L__BB0_1156:
	cvt.u32.u64 	%r2786, %rd9;
	cvt.u64.u32 	%rd2011, %r6896;
	mul.wide.u32 	%rd12031, %r6896, %r6896;
	cvt.u32.u64 	%r2787, %rd12031;
	shr.u64 	%rd12032, %rd12031, 32;
	and.b64  	%rd2012, %rd47418, 4294967295;
	mul.lo.s64 	%rd12033, %rd2012, %rd2011;
	add.s64 	%rd12034, %rd12032, %rd12033;
	shr.u64 	%rd12035, %rd12034, 32;
	and.b64  	%rd2013, %rd47419, 4294967295;
	mul.lo.s64 	%rd12036, %rd2013, %rd2011;
	add.s64 	%rd12037, %rd12035, %rd12036;
	shr.u64 	%rd12038, %rd12037, 32;
	and.b64  	%rd2014, %rd47420, 4294967295;
	mul.lo.s64 	%rd12039, %rd2014, %rd2011;
	add.s64 	%rd12040, %rd12038, %rd12039;
	shr.u64 	%rd12041, %rd12040, 32;
	and.b64  	%rd2015, %rd47421, 4294967295;
	mul.lo.s64 	%rd12042, %rd2015, %rd2011;
	add.s64 	%rd12043, %rd12041, %rd12042;
	shr.u64 	%rd12044, %rd12043, 32;
	and.b64  	%rd2016, %rd47422, 4294967295;
	mul.lo.s64 	%rd12045, %rd2016, %rd2011;
	add.s64 	%rd12046, %rd12044, %rd12045;
	shr.u64 	%rd12047, %rd12046, 32;
	and.b64  	%rd2017, %rd47423, 4294967295;
	mul.lo.s64 	%rd12048, %rd2017, %rd2011;
	add.s64 	%rd12049, %rd12047, %rd12048;
	shr.u64 	%rd12050, %rd12049, 32;
	and.b64  	%rd2018, %rd47424, 4294967295;
	mul.lo.s64 	%rd12051, %rd2018, %rd2011;
	add.s64 	%rd12052, %rd12050, %rd12051;
	shr.u64 	%rd12053, %rd12052, 32;
	and.b64  	%rd12054, %rd12034, 4294967295;
	add.s64 	%rd12055, %rd12033, %rd12054;
	shr.u64 	%rd12056, %rd12055, 32;
	and.b64  	%rd12057, %rd12037, 4294967295;
	add.s64 	%rd12058, %rd12056, %rd12057;
	mad.lo.s64 	%rd12059, %rd2012, %rd2012, %rd12058;
	shr.u64 	%rd12060, %rd12059, 32;
	mul.lo.s64 	%rd12061, %rd2013, %rd2012;
	and.b64  	%rd12062, %rd12040, 4294967295;
	add.s64 	%rd12063, %rd12060, %rd12062;
	add.s64 	%rd12064, %rd12063, %rd12061;
	shr.u64 	%rd12065, %rd12064, 32;
	mul.lo.s64 	%rd12066, %rd2014, %rd2012;
	and.b64  	%rd12067, %rd12043, 4294967295;
	add.s64 	%rd12068, %rd12065, %rd12067;
	add.s64 	%rd12069, %rd12068, %rd12066;
	shr.u64 	%rd12070, %rd12069, 32;
	mul.lo.s64 	%rd12071, %rd2015, %rd2012;
	and.b64  	%rd12072, %rd12046, 4294967295;
	add.s64 	%rd12073, %rd12070, %rd12072;
	add.s64 	%rd12074, %rd12073, %rd12071;
	shr.u64 	%rd12075, %rd12074, 32;
	mul.lo.s64 	%rd12076, %rd2016, %rd2012;
	and.b64  	%rd12077, %rd12049, 4294967295;
	add.s64 	%rd12078, %rd12075, %rd12077;
	add.s64 	%rd12079, %rd12078, %rd12076;
	shr.u64 	%rd12080, %rd12079, 32;
	mul.lo.s64 	%rd12081, %rd2017, %rd2012;
	and.b64  	%rd12082, %rd12052, 4294967295;
	add.s64 	%rd12083, %rd12080, %rd12082;
	add.s64 	%rd12084, %rd12083, %rd12081;
	shr.u64 	%rd12085, %rd12084, 32;
	mul.lo.s64 	%rd12086, %rd2018, %rd2012;
	add.s64 	%rd12087, %rd12085, %rd12053;
	add.s64 	%rd12088, %rd12087, %rd12086;
	shr.u64 	%rd12089, %rd12088, 32;
	and.b64  	%rd12090, %rd12059, 4294967295;
	add.s64 	%rd12091, %rd12036, %rd12090;
	shr.u64 	%rd12092, %rd12091, 32;
	and.b64  	%rd12093, %rd12064, 4294967295;
	add.s64 	%rd12094, %rd12092, %rd12093;
	add.s64 	%rd12095, %rd12094, %rd12061;
	shr.u64 	%rd12096, %rd12095, 32;
	and.b64  	%rd12097, %rd12069, 4294967295;
	add.s64 	%rd12098, %rd12096, %rd12097;
	mad.lo.s64 	%rd12099, %rd2013, %rd2013, %rd12098;
	shr.u64 	%rd12100, %rd12099, 32;
	mul.lo.s64 	%rd12101, %rd2014, %rd2013;
	and.b64  	%rd12102, %rd12074, 4294967295;
	add.s64 	%rd12103, %rd12100, %rd12102;
	add.s64 	%rd12104, %rd12103, %rd12101;
	shr.u64 	%rd12105, %rd12104, 32;
	mul.lo.s64 	%rd12106, %rd2015, %rd2013;
	and.b64  	%rd12107, %rd12079, 4294967295;
	add.s64 	%rd12108, %rd12105, %rd12107;
	add.s64 	%rd12109, %rd12108, %rd12106;
	shr.u64 	%rd12110, %rd12109, 32;
	mul.lo.s64 	%rd12111, %rd2016, %rd2013;
	and.b64  	%rd12112, %rd12084, 4294967295;
	add.s64 	%rd12113, %rd12110, %rd12112;
	add.s64 	%rd12114, %rd12113, %rd12111;
	shr.u64 	%rd12115, %rd12114, 32;
	mul.lo.s64 	%rd12116, %rd2017, %rd2013;
	and.b64  	%rd12117, %rd12088, 4294967295;
	add.s64 	%rd12118, %rd12115, %rd12117;
	add.s64 	%rd12119, %rd12118, %rd12116;
	shr.u64 	%rd12120, %rd12119, 32;
	mul.lo.s64 	%rd12121, %rd2018, %rd2013;
	add.s64 	%rd12122, %rd12120, %rd12089;
	add.s64 	%rd12123, %rd12122, %rd12121;
	shr.u64 	%rd12124, %rd12123, 32;
	and.b64  	%rd12125, %rd12095, 4294967295;
	add.s64 	%rd12126, %rd12039, %rd12125;
	shr.u64 	%rd12127, %rd12126, 32;
	and.b64  	%rd12128, %rd12099, 4294967295;
	add.s64 	%rd12129, %rd12127, %rd12128;
	add.s64 	%rd12130, %rd12129, %rd12066;
	shr.u64 	%rd12131, %rd12130, 32;
	and.b64  	%rd12132, %rd12104, 4294967295;
	add.s64 	%rd12133, %rd12131, %rd12132;
	add.s64 	%rd12134, %rd12133, %rd12101;
	shr.u64 	%rd12135, %rd12134, 32;
	and.b64  	%rd12136, %rd12109, 4294967295;
	add.s64 	%rd12137, %rd12135, %rd12136;
	mad.lo.s64 	%rd12138, %rd2014, %rd2014, %rd12137;
	shr.u64 	%rd12139, %rd12138, 32;
	mul.lo.s64 	%rd12140, %rd2015, %rd2014;
	and.b64  	%rd12141, %rd12114, 4294967295;
	add.s64 	%rd12142, %rd12139, %rd12141;
	add.s64 	%rd12143, %rd12142, %rd12140;
	shr.u64 	%rd12144, %rd12143, 32;
	mul.lo.s64 	%rd12145, %rd2016, %rd2014;
	and.b64  	%rd12146, %rd12119, 4294967295;
	add.s64 	%rd12147, %rd12144, %rd12146;
	add.s64 	%rd12148, %rd12147, %rd12145;
	shr.u64 	%rd12149, %rd12148, 32;
	mul.lo.s64 	%rd12150, %rd2017, %rd2014;
	and.b64  	%rd12151, %rd12123, 4294967295;
	add.s64 	%rd12152, %rd12149, %rd12151;
	add.s64 	%rd12153, %rd12152, %rd12150;
	shr.u64 	%rd12154, %rd12153, 32;
	mul.lo.s64 	%rd12155, %rd2018, %rd2014;
	add.s64 	%rd12156, %rd12154, %rd12124;
	add.s64 	%rd12157, %rd12156, %rd12155;
	shr.u64 	%rd12158, %rd12157, 32;
	and.b64  	%rd12159, %rd12130, 4294967295;
	add.s64 	%rd12160, %rd12042, %rd12159;
	shr.u64 	%rd12161, %rd12160, 32;
	and.b64  	%rd12162, %rd12134, 4294967295;
	add.s64 	%rd12163, %rd12161, %rd12162;
	add.s64 	%rd12164, %rd12163, %rd12071;
	shr.u64 	%rd12165, %rd12164, 32;
	and.b64  	%rd12166, %rd12138, 4294967295;
	add.s64 	%rd12167, %rd12165, %rd12166;
	add.s64 	%rd12168, %rd12167, %rd12106;
	shr.u64 	%rd12169, %rd12168, 32;
	and.b64  	%rd12170, %rd12143, 4294967295;
	add.s64 	%rd12171, %rd12169, %rd12170;
	add.s64 	%rd12172, %rd12171, %rd12140;
	shr.u64 	%rd12173, %rd12172, 32;
	and.b64  	%rd12174, %rd12148, 4294967295;
	add.s64 	%rd12175, %rd12173, %rd12174;
	mad.lo.s64 	%rd12176, %rd2015, %rd2015, %rd12175;
	shr.u64 	%rd12177, %rd12176, 32;
	mul.lo.s64 	%rd12178, %rd2016, %rd2015;
	and.b64  	%rd12179, %rd12153, 4294967295;
	add.s64 	%rd12180, %rd12177, %rd12179;
	add.s64 	%rd12181, %rd12180, %rd12178;
	shr.u64 	%rd12182, %rd12181, 32;
	mul.lo.s64 	%rd12183, %rd2017, %rd2015;
	and.b64  	%rd12184, %rd12157, 4294967295;
	add.s64 	%rd12185, %rd12182, %rd12184;
	add.s64 	%rd12186, %rd12185, %rd12183;
	shr.u64 	%rd12187, %rd12186, 32;
	mul.lo.s64 	%rd12188, %rd2018, %rd2015;
	add.s64 	%rd12189, %rd12187, %rd12158;
	add.s64 	%rd12190, %rd12189, %rd12188;
	shr.u64 	%rd12191, %rd12190, 32;
	and.b64  	%rd12192, %rd12164, 4294967295;
	add.s64 	%rd12193, %rd12045, %rd12192;
	shr.u64 	%rd12194, %rd12193, 32;
	and.b64  	%rd12195, %rd12168, 4294967295;
	add.s64 	%rd12196, %rd12194, %rd12195;
	add.s64 	%rd12197, %rd12196, %rd12076;
	shr.u64 	%rd12198, %rd12197, 32;
	and.b64  	%rd12199, %rd12172, 4294967295;
	add.s64 	%rd12200, %rd12198, %rd12199;
	add.s64 	%rd12201, %rd12200, %rd12111;
	shr.u64 	%rd12202, %rd12201, 32;
	and.b64  	%rd12203, %rd12176, 4294967295;
	add.s64 	%rd12204, %rd12202, %rd12203;
	add.s64 	%rd12205, %rd12204, %rd12145;
	shr.u64 	%rd12206, %rd12205, 32;
	and.b64  	%rd12207, %rd12181, 4294967295;
	add.s64 	%rd12208, %rd12206, %rd12207;
	add.s64 	%rd12209, %rd12208, %rd12178;
	shr.u64 	%rd12210, %rd12209, 32;
	and.b64  	%rd12211, %rd12186, 4294967295;
	add.s64 	%rd12212, %rd12210, %rd12211;
	mad.lo.s64 	%rd12213, %rd2016, %rd2016, %rd12212;
	shr.u64 	%rd12214, %rd12213, 32;
	mul.lo.s64 	%rd12215, %rd2017, %rd2016;
	and.b64  	%rd12216, %rd12190, 4294967295;
	add.s64 	%rd12217, %rd12214, %rd12216;
	add.s64 	%rd12218, %rd12217, %rd12215;
	shr.u64 	%rd12219, %rd12218, 32;
	mul.lo.s64 	%rd12220, %rd2018, %rd2016;
	add.s64 	%rd12221, %rd12219, %rd12191;
	add.s64 	%rd12222, %rd12221, %rd12220;
	shr.u64 	%rd12223, %rd12222, 32;
	and.b64  	%rd12224, %rd12197, 4294967295;
	add.s64 	%rd12225, %rd12048, %rd12224;
	shr.u64 	%rd12226, %rd12225, 32;
	and.b64  	%rd12227, %rd12201, 4294967295;
	add.s64 	%rd12228, %rd12226, %rd12227;
	add.s64 	%rd12229, %rd12228, %rd12081;
	shr.u64 	%rd12230, %rd12229, 32;
	and.b64  	%rd12231, %rd12205, 4294967295;
	add.s64 	%rd12232, %rd12230, %rd12231;
	add.s64 	%rd12233, %rd12232, %rd12116;
	shr.u64 	%rd12234, %rd12233, 32;
	and.b64  	%rd12235, %rd12209, 4294967295;
	add.s64 	%rd12236, %rd12234, %rd12235;
	add.s64 	%rd12237, %rd12236, %rd12150;
	shr.u64 	%rd12238, %rd12237, 32;
	and.b64  	%rd12239, %rd12213, 4294967295;
	add.s64 	%rd12240, %rd12238, %rd12239;
	add.s64 	%rd12241, %rd12240, %rd12183;
	shr.u64 	%rd12242, %rd12241, 32;
	and.b64  	%rd12243, %rd12218, 4294967295;
	add.s64 	%rd12244, %rd12242, %rd12243;
	add.s64 	%rd12245, %rd12244, %rd12215;
	shr.u64 	%rd12246, %rd12245, 32;
	and.b64  	%rd12247, %rd12222, 4294967295;
	add.s64 	%rd12248, %rd12246, %rd12247;
	mad.lo.s64 	%rd12249, %rd2017, %rd2017, %rd12248;
	shr.u64 	%rd12250, %rd12249, 32;
	mul.lo.s64 	%rd12251, %rd2018, %rd2017;
	add.s64 	%rd12252, %rd12250, %rd12223;
	add.s64 	%rd12253, %rd12252, %rd12251;
	shr.u64 	%rd12254, %rd12253, 32;
	and.b64  	%rd12255, %rd12229, 4294967295;
	add.s64 	%rd12256, %rd12051, %rd12255;
	shr.u64 	%rd12257, %rd12256, 32;
	and.b64  	%rd12258, %rd12233, 4294967295;
	add.s64 	%rd12259, %rd12257, %rd12258;
	add.s64 	%rd12260, %rd12259, %rd12086;
	shr.u64 	%rd12261, %rd12260, 32;
	and.b64  	%rd12262, %rd12237, 4294967295;
	add.s64 	%rd12263, %rd12261, %rd12262;
	add.s64 	%rd12264, %rd12263, %rd12121;
	shr.u64 	%rd12265, %rd12264, 32;
	and.b64  	%rd12266, %rd12241, 4294967295;
	add.s64 	%rd12267, %rd12265, %rd12266;
	add.s64 	%rd12268, %rd12267, %rd12155;
	shr.u64 	%rd12269, %rd12268, 32;
	and.b64  	%rd12270, %rd12245, 4294967295;
	add.s64 	%rd12271, %rd12269, %rd12270;
	add.s64 	%rd12272, %rd12271, %rd12188;
	shr.u64 	%rd12273, %rd12272, 32;
	and.b64  	%rd12274, %rd12249, 4294967295;
	add.s64 	%rd12275, %rd12273, %rd12274;
	add.s64 	%rd12276, %rd12275, %rd12220;
	shr.u64 	%rd12277, %rd12276, 32;
	and.b64  	%rd12278, %rd12253, 4294967295;
	add.s64 	%rd12279, %rd12277, %rd12278;
	add.s64 	%rd12280, %rd12279, %rd12251;
	shr.u64 	%rd12281, %rd12280, 32;
	add.s64 	%rd12282, %rd12281, %rd12254;
	mad.lo.s64 	%rd12283, %rd2018, %rd2018, %rd12282;
	{ .reg .b32 tmp; mov.b64 {tmp, %r2788}, %rd12283; }
	mul.lo.s32 	%r2789, %r9, %r2787;
	cvt.u64.u32 	%rd12284, %r2789;
	and.b64  	%rd12285, %rd12031, 4294967293;
	mad.lo.s64 	%rd12286, %rd2, %rd12284, %rd12285;
	shr.u64 	%rd12287, %rd12286, 32;
	and.b64  	%rd12288, %rd12055, 4294967295;
	add.s64 	%rd12289, %rd12287, %rd12288;
	mad.lo.s64 	%rd12290, %rd3, %rd12284, %rd12289;
	cvt.u32.u64 	%r2790, %rd12290;
	shr.u64 	%rd12291, %rd12290, 32;
	and.b64  	%rd12292, %rd12091, 4294967295;
	add.s64 	%rd12293, %rd12291, %rd12292;
	mad.lo.s64 	%rd12294, %rd4, %rd12284, %rd12293;
	shr.u64 	%rd12295, %rd12294, 32;
	and.b64  	%rd12296, %rd12126, 4294967295;
	add.s64 	%rd12297, %rd12295, %rd12296;
	mad.lo.s64 	%rd12298, %rd5, %rd12284, %rd12297;
	shr.u64 	%rd12299, %rd12298, 32;
	and.b64  	%rd12300, %rd12160, 4294967295;
	add.s64 	%rd12301, %rd12299, %rd12300;
	mad.lo.s64 	%rd12302, %rd6, %rd12284, %rd12301;
	shr.u64 	%rd12303, %rd12302, 32;
	and.b64  	%rd12304, %rd12193, 4294967295;
	add.s64 	%rd12305, %rd12303, %rd12304;
	mad.lo.s64 	%rd12306, %rd7, %rd12284, %rd12305;
	shr.u64 	%rd12307, %rd12306, 32;
	and.b64  	%rd12308, %rd12225, 4294967295;
	add.s64 	%rd12309, %rd12307, %rd12308;
	mad.lo.s64 	%rd12310, %rd8, %rd12284, %rd12309;
	shr.u64 	%rd12311, %rd12310, 32;
	and.b64  	%rd12312, %rd12256, 4294967295;
	add.s64 	%rd12313, %rd12311, %rd12312;
	mad.lo.s64 	%rd12314, %rd9, %rd12284, %rd12313;
	shr.u64 	%rd12315, %rd12314, 32;
	and.b64  	%rd12316, %rd12260, 4294967295;
	add.s64 	%rd12317, %rd12315, %rd12316;
	shr.u64 	%rd12318, %rd12317, 32;
	and.b64  	%rd12319, %rd12264, 4294967295;
	add.s64 	%rd12320, %rd12318, %rd12319;
	shr.u64 	%rd12321, %rd12320, 32;
	and.b64  	%rd12322, %rd12268, 4294967295;
	add.s64 	%rd12323, %rd12321, %rd12322;
	shr.u64 	%rd12324, %rd12323, 32;
	and.b64  	%rd12325, %rd12272, 4294967295;
	add.s64 	%rd12326, %rd12324, %rd12325;
	shr.u64 	%rd12327, %rd12326, 32;
	and.b64  	%rd12328, %rd12276, 4294967295;
	add.s64 	%rd12329, %rd12327, %rd12328;
	shr.u64 	%rd12330, %rd12329, 32;
	and.b64  	%rd12331, %rd12280, 4294967295;
	add.s64 	%rd12332, %rd12330, %rd12331;
	shr.u64 	%rd12333, %rd12332, 32;
	and.b64  	%rd12334, %rd12283, 4294967295;
	add.s64 	%rd12335, %rd12333, %rd12334;
	{ .reg .b32 tmp; mov.b64 {tmp, %r2791}, %rd12335; }
	add.s32 	%r2792, %r2788, %r2791;
	mul.lo.s32 	%r2793, %r9, %r2790;
	cvt.u64.u32 	%rd12336, %r2793;
	and.b64  	%rd12337, %rd12290, 4294967295;
	mad.lo.s64 	%rd12338, %rd2, %rd12336, %rd12337;
	shr.u64 	%rd12339, %rd12338, 32;
	and.b64  	%rd12340, %rd12294, 4294967295;
	add.s64 	%rd12341, %rd12339, %rd12340;
	mad.lo.s64 	%rd12342, %rd3, %rd12336, %rd12341;
	cvt.u32.u64 	%r2794, %rd12342;
	shr.u64 	%rd12343, %rd12342, 32;
	and.b64  	%rd12344, %rd12298, 4294967295;
	add.s64 	%rd12345, %rd12343, %rd12344;
	mad.lo.s64 	%rd12346, %rd4, %rd12336, %rd12345;
	shr.u64 	%rd12347, %rd12346, 32;
	and.b64  	%rd12348, %rd12302, 4294967295;
	add.s64 	%rd12349, %rd12347, %rd12348;
	mad.lo.s64 	%rd12350, %rd5, %rd12336, %rd12349;
	shr.u64 	%rd12351, %rd12350, 32;
	and.b64  	%rd12352, %rd12306, 4294967295;
	add.s64 	%rd12353, %rd12351, %rd12352;
	mad.lo.s64 	%rd12354, %rd6, %rd12336, %rd12353;
	shr.u64 	%rd12355, %rd12354, 32;
	and.b64  	%rd12356, %rd12310, 4294967295;
	add.s64 	%rd12357, %rd12355, %rd12356;
	mad.lo.s64 	%rd12358, %rd7, %rd12336, %rd12357;
	shr.u64 	%rd12359, %rd12358, 32;
	and.b64  	%rd12360, %rd12314, 4294967295;
	add.s64 	%rd12361, %rd12359, %rd12360;
	mad.lo.s64 	%rd12362, %rd8, %rd12336, %rd12361;
	shr.u64 	%rd12363, %rd12362, 32;
	and.b64  	%rd12364, %rd12317, 4294967295;
	add.s64 	%rd12365, %rd12363, %rd12364;
	mad.lo.s64 	%rd12366, %rd9, %rd12336, %rd12365;
	shr.u64 	%rd12367, %rd12366, 32;
	and.b64  	%rd12368, %rd12320, 4294967295;
	add.s64 	%rd12369, %rd12367, %rd12368;
	shr.u64 	%rd12370, %rd12369, 32;
	and.b64  	%rd12371, %rd12323, 4294967295;
	add.s64 	%rd12372, %rd12370, %rd12371;
	shr.u64 	%rd12373, %rd12372, 32;
	and.b64  	%rd12374, %rd12326, 4294967295;
	add.s64 	%rd12375, %rd12373, %rd12374;
	shr.u64 	%rd12376, %rd12375, 32;
	and.b64  	%rd12377, %rd12329, 4294967295;
	add.s64 	%rd12378, %rd12376, %rd12377;
	shr.u64 	%rd12379, %rd12378, 32;
	and.b64  	%rd12380, %rd12332, 4294967295;
	add.s64 	%rd12381, %rd12379, %rd12380;
	shr.u64 	%rd12382, %rd12381, 32;
	and.b64  	%rd12383, %rd12335, 4294967295;
	add.s64 	%rd12384, %rd12382, %rd12383;
	{ .reg .b32 tmp; mov.b64 {tmp, %r2795}, %rd12384; }
	add.s32 	%r2796, %r2792, %r2795;
	mul.lo.s32 	%r2797, %r9, %r2794;
	cvt.u64.u32 	%rd12385, %r2797;
	and.b64  	%rd12386, %rd12342, 4294967295;
	mad.lo.s64 	%rd12387, %rd2, %rd12385, %rd12386;
	shr.u64 	%rd12388, %rd12387, 32;
	and.b64  	%rd12389, %rd12346, 4294967295;
	add.s64 	%rd12390, %rd12388, %rd12389;
	mad.lo.s64 	%rd12391, %rd3, %rd12385, %rd12390;
	cvt.u32.u64 	%r2798, %rd12391;
	shr.u64 	%rd12392, %rd12391, 32;
	and.b64  	%rd12393, %rd12350, 4294967295;
	add.s64 	%rd12394, %rd12392, %rd12393;
	mad.lo.s64 	%rd12395, %rd4, %rd12385, %rd12394;
	shr.u64 	%rd12396, %rd12395, 32;
	and.b64  	%rd12397, %rd12354, 4294967295;
	add.s64 	%rd12398, %rd12396, %rd12397;
	mad.lo.s64 	%rd12399, %rd5, %rd12385, %rd12398;
	shr.u64 	%rd12400, %rd12399, 32;
	and.b64  	%rd12401, %rd12358, 4294967295;
	add.s64 	%rd12402, %rd12400, %rd12401;
	mad.lo.s64 	%rd12403, %rd6, %rd12385, %rd12402;
	shr.u64 	%rd12404, %rd12403, 32;
	and.b64  	%rd12405, %rd12362, 4294967295;
	add.s64 	%rd12406, %rd12404, %rd12405;
	mad.lo.s64 	%rd12407, %rd7, %rd12385, %rd12406;
	shr.u64 	%rd12408, %rd12407, 32;
	and.b64  	%rd12409, %rd12366, 4294967295;
	add.s64 	%rd12410, %rd12408, %rd12409;
	mad.lo.s64 	%rd12411, %rd8, %rd12385, %rd12410;
	shr.u64 	%rd12412, %rd12411, 32;
	and.b64  	%rd12413, %rd12369, 4294967295;
	add.s64 	%rd12414, %rd12412, %rd12413;
	mad.lo.s64 	%rd12415, %rd9, %rd12385, %rd12414;
	shr.u64 	%rd12416, %rd12415, 32;
	and.b64  	%rd12417, %rd12372, 4294967295;
	add.s64 	%rd12418, %rd12416, %rd12417;
	shr.u64 	%rd12419, %rd12418, 32;
	and.b64  	%rd12420, %rd12375, 4294967295;
	add.s64 	%rd12421, %rd12419, %rd12420;
	shr.u64 	%rd12422, %rd12421, 32;
	and.b64  	%rd12423, %rd12378, 4294967295;
	add.s64 	%rd12424, %rd12422, %rd12423;
	shr.u64 	%rd12425, %rd12424, 32;
	and.b64  	%rd12426, %rd12381, 4294967295;
	add.s64 	%rd12427, %rd12425, %rd12426;
	shr.u64 	%rd12428, %rd12427, 32;
	and.b64  	%rd12429, %rd12384, 4294967295;
	add.s64 	%rd12430, %rd12428, %rd12429;
	{ .reg .b32 tmp; mov.b64 {tmp, %r2799}, %rd12430; }
	add.s32 	%r2800, %r2796, %r2799;
	mul.lo.s32 	%r2801, %r9, %r2798;
	cvt.u64.u32 	%rd12431, %r2801;
	and.b64  	%rd12432, %rd12391, 4294967295;
	mad.lo.s64 	%rd12433, %rd2, %rd12431, %rd12432;
	shr.u64 	%rd12434, %rd12433, 32;
	and.b64  	%rd12435, %rd12395, 4294967295;
	add.s64 	%rd12436, %rd12434, %rd12435;
	mad.lo.s64 	%rd12437, %rd3, %rd12431, %rd12436;
	cvt.u32.u64 	%r2802, %rd12437;
	shr.u64 	%rd12438, %rd12437, 32;
	and.b64  	%rd12439, %rd12399, 4294967295;
	add.s64 	%rd12440, %rd12438, %rd12439;
	mad.lo.s64 	%rd12441, %rd4, %rd12431, %rd12440;
	shr.u64 	%rd12442, %rd12441, 32;
	and.b64  	%rd12443, %rd12403, 4294967295;
	add.s64 	%rd12444, %rd12442, %rd12443;
	mad.lo.s64 	%rd12445, %rd5, %rd12431, %rd12444;
	shr.u64 	%rd12446, %rd12445, 32;
	and.b64  	%rd12447, %rd12407, 4294967295;
	add.s64 	%rd12448, %rd12446, %rd12447;
	mad.lo.s64 	%rd12449, %rd6, %rd12431, %rd12448;
	shr.u64 	%rd12450, %rd12449, 32;
	and.b64  	%rd12451, %rd12411, 4294967295;
	add.s64 	%rd12452, %rd12450, %rd12451;
	mad.lo.s64 	%rd12453, %rd7, %rd12431, %rd12452;
	shr.u64 	%rd12454, %rd12453, 32;
	and.b64  	%rd12455, %rd12415, 4294967295;
	add.s64 	%rd12456, %rd12454, %rd12455;
	mad.lo.s64 	%rd12457, %rd8, %rd12431, %rd12456;
	shr.u64 	%rd12458, %rd12457, 32;
	and.b64  	%rd12459, %rd12418, 4294967295;
	add.s64 	%rd12460, %rd12458, %rd12459;
	mad.lo.s64 	%rd12461, %rd9, %rd12431, %rd12460;
	shr.u64 	%rd12462, %rd12461, 32;
	and.b64  	%rd12463, %rd12421, 4294967295;
	add.s64 	%rd12464, %rd12462, %rd12463;
	shr.u64 	%rd12465, %rd12464, 32;
	and.b64  	%rd12466, %rd12424, 4294967295;
	add.s64 	%rd12467, %rd12465, %rd12466;
	shr.u64 	%rd12468, %rd12467, 32;
	and.b64  	%rd12469, %rd12427, 4294967295;
	add.s64 	%rd12470, %rd12468, %rd12469;
	shr.u64 	%rd12471, %rd12470, 32;
	and.b64  	%rd12472, %rd12430, 4294967295;
	add.s64 	%rd12473, %rd12471, %rd12472;
	{ .reg .b32 tmp; mov.b64 {tmp, %r2803}, %rd12473; }
	add.s32 	%r2804, %r2800, %r2803;
	mul.lo.s32 	%r2805, %r9, %r2802;
	cvt.u64.u32 	%rd12474, %r2805;
	and.b64  	%rd12475, %rd12437, 4294967295;
	mad.lo.s64 	%rd12476, %rd2, %rd12474, %rd12475;
	shr.u64 	%rd12477, %rd12476, 32;
	and.b64  	%rd12478, %rd12441, 4294967295;
	add.s64 	%rd12479, %rd12477, %rd12478;
	mad.lo.s64 	%rd12480, %rd3, %rd12474, %rd12479;
	cvt.u32.u64 	%r2806, %rd12480;
	shr.u64 	%rd12481, %rd12480, 32;
	and.b64  	%rd12482, %rd12445, 4294967295;
	add.s64 	%rd12483, %rd12481, %rd12482;
	mad.lo.s64 	%rd12484, %rd4, %rd12474, %rd12483;
	shr.u64 	%rd12485, %rd12484, 32;
	and.b64  	%rd12486, %rd12449, 4294967295;
	add.s64 	%rd12487, %rd12485, %rd12486;
	mad.lo.s64 	%rd12488, %rd5, %rd12474, %rd12487;
	shr.u64 	%rd12489, %rd12488, 32;
	and.b64  	%rd12490, %rd12453, 4294967295;
	add.s64 	%rd12491, %rd12489, %rd12490;
	mad.lo.s64 	%rd12492, %rd6, %rd12474, %rd12491;
	shr.u64 	%rd12493, %rd12492, 32;
	and.b64  	%rd12494, %rd12457, 4294967295;
	add.s64 	%rd12495, %rd12493, %rd12494;
	mad.lo.s64 	%rd12496, %rd7, %rd12474, %rd12495;
	shr.u64 	%rd12497, %rd12496, 32;
	and.b64  	%rd12498, %rd12461, 4294967295;
	add.s64 	%rd12499, %rd12497, %rd12498;
	mad.lo.s64 	%rd12500, %rd8, %rd12474, %rd12499;
	shr.u64 	%rd12501, %rd12500, 32;
	and.b64  	%rd12502, %rd12464, 4294967295;
	add.s64 	%rd12503, %rd12501, %rd12502;
	mad.lo.s64 	%rd12504, %rd9, %rd12474, %rd12503;
	shr.u64 	%rd12505, %rd12504, 32;
	and.b64  	%rd12506, %rd12467, 4294967295;
	add.s64 	%rd12507, %rd12505, %rd12506;
	shr.u64 	%rd12508, %rd12507, 32;
	and.b64  	%rd12509, %rd12470, 4294967295;
	add.s64 	%rd12510, %rd12508, %rd12509;
	shr.u64 	%rd12511, %rd12510, 32;
	and.b64  	%rd12512, %rd12473, 4294967295;
	add.s64 	%rd12513, %rd12511, %rd12512;
	{ .reg .b32 tmp; mov.b64 {tmp, %r2807}, %rd12513; }
	add.s32 	%r2808, %r2804, %r2807;
	mul.lo.s32 	%r2809, %r9, %r2806;
	cvt.u64.u32 	%rd12514, %r2809;
	and.b64  	%rd12515, %rd12480, 4294967295;
	mad.lo.s64 	%rd12516, %rd2, %rd12514, %rd12515;
	shr.u64 	%rd12517, %rd12516, 32;
	and.b64  	%rd12518, %rd12484, 4294967295;
	add.s64 	%rd12519, %rd12517, %rd12518;
	mad.lo.s64 	%rd12520, %rd3, %rd12514, %rd12519;
	cvt.u32.u64 	%r2810, %rd12520;
	shr.u64 	%rd12521, %rd12520, 32;
	and.b64  	%rd12522, %rd12488, 4294967295;
	add.s64 	%rd12523, %rd12521, %rd12522;
	mad.lo.s64 	%rd12524, %rd4, %rd12514, %rd12523;
	shr.u64 	%rd12525, %rd12524, 32;
	and.b64  	%rd12526, %rd12492, 4294967295;
	add.s64 	%rd12527, %rd12525, %rd12526;
	mad.lo.s64 	%rd12528, %rd5, %rd12514, %rd12527;
	shr.u64 	%rd12529, %rd12528, 32;
	and.b64  	%rd12530, %rd12496, 4294967295;
	add.s64 	%rd12531, %rd12529, %rd12530;
	mad.lo.s64 	%rd12532, %rd6, %rd12514, %rd12531;
	shr.u64 	%rd12533, %rd12532, 32;
	and.b64  	%rd12534, %rd12500, 4294967295;
	add.s64 	%rd12535, %rd12533, %rd12534;
	mad.lo.s64 	%rd12536, %rd7, %rd12514, %rd12535;
	shr.u64 	%rd12537, %rd12536, 32;
	and.b64  	%rd12538, %rd12504, 4294967295;
	add.s64 	%rd12539, %rd12537, %rd12538;
	mad.lo.s64 	%rd12540, %rd8, %rd12514, %rd12539;
	shr.u64 	%rd12541, %rd12540, 32;
	and.b64  	%rd12542, %rd12507, 4294967295;
	add.s64 	%rd12543, %rd12541, %rd12542;
	mad.lo.s64 	%rd12544, %rd9, %rd12514, %rd12543;
	shr.u64 	%rd12545, %rd12544, 32;
	and.b64  	%rd12546, %rd12510, 4294967295;
	add.s64 	%rd12547, %rd12545, %rd12546;
	shr.u64 	%rd12548, %rd12547, 32;
	and.b64  	%rd12549, %rd12513, 4294967295;
	add.s64 	%rd12550, %rd12548, %rd12549;
	{ .reg .b32 tmp; mov.b64 {tmp, %r2811}, %rd12550; }
	add.s32 	%r2812, %r2808, %r2811;
	mul.lo.s32 	%r2813, %r9, %r2810;
	cvt.u64.u32 	%rd12551, %r2813;
	and.b64  	%rd12552, %rd12520, 4294967295;
	mad.lo.s64 	%rd12553, %rd2, %rd12551, %rd12552;
	shr.u64 	%rd12554, %rd12553, 32;
	and.b64  	%rd12555, %rd12524, 4294967295;
	add.s64 	%rd12556, %rd12554, %rd12555;
	mad.lo.s64 	%rd12557, %rd3, %rd12551, %rd12556;
	cvt.u32.u64 	%r2814, %rd12557;
	shr.u64 	%rd12558, %rd12557, 32;
	and.b64  	%rd12559, %rd12528, 4294967295;
	add.s64 	%rd12560, %rd12558, %rd12559;
	mad.lo.s64 	%rd12561, %rd4, %rd12551, %rd12560;
	shr.u64 	%rd12562, %rd12561, 32;
	and.b64  	%rd12563, %rd12532, 4294967295;
	add.s64 	%rd12564, %rd12562, %rd12563;
	mad.lo.s64 	%rd12565, %rd5, %rd12551, %rd12564;
	shr.u64 	%rd12566, %rd12565, 32;
	and.b64  	%rd12567, %rd12536, 4294967295;
	add.s64 	%rd12568, %rd12566, %rd12567;
	mad.lo.s64 	%rd12569, %rd6, %rd12551, %rd12568;
	shr.u64 	%rd12570, %rd12569, 32;
	and.b64  	%rd12571, %rd12540, 4294967295;
	add.s64 	%rd12572, %rd12570, %rd12571;
	mad.lo.s64 	%rd12573, %rd7, %rd12551, %rd12572;
	shr.u64 	%rd12574, %rd12573, 32;
	and.b64  	%rd12575, %rd12544, 4294967295;
	add.s64 	%rd12576, %rd12574, %rd12575;
	mad.lo.s64 	%rd12577, %rd8, %rd12551, %rd12576;
	shr.u64 	%rd12578, %rd12577, 32;
	and.b64  	%rd12579, %rd12547, 4294967295;
	add.s64 	%rd12580, %rd12578, %rd12579;
	mad.lo.s64 	%rd12581, %rd9, %rd12551, %rd12580;
	shr.u64 	%rd12582, %rd12581, 32;
	and.b64  	%rd12583, %rd12550, 4294967295;
	add.s64 	%rd12584, %rd12582, %rd12583;
	{ .reg .b32 tmp; mov.b64 {tmp, %r2815}, %rd12584; }
	add.s32 	%r2816, %r2812, %r2815;
	mul.lo.s32 	%r2817, %r9, %r2814;
	cvt.u64.u32 	%rd12585, %r2817;
	and.b64  	%rd12586, %rd12557, 4294967295;
	mad.lo.s64 	%rd12587, %rd2, %rd12585, %rd12586;
	shr.u64 	%rd12588, %rd12587, 32;
	and.b64  	%rd12589, %rd12561, 4294967295;
	add.s64 	%rd12590, %rd12588, %rd12589;
	mad.lo.s64 	%rd47431, %rd3, %rd12585, %rd12590;
	shr.u64 	%rd12591, %rd47431, 32;
	and.b64  	%rd12592, %rd12565, 4294967295;
	add.s64 	%rd12593, %rd12591, %rd12592;
	mad.lo.s64 	%rd47430, %rd4, %rd12585, %rd12593;
	cvt.u32.u64 	%r1029, %rd47430;
	shr.u64 	%rd12594, %rd47430, 32;
	and.b64  	%rd12595, %rd12569, 4294967295;
	add.s64 	%rd12596, %rd12594, %rd12595;
	mad.lo.s64 	%rd47429, %rd5, %rd12585, %rd12596;
	cvt.u32.u64 	%r1030, %rd47429;
	shr.u64 	%rd12597, %rd47429, 32;
	and.b64  	%rd12598, %rd12573, 4294967295;
	add.s64 	%rd12599, %rd12597, %rd12598;
	mad.lo.s64 	%rd47428, %rd6, %rd12585, %rd12599;
	cvt.u32.u64 	%r1031, %rd47428;
	shr.u64 	%rd12600, %rd47428, 32;
	and.b64  	%rd12601, %rd12577, 4294967295;
	add.s64 	%rd12602, %rd12600, %rd12601;
	mad.lo.s64 	%rd47427, %rd7, %rd12585, %rd12602;
	cvt.u32.u64 	%r1032, %rd47427;
	shr.u64 	%rd12603, %rd47427, 32;
	and.b64  	%rd12604, %rd12581, 4294967295;
	add.s64 	%rd12605, %rd12603, %rd12604;
	mad.lo.s64 	%rd47426, %rd8, %rd12585, %rd12605;
	cvt.u32.u64 	%r1033, %rd47426;
	shr.u64 	%rd12606, %rd47426, 32;
	and.b64  	%rd12607, %rd12584, 4294967295;
	add.s64 	%rd12608, %rd12606, %rd12607;
	mad.lo.s64 	%rd47425, %rd9, %rd12585, %rd12608;
	cvt.u32.u64 	%r1034, %rd47425;
	{ .reg .b32 tmp; mov.b64 {tmp, %r2818}, %rd47425; }
	add.s32 	%r6897, %r2816, %r2818;
	setp.gt.u32 	%p428, %r6897, %r2786;
	@%p428 bra 	$L__BB0_1170;
	cvt.u32.u64 	%r2819, %rd9;
	setp.lt.u32 	%p429, %r6897, %r2819;
	@%p429 bra 	$L__BB0_1171;
	cvt.u32.u64 	%r2820, %rd8;
	setp.lt.u32 	%p430, %r2820, %r1034;
	@%p430 bra 	$L__BB0_1170;
	cvt.u32.u64 	%r2821, %rd8;
	setp.gt.u32 	%p431, %r2821, %r1034;
	@%p431 bra 	$L__BB0_1171;
	cvt.u32.u64 	%r2822, %rd7;
	setp.lt.u32 	%p432, %r2822, %r1033;
	@%p432 bra 	$L__BB0_1170;
	cvt.u32.u64 	%r2823, %rd7;
	setp.gt.u32 	%p433, %r2823, %r1033;
	@%p433 bra 	$L__BB0_1171;
	cvt.u32.u64 	%r2824, %rd6;
	setp.lt.u32 	%p434, %r2824, %r1032;
	@%p434 bra 	$L__BB0_1170;
	cvt.u32.u64 	%r2825, %rd6;
	setp.gt.u32 	%p435, %r2825, %r1032;
	@%p435 bra 	$L__BB0_1171;
	cvt.u32.u64 	%r2826, %rd5;
	setp.lt.u32 	%p436, %r2826, %r1031;
	@%p436 bra 	$L__BB0_1170;
	cvt.u32.u64 	%r2827, %rd5;
	setp.gt.u32 	%p437, %r2827, %r1031;
	@%p437 bra 	$L__BB0_1171;
	cvt.u32.u64 	%r2828, %rd4;
	setp.lt.u32 	%p438, %r2828, %r1030;
	@%p438 bra 	$L__BB0_1170;
	cvt.u32.u64 	%r2829, %rd4;
	setp.gt.u32 	%p439, %r2829, %r1030;
	@%p439 bra 	$L__BB0_1171;
	cvt.u32.u64 	%r2830, %rd3;
	setp.lt.u32 	%p440, %r2830, %r1029;
	@%p440 bra 	$L__BB0_1170;
	cvt.u32.u64 	%r2831, %rd3;
	cvt.u32.u64 	%r2832, %rd2;
	setp.gt.u32 	%p441, %r2831, %r1029;
	cvt.u32.u64 	%r2833, %rd47431;
	setp.gt.u32 	%p442, %r2832, %r2833;
	or.pred  	%p443, %p441, %p442;
	@%p443 bra 	$L__BB0_1171;
$L__BB0_1170:
	cvt.u32.u64 	%r2834, %rd9;
	and.b64  	%rd12610, %rd47431, 4294967295;
	sub.s64 	%rd47431, %rd12610, %rd2;
	shr.u64 	%rd12611, %rd47431, 63;
	and.b64  	%rd12612, %rd47430, 4294967295;
	add.s64 	%rd12613, %rd12611, %rd3;
	sub.s64 	%rd47430, %rd12612, %rd12613;
	shr.u64 	%rd12614, %rd47430, 63;
	and.b64  	%rd12615, %rd47429, 4294967295;
	add.s64 	%rd12616, %rd12614, %rd4;
	sub.s64 	%rd47429, %rd12615, %rd12616;
	shr.u64 	%rd12617, %rd47429, 63;
	and.b64  	%rd12618, %rd47428, 4294967295;
	add.s64 	%rd12619, %rd12617, %rd5;
	sub.s64 	%rd47428, %rd12618, %rd12619;
	shr.u64 	%rd12620, %rd47428, 63;
	and.b64  	%rd12621, %rd47427, 4294967295;
	add.s64 	%rd12622, %rd12620, %rd6;
	sub.s64 	%rd47427, %rd12621, %rd12622;
	shr.u64 	%rd12623, %rd47427, 63;
	and.b64  	%rd12624, %rd47426, 4294967295;
	add.s64 	%rd12625, %rd12623, %rd7;
	sub.s64 	%rd47426, %rd12624, %rd12625;
	shr.u64 	%rd12626, %rd47426, 63;
	and.b64  	%rd12627, %rd47425, 4294967295;
	add.s64 	%rd12628, %rd12626, %rd8;
	sub.s64 	%rd47425, %rd12627, %rd12628;
	shr.u64 	%rd12629, %rd47425, 63;
	cvt.u32.u64 	%r2835, %rd12629;
	add.s32 	%r2836, %r2834, %r2835;
	sub.s32 	%r6897, %r6897, %r2836;
$L__BB0_1171:
	and.b64  	%rd12630, %rd47431, 4294967295;
	cvt.u64.u32 	%rd2040, %r6887;
	sub.s64 	%rd12631, %rd12630, %rd2040;
	shr.u64 	%rd12632, %rd12631, 63;
	cvt.u32.u64 	%r6899, %rd12631;
	and.b64  	%rd12633, %rd47430, 4294967295;
	and.b64  	%rd2041, %rd47371, 4294967295;
	add.s64 	%rd12634, %rd12632, %rd2041;
	sub.s64 	%rd47437, %rd12633, %rd12634;
	shr.u64 	%rd12635, %rd47437, 63;
	and.b64  	%rd12636, %rd47429, 4294967295;
	and.b64  	%rd2043, %rd47372, 4294967295;
	add.s64 	%rd12637, %rd12635, %rd2043;
	sub.s64 	%rd47436, %rd12636, %rd12637;
	shr.u64 	%rd12638, %rd47436, 63;
	and.b64  	%rd12639, %rd47428, 4294967295;
	and.b64  	%rd2045, %rd47373, 4294967295;
	add.s64 	%rd12640, %rd12638, %rd2045;
	sub.s64 	%rd47435, %rd12639, %rd12640;
	shr.u64 	%rd12641, %rd47435, 63;
	and.b64  	%rd12642, %rd47427, 4294967295;
	and.b64  	%rd2047, %rd47374, 4294967295;
	add.s64 	%rd12643, %rd12641, %rd2047;
	sub.s64 	%rd47434, %rd12642, %rd12643;
	shr.u64 	%rd12644, %rd47434, 63;
	and.b64  	%rd12645, %rd47426, 4294967295;
	and.b64  	%rd2049, %rd47375, 4294967295;
	add.s64 	%rd12646, %rd12644, %rd2049;
	sub.s64 	%rd47433, %rd12645, %rd12646;
	shr.u64 	%rd12647, %rd47433, 63;
	and.b64  	%rd12648, %rd47425, 4294967295;
	and.b64  	%rd2051, %rd47376, 4294967295;
	add.s64 	%rd12649, %rd12647, %rd2051;
	sub.s64 	%rd47432, %rd12648, %rd12649;
	shr.u64 	%rd12650, %rd47432, 63;
	cvt.u64.u32 	%rd12651, %r6897;
	and.b64  	%rd2053, %rd47377, 4294967295;
	add.s64 	%rd12652, %rd12650, %rd2053;
	sub.s64 	%rd12653, %rd12651, %rd12652;
	setp.gt.s64 	%p444, %rd12653, -1;
	cvt.u32.u64 	%r6898, %rd12653;
	@%p444 bra 	$L__BB0_1173;
	cvt.u32.u64 	%r2837, %rd9;
	cvt.u32.u64 	%r2838, %rd2;
	add.s32 	%r6899, %r2838, %r6899;
	setp.lt.u32 	%p445, %r6899, %r2838;
	selp.u64 	%rd12654, 1, 0, %p445;
	and.b64  	%rd12655, %rd47437, 4294967295;
	add.s64 	%rd12656, %rd12655, %rd12654;
	add.s64 	%rd47437, %rd12656, %rd3;
	shr.u64 	%rd12657, %rd47437, 32;
	and.b64  	%rd12658, %rd47436, 4294967295;
	add.s64 	%rd12659, %rd12657, %rd12658;
	add.s64 	%rd47436, %rd12659, %rd4;
	shr.u64 	%rd12660, %rd47436, 32;
	and.b64  	%rd12661, %rd47435, 4294967295;
	add.s64 	%rd12662, %rd12660, %rd12661;
	add.s64 	%rd47435, %rd12662, %rd5;
	shr.u64 	%rd12663, %rd47435, 32;
	and.b64  	%rd12664, %rd47434, 4294967295;
	add.s64 	%rd12665, %rd12663, %rd12664;
	add.s64 	%rd47434, %rd12665, %rd6;
	shr.u64 	%rd12666, %rd47434, 32;
	and.b64  	%rd12667, %rd47433, 4294967295;
	add.s64 	%rd12668, %rd12666, %rd12667;
	add.s64 	%rd47433, %rd12668, %rd7;
	shr.u64 	%rd12669, %rd47433, 32;
	and.b64  	%rd12670, %rd47432, 4294967295;
	add.s64 	%rd12671, %rd12669, %rd12670;
	add.s64 	%rd47432, %rd12671, %rd8;
	{ .reg .b32 tmp; mov.b64 {tmp, %r2839}, %rd47432; }
	add.s32 	%r2840, %r6898, %r2839;
	add.s32 	%r6898, %r2840, %r2837;
$L__BB0_1173:
	cvt.u64.u32 	%rd12672, %r6899;
	sub.s64 	%rd12673, %rd12672, %rd2040;
	shr.u64 	%rd12674, %rd12673, 63;
	cvt.u32.u64 	%r6959, %rd12673;
	and.b64  	%rd12675, %rd47437, 4294967295;
	add.s64 	%rd12676, %rd12674, %rd2041;
	sub.s64 	%rd47443, %rd12675, %rd12676;
	shr.u64 	%rd12677, %rd47443, 63;
	and.b64  	%rd12678, %rd47436, 4294967295;
	add.s64 	%rd12679, %rd12677, %rd2043;
	sub.s64 	%rd47442, %rd12678, %rd12679;
	shr.u64 	%rd12680, %rd47442, 63;
	and.b64  	%rd12681, %rd47435, 4294967295;
	add.s64 	%rd12682, %rd12680, %rd2045;
	sub.s64 	%rd47441, %rd12681, %rd12682;
	shr.u64 	%rd12683, %rd47441, 63;
	and.b64  	%rd12684, %rd47434, 4294967295;
	add.s64 	%rd12685, %rd12683, %rd2047;
	sub.s64 	%rd47440, %rd12684, %rd12685;
	shr.u64 	%rd12686, %rd47440, 63;
	and.b64  	%rd12687, %rd47433, 4294967295;
	add.s64 	%rd12688, %rd12686, %rd2049;
	sub.s64 	%rd47439, %rd12687, %rd12688;
	shr.u64 	%rd12689, %rd47439, 63;
	and.b64  	%rd12690, %rd47432, 4294967295;
	add.s64 	%rd12691, %rd12689, %rd2051;
	sub.s64 	%rd47438, %rd12690, %rd12691;
	shr.u64 	%rd12692, %rd47438, 63;
	cvt.u64.u32 	%rd12693, %r6898;
	add.s64 	%rd12694, %rd12692, %rd2053;
	sub.s64 	%rd12695, %rd12693, %rd12694;
	setp.gt.s64 	%p446, %rd12695, -1;
	cvt.u32.u64 	%r6952, %rd12695;
	@%p446 bra 	$L__BB0_1175;
	cvt.u32.u64 	%r2841, %rd9;
	cvt.u32.u64 	%r2842, %rd2;
	add.s32 	%r6959, %r2842, %r6959;
	setp.lt.u32 	%p447, %r6959, %r2842;
	selp.u64 	%rd12696, 1, 0, %p447;
	and.b64  	%rd12697, %rd47443, 4294967295;
	add.s64 	%rd12698, %rd12697, %rd12696;
	add.s64 	%rd47443, %rd12698, %rd3;
	shr.u64 	%rd12699, %rd47443, 32;
	and.b64  	%rd12700, %rd47442, 4294967295;
	add.s64 	%rd12701, %rd12699, %rd12700;
	add.s64 	%rd47442, %rd12701, %rd4;
	shr.u64 	%rd12702, %rd47442, 32;
	and.b64  	%rd12703, %rd47441, 4294967295;
	add.s64 	%rd12704, %rd12702, %rd12703;
	add.s64 	%rd47441, %rd12704, %rd5;
	shr.u64 	%rd12705, %rd47441, 32;
	and.b64  	%rd12706, %rd47440, 4294967295;
	add.s64 	%rd12707, %rd12705, %rd12706;
	add.s64 	%rd47440, %rd12707, %rd6;
	shr.u64 	%rd12708, %rd47440, 32;
	and.b64  	%rd12709, %rd47439, 4294967295;
	add.s64 	%rd12710, %rd12708, %rd12709;
	add.s64 	%rd47439, %rd12710, %rd7;
	shr.u64 	%rd12711, %rd47439, 32;
	and.b64  	%rd12712, %rd47438, 4294967295;
	add.s64 	%rd12713, %rd12711, %rd12712;
	add.s64 	%rd47438, %rd12713, %rd8;
	{ .reg .b32 tmp; mov.b64 {tmp, %r2843}, %rd47438; }
	add.s32 	%r2844, %r6952, %r2843;
	add.s32 	%r6952, %r2844, %r2841;
$L__BB0_1175:
	cvt.u32.u64 	%r6958, %rd47443;
	cvt.u32.u64 	%r6957, %rd47442;
	cvt.u32.u64 	%r6956, %rd47441;
	cvt.u32.u64 	%r6955, %rd47440;
	cvt.u32.u64 	%r6954, %rd47439;
	cvt.u32.u64 	%r6953, %rd47438;
	cvt.u64.u32 	%rd12714, %r6959;
	sub.s64 	%rd12715, %rd2040, %rd12714;
	shr.u64 	%rd12716, %rd12715, 63;
	cvt.u32.u64 	%r6902, %rd12715;
	and.b64  	%rd12717, %rd47443, 4294967295;
	add.s64 	%rd12718, %rd12716, %rd12717;
	sub.s64 	%rd47444, %rd2041, %rd12718;
	shr.u64 	%rd12719, %rd47444, 63;
	and.b64  	%rd12720, %rd47442, 4294967295;
	add.s64 	%rd12721, %rd12719, %rd12720;
	sub.s64 	%rd47445, %rd2043, %rd12721;
	shr.u64 	%rd12722, %rd47445, 63;
	and.b64  	%rd12723, %rd47441, 4294967295;
	add.s64 	%rd12724, %rd12722, %rd12723;
	sub.s64 	%rd47446, %rd2045, %rd12724;
	shr.u64 	%rd12725, %rd47446, 63;
	and.b64  	%rd12726, %rd47440, 4294967295;
	add.s64 	%rd12727, %rd12725, %rd12726;
	sub.s64 	%rd47447, %rd2047, %rd12727;
	shr.u64 	%rd12728, %rd47447, 63;
	and.b64  	%rd12729, %rd47439, 4294967295;
	add.s64 	%rd12730, %rd12728, %rd12729;
	sub.s64 	%rd47448, %rd2049, %rd12730;
	shr.u64 	%rd12731, %rd47448, 63;
	and.b64  	%rd12732, %rd47438, 4294967295;
	add.s64 	%rd12733, %rd12731, %rd12732;
	sub.s64 	%rd47449, %rd2051, %rd12733;
	shr.u64 	%rd12734, %rd47449, 63;
	cvt.u64.u32 	%rd12735, %r6952;
	add.s64 	%rd12736, %rd12734, %rd12735;
	sub.s64 	%rd12737, %rd2053, %rd12736;
	setp.gt.s64 	%p448, %rd12737, -1;
	cvt.u32.u64 	%r6903, %rd12737;
	@%p448 bra 	$L__BB0_1177;
	cvt.u32.u64 	%r2845, %rd9;
	cvt.u32.u64 	%r2846, %rd2;
	add.s32 	%r6902, %r2846, %r6902;
	setp.lt.u32 	%p449, %r6902, %r2846;
	selp.u64 	%rd12738, 1, 0, %p449;
	and.b64  	%rd12739, %rd47444, 4294967295;
	add.s64 	%rd12740, %rd12739, %rd12738;
	add.s64 	%rd47444, %rd12740, %rd3;
	shr.u64 	%rd12741, %rd47444, 32;
	and.b64  	%rd12742, %rd47445, 4294967295;
	add.s64 	%rd12743, %rd12741, %rd12742;
	add.s64 	%rd47445, %rd12743, %rd4;
	shr.u64 	%rd12744, %rd47445, 32;
	and.b64  	%rd12745, %rd47446, 4294967295;
	add.s64 	%rd12746, %rd12744, %rd12745;
	add.s64 	%rd47446, %rd12746, %rd5;
	shr.u64 	%rd12747, %rd47446, 32;
	and.b64  	%rd12748, %rd47447, 4294967295;
	add.s64 	%rd12749, %rd12747, %rd12748;
	add.s64 	%rd47447, %rd12749, %rd6;
	shr.u64 	%rd12750, %rd47447, 32;
	and.b64  	%rd12751, %rd47448, 4294967295;
	add.s64 	%rd12752, %rd12750, %rd12751;
	add.s64 	%rd47448, %rd12752, %rd7;
	shr.u64 	%rd12753, %rd47448, 32;
	and.b64  	%rd12754, %rd47449, 4294967295;
	add.s64 	%rd12755, %rd12753, %rd12754;
	add.s64 	%rd47449, %rd12755, %rd8;
	{ .reg .b32 tmp; mov.b64 {tmp, %r2847}, %rd47449; }
	add.s32 	%r2848, %r6903, %r2847;
	add.s32 	%r6903, %r2848, %r2845;
$L__BB0_1177:
	cvt.u32.u64 	%r2849, %rd9;
	cvt.u64.u32 	%rd12756, %r6902;
	mul.lo.s64 	%rd12757, %rd12756, %rd2011;
	cvt.u32.u64 	%r2850, %rd12757;
	shr.u64 	%rd12758, %rd12757, 32;
	and.b64  	%rd12759, %rd47444, 4294967295;
	mad.lo.s64 	%rd12760, %rd12759, %rd2011, %rd12758;
	shr.u64 	%rd12761, %rd12760, 32;
	and.b64  	%rd12762, %rd47445, 4294967295;
	mad.lo.s64 	%rd12763, %rd12762, %rd2011, %rd12761;
	shr.u64 	%rd12764, %rd12763, 32;
	and.b64  	%rd12765, %rd47446, 4294967295;
	mad.lo.s64 	%rd12766, %rd12765, %rd2011, %rd12764;
	shr.u64 	%rd12767, %rd12766, 32;
	and.b64  	%rd12768, %rd47447, 4294967295;
	mad.lo.s64 	%rd12769, %rd12768, %rd2011, %rd12767;
	shr.u64 	%rd12770, %rd12769, 32;
	and.b64  	%rd12771, %rd47448, 4294967295;
	mad.lo.s64 	%rd12772, %rd12771, %rd2011, %rd12770;
	shr.u64 	%rd12773, %rd12772, 32;
	and.b64  	%rd12774, %rd47449, 4294967295;
	mad.lo.s64 	%rd12775, %rd12774, %rd2011, %rd12773;
	shr.u64 	%rd12776, %rd12775, 32;
	cvt.u64.u32 	%rd12777, %r6903;
	mad.lo.s64 	%rd12778, %rd12777, %rd2011, %rd12776;
	shr.u64 	%rd12779, %rd12778, 32;
	and.b64  	%rd12780, %rd12760, 4294967295;
	mad.lo.s64 	%rd12781, %rd2012, %rd12756, %rd12780;
	shr.u64 	%rd12782, %rd12781, 32;
	and.b64  	%rd12783, %rd12763, 4294967295;
	add.s64 	%rd12784, %rd12782, %rd12783;
	mad.lo.s64 	%rd12785, %rd12759, %rd2012, %rd12784;
	shr.u64 	%rd12786, %rd12785, 32;
	and.b64  	%rd12787, %rd12766, 4294967295;
	add.s64 	%rd12788, %rd12786, %rd12787;
	mad.lo.s64 	%rd12789, %rd12762, %rd2012, %rd12788;
	shr.u64 	%rd12790, %rd12789, 32;
	and.b64  	%rd12791, %rd12769, 4294967295;
	add.s64 	%rd12792, %rd12790, %rd12791;
	mad.lo.s64 	%rd12793, %rd12765, %rd2012, %rd12792;
	shr.u64 	%rd12794, %rd12793, 32;
	and.b64  	%rd12795, %rd12772, 4294967295;
	add.s64 	%rd12796, %rd12794, %rd12795;
	mad.lo.s64 	%rd12797, %rd12768, %rd2012, %rd12796;
	shr.u64 	%rd12798, %rd12797, 32;
	and.b64  	%rd12799, %rd12775, 4294967295;
	add.s64 	%rd12800, %rd12798, %rd12799;
	mad.lo.s64 	%rd12801, %rd12771, %rd2012, %rd12800;
	shr.u64 	%rd12802, %rd12801, 32;
	and.b64  	%rd12803, %rd12778, 4294967295;
	add.s64 	%rd12804, %rd12802, %rd12803;
	mad.lo.s64 	%rd12805, %rd12774, %rd2012, %rd12804;
	shr.u64 	%rd12806, %rd12805, 32;
	add.s64 	%rd12807, %rd12806, %rd12779;
	mad.lo.s64 	%rd12808, %rd2012, %rd12777, %rd12807;
	shr.u64 	%rd12809, %rd12808, 32;
	and.b64  	%rd12810, %rd12785, 4294967295;
	mad.lo.s64 	%rd12811, %rd2013, %rd12756, %rd12810;
	shr.u64 	%rd12812, %rd12811, 32;
	and.b64  	%rd12813, %rd12789, 4294967295;
	add.s64 	%rd12814, %rd12812, %rd12813;
	mad.lo.s64 	%rd12815, %rd12759, %rd2013, %rd12814;
	shr.u64 	%rd12816, %rd12815, 32;
	and.b64  	%rd12817, %rd12793, 4294967295;
	add.s64 	%rd12818, %rd12816, %rd12817;
	mad.lo.s64 	%rd12819, %rd12762, %rd2013, %rd12818;
	shr.u64 	%rd12820, %rd12819, 32;
	and.b64  	%rd12821, %rd12797, 4294967295;
	add.s64 	%rd12822, %rd12820, %rd12821;
	mad.lo.s64 	%rd12823, %rd12765, %rd2013, %rd12822;
	shr.u64 	%rd12824, %rd12823, 32;
	and.b64  	%rd12825, %rd12801, 4294967295;
	add.s64 	%rd12826, %rd12824, %rd12825;
	mad.lo.s64 	%rd12827, %rd12768, %rd2013, %rd12826;
	shr.u64 	%rd12828, %rd12827, 32;
	and.b64  	%rd12829, %rd12805, 4294967295;
	add.s64 	%rd12830, %rd12828, %rd12829;
	mad.lo.s64 	%rd12831, %rd12771, %rd2013, %rd12830;
	shr.u64 	%rd12832, %rd12831, 32;
	and.b64  	%rd12833, %rd12808, 4294967295;
	add.s64 	%rd12834, %rd12832, %rd12833;
	mad.lo.s64 	%rd12835, %rd12774, %rd2013, %rd12834;
	shr.u64 	%rd12836, %rd12835, 32;
	add.s64 	%rd12837, %rd12836, %rd12809;
	mad.lo.s64 	%rd12838, %rd2013, %rd12777, %rd12837;
	shr.u64 	%rd12839, %rd12838, 32;
	and.b64  	%rd12840, %rd12815, 4294967295;
	mad.lo.s64 	%rd12841, %rd2014, %rd12756, %rd12840;
	shr.u64 	%rd12842, %rd12841, 32;
	and.b64  	%rd12843, %rd12819, 4294967295;
	add.s64 	%rd12844, %rd12842, %rd12843;
	mad.lo.s64 	%rd12845, %rd12759, %rd2014, %rd12844;
	shr.u64 	%rd12846, %rd12845, 32;
	and.b64  	%rd12847, %rd12823, 4294967295;
	add.s64 	%rd12848, %rd12846, %rd12847;
	mad.lo.s64 	%rd12849, %rd12762, %rd2014, %rd12848;
	shr.u64 	%rd12850, %rd12849, 32;
	and.b64  	%rd12851, %rd12827, 4294967295;
	add.s64 	%rd12852, %rd12850, %rd12851;
	mad.lo.s64 	%rd12853, %rd12765, %rd2014, %rd12852;
	shr.u64 	%rd12854, %rd12853, 32;
	and.b64  	%rd12855, %rd12831, 4294967295;
	add.s64 	%rd12856, %rd12854, %rd12855;
	mad.lo.s64 	%rd12857, %rd12768, %rd2014, %rd12856;
	shr.u64 	%rd12858, %rd12857, 32;
	and.b64  	%rd12859, %rd12835, 4294967295;
	add.s64 	%rd12860, %rd12858, %rd12859;
	mad.lo.s64 	%rd12861, %rd12771, %rd2014, %rd12860;
	shr.u64 	%rd12862, %rd12861, 32;
	and.b64  	%rd12863, %rd12838, 4294967295;
	add.s64 	%rd12864, %rd12862, %rd12863;
	mad.lo.s64 	%rd12865, %rd12774, %rd2014, %rd12864;
	shr.u64 	%rd12866, %rd12865, 32;
	add.s64 	%rd12867, %rd12866, %rd12839;
	mad.lo.s64 	%rd12868, %rd2014, %rd12777, %rd12867;
	shr.u64 	%rd12869, %rd12868, 32;
	and.b64  	%rd12870, %rd12845, 4294967295;
	mad.lo.s64 	%rd12871, %rd2015, %rd12756, %rd12870;
	shr.u64 	%rd12872, %rd12871, 32;
	and.b64  	%rd12873, %rd12849, 4294967295;
	add.s64 	%rd12874, %rd12872, %rd12873;
	mad.lo.s64 	%rd12875, %rd12759, %rd2015, %rd12874;
	shr.u64 	%rd12876, %rd12875, 32;
	and.b64  	%rd12877, %rd12853, 4294967295;
	add.s64 	%rd12878, %rd12876, %rd12877;
	mad.lo.s64 	%rd12879, %rd12762, %rd2015, %rd12878;
	shr.u64 	%rd12880, %rd12879, 32;
	and.b64  	%rd12881, %rd12857, 4294967295;
	add.s64 	%rd12882, %rd12880, %rd12881;
	mad.lo.s64 	%rd12883, %rd12765, %rd2015, %rd12882;
	shr.u64 	%rd12884, %rd12883, 32;
	and.b64  	%rd12885, %rd12861, 4294967295;
	add.s64 	%rd12886, %rd12884, %rd12885;
	mad.lo.s64 	%rd12887, %rd12768, %rd2015, %rd12886;
	shr.u64 	%rd12888, %rd12887, 32;
	and.b64  	%rd12889, %rd12865, 4294967295;
	add.s64 	%rd12890, %rd12888, %rd12889;
	mad.lo.s64 	%rd12891, %rd12771, %rd2015, %rd12890;
	shr.u64 	%rd12892, %rd12891, 32;
	and.b64  	%rd12893, %rd12868, 4294967295;
	add.s64 	%rd12894, %rd12892, %rd12893;
	mad.lo.s64 	%rd12895, %rd12774, %rd2015, %rd12894;
	shr.u64 	%rd12896, %rd12895, 32;
	add.s64 	%rd12897, %rd12896, %rd12869;
	mad.lo.s64 	%rd12898, %rd2015, %rd12777, %rd12897;
	shr.u64 	%rd12899, %rd12898, 32;
	and.b64  	%rd12900, %rd12875, 4294967295;
	mad.lo.s64 	%rd12901, %rd2016, %rd12756, %rd12900;
	shr.u64 	%rd12902, %rd12901, 32;
	and.b64  	%rd12903, %rd12879, 4294967295;
	add.s64 	%rd12904, %rd12902, %rd12903;
	mad.lo.s64 	%rd12905, %rd12759, %rd2016, %rd12904;
	shr.u64 	%rd12906, %rd12905, 32;
	and.b64  	%rd12907, %rd12883, 4294967295;
	add.s64 	%rd12908, %rd12906, %rd12907;
	mad.lo.s64 	%rd12909, %rd12762, %rd2016, %rd12908;
	shr.u64 	%rd12910, %rd12909, 32;
	and.b64  	%rd12911, %rd12887, 4294967295;
	add.s64 	%rd12912, %rd12910, %rd12911;
	mad.lo.s64 	%rd12913, %rd12765, %rd2016, %rd12912;
	shr.u64 	%rd12914, %rd12913, 32;
	and.b64  	%rd12915, %rd12891, 4294967295;
	add.s64 	%rd12916, %rd12914, %rd12915;
	mad.lo.s64 	%rd12917, %rd12768, %rd2016, %rd12916;
	shr.u64 	%rd12918, %rd12917, 32;
	and.b64  	%rd12919, %rd12895, 4294967295;
	add.s64 	%rd12920, %rd12918, %rd12919;
	mad.lo.s64 	%rd12921, %rd12771, %rd2016, %rd12920;
	shr.u64 	%rd12922, %rd12921, 32;
	and.b64  	%rd12923, %rd12898, 4294967295;
	add.s64 	%rd12924, %rd12922, %rd12923;
	mad.lo.s64 	%rd12925, %rd12774, %rd2016, %rd12924;
	shr.u64 	%rd12926, %rd12925, 32;
	add.s64 	%rd12927, %rd12926, %rd12899;
	mad.lo.s64 	%rd12928, %rd2016, %rd12777, %rd12927;
	shr.u64 	%rd12929, %rd12928, 32;
	and.b64  	%rd12930, %rd12905, 4294967295;
	mad.lo.s64 	%rd12931, %rd2017, %rd12756, %rd12930;
	shr.u64 	%rd12932, %rd12931, 32;
	and.b64  	%rd12933, %rd12909, 4294967295;
	add.s64 	%rd12934, %rd12932, %rd12933;
	mad.lo.s64 	%rd12935, %rd12759, %rd2017, %rd12934;
	shr.u64 	%rd12936, %rd12935, 32;
	and.b64  	%rd12937, %rd12913, 4294967295;
	add.s64 	%rd12938, %rd12936, %rd12937;
	mad.lo.s64 	%rd12939, %rd12762, %rd2017, %rd12938;
	shr.u64 	%rd12940, %rd12939, 32;
	and.b64  	%rd12941, %rd12917, 4294967295;
	add.s64 	%rd12942, %rd12940, %rd12941;
	mad.lo.s64 	%rd12943, %rd12765, %rd2017, %rd12942;
	shr.u64 	%rd12944, %rd12943, 32;
	and.b64  	%rd12945, %rd12921, 4294967295;
	add.s64 	%rd12946, %rd12944, %rd12945;
	mad.lo.s64 	%rd12947, %rd12768, %rd2017, %rd12946;
	shr.u64 	%rd12948, %rd12947, 32;
	and.b64  	%rd12949, %rd12925, 4294967295;
	add.s64 	%rd12950, %rd12948, %rd12949;
	mad.lo.s64 	%rd12951, %rd12771, %rd2017, %rd12950;
	shr.u64 	%rd12952, %rd12951, 32;
	and.b64  	%rd12953, %rd12928, 4294967295;
	add.s64 	%rd12954, %rd12952, %rd12953;
	mad.lo.s64 	%rd12955, %rd12774, %rd2017, %rd12954;
	shr.u64 	%rd12956, %rd12955, 32;
	add.s64 	%rd12957, %rd12956, %rd12929;
	mad.lo.s64 	%rd12958, %rd2017, %rd12777, %rd12957;
	shr.u64 	%rd12959, %rd12958, 32;
	and.b64  	%rd12960, %rd12935, 4294967295;
	mad.lo.s64 	%rd12961, %rd2018, %rd12756, %rd12960;
	shr.u64 	%rd12962, %rd12961, 32;
	and.b64  	%rd12963, %rd12939, 4294967295;
	add.s64 	%rd12964, %rd12962, %rd12963;
	mad.lo.s64 	%rd12965, %rd12759, %rd2018, %rd12964;
	shr.u64 	%rd12966, %rd12965, 32;
	and.b64  	%rd12967, %rd12943, 4294967295;
	add.s64 	%rd12968, %rd12966, %rd12967;
	mad.lo.s64 	%rd12969, %rd12762, %rd2018, %rd12968;
	shr.u64 	%rd12970, %rd12969, 32;
	and.b64  	%rd12971, %rd12947, 4294967295;
	add.s64 	%rd12972, %rd12970, %rd12971;
	mad.lo.s64 	%rd12973, %rd12765, %rd2018, %rd12972;
	shr.u64 	%rd12974, %rd12973, 32;
	and.b64  	%rd12975, %rd12951, 4294967295;
	add.s64 	%rd12976, %rd12974, %rd12975;
	mad.lo.s64 	%rd12977, %rd12768, %rd2018, %rd12976;
	shr.u64 	%rd12978, %rd12977, 32;
	and.b64  	%rd12979, %rd12955, 4294967295;
	add.s64 	%rd12980, %rd12978, %rd12979;
	mad.lo.s64 	%rd12981, %rd12771, %rd2018, %rd12980;
	shr.u64 	%rd12982, %rd12981, 32;
	and.b64  	%rd12983, %rd12958, 4294967295;
	add.s64 	%rd12984, %rd12982, %rd12983;
	mad.lo.s64 	%rd12985, %rd12774, %rd2018, %rd12984;
	shr.u64 	%rd12986, %rd12985, 32;
	add.s64 	%rd12987, %rd12986, %rd12959;
	mad.lo.s64 	%rd12988, %rd2018, %rd12777, %rd12987;
	{ .reg .b32 tmp; mov.b64 {tmp, %r2851}, %rd12988; }
	mul.lo.s32 	%r2852, %r9, %r2850;
	cvt.u64.u32 	%rd12989, %r2852;
	and.b64  	%rd12990, %rd12757, 4294967295;
	mad.lo.s64 	%rd12991, %rd2, %rd12989, %rd12990;
	shr.u64 	%rd12992, %rd12991, 32;
	and.b64  	%rd12993, %rd12781, 4294967295;
	add.s64 	%rd12994, %rd12992, %rd12993;
	mad.lo.s64 	%rd12995, %rd3, %rd12989, %rd12994;
	cvt.u32.u64 	%r2853, %rd12995;
	shr.u64 	%rd12996, %rd12995, 32;
	and.b64  	%rd12997, %rd12811, 4294967295;
	add.s64 	%rd12998, %rd12996, %rd12997;
	mad.lo.s64 	%rd12999, %rd4, %rd12989, %rd12998;
	shr.u64 	%rd13000, %rd12999, 32;
	and.b64  	%rd13001, %rd12841, 4294967295;
	add.s64 	%rd13002, %rd13000, %rd13001;
	mad.lo.s64 	%rd13003, %rd5, %rd12989, %rd13002;
	shr.u64 	%rd13004, %rd13003, 32;
	and.b64  	%rd13005, %rd12871, 4294967295;
	add.s64 	%rd13006, %rd13004, %rd13005;
	mad.lo.s64 	%rd13007, %rd6, %rd12989, %rd13006;
	shr.u64 	%rd13008, %rd13007, 32;
	and.b64  	%rd13009, %rd12901, 4294967295;
	add.s64 	%rd13010, %rd13008, %rd13009;
	mad.lo.s64 	%rd13011, %rd7, %rd12989, %rd13010;
	shr.u64 	%rd13012, %rd13011, 32;
	and.b64  	%rd13013, %rd12931, 4294967295;
	add.s64 	%rd13014, %rd13012, %rd13013;
	mad.lo.s64 	%rd13015, %rd8, %rd12989, %rd13014;
	shr.u64 	%rd13016, %rd13015, 32;
	and.b64  	%rd13017, %rd12961, 4294967295;
	add.s64 	%rd13018, %rd13016, %rd13017;
	mad.lo.s64 	%rd13019, %rd9, %rd12989, %rd13018;
	shr.u64 	%rd13020, %rd13019, 32;
	and.b64  	%rd13021, %rd12965, 4294967295;
	add.s64 	%rd13022, %rd13020, %rd13021;
	shr.u64 	%rd13023, %rd13022, 32;
	and.b64  	%rd13024, %rd12969, 4294967295;
	add.s64 	%rd13025, %rd13023, %rd13024;
	shr.u64 	%rd13026, %rd13025, 32;
	and.b64  	%rd13027, %rd12973, 4294967295;
	add.s64 	%rd13028, %rd13026, %rd13027;
	shr.u64 	%rd13029, %rd13028, 32;
	and.b64  	%rd13030, %rd12977, 4294967295;
	add.s64 	%rd13031, %rd13029, %rd13030;
	shr.u64 	%rd13032, %rd13031, 32;
	and.b64  	%rd13033, %rd12981, 4294967295;
	add.s64 	%rd13034, %rd13032, %rd13033;
	shr.u64 	%rd13035, %rd13034, 32;
	and.b64  	%rd13036, %rd12985, 4294967295;
	add.s64 	%rd13037, %rd13035, %rd13036;
	shr.u64 	%rd13038, %rd13037, 32;
	and.b64  	%rd13039, %rd12988, 4294967295;
	add.s64 	%rd13040, %rd13038, %rd13039;
	{ .reg .b32 tmp; mov.b64 {tmp, %r2854}, %rd13040; }
	add.s32 	%r2855, %r2851, %r2854;
	mul.lo.s32 	%r2856, %r9, %r2853;
	cvt.u64.u32 	%rd13041, %r2856;
	and.b64  	%rd13042, %rd12995, 4294967295;
	mad.lo.s64 	%rd13043, %rd2, %rd13041, %rd13042;
	shr.u64 	%rd13044, %rd13043, 32;
	and.b64  	%rd13045, %rd12999, 4294967295;
	add.s64 	%rd13046, %rd13044, %rd13045;
	mad.lo.s64 	%rd13047, %rd3, %rd13041, %rd13046;
	cvt.u32.u64 	%r2857, %rd13047;
	shr.u64 	%rd13048, %rd13047, 32;
	and.b64  	%rd13049, %rd13003, 4294967295;
	add.s64 	%rd13050, %rd13048, %rd13049;
	mad.lo.s64 	%rd13051, %rd4, %rd13041, %rd13050;
	shr.u64 	%rd13052, %rd13051, 32;
	and.b64  	%rd13053, %rd13007, 4294967295;
	add.s64 	%rd13054, %rd13052, %rd13053;
	mad.lo.s64 	%rd13055, %rd5, %rd13041, %rd13054;
	shr.u64 	%rd13056, %rd13055, 32;
	and.b64  	%rd13057, %rd13011, 4294967295;
	add.s64 	%rd13058, %rd13056, %rd13057;
	mad.lo.s64 	%rd13059, %rd6, %rd13041, %rd13058;
	shr.u64 	%rd13060, %rd13059, 32;
	and.b64  	%rd13061, %rd13015, 4294967295;
	add.s64 	%rd13062, %rd13060, %rd13061;
	mad.lo.s64 	%rd13063, %rd7, %rd13041, %rd13062;
	shr.u64 	%rd13064, %rd13063, 32;
	and.b64  	%rd13065, %rd13019, 4294967295;
	add.s64 	%rd13066, %rd13064, %rd13065;
	mad.lo.s64 	%rd13067, %rd8, %rd13041, %rd13066;
	shr.u64 	%rd13068, %rd13067, 32;
	and.b64  	%rd13069, %rd13022, 4294967295;
	add.s64 	%rd13070, %rd13068, %rd13069;
	mad.lo.s64 	%rd13071, %rd9, %rd13041, %rd13070;
	shr.u64 	%rd13072, %rd13071, 32;
	and.b64  	%rd13073, %rd13025, 4294967295;
	add.s64 	%rd13074, %rd13072, %rd13073;
	shr.u64 	%rd13075, %rd13074, 32;
	and.b64  	%rd13076, %rd13028, 4294967295;
	add.s64 	%rd13077, %rd13075, %rd13076;
	shr.u64 	%rd13078, %rd13077, 32;
	and.b64  	%rd13079, %rd13031, 4294967295;
	add.s64 	%rd13080, %rd13078, %rd13079;
	shr.u64 	%rd13081, %rd13080, 32;
	and.b64  	%rd13082, %rd13034, 4294967295;
	add.s64 	%rd13083, %rd13081, %rd13082;
	shr.u64 	%rd13084, %rd13083, 32;
	and.b64  	%rd13085, %rd13037, 4294967295;
	add.s64 	%rd13086, %rd13084, %rd13085;
	shr.u64 	%rd13087, %rd13086, 32;
	and.b64  	%rd13088, %rd13040, 4294967295;
	add.s64 	%rd13089, %rd13087, %rd13088;
	{ .reg .b32 tmp; mov.b64 {tmp, %r2858}, %rd13089; }
	add.s32 	%r2859, %r2855, %r2858;
	mul.lo.s32 	%r2860, %r9, %r2857;
	cvt.u64.u32 	%rd13090, %r2860;
	and.b64  	%rd13091, %rd13047, 4294967295;
	mad.lo.s64 	%rd13092, %rd2, %rd13090, %rd13091;
	shr.u64 	%rd13093, %rd13092, 32;
	and.b64  	%rd13094, %rd13051, 4294967295;
	add.s64 	%rd13095, %rd13093, %rd13094;
	mad.lo.s64 	%rd13096, %rd3, %rd13090, %rd13095;
	cvt.u32.u64 	%r2861, %rd13096;
	shr.u64 	%rd13097, %rd13096, 32;
	and.b64  	%rd13098, %rd13055, 4294967295;
	add.s64 	%rd13099, %rd13097, %rd13098;
	mad.lo.s64 	%rd13100, %rd4, %rd13090, %rd13099;
	shr.u64 	%rd13101, %rd13100, 32;
	and.b64  	%rd13102, %rd13059, 4294967295;
	add.s64 	%rd13103, %rd13101, %rd13102;
	mad.lo.s64 	%rd13104, %rd5, %rd13090, %rd13103;
	shr.u64 	%rd13105, %rd13104, 32;
	and.b64  	%rd13106, %rd13063, 4294967295;
	add.s64 	%rd13107, %rd13105, %rd13106;
	mad.lo.s64 	%rd13108, %rd6, %rd13090, %rd13107;
	shr.u64 	%rd13109, %rd13108, 32;
	and.b64  	%rd13110, %rd13067, 4294967295;
	add.s64 	%rd13111, %rd13109, %rd13110;
	mad.lo.s64 	%rd13112, %rd7, %rd13090, %rd13111;
	shr.u64 	%rd13113, %rd13112, 32;
	and.b64  	%rd13114, %rd13071, 4294967295;
	add.s64 	%rd13115, %rd13113, %rd13114;
	mad.lo.s64 	%rd13116, %rd8, %rd13090, %rd13115;
	shr.u64 	%rd13117, %rd13116, 32;
	and.b64  	%rd13118, %rd13074, 4294967295;
	add.s64 	%rd13119, %rd13117, %rd13118;
	mad.lo.s64 	%rd13120, %rd9, %rd13090, %rd13119;
	shr.u64 	%rd13121, %rd13120, 32;
	and.b64  	%rd13122, %rd13077, 4294967295;
	add.s64 	%rd13123, %rd13121, %rd13122;
	shr.u64 	%rd13124, %rd13123, 32;
	and.b64  	%rd13125, %rd13080, 4294967295;
	add.s64 	%rd13126, %rd13124, %rd13125;
	shr.u64 	%rd13127, %rd13126, 32;
	and.b64  	%rd13128, %rd13083, 4294967295;
	add.s64 	%rd13129, %rd13127, %rd13128;
	shr.u64 	%rd13130, %rd13129, 32;
	and.b64  	%rd13131, %rd13086, 4294967295;
	add.s64 	%rd13132, %rd13130, %rd13131;
	shr.u64 	%rd13133, %rd13132, 32;
	and.b64  	%rd13134, %rd13089, 4294967295;
	add.s64 	%rd13135, %rd13133, %rd13134;
	{ .reg .b32 tmp; mov.b64 {tmp, %r2862}, %rd13135; }
	add.s32 	%r2863, %r2859, %r2862;
	mul.lo.s32 	%r2864, %r9, %r2861;
	cvt.u64.u32 	%rd13136, %r2864;
	and.b64  	%rd13137, %rd13096, 4294967295;
	mad.lo.s64 	%rd13138, %rd2, %rd13136, %rd13137;
	shr.u64 	%rd13139, %rd13138, 32;
	and.b64  	%rd13140, %rd13100, 4294967295;
	add.s64 	%rd13141, %rd13139, %rd13140;
	mad.lo.s64 	%rd13142, %rd3, %rd13136, %rd13141;
	cvt.u32.u64 	%r2865, %rd13142;
	shr.u64 	%rd13143, %rd13142, 32;
	and.b64  	%rd13144, %rd13104, 4294967295;
	add.s64 	%rd13145, %rd13143, %rd13144;
	mad.lo.s64 	%rd13146, %rd4, %rd13136, %rd13145;
	shr.u64 	%rd13147, %rd13146, 32;
	and.b64  	%rd13148, %rd13108, 4294967295;
	add.s64 	%rd13149, %rd13147, %rd13148;
	mad.lo.s64 	%rd13150, %rd5, %rd13136, %rd13149;
	shr.u64 	%rd13151, %rd13150, 32;
	and.b64  	%rd13152, %rd13112, 4294967295;
	add.s64 	%rd13153, %rd13151, %rd13152;
	mad.lo.s64 	%rd13154, %rd6, %rd13136, %rd13153;
	shr.u64 	%rd13155, %rd13154, 32;
	and.b64  	%rd13156, %rd13116, 4294967295;
	add.s64 	%rd13157, %rd13155, %rd13156;
	mad.lo.s64 	%rd13158, %rd7, %rd13136, %rd13157;
	shr.u64 	%rd13159, %rd13158, 32;
	and.b64  	%rd13160, %rd13120, 4294967295;
	add.s64 	%rd13161, %rd13159, %rd13160;
	mad.lo.s64 	%rd13162, %rd8, %rd13136, %rd13161;
	shr.u64 	%rd13163, %rd13162, 32;
	and.b64  	%rd13164, %rd13123, 4294967295;
	add.s64 	%rd13165, %rd13163, %rd13164;
	mad.lo.s64 	%rd13166, %rd9, %rd13136, %rd13165;
	shr.u64 	%rd13167, %rd13166, 32;
	and.b64  	%rd13168, %rd13126, 4294967295;
	add.s64 	%rd13169, %rd13167, %rd13168;
	shr.u64 	%rd13170, %rd13169, 32;
	and.b64  	%rd13171, %rd13129, 4294967295;
	add.s64 	%rd13172, %rd13170, %rd13171;
	shr.u64 	%rd13173, %rd13172, 32;
	and.b64  	%rd13174, %rd13132, 4294967295;
	add.s64 	%rd13175, %rd13173, %rd13174;
	shr.u64 	%rd13176, %rd13175, 32;
	and.b64  	%rd13177, %rd13135, 4294967295;
	add.s64 	%rd13178, %rd13176, %rd13177;
	{ .reg .b32 tmp; mov.b64 {tmp, %r2866}, %rd13178; }
	add.s32 	%r2867, %r2863, %r2866;
	mul.lo.s32 	%r2868, %r9, %r2865;
	cvt.u64.u32 	%rd13179, %r2868;
	and.b64  	%rd13180, %rd13142, 4294967295;
	mad.lo.s64 	%rd13181, %rd2, %rd13179, %rd13180;
	shr.u64 	%rd13182, %rd13181, 32;
	and.b64  	%rd13183, %rd13146, 4294967295;
	add.s64 	%rd13184, %rd13182, %rd13183;
	mad.lo.s64 	%rd13185, %rd3, %rd13179, %rd13184;
	cvt.u32.u64 	%r2869, %rd13185;
	shr.u64 	%rd13186, %rd13185, 32;
	and.b64  	%rd13187, %rd13150, 4294967295;
	add.s64 	%rd13188, %rd13186, %rd13187;
	mad.lo.s64 	%rd13189, %rd4, %rd13179, %rd13188;
	shr.u64 	%rd13190, %rd13189, 32;
	and.b64  	%rd13191, %rd13154, 4294967295;
	add.s64 	%rd13192, %rd13190, %rd13191;
	mad.lo.s64 	%rd13193, %rd5, %rd13179, %rd13192;
	shr.u64 	%rd13194, %rd13193, 32;
	and.b64  	%rd13195, %rd13158, 4294967295;
	add.s64 	%rd13196, %rd13194, %rd13195;
	mad.lo.s64 	%rd13197, %rd6, %rd13179, %rd13196;
	shr.u64 	%rd13198, %rd13197, 32;
	and.b64  	%rd13199, %rd13162, 4294967295;
	add.s64 	%rd13200, %rd13198, %rd13199;
	mad.lo.s64 	%rd13201, %rd7, %rd13179, %rd13200;
	shr.u64 	%rd13202, %rd13201, 32;
	and.b64  	%rd13203, %rd13166, 4294967295;
	add.s64 	%rd13204, %rd13202, %rd13203;
	mad.lo.s64 	%rd13205, %rd8, %rd13179, %rd13204;
	shr.u64 	%rd13206, %rd13205, 32;
	and.b64  	%rd13207, %rd13169, 4294967295;
	add.s64 	%rd13208, %rd13206, %rd13207;
	mad.lo.s64 	%rd13209, %rd9, %rd13179, %rd13208;
	shr.u64 	%rd13210, %rd13209, 32;
	and.b64  	%rd13211, %rd13172, 4294967295;
	add.s64 	%rd13212, %rd13210, %rd13211;
	shr.u64 	%rd13213, %rd13212, 32;
	and.b64  	%rd13214, %rd13175, 4294967295;
	add.s64 	%rd13215, %rd13213, %rd13214;
	shr.u64 	%rd13216, %rd13215, 32;
	and.b64  	%rd13217, %rd13178, 4294967295;
	add.s64 	%rd13218, %rd13216, %rd13217;
	{ .reg .b32 tmp; mov.b64 {tmp, %r2870}, %rd13218; }
	add.s32 	%r2871, %r2867, %r2870;
	mul.lo.s32 	%r2872, %r9, %r2869;
	cvt.u64.u32 	%rd13219, %r2872;
	and.b64  	%rd13220, %rd13185, 4294967295;
	mad.lo.s64 	%rd13221, %rd2, %rd13219, %rd13220;
	shr.u64 	%rd13222, %rd13221, 32;
	and.b64  	%rd13223, %rd13189, 4294967295;
	add.s64 	%rd13224, %rd13222, %rd13223;
	mad.lo.s64 	%rd13225, %rd3, %rd13219, %rd13224;
	cvt.u32.u64 	%r2873, %rd13225;
	shr.u64 	%rd13226, %rd13225, 32;
	and.b64  	%rd13227, %rd13193, 4294967295;
	add.s64 	%rd13228, %rd13226, %rd13227;
	mad.lo.s64 	%rd13229, %rd4, %rd13219, %rd13228;
	shr.u64 	%rd13230, %rd13229, 32;
	and.b64  	%rd13231, %rd13197, 4294967295;
	add.s64 	%rd13232, %rd13230, %rd13231;
	mad.lo.s64 	%rd13233, %rd5, %rd13219, %rd13232;
	shr.u64 	%rd13234, %rd13233, 32;
	and.b64  	%rd13235, %rd13201, 4294967295;
	add.s64 	%rd13236, %rd13234, %rd13235;
	mad.lo.s64 	%rd13237, %rd6, %rd13219, %rd13236;
	shr.u64 	%rd13238, %rd13237, 32;
	and.b64  	%rd13239, %rd13205, 4294967295;
	add.s64 	%rd13240, %rd13238, %rd13239;
	mad.lo.s64 	%rd13241, %rd7, %rd13219, %rd13240;
	shr.u64 	%rd13242, %rd13241, 32;
	and.b64  	%rd13243, %rd13209, 4294967295;
	add.s64 	%rd13244, %rd13242, %rd13243;
	mad.lo.s64 	%rd13245, %rd8, %rd13219, %rd13244;
	shr.u64 	%rd13246, %rd13245, 32;
	and.b64  	%rd13247, %rd13212, 4294967295;
	add.s64 	%rd13248, %rd13246, %rd13247;
	mad.lo.s64 	%rd13249, %rd9, %rd13219, %rd13248;
	shr.u64 	%rd13250, %rd13249, 32;
	and.b64  	%rd13251, %rd13215, 4294967295;
	add.s64 	%rd13252, %rd13250, %rd13251;
	shr.u64 	%rd13253, %rd13252, 32;
	and.b64  	%rd13254, %rd13218, 4294967295;
	add.s64 	%rd13255, %rd13253, %rd13254;
	{ .reg .b32 tmp; mov.b64 {tmp, %r2874}, %rd13255; }
	add.s32 	%r2875, %r2871, %r2874;
	mul.lo.s32 	%r2876, %r9, %r2873;
	cvt.u64.u32 	%rd13256, %r2876;
	and.b64  	%rd13257, %rd13225, 4294967295;
	mad.lo.s64 	%rd13258, %rd2, %rd13256, %rd13257;
	shr.u64 	%rd13259, %rd13258, 32;
	and.b64  	%rd13260, %rd13229, 4294967295;
	add.s64 	%rd13261, %rd13259, %rd13260;
	mad.lo.s64 	%rd13262, %rd3, %rd13256, %rd13261;
	cvt.u32.u64 	%r2877, %rd13262;
	shr.u64 	%rd13263, %rd13262, 32;
	and.b64  	%rd13264, %rd13233, 4294967295;
	add.s64 	%rd13265, %rd13263, %rd13264;
	mad.lo.s64 	%rd13266, %rd4, %rd13256, %rd13265;
	shr.u64 	%rd13267, %rd13266, 32;
	and.b64  	%rd13268, %rd13237, 4294967295;
	add.s64 	%rd13269, %rd13267, %rd13268;
	mad.lo.s64 	%rd13270, %rd5, %rd13256, %rd13269;
	shr.u64 	%rd13271, %rd13270, 32;
	and.b64  	%rd13272, %rd13241, 4294967295;
	add.s64 	%rd13273, %rd13271, %rd13272;
	mad.lo.s64 	%rd13274, %rd6, %rd13256, %rd13273;
	shr.u64 	%rd13275, %rd13274, 32;
	and.b64  	%rd13276, %rd13245, 4294967295;
	add.s64 	%rd13277, %rd13275, %rd13276;
	mad.lo.s64 	%rd13278, %rd7, %rd13256, %rd13277;
	shr.u64 	%rd13279, %rd13278, 32;
	and.b64  	%rd13280, %rd13249, 4294967295;
	add.s64 	%rd13281, %rd13279, %rd13280;
	mad.lo.s64 	%rd13282, %rd8, %rd13256, %rd13281;
	shr.u64 	%rd13283, %rd13282, 32;
	and.b64  	%rd13284, %rd13252, 4294967295;
	add.s64 	%rd13285, %rd13283, %rd13284;
	mad.lo.s64 	%rd13286, %rd9, %rd13256, %rd13285;
	shr.u64 	%rd13287, %rd13286, 32;
	and.b64  	%rd13288, %rd13255, 4294967295;
	add.s64 	%rd13289, %rd13287, %rd13288;
	{ .reg .b32 tmp; mov.b64 {tmp, %r2878}, %rd13289; }
	add.s32 	%r2879, %r2875, %r2878;
	mul.lo.s32 	%r2880, %r9, %r2877;
	cvt.u64.u32 	%rd13290, %r2880;
	and.b64  	%rd13291, %rd13262, 4294967295;
	mad.lo.s64 	%rd13292, %rd2, %rd13290, %rd13291;
	shr.u64 	%rd13293, %rd13292, 32;
	and.b64  	%rd13294, %rd13266, 4294967295;
	add.s64 	%rd13295, %rd13293, %rd13294;
	mad.lo.s64 	%rd47456, %rd3, %rd13290, %rd13295;
	shr.u64 	%rd13296, %rd47456, 32;
	and.b64  	%rd13297, %rd13270, 4294967295;
	add.s64 	%rd13298, %rd13296, %rd13297;
	mad.lo.s64 	%rd47455, %rd4, %rd13290, %rd13298;
	cvt.u32.u64 	%r1062, %rd47455;
	shr.u64 	%rd13299, %rd47455, 32;
	and.b64  	%rd13300, %rd13274, 4294967295;
	add.s64 	%rd13301, %rd13299, %rd13300;
	mad.lo.s64 	%rd47454, %rd5, %rd13290, %rd13301;
	cvt.u32.u64 	%r1063, %rd47454;
	shr.u64 	%rd13302, %rd47454, 32;
	and.b64  	%rd13303, %rd13278, 4294967295;
	add.s64 	%rd13304, %rd13302, %rd13303;
	mad.lo.s64 	%rd47453, %rd6, %rd13290, %rd13304;
	cvt.u32.u64 	%r1064, %rd47453;
	shr.u64 	%rd13305, %rd47453, 32;
	and.b64  	%rd13306, %rd13282, 4294967295;
	add.s64 	%rd13307, %rd13305, %rd13306;
	mad.lo.s64 	%rd47452, %rd7, %rd13290, %rd13307;
	cvt.u32.u64 	%r1065, %rd47452;
	shr.u64 	%rd13308, %rd47452, 32;
	and.b64  	%rd13309, %rd13286, 4294967295;
	add.s64 	%rd13310, %rd13308, %rd13309;
	mad.lo.s64 	%rd47451, %rd8, %rd13290, %rd13310;
	cvt.u32.u64 	%r1066, %rd47451;
	shr.u64 	%rd13311, %rd47451, 32;
	and.b64  	%rd13312, %rd13289, 4294967295;
	add.s64 	%rd13313, %rd13311, %rd13312;
	mad.lo.s64 	%rd47450, %rd9, %rd13290, %rd13313;
	cvt.u32.u64 	%r1067, %rd47450;
	{ .reg .b32 tmp; mov.b64 {tmp, %r2881}, %rd47450; }
	add.s32 	%r6904, %r2879, %r2881;
	setp.gt.u32 	%p450, %r6904, %r2849;
	@%p450 bra 	$L__BB0_1191;
	cvt.u32.u64 	%r2882, %rd9;
	setp.lt.u32 	%p451, %r6904, %r2882;
	@%p451 bra 	$L__BB0_1192;
	cvt.u32.u64 	%r2883, %rd8;
	setp.lt.u32 	%p452, %r2883, %r1067;
	@%p452 bra 	$L__BB0_1191;
	cvt.u32.u64 	%r2884, %rd8;
	setp.gt.u32 	%p453, %r2884, %r1067;
	@%p453 bra 	$L__BB0_1192;
	cvt.u32.u64 	%r2885, %rd7;
	setp.lt.u32 	%p454, %r2885, %r1066;
	@%p454 bra 	$L__BB0_1191;
	cvt.u32.u64 	%r2886, %rd7;
	setp.gt.u32 	%p455, %r2886, %r1066;
	@%p455 bra 	$L__BB0_1192;
	cvt.u32.u64 	%r2887, %rd6;
	setp.lt.u32 	%p456, %r2887, %r1065;
	@%p456 bra 	$L__BB0_1191;
	cvt.u32.u64 	%r2888, %rd6;
	setp.gt.u32 	%p457, %r2888, %r1065;
	@%p457 bra 	$L__BB0_1192;
	cvt.u32.u64 	%r2889, %rd5;
	setp.lt.u32 	%p458, %r2889, %r1064;
	@%p458 bra 	$L__BB0_1191;
	cvt.u32.u64 	%r2890, %rd5;
	setp.gt.u32 	%p459, %r2890, %r1064;
	@%p459 bra 	$L__BB0_1192;
	cvt.u32.u64 	%r2891, %rd4;
	setp.lt.u32 	%p460, %r2891, %r1063;
	@%p460 bra 	$L__BB0_1191;
	setp.gt.u32 	%p461, %r2891, %r1063;
	@%p461 bra 	$L__BB0_1192;
	cvt.u32.u64 	%r2893, %rd3;
	setp.lt.u32 	%p462, %r2893, %r1062;
	@%p462 bra 	$L__BB0_1191;
	cvt.u32.u64 	%r2894, %rd2;
	setp.gt.u32 	%p463, %r2893, %r1062;
	cvt.u32.u64 	%r2896, %rd47456;
	setp.gt.u32 	%p464, %r2894, %r2896;
	or.pred  	%p465, %p463, %p464;
	@%p465 bra 	$L__BB0_1192;
$L__BB0_1191:
	cvt.u32.u64 	%r2897, %rd9;
	and.b64  	%rd13315, %rd47456, 4294967295;
	sub.s64 	%rd47456, %rd13315, %rd2;
	shr.u64 	%rd13316, %rd47456, 63;
	and.b64  	%rd13317, %rd47455, 4294967295;
	add.s64 	%rd13318, %rd13316, %rd3;
	sub.s64 	%rd47455, %rd13317, %rd13318;
	shr.u64 	%rd13319, %rd47455, 63;
	and.b64  	%rd13320, %rd47454, 4294967295;
	add.s64 	%rd13321, %rd13319, %rd4;
	sub.s64 	%rd47454, %rd13320, %rd13321;
	shr.u64 	%rd13322, %rd47454, 63;
	and.b64  	%rd13323, %rd47453, 4294967295;
	add.s64 	%rd13324, %rd13322, %rd5;
	sub.s64 	%rd47453, %rd13323, %rd13324;
	shr.u64 	%rd13325, %rd47453, 63;
	and.b64  	%rd13326, %rd47452, 4294967295;
	add.s64 	%rd13327, %rd13325, %rd6;
	sub.s64 	%rd47452, %rd13326, %rd13327;
	shr.u64 	%rd13328, %rd47452, 63;
	and.b64  	%rd13329, %rd47451, 4294967295;
	add.s64 	%rd13330, %rd13328, %rd7;
	sub.s64 	%rd47451, %rd13329, %rd13330;
	shr.u64 	%rd13331, %rd47451, 63;
	and.b64  	%rd13332, %rd47450, 4294967295;
	add.s64 	%rd13333, %rd13331, %rd8;
	sub.s64 	%rd47450, %rd13332, %rd13333;
	shr.u64 	%rd13334, %rd47450, 63;
	cvt.u32.u64 	%r2898, %rd13334;
	add.s32 	%r2899, %r2897, %r2898;
	sub.s32 	%r6904, %r6904, %r2899;
$L__BB0_1192:
	and.b64  	%rd13335, %rd47456, 4294967295;
	cvt.u64.u32 	%rd13336, %r6892;
	sub.s64 	%rd13337, %rd13335, %rd13336;
	shr.u64 	%rd13338, %rd13337, 63;
	cvt.u32.u64 	%r6951, %rd13337;
	and.b64  	%rd13339, %rd47455, 4294967295;
	and.b64  	%rd13340, %rd47398, 4294967295;
	add.s64 	%rd13341, %rd13338, %rd13340;
	sub.s64 	%rd47462, %rd13339, %rd13341;
	shr.u64 	%rd13342, %rd47462, 63;
	and.b64  	%rd13343, %rd47454, 4294967295;
	and.b64  	%rd13344, %rd47399, 4294967295;
	add.s64 	%rd13345, %rd13342, %rd13344;
	sub.s64 	%rd47461, %rd13343, %rd13345;
	shr.u64 	%rd13346, %rd47461, 63;
	and.b64  	%rd13347, %rd47453, 4294967295;
	and.b64  	%rd13348, %rd47400, 4294967295;
	add.s64 	%rd13349, %rd13346, %rd13348;
	sub.s64 	%rd47460, %rd13347, %rd13349;
	shr.u64 	%rd13350, %rd47460, 63;
	and.b64  	%rd13351, %rd47452, 4294967295;
	and.b64  	%rd13352, %rd47401, 4294967295;
	add.s64 	%rd13353, %rd13350, %rd13352;
	sub.s64 	%rd47459, %rd13351, %rd13353;
	shr.u64 	%rd13354, %rd47459, 63;
	and.b64  	%rd13355, %rd47451, 4294967295;
	and.b64  	%rd13356, %rd47402, 4294967295;
	add.s64 	%rd13357, %rd13354, %rd13356;
	sub.s64 	%rd47458, %rd13355, %rd13357;
	shr.u64 	%rd13358, %rd47458, 63;
	and.b64  	%rd13359, %rd47450, 4294967295;
	and.b64  	%rd13360, %rd47403, 4294967295;
	add.s64 	%rd13361, %rd13358, %rd13360;
	sub.s64 	%rd47457, %rd13359, %rd13361;
	shr.u64 	%rd13362, %rd47457, 63;
	cvt.u64.u32 	%rd13363, %r6904;
	and.b64  	%rd13364, %rd47404, 4294967295;
	add.s64 	%rd13365, %rd13362, %rd13364;
	sub.s64 	%rd13366, %rd13363, %rd13365;
	setp.gt.s64 	%p466, %rd13366, -1;
	cvt.u32.u64 	%r6944, %rd13366;
	@%p466 bra 	$L__BB0_1194;
	cvt.u32.u64 	%r2900, %rd9;
	cvt.u32.u64 	%r2901, %rd2;
	add.s32 	%r6951, %r2901, %r6951;
	setp.lt.u32 	%p467, %r6951, %r2901;
	selp.u64 	%rd13367, 1, 0, %p467;
	and.b64  	%rd13368, %rd47462, 4294967295;
	add.s64 	%rd13369, %rd13368, %rd13367;
	add.s64 	%rd47462, %rd13369, %rd3;
	shr.u64 	%rd13370, %rd47462, 32;
	and.b64  	%rd13371, %rd47461, 4294967295;
	add.s64 	%rd13372, %rd13370, %rd13371;
	add.s64 	%rd47461, %rd13372, %rd4;
	shr.u64 	%rd13373, %rd47461, 32;
	and.b64  	%rd13374, %rd47460, 4294967295;
	add.s64 	%rd13375, %rd13373, %rd13374;
	add.s64 	%rd47460, %rd13375, %rd5;
	shr.u64 	%rd13376, %rd47460, 32;
	and.b64  	%rd13377, %rd47459, 4294967295;
	add.s64 	%rd13378, %rd13376, %rd13377;
	add.s64 	%rd47459, %rd13378, %rd6;
	shr.u64 	%rd13379, %rd47459, 32;
	and.b64  	%rd13380, %rd47458, 4294967295;
	add.s64 	%rd13381, %rd13379, %rd13380;
	add.s64 	%rd47458, %rd13381, %rd7;
	shr.u64 	%rd13382, %rd47458, 32;
	and.b64  	%rd13383, %rd47457, 4294967295;
	add.s64 	%rd13384, %rd13382, %rd13383;
	add.s64 	%rd47457, %rd13384, %rd8;
	{ .reg .b32 tmp; mov.b64 {tmp, %r2902}, %rd47457; }
	add.s32 	%r2903, %r6944, %r2902;
	add.s32 	%r6944, %r2903, %r2900;
$L__BB0_1194:
	cvt.u32.u64 	%r2904, %rd9;
	cvt.u32.u64 	%r6950, %rd47462;
	cvt.u32.u64 	%r6949, %rd47461;
	cvt.u32.u64 	%r6948, %rd47460;
	cvt.u32.u64 	%r6947, %rd47459;
	cvt.u32.u64 	%r6946, %rd47458;
	cvt.u32.u64 	%r6945, %rd47457;
	mul.lo.s64 	%rd13385, %rd1503, %rd1648;
	cvt.u32.u64 	%r2905, %rd13385;
	shr.u64 	%rd13386, %rd13385, 32;
	mad.lo.s64 	%rd13387, %rd1504, %rd1648, %rd13386;
	shr.u64 	%rd13388, %rd13387, 32;
	mad.lo.s64 	%rd13389, %rd1505, %rd1648, %rd13388;
	shr.u64 	%rd13390, %rd13389, 32;
	mad.lo.s64 	%rd13391, %rd1506, %rd1648, %rd13390;
	shr.u64 	%rd13392, %rd13391, 32;
	mad.lo.s64 	%rd13393, %rd1507, %rd1648, %rd13392;
	shr.u64 	%rd13394, %rd13393, 32;
	mad.lo.s64 	%rd13395, %rd1508, %rd1648, %rd13394;
	shr.u64 	%rd13396, %rd13395, 32;
	mad.lo.s64 	%rd13397, %rd1509, %rd1648, %rd13396;
	shr.u64 	%rd13398, %rd13397, 32;
	mad.lo.s64 	%rd13399, %rd1510, %rd1648, %rd13398;
	shr.u64 	%rd13400, %rd13399, 32;
	and.b64  	%rd13401, %rd13387, 4294967295;
	mad.lo.s64 	%rd13402, %rd1503, %rd1649, %rd13401;
	shr.u64 	%rd13403, %rd13402, 32;
	and.b64  	%rd13404, %rd13389, 4294967295;
	add.s64 	%rd13405, %rd13403, %rd13404;
	mad.lo.s64 	%rd13406, %rd1504, %rd1649, %rd13405;
	shr.u64 	%rd13407, %rd13406, 32;
	and.b64  	%rd13408, %rd13391, 4294967295;
	add.s64 	%rd13409, %rd13407, %rd13408;
	mad.lo.s64 	%rd13410, %rd1505, %rd1649, %rd13409;
	shr.u64 	%rd13411, %rd13410, 32;
	and.b64  	%rd13412, %rd13393, 4294967295;
	add.s64 	%rd13413, %rd13411, %rd13412;
	mad.lo.s64 	%rd13414, %rd1506, %rd1649, %rd13413;
	shr.u64 	%rd13415, %rd13414, 32;
	and.b64  	%rd13416, %rd13395, 4294967295;
	add.s64 	%rd13417, %rd13415, %rd13416;
	mad.lo.s64 	%rd13418, %rd1507, %rd1649, %rd13417;
	shr.u64 	%rd13419, %rd13418, 32;
	and.b64  	%rd13420, %rd13397, 4294967295;
	add.s64 	%rd13421, %rd13419, %rd13420;
	mad.lo.s64 	%rd13422, %rd1508, %rd1649, %rd13421;
	shr.u64 	%rd13423, %rd13422, 32;
	and.b64  	%rd13424, %rd13399, 4294967295;
	add.s64 	%rd13425, %rd13423, %rd13424;
	mad.lo.s64 	%rd13426, %rd1509, %rd1649, %rd13425;
	shr.u64 	%rd13427, %rd13426, 32;
	add.s64 	%rd13428, %rd13427, %rd13400;
	mad.lo.s64 	%rd13429, %rd1510, %rd1649, %rd13428;
	shr.u64 	%rd13430, %rd13429, 32;
	and.b64  	%rd13431, %rd13406, 4294967295;
	mad.lo.s64 	%rd13432, %rd1503, %rd1650, %rd13431;
	shr.u64 	%rd13433, %rd13432, 32;
	and.b64  	%rd13434, %rd13410, 4294967295;
	add.s64 	%rd13435, %rd13433, %rd13434;
	mad.lo.s64 	%rd13436, %rd1504, %rd1650, %rd13435;
	shr.u64 	%rd13437, %rd13436, 32;
	and.b64  	%rd13438, %rd13414, 4294967295;
	add.s64 	%rd13439, %rd13437, %rd13438;
	mad.lo.s64 	%rd13440, %rd1505, %rd1650, %rd13439;
	shr.u64 	%rd13441, %rd13440, 32;
	and.b64  	%rd13442, %rd13418, 4294967295;
	add.s64 	%rd13443, %rd13441, %rd13442;
	mad.lo.s64 	%rd13444, %rd1506, %rd1650, %rd13443;
	shr.u64 	%rd13445, %rd13444, 32;
	and.b64  	%rd13446, %rd13422, 4294967295;
	add.s64 	%rd13447, %rd13445, %rd13446;
	mad.lo.s64 	%rd13448, %rd1507, %rd1650, %rd13447;
	shr.u64 	%rd13449, %rd13448, 32;
	and.b64  	%rd13450, %rd13426, 4294967295;
	add.s64 	%rd13451, %rd13449, %rd13450;
	mad.lo.s64 	%rd13452, %rd1508, %rd1650, %rd13451;
	shr.u64 	%rd13453, %rd13452, 32;
	and.b64  	%rd13454, %rd13429, 4294967295;
	add.s64 	%rd13455, %rd13453, %rd13454;
	mad.lo.s64 	%rd13456, %rd1509, %rd1650, %rd13455;
	shr.u64 	%rd13457, %rd13456, 32;
	add.s64 	%rd13458, %rd13457, %rd13430;
	mad.lo.s64 	%rd13459, %rd1510, %rd1650, %rd13458;
	shr.u64 	%rd13460, %rd13459, 32;
	and.b64  	%rd13461, %rd13436, 4294967295;
	mad.lo.s64 	%rd13462, %rd1503, %rd1651, %rd13461;
	shr.u64 	%rd13463, %rd13462, 32;
	and.b64  	%rd13464, %rd13440, 4294967295;
	add.s64 	%rd13465, %rd13463, %rd13464;
	mad.lo.s64 	%rd13466, %rd1504, %rd1651, %rd13465;
	shr.u64 	%rd13467, %rd13466, 32;
	and.b64  	%rd13468, %rd13444, 4294967295;
	add.s64 	%rd13469, %rd13467, %rd13468;
	mad.lo.s64 	%rd13470, %rd1505, %rd1651, %rd13469;
	shr.u64 	%rd13471, %rd13470, 32;
	and.b64  	%rd13472, %rd13448, 4294967295;
	add.s64 	%rd13473, %rd13471, %rd13472;
	mad.lo.s64 	%rd13474, %rd1506, %rd1651, %rd13473;
	shr.u64 	%rd13475, %rd13474, 32;
	and.b64  	%rd13476, %rd13452, 4294967295;
	add.s64 	%rd13477, %rd13475, %rd13476;
	mad.lo.s64 	%rd13478, %rd1507, %rd1651, %rd13477;
	shr.u64 	%rd13479, %rd13478, 32;
	and.b64  	%rd13480, %rd13456, 4294967295;
	add.s64 	%rd13481, %rd13479, %rd13480;
	mad.lo.s64 	%rd13482, %rd1508, %rd1651, %rd13481;
	shr.u64 	%rd13483, %rd13482, 32;
	and.b64  	%rd13484, %rd13459, 4294967295;
	add.s64 	%rd13485, %rd13483, %rd13484;
	mad.lo.s64 	%rd13486, %rd1509, %rd1651, %rd13485;
	shr.u64 	%rd13487, %rd13486, 32;
	add.s64 	%rd13488, %rd13487, %rd13460;
	mad.lo.s64 	%rd13489, %rd1510, %rd1651, %rd13488;
	shr.u64 	%rd13490, %rd13489, 32;
	and.b64  	%rd13491, %rd13466, 4294967295;
	mad.lo.s64 	%rd13492, %rd1503, %rd1652, %rd13491;
	shr.u64 	%rd13493, %rd13492, 32;
	and.b64  	%rd13494, %rd13470, 4294967295;
	add.s64 	%rd13495, %rd13493, %rd13494;
	mad.lo.s64 	%rd13496, %rd1504, %rd1652, %rd13495;
	shr.u64 	%rd13497, %rd13496, 32;
	and.b64  	%rd13498, %rd13474, 4294967295;
	add.s64 	%rd13499, %rd13497, %rd13498;
	mad.lo.s64 	%rd13500, %rd1505, %rd1652, %rd13499;
	shr.u64 	%rd13501, %rd13500, 32;
	and.b64  	%rd13502, %rd13478, 4294967295;
	add.s64 	%rd13503, %rd13501, %rd13502;
	mad.lo.s64 	%rd13504, %rd1506, %rd1652, %rd13503;
	shr.u64 	%rd13505, %rd13504, 32;
	and.b64  	%rd13506, %rd13482, 4294967295;
	add.s64 	%rd13507, %rd13505, %rd13506;
	mad.lo.s64 	%rd13508, %rd1507, %rd1652, %rd13507;
	shr.u64 	%rd13509, %rd13508, 32;
	and.b64  	%rd13510, %rd13486, 4294967295;
	add.s64 	%rd13511, %rd13509, %rd13510;
	mad.lo.s64 	%rd13512, %rd1508, %rd1652, %rd13511;
	shr.u64 	%rd13513, %rd13512, 32;
	and.b64  	%rd13514, %rd13489, 4294967295;
	add.s64 	%rd13515, %rd13513, %rd13514;
	mad.lo.s64 	%rd13516, %rd1509, %rd1652, %rd13515;
	shr.u64 	%rd13517, %rd13516, 32;
	add.s64 	%rd13518, %rd13517, %rd13490;
	mad.lo.s64 	%rd13519, %rd1510, %rd1652, %rd13518;
	shr.u64 	%rd13520, %rd13519, 32;
	and.b64  	%rd13521, %rd13496, 4294967295;
	mad.lo.s64 	%rd13522, %rd1503, %rd1653, %rd13521;
	shr.u64 	%rd13523, %rd13522, 32;
	and.b64  	%rd13524, %rd13500, 4294967295;
	add.s64 	%rd13525, %rd13523, %rd13524;
	mad.lo.s64 	%rd13526, %rd1504, %rd1653, %rd13525;
	shr.u64 	%rd13527, %rd13526, 32;
	and.b64  	%rd13528, %rd13504, 4294967295;
	add.s64 	%rd13529, %rd13527, %rd13528;
	mad.lo.s64 	%rd13530, %rd1505, %rd1653, %rd13529;
	shr.u64 	%rd13531, %rd13530, 32;
	and.b64  	%rd13532, %rd13508, 4294967295;
	add.s64 	%rd13533, %rd13531, %rd13532;
	mad.lo.s64 	%rd13534, %rd1506, %rd1653, %rd13533;
	shr.u64 	%rd13535, %rd13534, 32;
	and.b64  	%rd13536, %rd13512, 4294967295;
	add.s64 	%rd13537, %rd13535, %rd13536;
	mad.lo.s64 	%rd13538, %rd1507, %rd1653, %rd13537;
	shr.u64 	%rd13539, %rd13538, 32;
	and.b64  	%rd13540, %rd13516, 4294967295;
	add.s64 	%rd13541, %rd13539, %rd13540;
	mad.lo.s64 	%rd13542, %rd1508, %rd1653, %rd13541;
	shr.u64 	%rd13543, %rd13542, 32;
	and.b64  	%rd13544, %rd13519, 4294967295;
	add.s64 	%rd13545, %rd13543, %rd13544;
	mad.lo.s64 	%rd13546, %rd1509, %rd1653, %rd13545;
	shr.u64 	%rd13547, %rd13546, 32;
	add.s64 	%rd13548, %rd13547, %rd13520;
	mad.lo.s64 	%rd13549, %rd1510, %rd1653, %rd13548;
	shr.u64 	%rd13550, %rd13549, 32;
	and.b64  	%rd13551, %rd13526, 4294967295;
	mad.lo.s64 	%rd13552, %rd1503, %rd1654, %rd13551;
	shr.u64 	%rd13553, %rd13552, 32;
	and.b64  	%rd13554, %rd13530, 4294967295;
	add.s64 	%rd13555, %rd13553, %rd13554;
	mad.lo.s64 	%rd13556, %rd1504, %rd1654, %rd13555;
	shr.u64 	%rd13557, %rd13556, 32;
	and.b64  	%rd13558, %rd13534, 4294967295;
	add.s64 	%rd13559, %rd13557, %rd13558;
	mad.lo.s64 	%rd13560, %rd1505, %rd1654, %rd13559;
	shr.u64 	%rd13561, %rd13560, 32;
	and.b64  	%rd13562, %rd13538, 4294967295;
	add.s64 	%rd13563, %rd13561, %rd13562;
	mad.lo.s64 	%rd13564, %rd1506, %rd1654, %rd13563;
	shr.u64 	%rd13565, %rd13564, 32;
	and.b64  	%rd13566, %rd13542, 4294967295;
	add.s64 	%rd13567, %rd13565, %rd13566;
	mad.lo.s64 	%rd13568, %rd1507, %rd1654, %rd13567;
	shr.u64 	%rd13569, %rd13568, 32;
	and.b64  	%rd13570, %rd13546, 4294967295;
	add.s64 	%rd13571, %rd13569, %rd13570;
	mad.lo.s64 	%rd13572, %rd1508, %rd1654, %rd13571;
	shr.u64 	%rd13573, %rd13572, 32;
	and.b64  	%rd13574, %rd13549, 4294967295;
	add.s64 	%rd13575, %rd13573, %rd13574;
	mad.lo.s64 	%rd13576, %rd1509, %rd1654, %rd13575;
	shr.u64 	%rd13577, %rd13576, 32;
	add.s64 	%rd13578, %rd13577, %rd13550;
	mad.lo.s64 	%rd13579, %rd1510, %rd1654, %rd13578;
	shr.u64 	%rd13580, %rd13579, 32;
	and.b64  	%rd13581, %rd13556, 4294967295;
	mad.lo.s64 	%rd13582, %rd1503, %rd1655, %rd13581;
	shr.u64 	%rd13583, %rd13582, 32;
	and.b64  	%rd13584, %rd13560, 4294967295;
	add.s64 	%rd13585, %rd13583, %rd13584;
	mad.lo.s64 	%rd13586, %rd1504, %rd1655, %rd13585;
	shr.u64 	%rd13587, %rd13586, 32;
	and.b64  	%rd13588, %rd13564, 4294967295;
	add.s64 	%rd13589, %rd13587, %rd13588;
	mad.lo.s64 	%rd13590, %rd1505, %rd1655, %rd13589;
	shr.u64 	%rd13591, %rd13590, 32;
	and.b64  	%rd13592, %rd13568, 4294967295;
	add.s64 	%rd13593, %rd13591, %rd13592;
	mad.lo.s64 	%rd13594, %rd1506, %rd1655, %rd13593;
	shr.u64 	%rd13595, %rd13594, 32;
	and.b64  	%rd13596, %rd13572, 4294967295;
	add.s64 	%rd13597, %rd13595, %rd13596;
	mad.lo.s64 	%rd13598, %rd1507, %rd1655, %rd13597;
	shr.u64 	%rd13599, %rd13598, 32;
	and.b64  	%rd13600, %rd13576, 4294967295;
	add.s64 	%rd13601, %rd13599, %rd13600;
	mad.lo.s64 	%rd13602, %rd1508, %rd1655, %rd13601;
	shr.u64 	%rd13603, %rd13602, 32;
	and.b64  	%rd13604, %rd13579, 4294967295;
	add.s64 	%rd13605, %rd13603, %rd13604;
	mad.lo.s64 	%rd13606, %rd1509, %rd1655, %rd13605;
	shr.u64 	%rd13607, %rd13606, 32;
	add.s64 	%rd13608, %rd13607, %rd13580;
	mad.lo.s64 	%rd13609, %rd1510, %rd1655, %rd13608;
	{ .reg .b32 tmp; mov.b64 {tmp, %r2906}, %rd13609; }
	mul.lo.s32 	%r2907, %r9, %r2905;
	cvt.u64.u32 	%rd13610, %r2907;
	and.b64  	%rd13611, %rd13385, 4294967295;
	mad.lo.s64 	%rd13612, %rd2, %rd13610, %rd13611;
	shr.u64 	%rd13613, %rd13612, 32;
	and.b64  	%rd13614, %rd13402, 4294967295;
	add.s64 	%rd13615, %rd13613, %rd13614;
	mad.lo.s64 	%rd13616, %rd3, %rd13610, %rd13615;
	cvt.u32.u64 	%r2908, %rd13616;
	shr.u64 	%rd13617, %rd13616, 32;
	and.b64  	%rd13618, %rd13432, 4294967295;
	add.s64 	%rd13619, %rd13617, %rd13618;
	mad.lo.s64 	%rd13620, %rd4, %rd13610, %rd13619;
	shr.u64 	%rd13621, %rd13620, 32;
	and.b64  	%rd13622, %rd13462, 4294967295;
	add.s64 	%rd13623, %rd13621, %rd13622;
	mad.lo.s64 	%rd13624, %rd5, %rd13610, %rd13623;
	shr.u64 	%rd13625, %rd13624, 32;
	and.b64  	%rd13626, %rd13492, 4294967295;
	add.s64 	%rd13627, %rd13625, %rd13626;
	mad.lo.s64 	%rd13628, %rd6, %rd13610, %rd13627;
	shr.u64 	%rd13629, %rd13628, 32;
	and.b64  	%rd13630, %rd13522, 4294967295;
	add.s64 	%rd13631, %rd13629, %rd13630;
	mad.lo.s64 	%rd13632, %rd7, %rd13610, %rd13631;
	shr.u64 	%rd13633, %rd13632, 32;
	and.b64  	%rd13634, %rd13552, 4294967295;
	add.s64 	%rd13635, %rd13633, %rd13634;
	mad.lo.s64 	%rd13636, %rd8, %rd13610, %rd13635;
	shr.u64 	%rd13637, %rd13636, 32;
	and.b64  	%rd13638, %rd13582, 4294967295;
	add.s64 	%rd13639, %rd13637, %rd13638;
	mad.lo.s64 	%rd13640, %rd9, %rd13610, %rd13639;
	shr.u64 	%rd13641, %rd13640, 32;
	and.b64  	%rd13642, %rd13586, 4294967295;
	add.s64 	%rd13643, %rd13641, %rd13642;
	shr.u64 	%rd13644, %rd13643, 32;
	and.b64  	%rd13645, %rd13590, 4294967295;
	add.s64 	%rd13646, %rd13644, %rd13645;
	shr.u64 	%rd13647, %rd13646, 32;
	and.b64  	%rd13648, %rd13594, 4294967295;
	add.s64 	%rd13649, %rd13647, %rd13648;
	shr.u64 	%rd13650, %rd13649, 32;
	and.b64  	%rd13651, %rd13598, 4294967295;
	add.s64 	%rd13652, %rd13650, %rd13651;
	shr.u64 	%rd13653, %rd13652, 32;
	and.b64  	%rd13654, %rd13602, 4294967295;
	add.s64 	%rd13655, %rd13653, %rd13654;
	shr.u64 	%rd13656, %rd13655, 32;
	and.b64  	%rd13657, %rd13606, 4294967295;
	add.s64 	%rd13658, %rd13656, %rd13657;
	shr.u64 	%rd13659, %rd13658, 32;
	and.b64  	%rd13660, %rd13609, 4294967295;
	add.s64 	%rd13661, %rd13659, %rd13660;
	{ .reg .b32 tmp; mov.b64 {tmp, %r2909}, %rd13661; }
	add.s32 	%r2910, %r2906, %r2909;
	mul.lo.s32 	%r2911, %r9, %r2908;
	cvt.u64.u32 	%rd13662, %r2911;
	and.b64  	%rd13663, %rd13616, 4294967295;
	mad.lo.s64 	%rd13664, %rd2, %rd13662, %rd13663;
	shr.u64 	%rd13665, %rd13664, 32;
	and.b64  	%rd13666, %rd13620, 4294967295;
	add.s64 	%rd13667, %rd13665, %rd13666;
	mad.lo.s64 	%rd13668, %rd3, %rd13662, %rd13667;
	cvt.u32.u64 	%r2912, %rd13668;
	shr.u64 	%rd13669, %rd13668, 32;
	and.b64  	%rd13670, %rd13624, 4294967295;
	add.s64 	%rd13671, %rd13669, %rd13670;
	mad.lo.s64 	%rd13672, %rd4, %rd13662, %rd13671;
	shr.u64 	%rd13673, %rd13672, 32;
	and.b64  	%rd13674, %rd13628, 4294967295;
	add.s64 	%rd13675, %rd13673, %rd13674;
	mad.lo.s64 	%rd13676, %rd5, %rd13662, %rd13675;
	shr.u64 	%rd13677, %rd13676, 32;
	and.b64  	%rd13678, %rd13632, 4294967295;
	add.s64 	%rd13679, %rd13677, %rd13678;
	mad.lo.s64 	%rd13680, %rd6, %rd13662, %rd13679;
	shr.u64 	%rd13681, %rd13680, 32;
	and.b64  	%rd13682, %rd13636, 4294967295;
	add.s64 	%rd13683, %rd13681, %rd13682;
	mad.lo.s64 	%rd13684, %rd7, %rd13662, %rd13683;
	shr.u64 	%rd13685, %rd13684, 32;
	and.b64  	%rd13686, %rd13640, 4294967295;
	add.s64 	%rd13687, %rd13685, %rd13686;
	mad.lo.s64 	%rd13688, %rd8, %rd13662, %rd13687;
	shr.u64 	%rd13689, %rd13688, 32;
	and.b64  	%rd13690, %rd13643, 4294967295;
	add.s64 	%rd13691, %rd13689, %rd13690;
	mad.lo.s64 	%rd13692, %rd9, %rd13662, %rd13691;
	shr.u64 	%rd13693, %rd13692, 32;
	and.b64  	%rd13694, %rd13646, 4294967295;
	add.s64 	%rd13695, %rd13693, %rd13694;
	shr.u64 	%rd13696, %rd13695, 32;
	and.b64  	%rd13697, %rd13649, 4294967295;
	add.s64 	%rd13698, %rd13696, %rd13697;
	shr.u64 	%rd13699, %rd13698, 32;
	and.b64  	%rd13700, %rd13652, 4294967295;
	add.s64 	%rd13701, %rd13699, %rd13700;
	shr.u64 	%rd13702, %rd13701, 32;
	and.b64  	%rd13703, %rd13655, 4294967295;
	add.s64 	%rd13704, %rd13702, %rd13703;
	shr.u64 	%rd13705, %rd13704, 32;
	and.b64  	%rd13706, %rd13658, 4294967295;
	add.s64 	%rd13707, %rd13705, %rd13706;
	shr.u64 	%rd13708, %rd13707, 32;
	and.b64  	%rd13709, %rd13661, 4294967295;
	add.s64 	%rd13710, %rd13708, %rd13709;
	{ .reg .b32 tmp; mov.b64 {tmp, %r2913}, %rd13710; }
	add.s32 	%r2914, %r2910, %r2913;
	mul.lo.s32 	%r2915, %r9, %r2912;
	cvt.u64.u32 	%rd13711, %r2915;
	and.b64  	%rd13712, %rd13668, 4294967295;
	mad.lo.s64 	%rd13713, %rd2, %rd13711, %rd13712;
	shr.u64 	%rd13714, %rd13713, 32;
	and.b64  	%rd13715, %rd13672, 4294967295;
	add.s64 	%rd13716, %rd13714, %rd13715;
	mad.lo.s64 	%rd13717, %rd3, %rd13711, %rd13716;
	cvt.u32.u64 	%r2916, %rd13717;
	shr.u64 	%rd13718, %rd13717, 32;
	and.b64  	%rd13719, %rd13676, 4294967295;
	add.s64 	%rd13720, %rd13718, %rd13719;
	mad.lo.s64 	%rd13721, %rd4, %rd13711, %rd13720;
	shr.u64 	%rd13722, %rd13721, 32;
	and.b64  	%rd13723, %rd13680, 4294967295;
	add.s64 	%rd13724, %rd13722, %rd13723;
	mad.lo.s64 	%rd13725, %rd5, %rd13711, %rd13724;
	shr.u64 	%rd13726, %rd13725, 32;
	and.b64  	%rd13727, %rd13684, 4294967295;
	add.s64 	%rd13728, %rd13726, %rd13727;
	mad.lo.s64 	%rd13729, %rd6, %rd13711, %rd13728;
	shr.u64 	%rd13730, %rd13729, 32;
	and.b64  	%rd13731, %rd13688, 4294967295;
	add.s64 	%rd13732, %rd13730, %rd13731;
	mad.lo.s64 	%rd13733, %rd7, %rd13711, %rd13732;
	shr.u64 	%rd13734, %rd13733, 32;
	and.b64  	%rd13735, %rd13692, 4294967295;
	add.s64 	%rd13736, %rd13734, %rd13735;
	mad.lo.s64 	%rd13737, %rd8, %rd13711, %rd13736;
	shr.u64 	%rd13738, %rd13737, 32;
	and.b64  	%rd13739, %rd13695, 4294967295;
	add.s64 	%rd13740, %rd13738, %rd13739;
	mad.lo.s64 	%rd13741, %rd9, %rd13711, %rd13740;
	shr.u64 	%rd13742, %rd13741, 32;
	and.b64  	%rd13743, %rd13698, 4294967295;
	add.s64 	%rd13744, %rd13742, %rd13743;
	shr.u64 	%rd13745, %rd13744, 32;
	and.b64  	%rd13746, %rd13701, 4294967295;
	add.s64 	%rd13747, %rd13745, %rd13746;
	shr.u64 	%rd13748, %rd13747, 32;
	and.b64  	%rd13749, %rd13704, 4294967295;
	add.s64 	%rd13750, %rd13748, %rd13749;
	shr.u64 	%rd13751, %rd13750, 32;
	and.b64  	%rd13752, %rd13707, 4294967295;
	add.s64 	%rd13753, %rd13751, %rd13752;
	shr.u64 	%rd13754, %rd13753, 32;
	and.b64  	%rd13755, %rd13710, 4294967295;
	add.s64 	%rd13756, %rd13754, %rd13755;
	{ .reg .b32 tmp; mov.b64 {tmp, %r2917}, %rd13756; }
	add.s32 	%r2918, %r2914, %r2917;
	mul.lo.s32 	%r2919, %r9, %r2916;
	cvt.u64.u32 	%rd13757, %r2919;
	and.b64  	%rd13758, %rd13717, 4294967295;
	mad.lo.s64 	%rd13759, %rd2, %rd13757, %rd13758;
	shr.u64 	%rd13760, %rd13759, 32;
	and.b64  	%rd13761, %rd13721, 4294967295;
	add.s64 	%rd13762, %rd13760, %rd13761;
	mad.lo.s64 	%rd13763, %rd3, %rd13757, %rd13762;
	cvt.u32.u64 	%r2920, %rd13763;
	shr.u64 	%rd13764, %rd13763, 32;
	and.b64  	%rd13765, %rd13725, 4294967295;
	add.s64 	%rd13766, %rd13764, %rd13765;
	mad.lo.s64 	%rd13767, %rd4, %rd13757, %rd13766;
	shr.u64 	%rd13768, %rd13767, 32;
	and.b64  	%rd13769, %rd13729, 4294967295;
	add.s64 	%rd13770, %rd13768, %rd13769;
	mad.lo.s64 	%rd13771, %rd5, %rd13757, %rd13770;
	shr.u64 	%rd13772, %rd13771, 32;
	and.b64  	%rd13773, %rd13733, 4294967295;
	add.s64 	%rd13774, %rd13772, %rd13773;
	mad.lo.s64 	%rd13775, %rd6, %rd13757, %rd13774;
	shr.u64 	%rd13776, %rd13775, 32;
	and.b64  	%rd13777, %rd13737, 4294967295;
	add.s64 	%rd13778, %rd13776, %rd13777;
	mad.lo.s64 	%rd13779, %rd7, %rd13757, %rd13778;
	shr.u64 	%rd13780, %rd13779, 32;
	and.b64  	%rd13781, %rd13741, 4294967295;
	add.s64 	%rd13782, %rd13780, %rd13781;
	mad.lo.s64 	%rd13783, %rd8, %rd13757, %rd13782;
	shr.u64 	%rd13784, %rd13783, 32;
	and.b64  	%rd13785, %rd13744, 4294967295;
	add.s64 	%rd13786, %rd13784, %rd13785;
	mad.lo.s64 	%rd13787, %rd9, %rd13757, %rd13786;
	shr.u64 	%rd13788, %rd13787, 32;
	and.b64  	%rd13789, %rd13747, 4294967295;
	add.s64 	%rd13790, %rd13788, %rd13789;
	shr.u64 	%rd13791, %rd13790, 32;
	and.b64  	%rd13792, %rd13750, 4294967295;
	add.s64 	%rd13793, %rd13791, %rd13792;
	shr.u64 	%rd13794, %rd13793, 32;
	and.b64  	%rd13795, %rd13753, 4294967295;
	add.s64 	%rd13796, %rd13794, %rd13795;
	shr.u64 	%rd13797, %rd13796, 32;
	and.b64  	%rd13798, %rd13756, 4294967295;
	add.s64 	%rd13799, %rd13797, %rd13798;
	{ .reg .b32 tmp; mov.b64 {tmp, %r2921}, %rd13799; }
	add.s32 	%r2922, %r2918, %r2921;
	mul.lo.s32 	%r2923, %r9, %r2920;
	cvt.u64.u32 	%rd13800, %r2923;
	and.b64  	%rd13801, %rd13763, 4294967295;
	mad.lo.s64 	%rd13802, %rd2, %rd13800, %rd13801;
	shr.u64 	%rd13803, %rd13802, 32;
	and.b64  	%rd13804, %rd13767, 4294967295;
	add.s64 	%rd13805, %rd13803, %rd13804;
	mad.lo.s64 	%rd13806, %rd3, %rd13800, %rd13805;
	cvt.u32.u64 	%r2924, %rd13806;
	shr.u64 	%rd13807, %rd13806, 32;
	and.b64  	%rd13808, %rd13771, 4294967295;
	add.s64 	%rd13809, %rd13807, %rd13808;
	mad.lo.s64 	%rd13810, %rd4, %rd13800, %rd13809;
	shr.u64 	%rd13811, %rd13810, 32;
	and.b64  	%rd13812, %rd13775, 4294967295;
	add.s64 	%rd13813, %rd13811, %rd13812;
	mad.lo.s64 	%rd13814, %rd5, %rd13800, %rd13813;
	shr.u64 	%rd13815, %rd13814, 32;
	and.b64  	%rd13816, %rd13779, 4294967295;
	add.s64 	%rd13817, %rd13815, %rd13816;
	mad.lo.s64 	%rd13818, %rd6, %rd13800, %rd13817;
	shr.u64 	%rd13819, %rd13818, 32;
	and.b64  	%rd13820, %rd13783, 4294967295;
	add.s64 	%rd13821, %rd13819, %rd13820;
	mad.lo.s64 	%rd13822, %rd7, %rd13800, %rd13821;
	shr.u64 	%rd13823, %rd13822, 32;
	and.b64  	%rd13824, %rd13787, 4294967295;
	add.s64 	%rd13825, %rd13823, %rd13824;
	mad.lo.s64 	%rd13826, %rd8, %rd13800, %rd13825;
	shr.u64 	%rd13827, %rd13826, 32;
	and.b64  	%rd13828, %rd13790, 4294967295;
	add.s64 	%rd13829, %rd13827, %rd13828;
	mad.lo.s64 	%rd13830, %rd9, %rd13800, %rd13829;
	shr.u64 	%rd13831, %rd13830, 32;
	and.b64  	%rd13832, %rd13793, 4294967295;
	add.s64 	%rd13833, %rd13831, %rd13832;
	shr.u64 	%rd13834, %rd13833, 32;
	and.b64  	%rd13835, %rd13796, 4294967295;
	add.s64 	%rd13836, %rd13834, %rd13835;
	shr.u64 	%rd13837, %rd13836, 32;
	and.b64  	%rd13838, %rd13799, 4294967295;
	add.s64 	%rd13839, %rd13837, %rd13838;
	{ .reg .b32 tmp; mov.b64 {tmp, %r2925}, %rd13839; }
	add.s32 	%r2926, %r2922, %r2925;
	mul.lo.s32 	%r2927, %r9, %r2924;
	cvt.u64.u32 	%rd13840, %r2927;
	and.b64  	%rd13841, %rd13806, 4294967295;
	mad.lo.s64 	%rd13842, %rd2, %rd13840, %rd13841;
	shr.u64 	%rd13843, %rd13842, 32;
	and.b64  	%rd13844, %rd13810, 4294967295;
	add.s64 	%rd13845, %rd13843, %rd13844;
	mad.lo.s64 	%rd13846, %rd3, %rd13840, %rd13845;
	cvt.u32.u64 	%r2928, %rd13846;
	shr.u64 	%rd13847, %rd13846, 32;
	and.b64  	%rd13848, %rd13814, 4294967295;
	add.s64 	%rd13849, %rd13847, %rd13848;
	mad.lo.s64 	%rd13850, %rd4, %rd13840, %rd13849;
	shr.u64 	%rd13851, %rd13850, 32;
	and.b64  	%rd13852, %rd13818, 4294967295;
	add.s64 	%rd13853, %rd13851, %rd13852;
	mad.lo.s64 	%rd13854, %rd5, %rd13840, %rd13853;
	shr.u64 	%rd13855, %rd13854, 32;
	and.b64  	%rd13856, %rd13822, 4294967295;
	add.s64 	%rd13857, %rd13855, %rd13856;
	mad.lo.s64 	%rd13858, %rd6, %rd13840, %rd13857;
	shr.u64 	%rd13859, %rd13858, 32;
	and.b64  	%rd13860, %rd13826, 4294967295;
	add.s64 	%rd13861, %rd13859, %rd13860;
	mad.lo.s64 	%rd13862, %rd7, %rd13840, %rd13861;
	shr.u64 	%rd13863, %rd13862, 32;
	and.b64  	%rd13864, %rd13830, 4294967295;
	add.s64 	%rd13865, %rd13863, %rd13864;
	mad.lo.s64 	%rd13866, %rd8, %rd13840, %rd13865;
	shr.u64 	%rd13867, %rd13866, 32;
	and.b64  	%rd13868, %rd13833, 4294967295;
	add.s64 	%rd13869, %rd13867, %rd13868;
	mad.lo.s64 	%rd13870, %rd9, %rd13840, %rd13869;
	shr.u64 	%rd13871, %rd13870, 32;
	and.b64  	%rd13872, %rd13836, 4294967295;
	add.s64 	%rd13873, %rd13871, %rd13872;
	shr.u64 	%rd13874, %rd13873, 32;
	and.b64  	%rd13875, %rd13839, 4294967295;
	add.s64 	%rd13876, %rd13874, %rd13875;
	{ .reg .b32 tmp; mov.b64 {tmp, %r2929}, %rd13876; }
	add.s32 	%r2930, %r2926, %r2929;
	mul.lo.s32 	%r2931, %r9, %r2928;
	cvt.u64.u32 	%rd13877, %r2931;
	and.b64  	%rd13878, %rd13846, 4294967295;
	mad.lo.s64 	%rd13879, %rd2, %rd13877, %rd13878;
	shr.u64 	%rd13880, %rd13879, 32;
	and.b64  	%rd13881, %rd13850, 4294967295;
	add.s64 	%rd13882, %rd13880, %rd13881;
	mad.lo.s64 	%rd13883, %rd3, %rd13877, %rd13882;
	cvt.u32.u64 	%r2932, %rd13883;
	shr.u64 	%rd13884, %rd13883, 32;
	and.b64  	%rd13885, %rd13854, 4294967295;
	add.s64 	%rd13886, %rd13884, %rd13885;
	mad.lo.s64 	%rd13887, %rd4, %rd13877, %rd13886;
	shr.u64 	%rd13888, %rd13887, 32;
	and.b64  	%rd13889, %rd13858, 4294967295;
	add.s64 	%rd13890, %rd13888, %rd13889;
	mad.lo.s64 	%rd13891, %rd5, %rd13877, %rd13890;
	shr.u64 	%rd13892, %rd13891, 32;
	and.b64  	%rd13893, %rd13862, 4294967295;
	add.s64 	%rd13894, %rd13892, %rd13893;
	mad.lo.s64 	%rd13895, %rd6, %rd13877, %rd13894;
	shr.u64 	%rd13896, %rd13895, 32;
	and.b64  	%rd13897, %rd13866, 4294967295;
	add.s64 	%rd13898, %rd13896, %rd13897;
	mad.lo.s64 	%rd13899, %rd7, %rd13877, %rd13898;
	shr.u64 	%rd13900, %rd13899, 32;
	and.b64  	%rd13901, %rd13870, 4294967295;
	add.s64 	%rd13902, %rd13900, %rd13901;
	mad.lo.s64 	%rd13903, %rd8, %rd13877, %rd13902;
	shr.u64 	%rd13904, %rd13903, 32;
	and.b64  	%rd13905, %rd13873, 4294967295;
	add.s64 	%rd13906, %rd13904, %rd13905;
	mad.lo.s64 	%rd13907, %rd9, %rd13877, %rd13906;
	shr.u64 	%rd13908, %rd13907, 32;
	and.b64  	%rd13909, %rd13876, 4294967295;
	add.s64 	%rd13910, %rd13908, %rd13909;
	{ .reg .b32 tmp; mov.b64 {tmp, %r2933}, %rd13910; }
	add.s32 	%r2934, %r2930, %r2933;
	mul.lo.s32 	%r2935, %r9, %r2932;
	cvt.u64.u32 	%rd13911, %r2935;
	and.b64  	%rd13912, %rd13883, 4294967295;
	mad.lo.s64 	%rd13913, %rd2, %rd13911, %rd13912;
	shr.u64 	%rd13914, %rd13913, 32;
	and.b64  	%rd13915, %rd13887, 4294967295;
	add.s64 	%rd13916, %rd13914, %rd13915;
	mad.lo.s64 	%rd2141, %rd3, %rd13911, %rd13916;
	cvt.u32.u64 	%r6908, %rd2141;
	shr.u64 	%rd13917, %rd2141, 32;
	and.b64  	%rd13918, %rd13891, 4294967295;
	add.s64 	%rd13919, %rd13917, %rd13918;
	mad.lo.s64 	%rd47468, %rd4, %rd13911, %rd13919;
	cvt.u32.u64 	%r1084, %rd47468;
	shr.u64 	%rd13920, %rd47468, 32;
	and.b64  	%rd13921, %rd13895, 4294967295;
	add.s64 	%rd13922, %rd13920, %rd13921;
	mad.lo.s64 	%rd47467, %rd5, %rd13911, %rd13922;
	cvt.u32.u64 	%r1085, %rd47467;
	shr.u64 	%rd13923, %rd47467, 32;
	and.b64  	%rd13924, %rd13899, 4294967295;
	add.s64 	%rd13925, %rd13923, %rd13924;
	mad.lo.s64 	%rd47466, %rd6, %rd13911, %rd13925;
	cvt.u32.u64 	%r1086, %rd47466;
	shr.u64 	%rd13926, %rd47466, 32;
	and.b64  	%rd13927, %rd13903, 4294967295;
	add.s64 	%rd13928, %rd13926, %rd13927;
	mad.lo.s64 	%rd47465, %rd7, %rd13911, %rd13928;
	cvt.u32.u64 	%r1087, %rd47465;
	shr.u64 	%rd13929, %rd47465, 32;
	and.b64  	%rd13930, %rd13907, 4294967295;
	add.s64 	%rd13931, %rd13929, %rd13930;
	mad.lo.s64 	%rd47464, %rd8, %rd13911, %rd13931;
	cvt.u32.u64 	%r1088, %rd47464;
	shr.u64 	%rd13932, %rd47464, 32;
	and.b64  	%rd13933, %rd13910, 4294967295;
	add.s64 	%rd13934, %rd13932, %rd13933;
	mad.lo.s64 	%rd47463, %rd9, %rd13911, %rd13934;
	cvt.u32.u64 	%r1089, %rd47463;
	{ .reg .b32 tmp; mov.b64 {tmp, %r2936}, %rd47463; }
	add.s32 	%r6907, %r2934, %r2936;
	setp.gt.u32 	%p468, %r6907, %r2904;
	@%p468 bra 	$L__BB0_1208;
	setp.lt.u32 	%p469, %r6907, %r2904;
	@%p469 bra 	$L__BB0_1209;
	cvt.u32.u64 	%r2938, %rd8;
	setp.lt.u32 	%p470, %r2938, %r1089;
	@%p470 bra 	$L__BB0_1208;
	setp.gt.u32 	%p471, %r2938, %r1089;
	@%p471 bra 	$L__BB0_1209;
	cvt.u32.u64 	%r2940, %rd7;
	setp.lt.u32 	%p472, %r2940, %r1088;
	@%p472 bra 	$L__BB0_1208;
	setp.gt.u32 	%p473, %r2940, %r1088;
	@%p473 bra 	$L__BB0_1209;
	cvt.u32.u64 	%r2942, %rd6;
	setp.lt.u32 	%p474, %r2942, %r1087;
	@%p474 bra 	$L__BB0_1208;
	setp.gt.u32 	%p475, %r2942, %r1087;
	@%p475 bra 	$L__BB0_1209;
	cvt.u32.u64 	%r2944, %rd5;
	setp.lt.u32 	%p476, %r2944, %r1086;
	@%p476 bra 	$L__BB0_1208;
	setp.gt.u32 	%p477, %r2944, %r1086;
	@%p477 bra 	$L__BB0_1209;
	cvt.u32.u64 	%r2946, %rd4;
	setp.lt.u32 	%p478, %r2946, %r1085;
	@%p478 bra 	$L__BB0_1208;
	setp.gt.u32 	%p479, %r2946, %r1085;
	@%p479 bra 	$L__BB0_1209;
	cvt.u32.u64 	%r2948, %rd3;
	setp.lt.u32 	%p480, %r2948, %r1084;
	@%p480 bra 	$L__BB0_1208;
	cvt.u32.u64 	%r2949, %rd2;
	setp.gt.u32 	%p481, %r2948, %r1084;
	setp.gt.u32 	%p482, %r2949, %r6908;
	or.pred  	%p483, %p481, %p482;
	@%p483 bra 	$L__BB0_1209;
$L__BB0_1208:
	and.b64  	%rd13936, %rd2141, 4294967295;
	sub.s64 	%rd13937, %rd13936, %rd2;
	shr.u64 	%rd13938, %rd13937, 63;
	cvt.u32.u64 	%r6908, %rd13937;
	and.b64  	%rd13939, %rd47468, 4294967295;
	add.s64 	%rd13940, %rd13938, %rd3;
	sub.s64 	%rd47468, %rd13939, %rd13940;
	shr.u64 	%rd13941, %rd47468, 63;
	and.b64  	%rd13942, %rd47467, 4294967295;
	add.s64 	%rd13943, %rd13941, %rd4;
	sub.s64 	%rd47467, %rd13942, %rd13943;
	shr.u64 	%rd13944, %rd47467, 63;
	and.b64  	%rd13945, %rd47466, 4294967295;
	add.s64 	%rd13946, %rd13944, %rd5;
	sub.s64 	%rd47466, %rd13945, %rd13946;
	shr.u64 	%rd13947, %rd47466, 63;
	and.b64  	%rd13948, %rd47465, 4294967295;
	add.s64 	%rd13949, %rd13947, %rd6;
	sub.s64 	%rd47465, %rd13948, %rd13949;
	shr.u64 	%rd13950, %rd47465, 63;
	and.b64  	%rd13951, %rd47464, 4294967295;
	add.s64 	%rd13952, %rd13950, %rd7;
	sub.s64 	%rd47464, %rd13951, %rd13952;
	shr.u64 	%rd13953, %rd47464, 63;
	and.b64  	%rd13954, %rd47463, 4294967295;
	add.s64 	%rd13955, %rd13953, %rd8;
	sub.s64 	%rd47463, %rd13954, %rd13955;
	shr.u64 	%rd13956, %rd47463, 63;
	cvt.u32.u64 	%r2952, %rd13956;
	add.s32 	%r2953, %r2904, %r2952;
	sub.s32 	%r6907, %r6907, %r2953;
$L__BB0_1209:
	shl.b32 	%r6943, %r6908, 1;
	shr.u32 	%r2955, %r6908, 31;
	cvt.u64.u32 	%rd13958, %r2955;
	shl.b64 	%rd13959, %rd47468, 1;
	and.b64  	%rd13960, %rd13959, 8589934590;
	or.b64  	%rd2160, %rd13960, %rd13958;
	cvt.u32.u64 	%r6942, %rd2160;
	shr.u64 	%rd13961, %rd13960, 32;
	shl.b64 	%rd13962, %rd47467, 1;
	and.b64  	%rd13963, %rd13962, 8589934590;
	or.b64  	%rd2161, %rd13961, %rd13963;
	cvt.u32.u64 	%r6941, %rd2161;
	shr.u64 	%rd13964, %rd13963, 32;
	shl.b64 	%rd13965, %rd47466, 1;
	and.b64  	%rd13966, %rd13965, 8589934590;
	or.b64  	%rd2162, %rd13964, %rd13966;
	cvt.u32.u64 	%r6940, %rd2162;
	shr.u64 	%rd13967, %rd13966, 32;
	shl.b64 	%rd13968, %rd47465, 1;
	and.b64  	%rd13969, %rd13968, 8589934590;
	or.b64  	%rd2163, %rd13967, %rd13969;
	cvt.u32.u64 	%r6939, %rd2163;
	shr.u64 	%rd13970, %rd13969, 32;
	shl.b64 	%rd13971, %rd47464, 1;
	and.b64  	%rd13972, %rd13971, 8589934590;
	or.b64  	%rd2164, %rd13970, %rd13972;
	cvt.u32.u64 	%r6938, %rd2164;
	shr.u64 	%rd13973, %rd13972, 32;
	shl.b64 	%rd13974, %rd47463, 1;
	and.b64  	%rd13975, %rd13974, 8589934590;
	or.b64  	%rd2165, %rd13973, %rd13975;
	cvt.u32.u64 	%r6937, %rd2165;
	shr.u64 	%rd13976, %rd13975, 32;
	mul.wide.u32 	%rd13977, %r6907, 2;
	add.s64 	%rd2166, %rd13976, %rd13977;
	cvt.u32.u64 	%r6936, %rd2166;
	setp.gt.u64 	%p484, %rd2166, 4294967295;
	setp.lt.u32 	%p485, %r2904, %r6936;
	or.pred  	%p486, %p484, %p485;
	@%p486 bra 	$L__BB0_1223;
	setp.gt.u32 	%p487, %r2904, %r6936;
	mov.b32 	%r6935, 0;
	@%p487 bra 	$L__BB0_1418;
	cvt.u32.u64 	%r2958, %rd8;
	setp.lt.u32 	%p488, %r2958, %r6937;
	@%p488 bra 	$L__BB0_1223;
	setp.gt.u32 	%p489, %r2958, %r6937;
	@%p489 bra 	$L__BB0_1418;
	cvt.u32.u64 	%r2961, %rd7;
	setp.lt.u32 	%p490, %r2961, %r6938;
	@%p490 bra 	$L__BB0_1223;
	setp.gt.u32 	%p491, %r2961, %r6938;
	@%p491 bra 	$L__BB0_1418;
	cvt.u32.u64 	%r2964, %rd6;
	setp.lt.u32 	%p492, %r2964, %r6939;
	@%p492 bra 	$L__BB0_1223;
	setp.gt.u32 	%p493, %r2964, %r6939;
	@%p493 bra 	$L__BB0_1418;
	cvt.u32.u64 	%r2967, %rd5;
	setp.lt.u32 	%p494, %r2967, %r6940;
	@%p494 bra 	$L__BB0_1223;
	setp.gt.u32 	%p495, %r2967, %r6940;
	@%p495 bra 	$L__BB0_1418;
	cvt.u32.u64 	%r2970, %rd4;
	setp.lt.u32 	%p496, %r2970, %r6941;
	@%p496 bra 	$L__BB0_1223;
	setp.gt.u32 	%p497, %r2970, %r6941;
	@%p497 bra 	$L__BB0_1418;
	cvt.u32.u64 	%r2973, %rd3;
	setp.lt.u32 	%p498, %r2973, %r6942;
	@%p498 bra 	$L__BB0_1223;
	cvt.u32.u64 	%r2975, %rd2;
	setp.gt.u32 	%p499, %r2973, %r6942;
	setp.lt.u32 	%p500, %r6943, %r2975;
	or.pred  	%p501, %p499, %p500;
	@%p501 bra 	$L__BB0_1418;
$L__BB0_1223:
	cvt.u64.u32 	%rd13980, %r6943;
	sub.s64 	%rd13981, %rd13980, %rd2;
	shr.u64 	%rd13982, %rd13981, 63;
	cvt.u32.u64 	%r6943, %rd13981;
	and.b64  	%rd13983, %rd2160, 4294967295;
	add.s64 	%rd13984, %rd13982, %rd3;
	sub.s64 	%rd13985, %rd13983, %rd13984;
	shr.u64 	%rd13986, %rd13985, 63;
	cvt.u32.u64 	%r6942, %rd13985;
	and.b64  	%rd13987, %rd2161, 4294967295;
	add.s64 	%rd13988, %rd13986, %rd4;
	sub.s64 	%rd13989, %rd13987, %rd13988;
	shr.u64 	%rd13990, %rd13989, 63;
	cvt.u32.u64 	%r6941, %rd13989;
	and.b64  	%rd13991, %rd2162, 4294967295;
	add.s64 	%rd13992, %rd13990, %rd5;
	sub.s64 	%rd13993, %rd13991, %rd13992;
	shr.u64 	%rd13994, %rd13993, 63;
	cvt.u32.u64 	%r6940, %rd13993;
	and.b64  	%rd13995, %rd2163, 4294967295;
	add.s64 	%rd13996, %rd13994, %rd6;
	sub.s64 	%rd13997, %rd13995, %rd13996;
	shr.u64 	%rd13998, %rd13997, 63;
	cvt.u32.u64 	%r6939, %rd13997;
	and.b64  	%rd13999, %rd2164, 4294967295;
	add.s64 	%rd14000, %rd13998, %rd7;
	sub.s64 	%rd14001, %rd13999, %rd14000;
	shr.u64 	%rd14002, %rd14001, 63;
	cvt.u32.u64 	%r6938, %rd14001;
	and.b64  	%rd14003, %rd2165, 4294967295;
	add.s64 	%rd14004, %rd14002, %rd8;
	sub.s64 	%rd14005, %rd14003, %rd14004;
	shr.u64 	%rd14006, %rd14005, 63;
	cvt.u32.u64 	%r6937, %rd14005;
	cvt.u32.u64 	%r2978, %rd14006;
	add.s32 	%r2980, %r2978, %r2904;
	cvt.u32.u64 	%r2981, %rd2166;
	sub.s32 	%r6936, %r2981, %r2980;
	mov.b32 	%r6935, 0;
	bra.uni 	$L__BB0_1418;
$L__BB0_1224:
	cvt.u32.u64 	%r2985, %rd8;
	setp.lt.u32 	%p506, %r2985, %r1117;
	@%p506 bra 	$L__BB0_1236;
	cvt.u32.u64 	%r2986, %rd8;
	setp.gt.u32 	%p507, %r2986, %r1117;
	@%p507 bra 	$L__BB0_1239;
	cvt.u32.u64 	%r2987, %rd7;
	setp.lt.u32 	%p508, %r2987, %r1116;
	@%p508 bra 	$L__BB0_1236;
	cvt.u32.u64 	%r2988, %rd7;
	setp.gt.u32 	%p509, %r2988, %r1116;
	@%p509 bra 	$L__BB0_1239;
	cvt.u32.u64 	%r2989, %rd6;
	setp.lt.u32 	%p510, %r2989, %r1115;
	@%p510 bra 	$L__BB0_1236;
	cvt.u32.u64 	%r2990, %rd6;
	setp.gt.u32 	%p511, %r2990, %r1115;
	@%p511 bra 	$L__BB0_1239;
	cvt.u32.u64 	%r2991, %rd5;
	setp.lt.u32 	%p512, %r2991, %r1114;
	@%p512 bra 	$L__BB0_1236;
	cvt.u32.u64 	%r2992, %rd5;
	setp.gt.u32 	%p513, %r2992, %r1114;
	@%p513 bra 	$L__BB0_1239;
	cvt.u32.u64 	%r2993, %rd4;
	setp.lt.u32 	%p514, %r2993, %r1113;
	@%p514 bra 	$L__BB0_1236;
	cvt.u32.u64 	%r2994, %rd4;
	setp.gt.u32 	%p515, %r2994, %r1113;
	@%p515 bra 	$L__BB0_1239;
	cvt.u32.u64 	%r2995, %rd3;
	setp.lt.u32 	%p516, %r2995, %r1112;
	@%p516 bra 	$L__BB0_1236;
	cvt.u32.u64 	%r2996, %rd3;
	cvt.u32.u64 	%r2997, %rd2;
	setp.gt.u32 	%p517, %r2996, %r1112;
	setp.lt.u32 	%p518, %r6909, %r2997;
	or.pred  	%p519, %p517, %p518;
	@%p519 bra 	$L__BB0_1239;
$L__BB0_1236:
	cvt.u64.u32 	%rd14030, %r6909;
	sub.s64 	%rd14031, %rd14030, %rd2;
	shr.u64 	%rd14032, %rd14031, 63;
	cvt.u32.u64 	%r6909, %rd14031;
	and.b64  	%rd14033, %rd47469, 4294967295;
	add.s64 	%rd14034, %rd14032, %rd3;
	sub.s64 	%rd47469, %rd14033, %rd14034;
	shr.u64 	%rd14035, %rd47469, 63;
	and.b64  	%rd14036, %rd47470, 4294967295;
	add.s64 	%rd14037, %rd14035, %rd4;
	sub.s64 	%rd47470, %rd14036, %rd14037;
	shr.u64 	%rd14038, %rd47470, 63;
	and.b64  	%rd14039, %rd47471, 4294967295;
	add.s64 	%rd14040, %rd14038, %rd5;
	sub.s64 	%rd47471, %rd14039, %rd14040;
	shr.u64 	%rd14041, %rd47471, 63;
	and.b64  	%rd14042, %rd47472, 4294967295;
	add.s64 	%rd14043, %rd14041, %rd6;
	sub.s64 	%rd47472, %rd14042, %rd14043;
	shr.u64 	%rd14044, %rd47472, 63;
	and.b64  	%rd14045, %rd47473, 4294967295;
	add.s64 	%rd14046, %rd14044, %rd7;
	sub.s64 	%rd47473, %rd14045, %rd14046;
	shr.u64 	%rd14047, %rd47473, 63;
	and.b64  	%rd14048, %rd47474, 4294967295;
	add.s64 	%rd14049, %rd14047, %rd8;
	sub.s64 	%rd47474, %rd14048, %rd14049;
	shr.u64 	%rd14050, %rd47474, 63;
	and.b64  	%rd14051, %rd47475, 4294967295;
	add.s64 	%rd14052, %rd14050, %rd9;
	sub.s64 	%rd47475, %rd14051, %rd14052;
	bra.uni 	$L__BB0_1239;
$L__BB0_1237:
	cvt.u32.u64 	%r2982, %rd9;
	shl.b32 	%r6909, %r6879, 1;
	shr.u32 	%r2983, %r6879, 31;
	cvt.u64.u32 	%rd14008, %r2983;
	and.b64  	%rd2167, %rd47339, 4294967295;
	shl.b64 	%rd14009, %rd47339, 1;
	and.b64  	%rd14010, %rd14009, 8589934590;
	or.b64  	%rd47469, %rd14010, %rd14008;
	cvt.u32.u64 	%r1112, %rd47469;
	shr.u64 	%rd14011, %rd14010, 32;
	and.b64  	%rd2169, %rd47340, 4294967295;
	shl.b64 	%rd14012, %rd47340, 1;
	and.b64  	%rd14013, %rd14012, 8589934590;
	or.b64  	%rd47470, %rd14011, %rd14013;
	cvt.u32.u64 	%r1113, %rd47470;
	shr.u64 	%rd14014, %rd14013, 32;
	and.b64  	%rd2171, %rd47341, 4294967295;
	shl.b64 	%rd14015, %rd47341, 1;
	and.b64  	%rd14016, %rd14015, 8589934590;
	or.b64  	%rd47471, %rd14014, %rd14016;
	cvt.u32.u64 	%r1114, %rd47471;
	shr.u64 	%rd14017, %rd14016, 32;
	and.b64  	%rd2173, %rd47342, 4294967295;
	shl.b64 	%rd14018, %rd47342, 1;
	and.b64  	%rd14019, %rd14018, 8589934590;
	or.b64  	%rd47472, %rd14017, %rd14019;
	cvt.u32.u64 	%r1115, %rd47472;
	shr.u64 	%rd14020, %rd14019, 32;
	and.b64  	%rd2175, %rd47343, 4294967295;
	shl.b64 	%rd14021, %rd47343, 1;
	and.b64  	%rd14022, %rd14021, 8589934590;
	or.b64  	%rd47473, %rd14020, %rd14022;
	cvt.u32.u64 	%r1116, %rd47473;
	shr.u64 	%rd14023, %rd14022, 32;
	and.b64  	%rd2177, %rd47344, 4294967295;
	shl.b64 	%rd14024, %rd47344, 1;
	and.b64  	%rd14025, %rd14024, 8589934590;
	or.b64  	%rd47474, %rd14023, %rd14025;
	cvt.u32.u64 	%r1117, %rd47474;
	shr.u64 	%rd14026, %rd14025, 32;
	cvt.u64.u32 	%rd2179, %r6880;
	mul.wide.u32 	%rd14027, %r6880, 2;
	add.s64 	%rd47475, %rd14026, %rd14027;
	cvt.u32.u64 	%r1118, %rd47475;
	setp.gt.u64 	%p502, %rd47475, 4294967295;
	setp.lt.u32 	%p503, %r2982, %r1118;
	or.pred  	%p504, %p502, %p503;
	@%p504 bra 	$L__BB0_1236;
	cvt.u32.u64 	%r2984, %rd9;
	setp.gt.u32 	%p505, %r2984, %r1118;
	@%p505 bra 	$L__BB0_1239;
	bra.uni 	$L__BB0_1224;
$L__BB0_1239:
	cvt.u32.u64 	%r2998, %rd9;
	cvt.u64.u32 	%rd14053, %r6909;
	mul.wide.u32 	%rd14054, %r6909, %r6909;
	cvt.u32.u64 	%r2999, %rd14054;
	shr.u64 	%rd14055, %rd14054, 32;
	and.b64  	%rd14056, %rd47469, 4294967295;
	mul.lo.s64 	%rd14057, %rd14056, %rd14053;
	add.s64 	%rd14058, %rd14055, %rd14057;
	shr.u64 	%rd14059, %rd14058, 32;
	and.b64  	%rd14060, %rd47470, 4294967295;
	mul.lo.s64 	%rd14061, %rd14060, %rd14053;
	add.s64 	%rd14062, %rd14059, %rd14061;
	shr.u64 	%rd14063, %rd14062, 32;
	and.b64  	%rd14064, %rd47471, 4294967295;
	mul.lo.s64 	%rd14065, %rd14064, %rd14053;
	add.s64 	%rd14066, %rd14063, %rd14065;
	shr.u64 	%rd14067, %rd14066, 32;
	and.b64  	%rd14068, %rd47472, 4294967295;
	mul.lo.s64 	%rd14069, %rd14068, %rd14053;
	add.s64 	%rd14070, %rd14067, %rd14069;
	shr.u64 	%rd14071, %rd14070, 32;
	and.b64  	%rd14072, %rd47473, 4294967295;
	mul.lo.s64 	%rd14073, %rd14072, %rd14053;
	add.s64 	%rd14074, %rd14071, %rd14073;
	shr.u64 	%rd14075, %rd14074, 32;
	and.b64  	%rd14076, %rd47474, 4294967295;
	mul.lo.s64 	%rd14077, %rd14076, %rd14053;
	add.s64 	%rd14078, %rd14075, %rd14077;
	shr.u64 	%rd14079, %rd14078, 32;
	and.b64  	%rd14080, %rd47475, 4294967295;
	mul.lo.s64 	%rd14081, %rd14080, %rd14053;
	add.s64 	%rd14082, %rd14079, %rd14081;
	shr.u64 	%rd14083, %rd14082, 32;
	and.b64  	%rd14084, %rd14058, 4294967295;
	add.s64 	%rd14085, %rd14057, %rd14084;
	shr.u64 	%rd14086, %rd14085, 32;
	and.b64  	%rd14087, %rd14062, 4294967295;
	add.s64 	%rd14088, %rd14086, %rd14087;
	mad.lo.s64 	%rd14089, %rd14056, %rd14056, %rd14088;
	shr.u64 	%rd14090, %rd14089, 32;
	mul.lo.s64 	%rd14091, %rd14060, %rd14056;
	and.b64  	%rd14092, %rd14066, 4294967295;
	add.s64 	%rd14093, %rd14090, %rd14092;
	add.s64 	%rd14094, %rd14093, %rd14091;
	shr.u64 	%rd14095, %rd14094, 32;
	mul.lo.s64 	%rd14096, %rd14064, %rd14056;
	and.b64  	%rd14097, %rd14070, 4294967295;
	add.s64 	%rd14098, %rd14095, %rd14097;
	add.s64 	%rd14099, %rd14098, %rd14096;
	shr.u64 	%rd14100, %rd14099, 32;
	mul.lo.s64 	%rd14101, %rd14068, %rd14056;
	and.b64  	%rd14102, %rd14074, 4294967295;
	add.s64 	%rd14103, %rd14100, %rd14102;
	add.s64 	%rd14104, %rd14103, %rd14101;
	shr.u64 	%rd14105, %rd14104, 32;
	mul.lo.s64 	%rd14106, %rd14072, %rd14056;
	and.b64  	%rd14107, %rd14078, 4294967295;
	add.s64 	%rd14108, %rd14105, %rd14107;
	add.s64 	%rd14109, %rd14108, %rd14106;
	shr.u64 	%rd14110, %rd14109, 32;
	mul.lo.s64 	%rd14111, %rd14076, %rd14056;
	and.b64  	%rd14112, %rd14082, 4294967295;
	add.s64 	%rd14113, %rd14110, %rd14112;
	add.s64 	%rd14114, %rd14113, %rd14111;
	shr.u64 	%rd14115, %rd14114, 32;
	mul.lo.s64 	%rd14116, %rd14080, %rd14056;
	add.s64 	%rd14117, %rd14115, %rd14083;
	add.s64 	%rd14118, %rd14117, %rd14116;
	shr.u64 	%rd14119, %rd14118, 32;
	and.b64  	%rd14120, %rd14089, 4294967295;
	add.s64 	%rd14121, %rd14061, %rd14120;
	shr.u64 	%rd14122, %rd14121, 32;
	and.b64  	%rd14123, %rd14094, 4294967295;
	add.s64 	%rd14124, %rd14122, %rd14123;
	add.s64 	%rd14125, %rd14124, %rd14091;
	shr.u64 	%rd14126, %rd14125, 32;
	and.b64  	%rd14127, %rd14099, 4294967295;
	add.s64 	%rd14128, %rd14126, %rd14127;
	mad.lo.s64 	%rd14129, %rd14060, %rd14060, %rd14128;
	shr.u64 	%rd14130, %rd14129, 32;
	mul.lo.s64 	%rd14131, %rd14064, %rd14060;
	and.b64  	%rd14132, %rd14104, 4294967295;
	add.s64 	%rd14133, %rd14130, %rd14132;
	add.s64 	%rd14134, %rd14133, %rd14131;
	shr.u64 	%rd14135, %rd14134, 32;
	mul.lo.s64 	%rd14136, %rd14068, %rd14060;
	and.b64  	%rd14137, %rd14109, 4294967295;
	add.s64 	%rd14138, %rd14135, %rd14137;
	add.s64 	%rd14139, %rd14138, %rd14136;
	shr.u64 	%rd14140, %rd14139, 32;
	mul.lo.s64 	%rd14141, %rd14072, %rd14060;
	and.b64  	%rd14142, %rd14114, 4294967295;
	add.s64 	%rd14143, %rd14140, %rd14142;
	add.s64 	%rd14144, %rd14143, %rd14141;
	shr.u64 	%rd14145, %rd14144, 32;
	mul.lo.s64 	%rd14146, %rd14076, %rd14060;
	and.b64  	%rd14147, %rd14118, 4294967295;
	add.s64 	%rd14148, %rd14145, %rd14147;
	add.s64 	%rd14149, %rd14148, %rd14146;
	shr.u64 	%rd14150, %rd14149, 32;
	mul.lo.s64 	%rd14151, %rd14080, %rd14060;
	add.s64 	%rd14152, %rd14150, %rd14119;
	add.s64 	%rd14153, %rd14152, %rd14151;
	shr.u64 	%rd14154, %rd14153, 32;
	and.b64  	%rd14155, %rd14125, 4294967295;
	add.s64 	%rd14156, %rd14065, %rd14155;
	shr.u64 	%rd14157, %rd14156, 32;
	and.b64  	%rd14158, %rd14129, 4294967295;
	add.s64 	%rd14159, %rd14157, %rd14158;
	add.s64 	%rd14160, %rd14159, %rd14096;
	shr.u64 	%rd14161, %rd14160, 32;
	and.b64  	%rd14162, %rd14134, 4294967295;
	add.s64 	%rd14163, %rd14161, %rd14162;
	add.s64 	%rd14164, %rd14163, %rd14131;
	shr.u64 	%rd14165, %rd14164, 32;
	and.b64  	%rd14166, %rd14139, 4294967295;
	add.s64 	%rd14167, %rd14165, %rd14166;
	mad.lo.s64 	%rd14168, %rd14064, %rd14064, %rd14167;
	shr.u64 	%rd14169, %rd14168, 32;
	mul.lo.s64 	%rd14170, %rd14068, %rd14064;
	and.b64  	%rd14171, %rd14144, 4294967295;
	add.s64 	%rd14172, %rd14169, %rd14171;
	add.s64 	%rd14173, %rd14172, %rd14170;
	shr.u64 	%rd14174, %rd14173, 32;
	mul.lo.s64 	%rd14175, %rd14072, %rd14064;
	and.b64  	%rd14176, %rd14149, 4294967295;
	add.s64 	%rd14177, %rd14174, %rd14176;
	add.s64 	%rd14178, %rd14177, %rd14175;
	shr.u64 	%rd14179, %rd14178, 32;
	mul.lo.s64 	%rd14180, %rd14076, %rd14064;
	and.b64  	%rd14181, %rd14153, 4294967295;
	add.s64 	%rd14182, %rd14179, %rd14181;
	add.s64 	%rd14183, %rd14182, %rd14180;
	shr.u64 	%rd14184, %rd14183, 32;
	mul.lo.s64 	%rd14185, %rd14080, %rd14064;
	add.s64 	%rd14186, %rd14184, %rd14154;
	add.s64 	%rd14187, %rd14186, %rd14185;
	shr.u64 	%rd14188, %rd14187, 32;
	and.b64  	%rd14189, %rd14160, 4294967295;
	add.s64 	%rd14190, %rd14069, %rd14189;
	shr.u64 	%rd14191, %rd14190, 32;
	and.b64  	%rd14192, %rd14164, 4294967295;
	add.s64 	%rd14193, %rd14191, %rd14192;
	add.s64 	%rd14194, %rd14193, %rd14101;
	shr.u64 	%rd14195, %rd14194, 32;
	and.b64  	%rd14196, %rd14168, 4294967295;
	add.s64 	%rd14197, %rd14195, %rd14196;
	add.s64 	%rd14198, %rd14197, %rd14136;
	shr.u64 	%rd14199, %rd14198, 32;
	and.b64  	%rd14200, %rd14173, 4294967295;
	add.s64 	%rd14201, %rd14199, %rd14200;
	add.s64 	%rd14202, %rd14201, %rd14170;
	shr.u64 	%rd14203, %rd14202, 32;
	and.b64  	%rd14204, %rd14178, 4294967295;
	add.s64 	%rd14205, %rd14203, %rd14204;
	mad.lo.s64 	%rd14206, %rd14068, %rd14068, %rd14205;
	shr.u64 	%rd14207, %rd14206, 32;
	mul.lo.s64 	%rd14208, %rd14072, %rd14068;
	and.b64  	%rd14209, %rd14183, 4294967295;
	add.s64 	%rd14210, %rd14207, %rd14209;
	add.s64 	%rd14211, %rd14210, %rd14208;
	shr.u64 	%rd14212, %rd14211, 32;
	mul.lo.s64 	%rd14213, %rd14076, %rd14068;
	and.b64  	%rd14214, %rd14187, 4294967295;
	add.s64 	%rd14215, %rd14212, %rd14214;
	add.s64 	%rd14216, %rd14215, %rd14213;
	shr.u64 	%rd14217, %rd14216, 32;
	mul.lo.s64 	%rd14218, %rd14080, %rd14068;
	add.s64 	%rd14219, %rd14217, %rd14188;
	add.s64 	%rd14220, %rd14219, %rd14218;
	shr.u64 	%rd14221, %rd14220, 32;
	and.b64  	%rd14222, %rd14194, 4294967295;
	add.s64 	%rd14223, %rd14073, %rd14222;
	shr.u64 	%rd14224, %rd14223, 32;
	and.b64  	%rd14225, %rd14198, 4294967295;
	add.s64 	%rd14226, %rd14224, %rd14225;
	add.s64 	%rd14227, %rd14226, %rd14106;
	shr.u64 	%rd14228, %rd14227, 32;
	and.b64  	%rd14229, %rd14202, 4294967295;
	add.s64 	%rd14230, %rd14228, %rd14229;
	add.s64 	%rd14231, %rd14230, %rd14141;
	shr.u64 	%rd14232, %rd14231, 32;
	and.b64  	%rd14233, %rd14206, 4294967295;
	add.s64 	%rd14234, %rd14232, %rd14233;
	add.s64 	%rd14235, %rd14234, %rd14175;
	shr.u64 	%rd14236, %rd14235, 32;
	and.b64  	%rd14237, %rd14211, 4294967295;
	add.s64 	%rd14238, %rd14236, %rd14237;
	add.s64 	%rd14239, %rd14238, %rd14208;
	shr.u64 	%rd14240, %rd14239, 32;
	and.b64  	%rd14241, %rd14216, 4294967295;
	add.s64 	%rd14242, %rd14240, %rd14241;
	mad.lo.s64 	%rd14243, %rd14072, %rd14072, %rd14242;
	shr.u64 	%rd14244, %rd14243, 32;
	mul.lo.s64 	%rd14245, %rd14076, %rd14072;
	and.b64  	%rd14246, %rd14220, 4294967295;
	add.s64 	%rd14247, %rd14244, %rd14246;
	add.s64 	%rd14248, %rd14247, %rd14245;
	shr.u64 	%rd14249, %rd14248, 32;
	mul.lo.s64 	%rd14250, %rd14080, %rd14072;
	add.s64 	%rd14251, %rd14249, %rd14221;
	add.s64 	%rd14252, %rd14251, %rd14250;
	shr.u64 	%rd14253, %rd14252, 32;
	and.b64  	%rd14254, %rd14227, 4294967295;
	add.s64 	%rd14255, %rd14077, %rd14254;
	shr.u64 	%rd14256, %rd14255, 32;
	and.b64  	%rd14257, %rd14231, 4294967295;
	add.s64 	%rd14258, %rd14256, %rd14257;
	add.s64 	%rd14259, %rd14258, %rd14111;
	shr.u64 	%rd14260, %rd14259, 32;
	and.b64  	%rd14261, %rd14235, 4294967295;
	add.s64 	%rd14262, %rd14260, %rd14261;
	add.s64 	%rd14263, %rd14262, %rd14146;
	shr.u64 	%rd14264, %rd14263, 32;
	and.b64  	%rd14265, %rd14239, 4294967295;
	add.s64 	%rd14266, %rd14264, %rd14265;
	add.s64 	%rd14267, %rd14266, %rd14180;
	shr.u64 	%rd14268, %rd14267, 32;
	and.b64  	%rd14269, %rd14243, 4294967295;
	add.s64 	%rd14270, %rd14268, %rd14269;
	add.s64 	%rd14271, %rd14270, %rd14213;
	shr.u64 	%rd14272, %rd14271, 32;
	and.b64  	%rd14273, %rd14248, 4294967295;
	add.s64 	%rd14274, %rd14272, %rd14273;
	add.s64 	%rd14275, %rd14274, %rd14245;
	shr.u64 	%rd14276, %rd14275, 32;
	and.b64  	%rd14277, %rd14252, 4294967295;
	add.s64 	%rd14278, %rd14276, %rd14277;
	mad.lo.s64 	%rd14279, %rd14076, %rd14076, %rd14278;
	shr.u64 	%rd14280, %rd14279, 32;
	mul.lo.s64 	%rd14281, %rd14080, %rd14076;
	add.s64 	%rd14282, %rd14280, %rd14253;
	add.s64 	%rd14283, %rd14282, %rd14281;
	shr.u64 	%rd14284, %rd14283, 32;
	and.b64  	%rd14285, %rd14259, 4294967295;
	add.s64 	%rd14286, %rd14081, %rd14285;
	shr.u64 	%rd14287, %rd14286, 32;
	and.b64  	%rd14288, %rd14263, 4294967295;
	add.s64 	%rd14289, %rd14287, %rd14288;
	add.s64 	%rd14290, %rd14289, %rd14116;
	shr.u64 	%rd14291, %rd14290, 32;
	and.b64  	%rd14292, %rd14267, 4294967295;
	add.s64 	%rd14293, %rd14291, %rd14292;
	add.s64 	%rd14294, %rd14293, %rd14151;
	shr.u64 	%rd14295, %rd14294, 32;
	and.b64  	%rd14296, %rd14271, 4294967295;
	add.s64 	%rd14297, %rd14295, %rd14296;
	add.s64 	%rd14298, %rd14297, %rd14185;
	shr.u64 	%rd14299, %rd14298, 32;
	and.b64  	%rd14300, %rd14275, 4294967295;
	add.s64 	%rd14301, %rd14299, %rd14300;
	add.s64 	%rd14302, %rd14301, %rd14218;
	shr.u64 	%rd14303, %rd14302, 32;
	and.b64  	%rd14304, %rd14279, 4294967295;
	add.s64 	%rd14305, %rd14303, %rd14304;
	add.s64 	%rd14306, %rd14305, %rd14250;
	shr.u64 	%rd14307, %rd14306, 32;
	and.b64  	%rd14308, %rd14283, 4294967295;
	add.s64 	%rd14309, %rd14307, %rd14308;
	add.s64 	%rd14310, %rd14309, %rd14281;
	shr.u64 	%rd14311, %rd14310, 32;
	add.s64 	%rd14312, %rd14311, %rd14284;
	mad.lo.s64 	%rd14313, %rd14080, %rd14080, %rd14312;
	{ .reg .b32 tmp; mov.b64 {tmp, %r3000}, %rd14313; }
	mul.lo.s32 	%r3001, %r9, %r2999;
	cvt.u64.u32 	%rd14314, %r3001;
	and.b64  	%rd14315, %rd14054, 4294967293;
	mad.lo.s64 	%rd14316, %rd2, %rd14314, %rd14315;
	shr.u64 	%rd14317, %rd14316, 32;
	and.b64  	%rd14318, %rd14085, 4294967295;
	add.s64 	%rd14319, %rd14317, %rd14318;
	mad.lo.s64 	%rd14320, %rd3, %rd14314, %rd14319;
	cvt.u32.u64 	%r3002, %rd14320;
	shr.u64 	%rd14321, %rd14320, 32;
	and.b64  	%rd14322, %rd14121, 4294967295;
	add.s64 	%rd14323, %rd14321, %rd14322;
	mad.lo.s64 	%rd14324, %rd4, %rd14314, %rd14323;
	shr.u64 	%rd14325, %rd14324, 32;
	and.b64  	%rd14326, %rd14156, 4294967295;
	add.s64 	%rd14327, %rd14325, %rd14326;
	mad.lo.s64 	%rd14328, %rd5, %rd14314, %rd14327;
	shr.u64 	%rd14329, %rd14328, 32;
	and.b64  	%rd14330, %rd14190, 4294967295;
	add.s64 	%rd14331, %rd14329, %rd14330;
	mad.lo.s64 	%rd14332, %rd6, %rd14314, %rd14331;
	shr.u64 	%rd14333, %rd14332, 32;
	and.b64  	%rd14334, %rd14223, 4294967295;
	add.s64 	%rd14335, %rd14333, %rd14334;
	mad.lo.s64 	%rd14336, %rd7, %rd14314, %rd14335;
	shr.u64 	%rd14337, %rd14336, 32;
	and.b64  	%rd14338, %rd14255, 4294967295;
	add.s64 	%rd14339, %rd14337, %rd14338;
	mad.lo.s64 	%rd14340, %rd8, %rd14314, %rd14339;
	shr.u64 	%rd14341, %rd14340, 32;
	and.b64  	%rd14342, %rd14286, 4294967295;
	add.s64 	%rd14343, %rd14341, %rd14342;
	mad.lo.s64 	%rd14344, %rd9, %rd14314, %rd14343;
	shr.u64 	%rd14345, %rd14344, 32;
	and.b64  	%rd14346, %rd14290, 4294967295;
	add.s64 	%rd14347, %rd14345, %rd14346;
	shr.u64 	%rd14348, %rd14347, 32;
	and.b64  	%rd14349, %rd14294, 4294967295;
	add.s64 	%rd14350, %rd14348, %rd14349;
	shr.u64 	%rd14351, %rd14350, 32;
	and.b64  	%rd14352, %rd14298, 4294967295;
	add.s64 	%rd14353, %rd14351, %rd14352;
	shr.u64 	%rd14354, %rd14353, 32;
	and.b64  	%rd14355, %rd14302, 4294967295;
	add.s64 	%rd14356, %rd14354, %rd14355;
	shr.u64 	%rd14357, %rd14356, 32;
	and.b64  	%rd14358, %rd14306, 4294967295;
	add.s64 	%rd14359, %rd14357, %rd14358;
	shr.u64 	%rd14360, %rd14359, 32;
	and.b64  	%rd14361, %rd14310, 4294967295;
	add.s64 	%rd14362, %rd14360, %rd14361;
	shr.u64 	%rd14363, %rd14362, 32;
	and.b64  	%rd14364, %rd14313, 4294967295;
	add.s64 	%rd14365, %rd14363, %rd14364;
	{ .reg .b32 tmp; mov.b64 {tmp, %r3003}, %rd14365; }
	add.s32 	%r3004, %r3000, %r3003;
	mul.lo.s32 	%r3005, %r9, %r3002;
	cvt.u64.u32 	%rd14366, %r3005;
	and.b64  	%rd14367, %rd14320, 4294967295;
	mad.lo.s64 	%rd14368, %rd2, %rd14366, %rd14367;
	shr.u64 	%rd14369, %rd14368, 32;
	and.b64  	%rd14370, %rd14324, 4294967295;
	add.s64 	%rd14371, %rd14369, %rd14370;
	mad.lo.s64 	%rd14372, %rd3, %rd14366, %rd14371;
	cvt.u32.u64 	%r3006, %rd14372;
	shr.u64 	%rd14373, %rd14372, 32;
	and.b64  	%rd14374, %rd14328, 4294967295;
	add.s64 	%rd14375, %rd14373, %rd14374;
	mad.lo.s64 	%rd14376, %rd4, %rd14366, %rd14375;
	shr.u64 	%rd14377, %rd14376, 32;
	and.b64  	%rd14378, %rd14332, 4294967295;
	add.s64 	%rd14379, %rd14377, %rd14378;
	mad.lo.s64 	%rd14380, %rd5, %rd14366, %rd14379;
	shr.u64 	%rd14381, %rd14380, 32;
	and.b64  	%rd14382, %rd14336, 4294967295;
	add.s64 	%rd14383, %rd14381, %rd14382;
	mad.lo.s64 	%rd14384, %rd6, %rd14366, %rd14383;
	shr.u64 	%rd14385, %rd14384, 32;
	and.b64  	%rd14386, %rd14340, 4294967295;
	add.s64 	%rd14387, %rd14385, %rd14386;
	mad.lo.s64 	%rd14388, %rd7, %rd14366, %rd14387;
	shr.u64 	%rd14389, %rd14388, 32;
	and.b64  	%rd14390, %rd14344, 4294967295;
	add.s64 	%rd14391, %rd14389, %rd14390;
	mad.lo.s64 	%rd14392, %rd8, %rd14366, %rd14391;
	shr.u64 	%rd14393, %rd14392, 32;
	and.b64  	%rd14394, %rd14347, 4294967295;
	add.s64 	%rd14395, %rd14393, %rd14394;
	mad.lo.s64 	%rd14396, %rd9, %rd14366, %rd14395;
	shr.u64 	%rd14397, %rd14396, 32;
	and.b64  	%rd14398, %rd14350, 4294967295;
	add.s64 	%rd14399, %rd14397, %rd14398;
	shr.u64 	%rd14400, %rd14399, 32;
	and.b64  	%rd14401, %rd14353, 4294967295;
	add.s64 	%rd14402, %rd14400, %rd14401;
	shr.u64 	%rd14403, %rd14402, 32;
	and.b64  	%rd14404, %rd14356, 4294967295;
	add.s64 	%rd14405, %rd14403, %rd14404;
	shr.u64 	%rd14406, %rd14405, 32;
	and.b64  	%rd14407, %rd14359, 4294967295;
	add.s64 	%rd14408, %rd14406, %rd14407;
	shr.u64 	%rd14409, %rd14408, 32;
	and.b64  	%rd14410, %rd14362, 4294967295;
	add.s64 	%rd14411, %rd14409, %rd14410;
	shr.u64 	%rd14412, %rd14411, 32;
	and.b64  	%rd14413, %rd14365, 4294967295;
	add.s64 	%rd14414, %rd14412, %rd14413;
	{ .reg .b32 tmp; mov.b64 {tmp, %r3007}, %rd14414; }
	add.s32 	%r3008, %r3004, %r3007;
	mul.lo.s32 	%r3009, %r9, %r3006;
	cvt.u64.u32 	%rd14415, %r3009;
	and.b64  	%rd14416, %rd14372, 4294967295;
	mad.lo.s64 	%rd14417, %rd2, %rd14415, %rd14416;
	shr.u64 	%rd14418, %rd14417, 32;
	and.b64  	%rd14419, %rd14376, 4294967295;
	add.s64 	%rd14420, %rd14418, %rd14419;
	mad.lo.s64 	%rd14421, %rd3, %rd14415, %rd14420;
	cvt.u32.u64 	%r3010, %rd14421;
	shr.u64 	%rd14422, %rd14421, 32;
	and.b64  	%rd14423, %rd14380, 4294967295;
	add.s64 	%rd14424, %rd14422, %rd14423;
	mad.lo.s64 	%rd14425, %rd4, %rd14415, %rd14424;
	shr.u64 	%rd14426, %rd14425, 32;
	and.b64  	%rd14427, %rd14384, 4294967295;
	add.s64 	%rd14428, %rd14426, %rd14427;
	mad.lo.s64 	%rd14429, %rd5, %rd14415, %rd14428;
	shr.u64 	%rd14430, %rd14429, 32;
	and.b64  	%rd14431, %rd14388, 4294967295;
	add.s64 	%rd14432, %rd14430, %rd14431;
	mad.lo.s64 	%rd14433, %rd6, %rd14415, %rd14432;
	shr.u64 	%rd14434, %rd14433, 32;
	and.b64  	%rd14435, %rd14392, 4294967295;
	add.s64 	%rd14436, %rd14434, %rd14435;
	mad.lo.s64 	%rd14437, %rd7, %rd14415, %rd14436;
	shr.u64 	%rd14438, %rd14437, 32;
	and.b64  	%rd14439, %rd14396, 4294967295;
	add.s64 	%rd14440, %rd14438, %rd14439;
	mad.lo.s64 	%rd14441, %rd8, %rd14415, %rd14440;
	shr.u64 	%rd14442, %rd14441, 32;
	and.b64  	%rd14443, %rd14399, 4294967295;
	add.s64 	%rd14444, %rd14442, %rd14443;
	mad.lo.s64 	%rd14445, %rd9, %rd14415, %rd14444;
	shr.u64 	%rd14446, %rd14445, 32;
	and.b64  	%rd14447, %rd14402, 4294967295;
	add.s64 	%rd14448, %rd14446, %rd14447;
	shr.u64 	%rd14449, %rd14448, 32;
	and.b64  	%rd14450, %rd14405, 4294967295;
	add.s64 	%rd14451, %rd14449, %rd14450;
	shr.u64 	%rd14452, %rd14451, 32;
	and.b64  	%rd14453, %rd14408, 4294967295;
	add.s64 	%rd14454, %rd14452, %rd14453;
	shr.u64 	%rd14455, %rd14454, 32;
	and.b64  	%rd14456, %rd14411, 4294967295;
	add.s64 	%rd14457, %rd14455, %rd14456;
	shr.u64 	%rd14458, %rd14457, 32;
	and.b64  	%rd14459, %rd14414, 4294967295;
	add.s64 	%rd14460, %rd14458, %rd14459;
	{ .reg .b32 tmp; mov.b64 {tmp, %r3011}, %rd14460; }
	add.s32 	%r3012, %r3008, %r3011;
	mul.lo.s32 	%r3013, %r9, %r3010;
	cvt.u64.u32 	%rd14461, %r3013;
	and.b64  	%rd14462, %rd14421, 4294967295;
	mad.lo.s64 	%rd14463, %rd2, %rd14461, %rd14462;
	shr.u64 	%rd14464, %rd14463, 32;
	and.b64  	%rd14465, %rd14425, 4294967295;
	add.s64 	%rd14466, %rd14464, %rd14465;
	mad.lo.s64 	%rd14467, %rd3, %rd14461, %rd14466;
	cvt.u32.u64 	%r3014, %rd14467;
	shr.u64 	%rd14468, %rd14467, 32;
	and.b64  	%rd14469, %rd14429, 4294967295;
	add.s64 	%rd14470, %rd14468, %rd14469;
	mad.lo.s64 	%rd14471, %rd4, %rd14461, %rd14470;
	shr.u64 	%rd14472, %rd14471, 32;
	and.b64  	%rd14473, %rd14433, 4294967295;
	add.s64 	%rd14474, %rd14472, %rd14473;
	mad.lo.s64 	%rd14475, %rd5, %rd14461, %rd14474;
	shr.u64 	%rd14476, %rd14475, 32;
	and.b64  	%rd14477, %rd14437, 4294967295;
	add.s64 	%rd14478, %rd14476, %rd14477;
	mad.lo.s64 	%rd14479, %rd6, %rd14461, %rd14478;
	shr.u64 	%rd14480, %rd14479, 32;
	and.b64  	%rd14481, %rd14441, 4294967295;
	add.s64 	%rd14482, %rd14480, %rd14481;
	mad.lo.s64 	%rd14483, %rd7, %rd14461, %rd14482;
	shr.u64 	%rd14484, %rd14483, 32;
	and.b64  	%rd14485, %rd14445, 4294967295;
	add.s64 	%rd14486, %rd14484, %rd14485;
	mad.lo.s64 	%rd14487, %rd8, %rd14461, %rd14486;
	shr.u64 	%rd14488, %rd14487, 32;
	and.b64  	%rd14489, %rd14448, 4294967295;
	add.s64 	%rd14490, %rd14488, %rd14489;
	mad.lo.s64 	%rd14491, %rd9, %rd14461, %rd14490;
	shr.u64 	%rd14492, %rd14491, 32;
	and.b64  	%rd14493, %rd14451, 4294967295;
	add.s64 	%rd14494, %rd14492, %rd14493;
	shr.u64 	%rd14495, %rd14494, 32;
	and.b64  	%rd14496, %rd14454, 4294967295;
	add.s64 	%rd14497, %rd14495, %rd14496;
	shr.u64 	%rd14498, %rd14497, 32;
	and.b64  	%rd14499, %rd14457, 4294967295;
	add.s64 	%rd14500, %rd14498, %rd14499;
	shr.u64 	%rd14501, %rd14500, 32;
	and.b64  	%rd14502, %rd14460, 4294967295;
	add.s64 	%rd14503, %rd14501, %rd14502;
	{ .reg .b32 tmp; mov.b64 {tmp, %r3015}, %rd14503; }
	add.s32 	%r3016, %r3012, %r3015;
	mul.lo.s32 	%r3017, %r9, %r3014;
	cvt.u64.u32 	%rd14504, %r3017;
	and.b64  	%rd14505, %rd14467, 4294967295;
	mad.lo.s64 	%rd14506, %rd2, %rd14504, %rd14505;
	shr.u64 	%rd14507, %rd14506, 32;
	and.b64  	%rd14508, %rd14471, 4294967295;
	add.s64 	%rd14509, %rd14507, %rd14508;
	mad.lo.s64 	%rd14510, %rd3, %rd14504, %rd14509;
	cvt.u32.u64 	%r3018, %rd14510;
	shr.u64 	%rd14511, %rd14510, 32;
	and.b64  	%rd14512, %rd14475, 4294967295;
	add.s64 	%rd14513, %rd14511, %rd14512;
	mad.lo.s64 	%rd14514, %rd4, %rd14504, %rd14513;
	shr.u64 	%rd14515, %rd14514, 32;
	and.b64  	%rd14516, %rd14479, 4294967295;
	add.s64 	%rd14517, %rd14515, %rd14516;
	mad.lo.s64 	%rd14518, %rd5, %rd14504, %rd14517;
	shr.u64 	%rd14519, %rd14518, 32;
	and.b64  	%rd14520, %rd14483, 4294967295;
	add.s64 	%rd14521, %rd14519, %rd14520;
	mad.lo.s64 	%rd14522, %rd6, %rd14504, %rd14521;
	shr.u64 	%rd14523, %rd14522, 32;
	and.b64  	%rd14524, %rd14487, 4294967295;
	add.s64 	%rd14525, %rd14523, %rd14524;
	mad.lo.s64 	%rd14526, %rd7, %rd14504, %rd14525;
	shr.u64 	%rd14527, %rd14526, 32;
	and.b64  	%rd14528, %rd14491, 4294967295;
	add.s64 	%rd14529, %rd14527, %rd14528;
	mad.lo.s64 	%rd14530, %rd8, %rd14504, %rd14529;
	shr.u64 	%rd14531, %rd14530, 32;
	and.b64  	%rd14532, %rd14494, 4294967295;
	add.s64 	%rd14533, %rd14531, %rd14532;
	mad.lo.s64 	%rd14534, %rd9, %rd14504, %rd14533;
	shr.u64 	%rd14535, %rd14534, 32;
	and.b64  	%rd14536, %rd14497, 4294967295;
	add.s64 	%rd14537, %rd14535, %rd14536;
	shr.u64 	%rd14538, %rd14537, 32;
	and.b64  	%rd14539, %rd14500, 4294967295;
	add.s64 	%rd14540, %rd14538, %rd14539;
	shr.u64 	%rd14541, %rd14540, 32;
	and.b64  	%rd14542, %rd14503, 4294967295;
	add.s64 	%rd14543, %rd14541, %rd14542;
	{ .reg .b32 tmp; mov.b64 {tmp, %r3019}, %rd14543; }
	add.s32 	%r3020, %r3016, %r3019;
	mul.lo.s32 	%r3021, %r9, %r3018;
	cvt.u64.u32 	%rd14544, %r3021;
	and.b64  	%rd14545, %rd14510, 4294967295;
	mad.lo.s64 	%rd14546, %rd2, %rd14544, %rd14545;
	shr.u64 	%rd14547, %rd14546, 32;
	and.b64  	%rd14548, %rd14514, 4294967295;
	add.s64 	%rd14549, %rd14547, %rd14548;
	mad.lo.s64 	%rd14550, %rd3, %rd14544, %rd14549;
	cvt.u32.u64 	%r3022, %rd14550;
	shr.u64 	%rd14551, %rd14550, 32;
	and.b64  	%rd14552, %rd14518, 4294967295;
	add.s64 	%rd14553, %rd14551, %rd14552;
	mad.lo.s64 	%rd14554, %rd4, %rd14544, %rd14553;
	shr.u64 	%rd14555, %rd14554, 32;
	and.b64  	%rd14556, %rd14522, 4294967295;
	add.s64 	%rd14557, %rd14555, %rd14556;
	mad.lo.s64 	%rd14558, %rd5, %rd14544, %rd14557;
	shr.u64 	%rd14559, %rd14558, 32;
	and.b64  	%rd14560, %rd14526, 4294967295;
	add.s64 	%rd14561, %rd14559, %rd14560;
	mad.lo.s64 	%rd14562, %rd6, %rd14544, %rd14561;
	shr.u64 	%rd14563, %rd14562, 32;
	and.b64  	%rd14564, %rd14530, 4294967295;
	add.s64 	%rd14565, %rd14563, %rd14564;
	mad.lo.s64 	%rd14566, %rd7, %rd14544, %rd14565;
	shr.u64 	%rd14567, %rd14566, 32;
	and.b64  	%rd14568, %rd14534, 4294967295;
	add.s64 	%rd14569, %rd14567, %rd14568;
	mad.lo.s64 	%rd14570, %rd8, %rd14544, %rd14569;
	shr.u64 	%rd14571, %rd14570, 32;
	and.b64  	%rd14572, %rd14537, 4294967295;
	add.s64 	%rd14573, %rd14571, %rd14572;
	mad.lo.s64 	%rd14574, %rd9, %rd14544, %rd14573;
	shr.u64 	%rd14575, %rd14574, 32;
	and.b64  	%rd14576, %rd14540, 4294967295;
	add.s64 	%rd14577, %rd14575, %rd14576;
	shr.u64 	%rd14578, %rd14577, 32;
	and.b64  	%rd14579, %rd14543, 4294967295;
	add.s64 	%rd14580, %rd14578, %rd14579;
	{ .reg .b32 tmp; mov.b64 {tmp, %r3023}, %rd14580; }
	add.s32 	%r3024, %r3020, %r3023;
	mul.lo.s32 	%r3025, %r9, %r3022;
	cvt.u64.u32 	%rd14581, %r3025;
	and.b64  	%rd14582, %rd14550, 4294967295;
	mad.lo.s64 	%rd14583, %rd2, %rd14581, %rd14582;
	shr.u64 	%rd14584, %rd14583, 32;
	and.b64  	%rd14585, %rd14554, 4294967295;
	add.s64 	%rd14586, %rd14584, %rd14585;
	mad.lo.s64 	%rd14587, %rd3, %rd14581, %rd14586;
	cvt.u32.u64 	%r3026, %rd14587;
	shr.u64 	%rd14588, %rd14587, 32;
	and.b64  	%rd14589, %rd14558, 4294967295;
	add.s64 	%rd14590, %rd14588, %rd14589;
	mad.lo.s64 	%rd14591, %rd4, %rd14581, %rd14590;
	shr.u64 	%rd14592, %rd14591, 32;
	and.b64  	%rd14593, %rd14562, 4294967295;
	add.s64 	%rd14594, %rd14592, %rd14593;
	mad.lo.s64 	%rd14595, %rd5, %rd14581, %rd14594;
	shr.u64 	%rd14596, %rd14595, 32;
	and.b64  	%rd14597, %rd14566, 4294967295;
	add.s64 	%rd14598, %rd14596, %rd14597;
	mad.lo.s64 	%rd14599, %rd6, %rd14581, %rd14598;
	shr.u64 	%rd14600, %rd14599, 32;
	and.b64  	%rd14601, %rd14570, 4294967295;
	add.s64 	%rd14602, %rd14600, %rd14601;
	mad.lo.s64 	%rd14603, %rd7, %rd14581, %rd14602;
	shr.u64 	%rd14604, %rd14603, 32;
	and.b64  	%rd14605, %rd14574, 4294967295;
	add.s64 	%rd14606, %rd14604, %rd14605;
	mad.lo.s64 	%rd14607, %rd8, %rd14581, %rd14606;
	shr.u64 	%rd14608, %rd14607, 32;
	and.b64  	%rd14609, %rd14577, 4294967295;
	add.s64 	%rd14610, %rd14608, %rd14609;
	mad.lo.s64 	%rd14611, %rd9, %rd14581, %rd14610;
	shr.u64 	%rd14612, %rd14611, 32;
	and.b64  	%rd14613, %rd14580, 4294967295;
	add.s64 	%rd14614, %rd14612, %rd14613;
	{ .reg .b32 tmp; mov.b64 {tmp, %r3027}, %rd14614; }
	add.s32 	%r3028, %r3024, %r3027;
	mul.lo.s32 	%r3029, %r9, %r3026;
	cvt.u64.u32 	%rd14615, %r3029;
	and.b64  	%rd14616, %rd14587, 4294967295;
	mad.lo.s64 	%rd14617, %rd2, %rd14615, %rd14616;
	shr.u64 	%rd14618, %rd14617, 32;
	and.b64  	%rd14619, %rd14591, 4294967295;
	add.s64 	%rd14620, %rd14618, %rd14619;
	mad.lo.s64 	%rd47476, %rd3, %rd14615, %rd14620;
	shr.u64 	%rd14621, %rd47476, 32;
	and.b64  	%rd14622, %rd14595, 4294967295;
	add.s64 	%rd14623, %rd14621, %rd14622;
	mad.lo.s64 	%rd47477, %rd4, %rd14615, %rd14623;
	cvt.u32.u64 	%r1121, %rd47477;
	shr.u64 	%rd14624, %rd47477, 32;
	and.b64  	%rd14625, %rd14599, 4294967295;
	add.s64 	%rd14626, %rd14624, %rd14625;
	mad.lo.s64 	%rd47478, %rd5, %rd14615, %rd14626;
	cvt.u32.u64 	%r1122, %rd47478;
	shr.u64 	%rd14627, %rd47478, 32;
	and.b64  	%rd14628, %rd14603, 4294967295;
	add.s64 	%rd14629, %rd14627, %rd14628;
	mad.lo.s64 	%rd47479, %rd6, %rd14615, %rd14629;
	cvt.u32.u64 	%r1123, %rd47479;
	shr.u64 	%rd14630, %rd47479, 32;
	and.b64  	%rd14631, %rd14607, 4294967295;
	add.s64 	%rd14632, %rd14630, %rd14631;
	mad.lo.s64 	%rd47480, %rd7, %rd14615, %rd14632;
	cvt.u32.u64 	%r1124, %rd47480;
	shr.u64 	%rd14633, %rd47480, 32;
	and.b64  	%rd14634, %rd14611, 4294967295;
	add.s64 	%rd14635, %rd14633, %rd14634;
	mad.lo.s64 	%rd47481, %rd8, %rd14615, %rd14635;
	cvt.u32.u64 	%r1125, %rd47481;
	shr.u64 	%rd14636, %rd47481, 32;
	and.b64  	%rd14637, %rd14614, 4294967295;
	add.s64 	%rd14638, %rd14636, %rd14637;
	mad.lo.s64 	%rd47482, %rd9, %rd14615, %rd14638;
	cvt.u32.u64 	%r1126, %rd47482;
	{ .reg .b32 tmp; mov.b64 {tmp, %r3030}, %rd47482; }
	add.s32 	%r6910, %r3028, %r3030;
	setp.gt.u32 	%p520, %r6910, %r2998;
	@%p520 bra 	$L__BB0_1253;
	cvt.u32.u64 	%r3031, %rd9;
	setp.lt.u32 	%p521, %r6910, %r3031;
	@%p521 bra 	$L__BB0_1254;
	cvt.u32.u64 	%r3032, %rd8;
	setp.lt.u32 	%p522, %r3032, %r1126;
	@%p522 bra 	$L__BB0_1253;
	cvt.u32.u64 	%r3033, %rd8;
	setp.gt.u32 	%p523, %r3033, %r1126;
	@%p523 bra 	$L__BB0_1254;
	cvt.u32.u64 	%r3034, %rd7;
	setp.lt.u32 	%p524, %r3034, %r1125;
	@%p524 bra 	$L__BB0_1253;
	cvt.u32.u64 	%r3035, %rd7;
	setp.gt.u32 	%p525, %r3035, %r1125;
	@%p525 bra 	$L__BB0_1254;
	cvt.u32.u64 	%r3036, %rd6;
	setp.lt.u32 	%p526, %r3036, %r1124;
	@%p526 bra 	$L__BB0_1253;
	cvt.u32.u64 	%r3037, %rd6;
	setp.gt.u32 	%p527, %r3037, %r1124;
	@%p527 bra 	$L__BB0_1254;
	cvt.u32.u64 	%r3038, %rd5;
	setp.lt.u32 	%p528, %r3038, %r1123;
	@%p528 bra 	$L__BB0_1253;
	cvt.u32.u64 	%r3039, %rd5;
	setp.gt.u32 	%p529, %r3039, %r1123;
	@%p529 bra 	$L__BB0_1254;
	cvt.u32.u64 	%r3040, %rd4;
	setp.lt.u32 	%p530, %r3040, %r1122;
	@%p530 bra 	$L__BB0_1253;
	cvt.u32.u64 	%r3041, %rd4;
	setp.gt.u32 	%p531, %r3041, %r1122;
	@%p531 bra 	$L__BB0_1254;
	cvt.u32.u64 	%r3042, %rd3;
	setp.lt.u32 	%p532, %r3042, %r1121;
	@%p532 bra 	$L__BB0_1253;
	cvt.u32.u64 	%r3043, %rd3;
	cvt.u32.u64 	%r3044, %rd2;
	setp.gt.u32 	%p533, %r3043, %r1121;
	cvt.u32.u64 	%r3045, %rd47476;
	setp.gt.u32 	%p534, %r3044, %r3045;
	or.pred  	%p535, %p533, %p534;
	@%p535 bra 	$L__BB0_1254;
$L__BB0_1253:
	cvt.u32.u64 	%r3046, %rd9;
	and.b64  	%rd14640, %rd47476, 4294967295;
	sub.s64 	%rd47476, %rd14640, %rd2;
	shr.u64 	%rd14641, %rd47476, 63;
	and.b64  	%rd14642, %rd47477, 4294967295;
	add.s64 	%rd14643, %rd14641, %rd3;
	sub.s64 	%rd47477, %rd14642, %rd14643;
	shr.u64 	%rd14644, %rd47477, 63;
	and.b64  	%rd14645, %rd47478, 4294967295;
	add.s64 	%rd14646, %rd14644, %rd4;
	sub.s64 	%rd47478, %rd14645, %rd14646;
	shr.u64 	%rd14647, %rd47478, 63;
	and.b64  	%rd14648, %rd47479, 4294967295;
	add.s64 	%rd14649, %rd14647, %rd5;
	sub.s64 	%rd47479, %rd14648, %rd14649;
	shr.u64 	%rd14650, %rd47479, 63;
	and.b64  	%rd14651, %rd47480, 4294967295;
	add.s64 	%rd14652, %rd14650, %rd6;
	sub.s64 	%rd47480, %rd14651, %rd14652;
	shr.u64 	%rd14653, %rd47480, 63;
	and.b64  	%rd14654, %rd47481, 4294967295;
	add.s64 	%rd14655, %rd14653, %rd7;
	sub.s64 	%rd47481, %rd14654, %rd14655;
	shr.u64 	%rd14656, %rd47481, 63;
	and.b64  	%rd14657, %rd47482, 4294967295;
	add.s64 	%rd14658, %rd14656, %rd8;
	sub.s64 	%rd47482, %rd14657, %rd14658;
	shr.u64 	%rd14659, %rd47482, 63;
	cvt.u32.u64 	%r3047, %rd14659;
	add.s32 	%r3048, %r3046, %r3047;
	sub.s32 	%r6910, %r6910, %r3048;
$L__BB0_1254:
	cvt.u32.u64 	%r3049, %rd9;
	cvt.u64.u32 	%rd2216, %r6879;
	and.b64  	%rd2217, %rd47476, 4294967295;
	mul.lo.s64 	%rd14660, %rd2217, %rd2216;
	cvt.u32.u64 	%r3050, %rd14660;
	shr.u64 	%rd14661, %rd14660, 32;
	and.b64  	%rd2218, %rd47477, 4294967295;
	mad.lo.s64 	%rd14662, %rd2218, %rd2216, %rd14661;
	shr.u64 	%rd14663, %rd14662, 32;
	and.b64  	%rd2219, %rd47478, 4294967295;
	mad.lo.s64 	%rd14664, %rd2219, %rd2216, %rd14663;
	shr.u64 	%rd14665, %rd14664, 32;
	and.b64  	%rd2220, %rd47479, 4294967295;
	mad.lo.s64 	%rd14666, %rd2220, %rd2216, %rd14665;
	shr.u64 	%rd14667, %rd14666, 32;
	and.b64  	%rd2221, %rd47480, 4294967295;
	mad.lo.s64 	%rd14668, %rd2221, %rd2216, %rd14667;
	shr.u64 	%rd14669, %rd14668, 32;
	and.b64  	%rd2222, %rd47481, 4294967295;
	mad.lo.s64 	%rd14670, %rd2222, %rd2216, %rd14669;
	shr.u64 	%rd14671, %rd14670, 32;
	and.b64  	%rd2223, %rd47482, 4294967295;
	mad.lo.s64 	%rd14672, %rd2223, %rd2216, %rd14671;
	shr.u64 	%rd14673, %rd14672, 32;
	cvt.u64.u32 	%rd2224, %r6910;
	mul.wide.u32 	%rd14674, %r6910, %r6879;
	add.s64 	%rd14675, %rd14673, %rd14674;
	shr.u64 	%rd14676, %rd14675, 32;
	and.b64  	%rd14677, %rd14662, 4294967295;
	mad.lo.s64 	%rd14678, %rd2167, %rd2217, %rd14677;
	shr.u64 	%rd14679, %rd14678, 32;
	and.b64  	%rd14680, %rd14664, 4294967295;
	add.s64 	%rd14681, %rd14679, %rd14680;
	mad.lo.s64 	%rd14682, %rd2167, %rd2218, %rd14681;
	shr.u64 	%rd14683, %rd14682, 32;
	and.b64  	%rd14684, %rd14666, 4294967295;
	add.s64 	%rd14685, %rd14683, %rd14684;
	mad.lo.s64 	%rd14686, %rd2167, %rd2219, %rd14685;
	shr.u64 	%rd14687, %rd14686, 32;
	and.b64  	%rd14688, %rd14668, 4294967295;
	add.s64 	%rd14689, %rd14687, %rd14688;
	mad.lo.s64 	%rd14690, %rd2167, %rd2220, %rd14689;
	shr.u64 	%rd14691, %rd14690, 32;
	and.b64  	%rd14692, %rd14670, 4294967295;
	add.s64 	%rd14693, %rd14691, %rd14692;
	mad.lo.s64 	%rd14694, %rd2167, %rd2221, %rd14693;
	shr.u64 	%rd14695, %rd14694, 32;
	and.b64  	%rd14696, %rd14672, 4294967295;
	add.s64 	%rd14697, %rd14695, %rd14696;
	mad.lo.s64 	%rd14698, %rd2167, %rd2222, %rd14697;
	shr.u64 	%rd14699, %rd14698, 32;
	and.b64  	%rd14700, %rd14675, 4294967295;
	add.s64 	%rd14701, %rd14699, %rd14700;
	mad.lo.s64 	%rd14702, %rd2167, %rd2223, %rd14701;
	shr.u64 	%rd14703, %rd14702, 32;
	add.s64 	%rd14704, %rd14703, %rd14676;
	mad.lo.s64 	%rd14705, %rd2167, %rd2224, %rd14704;
	shr.u64 	%rd14706, %rd14705, 32;
	and.b64  	%rd14707, %rd14682, 4294967295;
	mad.lo.s64 	%rd14708, %rd2169, %rd2217, %rd14707;
	shr.u64 	%rd14709, %rd14708, 32;
	and.b64  	%rd14710, %rd14686, 4294967295;
	add.s64 	%rd14711, %rd14709, %rd14710;
	mad.lo.s64 	%rd14712, %rd2169, %rd2218, %rd14711;
	shr.u64 	%rd14713, %rd14712, 32;
	and.b64  	%rd14714, %rd14690, 4294967295;
	add.s64 	%rd14715, %rd14713, %rd14714;
	mad.lo.s64 	%rd14716, %rd2169, %rd2219, %rd14715;
	shr.u64 	%rd14717, %rd14716, 32;
	and.b64  	%rd14718, %rd14694, 4294967295;
	add.s64 	%rd14719, %rd14717, %rd14718;
	mad.lo.s64 	%rd14720, %rd2169, %rd2220, %rd14719;
	shr.u64 	%rd14721, %rd14720, 32;
	and.b64  	%rd14722, %rd14698, 4294967295;
	add.s64 	%rd14723, %rd14721, %rd14722;
	mad.lo.s64 	%rd14724, %rd2169, %rd2221, %rd14723;
	shr.u64 	%rd14725, %rd14724, 32;
	and.b64  	%rd14726, %rd14702, 4294967295;
	add.s64 	%rd14727, %rd14725, %rd14726;
	mad.lo.s64 	%rd14728, %rd2169, %rd2222, %rd14727;
	shr.u64 	%rd14729, %rd14728, 32;
	and.b64  	%rd14730, %rd14705, 4294967295;
	add.s64 	%rd14731, %rd14729, %rd14730;
	mad.lo.s64 	%rd14732, %rd2169, %rd2223, %rd14731;
	shr.u64 	%rd14733, %rd14732, 32;
	add.s64 	%rd14734, %rd14733, %rd14706;
	mad.lo.s64 	%rd14735, %rd2169, %rd2224, %rd14734;
	shr.u64 	%rd14736, %rd14735, 32;
	and.b64  	%rd14737, %rd14712, 4294967295;
	mad.lo.s64 	%rd14738, %rd2171, %rd2217, %rd14737;
	shr.u64 	%rd14739, %rd14738, 32;
	and.b64  	%rd14740, %rd14716, 4294967295;
	add.s64 	%rd14741, %rd14739, %rd14740;
	mad.lo.s64 	%rd14742, %rd2171, %rd2218, %rd14741;
	shr.u64 	%rd14743, %rd14742, 32;
	and.b64  	%rd14744, %rd14720, 4294967295;
	add.s64 	%rd14745, %rd14743, %rd14744;
	mad.lo.s64 	%rd14746, %rd2171, %rd2219, %rd14745;
	shr.u64 	%rd14747, %rd14746, 32;
	and.b64  	%rd14748, %rd14724, 4294967295;
	add.s64 	%rd14749, %rd14747, %rd14748;
	mad.lo.s64 	%rd14750, %rd2171, %rd2220, %rd14749;
	shr.u64 	%rd14751, %rd14750, 32;
	and.b64  	%rd14752, %rd14728, 4294967295;
	add.s64 	%rd14753, %rd14751, %rd14752;
	mad.lo.s64 	%rd14754, %rd2171, %rd2221, %rd14753;
	shr.u64 	%rd14755, %rd14754, 32;
	and.b64  	%rd14756, %rd14732, 4294967295;
	add.s64 	%rd14757, %rd14755, %rd14756;
	mad.lo.s64 	%rd14758, %rd2171, %rd2222, %rd14757;
	shr.u64 	%rd14759, %rd14758, 32;
	and.b64  	%rd14760, %rd14735, 4294967295;
	add.s64 	%rd14761, %rd14759, %rd14760;
	mad.lo.s64 	%rd14762, %rd2171, %rd2223, %rd14761;
	shr.u64 	%rd14763, %rd14762, 32;
	add.s64 	%rd14764, %rd14763, %rd14736;
	mad.lo.s64 	%rd14765, %rd2171, %rd2224, %rd14764;
	shr.u64 	%rd14766, %rd14765, 32;
	and.b64  	%rd14767, %rd14742, 4294967295;
	mad.lo.s64 	%rd14768, %rd2173, %rd2217, %rd14767;
	shr.u64 	%rd14769, %rd14768, 32;
	and.b64  	%rd14770, %rd14746, 4294967295;
	add.s64 	%rd14771, %rd14769, %rd14770;
	mad.lo.s64 	%rd14772, %rd2173, %rd2218, %rd14771;
	shr.u64 	%rd14773, %rd14772, 32;
	and.b64  	%rd14774, %rd14750, 4294967295;
	add.s64 	%rd14775, %rd14773, %rd14774;
	mad.lo.s64 	%rd14776, %rd2173, %rd2219, %rd14775;
	shr.u64 	%rd14777, %rd14776, 32;
	and.b64  	%rd14778, %rd14754, 4294967295;
	add.s64 	%rd14779, %rd14777, %rd14778;
	mad.lo.s64 	%rd14780, %rd2173, %rd2220, %rd14779;
	shr.u64 	%rd14781, %rd14780, 32;
	and.b64  	%rd14782, %rd14758, 4294967295;
	add.s64 	%rd14783, %rd14781, %rd14782;
	mad.lo.s64 	%rd14784, %rd2173, %rd2221, %rd14783;
	shr.u64 	%rd14785, %rd14784, 32;
	and.b64  	%rd14786, %rd14762, 4294967295;
	add.s64 	%rd14787, %rd14785, %rd14786;
	mad.lo.s64 	%rd14788, %rd2173, %rd2222, %rd14787;
	shr.u64 	%rd14789, %rd14788, 32;
	and.b64  	%rd14790, %rd14765, 4294967295;
	add.s64 	%rd14791, %rd14789, %rd14790;
	mad.lo.s64 	%rd14792, %rd2173, %rd2223, %rd14791;
	shr.u64 	%rd14793, %rd14792, 32;
	add.s64 	%rd14794, %rd14793, %rd14766;
	mad.lo.s64 	%rd14795, %rd2173, %rd2224, %rd14794;
	shr.u64 	%rd14796, %rd14795, 32;
	and.b64  	%rd14797, %rd14772, 4294967295;
	mad.lo.s64 	%rd14798, %rd2175, %rd2217, %rd14797;
	shr.u64 	%rd14799, %rd14798, 32;
	and.b64  	%rd14800, %rd14776, 4294967295;
	add.s64 	%rd14801, %rd14799, %rd14800;
	mad.lo.s64 	%rd14802, %rd2175, %rd2218, %rd14801;
	shr.u64 	%rd14803, %rd14802, 32;
	and.b64  	%rd14804, %rd14780, 4294967295;
	add.s64 	%rd14805, %rd14803, %rd14804;
	mad.lo.s64 	%rd14806, %rd2175, %rd2219, %rd14805;
	shr.u64 	%rd14807, %rd14806, 32;
	and.b64  	%rd14808, %rd14784, 4294967295;
	add.s64 	%rd14809, %rd14807, %rd14808;
	mad.lo.s64 	%rd14810, %rd2175, %rd2220, %rd14809;
	shr.u64 	%rd14811, %rd14810, 32;
	and.b64  	%rd14812, %rd14788, 4294967295;
	add.s64 	%rd14813, %rd14811, %rd14812;
	mad.lo.s64 	%rd14814, %rd2175, %rd2221, %rd14813;
	shr.u64 	%rd14815, %rd14814, 32;
	and.b64  	%rd14816, %rd14792, 4294967295;
	add.s64 	%rd14817, %rd14815, %rd14816;
	mad.lo.s64 	%rd14818, %rd2175, %rd2222, %rd14817;
	shr.u64 	%rd14819, %rd14818, 32;
	and.b64  	%rd14820, %rd14795, 4294967295;
	add.s64 	%rd14821, %rd14819, %rd14820;
	mad.lo.s64 	%rd14822, %rd2175, %rd2223, %rd14821;
	shr.u64 	%rd14823, %rd14822, 32;
	add.s64 	%rd14824, %rd14823, %rd14796;
	mad.lo.s64 	%rd14825, %rd2175, %rd2224, %rd14824;
	shr.u64 	%rd14826, %rd14825, 32;
	and.b64  	%rd14827, %rd14802, 4294967295;
	mad.lo.s64 	%rd14828, %rd2177, %rd2217, %rd14827;
	shr.u64 	%rd14829, %rd14828, 32;
	and.b64  	%rd14830, %rd14806, 4294967295;
	add.s64 	%rd14831, %rd14829, %rd14830;
	mad.lo.s64 	%rd14832, %rd2177, %rd2218, %rd14831;
	shr.u64 	%rd14833, %rd14832, 32;
	and.b64  	%rd14834, %rd14810, 4294967295;
	add.s64 	%rd14835, %rd14833, %rd14834;
	mad.lo.s64 	%rd14836, %rd2177, %rd2219, %rd14835;
	shr.u64 	%rd14837, %rd14836, 32;
	and.b64  	%rd14838, %rd14814, 4294967295;
	add.s64 	%rd14839, %rd14837, %rd14838;
	mad.lo.s64 	%rd14840, %rd2177, %rd2220, %rd14839;
	shr.u64 	%rd14841, %rd14840, 32;
	and.b64  	%rd14842, %rd14818, 4294967295;
	add.s64 	%rd14843, %rd14841, %rd14842;
	mad.lo.s64 	%rd14844, %rd2177, %rd2221, %rd14843;
	shr.u64 	%rd14845, %rd14844, 32;
	and.b64  	%rd14846, %rd14822, 4294967295;
	add.s64 	%rd14847, %rd14845, %rd14846;
	mad.lo.s64 	%rd14848, %rd2177, %rd2222, %rd14847;
	shr.u64 	%rd14849, %rd14848, 32;
	and.b64  	%rd14850, %rd14825, 4294967295;
	add.s64 	%rd14851, %rd14849, %rd14850;
	mad.lo.s64 	%rd14852, %rd2177, %rd2223, %rd14851;
	shr.u64 	%rd14853, %rd14852, 32;
	add.s64 	%rd14854, %rd14853, %rd14826;
	mad.lo.s64 	%rd14855, %rd2177, %rd2224, %rd14854;
	shr.u64 	%rd14856, %rd14855, 32;
	and.b64  	%rd14857, %rd14832, 4294967295;
	mad.lo.s64 	%rd14858, %rd2217, %rd2179, %rd14857;
	shr.u64 	%rd14859, %rd14858, 32;
	and.b64  	%rd14860, %rd14836, 4294967295;
	add.s64 	%rd14861, %rd14859, %rd14860;
	mad.lo.s64 	%rd14862, %rd2218, %rd2179, %rd14861;
	shr.u64 	%rd14863, %rd14862, 32;
	and.b64  	%rd14864, %rd14840, 4294967295;
	add.s64 	%rd14865, %rd14863, %rd14864;
	mad.lo.s64 	%rd14866, %rd2219, %rd2179, %rd14865;
	shr.u64 	%rd14867, %rd14866, 32;
	and.b64  	%rd14868, %rd14844, 4294967295;
	add.s64 	%rd14869, %rd14867, %rd14868;
	mad.lo.s64 	%rd14870, %rd2220, %rd2179, %rd14869;
	shr.u64 	%rd14871, %rd14870, 32;
	and.b64  	%rd14872, %rd14848, 4294967295;
	add.s64 	%rd14873, %rd14871, %rd14872;
	mad.lo.s64 	%rd14874, %rd2221, %rd2179, %rd14873;
	shr.u64 	%rd14875, %rd14874, 32;
	and.b64  	%rd14876, %rd14852, 4294967295;
	add.s64 	%rd14877, %rd14875, %rd14876;
	mad.lo.s64 	%rd14878, %rd2222, %rd2179, %rd14877;
	shr.u64 	%rd14879, %rd14878, 32;
	and.b64  	%rd14880, %rd14855, 4294967295;
	add.s64 	%rd14881, %rd14879, %rd14880;
	mad.lo.s64 	%rd14882, %rd2223, %rd2179, %rd14881;
	shr.u64 	%rd14883, %rd14882, 32;
	add.s64 	%rd14884, %rd14883, %rd14856;
	mad.lo.s64 	%rd14885, %rd2224, %rd2179, %rd14884;
	{ .reg .b32 tmp; mov.b64 {tmp, %r3051}, %rd14885; }
	mul.lo.s32 	%r3052, %r9, %r3050;
	cvt.u64.u32 	%rd14886, %r3052;
	and.b64  	%rd14887, %rd14660, 4294967295;
	mad.lo.s64 	%rd14888, %rd2, %rd14886, %rd14887;
	shr.u64 	%rd14889, %rd14888, 32;
	and.b64  	%rd14890, %rd14678, 4294967295;
	add.s64 	%rd14891, %rd14889, %rd14890;
	mad.lo.s64 	%rd14892, %rd3, %rd14886, %rd14891;
	cvt.u32.u64 	%r3053, %rd14892;
	shr.u64 	%rd14893, %rd14892, 32;
	and.b64  	%rd14894, %rd14708, 4294967295;
	add.s64 	%rd14895, %rd14893, %rd14894;
	mad.lo.s64 	%rd14896, %rd4, %rd14886, %rd14895;
	shr.u64 	%rd14897, %rd14896, 32;
	and.b64  	%rd14898, %rd14738, 4294967295;
	add.s64 	%rd14899, %rd14897, %rd14898;
	mad.lo.s64 	%rd14900, %rd5, %rd14886, %rd14899;
	shr.u64 	%rd14901, %rd14900, 32;
	and.b64  	%rd14902, %rd14768, 4294967295;
	add.s64 	%rd14903, %rd14901, %rd14902;
	mad.lo.s64 	%rd14904, %rd6, %rd14886, %rd14903;
	shr.u64 	%rd14905, %rd14904, 32;
	and.b64  	%rd14906, %rd14798, 4294967295;
	add.s64 	%rd14907, %rd14905, %rd14906;
	mad.lo.s64 	%rd14908, %rd7, %rd14886, %rd14907;
	shr.u64 	%rd14909, %rd14908, 32;
	and.b64  	%rd14910, %rd14828, 4294967295;
	add.s64 	%rd14911, %rd14909, %rd14910;
	mad.lo.s64 	%rd14912, %rd8, %rd14886, %rd14911;
	shr.u64 	%rd14913, %rd14912, 32;
	and.b64  	%rd14914, %rd14858, 4294967295;
	add.s64 	%rd14915, %rd14913, %rd14914;
	mad.lo.s64 	%rd14916, %rd9, %rd14886, %rd14915;
	shr.u64 	%rd14917, %rd14916, 32;
	and.b64  	%rd14918, %rd14862, 4294967295;
	add.s64 	%rd14919, %rd14917, %rd14918;
	shr.u64 	%rd14920, %rd14919, 32;
	and.b64  	%rd14921, %rd14866, 4294967295;
	add.s64 	%rd14922, %rd14920, %rd14921;
	shr.u64 	%rd14923, %rd14922, 32;
	and.b64  	%rd14924, %rd14870, 4294967295;
	add.s64 	%rd14925, %rd14923, %rd14924;
	shr.u64 	%rd14926, %rd14925, 32;
	and.b64  	%rd14927, %rd14874, 4294967295;
	add.s64 	%rd14928, %rd14926, %rd14927;
	shr.u64 	%rd14929, %rd14928, 32;
	and.b64  	%rd14930, %rd14878, 4294967295;
	add.s64 	%rd14931, %rd14929, %rd14930;
	shr.u64 	%rd14932, %rd14931, 32;
	and.b64  	%rd14933, %rd14882, 4294967295;
	add.s64 	%rd14934, %rd14932, %rd14933;
	shr.u64 	%rd14935, %rd14934, 32;
	and.b64  	%rd14936, %rd14885, 4294967295;
	add.s64 	%rd14937, %rd14935, %rd14936;
	{ .reg .b32 tmp; mov.b64 {tmp, %r3054}, %rd14937; }
	add.s32 	%r3055, %r3051, %r3054;
	mul.lo.s32 	%r3056, %r9, %r3053;
	cvt.u64.u32 	%rd14938, %r3056;
	and.b64  	%rd14939, %rd14892, 4294967295;
	mad.lo.s64 	%rd14940, %rd2, %rd14938, %rd14939;
	shr.u64 	%rd14941, %rd14940, 32;
	and.b64  	%rd14942, %rd14896, 4294967295;
	add.s64 	%rd14943, %rd14941, %rd14942;
	mad.lo.s64 	%rd14944, %rd3, %rd14938, %rd14943;
	cvt.u32.u64 	%r3057, %rd14944;
	shr.u64 	%rd14945, %rd14944, 32;
	and.b64  	%rd14946, %rd14900, 4294967295;
	add.s64 	%rd14947, %rd14945, %rd14946;
	mad.lo.s64 	%rd14948, %rd4, %rd14938, %rd14947;
	shr.u64 	%rd14949, %rd14948, 32;
	and.b64  	%rd14950, %rd14904, 4294967295;
	add.s64 	%rd14951, %rd14949, %rd14950;
	mad.lo.s64 	%rd14952, %rd5, %rd14938, %rd14951;
	shr.u64 	%rd14953, %rd14952, 32;
	and.b64  	%rd14954, %rd14908, 4294967295;
	add.s64 	%rd14955, %rd14953, %rd14954;
	mad.lo.s64 	%rd14956, %rd6, %rd14938, %rd14955;
	shr.u64 	%rd14957, %rd14956, 32;
	and.b64  	%rd14958, %rd14912, 4294967295;
	add.s64 	%rd14959, %rd14957, %rd14958;
	mad.lo.s64 	%rd14960, %rd7, %rd14938, %rd14959;
	shr.u64 	%rd14961, %rd14960, 32;
	and.b64  	%rd14962, %rd14916, 4294967295;
	add.s64 	%rd14963, %rd14961, %rd14962;
	mad.lo.s64 	%rd14964, %rd8, %rd14938, %rd14963;
	shr.u64 	%rd14965, %rd14964, 32;
	and.b64  	%rd14966, %rd14919, 4294967295;
	add.s64 	%rd14967, %rd14965, %rd14966;
	mad.lo.s64 	%rd14968, %rd9, %rd14938, %rd14967;
	shr.u64 	%rd14969, %rd14968, 32;
	and.b64  	%rd14970, %rd14922, 4294967295;
	add.s64 	%rd14971, %rd14969, %rd14970;
	shr.u64 	%rd14972, %rd14971, 32;
	and.b64  	%rd14973, %rd14925, 4294967295;
	add.s64 	%rd14974, %rd14972, %rd14973;
	shr.u64 	%rd14975, %rd14974, 32;
	and.b64  	%rd14976, %rd14928, 4294967295;
	add.s64 	%rd14977, %rd14975, %rd14976;
	shr.u64 	%rd14978, %rd14977, 32;
	and.b64  	%rd14979, %rd14931, 4294967295;
	add.s64 	%rd14980, %rd14978, %rd14979;
	shr.u64 	%rd14981, %rd14980, 32;
	and.b64  	%rd14982, %rd14934, 4294967295;
	add.s64 	%rd14983, %rd14981, %rd14982;
	shr.u64 	%rd14984, %rd14983, 32;
	and.b64  	%rd14985, %rd14937, 4294967295;
	add.s64 	%rd14986, %rd14984, %rd14985;
	{ .reg .b32 tmp; mov.b64 {tmp, %r3058}, %rd14986; }
	add.s32 	%r3059, %r3055, %r3058;
	mul.lo.s32 	%r3060, %r9, %r3057;
	cvt.u64.u32 	%rd14987, %r3060;
	and.b64  	%rd14988, %rd14944, 4294967295;
	mad.lo.s64 	%rd14989, %rd2, %rd14987, %rd14988;
	shr.u64 	%rd14990, %rd14989, 32;
	and.b64  	%rd14991, %rd14948, 4294967295;
	add.s64 	%rd14992, %rd14990, %rd14991;
	mad.lo.s64 	%rd14993, %rd3, %rd14987, %rd14992;
	cvt.u32.u64 	%r3061, %rd14993;
	shr.u64 	%rd14994, %rd14993, 32;
	and.b64  	%rd14995, %rd14952, 4294967295;
	add.s64 	%rd14996, %rd14994, %rd14995;
	mad.lo.s64 	%rd14997, %rd4, %rd14987, %rd14996;
	shr.u64 	%rd14998, %rd14997, 32;
	and.b64  	%rd14999, %rd14956, 4294967295;
	add.s64 	%rd15000, %rd14998, %rd14999;
	mad.lo.s64 	%rd15001, %rd5, %rd14987, %rd15000;
	shr.u64 	%rd15002, %rd15001, 32;
	and.b64  	%rd15003, %rd14960, 4294967295;
	add.s64 	%rd15004, %rd15002, %rd15003;
	mad.lo.s64 	%rd15005, %rd6, %rd14987, %rd15004;
	shr.u64 	%rd15006, %rd15005, 32;
	and.b64  	%rd15007, %rd14964, 4294967295;
	add.s64 	%rd15008, %rd15006, %rd15007;
	mad.lo.s64 	%rd15009, %rd7, %rd14987, %rd15008;
	shr.u64 	%rd15010, %rd15009, 32;
	and.b64  	%rd15011, %rd14968, 4294967295;
	add.s64 	%rd15012, %rd15010, %rd15011;
	mad.lo.s64 	%rd15013, %rd8, %rd14987, %rd15012;
	shr.u64 	%rd15014, %rd15013, 32;
	and.b64  	%rd15015, %rd14971, 4294967295;
	add.s64 	%rd15016, %rd15014, %rd15015;
	mad.lo.s64 	%rd15017, %rd9, %rd14987, %rd15016;
	shr.u64 	%rd15018, %rd15017, 32;
	and.b64  	%rd15019, %rd14974, 4294967295;
	add.s64 	%rd15020, %rd15018, %rd15019;
	shr.u64 	%rd15021, %rd15020, 32;
	and.b64  	%rd15022, %rd14977, 4294967295;
	add.s64 	%rd15023, %rd15021, %rd15022;
	shr.u64 	%rd15024, %rd15023, 32;
	and.b64  	%rd15025, %rd14980, 4294967295;
	add.s64 	%rd15026, %rd15024, %rd15025;
	shr.u64 	%rd15027, %rd15026, 32;
	and.b64  	%rd15028, %rd14983, 4294967295;
	add.s64 	%rd15029, %rd15027, %rd15028;
	shr.u64 	%rd15030, %rd15029, 32;
	and.b64  	%rd15031, %rd14986, 4294967295;
	add.s64 	%rd15032, %rd15030, %rd15031;
	{ .reg .b32 tmp; mov.b64 {tmp, %r3062}, %rd15032; }
	add.s32 	%r3063, %r3059, %r3062;
	mul.lo.s32 	%r3064, %r9, %r3061;
	cvt.u64.u32 	%rd15033, %r3064;
	and.b64  	%rd15034, %rd14993, 4294967295;
	mad.lo.s64 	%rd15035, %rd2, %rd15033, %rd15034;
	shr.u64 	%rd15036, %rd15035, 32;
	and.b64  	%rd15037, %rd14997, 4294967295;
	add.s64 	%rd15038, %rd15036, %rd15037;
	mad.lo.s64 	%rd15039, %rd3, %rd15033, %rd15038;
	cvt.u32.u64 	%r3065, %rd15039;
	shr.u64 	%rd15040, %rd15039, 32;
	and.b64  	%rd15041, %rd15001, 4294967295;
	add.s64 	%rd15042, %rd15040, %rd15041;
	mad.lo.s64 	%rd15043, %rd4, %rd15033, %rd15042;
	shr.u64 	%rd15044, %rd15043, 32;
	and.b64  	%rd15045, %rd15005, 4294967295;
	add.s64 	%rd15046, %rd15044, %rd15045;
	mad.lo.s64 	%rd15047, %rd5, %rd15033, %rd15046;
	shr.u64 	%rd15048, %rd15047, 32;
	and.b64  	%rd15049, %rd15009, 4294967295;
	add.s64 	%rd15050, %rd15048, %rd15049;
	mad.lo.s64 	%rd15051, %rd6, %rd15033, %rd15050;
	shr.u64 	%rd15052, %rd15051, 32;
	and.b64  	%rd15053, %rd15013, 4294967295;
	add.s64 	%rd15054, %rd15052, %rd15053;
	mad.lo.s64 	%rd15055, %rd7, %rd15033, %rd15054;
	shr.u64 	%rd15056, %rd15055, 32;
	and.b64  	%rd15057, %rd15017, 4294967295;
	add.s64 	%rd15058, %rd15056, %rd15057;
	mad.lo.s64 	%rd15059, %rd8, %rd15033, %rd15058;
	shr.u64 	%rd15060, %rd15059, 32;
	and.b64  	%rd15061, %rd15020, 4294967295;
	add.s64 	%rd15062, %rd15060, %rd15061;
	mad.lo.s64 	%rd15063, %rd9, %rd15033, %rd15062;
	shr.u64 	%rd15064, %rd15063, 32;
	and.b64  	%rd15065, %rd15023, 4294967295;
	add.s64 	%rd15066, %rd15064, %rd15065;
	shr.u64 	%rd15067, %rd15066, 32;
	and.b64  	%rd15068, %rd15026, 4294967295;
	add.s64 	%rd15069, %rd15067, %rd15068;
	shr.u64 	%rd15070, %rd15069, 32;
	and.b64  	%rd15071, %rd15029, 4294967295;
	add.s64 	%rd15072, %rd15070, %rd15071;
	shr.u64 	%rd15073, %rd15072, 32;
	and.b64  	%rd15074, %rd15032, 4294967295;
	add.s64 	%rd15075, %rd15073, %rd15074;
	{ .reg .b32 tmp; mov.b64 {tmp, %r3066}, %rd15075; }
	add.s32 	%r3067, %r3063, %r3066;
	mul.lo.s32 	%r3068, %r9, %r3065;
	cvt.u64.u32 	%rd15076, %r3068;
	and.b64  	%rd15077, %rd15039, 4294967295;
	mad.lo.s64 	%rd15078, %rd2, %rd15076, %rd15077;
	shr.u64 	%rd15079, %rd15078, 32;
	and.b64  	%rd15080, %rd15043, 4294967295;
	add.s64 	%rd15081, %rd15079, %rd15080;
	mad.lo.s64 	%rd15082, %rd3, %rd15076, %rd15081;
	cvt.u32.u64 	%r3069, %rd15082;
	shr.u64 	%rd15083, %rd15082, 32;
	and.b64  	%rd15084, %rd15047, 4294967295;
	add.s64 	%rd15085, %rd15083, %rd15084;
	mad.lo.s64 	%rd15086, %rd4, %rd15076, %rd15085;
	shr.u64 	%rd15087, %rd15086, 32;
	and.b64  	%rd15088, %rd15051, 4294967295;
	add.s64 	%rd15089, %rd15087, %rd15088;
	mad.lo.s64 	%rd15090, %rd5, %rd15076, %rd15089;
	shr.u64 	%rd15091, %rd15090, 32;
	and.b64  	%rd15092, %rd15055, 4294967295;
	add.s64 	%rd15093, %rd15091, %rd15092;
	mad.lo.s64 	%rd15094, %rd6, %rd15076, %rd15093;
	shr.u64 	%rd15095, %rd15094, 32;
	and.b64  	%rd15096, %rd15059, 4294967295;
	add.s64 	%rd15097, %rd15095, %rd15096;
	mad.lo.s64 	%rd15098, %rd7, %rd15076, %rd15097;
	shr.u64 	%rd15099, %rd15098, 32;
	and.b64  	%rd15100, %rd15063, 4294967295;
	add.s64 	%rd15101, %rd15099, %rd15100;
	mad.lo.s64 	%rd15102, %rd8, %rd15076, %rd15101;
	shr.u64 	%rd15103, %rd15102, 32;
	and.b64  	%rd15104, %rd15066, 4294967295;
	add.s64 	%rd15105, %rd15103, %rd15104;
	mad.lo.s64 	%rd15106, %rd9, %rd15076, %rd15105;
	shr.u64 	%rd15107, %rd15106, 32;
	and.b64  	%rd15108, %rd15069, 4294967295;
	add.s64 	%rd15109, %rd15107, %rd15108;
	shr.u64 	%rd15110, %rd15109, 32;
	and.b64  	%rd15111, %rd15072, 4294967295;
	add.s64 	%rd15112, %rd15110, %rd15111;
	shr.u64 	%rd15113, %rd15112, 32;
	and.b64  	%rd15114, %rd15075, 4294967295;
	add.s64 	%rd15115, %rd15113, %rd15114;
	{ .reg .b32 tmp; mov.b64 {tmp, %r3070}, %rd15115; }
	add.s32 	%r3071, %r3067, %r3070;
	mul.lo.s32 	%r3072, %r9, %r3069;
	cvt.u64.u32 	%rd15116, %r3072;
	and.b64  	%rd15117, %rd15082, 4294967295;
	mad.lo.s64 	%rd15118, %rd2, %rd15116, %rd15117;
	shr.u64 	%rd15119, %rd15118, 32;
	and.b64  	%rd15120, %rd15086, 4294967295;
	add.s64 	%rd15121, %rd15119, %rd15120;
	mad.lo.s64 	%rd15122, %rd3, %rd15116, %rd15121;
	cvt.u32.u64 	%r3073, %rd15122;
	shr.u64 	%rd15123, %rd15122, 32;
	and.b64  	%rd15124, %rd15090, 4294967295;
	add.s64 	%rd15125, %rd15123, %rd15124;
	mad.lo.s64 	%rd15126, %rd4, %rd15116, %rd15125;
	shr.u64 	%rd15127, %rd15126, 32;
	and.b64  	%rd15128, %rd15094, 4294967295;
	add.s64 	%rd15129, %rd15127, %rd15128;
	mad.lo.s64 	%rd15130, %rd5, %rd15116, %rd15129;
	shr.u64 	%rd15131, %rd15130, 32;
	and.b64  	%rd15132, %rd15098, 4294967295;
	add.s64 	%rd15133, %rd15131, %rd15132;
	mad.lo.s64 	%rd15134, %rd6, %rd15116, %rd15133;
	shr.u64 	%rd15135, %rd15134, 32;
	and.b64  	%rd15136, %rd15102, 4294967295;
	add.s64 	%rd15137, %rd15135, %rd15136;
	mad.lo.s64 	%rd15138, %rd7, %rd15116, %rd15137;
	shr.u64 	%rd15139, %rd15138, 32;
	and.b64  	%rd15140, %rd15106, 4294967295;
	add.s64 	%rd15141, %rd15139, %rd15140;
	mad.lo.s64 	%rd15142, %rd8, %rd15116, %rd15141;
	shr.u64 	%rd15143, %rd15142, 32;
	and.b64  	%rd15144, %rd15109, 4294967295;
	add.s64 	%rd15145, %rd15143, %rd15144;
	mad.lo.s64 	%rd15146, %rd9, %rd15116, %rd15145;
	shr.u64 	%rd15147, %rd15146, 32;
	and.b64  	%rd15148, %rd15112, 4294967295;
	add.s64 	%rd15149, %rd15147, %rd15148;
	shr.u64 	%rd15150, %rd15149, 32;
	and.b64  	%rd15151, %rd15115, 4294967295;
	add.s64 	%rd15152, %rd15150, %rd15151;
	{ .reg .b32 tmp; mov.b64 {tmp, %r3074}, %rd15152; }
	add.s32 	%r3075, %r3071, %r3074;
	mul.lo.s32 	%r3076, %r9, %r3073;
	cvt.u64.u32 	%rd15153, %r3076;
	and.b64  	%rd15154, %rd15122, 4294967295;
	mad.lo.s64 	%rd15155, %rd2, %rd15153, %rd15154;
	shr.u64 	%rd15156, %rd15155, 32;
	and.b64  	%rd15157, %rd15126, 4294967295;
	add.s64 	%rd15158, %rd15156, %rd15157;
	mad.lo.s64 	%rd15159, %rd3, %rd15153, %rd15158;
	cvt.u32.u64 	%r3077, %rd15159;
	shr.u64 	%rd15160, %rd15159, 32;
	and.b64  	%rd15161, %rd15130, 4294967295;
	add.s64 	%rd15162, %rd15160, %rd15161;
	mad.lo.s64 	%rd15163, %rd4, %rd15153, %rd15162;
	shr.u64 	%rd15164, %rd15163, 32;
	and.b64  	%rd15165, %rd15134, 4294967295;
	add.s64 	%rd15166, %rd15164, %rd15165;
	mad.lo.s64 	%rd15167, %rd5, %rd15153, %rd15166;
	shr.u64 	%rd15168, %rd15167, 32;
	and.b64  	%rd15169, %rd15138, 4294967295;
	add.s64 	%rd15170, %rd15168, %rd15169;
	mad.lo.s64 	%rd15171, %rd6, %rd15153, %rd15170;
	shr.u64 	%rd15172, %rd15171, 32;
	and.b64  	%rd15173, %rd15142, 4294967295;
	add.s64 	%rd15174, %rd15172, %rd15173;
	mad.lo.s64 	%rd15175, %rd7, %rd15153, %rd15174;
	shr.u64 	%rd15176, %rd15175, 32;
	and.b64  	%rd15177, %rd15146, 4294967295;
	add.s64 	%rd15178, %rd15176, %rd15177;
	mad.lo.s64 	%rd15179, %rd8, %rd15153, %rd15178;
	shr.u64 	%rd15180, %rd15179, 32;
	and.b64  	%rd15181, %rd15149, 4294967295;
	add.s64 	%rd15182, %rd15180, %rd15181;
	mad.lo.s64 	%rd15183, %rd9, %rd15153, %rd15182;
	shr.u64 	%rd15184, %rd15183, 32;
	and.b64  	%rd15185, %rd15152, 4294967295;
	add.s64 	%rd15186, %rd15184, %rd15185;
	{ .reg .b32 tmp; mov.b64 {tmp, %r3078}, %rd15186; }
	add.s32 	%r3079, %r3075, %r3078;
	mul.lo.s32 	%r3080, %r9, %r3077;
	cvt.u64.u32 	%rd15187, %r3080;
	and.b64  	%rd15188, %rd15159, 4294967295;
	mad.lo.s64 	%rd15189, %rd2, %rd15187, %rd15188;
	shr.u64 	%rd15190, %rd15189, 32;
	and.b64  	%rd15191, %rd15163, 4294967295;
	add.s64 	%rd15192, %rd15190, %rd15191;
	mad.lo.s64 	%rd47483, %rd3, %rd15187, %rd15192;
	shr.u64 	%rd15193, %rd47483, 32;
	and.b64  	%rd15194, %rd15167, 4294967295;
	add.s64 	%rd15195, %rd15193, %rd15194;
	mad.lo.s64 	%rd47484, %rd4, %rd15187, %rd15195;
	cvt.u32.u64 	%r1130, %rd47484;
	shr.u64 	%rd15196, %rd47484, 32;
	and.b64  	%rd15197, %rd15171, 4294967295;
	add.s64 	%rd15198, %rd15196, %rd15197;
	mad.lo.s64 	%rd47485, %rd5, %rd15187, %rd15198;
	cvt.u32.u64 	%r1131, %rd47485;
	shr.u64 	%rd15199, %rd47485, 32;
	and.b64  	%rd15200, %rd15175, 4294967295;
	add.s64 	%rd15201, %rd15199, %rd15200;
	mad.lo.s64 	%rd47486, %rd6, %rd15187, %rd15201;
	cvt.u32.u64 	%r1132, %rd47486;
	shr.u64 	%rd15202, %rd47486, 32;
	and.b64  	%rd15203, %rd15179, 4294967295;
	add.s64 	%rd15204, %rd15202, %rd15203;
	mad.lo.s64 	%rd47487, %rd7, %rd15187, %rd15204;
	cvt.u32.u64 	%r1133, %rd47487;
	shr.u64 	%rd15205, %rd47487, 32;
	and.b64  	%rd15206, %rd15183, 4294967295;
	add.s64 	%rd15207, %rd15205, %rd15206;
	mad.lo.s64 	%rd47488, %rd8, %rd15187, %rd15207;
	cvt.u32.u64 	%r1134, %rd47488;
	shr.u64 	%rd15208, %rd47488, 32;
	and.b64  	%rd15209, %rd15186, 4294967295;
	add.s64 	%rd15210, %rd15208, %rd15209;
	mad.lo.s64 	%rd47489, %rd9, %rd15187, %rd15210;
	cvt.u32.u64 	%r1135, %rd47489;
	{ .reg .b32 tmp; mov.b64 {tmp, %r3081}, %rd47489; }
	add.s32 	%r6911, %r3079, %r3081;
	setp.gt.u32 	%p536, %r6911, %r3049;
	@%p536 bra 	$L__BB0_1268;
	cvt.u32.u64 	%r3082, %rd9;
	setp.lt.u32 	%p537, %r6911, %r3082;
	@%p537 bra 	$L__BB0_1269;
	cvt.u32.u64 	%r3083, %rd8;
	setp.lt.u32 	%p538, %r3083, %r1135;
	@%p538 bra 	$L__BB0_1268;
	cvt.u32.u64 	%r3084, %rd8;
	setp.gt.u32 	%p539, %r3084, %r1135;
	@%p539 bra 	$L__BB0_1269;
	cvt.u32.u64 	%r3085, %rd7;
	setp.lt.u32 	%p540, %r3085, %r1134;
	@%p540 bra 	$L__BB0_1268;
	cvt.u32.u64 	%r3086, %rd7;
	setp.gt.u32 	%p541, %r3086, %r1134;
	@%p541 bra 	$L__BB0_1269;
	cvt.u32.u64 	%r3087, %rd6;
	setp.lt.u32 	%p542, %r3087, %r1133;
	@%p542 bra 	$L__BB0_1268;
	cvt.u32.u64 	%r3088, %rd6;
	setp.gt.u32 	%p543, %r3088, %r1133;
	@%p543 bra 	$L__BB0_1269;
	cvt.u32.u64 	%r3089, %rd5;
	setp.lt.u32 	%p544, %r3089, %r1132;
	@%p544 bra 	$L__BB0_1268;
	cvt.u32.u64 	%r3090, %rd5;
	setp.gt.u32 	%p545, %r3090, %r1132;
	@%p545 bra 	$L__BB0_1269;
	cvt.u32.u64 	%r3091, %rd4;
	setp.lt.u32 	%p546, %r3091, %r1131;
	@%p546 bra 	$L__BB0_1268;
	cvt.u32.u64 	%r3092, %rd4;
	setp.gt.u32 	%p547, %r3092, %r1131;
	@%p547 bra 	$L__BB0_1269;
	cvt.u32.u64 	%r3093, %rd3;
	setp.lt.u32 	%p548, %r3093, %r1130;
	@%p548 bra 	$L__BB0_1268;
	cvt.u32.u64 	%r3094, %rd3;
	cvt.u32.u64 	%r3095, %rd2;
	setp.gt.u32 	%p549, %r3094, %r1130;
	cvt.u32.u64 	%r3096, %rd47483;
	setp.gt.u32 	%p550, %r3095, %r3096;
	or.pred  	%p551, %p549, %p550;
	@%p551 bra 	$L__BB0_1269;
$L__BB0_1268:
	cvt.u32.u64 	%r3097, %rd9;
	and.b64  	%rd15212, %rd47483, 4294967295;
	sub.s64 	%rd47483, %rd15212, %rd2;
	shr.u64 	%rd15213, %rd47483, 63;
	and.b64  	%rd15214, %rd47484, 4294967295;
	add.s64 	%rd15215, %rd15213, %rd3;
	sub.s64 	%rd47484, %rd15214, %rd15215;
	shr.u64 	%rd15216, %rd47484, 63;
	and.b64  	%rd15217, %rd47485, 4294967295;
	add.s64 	%rd15218, %rd15216, %rd4;
	sub.s64 	%rd47485, %rd15217, %rd15218;
	shr.u64 	%rd15219, %rd47485, 63;
	and.b64  	%rd15220, %rd47486, 4294967295;
	add.s64 	%rd15221, %rd15219, %rd5;
	sub.s64 	%rd47486, %rd15220, %rd15221;
	shr.u64 	%rd15222, %rd47486, 63;
	and.b64  	%rd15223, %rd47487, 4294967295;
	add.s64 	%rd15224, %rd15222, %rd6;
	sub.s64 	%rd47487, %rd15223, %rd15224;
	shr.u64 	%rd15225, %rd47487, 63;
	and.b64  	%rd15226, %rd47488, 4294967295;
	add.s64 	%rd15227, %rd15225, %rd7;
	sub.s64 	%rd47488, %rd15226, %rd15227;
	shr.u64 	%rd15228, %rd47488, 63;
	and.b64  	%rd15229, %rd47489, 4294967295;
	add.s64 	%rd15230, %rd15228, %rd8;
	sub.s64 	%rd47489, %rd15229, %rd15230;
	shr.u64 	%rd15231, %rd47489, 63;
	cvt.u32.u64 	%r3098, %rd15231;
	add.s32 	%r3099, %r3097, %r3098;
	sub.s32 	%r6911, %r6911, %r3099;
$L__BB0_1269:
	cvt.u32.u64 	%r3100, %rd9;
	mul.lo.s64 	%rd15232, %rd2217, %rd1719;
	cvt.u32.u64 	%r3101, %rd15232;
	shr.u64 	%rd15233, %rd15232, 32;
	mad.lo.s64 	%rd15234, %rd2218, %rd1719, %rd15233;
	shr.u64 	%rd15235, %rd15234, 32;
	mad.lo.s64 	%rd15236, %rd2219, %rd1719, %rd15235;
	shr.u64 	%rd15237, %rd15236, 32;
	mad.lo.s64 	%rd15238, %rd2220, %rd1719, %rd15237;
	shr.u64 	%rd15239, %rd15238, 32;
	mad.lo.s64 	%rd15240, %rd2221, %rd1719, %rd15239;
	shr.u64 	%rd15241, %rd15240, 32;
	mad.lo.s64 	%rd15242, %rd2222, %rd1719, %rd15241;
	shr.u64 	%rd15243, %rd15242, 32;
	mad.lo.s64 	%rd15244, %rd2223, %rd1719, %rd15243;
	shr.u64 	%rd15245, %rd15244, 32;
	mad.lo.s64 	%rd15246, %rd1719, %rd2224, %rd15245;
	shr.u64 	%rd15247, %rd15246, 32;
	and.b64  	%rd15248, %rd15234, 4294967295;
	mad.lo.s64 	%rd15249, %rd2217, %rd1720, %rd15248;
	shr.u64 	%rd15250, %rd15249, 32;
	and.b64  	%rd15251, %rd15236, 4294967295;
	add.s64 	%rd15252, %rd15250, %rd15251;
	mad.lo.s64 	%rd15253, %rd2218, %rd1720, %rd15252;
	shr.u64 	%rd15254, %rd15253, 32;
	and.b64  	%rd15255, %rd15238, 4294967295;
	add.s64 	%rd15256, %rd15254, %rd15255;
	mad.lo.s64 	%rd15257, %rd2219, %rd1720, %rd15256;
	shr.u64 	%rd15258, %rd15257, 32;
	and.b64  	%rd15259, %rd15240, 4294967295;
	add.s64 	%rd15260, %rd15258, %rd15259;
	mad.lo.s64 	%rd15261, %rd2220, %rd1720, %rd15260;
	shr.u64 	%rd15262, %rd15261, 32;
	and.b64  	%rd15263, %rd15242, 4294967295;
	add.s64 	%rd15264, %rd15262, %rd15263;
	mad.lo.s64 	%rd15265, %rd2221, %rd1720, %rd15264;
	shr.u64 	%rd15266, %rd15265, 32;
	and.b64  	%rd15267, %rd15244, 4294967295;
	add.s64 	%rd15268, %rd15266, %rd15267;
	mad.lo.s64 	%rd15269, %rd2222, %rd1720, %rd15268;
	shr.u64 	%rd15270, %rd15269, 32;
	and.b64  	%rd15271, %rd15246, 4294967295;
	add.s64 	%rd15272, %rd15270, %rd15271;
	mad.lo.s64 	%rd15273, %rd2223, %rd1720, %rd15272;
	shr.u64 	%rd15274, %rd15273, 32;
	add.s64 	%rd15275, %rd15274, %rd15247;
	mad.lo.s64 	%rd15276, %rd1720, %rd2224, %rd15275;
	shr.u64 	%rd15277, %rd15276, 32;
	and.b64  	%rd15278, %rd15253, 4294967295;
	mad.lo.s64 	%rd15279, %rd2217, %rd1722, %rd15278;
	shr.u64 	%rd15280, %rd15279, 32;
	and.b64  	%rd15281, %rd15257, 4294967295;
	add.s64 	%rd15282, %rd15280, %rd15281;
	mad.lo.s64 	%rd15283, %rd2218, %rd1722, %rd15282;
	shr.u64 	%rd15284, %rd15283, 32;
	and.b64  	%rd15285, %rd15261, 4294967295;
	add.s64 	%rd15286, %rd15284, %rd15285;
	mad.lo.s64 	%rd15287, %rd2219, %rd1722, %rd15286;
	shr.u64 	%rd15288, %rd15287, 32;
	and.b64  	%rd15289, %rd15265, 4294967295;
	add.s64 	%rd15290, %rd15288, %rd15289;
	mad.lo.s64 	%rd15291, %rd2220, %rd1722, %rd15290;
	shr.u64 	%rd15292, %rd15291, 32;
	and.b64  	%rd15293, %rd15269, 4294967295;
	add.s64 	%rd15294, %rd15292, %rd15293;
	mad.lo.s64 	%rd15295, %rd2221, %rd1722, %rd15294;
	shr.u64 	%rd15296, %rd15295, 32;
	and.b64  	%rd15297, %rd15273, 4294967295;
	add.s64 	%rd15298, %rd15296, %rd15297;
	mad.lo.s64 	%rd15299, %rd2222, %rd1722, %rd15298;
	shr.u64 	%rd15300, %rd15299, 32;
	and.b64  	%rd15301, %rd15276, 4294967295;
	add.s64 	%rd15302, %rd15300, %rd15301;
	mad.lo.s64 	%rd15303, %rd2223, %rd1722, %rd15302;
	shr.u64 	%rd15304, %rd15303, 32;
	add.s64 	%rd15305, %rd15304, %rd15277;
	mad.lo.s64 	%rd15306, %rd1722, %rd2224, %rd15305;
	shr.u64 	%rd15307, %rd15306, 32;
	and.b64  	%rd15308, %rd15283, 4294967295;
	mad.lo.s64 	%rd15309, %rd2217, %rd1724, %rd15308;
	shr.u64 	%rd15310, %rd15309, 32;
	and.b64  	%rd15311, %rd15287, 4294967295;
	add.s64 	%rd15312, %rd15310, %rd15311;
	mad.lo.s64 	%rd15313, %rd2218, %rd1724, %rd15312;
	shr.u64 	%rd15314, %rd15313, 32;
	and.b64  	%rd15315, %rd15291, 4294967295;
	add.s64 	%rd15316, %rd15314, %rd15315;
	mad.lo.s64 	%rd15317, %rd2219, %rd1724, %rd15316;
	shr.u64 	%rd15318, %rd15317, 32;
	and.b64  	%rd15319, %rd15295, 4294967295;
	add.s64 	%rd15320, %rd15318, %rd15319;
	mad.lo.s64 	%rd15321, %rd2220, %rd1724, %rd15320;
	shr.u64 	%rd15322, %rd15321, 32;
	and.b64  	%rd15323, %rd15299, 4294967295;
	add.s64 	%rd15324, %rd15322, %rd15323;
	mad.lo.s64 	%rd15325, %rd2221, %rd1724, %rd15324;
	shr.u64 	%rd15326, %rd15325, 32;
	and.b64  	%rd15327, %rd15303, 4294967295;
	add.s64 	%rd15328, %rd15326, %rd15327;
	mad.lo.s64 	%rd15329, %rd2222, %rd1724, %rd15328;
	shr.u64 	%rd15330, %rd15329, 32;
	and.b64  	%rd15331, %rd15306, 4294967295;
	add.s64 	%rd15332, %rd15330, %rd15331;
	mad.lo.s64 	%rd15333, %rd2223, %rd1724, %rd15332;
	shr.u64 	%rd15334, %rd15333, 32;
	add.s64 	%rd15335, %rd15334, %rd15307;
	mad.lo.s64 	%rd15336, %rd1724, %rd2224, %rd15335;
	shr.u64 	%rd15337, %rd15336, 32;
	and.b64  	%rd15338, %rd15313, 4294967295;
	mad.lo.s64 	%rd15339, %rd2217, %rd1726, %rd15338;
	shr.u64 	%rd15340, %rd15339, 32;
	and.b64  	%rd15341, %rd15317, 4294967295;
	add.s64 	%rd15342, %rd15340, %rd15341;
	mad.lo.s64 	%rd15343, %rd2218, %rd1726, %rd15342;
	shr.u64 	%rd15344, %rd15343, 32;
	and.b64  	%rd15345, %rd15321, 4294967295;
	add.s64 	%rd15346, %rd15344, %rd15345;
	mad.lo.s64 	%rd15347, %rd2219, %rd1726, %rd15346;
	shr.u64 	%rd15348, %rd15347, 32;
	and.b64  	%rd15349, %rd15325, 4294967295;
	add.s64 	%rd15350, %rd15348, %rd15349;
	mad.lo.s64 	%rd15351, %rd2220, %rd1726, %rd15350;
	shr.u64 	%rd15352, %rd15351, 32;
	and.b64  	%rd15353, %rd15329, 4294967295;
	add.s64 	%rd15354, %rd15352, %rd15353;
	mad.lo.s64 	%rd15355, %rd2221, %rd1726, %rd15354;
	shr.u64 	%rd15356, %rd15355, 32;
	and.b64  	%rd15357, %rd15333, 4294967295;
	add.s64 	%rd15358, %rd15356, %rd15357;
	mad.lo.s64 	%rd15359, %rd2222, %rd1726, %rd15358;
	shr.u64 	%rd15360, %rd15359, 32;
	and.b64  	%rd15361, %rd15336, 4294967295;
	add.s64 	%rd15362, %rd15360, %rd15361;
	mad.lo.s64 	%rd15363, %rd2223, %rd1726, %rd15362;
	shr.u64 	%rd15364, %rd15363, 32;
	add.s64 	%rd15365, %rd15364, %rd15337;
	mad.lo.s64 	%rd15366, %rd1726, %rd2224, %rd15365;
	shr.u64 	%rd15367, %rd15366, 32;
	and.b64  	%rd15368, %rd15343, 4294967295;
	mad.lo.s64 	%rd15369, %rd2217, %rd1728, %rd15368;
	shr.u64 	%rd15370, %rd15369, 32;
	and.b64  	%rd15371, %rd15347, 4294967295;
	add.s64 	%rd15372, %rd15370, %rd15371;
	mad.lo.s64 	%rd15373, %rd2218, %rd1728, %rd15372;
	shr.u64 	%rd15374, %rd15373, 32;
	and.b64  	%rd15375, %rd15351, 4294967295;
	add.s64 	%rd15376, %rd15374, %rd15375;
	mad.lo.s64 	%rd15377, %rd2219, %rd1728, %rd15376;
	shr.u64 	%rd15378, %rd15377, 32;
	and.b64  	%rd15379, %rd15355, 4294967295;
	add.s64 	%rd15380, %rd15378, %rd15379;
	mad.lo.s64 	%rd15381, %rd2220, %rd1728, %rd15380;
	shr.u64 	%rd15382, %rd15381, 32;
	and.b64  	%rd15383, %rd15359, 4294967295;
	add.s64 	%rd15384, %rd15382, %rd15383;
	mad.lo.s64 	%rd15385, %rd2221, %rd1728, %rd15384;
	shr.u64 	%rd15386, %rd15385, 32;
	and.b64  	%rd15387, %rd15363, 4294967295;
	add.s64 	%rd15388, %rd15386, %rd15387;
	mad.lo.s64 	%rd15389, %rd2222, %rd1728, %rd15388;
	shr.u64 	%rd15390, %rd15389, 32;
	and.b64  	%rd15391, %rd15366, 4294967295;
	add.s64 	%rd15392, %rd15390, %rd15391;
	mad.lo.s64 	%rd15393, %rd2223, %rd1728, %rd15392;
	shr.u64 	%rd15394, %rd15393, 32;
	add.s64 	%rd15395, %rd15394, %rd15367;
	mad.lo.s64 	%rd15396, %rd1728, %rd2224, %rd15395;
	shr.u64 	%rd15397, %rd15396, 32;
	and.b64  	%rd15398, %rd15373, 4294967295;
	mad.lo.s64 	%rd15399, %rd2217, %rd1730, %rd15398;
	shr.u64 	%rd15400, %rd15399, 32;
	and.b64  	%rd15401, %rd15377, 4294967295;
	add.s64 	%rd15402, %rd15400, %rd15401;
	mad.lo.s64 	%rd15403, %rd2218, %rd1730, %rd15402;
	shr.u64 	%rd15404, %rd15403, 32;
	and.b64  	%rd15405, %rd15381, 4294967295;
	add.s64 	%rd15406, %rd15404, %rd15405;
	mad.lo.s64 	%rd15407, %rd2219, %rd1730, %rd15406;
	shr.u64 	%rd15408, %rd15407, 32;
	and.b64  	%rd15409, %rd15385, 4294967295;
	add.s64 	%rd15410, %rd15408, %rd15409;
	mad.lo.s64 	%rd15411, %rd2220, %rd1730, %rd15410;
	shr.u64 	%rd15412, %rd15411, 32;
	and.b64  	%rd15413, %rd15389, 4294967295;
	add.s64 	%rd15414, %rd15412, %rd15413;
	mad.lo.s64 	%rd15415, %rd2221, %rd1730, %rd15414;
	shr.u64 	%rd15416, %rd15415, 32;
	and.b64  	%rd15417, %rd15393, 4294967295;
	add.s64 	%rd15418, %rd15416, %rd15417;
	mad.lo.s64 	%rd15419, %rd2222, %rd1730, %rd15418;
	shr.u64 	%rd15420, %rd15419, 32;
	and.b64  	%rd15421, %rd15396, 4294967295;
	add.s64 	%rd15422, %rd15420, %rd15421;
	mad.lo.s64 	%rd15423, %rd2223, %rd1730, %rd15422;
	shr.u64 	%rd15424, %rd15423, 32;
	add.s64 	%rd15425, %rd15424, %rd15397;
	mad.lo.s64 	%rd15426, %rd1730, %rd2224, %rd15425;
	shr.u64 	%rd15427, %rd15426, 32;
	and.b64  	%rd15428, %rd15403, 4294967295;
	mad.lo.s64 	%rd15429, %rd2217, %rd1732, %rd15428;
	shr.u64 	%rd15430, %rd15429, 32;
	and.b64  	%rd15431, %rd15407, 4294967295;
	add.s64 	%rd15432, %rd15430, %rd15431;
	mad.lo.s64 	%rd15433, %rd2218, %rd1732, %rd15432;
	shr.u64 	%rd15434, %rd15433, 32;
	and.b64  	%rd15435, %rd15411, 4294967295;
	add.s64 	%rd15436, %rd15434, %rd15435;
	mad.lo.s64 	%rd15437, %rd2219, %rd1732, %rd15436;
	shr.u64 	%rd15438, %rd15437, 32;
	and.b64  	%rd15439, %rd15415, 4294967295;
	add.s64 	%rd15440, %rd15438, %rd15439;
	mad.lo.s64 	%rd15441, %rd2220, %rd1732, %rd15440;
	shr.u64 	%rd15442, %rd15441, 32;
	and.b64  	%rd15443, %rd15419, 4294967295;
	add.s64 	%rd15444, %rd15442, %rd15443;
	mad.lo.s64 	%rd15445, %rd2221, %rd1732, %rd15444;
	shr.u64 	%rd15446, %rd15445, 32;
	and.b64  	%rd15447, %rd15423, 4294967295;
	add.s64 	%rd15448, %rd15446, %rd15447;
	mad.lo.s64 	%rd15449, %rd2222, %rd1732, %rd15448;
	shr.u64 	%rd15450, %rd15449, 32;
	and.b64  	%rd15451, %rd15426, 4294967295;
	add.s64 	%rd15452, %rd15450, %rd15451;
	mad.lo.s64 	%rd15453, %rd2223, %rd1732, %rd15452;
	shr.u64 	%rd15454, %rd15453, 32;
	add.s64 	%rd15455, %rd15454, %rd15427;
	mad.lo.s64 	%rd15456, %rd2224, %rd1732, %rd15455;
	{ .reg .b32 tmp; mov.b64 {tmp, %r3102}, %rd15456; }
	mul.lo.s32 	%r3103, %r9, %r3101;
	cvt.u64.u32 	%rd15457, %r3103;
	and.b64  	%rd15458, %rd15232, 4294967295;
	mad.lo.s64 	%rd15459, %rd2, %rd15457, %rd15458;
	shr.u64 	%rd15460, %rd15459, 32;
	and.b64  	%rd15461, %rd15249, 4294967295;
	add.s64 	%rd15462, %rd15460, %rd15461;
	mad.lo.s64 	%rd15463, %rd3, %rd15457, %rd15462;
	cvt.u32.u64 	%r3104, %rd15463;
	shr.u64 	%rd15464, %rd15463, 32;
	and.b64  	%rd15465, %rd15279, 4294967295;
	add.s64 	%rd15466, %rd15464, %rd15465;
	mad.lo.s64 	%rd15467, %rd4, %rd15457, %rd15466;
	shr.u64 	%rd15468, %rd15467, 32;
	and.b64  	%rd15469, %rd15309, 4294967295;
	add.s64 	%rd15470, %rd15468, %rd15469;
	mad.lo.s64 	%rd15471, %rd5, %rd15457, %rd15470;
	shr.u64 	%rd15472, %rd15471, 32;
	and.b64  	%rd15473, %rd15339, 4294967295;
	add.s64 	%rd15474, %rd15472, %rd15473;
	mad.lo.s64 	%rd15475, %rd6, %rd15457, %rd15474;
	shr.u64 	%rd15476, %rd15475, 32;
	and.b64  	%rd15477, %rd15369, 4294967295;
	add.s64 	%rd15478, %rd15476, %rd15477;
	mad.lo.s64 	%rd15479, %rd7, %rd15457, %rd15478;
	shr.u64 	%rd15480, %rd15479, 32;
	and.b64  	%rd15481, %rd15399, 4294967295;
	add.s64 	%rd15482, %rd15480, %rd15481;
	mad.lo.s64 	%rd15483, %rd8, %rd15457, %rd15482;
	shr.u64 	%rd15484, %rd15483, 32;
	and.b64  	%rd15485, %rd15429, 4294967295;
	add.s64 	%rd15486, %rd15484, %rd15485;
	mad.lo.s64 	%rd15487, %rd9, %rd15457, %rd15486;
	shr.u64 	%rd15488, %rd15487, 32;
	and.b64  	%rd15489, %rd15433, 4294967295;
	add.s64 	%rd15490, %rd15488, %rd15489;
	shr.u64 	%rd15491, %rd15490, 32;
	and.b64  	%rd15492, %rd15437, 4294967295;
	add.s64 	%rd15493, %rd15491, %rd15492;
	shr.u64 	%rd15494, %rd15493, 32;
	and.b64  	%rd15495, %rd15441, 4294967295;
	add.s64 	%rd15496, %rd15494, %rd15495;
	shr.u64 	%rd15497, %rd15496, 32;
	and.b64  	%rd15498, %rd15445, 4294967295;
	add.s64 	%rd15499, %rd15497, %rd15498;
	shr.u64 	%rd15500, %rd15499, 32;
	and.b64  	%rd15501, %rd15449, 4294967295;
	add.s64 	%rd15502, %rd15500, %rd15501;
	shr.u64 	%rd15503, %rd15502, 32;
	and.b64  	%rd15504, %rd15453, 4294967295;
	add.s64 	%rd15505, %rd15503, %rd15504;
	shr.u64 	%rd15506, %rd15505, 32;
	and.b64  	%rd15507, %rd15456, 4294967295;
	add.s64 	%rd15508, %rd15506, %rd15507;
	{ .reg .b32 tmp; mov.b64 {tmp, %r3105}, %rd15508; }
	add.s32 	%r3106, %r3102, %r3105;
	mul.lo.s32 	%r3107, %r9, %r3104;
	cvt.u64.u32 	%rd15509, %r3107;
	and.b64  	%rd15510, %rd15463, 4294967295;
	mad.lo.s64 	%rd15511, %rd2, %rd15509, %rd15510;
	shr.u64 	%rd15512, %rd15511, 32;
	and.b64  	%rd15513, %rd15467, 4294967295;
	add.s64 	%rd15514, %rd15512, %rd15513;
	mad.lo.s64 	%rd15515, %rd3, %rd15509, %rd15514;
	cvt.u32.u64 	%r3108, %rd15515;
	shr.u64 	%rd15516, %rd15515, 32;
	and.b64  	%rd15517, %rd15471, 4294967295;
	add.s64 	%rd15518, %rd15516, %rd15517;
	mad.lo.s64 	%rd15519, %rd4, %rd15509, %rd15518;
	shr.u64 	%rd15520, %rd15519, 32;
	and.b64  	%rd15521, %rd15475, 4294967295;
	add.s64 	%rd15522, %rd15520, %rd15521;
	mad.lo.s64 	%rd15523, %rd5, %rd15509, %rd15522;
	shr.u64 	%rd15524, %rd15523, 32;
	and.b64  	%rd15525, %rd15479, 4294967295;
	add.s64 	%rd15526, %rd15524, %rd15525;
	mad.lo.s64 	%rd15527, %rd6, %rd15509, %rd15526;
	shr.u64 	%rd15528, %rd15527, 32;
	and.b64  	%rd15529, %rd15483, 4294967295;
	add.s64 	%rd15530, %rd15528, %rd15529;
	mad.lo.s64 	%rd15531, %rd7, %rd15509, %rd15530;
	shr.u64 	%rd15532, %rd15531, 32;
	and.b64  	%rd15533, %rd15487, 4294967295;
	add.s64 	%rd15534, %rd15532, %rd15533;
	mad.lo.s64 	%rd15535, %rd8, %rd15509, %rd15534;
	shr.u64 	%rd15536, %rd15535, 32;
	and.b64  	%rd15537, %rd15490, 4294967295;
	add.s64 	%rd15538, %rd15536, %rd15537;
	mad.lo.s64 	%rd15539, %rd9, %rd15509, %rd15538;
	shr.u64 	%rd15540, %rd15539, 32;
	and.b64  	%rd15541, %rd15493, 4294967295;
	add.s64 	%rd15542, %rd15540, %rd15541;
	shr.u64 	%rd15543, %rd15542, 32;
	and.b64  	%rd15544, %rd15496, 4294967295;
	add.s64 	%rd15545, %rd15543, %rd15544;
	shr.u64 	%rd15546, %rd15545, 32;
	and.b64  	%rd15547, %rd15499, 4294967295;
	add.s64 	%rd15548, %rd15546, %rd15547;
	shr.u64 	%rd15549, %rd15548, 32;
	and.b64  	%rd15550, %rd15502, 4294967295;
	add.s64 	%rd15551, %rd15549, %rd15550;
	shr.u64 	%rd15552, %rd15551, 32;
	and.b64  	%rd15553, %rd15505, 4294967295;
	add.s64 	%rd15554, %rd15552, %rd15553;
	shr.u64 	%rd15555, %rd15554, 32;
	and.b64  	%rd15556, %rd15508, 4294967295;
	add.s64 	%rd15557, %rd15555, %rd15556;
	{ .reg .b32 tmp; mov.b64 {tmp, %r3109}, %rd15557; }
	add.s32 	%r3110, %r3106, %r3109;
	mul.lo.s32 	%r3111, %r9, %r3108;
	cvt.u64.u32 	%rd15558, %r3111;
	and.b64  	%rd15559, %rd15515, 4294967295;
	mad.lo.s64 	%rd15560, %rd2, %rd15558, %rd15559;
	shr.u64 	%rd15561, %rd15560, 32;
	and.b64  	%rd15562, %rd15519, 4294967295;
	add.s64 	%rd15563, %rd15561, %rd15562;
	mad.lo.s64 	%rd15564, %rd3, %rd15558, %rd15563;
	cvt.u32.u64 	%r3112, %rd15564;
	shr.u64 	%rd15565, %rd15564, 32;
	and.b64  	%rd15566, %rd15523, 4294967295;
	add.s64 	%rd15567, %rd15565, %rd15566;
	mad.lo.s64 	%rd15568, %rd4, %rd15558, %rd15567;
	shr.u64 	%rd15569, %rd15568, 32;
	and.b64  	%rd15570, %rd15527, 4294967295;
	add.s64 	%rd15571, %rd15569, %rd15570;
	mad.lo.s64 	%rd15572, %rd5, %rd15558, %rd15571;
	shr.u64 	%rd15573, %rd15572, 32;
	and.b64  	%rd15574, %rd15531, 4294967295;
	add.s64 	%rd15575, %rd15573, %rd15574;
	mad.lo.s64 	%rd15576, %rd6, %rd15558, %rd15575;
	shr.u64 	%rd15577, %rd15576, 32;
	and.b64  	%rd15578, %rd15535, 4294967295;
	add.s64 	%rd15579, %rd15577, %rd15578;
	mad.lo.s64 	%rd15580, %rd7, %rd15558, %rd15579;
	shr.u64 	%rd15581, %rd15580, 32;
	and.b64  	%rd15582, %rd15539, 4294967295;
	add.s64 	%rd15583, %rd15581, %rd15582;
	mad.lo.s64 	%rd15584, %rd8, %rd15558, %rd15583;
	shr.u64 	%rd15585, %rd15584, 32;
	and.b64  	%rd15586, %rd15542, 4294967295;
	add.s64 	%rd15587, %rd15585, %rd15586;
	mad.lo.s64 	%rd15588, %rd9, %rd15558, %rd15587;
	shr.u64 	%rd15589, %rd15588, 32;
	and.b64  	%rd15590, %rd15545, 4294967295;
	add.s64 	%rd15591, %rd15589, %rd15590;
	shr.u64 	%rd15592, %rd15591, 32;
	and.b64  	%rd15593, %rd15548, 4294967295;
	add.s64 	%rd15594, %rd15592, %rd15593;
	shr.u64 	%rd15595, %rd15594, 32;
	and.b64  	%rd15596, %rd15551, 4294967295;
	add.s64 	%rd15597, %rd15595, %rd15596;
	shr.u64 	%rd15598, %rd15597, 32;
	and.b64  	%rd15599, %rd15554, 4294967295;
	add.s64 	%rd15600, %rd15598, %rd15599;
	shr.u64 	%rd15601, %rd15600, 32;
	and.b64  	%rd15602, %rd15557, 4294967295;
	add.s64 	%rd15603, %rd15601, %rd15602;
	{ .reg .b32 tmp; mov.b64 {tmp, %r3113}, %rd15603; }
	add.s32 	%r3114, %r3110, %r3113;
	mul.lo.s32 	%r3115, %r9, %r3112;
	cvt.u64.u32 	%rd15604, %r3115;
	and.b64  	%rd15605, %rd15564, 4294967295;
	mad.lo.s64 	%rd15606, %rd2, %rd15604, %rd15605;
	shr.u64 	%rd15607, %rd15606, 32;
	and.b64  	%rd15608, %rd15568, 4294967295;
	add.s64 	%rd15609, %rd15607, %rd15608;
	mad.lo.s64 	%rd15610, %rd3, %rd15604, %rd15609;
	cvt.u32.u64 	%r3116, %rd15610;
	shr.u64 	%rd15611, %rd15610, 32;
	and.b64  	%rd15612, %rd15572, 4294967295;
	add.s64 	%rd15613, %rd15611, %rd15612;
	mad.lo.s64 	%rd15614, %rd4, %rd15604, %rd15613;
	shr.u64 	%rd15615, %rd15614, 32;
	and.b64  	%rd15616, %rd15576, 4294967295;
	add.s64 	%rd15617, %rd15615, %rd15616;
	mad.lo.s64 	%rd15618, %rd5, %rd15604, %rd15617;
	shr.u64 	%rd15619, %rd15618, 32;
	and.b64  	%rd15620, %rd15580, 4294967295;
	add.s64 	%rd15621, %rd15619, %rd15620;
	mad.lo.s64 	%rd15622, %rd6, %rd15604, %rd15621;
	shr.u64 	%rd15623, %rd15622, 32;
	and.b64  	%rd15624, %rd15584, 4294967295;
	add.s64 	%rd15625, %rd15623, %rd15624;
	mad.lo.s64 	%rd15626, %rd7, %rd15604, %rd15625;
	shr.u64 	%rd15627, %rd15626, 32;
	and.b64  	%rd15628, %rd15588, 4294967295;
	add.s64 	%rd15629, %rd15627, %rd15628;
	mad.lo.s64 	%rd15630, %rd8, %rd15604, %rd15629;
	shr.u64 	%rd15631, %rd15630, 32;
	and.b64  	%rd15632, %rd15591, 4294967295;
	add.s64 	%rd15633, %rd15631, %rd15632;
	mad.lo.s64 	%rd15634, %rd9, %rd15604, %rd15633;
	shr.u64 	%rd15635, %rd15634, 32;
	and.b64  	%rd15636, %rd15594, 4294967295;
	add.s64 	%rd15637, %rd15635, %rd15636;
	shr.u64 	%rd15638, %rd15637, 32;
	and.b64  	%rd15639, %rd15597, 4294967295;
	add.s64 	%rd15640, %rd15638, %rd15639;
	shr.u64 	%rd15641, %rd15640, 32;
	and.b64  	%rd15642, %rd15600, 4294967295;
	add.s64 	%rd15643, %rd15641, %rd15642;
	shr.u64 	%rd15644, %rd15643, 32;
	and.b64  	%rd15645, %rd15603, 4294967295;
	add.s64 	%rd15646, %rd15644, %rd15645;
	{ .reg .b32 tmp; mov.b64 {tmp, %r3117}, %rd15646; }
	add.s32 	%r3118, %r3114, %r3117;
	mul.lo.s32 	%r3119, %r9, %r3116;
	cvt.u64.u32 	%rd15647, %r3119;
	and.b64  	%rd15648, %rd15610, 4294967295;
	mad.lo.s64 	%rd15649, %rd2, %rd15647, %rd15648;
	shr.u64 	%rd15650, %rd15649, 32;
	and.b64  	%rd15651, %rd15614, 4294967295;
	add.s64 	%rd15652, %rd15650, %rd15651;
	mad.lo.s64 	%rd15653, %rd3, %rd15647, %rd15652;
	cvt.u32.u64 	%r3120, %rd15653;
	shr.u64 	%rd15654, %rd15653, 32;
	and.b64  	%rd15655, %rd15618, 4294967295;
	add.s64 	%rd15656, %rd15654, %rd15655;
	mad.lo.s64 	%rd15657, %rd4, %rd15647, %rd15656;
	shr.u64 	%rd15658, %rd15657, 32;
	and.b64  	%rd15659, %rd15622, 4294967295;
	add.s64 	%rd15660, %rd15658, %rd15659;
	mad.lo.s64 	%rd15661, %rd5, %rd15647, %rd15660;
	shr.u64 	%rd15662, %rd15661, 32;
	and.b64  	%rd15663, %rd15626, 4294967295;
	add.s64 	%rd15664, %rd15662, %rd15663;
	mad.lo.s64 	%rd15665, %rd6, %rd15647, %rd15664;
	shr.u64 	%rd15666, %rd15665, 32;
	and.b64  	%rd15667, %rd15630, 4294967295;
	add.s64 	%rd15668, %rd15666, %rd15667;
	mad.lo.s64 	%rd15669, %rd7, %rd15647, %rd15668;
	shr.u64 	%rd15670, %rd15669, 32;
	and.b64  	%rd15671, %rd15634, 4294967295;
	add.s64 	%rd15672, %rd15670, %rd15671;
	mad.lo.s64 	%rd15673, %rd8, %rd15647, %rd15672;
	shr.u64 	%rd15674, %rd15673, 32;
	and.b64  	%rd15675, %rd15637, 4294967295;
	add.s64 	%rd15676, %rd15674, %rd15675;
	mad.lo.s64 	%rd15677, %rd9, %rd15647, %rd15676;
	shr.u64 	%rd15678, %rd15677, 32;
	and.b64  	%rd15679, %rd15640, 4294967295;
	add.s64 	%rd15680, %rd15678, %rd15679;
	shr.u64 	%rd15681, %rd15680, 32;
	and.b64  	%rd15682, %rd15643, 4294967295;
	add.s64 	%rd15683, %rd15681, %rd15682;
	shr.u64 	%rd15684, %rd15683, 32;
	and.b64  	%rd15685, %rd15646, 4294967295;
	add.s64 	%rd15686, %rd15684, %rd15685;
	{ .reg .b32 tmp; mov.b64 {tmp, %r3121}, %rd15686; }
	add.s32 	%r3122, %r3118, %r3121;
	mul.lo.s32 	%r3123, %r9, %r3120;
	cvt.u64.u32 	%rd15687, %r3123;
	and.b64  	%rd15688, %rd15653, 4294967295;
	mad.lo.s64 	%rd15689, %rd2, %rd15687, %rd15688;
	shr.u64 	%rd15690, %rd15689, 32;
	and.b64  	%rd15691, %rd15657, 4294967295;
	add.s64 	%rd15692, %rd15690, %rd15691;
	mad.lo.s64 	%rd15693, %rd3, %rd15687, %rd15692;
	cvt.u32.u64 	%r3124, %rd15693;
	shr.u64 	%rd15694, %rd15693, 32;
	and.b64  	%rd15695, %rd15661, 4294967295;
	add.s64 	%rd15696, %rd15694, %rd15695;
	mad.lo.s64 	%rd15697, %rd4, %rd15687, %rd15696;
	shr.u64 	%rd15698, %rd15697, 32;
	and.b64  	%rd15699, %rd15665, 4294967295;
	add.s64 	%rd15700, %rd15698, %rd15699;
	mad.lo.s64 	%rd15701, %rd5, %rd15687, %rd15700;
	shr.u64 	%rd15702, %rd15701, 32;
	and.b64  	%rd15703, %rd15669, 4294967295;
	add.s64 	%rd15704, %rd15702, %rd15703;
	mad.lo.s64 	%rd15705, %rd6, %rd15687, %rd15704;
	shr.u64 	%rd15706, %rd15705, 32;
	and.b64  	%rd15707, %rd15673, 4294967295;
	add.s64 	%rd15708, %rd15706, %rd15707;
	mad.lo.s64 	%rd15709, %rd7, %rd15687, %rd15708;
	shr.u64 	%rd15710, %rd15709, 32;
	and.b64  	%rd15711, %rd15677, 4294967295;
	add.s64 	%rd15712, %rd15710, %rd15711;
	mad.lo.s64 	%rd15713, %rd8, %rd15687, %rd15712;
	shr.u64 	%rd15714, %rd15713, 32;
	and.b64  	%rd15715, %rd15680, 4294967295;
	add.s64 	%rd15716, %rd15714, %rd15715;
	mad.lo.s64 	%rd15717, %rd9, %rd15687, %rd15716;
	shr.u64 	%rd15718, %rd15717, 32;
	and.b64  	%rd15719, %rd15683, 4294967295;
	add.s64 	%rd15720, %rd15718, %rd15719;
	shr.u64 	%rd15721, %rd15720, 32;
	and.b64  	%rd15722, %rd15686, 4294967295;
	add.s64 	%rd15723, %rd15721, %rd15722;
	{ .reg .b32 tmp; mov.b64 {tmp, %r3125}, %rd15723; }
	add.s32 	%r3126, %r3122, %r3125;
	mul.lo.s32 	%r3127, %r9, %r3124;
	cvt.u64.u32 	%rd15724, %r3127;
	and.b64  	%rd15725, %rd15693, 4294967295;
	mad.lo.s64 	%rd15726, %rd2, %rd15724, %rd15725;
	shr.u64 	%rd15727, %rd15726, 32;
	and.b64  	%rd15728, %rd15697, 4294967295;
	add.s64 	%rd15729, %rd15727, %rd15728;
	mad.lo.s64 	%rd15730, %rd3, %rd15724, %rd15729;
	cvt.u32.u64 	%r3128, %rd15730;
	shr.u64 	%rd15731, %rd15730, 32;
	and.b64  	%rd15732, %rd15701, 4294967295;
	add.s64 	%rd15733, %rd15731, %rd15732;
	mad.lo.s64 	%rd15734, %rd4, %rd15724, %rd15733;
	shr.u64 	%rd15735, %rd15734, 32;
	and.b64  	%rd15736, %rd15705, 4294967295;
	add.s64 	%rd15737, %rd15735, %rd15736;
	mad.lo.s64 	%rd15738, %rd5, %rd15724, %rd15737;
	shr.u64 	%rd15739, %rd15738, 32;
	and.b64  	%rd15740, %rd15709, 4294967295;
	add.s64 	%rd15741, %rd15739, %rd15740;
	mad.lo.s64 	%rd15742, %rd6, %rd15724, %rd15741;
	shr.u64 	%rd15743, %rd15742, 32;
	and.b64  	%rd15744, %rd15713, 4294967295;
	add.s64 	%rd15745, %rd15743, %rd15744;
	mad.lo.s64 	%rd15746, %rd7, %rd15724, %rd15745;
	shr.u64 	%rd15747, %rd15746, 32;
	and.b64  	%rd15748, %rd15717, 4294967295;
	add.s64 	%rd15749, %rd15747, %rd15748;
	mad.lo.s64 	%rd15750, %rd8, %rd15724, %rd15749;
	shr.u64 	%rd15751, %rd15750, 32;
	and.b64  	%rd15752, %rd15720, 4294967295;
	add.s64 	%rd15753, %rd15751, %rd15752;
	mad.lo.s64 	%rd15754, %rd9, %rd15724, %rd15753;
	shr.u64 	%rd15755, %rd15754, 32;
	and.b64  	%rd15756, %rd15723, 4294967295;
	add.s64 	%rd15757, %rd15755, %rd15756;
	{ .reg .b32 tmp; mov.b64 {tmp, %r3129}, %rd15757; }
	add.s32 	%r3130, %r3126, %r3129;
	mul.lo.s32 	%r3131, %r9, %r3128;
	cvt.u64.u32 	%rd15758, %r3131;
	and.b64  	%rd15759, %rd15730, 4294967295;
	mad.lo.s64 	%rd15760, %rd2, %rd15758, %rd15759;
	shr.u64 	%rd15761, %rd15760, 32;
	and.b64  	%rd15762, %rd15734, 4294967295;
	add.s64 	%rd15763, %rd15761, %rd15762;
	mad.lo.s64 	%rd47490, %rd3, %rd15758, %rd15763;
	shr.u64 	%rd15764, %rd47490, 32;
	and.b64  	%rd15765, %rd15738, 4294967295;
	add.s64 	%rd15766, %rd15764, %rd15765;
	mad.lo.s64 	%rd47491, %rd4, %rd15758, %rd15766;
	cvt.u32.u64 	%r1139, %rd47491;
	shr.u64 	%rd15767, %rd47491, 32;
	and.b64  	%rd15768, %rd15742, 4294967295;
	add.s64 	%rd15769, %rd15767, %rd15768;
	mad.lo.s64 	%rd47492, %rd5, %rd15758, %rd15769;
	cvt.u32.u64 	%r1140, %rd47492;
	shr.u64 	%rd15770, %rd47492, 32;
	and.b64  	%rd15771, %rd15746, 4294967295;
	add.s64 	%rd15772, %rd15770, %rd15771;
	mad.lo.s64 	%rd47493, %rd6, %rd15758, %rd15772;
	cvt.u32.u64 	%r1141, %rd47493;
	shr.u64 	%rd15773, %rd47493, 32;
	and.b64  	%rd15774, %rd15750, 4294967295;
	add.s64 	%rd15775, %rd15773, %rd15774;
	mad.lo.s64 	%rd47494, %rd7, %rd15758, %rd15775;
	cvt.u32.u64 	%r1142, %rd47494;
	shr.u64 	%rd15776, %rd47494, 32;
	and.b64  	%rd15777, %rd15754, 4294967295;
	add.s64 	%rd15778, %rd15776, %rd15777;
	mad.lo.s64 	%rd47495, %rd8, %rd15758, %rd15778;
	cvt.u32.u64 	%r1143, %rd47495;
	shr.u64 	%rd15779, %rd47495, 32;
	and.b64  	%rd15780, %rd15757, 4294967295;
	add.s64 	%rd15781, %rd15779, %rd15780;
	mad.lo.s64 	%rd47496, %rd9, %rd15758, %rd15781;
	cvt.u32.u64 	%r1144, %rd47496;
	{ .reg .b32 tmp; mov.b64 {tmp, %r3132}, %rd47496; }
	add.s32 	%r6912, %r3130, %r3132;
	setp.gt.u32 	%p552, %r6912, %r3100;
	@%p552 bra 	$L__BB0_1283;
	cvt.u32.u64 	%r3133, %rd9;
	setp.lt.u32 	%p553, %r6912, %r3133;
	@%p553 bra 	$L__BB0_1284;
	cvt.u32.u64 	%r3134, %rd8;
	setp.lt.u32 	%p554, %r3134, %r1144;
	@%p554 bra 	$L__BB0_1283;
	cvt.u32.u64 	%r3135, %rd8;
	setp.gt.u32 	%p555, %r3135, %r1144;
	@%p555 bra 	$L__BB0_1284;
	cvt.u32.u64 	%r3136, %rd7;
	setp.lt.u32 	%p556, %r3136, %r1143;
	@%p556 bra 	$L__BB0_1283;
	cvt.u32.u64 	%r3137, %rd7;
	setp.gt.u32 	%p557, %r3137, %r1143;
	@%p557 bra 	$L__BB0_1284;
	cvt.u32.u64 	%r3138, %rd6;
	setp.lt.u32 	%p558, %r3138, %r1142;
	@%p558 bra 	$L__BB0_1283;
	cvt.u32.u64 	%r3139, %rd6;
	setp.gt.u32 	%p559, %r3139, %r1142;
	@%p559 bra 	$L__BB0_1284;
	cvt.u32.u64 	%r3140, %rd5;
	setp.lt.u32 	%p560, %r3140, %r1141;
	@%p560 bra 	$L__BB0_1283;
	cvt.u32.u64 	%r3141, %rd5;
	setp.gt.u32 	%p561, %r3141, %r1141;
	@%p561 bra 	$L__BB0_1284;
	cvt.u32.u64 	%r3142, %rd4;
	setp.lt.u32 	%p562, %r3142, %r1140;
	@%p562 bra 	$L__BB0_1283;
	cvt.u32.u64 	%r3143, %rd4;
	setp.gt.u32 	%p563, %r3143, %r1140;
	@%p563 bra 	$L__BB0_1284;
	cvt.u32.u64 	%r3144, %rd3;
	setp.lt.u32 	%p564, %r3144, %r1139;
	@%p564 bra 	$L__BB0_1283;
	cvt.u32.u64 	%r3145, %rd3;
	cvt.u32.u64 	%r3146, %rd2;
	setp.gt.u32 	%p565, %r3145, %r1139;
	cvt.u32.u64 	%r3147, %rd47490;
	setp.gt.u32 	%p566, %r3146, %r3147;
	or.pred  	%p567, %p565, %p566;
	@%p567 bra 	$L__BB0_1284;
$L__BB0_1283:
	cvt.u32.u64 	%r3148, %rd9;
	and.b64  	%rd15783, %rd47490, 4294967295;
	sub.s64 	%rd47490, %rd15783, %rd2;
	shr.u64 	%rd15784, %rd47490, 63;
	and.b64  	%rd15785, %rd47491, 4294967295;
	add.s64 	%rd15786, %rd15784, %rd3;
	sub.s64 	%rd47491, %rd15785, %rd15786;
	shr.u64 	%rd15787, %rd47491, 63;
	and.b64  	%rd15788, %rd47492, 4294967295;
	add.s64 	%rd15789, %rd15787, %rd4;
	sub.s64 	%rd47492, %rd15788, %rd15789;
	shr.u64 	%rd15790, %rd47492, 63;
	and.b64  	%rd15791, %rd47493, 4294967295;
	add.s64 	%rd15792, %rd15790, %rd5;
	sub.s64 	%rd47493, %rd15791, %rd15792;
	shr.u64 	%rd15793, %rd47493, 63;
	and.b64  	%rd15794, %rd47494, 4294967295;
	add.s64 	%rd15795, %rd15793, %rd6;
	sub.s64 	%rd47494, %rd15794, %rd15795;
	shr.u64 	%rd15796, %rd47494, 63;
	and.b64  	%rd15797, %rd47495, 4294967295;
	add.s64 	%rd15798, %rd15796, %rd7;
	sub.s64 	%rd47495, %rd15797, %rd15798;
	shr.u64 	%rd15799, %rd47495, 63;
	and.b64  	%rd15800, %rd47496, 4294967295;
	add.s64 	%rd15801, %rd15799, %rd8;
	sub.s64 	%rd47496, %rd15800, %rd15801;
	shr.u64 	%rd15802, %rd47496, 63;
	cvt.u32.u64 	%r3149, %rd15802;
	add.s32 	%r3150, %r3148, %r3149;
	sub.s32 	%r6912, %r6912, %r3150;
$L__BB0_1284:
	cvt.u32.u64 	%r3151, %rd9;
	shl.b32 	%r6913, %r6881, 1;
	shr.u32 	%r3152, %r6881, 31;
	cvt.u64.u32 	%rd15804, %r3152;
	shl.b64 	%rd15805, %rd47345, 1;
	and.b64  	%rd15806, %rd15805, 8589934590;
	or.b64  	%rd47497, %rd15806, %rd15804;
	cvt.u32.u64 	%r1149, %rd47497;
	shr.u64 	%rd15807, %rd15806, 32;
	shl.b64 	%rd15808, %rd47346, 1;
	and.b64  	%rd15809, %rd15808, 8589934590;
	or.b64  	%rd47498, %rd15807, %rd15809;
	cvt.u32.u64 	%r1150, %rd47498;
	shr.u64 	%rd15810, %rd15809, 32;
	shl.b64 	%rd15811, %rd47347, 1;
	and.b64  	%rd15812, %rd15811, 8589934590;
	or.b64  	%rd47499, %rd15810, %rd15812;
	cvt.u32.u64 	%r1151, %rd47499;
	shr.u64 	%rd15813, %rd15812, 32;
	shl.b64 	%rd15814, %rd47348, 1;
	and.b64  	%rd15815, %rd15814, 8589934590;
	or.b64  	%rd47500, %rd15813, %rd15815;
	cvt.u32.u64 	%r1152, %rd47500;
	shr.u64 	%rd15816, %rd15815, 32;
	shl.b64 	%rd15817, %rd47349, 1;
	and.b64  	%rd15818, %rd15817, 8589934590;
	or.b64  	%rd47501, %rd15816, %rd15818;
	cvt.u32.u64 	%r1153, %rd47501;
	shr.u64 	%rd15819, %rd15818, 32;
	shl.b64 	%rd15820, %rd47350, 1;
	and.b64  	%rd15821, %rd15820, 8589934590;
	or.b64  	%rd47502, %rd15819, %rd15821;
	cvt.u32.u64 	%r1154, %rd47502;
	shr.u64 	%rd15822, %rd15821, 32;
	mul.wide.u32 	%rd15823, %r6882, 2;
	add.s64 	%rd47503, %rd15822, %rd15823;
	cvt.u32.u64 	%r1155, %rd47503;
	setp.gt.u64 	%p568, %rd47503, 4294967295;
	setp.lt.u32 	%p569, %r3151, %r1155;
	or.pred  	%p570, %p568, %p569;
	@%p570 bra 	$L__BB0_1298;
	cvt.u32.u64 	%r3153, %rd9;
	setp.gt.u32 	%p571, %r3153, %r1155;
	@%p571 bra 	$L__BB0_1299;
	cvt.u32.u64 	%r3154, %rd8;
	setp.lt.u32 	%p572, %r3154, %r1154;
	@%p572 bra 	$L__BB0_1298;
	cvt.u32.u64 	%r3155, %rd8;
	setp.gt.u32 	%p573, %r3155, %r1154;
	@%p573 bra 	$L__BB0_1299;
	cvt.u32.u64 	%r3156, %rd7;
	setp.lt.u32 	%p574, %r3156, %r1153;
	@%p574 bra 	$L__BB0_1298;
	cvt.u32.u64 	%r3157, %rd7;
	setp.gt.u32 	%p575, %r3157, %r1153;
	@%p575 bra 	$L__BB0_1299;
	cvt.u32.u64 	%r3158, %rd6;
	setp.lt.u32 	%p576, %r3158, %r1152;
	@%p576 bra 	$L__BB0_1298;
	cvt.u32.u64 	%r3159, %rd6;
	setp.gt.u32 	%p577, %r3159, %r1152;
	@%p577 bra 	$L__BB0_1299;
	cvt.u32.u64 	%r3160, %rd5;
	setp.lt.u32 	%p578, %r3160, %r1151;
	@%p578 bra 	$L__BB0_1298;
	cvt.u32.u64 	%r3161, %rd5;
	setp.gt.u32 	%p579, %r3161, %r1151;
	@%p579 bra 	$L__BB0_1299;
	cvt.u32.u64 	%r3162, %rd4;
	setp.lt.u32 	%p580, %r3162, %r1150;
	@%p580 bra 	$L__BB0_1298;
	cvt.u32.u64 	%r3163, %rd4;
	setp.gt.u32 	%p581, %r3163, %r1150;
	@%p581 bra 	$L__BB0_1299;
	cvt.u32.u64 	%r3164, %rd3;
	setp.lt.u32 	%p582, %r3164, %r1149;
	@%p582 bra 	$L__BB0_1298;
	cvt.u32.u64 	%r3165, %rd3;
	cvt.u32.u64 	%r3166, %rd2;
	setp.gt.u32 	%p583, %r3165, %r1149;
	setp.lt.u32 	%p584, %r6913, %r3166;
	or.pred  	%p585, %p583, %p584;
	@%p585 bra 	$L__BB0_1299;
$L__BB0_1298:
	cvt.u64.u32 	%rd15826, %r6913;
	sub.s64 	%rd15827, %rd15826, %rd2;
	shr.u64 	%rd15828, %rd15827, 63;
	cvt.u32.u64 	%r6913, %rd15827;
	and.b64  	%rd15829, %rd47497, 4294967295;
	add.s64 	%rd15830, %rd15828, %rd3;
	sub.s64 	%rd47497, %rd15829, %rd15830;
	shr.u64 	%rd15831, %rd47497, 63;
	and.b64  	%rd15832, %rd47498, 4294967295;
	add.s64 	%rd15833, %rd15831, %rd4;
	sub.s64 	%rd47498, %rd15832, %rd15833;
	shr.u64 	%rd15834, %rd47498, 63;
	and.b64  	%rd15835, %rd47499, 4294967295;
	add.s64 	%rd15836, %rd15834, %rd5;
	sub.s64 	%rd47499, %rd15835, %rd15836;
	shr.u64 	%rd15837, %rd47499, 63;
	and.b64  	%rd15838, %rd47500, 4294967295;
	add.s64 	%rd15839, %rd15837, %rd6;
	sub.s64 	%rd47500, %rd15838, %rd15839;
	shr.u64 	%rd15840, %rd47500, 63;
	and.b64  	%rd15841, %rd47501, 4294967295;
	add.s64 	%rd15842, %rd15840, %rd7;
	sub.s64 	%rd47501, %rd15841, %rd15842;
	shr.u64 	%rd15843, %rd47501, 63;
	and.b64  	%rd15844, %rd47502, 4294967295;
	add.s64 	%rd15845, %rd15843, %rd8;
	sub.s64 	%rd47502, %rd15844, %rd15845;
	shr.u64 	%rd15846, %rd47502, 63;
	and.b64  	%rd15847, %rd47503, 4294967295;
	add.s64 	%rd15848, %rd15846, %rd9;
	sub.s64 	%rd47503, %rd15847, %rd15848;
$L__BB0_1299:
	cvt.u32.u64 	%r3167, %rd9;
	cvt.u64.u32 	%rd2288, %r6913;
	mul.wide.u32 	%rd15849, %r6913, %r6913;
	cvt.u32.u64 	%r3168, %rd15849;
	shr.u64 	%rd15850, %rd15849, 32;
	and.b64  	%rd2289, %rd47497, 4294967295;
	mul.lo.s64 	%rd15851, %rd2289, %rd2288;
	add.s64 	%rd15852, %rd15850, %rd15851;
	shr.u64 	%rd15853, %rd15852, 32;
	and.b64  	%rd2290, %rd47498, 4294967295;
	mul.lo.s64 	%rd15854, %rd2290, %rd2288;
	add.s64 	%rd15855, %rd15853, %rd15854;
	shr.u64 	%rd15856, %rd15855, 32;
	and.b64  	%rd2291, %rd47499, 4294967295;
	mul.lo.s64 	%rd15857, %rd2291, %rd2288;
	add.s64 	%rd15858, %rd15856, %rd15857;
	shr.u64 	%rd15859, %rd15858, 32;
	and.b64  	%rd2292, %rd47500, 4294967295;
	mul.lo.s64 	%rd15860, %rd2292, %rd2288;
	add.s64 	%rd15861, %rd15859, %rd15860;
	shr.u64 	%rd15862, %rd15861, 32;
	and.b64  	%rd2293, %rd47501, 4294967295;
	mul.lo.s64 	%rd15863, %rd2293, %rd2288;
	add.s64 	%rd15864, %rd15862, %rd15863;
	shr.u64 	%rd15865, %rd15864, 32;
	and.b64  	%rd2294, %rd47502, 4294967295;
	mul.lo.s64 	%rd15866, %rd2294, %rd2288;
	add.s64 	%rd15867, %rd15865, %rd15866;
	shr.u64 	%rd15868, %rd15867, 32;
	and.b64  	%rd2295, %rd47503, 4294967295;
	mul.lo.s64 	%rd15869, %rd2295, %rd2288;
	add.s64 	%rd15870, %rd15868, %rd15869;
	shr.u64 	%rd15871, %rd15870, 32;
	and.b64  	%rd15872, %rd15852, 4294967295;
	add.s64 	%rd15873, %rd15851, %rd15872;
	shr.u64 	%rd15874, %rd15873, 32;
	and.b64  	%rd15875, %rd15855, 4294967295;
	add.s64 	%rd15876, %rd15874, %rd15875;
	mad.lo.s64 	%rd15877, %rd2289, %rd2289, %rd15876;
	shr.u64 	%rd15878, %rd15877, 32;
	mul.lo.s64 	%rd15879, %rd2290, %rd2289;
	and.b64  	%rd15880, %rd15858, 4294967295;
	add.s64 	%rd15881, %rd15878, %rd15880;
	add.s64 	%rd15882, %rd15881, %rd15879;
	shr.u64 	%rd15883, %rd15882, 32;
	mul.lo.s64 	%rd15884, %rd2291, %rd2289;
	and.b64  	%rd15885, %rd15861, 4294967295;
	add.s64 	%rd15886, %rd15883, %rd15885;
	add.s64 	%rd15887, %rd15886, %rd15884;
	shr.u64 	%rd15888, %rd15887, 32;
	mul.lo.s64 	%rd15889, %rd2292, %rd2289;
	and.b64  	%rd15890, %rd15864, 4294967295;
	add.s64 	%rd15891, %rd15888, %rd15890;
	add.s64 	%rd15892, %rd15891, %rd15889;
	shr.u64 	%rd15893, %rd15892, 32;
	mul.lo.s64 	%rd15894, %rd2293, %rd2289;
	and.b64  	%rd15895, %rd15867, 4294967295;
	add.s64 	%rd15896, %rd15893, %rd15895;
	add.s64 	%rd15897, %rd15896, %rd15894;
	shr.u64 	%rd15898, %rd15897, 32;
	mul.lo.s64 	%rd15899, %rd2294, %rd2289;
	and.b64  	%rd15900, %rd15870, 4294967295;
	add.s64 	%rd15901, %rd15898, %rd15900;
	add.s64 	%rd15902, %rd15901, %rd15899;
	shr.u64 	%rd15903, %rd15902, 32;
	mul.lo.s64 	%rd15904, %rd2295, %rd2289;
	add.s64 	%rd15905, %rd15903, %rd15871;
	add.s64 	%rd15906, %rd15905, %rd15904;
	shr.u64 	%rd15907, %rd15906, 32;
	and.b64  	%rd15908, %rd15877, 4294967295;
	add.s64 	%rd15909, %rd15854, %rd15908;
	shr.u64 	%rd15910, %rd15909, 32;
	and.b64  	%rd15911, %rd15882, 4294967295;
	add.s64 	%rd15912, %rd15910, %rd15911;
	add.s64 	%rd15913, %rd15912, %rd15879;
	shr.u64 	%rd15914, %rd15913, 32;
	and.b64  	%rd15915, %rd15887, 4294967295;
	add.s64 	%rd15916, %rd15914, %rd15915;
	mad.lo.s64 	%rd15917, %rd2290, %rd2290, %rd15916;
	shr.u64 	%rd15918, %rd15917, 32;
	mul.lo.s64 	%rd15919, %rd2291, %rd2290;
	and.b64  	%rd15920, %rd15892, 4294967295;
	add.s64 	%rd15921, %rd15918, %rd15920;
	add.s64 	%rd15922, %rd15921, %rd15919;
	shr.u64 	%rd15923, %rd15922, 32;
	mul.lo.s64 	%rd15924, %rd2292, %rd2290;
	and.b64  	%rd15925, %rd15897, 4294967295;
	add.s64 	%rd15926, %rd15923, %rd15925;
	add.s64 	%rd15927, %rd15926, %rd15924;
	shr.u64 	%rd15928, %rd15927, 32;
	mul.lo.s64 	%rd15929, %rd2293, %rd2290;
	and.b64  	%rd15930, %rd15902, 4294967295;
	add.s64 	%rd15931, %rd15928, %rd15930;
	add.s64 	%rd15932, %rd15931, %rd15929;
	shr.u64 	%rd15933, %rd15932, 32;
	mul.lo.s64 	%rd15934, %rd2294, %rd2290;
	and.b64  	%rd15935, %rd15906, 4294967295;
	add.s64 	%rd15936, %rd15933, %rd15935;
	add.s64 	%rd15937, %rd15936, %rd15934;
	shr.u64 	%rd15938, %rd15937, 32;
	mul.lo.s64 	%rd15939, %rd2295, %rd2290;
	add.s64 	%rd15940, %rd15938, %rd15907;
	add.s64 	%rd15941, %rd15940, %rd15939;
	shr.u64 	%rd15942, %rd15941, 32;
	and.b64  	%rd15943, %rd15913, 4294967295;
	add.s64 	%rd15944, %rd15857, %rd15943;
	shr.u64 	%rd15945, %rd15944, 32;
	and.b64  	%rd15946, %rd15917, 4294967295;
	add.s64 	%rd15947, %rd15945, %rd15946;
	add.s64 	%rd15948, %rd15947, %rd15884;
	shr.u64 	%rd15949, %rd15948, 32;
	and.b64  	%rd15950, %rd15922, 4294967295;
	add.s64 	%rd15951, %rd15949, %rd15950;
	add.s64 	%rd15952, %rd15951, %rd15919;
	shr.u64 	%rd15953, %rd15952, 32;
	and.b64  	%rd15954, %rd15927, 4294967295;
	add.s64 	%rd15955, %rd15953, %rd15954;
	mad.lo.s64 	%rd15956, %rd2291, %rd2291, %rd15955;
	shr.u64 	%rd15957, %rd15956, 32;
	mul.lo.s64 	%rd15958, %rd2292, %rd2291;
	and.b64  	%rd15959, %rd15932, 4294967295;
	add.s64 	%rd15960, %rd15957, %rd15959;
	add.s64 	%rd15961, %rd15960, %rd15958;
	shr.u64 	%rd15962, %rd15961, 32;
	mul.lo.s64 	%rd15963, %rd2293, %rd2291;
	and.b64  	%rd15964, %rd15937, 4294967295;
	add.s64 	%rd15965, %rd15962, %rd15964;
	add.s64 	%rd15966, %rd15965, %rd15963;
	shr.u64 	%rd15967, %rd15966, 32;
	mul.lo.s64 	%rd15968, %rd2294, %rd2291;
	and.b64  	%rd15969, %rd15941, 4294967295;
	add.s64 	%rd15970, %rd15967, %rd15969;
	add.s64 	%rd15971, %rd15970, %rd15968;
	shr.u64 	%rd15972, %rd15971, 32;
	mul.lo.s64 	%rd15973, %rd2295, %rd2291;
	add.s64 	%rd15974, %rd15972, %rd15942;
	add.s64 	%rd15975, %rd15974, %rd15973;
	shr.u64 	%rd15976, %rd15975, 32;
	and.b64  	%rd15977, %rd15948, 4294967295;
	add.s64 	%rd15978, %rd15860, %rd15977;
	shr.u64 	%rd15979, %rd15978, 32;
	and.b64  	%rd15980, %rd15952, 4294967295;
	add.s64 	%rd15981, %rd15979, %rd15980;
	add.s64 	%rd15982, %rd15981, %rd15889;
	shr.u64 	%rd15983, %rd15982, 32;
	and.b64  	%rd15984, %rd15956, 4294967295;
	add.s64 	%rd15985, %rd15983, %rd15984;
	add.s64 	%rd15986, %rd15985, %rd15924;
	shr.u64 	%rd15987, %rd15986, 32;
	and.b64  	%rd15988, %rd15961, 4294967295;
	add.s64 	%rd15989, %rd15987, %rd15988;
	add.s64 	%rd15990, %rd15989, %rd15958;
	shr.u64 	%rd15991, %rd15990, 32;
	and.b64  	%rd15992, %rd15966, 4294967295;
	add.s64 	%rd15993, %rd15991, %rd15992;
	mad.lo.s64 	%rd15994, %rd2292, %rd2292, %rd15993;
	shr.u64 	%rd15995, %rd15994, 32;
	mul.lo.s64 	%rd15996, %rd2293, %rd2292;
	and.b64  	%rd15997, %rd15971, 4294967295;
	add.s64 	%rd15998, %rd15995, %rd15997;
	add.s64 	%rd15999, %rd15998, %rd15996;
	shr.u64 	%rd16000, %rd15999, 32;
	mul.lo.s64 	%rd16001, %rd2294, %rd2292;
	and.b64  	%rd16002, %rd15975, 4294967295;
	add.s64 	%rd16003, %rd16000, %rd16002;
	add.s64 	%rd16004, %rd16003, %rd16001;
	shr.u64 	%rd16005, %rd16004, 32;
	mul.lo.s64 	%rd16006, %rd2295, %rd2292;
	add.s64 	%rd16007, %rd16005, %rd15976;
	add.s64 	%rd16008, %rd16007, %rd16006;
	shr.u64 	%rd16009, %rd16008, 32;
	and.b64  	%rd16010, %rd15982, 4294967295;
	add.s64 	%rd16011, %rd15863, %rd16010;
	shr.u64 	%rd16012, %rd16011, 32;
	and.b64  	%rd16013, %rd15986, 4294967295;
	add.s64 	%rd16014, %rd16012, %rd16013;
	add.s64 	%rd16015, %rd16014, %rd15894;
	shr.u64 	%rd16016, %rd16015, 32;
	and.b64  	%rd16017, %rd15990, 4294967295;
	add.s64 	%rd16018, %rd16016, %rd16017;
	add.s64 	%rd16019, %rd16018, %rd15929;
	shr.u64 	%rd16020, %rd16019, 32;
	and.b64  	%rd16021, %rd15994, 4294967295;
	add.s64 	%rd16022, %rd16020, %rd16021;
	add.s64 	%rd16023, %rd16022, %rd15963;
	shr.u64 	%rd16024, %rd16023, 32;
	and.b64  	%rd16025, %rd15999, 4294967295;
	add.s64 	%rd16026, %rd16024, %rd16025;
	add.s64 	%rd16027, %rd16026, %rd15996;
	shr.u64 	%rd16028, %rd16027, 32;
	and.b64  	%rd16029, %rd16004, 4294967295;
	add.s64 	%rd16030, %rd16028, %rd16029;
	mad.lo.s64 	%rd16031, %rd2293, %rd2293, %rd16030;
	shr.u64 	%rd16032, %rd16031, 32;
	mul.lo.s64 	%rd16033, %rd2294, %rd2293;
	and.b64  	%rd16034, %rd16008, 4294967295;
	add.s64 	%rd16035, %rd16032, %rd16034;
	add.s64 	%rd16036, %rd16035, %rd16033;
	shr.u64 	%rd16037, %rd16036, 32;
	mul.lo.s64 	%rd16038, %rd2295, %rd2293;
	add.s64 	%rd16039, %rd16037, %rd16009;
	add.s64 	%rd16040, %rd16039, %rd16038;
	shr.u64 	%rd16041, %rd16040, 32;
	and.b64  	%rd16042, %rd16015, 4294967295;
	add.s64 	%rd16043, %rd15866, %rd16042;
	shr.u64 	%rd16044, %rd16043, 32;
	and.b64  	%rd16045, %rd16019, 4294967295;
	add.s64 	%rd16046, %rd16044, %rd16045;
	add.s64 	%rd16047, %rd16046, %rd15899;
	shr.u64 	%rd16048, %rd16047, 32;
	and.b64  	%rd16049, %rd16023, 4294967295;
	add.s64 	%rd16050, %rd16048, %rd16049;
	add.s64 	%rd16051, %rd16050, %rd15934;
	shr.u64 	%rd16052, %rd16051, 32;
	and.b64  	%rd16053, %rd16027, 4294967295;
	add.s64 	%rd16054, %rd16052, %rd16053;
	add.s64 	%rd16055, %rd16054, %rd15968;
	shr.u64 	%rd16056, %rd16055, 32;
	and.b64  	%rd16057, %rd16031, 4294967295;
	add.s64 	%rd16058, %rd16056, %rd16057;
	add.s64 	%rd16059, %rd16058, %rd16001;
	shr.u64 	%rd16060, %rd16059, 32;
	and.b64  	%rd16061, %rd16036, 4294967295;
	add.s64 	%rd16062, %rd16060, %rd16061;
	add.s64 	%rd16063, %rd16062, %rd16033;
	shr.u64 	%rd16064, %rd16063, 32;
	and.b64  	%rd16065, %rd16040, 4294967295;
	add.s64 	%rd16066, %rd16064, %rd16065;
	mad.lo.s64 	%rd16067, %rd2294, %rd2294, %rd16066;
	shr.u64 	%rd16068, %rd16067, 32;
	mul.lo.s64 	%rd16069, %rd2295, %rd2294;
	add.s64 	%rd16070, %rd16068, %rd16041;
	add.s64 	%rd16071, %rd16070, %rd16069;
	shr.u64 	%rd16072, %rd16071, 32;
	and.b64  	%rd16073, %rd16047, 4294967295;
	add.s64 	%rd16074, %rd15869, %rd16073;
	shr.u64 	%rd16075, %rd16074, 32;
	and.b64  	%rd16076, %rd16051, 4294967295;
	add.s64 	%rd16077, %rd16075, %rd16076;
	add.s64 	%rd16078, %rd16077, %rd15904;
	shr.u64 	%rd16079, %rd16078, 32;
	and.b64  	%rd16080, %rd16055, 4294967295;
	add.s64 	%rd16081, %rd16079, %rd16080;
	add.s64 	%rd16082, %rd16081, %rd15939;
	shr.u64 	%rd16083, %rd16082, 32;
	and.b64  	%rd16084, %rd16059, 4294967295;
	add.s64 	%rd16085, %rd16083, %rd16084;
	add.s64 	%rd16086, %rd16085, %rd15973;
	shr.u64 	%rd16087, %rd16086, 32;
	and.b64  	%rd16088, %rd16063, 4294967295;
	add.s64 	%rd16089, %rd16087, %rd16088;
	add.s64 	%rd16090, %rd16089, %rd16006;
	shr.u64 	%rd16091, %rd16090, 32;
	and.b64  	%rd16092, %rd16067, 4294967295;
	add.s64 	%rd16093, %rd16091, %rd16092;
	add.s64 	%rd16094, %rd16093, %rd16038;
	shr.u64 	%rd16095, %rd16094, 32;
	and.b64  	%rd16096, %rd16071, 4294967295;
	add.s64 	%rd16097, %rd16095, %rd16096;
	add.s64 	%rd16098, %rd16097, %rd16069;
	shr.u64 	%rd16099, %rd16098, 32;
	add.s64 	%rd16100, %rd16099, %rd16072;
	mad.lo.s64 	%rd16101, %rd2295, %rd2295, %rd16100;
	{ .reg .b32 tmp; mov.b64 {tmp, %r3169}, %rd16101; }
	mul.lo.s32 	%r3170, %r9, %r3168;
	cvt.u64.u32 	%rd16102, %r3170;
	and.b64  	%rd16103, %rd15849, 4294967293;
	mad.lo.s64 	%rd16104, %rd2, %rd16102, %rd16103;
	shr.u64 	%rd16105, %rd16104, 32;
	and.b64  	%rd16106, %rd15873, 4294967295;
	add.s64 	%rd16107, %rd16105, %rd16106;
	mad.lo.s64 	%rd16108, %rd3, %rd16102, %rd16107;
	cvt.u32.u64 	%r3171, %rd16108;
	shr.u64 	%rd16109, %rd16108, 32;
	and.b64  	%rd16110, %rd15909, 4294967295;
	add.s64 	%rd16111, %rd16109, %rd16110;
	mad.lo.s64 	%rd16112, %rd4, %rd16102, %rd16111;
	shr.u64 	%rd16113, %rd16112, 32;
	and.b64  	%rd16114, %rd15944, 4294967295;
	add.s64 	%rd16115, %rd16113, %rd16114;
	mad.lo.s64 	%rd16116, %rd5, %rd16102, %rd16115;
	shr.u64 	%rd16117, %rd16116, 32;
	and.b64  	%rd16118, %rd15978, 4294967295;
	add.s64 	%rd16119, %rd16117, %rd16118;
	mad.lo.s64 	%rd16120, %rd6, %rd16102, %rd16119;
	shr.u64 	%rd16121, %rd16120, 32;
	and.b64  	%rd16122, %rd16011, 4294967295;
	add.s64 	%rd16123, %rd16121, %rd16122;
	mad.lo.s64 	%rd16124, %rd7, %rd16102, %rd16123;
	shr.u64 	%rd16125, %rd16124, 32;
	and.b64  	%rd16126, %rd16043, 4294967295;
	add.s64 	%rd16127, %rd16125, %rd16126;
	mad.lo.s64 	%rd16128, %rd8, %rd16102, %rd16127;
	shr.u64 	%rd16129, %rd16128, 32;
	and.b64  	%rd16130, %rd16074, 4294967295;
	add.s64 	%rd16131, %rd16129, %rd16130;
	mad.lo.s64 	%rd16132, %rd9, %rd16102, %rd16131;
	shr.u64 	%rd16133, %rd16132, 32;
	and.b64  	%rd16134, %rd16078, 4294967295;
	add.s64 	%rd16135, %rd16133, %rd16134;
	shr.u64 	%rd16136, %rd16135, 32;
	and.b64  	%rd16137, %rd16082, 4294967295;
	add.s64 	%rd16138, %rd16136, %rd16137;
	shr.u64 	%rd16139, %rd16138, 32;
	and.b64  	%rd16140, %rd16086, 4294967295;
	add.s64 	%rd16141, %rd16139, %rd16140;
	shr.u64 	%rd16142, %rd16141, 32;
	and.b64  	%rd16143, %rd16090, 4294967295;
	add.s64 	%rd16144, %rd16142, %rd16143;
	shr.u64 	%rd16145, %rd16144, 32;
	and.b64  	%rd16146, %rd16094, 4294967295;
	add.s64 	%rd16147, %rd16145, %rd16146;
	shr.u64 	%rd16148, %rd16147, 32;
	and.b64  	%rd16149, %rd16098, 4294967295;
	add.s64 	%rd16150, %rd16148, %rd16149;
	shr.u64 	%rd16151, %rd16150, 32;
	and.b64  	%rd16152, %rd16101, 4294967295;
	add.s64 	%rd16153, %rd16151, %rd16152;
	{ .reg .b32 tmp; mov.b64 {tmp, %r3172}, %rd16153; }
	add.s32 	%r3173, %r3169, %r3172;
	mul.lo.s32 	%r3174, %r9, %r3171;
	cvt.u64.u32 	%rd16154, %r3174;
	and.b64  	%rd16155, %rd16108, 4294967295;
	mad.lo.s64 	%rd16156, %rd2, %rd16154, %rd16155;
	shr.u64 	%rd16157, %rd16156, 32;
	and.b64  	%rd16158, %rd16112, 4294967295;
	add.s64 	%rd16159, %rd16157, %rd16158;
	mad.lo.s64 	%rd16160, %rd3, %rd16154, %rd16159;
	cvt.u32.u64 	%r3175, %rd16160;
	shr.u64 	%rd16161, %rd16160, 32;
	and.b64  	%rd16162, %rd16116, 4294967295;
	add.s64 	%rd16163, %rd16161, %rd16162;
	mad.lo.s64 	%rd16164, %rd4, %rd16154, %rd16163;
	shr.u64 	%rd16165, %rd16164, 32;
	and.b64  	%rd16166, %rd16120, 4294967295;
	add.s64 	%rd16167, %rd16165, %rd16166;
	mad.lo.s64 	%rd16168, %rd5, %rd16154, %rd16167;
	shr.u64 	%rd16169, %rd16168, 32;
	and.b64  	%rd16170, %rd16124, 4294967295;
	add.s64 	%rd16171, %rd16169, %rd16170;
	mad.lo.s64 	%rd16172, %rd6, %rd16154, %rd16171;
	shr.u64 	%rd16173, %rd16172, 32;
	and.b64  	%rd16174, %rd16128, 4294967295;
	add.s64 	%rd16175, %rd16173, %rd16174;
	mad.lo.s64 	%rd16176, %rd7, %rd16154, %rd16175;
	shr.u64 	%rd16177, %rd16176, 32;
	and.b64  	%rd16178, %rd16132, 4294967295;
	add.s64 	%rd16179, %rd16177, %rd16178;
	mad.lo.s64 	%rd16180, %rd8, %rd16154, %rd16179;
	shr.u64 	%rd16181, %rd16180, 32;
	and.b64  	%rd16182, %rd16135, 4294967295;
	add.s64 	%rd16183, %rd16181, %rd16182;
	mad.lo.s64 	%rd16184, %rd9, %rd16154, %rd16183;
	shr.u64 	%rd16185, %rd16184, 32;
	and.b64  	%rd16186, %rd16138, 4294967295;
	add.s64 	%rd16187, %rd16185, %rd16186;
	shr.u64 	%rd16188, %rd16187, 32;
	and.b64  	%rd16189, %rd16141, 4294967295;
	add.s64 	%rd16190, %rd16188, %rd16189;
	shr.u64 	%rd16191, %rd16190, 32;
	and.b64  	%rd16192, %rd16144, 4294967295;
	add.s64 	%rd16193, %rd16191, %rd16192;
	shr.u64 	%rd16194, %rd16193, 32;
	and.b64  	%rd16195, %rd16147, 4294967295;
	add.s64 	%rd16196, %rd16194, %rd16195;
	shr.u64 	%rd16197, %rd16196, 32;
	and.b64  	%rd16198, %rd16150, 4294967295;
	add.s64 	%rd16199, %rd16197, %rd16198;
	shr.u64 	%rd16200, %rd16199, 32;
	and.b64  	%rd16201, %rd16153, 4294967295;
	add.s64 	%rd16202, %rd16200, %rd16201;
	{ .reg .b32 tmp; mov.b64 {tmp, %r3176}, %rd16202; }
	add.s32 	%r3177, %r3173, %r3176;
	mul.lo.s32 	%r3178, %r9, %r3175;
	cvt.u64.u32 	%rd16203, %r3178;
	and.b64  	%rd16204, %rd16160, 4294967295;
	mad.lo.s64 	%rd16205, %rd2, %rd16203, %rd16204;
	shr.u64 	%rd16206, %rd16205, 32;
	and.b64  	%rd16207, %rd16164, 4294967295;
	add.s64 	%rd16208, %rd16206, %rd16207;
	mad.lo.s64 	%rd16209, %rd3, %rd16203, %rd16208;
	cvt.u32.u64 	%r3179, %rd16209;
	shr.u64 	%rd16210, %rd16209, 32;
	and.b64  	%rd16211, %rd16168, 4294967295;
	add.s64 	%rd16212, %rd16210, %rd16211;
	mad.lo.s64 	%rd16213, %rd4, %rd16203, %rd16212;
	shr.u64 	%rd16214, %rd16213, 32;
	and.b64  	%rd16215, %rd16172, 4294967295;
	add.s64 	%rd16216, %rd16214, %rd16215;
	mad.lo.s64 	%rd16217, %rd5, %rd16203, %rd16216;
	shr.u64 	%rd16218, %rd16217, 32;
	and.b64  	%rd16219, %rd16176, 4294967295;
	add.s64 	%rd16220, %rd16218, %rd16219;
	mad.lo.s64 	%rd16221, %rd6, %rd16203, %rd16220;
	shr.u64 	%rd16222, %rd16221, 32;
	and.b64  	%rd16223, %rd16180, 4294967295;
	add.s64 	%rd16224, %rd16222, %rd16223;
	mad.lo.s64 	%rd16225, %rd7, %rd16203, %rd16224;
	shr.u64 	%rd16226, %rd16225, 32;
	and.b64  	%rd16227, %rd16184, 4294967295;
	add.s64 	%rd16228, %rd16226, %rd16227;
	mad.lo.s64 	%rd16229, %rd8, %rd16203, %rd16228;
	shr.u64 	%rd16230, %rd16229, 32;
	and.b64  	%rd16231, %rd16187, 4294967295;
	add.s64 	%rd16232, %rd16230, %rd16231;
	mad.lo.s64 	%rd16233, %rd9, %rd16203, %rd16232;
	shr.u64 	%rd16234, %rd16233, 32;
	and.b64  	%rd16235, %rd16190, 4294967295;
	add.s64 	%rd16236, %rd16234, %rd16235;
	shr.u64 	%rd16237, %rd16236, 32;
	and.b64  	%rd16238, %rd16193, 4294967295;
	add.s64 	%rd16239, %rd16237, %rd16238;
	shr.u64 	%rd16240, %rd16239, 32;
	and.b64  	%rd16241, %rd16196, 4294967295;
	add.s64 	%rd16242, %rd16240, %rd16241;
	shr.u64 	%rd16243, %rd16242, 32;
	and.b64  	%rd16244, %rd16199, 4294967295;
	add.s64 	%rd16245, %rd16243, %rd16244;
	shr.u64 	%rd16246, %rd16245, 32;
	and.b64  	%rd16247, %rd16202, 4294967295;
	add.s64 	%rd16248, %rd16246, %rd16247;
	{ .reg .b32 tmp; mov.b64 {tmp, %r3180}, %rd16248; }
	add.s32 	%r3181, %r3177, %r3180;
	mul.lo.s32 	%r3182, %r9, %r3179;
	cvt.u64.u32 	%rd16249, %r3182;
	and.b64  	%rd16250, %rd16209, 4294967295;
	mad.lo.s64 	%rd16251, %rd2, %rd16249, %rd16250;
	shr.u64 	%rd16252, %rd16251, 32;
	and.b64  	%rd16253, %rd16213, 4294967295;
	add.s64 	%rd16254, %rd16252, %rd16253;
	mad.lo.s64 	%rd16255, %rd3, %rd16249, %rd16254;
	cvt.u32.u64 	%r3183, %rd16255;
	shr.u64 	%rd16256, %rd16255, 32;
	and.b64  	%rd16257, %rd16217, 4294967295;
	add.s64 	%rd16258, %rd16256, %rd16257;
	mad.lo.s64 	%rd16259, %rd4, %rd16249, %rd16258;
	shr.u64 	%rd16260, %rd16259, 32;
	and.b64  	%rd16261, %rd16221, 4294967295;
	add.s64 	%rd16262, %rd16260, %rd16261;
	mad.lo.s64 	%rd16263, %rd5, %rd16249, %rd16262;
	shr.u64 	%rd16264, %rd16263, 32;
	and.b64  	%rd16265, %rd16225, 4294967295;
	add.s64 	%rd16266, %rd16264, %rd16265;
	mad.lo.s64 	%rd16267, %rd6, %rd16249, %rd16266;
	shr.u64 	%rd16268, %rd16267, 32;
	and.b64  	%rd16269, %rd16229, 4294967295;
	add.s64 	%rd16270, %rd16268, %rd16269;
	mad.lo.s64 	%rd16271, %rd7, %rd16249, %rd16270;
	shr.u64 	%rd16272, %rd16271, 32;
	and.b64  	%rd16273, %rd16233, 4294967295;
	add.s64 	%rd16274, %rd16272, %rd16273;
	mad.lo.s64 	%rd16275, %rd8, %rd16249, %rd16274;
	shr.u64 	%rd16276, %rd16275, 32;
	and.b64  	%rd16277, %rd16236, 4294967295;
	add.s64 	%rd16278, %rd16276, %rd16277;
	mad.lo.s64 	%rd16279, %rd9, %rd16249, %rd16278;
	shr.u64 	%rd16280, %rd16279, 32;
	and.b64  	%rd16281, %rd16239, 4294967295;
	add.s64 	%rd16282, %rd16280, %rd16281;
	shr.u64 	%rd16283, %rd16282, 32;
	and.b64  	%rd16284, %rd16242, 4294967295;
	add.s64 	%rd16285, %rd16283, %rd16284;
	shr.u64 	%rd16286, %rd16285, 32;
	and.b64  	%rd16287, %rd16245, 4294967295;
	add.s64 	%rd16288, %rd16286, %rd16287;
	shr.u64 	%rd16289, %rd16288, 32;
	and.b64  	%rd16290, %rd16248, 4294967295;
	add.s64 	%rd16291, %rd16289, %rd16290;
	{ .reg .b32 tmp; mov.b64 {tmp, %r3184}, %rd16291; }
	add.s32 	%r3185, %r3181, %r3184;
	mul.lo.s32 	%r3186, %r9, %r3183;
	cvt.u64.u32 	%rd16292, %r3186;
	and.b64  	%rd16293, %rd16255, 4294967295;
	mad.lo.s64 	%rd16294, %rd2, %rd16292, %rd16293;
	shr.u64 	%rd16295, %rd16294, 32;
	and.b64  	%rd16296, %rd16259, 4294967295;
	add.s64 	%rd16297, %rd16295, %rd16296;
	mad.lo.s64 	%rd16298, %rd3, %rd16292, %rd16297;
	cvt.u32.u64 	%r3187, %rd16298;
	shr.u64 	%rd16299, %rd16298, 32;
	and.b64  	%rd16300, %rd16263, 4294967295;
	add.s64 	%rd16301, %rd16299, %rd16300;
	mad.lo.s64 	%rd16302, %rd4, %rd16292, %rd16301;
	shr.u64 	%rd16303, %rd16302, 32;
	and.b64  	%rd16304, %rd16267, 4294967295;
	add.s64 	%rd16305, %rd16303, %rd16304;
	mad.lo.s64 	%rd16306, %rd5, %rd16292, %rd16305;
	shr.u64 	%rd16307, %rd16306, 32;
	and.b64  	%rd16308, %rd16271, 4294967295;
	add.s64 	%rd16309, %rd16307, %rd16308;
	mad.lo.s64 	%rd16310, %rd6, %rd16292, %rd16309;
	shr.u64 	%rd16311, %rd16310, 32;
	and.b64  	%rd16312, %rd16275, 4294967295;
	add.s64 	%rd16313, %rd16311, %rd16312;
	mad.lo.s64 	%rd16314, %rd7, %rd16292, %rd16313;
	shr.u64 	%rd16315, %rd16314, 32;
	and.b64  	%rd16316, %rd16279, 4294967295;
	add.s64 	%rd16317, %rd16315, %rd16316;
	mad.lo.s64 	%rd16318, %rd8, %rd16292, %rd16317;
	shr.u64 	%rd16319, %rd16318, 32;
	and.b64  	%rd16320, %rd16282, 4294967295;
	add.s64 	%rd16321, %rd16319, %rd16320;
	mad.lo.s64 	%rd16322, %rd9, %rd16292, %rd16321;
	shr.u64 	%rd16323, %rd16322, 32;
	and.b64  	%rd16324, %rd16285, 4294967295;
	add.s64 	%rd16325, %rd16323, %rd16324;
	shr.u64 	%rd16326, %rd16325, 32;
	and.b64  	%rd16327, %rd16288, 4294967295;
	add.s64 	%rd16328, %rd16326, %rd16327;
	shr.u64 	%rd16329, %rd16328, 32;
	and.b64  	%rd16330, %rd16291, 4294967295;
	add.s64 	%rd16331, %rd16329, %rd16330;
	{ .reg .b32 tmp; mov.b64 {tmp, %r3188}, %rd16331; }
	add.s32 	%r3189, %r3185, %r3188;
	mul.lo.s32 	%r3190, %r9, %r3187;
	cvt.u64.u32 	%rd16332, %r3190;
	and.b64  	%rd16333, %rd16298, 4294967295;
	mad.lo.s64 	%rd16334, %rd2, %rd16332, %rd16333;
	shr.u64 	%rd16335, %rd16334, 32;
	and.b64  	%rd16336, %rd16302, 4294967295;
	add.s64 	%rd16337, %rd16335, %rd16336;
	mad.lo.s64 	%rd16338, %rd3, %rd16332, %rd16337;
	cvt.u32.u64 	%r3191, %rd16338;
	shr.u64 	%rd16339, %rd16338, 32;
	and.b64  	%rd16340, %rd16306, 4294967295;
	add.s64 	%rd16341, %rd16339, %rd16340;
	mad.lo.s64 	%rd16342, %rd4, %rd16332, %rd16341;
	shr.u64 	%rd16343, %rd16342, 32;
	and.b64  	%rd16344, %rd16310, 4294967295;
	add.s64 	%rd16345, %rd16343, %rd16344;
	mad.lo.s64 	%rd16346, %rd5, %rd16332, %rd16345;
	shr.u64 	%rd16347, %rd16346, 32;
	and.b64  	%rd16348, %rd16314, 4294967295;
	add.s64 	%rd16349, %rd16347, %rd16348;
	mad.lo.s64 	%rd16350, %rd6, %rd16332, %rd16349;
	shr.u64 	%rd16351, %rd16350, 32;
	and.b64  	%rd16352, %rd16318, 4294967295;
	add.s64 	%rd16353, %rd16351, %rd16352;
	mad.lo.s64 	%rd16354, %rd7, %rd16332, %rd16353;
	shr.u64 	%rd16355, %rd16354, 32;
	and.b64  	%rd16356, %rd16322, 4294967295;
	add.s64 	%rd16357, %rd16355, %rd16356;
	mad.lo.s64 	%rd16358, %rd8, %rd16332, %rd16357;
	shr.u64 	%rd16359, %rd16358, 32;
	and.b64  	%rd16360, %rd16325, 4294967295;
	add.s64 	%rd16361, %rd16359, %rd16360;
	mad.lo.s64 	%rd16362, %rd9, %rd16332, %rd16361;
	shr.u64 	%rd16363, %rd16362, 32;
	and.b64  	%rd16364, %rd16328, 4294967295;
	add.s64 	%rd16365, %rd16363, %rd16364;
	shr.u64 	%rd16366, %rd16365, 32;
	and.b64  	%rd16367, %rd16331, 4294967295;
	add.s64 	%rd16368, %rd16366, %rd16367;
	{ .reg .b32 tmp; mov.b64 {tmp, %r3192}, %rd16368; }
	add.s32 	%r3193, %r3189, %r3192;
	mul.lo.s32 	%r3194, %r9, %r3191;
	cvt.u64.u32 	%rd16369, %r3194;
	and.b64  	%rd16370, %rd16338, 4294967295;
	mad.lo.s64 	%rd16371, %rd2, %rd16369, %rd16370;
	shr.u64 	%rd16372, %rd16371, 32;
	and.b64  	%rd16373, %rd16342, 4294967295;
	add.s64 	%rd16374, %rd16372, %rd16373;
	mad.lo.s64 	%rd16375, %rd3, %rd16369, %rd16374;
	cvt.u32.u64 	%r3195, %rd16375;
	shr.u64 	%rd16376, %rd16375, 32;
	and.b64  	%rd16377, %rd16346, 4294967295;
	add.s64 	%rd16378, %rd16376, %rd16377;
	mad.lo.s64 	%rd16379, %rd4, %rd16369, %rd16378;
	shr.u64 	%rd16380, %rd16379, 32;
	and.b64  	%rd16381, %rd16350, 4294967295;
	add.s64 	%rd16382, %rd16380, %rd16381;
	mad.lo.s64 	%rd16383, %rd5, %rd16369, %rd16382;
	shr.u64 	%rd16384, %rd16383, 32;
	and.b64  	%rd16385, %rd16354, 4294967295;
	add.s64 	%rd16386, %rd16384, %rd16385;
	mad.lo.s64 	%rd16387, %rd6, %rd16369, %rd16386;
	shr.u64 	%rd16388, %rd16387, 32;
	and.b64  	%rd16389, %rd16358, 4294967295;
	add.s64 	%rd16390, %rd16388, %rd16389;
	mad.lo.s64 	%rd16391, %rd7, %rd16369, %rd16390;
	shr.u64 	%rd16392, %rd16391, 32;
	and.b64  	%rd16393, %rd16362, 4294967295;
	add.s64 	%rd16394, %rd16392, %rd16393;
	mad.lo.s64 	%rd16395, %rd8, %rd16369, %rd16394;
	shr.u64 	%rd16396, %rd16395, 32;
	and.b64  	%rd16397, %rd16365, 4294967295;
	add.s64 	%rd16398, %rd16396, %rd16397;
	mad.lo.s64 	%rd16399, %rd9, %rd16369, %rd16398;
	shr.u64 	%rd16400, %rd16399, 32;
	and.b64  	%rd16401, %rd16368, 4294967295;
	add.s64 	%rd16402, %rd16400, %rd16401;
	{ .reg .b32 tmp; mov.b64 {tmp, %r3196}, %rd16402; }
	add.s32 	%r3197, %r3193, %r3196;
	mul.lo.s32 	%r3198, %r9, %r3195;
	cvt.u64.u32 	%rd16403, %r3198;
	and.b64  	%rd16404, %rd16375, 4294967295;
	mad.lo.s64 	%rd16405, %rd2, %rd16403, %rd16404;
	shr.u64 	%rd16406, %rd16405, 32;
	and.b64  	%rd16407, %rd16379, 4294967295;
	add.s64 	%rd16408, %rd16406, %rd16407;
	mad.lo.s64 	%rd47510, %rd3, %rd16403, %rd16408;
	shr.u64 	%rd16409, %rd47510, 32;
	and.b64  	%rd16410, %rd16383, 4294967295;
	add.s64 	%rd16411, %rd16409, %rd16410;
	mad.lo.s64 	%rd47509, %rd4, %rd16403, %rd16411;
	cvt.u32.u64 	%r1158, %rd47509;
	shr.u64 	%rd16412, %rd47509, 32;
	and.b64  	%rd16413, %rd16387, 4294967295;
	add.s64 	%rd16414, %rd16412, %rd16413;
	mad.lo.s64 	%rd47508, %rd5, %rd16403, %rd16414;
	cvt.u32.u64 	%r1159, %rd47508;
	shr.u64 	%rd16415, %rd47508, 32;
	and.b64  	%rd16416, %rd16391, 4294967295;
	add.s64 	%rd16417, %rd16415, %rd16416;
	mad.lo.s64 	%rd47507, %rd6, %rd16403, %rd16417;
	cvt.u32.u64 	%r1160, %rd47507;
	shr.u64 	%rd16418, %rd47507, 32;
	and.b64  	%rd16419, %rd16395, 4294967295;
	add.s64 	%rd16420, %rd16418, %rd16419;
	mad.lo.s64 	%rd47506, %rd7, %rd16403, %rd16420;
	cvt.u32.u64 	%r1161, %rd47506;
	shr.u64 	%rd16421, %rd47506, 32;
	and.b64  	%rd16422, %rd16399, 4294967295;
	add.s64 	%rd16423, %rd16421, %rd16422;
	mad.lo.s64 	%rd47505, %rd8, %rd16403, %rd16423;
	cvt.u32.u64 	%r1162, %rd47505;
	shr.u64 	%rd16424, %rd47505, 32;
	and.b64  	%rd16425, %rd16402, 4294967295;
	add.s64 	%rd16426, %rd16424, %rd16425;
	mad.lo.s64 	%rd47504, %rd9, %rd16403, %rd16426;
	cvt.u32.u64 	%r1163, %rd47504;
	{ .reg .b32 tmp; mov.b64 {tmp, %r3199}, %rd47504; }
	add.s32 	%r6914, %r3197, %r3199;
	setp.gt.u32 	%p586, %r6914, %r3167;
	@%p586 bra 	$L__BB0_1313;
	cvt.u32.u64 	%r3200, %rd9;
	setp.lt.u32 	%p587, %r6914, %r3200;
	@%p587 bra 	$L__BB0_1314;
	cvt.u32.u64 	%r3201, %rd8;
	setp.lt.u32 	%p588, %r3201, %r1163;
	@%p588 bra 	$L__BB0_1313;
	cvt.u32.u64 	%r3202, %rd8;
	setp.gt.u32 	%p589, %r3202, %r1163;
	@%p589 bra 	$L__BB0_1314;
	cvt.u32.u64 	%r3203, %rd7;
	setp.lt.u32 	%p590, %r3203, %r1162;
	@%p590 bra 	$L__BB0_1313;
	cvt.u32.u64 	%r3204, %rd7;
	setp.gt.u32 	%p591, %r3204, %r1162;
	@%p591 bra 	$L__BB0_1314;
	cvt.u32.u64 	%r3205, %rd6;
	setp.lt.u32 	%p592, %r3205, %r1161;
	@%p592 bra 	$L__BB0_1313;
	cvt.u32.u64 	%r3206, %rd6;
	setp.gt.u32 	%p593, %r3206, %r1161;
	@%p593 bra 	$L__BB0_1314;
	cvt.u32.u64 	%r3207, %rd5;
	setp.lt.u32 	%p594, %r3207, %r1160;
	@%p594 bra 	$L__BB0_1313;
	cvt.u32.u64 	%r3208, %rd5;
	setp.gt.u32 	%p595, %r3208, %r1160;
	@%p595 bra 	$L__BB0_1314;
	cvt.u32.u64 	%r3209, %rd4;
	setp.lt.u32 	%p596, %r3209, %r1159;
	@%p596 bra 	$L__BB0_1313;
	cvt.u32.u64 	%r3210, %rd4;
	setp.gt.u32 	%p597, %r3210, %r1159;
	@%p597 bra 	$L__BB0_1314;
	cvt.u32.u64 	%r3211, %rd3;
	setp.lt.u32 	%p598, %r3211, %r1158;
	@%p598 bra 	$L__BB0_1313;
	cvt.u32.u64 	%r3212, %rd3;
	cvt.u32.u64 	%r3213, %rd2;
	setp.gt.u32 	%p599, %r3212, %r1158;
	cvt.u32.u64 	%r3214, %rd47510;
	setp.gt.u32 	%p600, %r3213, %r3214;
	or.pred  	%p601, %p599, %p600;
	@%p601 bra 	$L__BB0_1314;
$L__BB0_1313:
	cvt.u32.u64 	%r3215, %rd9;
	and.b64  	%rd16428, %rd47510, 4294967295;
	sub.s64 	%rd47510, %rd16428, %rd2;
	shr.u64 	%rd16429, %rd47510, 63;
	and.b64  	%rd16430, %rd47509, 4294967295;
	add.s64 	%rd16431, %rd16429, %rd3;
	sub.s64 	%rd47509, %rd16430, %rd16431;
	shr.u64 	%rd16432, %rd47509, 63;
	and.b64  	%rd16433, %rd47508, 4294967295;
	add.s64 	%rd16434, %rd16432, %rd4;
	sub.s64 	%rd47508, %rd16433, %rd16434;
	shr.u64 	%rd16435, %rd47508, 63;
	and.b64  	%rd16436, %rd47507, 4294967295;
	add.s64 	%rd16437, %rd16435, %rd5;
	sub.s64 	%rd47507, %rd16436, %rd16437;
	shr.u64 	%rd16438, %rd47507, 63;
	and.b64  	%rd16439, %rd47506, 4294967295;
	add.s64 	%rd16440, %rd16438, %rd6;
	sub.s64 	%rd47506, %rd16439, %rd16440;
	shr.u64 	%rd16441, %rd47506, 63;
	and.b64  	%rd16442, %rd47505, 4294967295;
	add.s64 	%rd16443, %rd16441, %rd7;
	sub.s64 	%rd47505, %rd16442, %rd16443;
	shr.u64 	%rd16444, %rd47505, 63;
	and.b64  	%rd16445, %rd47504, 4294967295;
	add.s64 	%rd16446, %rd16444, %rd8;
	sub.s64 	%rd47504, %rd16445, %rd16446;
	shr.u64 	%rd16447, %rd47504, 63;
	cvt.u32.u64 	%r3216, %rd16447;
	add.s32 	%r3217, %r3215, %r3216;
	sub.s32 	%r6914, %r6914, %r3217;
$L__BB0_1314:
	and.b64  	%rd16448, %rd47510, 4294967295;
	and.b64  	%rd2317, %rd47483, 4294967295;
	sub.s64 	%rd16449, %rd16448, %rd2317;
	shr.u64 	%rd16450, %rd16449, 63;
	cvt.u32.u64 	%r6916, %rd16449;
	and.b64  	%rd16451, %rd47509, 4294967295;
	and.b64  	%rd2318, %rd47484, 4294967295;
	add.s64 	%rd16452, %rd16450, %rd2318;
	sub.s64 	%rd47516, %rd16451, %rd16452;
	shr.u64 	%rd16453, %rd47516, 63;
	and.b64  	%rd16454, %rd47508, 4294967295;
	and.b64  	%rd2320, %rd47485, 4294967295;
	add.s64 	%rd16455, %rd16453, %rd2320;
	sub.s64 	%rd47515, %rd16454, %rd16455;
	shr.u64 	%rd16456, %rd47515, 63;
	and.b64  	%rd16457, %rd47507, 4294967295;
	and.b64  	%rd2322, %rd47486, 4294967295;
	add.s64 	%rd16458, %rd16456, %rd2322;
	sub.s64 	%rd47514, %rd16457, %rd16458;
	shr.u64 	%rd16459, %rd47514, 63;
	and.b64  	%rd16460, %rd47506, 4294967295;
	and.b64  	%rd2324, %rd47487, 4294967295;
	add.s64 	%rd16461, %rd16459, %rd2324;
	sub.s64 	%rd47513, %rd16460, %rd16461;
	shr.u64 	%rd16462, %rd47513, 63;
	and.b64  	%rd16463, %rd47505, 4294967295;
	and.b64  	%rd2326, %rd47488, 4294967295;
	add.s64 	%rd16464, %rd16462, %rd2326;
	sub.s64 	%rd47512, %rd16463, %rd16464;
	shr.u64 	%rd16465, %rd47512, 63;
	and.b64  	%rd16466, %rd47504, 4294967295;
	and.b64  	%rd2328, %rd47489, 4294967295;
	add.s64 	%rd16467, %rd16465, %rd2328;
	sub.s64 	%rd47511, %rd16466, %rd16467;
	shr.u64 	%rd16468, %rd47511, 63;
	cvt.u64.u32 	%rd16469, %r6914;
	cvt.u64.u32 	%rd2330, %r6911;
	add.s64 	%rd16470, %rd16468, %rd2330;
	sub.s64 	%rd16471, %rd16469, %rd16470;
	setp.gt.s64 	%p602, %rd16471, -1;
	cvt.u32.u64 	%r6915, %rd16471;
	@%p602 bra 	$L__BB0_1316;
	cvt.u32.u64 	%r3218, %rd9;
	cvt.u32.u64 	%r3219, %rd2;
	add.s32 	%r6916, %r3219, %r6916;
	setp.lt.u32 	%p603, %r6916, %r3219;
	selp.u64 	%rd16472, 1, 0, %p603;
	and.b64  	%rd16473, %rd47516, 4294967295;
	add.s64 	%rd16474, %rd16473, %rd16472;
	add.s64 	%rd47516, %rd16474, %rd3;
	shr.u64 	%rd16475, %rd47516, 32;
	and.b64  	%rd16476, %rd47515, 4294967295;
	add.s64 	%rd16477, %rd16475, %rd16476;
	add.s64 	%rd47515, %rd16477, %rd4;
	shr.u64 	%rd16478, %rd47515, 32;
	and.b64  	%rd16479, %rd47514, 4294967295;
	add.s64 	%rd16480, %rd16478, %rd16479;
	add.s64 	%rd47514, %rd16480, %rd5;
	shr.u64 	%rd16481, %rd47514, 32;
	and.b64  	%rd16482, %rd47513, 4294967295;
	add.s64 	%rd16483, %rd16481, %rd16482;
	add.s64 	%rd47513, %rd16483, %rd6;
	shr.u64 	%rd16484, %rd47513, 32;
	and.b64  	%rd16485, %rd47512, 4294967295;
	add.s64 	%rd16486, %rd16484, %rd16485;
	add.s64 	%rd47512, %rd16486, %rd7;
	shr.u64 	%rd16487, %rd47512, 32;
	and.b64  	%rd16488, %rd47511, 4294967295;
	add.s64 	%rd16489, %rd16487, %rd16488;
	add.s64 	%rd47511, %rd16489, %rd8;
	{ .reg .b32 tmp; mov.b64 {tmp, %r3220}, %rd47511; }
	add.s32 	%r3221, %r6915, %r3220;
	add.s32 	%r6915, %r3221, %r3218;
$L__BB0_1316:
	cvt.u64.u32 	%rd16490, %r6916;
	and.b64  	%rd2343, %rd47490, 4294967295;
	sub.s64 	%rd16491, %rd16490, %rd2343;
	shr.u64 	%rd16492, %rd16491, 63;
	cvt.u32.u64 	%r6918, %rd16491;
	and.b64  	%rd16493, %rd47516, 4294967295;
	and.b64  	%rd2344, %rd47491, 4294967295;
	add.s64 	%rd16494, %rd16492, %rd2344;
	sub.s64 	%rd47522, %rd16493, %rd16494;
	shr.u64 	%rd16495, %rd47522, 63;
	and.b64  	%rd16496, %rd47515, 4294967295;
	and.b64  	%rd2346, %rd47492, 4294967295;
	add.s64 	%rd16497, %rd16495, %rd2346;
	sub.s64 	%rd47521, %rd16496, %rd16497;
	shr.u64 	%rd16498, %rd47521, 63;
	and.b64  	%rd16499, %rd47514, 4294967295;
	and.b64  	%rd2348, %rd47493, 4294967295;
	add.s64 	%rd16500, %rd16498, %rd2348;
	sub.s64 	%rd47520, %rd16499, %rd16500;
	shr.u64 	%rd16501, %rd47520, 63;
	and.b64  	%rd16502, %rd47513, 4294967295;
	and.b64  	%rd2350, %rd47494, 4294967295;
	add.s64 	%rd16503, %rd16501, %rd2350;
	sub.s64 	%rd47519, %rd16502, %rd16503;
	shr.u64 	%rd16504, %rd47519, 63;
	and.b64  	%rd16505, %rd47512, 4294967295;
	and.b64  	%rd2352, %rd47495, 4294967295;
	add.s64 	%rd16506, %rd16504, %rd2352;
	sub.s64 	%rd47518, %rd16505, %rd16506;
	shr.u64 	%rd16507, %rd47518, 63;
	and.b64  	%rd16508, %rd47511, 4294967295;
	and.b64  	%rd2354, %rd47496, 4294967295;
	add.s64 	%rd16509, %rd16507, %rd2354;
	sub.s64 	%rd47517, %rd16508, %rd16509;
	shr.u64 	%rd16510, %rd47517, 63;
	cvt.u64.u32 	%rd16511, %r6915;
	cvt.u64.u32 	%rd2356, %r6912;
	add.s64 	%rd16512, %rd16510, %rd2356;
	sub.s64 	%rd16513, %rd16511, %rd16512;
	setp.gt.s64 	%p604, %rd16513, -1;
	cvt.u32.u64 	%r6917, %rd16513;
	@%p604 bra 	$L__BB0_1318;
	cvt.u32.u64 	%r3222, %rd9;
	cvt.u32.u64 	%r3223, %rd2;
	add.s32 	%r6918, %r3223, %r6918;
	setp.lt.u32 	%p605, %r6918, %r3223;
	selp.u64 	%rd16514, 1, 0, %p605;
	and.b64  	%rd16515, %rd47522, 4294967295;
	add.s64 	%rd16516, %rd16515, %rd16514;
	add.s64 	%rd47522, %rd16516, %rd3;
	shr.u64 	%rd16517, %rd47522, 32;
	and.b64  	%rd16518, %rd47521, 4294967295;
	add.s64 	%rd16519, %rd16517, %rd16518;
	add.s64 	%rd47521, %rd16519, %rd4;
	shr.u64 	%rd16520, %rd47521, 32;
	and.b64  	%rd16521, %rd47520, 4294967295;
	add.s64 	%rd16522, %rd16520, %rd16521;
	add.s64 	%rd47520, %rd16522, %rd5;
	shr.u64 	%rd16523, %rd47520, 32;
	and.b64  	%rd16524, %rd47519, 4294967295;
	add.s64 	%rd16525, %rd16523, %rd16524;
	add.s64 	%rd47519, %rd16525, %rd6;
	shr.u64 	%rd16526, %rd47519, 32;
	and.b64  	%rd16527, %rd47518, 4294967295;
	add.s64 	%rd16528, %rd16526, %rd16527;
	add.s64 	%rd47518, %rd16528, %rd7;
	shr.u64 	%rd16529, %rd47518, 32;
	and.b64  	%rd16530, %rd47517, 4294967295;
	add.s64 	%rd16531, %rd16529, %rd16530;
	add.s64 	%rd47517, %rd16531, %rd8;
	{ .reg .b32 tmp; mov.b64 {tmp, %r3224}, %rd47517; }
	add.s32 	%r3225, %r6917, %r3224;
	add.s32 	%r6917, %r3225, %r3222;
$L__BB0_1318:
	cvt.u64.u32 	%rd16532, %r6918;
	sub.s64 	%rd16533, %rd16532, %rd2343;
	shr.u64 	%rd16534, %rd16533, 63;
	cvt.u32.u64 	%r6959, %rd16533;
	and.b64  	%rd16535, %rd47522, 4294967295;
	add.s64 	%rd16536, %rd16534, %rd2344;
	sub.s64 	%rd47528, %rd16535, %rd16536;
	shr.u64 	%rd16537, %rd47528, 63;
	and.b64  	%rd16538, %rd47521, 4294967295;
	add.s64 	%rd16539, %rd16537, %rd2346;
	sub.s64 	%rd47527, %rd16538, %rd16539;
	shr.u64 	%rd16540, %rd47527, 63;
	and.b64  	%rd16541, %rd47520, 4294967295;
	add.s64 	%rd16542, %rd16540, %rd2348;
	sub.s64 	%rd47526, %rd16541, %rd16542;
	shr.u64 	%rd16543, %rd47526, 63;
	and.b64  	%rd16544, %rd47519, 4294967295;
	add.s64 	%rd16545, %rd16543, %rd2350;
	sub.s64 	%rd47525, %rd16544, %rd16545;
	shr.u64 	%rd16546, %rd47525, 63;
	and.b64  	%rd16547, %rd47518, 4294967295;
	add.s64 	%rd16548, %rd16546, %rd2352;
	sub.s64 	%rd47524, %rd16547, %rd16548;
	shr.u64 	%rd16549, %rd47524, 63;
	and.b64  	%rd16550, %rd47517, 4294967295;
	add.s64 	%rd16551, %rd16549, %rd2354;
	sub.s64 	%rd47523, %rd16550, %rd16551;
	shr.u64 	%rd16552, %rd47523, 63;
	cvt.u64.u32 	%rd16553, %r6917;
	add.s64 	%rd16554, %rd16552, %rd2356;
	sub.s64 	%rd16555, %rd16553, %rd16554;
	setp.gt.s64 	%p606, %rd16555, -1;
	cvt.u32.u64 	%r6952, %rd16555;
	@%p606 bra 	$L__BB0_1320;
	cvt.u32.u64 	%r3226, %rd9;
	cvt.u32.u64 	%r3227, %rd2;
	add.s32 	%r6959, %r3227, %r6959;
	setp.lt.u32 	%p607, %r6959, %r3227;
	selp.u64 	%rd16556, 1, 0, %p607;
	and.b64  	%rd16557, %rd47528, 4294967295;
	add.s64 	%rd16558, %rd16557, %rd16556;
	add.s64 	%rd47528, %rd16558, %rd3;
	shr.u64 	%rd16559, %rd47528, 32;
	and.b64  	%rd16560, %rd47527, 4294967295;
	add.s64 	%rd16561, %rd16559, %rd16560;
	add.s64 	%rd47527, %rd16561, %rd4;
	shr.u64 	%rd16562, %rd47527, 32;
	and.b64  	%rd16563, %rd47526, 4294967295;
	add.s64 	%rd16564, %rd16562, %rd16563;
	add.s64 	%rd47526, %rd16564, %rd5;
	shr.u64 	%rd16565, %rd47526, 32;
	and.b64  	%rd16566, %rd47525, 4294967295;
	add.s64 	%rd16567, %rd16565, %rd16566;
	add.s64 	%rd47525, %rd16567, %rd6;
	shr.u64 	%rd16568, %rd47525, 32;
	and.b64  	%rd16569, %rd47524, 4294967295;
	add.s64 	%rd16570, %rd16568, %rd16569;
	add.s64 	%rd47524, %rd16570, %rd7;
	shr.u64 	%rd16571, %rd47524, 32;
	and.b64  	%rd16572, %rd47523, 4294967295;
	add.s64 	%rd16573, %rd16571, %rd16572;
	add.s64 	%rd47523, %rd16573, %rd8;
	{ .reg .b32 tmp; mov.b64 {tmp, %r3228}, %rd47523; }
	add.s32 	%r3229, %r6952, %r3228;
	add.s32 	%r6952, %r3229, %r3226;
$L__BB0_1320:
	cvt.u32.u64 	%r6958, %rd47528;
	cvt.u32.u64 	%r6957, %rd47527;
	cvt.u32.u64 	%r6956, %rd47526;
	cvt.u32.u64 	%r6955, %rd47525;
	cvt.u32.u64 	%r6954, %rd47524;
	cvt.u32.u64 	%r6953, %rd47523;
	cvt.u64.u32 	%rd16574, %r6959;
	sub.s64 	%rd16575, %rd2343, %rd16574;
	shr.u64 	%rd16576, %rd16575, 63;
	cvt.u32.u64 	%r6921, %rd16575;
	and.b64  	%rd16577, %rd47528, 4294967295;
	add.s64 	%rd16578, %rd16576, %rd16577;
	sub.s64 	%rd47529, %rd2344, %rd16578;
	shr.u64 	%rd16579, %rd47529, 63;
	and.b64  	%rd16580, %rd47527, 4294967295;
	add.s64 	%rd16581, %rd16579, %rd16580;
	sub.s64 	%rd47530, %rd2346, %rd16581;
	shr.u64 	%rd16582, %rd47530, 63;
	and.b64  	%rd16583, %rd47526, 4294967295;
	add.s64 	%rd16584, %rd16582, %rd16583;
	sub.s64 	%rd47531, %rd2348, %rd16584;
	shr.u64 	%rd16585, %rd47531, 63;
	and.b64  	%rd16586, %rd47525, 4294967295;
	add.s64 	%rd16587, %rd16585, %rd16586;
	sub.s64 	%rd47532, %rd2350, %rd16587;
	shr.u64 	%rd16588, %rd47532, 63;
	and.b64  	%rd16589, %rd47524, 4294967295;
	add.s64 	%rd16590, %rd16588, %rd16589;
	sub.s64 	%rd47533, %rd2352, %rd16590;
	shr.u64 	%rd16591, %rd47533, 63;
	and.b64  	%rd16592, %rd47523, 4294967295;
	add.s64 	%rd16593, %rd16591, %rd16592;
	sub.s64 	%rd47534, %rd2354, %rd16593;
	shr.u64 	%rd16594, %rd47534, 63;
	cvt.u64.u32 	%rd16595, %r6952;
	add.s64 	%rd16596, %rd16594, %rd16595;
	sub.s64 	%rd16597, %rd2356, %rd16596;
	setp.gt.s64 	%p608, %rd16597, -1;
	cvt.u32.u64 	%r6922, %rd16597;
	@%p608 bra 	$L__BB0_1322;
	cvt.u32.u64 	%r3230, %rd9;
	cvt.u32.u64 	%r3231, %rd2;
	add.s32 	%r6921, %r3231, %r6921;
	setp.lt.u32 	%p609, %r6921, %r3231;
	selp.u64 	%rd16598, 1, 0, %p609;
	and.b64  	%rd16599, %rd47529, 4294967295;
	add.s64 	%rd16600, %rd16599, %rd16598;
	add.s64 	%rd47529, %rd16600, %rd3;
	shr.u64 	%rd16601, %rd47529, 32;
	and.b64  	%rd16602, %rd47530, 4294967295;
	add.s64 	%rd16603, %rd16601, %rd16602;
	add.s64 	%rd47530, %rd16603, %rd4;
	shr.u64 	%rd16604, %rd47530, 32;
	and.b64  	%rd16605, %rd47531, 4294967295;
	add.s64 	%rd16606, %rd16604, %rd16605;
	add.s64 	%rd47531, %rd16606, %rd5;
	shr.u64 	%rd16607, %rd47531, 32;
	and.b64  	%rd16608, %rd47532, 4294967295;
	add.s64 	%rd16609, %rd16607, %rd16608;
	add.s64 	%rd47532, %rd16609, %rd6;
	shr.u64 	%rd16610, %rd47532, 32;
	and.b64  	%rd16611, %rd47533, 4294967295;
	add.s64 	%rd16612, %rd16610, %rd16611;
	add.s64 	%rd47533, %rd16612, %rd7;
	shr.u64 	%rd16613, %rd47533, 32;
	and.b64  	%rd16614, %rd47534, 4294967295;
	add.s64 	%rd16615, %rd16613, %rd16614;
	add.s64 	%rd47534, %rd16615, %rd8;
	{ .reg .b32 tmp; mov.b64 {tmp, %r3232}, %rd47534; }
	add.s32 	%r3233, %r6922, %r3232;
	add.s32 	%r6922, %r3233, %r3230;
$L__BB0_1322:
	cvt.u32.u64 	%r3234, %rd9;
	cvt.u64.u32 	%rd16616, %r6921;
	mul.lo.s64 	%rd16617, %rd16616, %rd2288;
	cvt.u32.u64 	%r3235, %rd16617;
	shr.u64 	%rd16618, %rd16617, 32;
	and.b64  	%rd16619, %rd47529, 4294967295;
	mad.lo.s64 	%rd16620, %rd16619, %rd2288, %rd16618;
	shr.u64 	%rd16621, %rd16620, 32;
	and.b64  	%rd16622, %rd47530, 4294967295;
	mad.lo.s64 	%rd16623, %rd16622, %rd2288, %rd16621;
	shr.u64 	%rd16624, %rd16623, 32;
	and.b64  	%rd16625, %rd47531, 4294967295;
	mad.lo.s64 	%rd16626, %rd16625, %rd2288, %rd16624;
	shr.u64 	%rd16627, %rd16626, 32;
	and.b64  	%rd16628, %rd47532, 4294967295;
	mad.lo.s64 	%rd16629, %rd16628, %rd2288, %rd16627;
	shr.u64 	%rd16630, %rd16629, 32;
	and.b64  	%rd16631, %rd47533, 4294967295;
	mad.lo.s64 	%rd16632, %rd16631, %rd2288, %rd16630;
	shr.u64 	%rd16633, %rd16632, 32;
	and.b64  	%rd16634, %rd47534, 4294967295;
	mad.lo.s64 	%rd16635, %rd16634, %rd2288, %rd16633;
	shr.u64 	%rd16636, %rd16635, 32;
	cvt.u64.u32 	%rd16637, %r6922;
	mad.lo.s64 	%rd16638, %rd16637, %rd2288, %rd16636;
	shr.u64 	%rd16639, %rd16638, 32;
	and.b64  	%rd16640, %rd16620, 4294967295;
	mad.lo.s64 	%rd16641, %rd2289, %rd16616, %rd16640;
	shr.u64 	%rd16642, %rd16641, 32;
	and.b64  	%rd16643, %rd16623, 4294967295;
	add.s64 	%rd16644, %rd16642, %rd16643;
	mad.lo.s64 	%rd16645, %rd16619, %rd2289, %rd16644;
	shr.u64 	%rd16646, %rd16645, 32;
	and.b64  	%rd16647, %rd16626, 4294967295;
	add.s64 	%rd16648, %rd16646, %rd16647;
	mad.lo.s64 	%rd16649, %rd16622, %rd2289, %rd16648;
	shr.u64 	%rd16650, %rd16649, 32;
	and.b64  	%rd16651, %rd16629, 4294967295;
	add.s64 	%rd16652, %rd16650, %rd16651;
	mad.lo.s64 	%rd16653, %rd16625, %rd2289, %rd16652;
	shr.u64 	%rd16654, %rd16653, 32;
	and.b64  	%rd16655, %rd16632, 4294967295;
	add.s64 	%rd16656, %rd16654, %rd16655;
	mad.lo.s64 	%rd16657, %rd16628, %rd2289, %rd16656;
	shr.u64 	%rd16658, %rd16657, 32;
	and.b64  	%rd16659, %rd16635, 4294967295;
	add.s64 	%rd16660, %rd16658, %rd16659;
	mad.lo.s64 	%rd16661, %rd16631, %rd2289, %rd16660;
	shr.u64 	%rd16662, %rd16661, 32;
	and.b64  	%rd16663, %rd16638, 4294967295;
	add.s64 	%rd16664, %rd16662, %rd16663;
	mad.lo.s64 	%rd16665, %rd16634, %rd2289, %rd16664;
	shr.u64 	%rd16666, %rd16665, 32;
	add.s64 	%rd16667, %rd16666, %rd16639;
	mad.lo.s64 	%rd16668, %rd2289, %rd16637, %rd16667;
	shr.u64 	%rd16669, %rd16668, 32;
	and.b64  	%rd16670, %rd16645, 4294967295;
	mad.lo.s64 	%rd16671, %rd2290, %rd16616, %rd16670;
	shr.u64 	%rd16672, %rd16671, 32;
	and.b64  	%rd16673, %rd16649, 4294967295;
	add.s64 	%rd16674, %rd16672, %rd16673;
	mad.lo.s64 	%rd16675, %rd16619, %rd2290, %rd16674;
	shr.u64 	%rd16676, %rd16675, 32;
	and.b64  	%rd16677, %rd16653, 4294967295;
	add.s64 	%rd16678, %rd16676, %rd16677;
	mad.lo.s64 	%rd16679, %rd16622, %rd2290, %rd16678;
	shr.u64 	%rd16680, %rd16679, 32;
	and.b64  	%rd16681, %rd16657, 4294967295;
	add.s64 	%rd16682, %rd16680, %rd16681;
	mad.lo.s64 	%rd16683, %rd16625, %rd2290, %rd16682;
	shr.u64 	%rd16684, %rd16683, 32;
	and.b64  	%rd16685, %rd16661, 4294967295;
	add.s64 	%rd16686, %rd16684, %rd16685;
	mad.lo.s64 	%rd16687, %rd16628, %rd2290, %rd16686;
	shr.u64 	%rd16688, %rd16687, 32;
	and.b64  	%rd16689, %rd16665, 4294967295;
	add.s64 	%rd16690, %rd16688, %rd16689;
	mad.lo.s64 	%rd16691, %rd16631, %rd2290, %rd16690;
	shr.u64 	%rd16692, %rd16691, 32;
	and.b64  	%rd16693, %rd16668, 4294967295;
	add.s64 	%rd16694, %rd16692, %rd16693;
	mad.lo.s64 	%rd16695, %rd16634, %rd2290, %rd16694;
	shr.u64 	%rd16696, %rd16695, 32;
	add.s64 	%rd16697, %rd16696, %rd16669;
	mad.lo.s64 	%rd16698, %rd2290, %rd16637, %rd16697;
	shr.u64 	%rd16699, %rd16698, 32;
	and.b64  	%rd16700, %rd16675, 4294967295;
	mad.lo.s64 	%rd16701, %rd2291, %rd16616, %rd16700;
	shr.u64 	%rd16702, %rd16701, 32;
	and.b64  	%rd16703, %rd16679, 4294967295;
	add.s64 	%rd16704, %rd16702, %rd16703;
	mad.lo.s64 	%rd16705, %rd16619, %rd2291, %rd16704;
	shr.u64 	%rd16706, %rd16705, 32;
	and.b64  	%rd16707, %rd16683, 4294967295;
	add.s64 	%rd16708, %rd16706, %rd16707;
	mad.lo.s64 	%rd16709, %rd16622, %rd2291, %rd16708;
	shr.u64 	%rd16710, %rd16709, 32;
	and.b64  	%rd16711, %rd16687, 4294967295;
	add.s64 	%rd16712, %rd16710, %rd16711;
	mad.lo.s64 	%rd16713, %rd16625, %rd2291, %rd16712;
	shr.u64 	%rd16714, %rd16713, 32;
	and.b64  	%rd16715, %rd16691, 4294967295;
	add.s64 	%rd16716, %rd16714, %rd16715;
	mad.lo.s64 	%rd16717, %rd16628, %rd2291, %rd16716;
	shr.u64 	%rd16718, %rd16717, 32;
	and.b64  	%rd16719, %rd16695, 4294967295;
	add.s64 	%rd16720, %rd16718, %rd16719;
	mad.lo.s64 	%rd16721, %rd16631, %rd2291, %rd16720;
	shr.u64 	%rd16722, %rd16721, 32;
	and.b64  	%rd16723, %rd16698, 4294967295;
	add.s64 	%rd16724, %rd16722, %rd16723;
	mad.lo.s64 	%rd16725, %rd16634, %rd2291, %rd16724;
	shr.u64 	%rd16726, %rd16725, 32;
	add.s64 	%rd16727, %rd16726, %rd16699;
	mad.lo.s64 	%rd16728, %rd2291, %rd16637, %rd16727;
	shr.u64 	%rd16729, %rd16728, 32;
	and.b64  	%rd16730, %rd16705, 4294967295;
	mad.lo.s64 	%rd16731, %rd2292, %rd16616, %rd16730;
	shr.u64 	%rd16732, %rd16731, 32;
	and.b64  	%rd16733, %rd16709, 4294967295;
	add.s64 	%rd16734, %rd16732, %rd16733;
	mad.lo.s64 	%rd16735, %rd16619, %rd2292, %rd16734;
	shr.u64 	%rd16736, %rd16735, 32;
	and.b64  	%rd16737, %rd16713, 4294967295;
	add.s64 	%rd16738, %rd16736, %rd16737;
	mad.lo.s64 	%rd16739, %rd16622, %rd2292, %rd16738;
	shr.u64 	%rd16740, %rd16739, 32;
	and.b64  	%rd16741, %rd16717, 4294967295;
	add.s64 	%rd16742, %rd16740, %rd16741;
	mad.lo.s64 	%rd16743, %rd16625, %rd2292, %rd16742;
	shr.u64 	%rd16744, %rd16743, 32;
	and.b64  	%rd16745, %rd16721, 4294967295;
	add.s64 	%rd16746, %rd16744, %rd16745;
	mad.lo.s64 	%rd16747, %rd16628, %rd2292, %rd16746;
	shr.u64 	%rd16748, %rd16747, 32;
	and.b64  	%rd16749, %rd16725, 4294967295;
	add.s64 	%rd16750, %rd16748, %rd16749;
	mad.lo.s64 	%rd16751, %rd16631, %rd2292, %rd16750;
	shr.u64 	%rd16752, %rd16751, 32;
	and.b64  	%rd16753, %rd16728, 4294967295;
	add.s64 	%rd16754, %rd16752, %rd16753;
	mad.lo.s64 	%rd16755, %rd16634, %rd2292, %rd16754;
	shr.u64 	%rd16756, %rd16755, 32;
	add.s64 	%rd16757, %rd16756, %rd16729;
	mad.lo.s64 	%rd16758, %rd2292, %rd16637, %rd16757;
	shr.u64 	%rd16759, %rd16758, 32;
	and.b64  	%rd16760, %rd16735, 4294967295;
	mad.lo.s64 	%rd16761, %rd2293, %rd16616, %rd16760;
	shr.u64 	%rd16762, %rd16761, 32;
	and.b64  	%rd16763, %rd16739, 4294967295;
	add.s64 	%rd16764, %rd16762, %rd16763;
	mad.lo.s64 	%rd16765, %rd16619, %rd2293, %rd16764;
	shr.u64 	%rd16766, %rd16765, 32;
	and.b64  	%rd16767, %rd16743, 4294967295;
	add.s64 	%rd16768, %rd16766, %rd16767;
	mad.lo.s64 	%rd16769, %rd16622, %rd2293, %rd16768;
	shr.u64 	%rd16770, %rd16769, 32;
	and.b64  	%rd16771, %rd16747, 4294967295;
	add.s64 	%rd16772, %rd16770, %rd16771;
	mad.lo.s64 	%rd16773, %rd16625, %rd2293, %rd16772;
	shr.u64 	%rd16774, %rd16773, 32;
	and.b64  	%rd16775, %rd16751, 4294967295;
	add.s64 	%rd16776, %rd16774, %rd16775;
	mad.lo.s64 	%rd16777, %rd16628, %rd2293, %rd16776;
	shr.u64 	%rd16778, %rd16777, 32;
	and.b64  	%rd16779, %rd16755, 4294967295;
	add.s64 	%rd16780, %rd16778, %rd16779;
	mad.lo.s64 	%rd16781, %rd16631, %rd2293, %rd16780;
	shr.u64 	%rd16782, %rd16781, 32;
	and.b64  	%rd16783, %rd16758, 4294967295;
	add.s64 	%rd16784, %rd16782, %rd16783;
	mad.lo.s64 	%rd16785, %rd16634, %rd2293, %rd16784;
	shr.u64 	%rd16786, %rd16785, 32;
	add.s64 	%rd16787, %rd16786, %rd16759;
	mad.lo.s64 	%rd16788, %rd2293, %rd16637, %rd16787;
	shr.u64 	%rd16789, %rd16788, 32;
	and.b64  	%rd16790, %rd16765, 4294967295;
	mad.lo.s64 	%rd16791, %rd2294, %rd16616, %rd16790;
	shr.u64 	%rd16792, %rd16791, 32;
	and.b64  	%rd16793, %rd16769, 4294967295;
	add.s64 	%rd16794, %rd16792, %rd16793;
	mad.lo.s64 	%rd16795, %rd16619, %rd2294, %rd16794;
	shr.u64 	%rd16796, %rd16795, 32;
	and.b64  	%rd16797, %rd16773, 4294967295;
	add.s64 	%rd16798, %rd16796, %rd16797;
	mad.lo.s64 	%rd16799, %rd16622, %rd2294, %rd16798;
	shr.u64 	%rd16800, %rd16799, 32;
	and.b64  	%rd16801, %rd16777, 4294967295;
	add.s64 	%rd16802, %rd16800, %rd16801;
	mad.lo.s64 	%rd16803, %rd16625, %rd2294, %rd16802;
	shr.u64 	%rd16804, %rd16803, 32;
	and.b64  	%rd16805, %rd16781, 4294967295;
	add.s64 	%rd16806, %rd16804, %rd16805;
	mad.lo.s64 	%rd16807, %rd16628, %rd2294, %rd16806;
	shr.u64 	%rd16808, %rd16807, 32;
	and.b64  	%rd16809, %rd16785, 4294967295;
	add.s64 	%rd16810, %rd16808, %rd16809;
	mad.lo.s64 	%rd16811, %rd16631, %rd2294, %rd16810;
	shr.u64 	%rd16812, %rd16811, 32;
	and.b64  	%rd16813, %rd16788, 4294967295;
	add.s64 	%rd16814, %rd16812, %rd16813;
	mad.lo.s64 	%rd16815, %rd16634, %rd2294, %rd16814;
	shr.u64 	%rd16816, %rd16815, 32;
	add.s64 	%rd16817, %rd16816, %rd16789;
	mad.lo.s64 	%rd16818, %rd2294, %rd16637, %rd16817;
	shr.u64 	%rd16819, %rd16818, 32;
	and.b64  	%rd16820, %rd16795, 4294967295;
	mad.lo.s64 	%rd16821, %rd2295, %rd16616, %rd16820;
	shr.u64 	%rd16822, %rd16821, 32;
	and.b64  	%rd16823, %rd16799, 4294967295;
	add.s64 	%rd16824, %rd16822, %rd16823;
	mad.lo.s64 	%rd16825, %rd16619, %rd2295, %rd16824;
	shr.u64 	%rd16826, %rd16825, 32;
	and.b64  	%rd16827, %rd16803, 4294967295;
	add.s64 	%rd16828, %rd16826, %rd16827;
	mad.lo.s64 	%rd16829, %rd16622, %rd2295, %rd16828;
	shr.u64 	%rd16830, %rd16829, 32;
	and.b64  	%rd16831, %rd16807, 4294967295;
	add.s64 	%rd16832, %rd16830, %rd16831;
	mad.lo.s64 	%rd16833, %rd16625, %rd2295, %rd16832;
	shr.u64 	%rd16834, %rd16833, 32;
	and.b64  	%rd16835, %rd16811, 4294967295;
	add.s64 	%rd16836, %rd16834, %rd16835;
	mad.lo.s64 	%rd16837, %rd16628, %rd2295, %rd16836;
	shr.u64 	%rd16838, %rd16837, 32;
	and.b64  	%rd16839, %rd16815, 4294967295;
	add.s64 	%rd16840, %rd16838, %rd16839;
	mad.lo.s64 	%rd16841, %rd16631, %rd2295, %rd16840;
	shr.u64 	%rd16842, %rd16841, 32;
	and.b64  	%rd16843, %rd16818, 4294967295;
	add.s64 	%rd16844, %rd16842, %rd16843;
	mad.lo.s64 	%rd16845, %rd16634, %rd2295, %rd16844;
	shr.u64 	%rd16846, %rd16845, 32;
	add.s64 	%rd16847, %rd16846, %rd16819;
	mad.lo.s64 	%rd16848, %rd2295, %rd16637, %rd16847;
	{ .reg .b32 tmp; mov.b64 {tmp, %r3236}, %rd16848; }
	mul.lo.s32 	%r3237, %r9, %r3235;
	cvt.u64.u32 	%rd16849, %r3237;
	and.b64  	%rd16850, %rd16617, 4294967295;
	mad.lo.s64 	%rd16851, %rd2, %rd16849, %rd16850;
	shr.u64 	%rd16852, %rd16851, 32;
	and.b64  	%rd16853, %rd16641, 4294967295;
	add.s64 	%rd16854, %rd16852, %rd16853;
	mad.lo.s64 	%rd16855, %rd3, %rd16849, %rd16854;
	cvt.u32.u64 	%r3238, %rd16855;
	shr.u64 	%rd16856, %rd16855, 32;
	and.b64  	%rd16857, %rd16671, 4294967295;
	add.s64 	%rd16858, %rd16856, %rd16857;
	mad.lo.s64 	%rd16859, %rd4, %rd16849, %rd16858;
	shr.u64 	%rd16860, %rd16859, 32;
	and.b64  	%rd16861, %rd16701, 4294967295;
	add.s64 	%rd16862, %rd16860, %rd16861;
	mad.lo.s64 	%rd16863, %rd5, %rd16849, %rd16862;
	shr.u64 	%rd16864, %rd16863, 32;
	and.b64  	%rd16865, %rd16731, 4294967295;
	add.s64 	%rd16866, %rd16864, %rd16865;
	mad.lo.s64 	%rd16867, %rd6, %rd16849, %rd16866;
	shr.u64 	%rd16868, %rd16867, 32;
	and.b64  	%rd16869, %rd16761, 4294967295;
	add.s64 	%rd16870, %rd16868, %rd16869;
	mad.lo.s64 	%rd16871, %rd7, %rd16849, %rd16870;
	shr.u64 	%rd16872, %rd16871, 32;
	and.b64  	%rd16873, %rd16791, 4294967295;
	add.s64 	%rd16874, %rd16872, %rd16873;
	mad.lo.s64 	%rd16875, %rd8, %rd16849, %rd16874;
	shr.u64 	%rd16876, %rd16875, 32;
	and.b64  	%rd16877, %rd16821, 4294967295;
	add.s64 	%rd16878, %rd16876, %rd16877;
	mad.lo.s64 	%rd16879, %rd9, %rd16849, %rd16878;
	shr.u64 	%rd16880, %rd16879, 32;
	and.b64  	%rd16881, %rd16825, 4294967295;
	add.s64 	%rd16882, %rd16880, %rd16881;
	shr.u64 	%rd16883, %rd16882, 32;
	and.b64  	%rd16884, %rd16829, 4294967295;
	add.s64 	%rd16885, %rd16883, %rd16884;
	shr.u64 	%rd16886, %rd16885, 32;
	and.b64  	%rd16887, %rd16833, 4294967295;
	add.s64 	%rd16888, %rd16886, %rd16887;
	shr.u64 	%rd16889, %rd16888, 32;
	and.b64  	%rd16890, %rd16837, 4294967295;
	add.s64 	%rd16891, %rd16889, %rd16890;
	shr.u64 	%rd16892, %rd16891, 32;
	and.b64  	%rd16893, %rd16841, 4294967295;
	add.s64 	%rd16894, %rd16892, %rd16893;
	shr.u64 	%rd16895, %rd16894, 32;
	and.b64  	%rd16896, %rd16845, 4294967295;
	add.s64 	%rd16897, %rd16895, %rd16896;
	shr.u64 	%rd16898, %rd16897, 32;
	and.b64  	%rd16899, %rd16848, 4294967295;
	add.s64 	%rd16900, %rd16898, %rd16899;
	{ .reg .b32 tmp; mov.b64 {tmp, %r3239}, %rd16900; }
	add.s32 	%r3240, %r3236, %r3239;
	mul.lo.s32 	%r3241, %r9, %r3238;
	cvt.u64.u32 	%rd16901, %r3241;
	and.b64  	%rd16902, %rd16855, 4294967295;
	mad.lo.s64 	%rd16903, %rd2, %rd16901, %rd16902;
	shr.u64 	%rd16904, %rd16903, 32;
	and.b64  	%rd16905, %rd16859, 4294967295;
	add.s64 	%rd16906, %rd16904, %rd16905;
	mad.lo.s64 	%rd16907, %rd3, %rd16901, %rd16906;
	cvt.u32.u64 	%r3242, %rd16907;
	shr.u64 	%rd16908, %rd16907, 32;
	and.b64  	%rd16909, %rd16863, 4294967295;
	add.s64 	%rd16910, %rd16908, %rd16909;
	mad.lo.s64 	%rd16911, %rd4, %rd16901, %rd16910;
	shr.u64 	%rd16912, %rd16911, 32;
	and.b64  	%rd16913, %rd16867, 4294967295;
	add.s64 	%rd16914, %rd16912, %rd16913;
	mad.lo.s64 	%rd16915, %rd5, %rd16901, %rd16914;
	shr.u64 	%rd16916, %rd16915, 32;
	and.b64  	%rd16917, %rd16871, 4294967295;
	add.s64 	%rd16918, %rd16916, %rd16917;
	mad.lo.s64 	%rd16919, %rd6, %rd16901, %rd16918;
	shr.u64 	%rd16920, %rd16919, 32;
	and.b64  	%rd16921, %rd16875, 4294967295;
	add.s64 	%rd16922, %rd16920, %rd16921;
	mad.lo.s64 	%rd16923, %rd7, %rd16901, %rd16922;
	shr.u64 	%rd16924, %rd16923, 32;
	and.b64  	%rd16925, %rd16879, 4294967295;
	add.s64 	%rd16926, %rd16924, %rd16925;
	mad.lo.s64 	%rd16927, %rd8, %rd16901, %rd16926;
	shr.u64 	%rd16928, %rd16927, 32;
	and.b64  	%rd16929, %rd16882, 4294967295;
	add.s64 	%rd16930, %rd16928, %rd16929;
	mad.lo.s64 	%rd16931, %rd9, %rd16901, %rd16930;
	shr.u64 	%rd16932, %rd16931, 32;
	and.b64  	%rd16933, %rd16885, 4294967295;
	add.s64 	%rd16934, %rd16932, %rd16933;
	shr.u64 	%rd16935, %rd16934, 32;
	and.b64  	%rd16936, %rd16888, 4294967295;
	add.s64 	%rd16937, %rd16935, %rd16936;
	shr.u64 	%rd16938, %rd16937, 32;
	and.b64  	%rd16939, %rd16891, 4294967295;
	add.s64 	%rd16940, %rd16938, %rd16939;
	shr.u64 	%rd16941, %rd16940, 32;
	and.b64  	%rd16942, %rd16894, 4294967295;
	add.s64 	%rd16943, %rd16941, %rd16942;
	shr.u64 	%rd16944, %rd16943, 32;
	and.b64  	%rd16945, %rd16897, 4294967295;
	add.s64 	%rd16946, %rd16944, %rd16945;
	shr.u64 	%rd16947, %rd16946, 32;
	and.b64  	%rd16948, %rd16900, 4294967295;
	add.s64 	%rd16949, %rd16947, %rd16948;
	{ .reg .b32 tmp; mov.b64 {tmp, %r3243}, %rd16949; }
	add.s32 	%r3244, %r3240, %r3243;
	mul.lo.s32 	%r3245, %r9, %r3242;
	cvt.u64.u32 	%rd16950, %r3245;
	and.b64  	%rd16951, %rd16907, 4294967295;
	mad.lo.s64 	%rd16952, %rd2, %rd16950, %rd16951;
	shr.u64 	%rd16953, %rd16952, 32;
	and.b64  	%rd16954, %rd16911, 4294967295;
	add.s64 	%rd16955, %rd16953, %rd16954;
	mad.lo.s64 	%rd16956, %rd3, %rd16950, %rd16955;
	cvt.u32.u64 	%r3246, %rd16956;
	shr.u64 	%rd16957, %rd16956, 32;
	and.b64  	%rd16958, %rd16915, 4294967295;
	add.s64 	%rd16959, %rd16957, %rd16958;
	mad.lo.s64 	%rd16960, %rd4, %rd16950, %rd16959;
	shr.u64 	%rd16961, %rd16960, 32;
	and.b64  	%rd16962, %rd16919, 4294967295;
	add.s64 	%rd16963, %rd16961, %rd16962;
	mad.lo.s64 	%rd16964, %rd5, %rd16950, %rd16963;
	shr.u64 	%rd16965, %rd16964, 32;
	and.b64  	%rd16966, %rd16923, 4294967295;
	add.s64 	%rd16967, %rd16965, %rd16966;
	mad.lo.s64 	%rd16968, %rd6, %rd16950, %rd16967;
	shr.u64 	%rd16969, %rd16968, 32;
	and.b64  	%rd16970, %rd16927, 4294967295;
	add.s64 	%rd16971, %rd16969, %rd16970;
	mad.lo.s64 	%rd16972, %rd7, %rd16950, %rd16971;
	shr.u64 	%rd16973, %rd16972, 32;
	and.b64  	%rd16974, %rd16931, 4294967295;
	add.s64 	%rd16975, %rd16973, %rd16974;
	mad.lo.s64 	%rd16976, %rd8, %rd16950, %rd16975;
	shr.u64 	%rd16977, %rd16976, 32;
	and.b64  	%rd16978, %rd16934, 4294967295;
	add.s64 	%rd16979, %rd16977, %rd16978;
	mad.lo.s64 	%rd16980, %rd9, %rd16950, %rd16979;
	shr.u64 	%rd16981, %rd16980, 32;
	and.b64  	%rd16982, %rd16937, 4294967295;
	add.s64 	%rd16983, %rd16981, %rd16982;
	shr.u64 	%rd16984, %rd16983, 32;
	and.b64  	%rd16985, %rd16940, 4294967295;
	add.s64 	%rd16986, %rd16984, %rd16985;
	shr.u64 	%rd16987, %rd16986, 32;
	and.b64  	%rd16988, %rd16943, 4294967295;
	add.s64 	%rd16989, %rd16987, %rd16988;
	shr.u64 	%rd16990, %rd16989, 32;
	and.b64  	%rd16991, %rd16946, 4294967295;
	add.s64 	%rd16992, %rd16990, %rd16991;
	shr.u64 	%rd16993, %rd16992, 32;
	and.b64  	%rd16994, %rd16949, 4294967295;
	add.s64 	%rd16995, %rd16993, %rd16994;
	{ .reg .b32 tmp; mov.b64 {tmp, %r3247}, %rd16995; }
	add.s32 	%r3248, %r3244, %r3247;
	mul.lo.s32 	%r3249, %r9, %r3246;
	cvt.u64.u32 	%rd16996, %r3249;
	and.b64  	%rd16997, %rd16956, 4294967295;
	mad.lo.s64 	%rd16998, %rd2, %rd16996, %rd16997;
	shr.u64 	%rd16999, %rd16998, 32;
	and.b64  	%rd17000, %rd16960, 4294967295;
	add.s64 	%rd17001, %rd16999, %rd17000;
	mad.lo.s64 	%rd17002, %rd3, %rd16996, %rd17001;
	cvt.u32.u64 	%r3250, %rd17002;
	shr.u64 	%rd17003, %rd17002, 32;
	and.b64  	%rd17004, %rd16964, 4294967295;
	add.s64 	%rd17005, %rd17003, %rd17004;
	mad.lo.s64 	%rd17006, %rd4, %rd16996, %rd17005;
	shr.u64 	%rd17007, %rd17006, 32;
	and.b64  	%rd17008, %rd16968, 4294967295;
	add.s64 	%rd17009, %rd17007, %rd17008;
	mad.lo.s64 	%rd17010, %rd5, %rd16996, %rd17009;
	shr.u64 	%rd17011, %rd17010, 32;
	and.b64  	%rd17012, %rd16972, 4294967295;
	add.s64 	%rd17013, %rd17011, %rd17012;
	mad.lo.s64 	%rd17014, %rd6, %rd16996, %rd17013;
	shr.u64 	%rd17015, %rd17014, 32;
	and.b64  	%rd17016, %rd16976, 4294967295;
	add.s64 	%rd17017, %rd17015, %rd17016;
	mad.lo.s64 	%rd17018, %rd7, %rd16996, %rd17017;
	shr.u64 	%rd17019, %rd17018, 32;
	and.b64  	%rd17020, %rd16980, 4294967295;
	add.s64 	%rd17021, %rd17019, %rd17020;
	mad.lo.s64 	%rd17022, %rd8, %rd16996, %rd17021;
	shr.u64 	%rd17023, %rd17022, 32;
	and.b64  	%rd17024, %rd16983, 4294967295;
	add.s64 	%rd17025, %rd17023, %rd17024;
	mad.lo.s64 	%rd17026, %rd9, %rd16996, %rd17025;
	shr.u64 	%rd17027, %rd17026, 32;
	and.b64  	%rd17028, %rd16986, 4294967295;
	add.s64 	%rd17029, %rd17027, %rd17028;
	shr.u64 	%rd17030, %rd17029, 32;
	and.b64  	%rd17031, %rd16989, 4294967295;
	add.s64 	%rd17032, %rd17030, %rd17031;
	shr.u64 	%rd17033, %rd17032, 32;
	and.b64  	%rd17034, %rd16992, 4294967295;
	add.s64 	%rd17035, %rd17033, %rd17034;
	shr.u64 	%rd17036, %rd17035, 32;
	and.b64  	%rd17037, %rd16995, 4294967295;
	add.s64 	%rd17038, %rd17036, %rd17037;
	{ .reg .b32 tmp; mov.b64 {tmp, %r3251}, %rd17038; }
	add.s32 	%r3252, %r3248, %r3251;
	mul.lo.s32 	%r3253, %r9, %r3250;
	cvt.u64.u32 	%rd17039, %r3253;
	and.b64  	%rd17040, %rd17002, 4294967295;
	mad.lo.s64 	%rd17041, %rd2, %rd17039, %rd17040;
	shr.u64 	%rd17042, %rd17041, 32;
	and.b64  	%rd17043, %rd17006, 4294967295;
	add.s64 	%rd17044, %rd17042, %rd17043;
	mad.lo.s64 	%rd17045, %rd3, %rd17039, %rd17044;
	cvt.u32.u64 	%r3254, %rd17045;
	shr.u64 	%rd17046, %rd17045, 32;
	and.b64  	%rd17047, %rd17010, 4294967295;
	add.s64 	%rd17048, %rd17046, %rd17047;
	mad.lo.s64 	%rd17049, %rd4, %rd17039, %rd17048;
	shr.u64 	%rd17050, %rd17049, 32;
	and.b64  	%rd17051, %rd17014, 4294967295;
	add.s64 	%rd17052, %rd17050, %rd17051;
	mad.lo.s64 	%rd17053, %rd5, %rd17039, %rd17052;
	shr.u64 	%rd17054, %rd17053, 32;
	and.b64  	%rd17055, %rd17018, 4294967295;
	add.s64 	%rd17056, %rd17054, %rd17055;
	mad.lo.s64 	%rd17057, %rd6, %rd17039, %rd17056;
	shr.u64 	%rd17058, %rd17057, 32;
	and.b64  	%rd17059, %rd17022, 4294967295;
	add.s64 	%rd17060, %rd17058, %rd17059;
	mad.lo.s64 	%rd17061, %rd7, %rd17039, %rd17060;
	shr.u64 	%rd17062, %rd17061, 32;
	and.b64  	%rd17063, %rd17026, 4294967295;
	add.s64 	%rd17064, %rd17062, %rd17063;
	mad.lo.s64 	%rd17065, %rd8, %rd17039, %rd17064;
	shr.u64 	%rd17066, %rd17065, 32;
	and.b64  	%rd17067, %rd17029, 4294967295;
	add.s64 	%rd17068, %rd17066, %rd17067;
	mad.lo.s64 	%rd17069, %rd9, %rd17039, %rd17068;
	shr.u64 	%rd17070, %rd17069, 32;
	and.b64  	%rd17071, %rd17032, 4294967295;
	add.s64 	%rd17072, %rd17070, %rd17071;
	shr.u64 	%rd17073, %rd17072, 32;
	and.b64  	%rd17074, %rd17035, 4294967295;
	add.s64 	%rd17075, %rd17073, %rd17074;
	shr.u64 	%rd17076, %rd17075, 32;
	and.b64  	%rd17077, %rd17038, 4294967295;
	add.s64 	%rd17078, %rd17076, %rd17077;
	{ .reg .b32 tmp; mov.b64 {tmp, %r3255}, %rd17078; }
	add.s32 	%r3256, %r3252, %r3255;
	mul.lo.s32 	%r3257, %r9, %r3254;
	cvt.u64.u32 	%rd17079, %r3257;
	and.b64  	%rd17080, %rd17045, 4294967295;
	mad.lo.s64 	%rd17081, %rd2, %rd17079, %rd17080;
	shr.u64 	%rd17082, %rd17081, 32;
	and.b64  	%rd17083, %rd17049, 4294967295;
	add.s64 	%rd17084, %rd17082, %rd17083;
	mad.lo.s64 	%rd17085, %rd3, %rd17079, %rd17084;
	cvt.u32.u64 	%r3258, %rd17085;
	shr.u64 	%rd17086, %rd17085, 32;
	and.b64  	%rd17087, %rd17053, 4294967295;
	add.s64 	%rd17088, %rd17086, %rd17087;
	mad.lo.s64 	%rd17089, %rd4, %rd17079, %rd17088;
	shr.u64 	%rd17090, %rd17089, 32;
	and.b64  	%rd17091, %rd17057, 4294967295;
	add.s64 	%rd17092, %rd17090, %rd17091;
	mad.lo.s64 	%rd17093, %rd5, %rd17079, %rd17092;
	shr.u64 	%rd17094, %rd17093, 32;
	and.b64  	%rd17095, %rd17061, 4294967295;
	add.s64 	%rd17096, %rd17094, %rd17095;
	mad.lo.s64 	%rd17097, %rd6, %rd17079, %rd17096;
	shr.u64 	%rd17098, %rd17097, 32;
	and.b64  	%rd17099, %rd17065, 4294967295;
	add.s64 	%rd17100, %rd17098, %rd17099;
	mad.lo.s64 	%rd17101, %rd7, %rd17079, %rd17100;
	shr.u64 	%rd17102, %rd17101, 32;
	and.b64  	%rd17103, %rd17069, 4294967295;
	add.s64 	%rd17104, %rd17102, %rd17103;
	mad.lo.s64 	%rd17105, %rd8, %rd17079, %rd17104;
	shr.u64 	%rd17106, %rd17105, 32;
	and.b64  	%rd17107, %rd17072, 4294967295;
	add.s64 	%rd17108, %rd17106, %rd17107;
	mad.lo.s64 	%rd17109, %rd9, %rd17079, %rd17108;
	shr.u64 	%rd17110, %rd17109, 32;
	and.b64  	%rd17111, %rd17075, 4294967295;
	add.s64 	%rd17112, %rd17110, %rd17111;
	shr.u64 	%rd17113, %rd17112, 32;
	and.b64  	%rd17114, %rd17078, 4294967295;
	add.s64 	%rd17115, %rd17113, %rd17114;
	{ .reg .b32 tmp; mov.b64 {tmp, %r3259}, %rd17115; }
	add.s32 	%r3260, %r3256, %r3259;
	mul.lo.s32 	%r3261, %r9, %r3258;
	cvt.u64.u32 	%rd17116, %r3261;
	and.b64  	%rd17117, %rd17085, 4294967295;
	mad.lo.s64 	%rd17118, %rd2, %rd17116, %rd17117;
	shr.u64 	%rd17119, %rd17118, 32;
	and.b64  	%rd17120, %rd17089, 4294967295;
	add.s64 	%rd17121, %rd17119, %rd17120;
	mad.lo.s64 	%rd17122, %rd3, %rd17116, %rd17121;
	cvt.u32.u64 	%r3262, %rd17122;
	shr.u64 	%rd17123, %rd17122, 32;
	and.b64  	%rd17124, %rd17093, 4294967295;
	add.s64 	%rd17125, %rd17123, %rd17124;
	mad.lo.s64 	%rd17126, %rd4, %rd17116, %rd17125;
	shr.u64 	%rd17127, %rd17126, 32;
	and.b64  	%rd17128, %rd17097, 4294967295;
	add.s64 	%rd17129, %rd17127, %rd17128;
	mad.lo.s64 	%rd17130, %rd5, %rd17116, %rd17129;
	shr.u64 	%rd17131, %rd17130, 32;
	and.b64  	%rd17132, %rd17101, 4294967295;
	add.s64 	%rd17133, %rd17131, %rd17132;
	mad.lo.s64 	%rd17134, %rd6, %rd17116, %rd17133;
	shr.u64 	%rd17135, %rd17134, 32;
	and.b64  	%rd17136, %rd17105, 4294967295;
	add.s64 	%rd17137, %rd17135, %rd17136;
	mad.lo.s64 	%rd17138, %rd7, %rd17116, %rd17137;
	shr.u64 	%rd17139, %rd17138, 32;
	and.b64  	%rd17140, %rd17109, 4294967295;
	add.s64 	%rd17141, %rd17139, %rd17140;
	mad.lo.s64 	%rd17142, %rd8, %rd17116, %rd17141;
	shr.u64 	%rd17143, %rd17142, 32;
	and.b64  	%rd17144, %rd17112, 4294967295;
	add.s64 	%rd17145, %rd17143, %rd17144;
	mad.lo.s64 	%rd17146, %rd9, %rd17116, %rd17145;
	shr.u64 	%rd17147, %rd17146, 32;
	and.b64  	%rd17148, %rd17115, 4294967295;
	add.s64 	%rd17149, %rd17147, %rd17148;
	{ .reg .b32 tmp; mov.b64 {tmp, %r3263}, %rd17149; }
	add.s32 	%r3264, %r3260, %r3263;
	mul.lo.s32 	%r3265, %r9, %r3262;
	cvt.u64.u32 	%rd17150, %r3265;
	and.b64  	%rd17151, %rd17122, 4294967295;
	mad.lo.s64 	%rd17152, %rd2, %rd17150, %rd17151;
	shr.u64 	%rd17153, %rd17152, 32;
	and.b64  	%rd17154, %rd17126, 4294967295;
	add.s64 	%rd17155, %rd17153, %rd17154;
	mad.lo.s64 	%rd47541, %rd3, %rd17150, %rd17155;
	shr.u64 	%rd17156, %rd47541, 32;
	and.b64  	%rd17157, %rd17130, 4294967295;
	add.s64 	%rd17158, %rd17156, %rd17157;
	mad.lo.s64 	%rd47540, %rd4, %rd17150, %rd17158;
	cvt.u32.u64 	%r1197, %rd47540;
	shr.u64 	%rd17159, %rd47540, 32;
	and.b64  	%rd17160, %rd17134, 4294967295;
	add.s64 	%rd17161, %rd17159, %rd17160;
	mad.lo.s64 	%rd47539, %rd5, %rd17150, %rd17161;
	cvt.u32.u64 	%r1198, %rd47539;
	shr.u64 	%rd17162, %rd47539, 32;
	and.b64  	%rd17163, %rd17138, 4294967295;
	add.s64 	%rd17164, %rd17162, %rd17163;
	mad.lo.s64 	%rd47538, %rd6, %rd17150, %rd17164;
	cvt.u32.u64 	%r1199, %rd47538;
	shr.u64 	%rd17165, %rd47538, 32;
	and.b64  	%rd17166, %rd17142, 4294967295;
	add.s64 	%rd17167, %rd17165, %rd17166;
	mad.lo.s64 	%rd47537, %rd7, %rd17150, %rd17167;
	cvt.u32.u64 	%r1200, %rd47537;
	shr.u64 	%rd17168, %rd47537, 32;
	and.b64  	%rd17169, %rd17146, 4294967295;
	add.s64 	%rd17170, %rd17168, %rd17169;
	mad.lo.s64 	%rd47536, %rd8, %rd17150, %rd17170;
	cvt.u32.u64 	%r1201, %rd47536;
	shr.u64 	%rd17171, %rd47536, 32;
	and.b64  	%rd17172, %rd17149, 4294967295;
	add.s64 	%rd17173, %rd17171, %rd17172;
	mad.lo.s64 	%rd47535, %rd9, %rd17150, %rd17173;
	cvt.u32.u64 	%r1202, %rd47535;
	{ .reg .b32 tmp; mov.b64 {tmp, %r3266}, %rd47535; }
	add.s32 	%r6923, %r3264, %r3266;
	setp.gt.u32 	%p610, %r6923, %r3234;
	@%p610 bra 	$L__BB0_1336;
	cvt.u32.u64 	%r3267, %rd9;
	setp.lt.u32 	%p611, %r6923, %r3267;
	@%p611 bra 	$L__BB0_1337;
	cvt.u32.u64 	%r3268, %rd8;
	setp.lt.u32 	%p612, %r3268, %r1202;
	@%p612 bra 	$L__BB0_1336;
	cvt.u32.u64 	%r3269, %rd8;
	setp.gt.u32 	%p613, %r3269, %r1202;
	@%p613 bra 	$L__BB0_1337;
	cvt.u32.u64 	%r3270, %rd7;
	setp.lt.u32 	%p614, %r3270, %r1201;
	@%p614 bra 	$L__BB0_1336;
	cvt.u32.u64 	%r3271, %rd7;
	setp.gt.u32 	%p615, %r3271, %r1201;
	@%p615 bra 	$L__BB0_1337;
	cvt.u32.u64 	%r3272, %rd6;
	setp.lt.u32 	%p616, %r3272, %r1200;
	@%p616 bra 	$L__BB0_1336;
	cvt.u32.u64 	%r3273, %rd6;
	setp.gt.u32 	%p617, %r3273, %r1200;
	@%p617 bra 	$L__BB0_1337;
	cvt.u32.u64 	%r3274, %rd5;
	setp.lt.u32 	%p618, %r3274, %r1199;
	@%p618 bra 	$L__BB0_1336;
	cvt.u32.u64 	%r3275, %rd5;
	setp.gt.u32 	%p619, %r3275, %r1199;
	@%p619 bra 	$L__BB0_1337;
	cvt.u32.u64 	%r3276, %rd4;
	setp.lt.u32 	%p620, %r3276, %r1198;
	@%p620 bra 	$L__BB0_1336;
	cvt.u32.u64 	%r3277, %rd4;
	setp.gt.u32 	%p621, %r3277, %r1198;
	@%p621 bra 	$L__BB0_1337;
	cvt.u32.u64 	%r3278, %rd3;
	setp.lt.u32 	%p622, %r3278, %r1197;
	@%p622 bra 	$L__BB0_1336;
	cvt.u32.u64 	%r3279, %rd2;
	cvt.u32.u64 	%r3280, %rd3;
	setp.gt.u32 	%p623, %r3280, %r1197;
	cvt.u32.u64 	%r3281, %rd47541;
	setp.gt.u32 	%p624, %r3279, %r3281;
	or.pred  	%p625, %p623, %p624;
	@%p625 bra 	$L__BB0_1337;
$L__BB0_1336:
	cvt.u32.u64 	%r3282, %rd9;
	and.b64  	%rd17175, %rd47541, 4294967295;
	sub.s64 	%rd47541, %rd17175, %rd2;
	shr.u64 	%rd17176, %rd47541, 63;
	and.b64  	%rd17177, %rd47540, 4294967295;
	add.s64 	%rd17178, %rd17176, %rd3;
	sub.s64 	%rd47540, %rd17177, %rd17178;
	shr.u64 	%rd17179, %rd47540, 63;
	and.b64  	%rd17180, %rd47539, 4294967295;
	add.s64 	%rd17181, %rd17179, %rd4;
	sub.s64 	%rd47539, %rd17180, %rd17181;
	shr.u64 	%rd17182, %rd47539, 63;
	and.b64  	%rd17183, %rd47538, 4294967295;
	add.s64 	%rd17184, %rd17182, %rd5;
	sub.s64 	%rd47538, %rd17183, %rd17184;
	shr.u64 	%rd17185, %rd47538, 63;
	and.b64  	%rd17186, %rd47537, 4294967295;
	add.s64 	%rd17187, %rd17185, %rd6;
	sub.s64 	%rd47537, %rd17186, %rd17187;
	shr.u64 	%rd17188, %rd47537, 63;
	and.b64  	%rd17189, %rd47536, 4294967295;
	add.s64 	%rd17190, %rd17188, %rd7;
	sub.s64 	%rd47536, %rd17189, %rd17190;
	shr.u64 	%rd17191, %rd47536, 63;
	and.b64  	%rd17192, %rd47535, 4294967295;
	add.s64 	%rd17193, %rd17191, %rd8;
	sub.s64 	%rd47535, %rd17192, %rd17193;
	shr.u64 	%rd17194, %rd47535, 63;
	cvt.u32.u64 	%r3283, %rd17194;
	add.s32 	%r3284, %r3282, %r3283;
	sub.s32 	%r6923, %r6923, %r3284;
$L__BB0_1337:
	cvt.u32.u64 	%r3285, %rd9;
	mul.lo.s64 	%rd17195, %rd2317, %rd1745;
	cvt.u32.u64 	%r3286, %rd17195;
	shr.u64 	%rd17196, %rd17195, 32;
	mad.lo.s64 	%rd17197, %rd2318, %rd1745, %rd17196;
	shr.u64 	%rd17198, %rd17197, 32;
	mad.lo.s64 	%rd17199, %rd2320, %rd1745, %rd17198;
	shr.u64 	%rd17200, %rd17199, 32;
	mad.lo.s64 	%rd17201, %rd2322, %rd1745, %rd17200;
	shr.u64 	%rd17202, %rd17201, 32;
	mad.lo.s64 	%rd17203, %rd2324, %rd1745, %rd17202;
	shr.u64 	%rd17204, %rd17203, 32;
	mad.lo.s64 	%rd17205, %rd2326, %rd1745, %rd17204;
	shr.u64 	%rd17206, %rd17205, 32;
	mad.lo.s64 	%rd17207, %rd2328, %rd1745, %rd17206;
	shr.u64 	%rd17208, %rd17207, 32;
	mad.lo.s64 	%rd17209, %rd1745, %rd2330, %rd17208;
	shr.u64 	%rd17210, %rd17209, 32;
	and.b64  	%rd17211, %rd17197, 4294967295;
	mad.lo.s64 	%rd17212, %rd2317, %rd1746, %rd17211;
	shr.u64 	%rd17213, %rd17212, 32;
	and.b64  	%rd17214, %rd17199, 4294967295;
	add.s64 	%rd17215, %rd17213, %rd17214;
	mad.lo.s64 	%rd17216, %rd2318, %rd1746, %rd17215;
	shr.u64 	%rd17217, %rd17216, 32;
	and.b64  	%rd17218, %rd17201, 4294967295;
	add.s64 	%rd17219, %rd17217, %rd17218;
	mad.lo.s64 	%rd17220, %rd2320, %rd1746, %rd17219;
	shr.u64 	%rd17221, %rd17220, 32;
	and.b64  	%rd17222, %rd17203, 4294967295;
	add.s64 	%rd17223, %rd17221, %rd17222;
	mad.lo.s64 	%rd17224, %rd2322, %rd1746, %rd17223;
	shr.u64 	%rd17225, %rd17224, 32;
	and.b64  	%rd17226, %rd17205, 4294967295;
	add.s64 	%rd17227, %rd17225, %rd17226;
	mad.lo.s64 	%rd17228, %rd2324, %rd1746, %rd17227;
	shr.u64 	%rd17229, %rd17228, 32;
	and.b64  	%rd17230, %rd17207, 4294967295;
	add.s64 	%rd17231, %rd17229, %rd17230;
	mad.lo.s64 	%rd17232, %rd2326, %rd1746, %rd17231;
	shr.u64 	%rd17233, %rd17232, 32;
	and.b64  	%rd17234, %rd17209, 4294967295;
	add.s64 	%rd17235, %rd17233, %rd17234;
	mad.lo.s64 	%rd17236, %rd2328, %rd1746, %rd17235;
	shr.u64 	%rd17237, %rd17236, 32;
	add.s64 	%rd17238, %rd17237, %rd17210;
	mad.lo.s64 	%rd17239, %rd1746, %rd2330, %rd17238;
	shr.u64 	%rd17240, %rd17239, 32;
	and.b64  	%rd17241, %rd17216, 4294967295;
	mad.lo.s64 	%rd17242, %rd2317, %rd1748, %rd17241;
	shr.u64 	%rd17243, %rd17242, 32;
	and.b64  	%rd17244, %rd17220, 4294967295;
	add.s64 	%rd17245, %rd17243, %rd17244;
	mad.lo.s64 	%rd17246, %rd2318, %rd1748, %rd17245;
	shr.u64 	%rd17247, %rd17246, 32;
	and.b64  	%rd17248, %rd17224, 4294967295;
	add.s64 	%rd17249, %rd17247, %rd17248;
	mad.lo.s64 	%rd17250, %rd2320, %rd1748, %rd17249;
	shr.u64 	%rd17251, %rd17250, 32;
	and.b64  	%rd17252, %rd17228, 4294967295;
	add.s64 	%rd17253, %rd17251, %rd17252;
	mad.lo.s64 	%rd17254, %rd2322, %rd1748, %rd17253;
	shr.u64 	%rd17255, %rd17254, 32;
	and.b64  	%rd17256, %rd17232, 4294967295;
	add.s64 	%rd17257, %rd17255, %rd17256;
	mad.lo.s64 	%rd17258, %rd2324, %rd1748, %rd17257;
	shr.u64 	%rd17259, %rd17258, 32;
	and.b64  	%rd17260, %rd17236, 4294967295;
	add.s64 	%rd17261, %rd17259, %rd17260;
	mad.lo.s64 	%rd17262, %rd2326, %rd1748, %rd17261;
	shr.u64 	%rd17263, %rd17262, 32;
	and.b64  	%rd17264, %rd17239, 4294967295;
	add.s64 	%rd17265, %rd17263, %rd17264;
	mad.lo.s64 	%rd17266, %rd2328, %rd1748, %rd17265;
	shr.u64 	%rd17267, %rd17266, 32;
	add.s64 	%rd17268, %rd17267, %rd17240;
	mad.lo.s64 	%rd17269, %rd1748, %rd2330, %rd17268;
	shr.u64 	%rd17270, %rd17269, 32;
	and.b64  	%rd17271, %rd17246, 4294967295;
	mad.lo.s64 	%rd17272, %rd2317, %rd1750, %rd17271;
	shr.u64 	%rd17273, %rd17272, 32;
	and.b64  	%rd17274, %rd17250, 4294967295;
	add.s64 	%rd17275, %rd17273, %rd17274;
	mad.lo.s64 	%rd17276, %rd2318, %rd1750, %rd17275;
	shr.u64 	%rd17277, %rd17276, 32;
	and.b64  	%rd17278, %rd17254, 4294967295;
	add.s64 	%rd17279, %rd17277, %rd17278;
	mad.lo.s64 	%rd17280, %rd2320, %rd1750, %rd17279;
	shr.u64 	%rd17281, %rd17280, 32;
	and.b64  	%rd17282, %rd17258, 4294967295;
	add.s64 	%rd17283, %rd17281, %rd17282;
	mad.lo.s64 	%rd17284, %rd2322, %rd1750, %rd17283;
	shr.u64 	%rd17285, %rd17284, 32;
	and.b64  	%rd17286, %rd17262, 4294967295;
	add.s64 	%rd17287, %rd17285, %rd17286;
	mad.lo.s64 	%rd17288, %rd2324, %rd1750, %rd17287;
	shr.u64 	%rd17289, %rd17288, 32;
	and.b64  	%rd17290, %rd17266, 4294967295;
	add.s64 	%rd17291, %rd17289, %rd17290;
	mad.lo.s64 	%rd17292, %rd2326, %rd1750, %rd17291;
	shr.u64 	%rd17293, %rd17292, 32;
	and.b64  	%rd17294, %rd17269, 4294967295;
	add.s64 	%rd17295, %rd17293, %rd17294;
	mad.lo.s64 	%rd17296, %rd2328, %rd1750, %rd17295;
	shr.u64 	%rd17297, %rd17296, 32;
	add.s64 	%rd17298, %rd17297, %rd17270;
	mad.lo.s64 	%rd17299, %rd1750, %rd2330, %rd17298;
	shr.u64 	%rd17300, %rd17299, 32;
	and.b64  	%rd17301, %rd17276, 4294967295;
	mad.lo.s64 	%rd17302, %rd2317, %rd1752, %rd17301;
	shr.u64 	%rd17303, %rd17302, 32;
	and.b64  	%rd17304, %rd17280, 4294967295;
	add.s64 	%rd17305, %rd17303, %rd17304;
	mad.lo.s64 	%rd17306, %rd2318, %rd1752, %rd17305;
	shr.u64 	%rd17307, %rd17306, 32;
	and.b64  	%rd17308, %rd17284, 4294967295;
	add.s64 	%rd17309, %rd17307, %rd17308;
	mad.lo.s64 	%rd17310, %rd2320, %rd1752, %rd17309;
	shr.u64 	%rd17311, %rd17310, 32;
	and.b64  	%rd17312, %rd17288, 4294967295;
	add.s64 	%rd17313, %rd17311, %rd17312;
	mad.lo.s64 	%rd17314, %rd2322, %rd1752, %rd17313;
	shr.u64 	%rd17315, %rd17314, 32;
	and.b64  	%rd17316, %rd17292, 4294967295;
	add.s64 	%rd17317, %rd17315, %rd17316;
	mad.lo.s64 	%rd17318, %rd2324, %rd1752, %rd17317;
	shr.u64 	%rd17319, %rd17318, 32;
	and.b64  	%rd17320, %rd17296, 4294967295;
	add.s64 	%rd17321, %rd17319, %rd17320;
	mad.lo.s64 	%rd17322, %rd2326, %rd1752, %rd17321;
	shr.u64 	%rd17323, %rd17322, 32;
	and.b64  	%rd17324, %rd17299, 4294967295;
	add.s64 	%rd17325, %rd17323, %rd17324;
	mad.lo.s64 	%rd17326, %rd2328, %rd1752, %rd17325;
	shr.u64 	%rd17327, %rd17326, 32;
	add.s64 	%rd17328, %rd17327, %rd17300;
	mad.lo.s64 	%rd17329, %rd1752, %rd2330, %rd17328;
	shr.u64 	%rd17330, %rd17329, 32;
	and.b64  	%rd17331, %rd17306, 4294967295;
	mad.lo.s64 	%rd17332, %rd2317, %rd1754, %rd17331;
	shr.u64 	%rd17333, %rd17332, 32;
	and.b64  	%rd17334, %rd17310, 4294967295;
	add.s64 	%rd17335, %rd17333, %rd17334;
	mad.lo.s64 	%rd17336, %rd2318, %rd1754, %rd17335;
	shr.u64 	%rd17337, %rd17336, 32;
	and.b64  	%rd17338, %rd17314, 4294967295;
	add.s64 	%rd17339, %rd17337, %rd17338;
	mad.lo.s64 	%rd17340, %rd2320, %rd1754, %rd17339;
	shr.u64 	%rd17341, %rd17340, 32;
	and.b64  	%rd17342, %rd17318, 4294967295;
	add.s64 	%rd17343, %rd17341, %rd17342;
	mad.lo.s64 	%rd17344, %rd2322, %rd1754, %rd17343;
	shr.u64 	%rd17345, %rd17344, 32;
	and.b64  	%rd17346, %rd17322, 4294967295;
	add.s64 	%rd17347, %rd17345, %rd17346;
	mad.lo.s64 	%rd17348, %rd2324, %rd1754, %rd17347;
	shr.u64 	%rd17349, %rd17348, 32;
	and.b64  	%rd17350, %rd17326, 4294967295;
	add.s64 	%rd17351, %rd17349, %rd17350;
	mad.lo.s64 	%rd17352, %rd2326, %rd1754, %rd17351;
	shr.u64 	%rd17353, %rd17352, 32;
	and.b64  	%rd17354, %rd17329, 4294967295;
	add.s64 	%rd17355, %rd17353, %rd17354;
	mad.lo.s64 	%rd17356, %rd2328, %rd1754, %rd17355;
	shr.u64 	%rd17357, %rd17356, 32;
	add.s64 	%rd17358, %rd17357, %rd17330;
	mad.lo.s64 	%rd17359, %rd1754, %rd2330, %rd17358;
	shr.u64 	%rd17360, %rd17359, 32;
	and.b64  	%rd17361, %rd17336, 4294967295;
	mad.lo.s64 	%rd17362, %rd2317, %rd1756, %rd17361;
	shr.u64 	%rd17363, %rd17362, 32;
	and.b64  	%rd17364, %rd17340, 4294967295;
	add.s64 	%rd17365, %rd17363, %rd17364;
	mad.lo.s64 	%rd17366, %rd2318, %rd1756, %rd17365;
	shr.u64 	%rd17367, %rd17366, 32;
	and.b64  	%rd17368, %rd17344, 4294967295;
	add.s64 	%rd17369, %rd17367, %rd17368;
	mad.lo.s64 	%rd17370, %rd2320, %rd1756, %rd17369;
	shr.u64 	%rd17371, %rd17370, 32;
	and.b64  	%rd17372, %rd17348, 4294967295;
	add.s64 	%rd17373, %rd17371, %rd17372;
	mad.lo.s64 	%rd17374, %rd2322, %rd1756, %rd17373;
	shr.u64 	%rd17375, %rd17374, 32;
	and.b64  	%rd17376, %rd17352, 4294967295;
	add.s64 	%rd17377, %rd17375, %rd17376;
	mad.lo.s64 	%rd17378, %rd2324, %rd1756, %rd17377;
	shr.u64 	%rd17379, %rd17378, 32;
	and.b64  	%rd17380, %rd17356, 4294967295;
	add.s64 	%rd17381, %rd17379, %rd17380;
	mad.lo.s64 	%rd17382, %rd2326, %rd1756, %rd17381;
	shr.u64 	%rd17383, %rd17382, 32;
	and.b64  	%rd17384, %rd17359, 4294967295;
	add.s64 	%rd17385, %rd17383, %rd17384;
	mad.lo.s64 	%rd17386, %rd2328, %rd1756, %rd17385;
	shr.u64 	%rd17387, %rd17386, 32;
	add.s64 	%rd17388, %rd17387, %rd17360;
	mad.lo.s64 	%rd17389, %rd1756, %rd2330, %rd17388;
	shr.u64 	%rd17390, %rd17389, 32;
	and.b64  	%rd17391, %rd17366, 4294967295;
	mad.lo.s64 	%rd17392, %rd2317, %rd1758, %rd17391;
	shr.u64 	%rd17393, %rd17392, 32;
	and.b64  	%rd17394, %rd17370, 4294967295;
	add.s64 	%rd17395, %rd17393, %rd17394;
	mad.lo.s64 	%rd17396, %rd2318, %rd1758, %rd17395;
	shr.u64 	%rd17397, %rd17396, 32;
	and.b64  	%rd17398, %rd17374, 4294967295;
	add.s64 	%rd17399, %rd17397, %rd17398;
	mad.lo.s64 	%rd17400, %rd2320, %rd1758, %rd17399;
	shr.u64 	%rd17401, %rd17400, 32;
	and.b64  	%rd17402, %rd17378, 4294967295;
	add.s64 	%rd17403, %rd17401, %rd17402;
	mad.lo.s64 	%rd17404, %rd2322, %rd1758, %rd17403;
	shr.u64 	%rd17405, %rd17404, 32;
	and.b64  	%rd17406, %rd17382, 4294967295;
	add.s64 	%rd17407, %rd17405, %rd17406;
	mad.lo.s64 	%rd17408, %rd2324, %rd1758, %rd17407;
	shr.u64 	%rd17409, %rd17408, 32;
	and.b64  	%rd17410, %rd17386, 4294967295;
	add.s64 	%rd17411, %rd17409, %rd17410;
	mad.lo.s64 	%rd17412, %rd2326, %rd1758, %rd17411;
	shr.u64 	%rd17413, %rd17412, 32;
	and.b64  	%rd17414, %rd17389, 4294967295;
	add.s64 	%rd17415, %rd17413, %rd17414;
	mad.lo.s64 	%rd17416, %rd2328, %rd1758, %rd17415;
	shr.u64 	%rd17417, %rd17416, 32;
	add.s64 	%rd17418, %rd17417, %rd17390;
	mad.lo.s64 	%rd17419, %rd2330, %rd1758, %rd17418;
	{ .reg .b32 tmp; mov.b64 {tmp, %r3287}, %rd17419; }
	mul.lo.s32 	%r3288, %r9, %r3286;
	cvt.u64.u32 	%rd17420, %r3288;
	and.b64  	%rd17421, %rd17195, 4294967295;
	mad.lo.s64 	%rd17422, %rd2, %rd17420, %rd17421;
	shr.u64 	%rd17423, %rd17422, 32;
	and.b64  	%rd17424, %rd17212, 4294967295;
	add.s64 	%rd17425, %rd17423, %rd17424;
	mad.lo.s64 	%rd17426, %rd3, %rd17420, %rd17425;
	cvt.u32.u64 	%r3289, %rd17426;
	shr.u64 	%rd17427, %rd17426, 32;
	and.b64  	%rd17428, %rd17242, 4294967295;
	add.s64 	%rd17429, %rd17427, %rd17428;
	mad.lo.s64 	%rd17430, %rd4, %rd17420, %rd17429;
	shr.u64 	%rd17431, %rd17430, 32;
	and.b64  	%rd17432, %rd17272, 4294967295;
	add.s64 	%rd17433, %rd17431, %rd17432;
	mad.lo.s64 	%rd17434, %rd5, %rd17420, %rd17433;
	shr.u64 	%rd17435, %rd17434, 32;
	and.b64  	%rd17436, %rd17302, 4294967295;
	add.s64 	%rd17437, %rd17435, %rd17436;
	mad.lo.s64 	%rd17438, %rd6, %rd17420, %rd17437;
	shr.u64 	%rd17439, %rd17438, 32;
	and.b64  	%rd17440, %rd17332, 4294967295;
	add.s64 	%rd17441, %rd17439, %rd17440;
	mad.lo.s64 	%rd17442, %rd7, %rd17420, %rd17441;
	shr.u64 	%rd17443, %rd17442, 32;
	and.b64  	%rd17444, %rd17362, 4294967295;
	add.s64 	%rd17445, %rd17443, %rd17444;
	mad.lo.s64 	%rd17446, %rd8, %rd17420, %rd17445;
	shr.u64 	%rd17447, %rd17446, 32;
	and.b64  	%rd17448, %rd17392, 4294967295;
	add.s64 	%rd17449, %rd17447, %rd17448;
	mad.lo.s64 	%rd17450, %rd9, %rd17420, %rd17449;
	shr.u64 	%rd17451, %rd17450, 32;
	and.b64  	%rd17452, %rd17396, 4294967295;
	add.s64 	%rd17453, %rd17451, %rd17452;
	shr.u64 	%rd17454, %rd17453, 32;
	and.b64  	%rd17455, %rd17400, 4294967295;
	add.s64 	%rd17456, %rd17454, %rd17455;
	shr.u64 	%rd17457, %rd17456, 32;
	and.b64  	%rd17458, %rd17404, 4294967295;
	add.s64 	%rd17459, %rd17457, %rd17458;
	shr.u64 	%rd17460, %rd17459, 32;
	and.b64  	%rd17461, %rd17408, 4294967295;
	add.s64 	%rd17462, %rd17460, %rd17461;
	shr.u64 	%rd17463, %rd17462, 32;
	and.b64  	%rd17464, %rd17412, 4294967295;
	add.s64 	%rd17465, %rd17463, %rd17464;
	shr.u64 	%rd17466, %rd17465, 32;
	and.b64  	%rd17467, %rd17416, 4294967295;
	add.s64 	%rd17468, %rd17466, %rd17467;
	shr.u64 	%rd17469, %rd17468, 32;
	and.b64  	%rd17470, %rd17419, 4294967295;
	add.s64 	%rd17471, %rd17469, %rd17470;
	{ .reg .b32 tmp; mov.b64 {tmp, %r3290}, %rd17471; }
	add.s32 	%r3291, %r3287, %r3290;
	mul.lo.s32 	%r3292, %r9, %r3289;
	cvt.u64.u32 	%rd17472, %r3292;
	and.b64  	%rd17473, %rd17426, 4294967295;
	mad.lo.s64 	%rd17474, %rd2, %rd17472, %rd17473;
	shr.u64 	%rd17475, %rd17474, 32;
	and.b64  	%rd17476, %rd17430, 4294967295;
	add.s64 	%rd17477, %rd17475, %rd17476;
	mad.lo.s64 	%rd17478, %rd3, %rd17472, %rd17477;
	cvt.u32.u64 	%r3293, %rd17478;
	shr.u64 	%rd17479, %rd17478, 32;
	and.b64  	%rd17480, %rd17434, 4294967295;
	add.s64 	%rd17481, %rd17479, %rd17480;
	mad.lo.s64 	%rd17482, %rd4, %rd17472, %rd17481;
	shr.u64 	%rd17483, %rd17482, 32;
	and.b64  	%rd17484, %rd17438, 4294967295;
	add.s64 	%rd17485, %rd17483, %rd17484;
	mad.lo.s64 	%rd17486, %rd5, %rd17472, %rd17485;
	shr.u64 	%rd17487, %rd17486, 32;
	and.b64  	%rd17488, %rd17442, 4294967295;
	add.s64 	%rd17489, %rd17487, %rd17488;
	mad.lo.s64 	%rd17490, %rd6, %rd17472, %rd17489;
	shr.u64 	%rd17491, %rd17490, 32;
	and.b64  	%rd17492, %rd17446, 4294967295;
	add.s64 	%rd17493, %rd17491, %rd17492;
	mad.lo.s64 	%rd17494, %rd7, %rd17472, %rd17493;
	shr.u64 	%rd17495, %rd17494, 32;
	and.b64  	%rd17496, %rd17450, 4294967295;
	add.s64 	%rd17497, %rd17495, %rd17496;
	mad.lo.s64 	%rd17498, %rd8, %rd17472, %rd17497;
	shr.u64 	%rd17499, %rd17498, 32;
	and.b64  	%rd17500, %rd17453, 4294967295;
	add.s64 	%rd17501, %rd17499, %rd17500;
	mad.lo.s64 	%rd17502, %rd9, %rd17472, %rd17501;
	shr.u64 	%rd17503, %rd17502, 32;
	and.b64  	%rd17504, %rd17456, 4294967295;
	add.s64 	%rd17505, %rd17503, %rd17504;
	shr.u64 	%rd17506, %rd17505, 32;
	and.b64  	%rd17507, %rd17459, 4294967295;
	add.s64 	%rd17508, %rd17506, %rd17507;
	shr.u64 	%rd17509, %rd17508, 32;
	and.b64  	%rd17510, %rd17462, 4294967295;
	add.s64 	%rd17511, %rd17509, %rd17510;
	shr.u64 	%rd17512, %rd17511, 32;
	and.b64  	%rd17513, %rd17465, 4294967295;
	add.s64 	%rd17514, %rd17512, %rd17513;
	shr.u64 	%rd17515, %rd17514, 32;
	and.b64  	%rd17516, %rd17468, 4294967295;
	add.s64 	%rd17517, %rd17515, %rd17516;
	shr.u64 	%rd17518, %rd17517, 32;
	and.b64  	%rd17519, %rd17471, 4294967295;
	add.s64 	%rd17520, %rd17518, %rd17519;
	{ .reg .b32 tmp; mov.b64 {tmp, %r3294}, %rd17520; }
	add.s32 	%r3295, %r3291, %r3294;
	mul.lo.s32 	%r3296, %r9, %r3293;
	cvt.u64.u32 	%rd17521, %r3296;
	and.b64  	%rd17522, %rd17478, 4294967295;
	mad.lo.s64 	%rd17523, %rd2, %rd17521, %rd17522;
	shr.u64 	%rd17524, %rd17523, 32;
	and.b64  	%rd17525, %rd17482, 4294967295;
	add.s64 	%rd17526, %rd17524, %rd17525;
	mad.lo.s64 	%rd17527, %rd3, %rd17521, %rd17526;
	cvt.u32.u64 	%r3297, %rd17527;
	shr.u64 	%rd17528, %rd17527, 32;
	and.b64  	%rd17529, %rd17486, 4294967295;
	add.s64 	%rd17530, %rd17528, %rd17529;
	mad.lo.s64 	%rd17531, %rd4, %rd17521, %rd17530;
	shr.u64 	%rd17532, %rd17531, 32;
	and.b64  	%rd17533, %rd17490, 4294967295;
	add.s64 	%rd17534, %rd17532, %rd17533;
	mad.lo.s64 	%rd17535, %rd5, %rd17521, %rd17534;
	shr.u64 	%rd17536, %rd17535, 32;
	and.b64  	%rd17537, %rd17494, 4294967295;
	add.s64 	%rd17538, %rd17536, %rd17537;
	mad.lo.s64 	%rd17539, %rd6, %rd17521, %rd17538;
	shr.u64 	%rd17540, %rd17539, 32;
	and.b64  	%rd17541, %rd17498, 4294967295;
	add.s64 	%rd17542, %rd17540, %rd17541;
	mad.lo.s64 	%rd17543, %rd7, %rd17521, %rd17542;
	shr.u64 	%rd17544, %rd17543, 32;
	and.b64  	%rd17545, %rd17502, 4294967295;
	add.s64 	%rd17546, %rd17544, %rd17545;
	mad.lo.s64 	%rd17547, %rd8, %rd17521, %rd17546;
	shr.u64 	%rd17548, %rd17547, 32;
	and.b64  	%rd17549, %rd17505, 4294967295;
	add.s64 	%rd17550, %rd17548, %rd17549;
	mad.lo.s64 	%rd17551, %rd9, %rd17521, %rd17550;
	shr.u64 	%rd17552, %rd17551, 32;
	and.b64  	%rd17553, %rd17508, 4294967295;
	add.s64 	%rd17554, %rd17552, %rd17553;
	shr.u64 	%rd17555, %rd17554, 32;
	and.b64  	%rd17556, %rd17511, 4294967295;
	add.s64 	%rd17557, %rd17555, %rd17556;
	shr.u64 	%rd17558, %rd17557, 32;
	and.b64  	%rd17559, %rd17514, 4294967295;
	add.s64 	%rd17560, %rd17558, %rd17559;
	shr.u64 	%rd17561, %rd17560, 32;
	and.b64  	%rd17562, %rd17517, 4294967295;
	add.s64 	%rd17563, %rd17561, %rd17562;
	shr.u64 	%rd17564, %rd17563, 32;
	and.b64  	%rd17565, %rd17520, 4294967295;
	add.s64 	%rd17566, %rd17564, %rd17565;
	{ .reg .b32 tmp; mov.b64 {tmp, %r3298}, %rd17566; }
	add.s32 	%r3299, %r3295, %r3298;
	mul.lo.s32 	%r3300, %r9, %r3297;
	cvt.u64.u32 	%rd17567, %r3300;
	and.b64  	%rd17568, %rd17527, 4294967295;
	mad.lo.s64 	%rd17569, %rd2, %rd17567, %rd17568;
	shr.u64 	%rd17570, %rd17569, 32;
	and.b64  	%rd17571, %rd17531, 4294967295;
	add.s64 	%rd17572, %rd17570, %rd17571;
	mad.lo.s64 	%rd17573, %rd3, %rd17567, %rd17572;
	cvt.u32.u64 	%r3301, %rd17573;
	shr.u64 	%rd17574, %rd17573, 32;
	and.b64  	%rd17575, %rd17535, 4294967295;
	add.s64 	%rd17576, %rd17574, %rd17575;
	mad.lo.s64 	%rd17577, %rd4, %rd17567, %rd17576;
	shr.u64 	%rd17578, %rd17577, 32;
	and.b64  	%rd17579, %rd17539, 4294967295;
	add.s64 	%rd17580, %rd17578, %rd17579;
	mad.lo.s64 	%rd17581, %rd5, %rd17567, %rd17580;
	shr.u64 	%rd17582, %rd17581, 32;
	and.b64  	%rd17583, %rd17543, 4294967295;
	add.s64 	%rd17584, %rd17582, %rd17583;
	mad.lo.s64 	%rd17585, %rd6, %rd17567, %rd17584;
	shr.u64 	%rd17586, %rd17585, 32;
	and.b64  	%rd17587, %rd17547, 4294967295;
	add.s64 	%rd17588, %rd17586, %rd17587;
	mad.lo.s64 	%rd17589, %rd7, %rd17567, %rd17588;
	shr.u64 	%rd17590, %rd17589, 32;
	and.b64  	%rd17591, %rd17551, 4294967295;
	add.s64 	%rd17592, %rd17590, %rd17591;
	mad.lo.s64 	%rd17593, %rd8, %rd17567, %rd17592;
	shr.u64 	%rd17594, %rd17593, 32;
	and.b64  	%rd17595, %rd17554, 4294967295;
	add.s64 	%rd17596, %rd17594, %rd17595;
	mad.lo.s64 	%rd17597, %rd9, %rd17567, %rd17596;
	shr.u64 	%rd17598, %rd17597, 32;
	and.b64  	%rd17599, %rd17557, 4294967295;
	add.s64 	%rd17600, %rd17598, %rd17599;
	shr.u64 	%rd17601, %rd17600, 32;
	and.b64  	%rd17602, %rd17560, 4294967295;
	add.s64 	%rd17603, %rd17601, %rd17602;
	shr.u64 	%rd17604, %rd17603, 32;
	and.b64  	%rd17605, %rd17563, 4294967295;
	add.s64 	%rd17606, %rd17604, %rd17605;
	shr.u64 	%rd17607, %rd17606, 32;
	and.b64  	%rd17608, %rd17566, 4294967295;
	add.s64 	%rd17609, %rd17607, %rd17608;
	{ .reg .b32 tmp; mov.b64 {tmp, %r3302}, %rd17609; }
	add.s32 	%r3303, %r3299, %r3302;
	mul.lo.s32 	%r3304, %r9, %r3301;
	cvt.u64.u32 	%rd17610, %r3304;
	and.b64  	%rd17611, %rd17573, 4294967295;
	mad.lo.s64 	%rd17612, %rd2, %rd17610, %rd17611;
	shr.u64 	%rd17613, %rd17612, 32;
	and.b64  	%rd17614, %rd17577, 4294967295;
	add.s64 	%rd17615, %rd17613, %rd17614;
	mad.lo.s64 	%rd17616, %rd3, %rd17610, %rd17615;
	cvt.u32.u64 	%r3305, %rd17616;
	shr.u64 	%rd17617, %rd17616, 32;
	and.b64  	%rd17618, %rd17581, 4294967295;
	add.s64 	%rd17619, %rd17617, %rd17618;
	mad.lo.s64 	%rd17620, %rd4, %rd17610, %rd17619;
	shr.u64 	%rd17621, %rd17620, 32;
	and.b64  	%rd17622, %rd17585, 4294967295;
	add.s64 	%rd17623, %rd17621, %rd17622;
	mad.lo.s64 	%rd17624, %rd5, %rd17610, %rd17623;
	shr.u64 	%rd17625, %rd17624, 32;
	and.b64  	%rd17626, %rd17589, 4294967295;
	add.s64 	%rd17627, %rd17625, %rd17626;
	mad.lo.s64 	%rd17628, %rd6, %rd17610, %rd17627;
	shr.u64 	%rd17629, %rd17628, 32;
	and.b64  	%rd17630, %rd17593, 4294967295;
	add.s64 	%rd17631, %rd17629, %rd17630;
	mad.lo.s64 	%rd17632, %rd7, %rd17610, %rd17631;
	shr.u64 	%rd17633, %rd17632, 32;
	and.b64  	%rd17634, %rd17597, 4294967295;
	add.s64 	%rd17635, %rd17633, %rd17634;
	mad.lo.s64 	%rd17636, %rd8, %rd17610, %rd17635;
	shr.u64 	%rd17637, %rd17636, 32;
	and.b64  	%rd17638, %rd17600, 4294967295;
	add.s64 	%rd17639, %rd17637, %rd17638;
	mad.lo.s64 	%rd17640, %rd9, %rd17610, %rd17639;
	shr.u64 	%rd17641, %rd17640, 32;
	and.b64  	%rd17642, %rd17603, 4294967295;
	add.s64 	%rd17643, %rd17641, %rd17642;
	shr.u64 	%rd17644, %rd17643, 32;
	and.b64  	%rd17645, %rd17606, 4294967295;
	add.s64 	%rd17646, %rd17644, %rd17645;
	shr.u64 	%rd17647, %rd17646, 32;
	and.b64  	%rd17648, %rd17609, 4294967295;
	add.s64 	%rd17649, %rd17647, %rd17648;
	{ .reg .b32 tmp; mov.b64 {tmp, %r3306}, %rd17649; }
	add.s32 	%r3307, %r3303, %r3306;
	mul.lo.s32 	%r3308, %r9, %r3305;
	cvt.u64.u32 	%rd17650, %r3308;
	and.b64  	%rd17651, %rd17616, 4294967295;
	mad.lo.s64 	%rd17652, %rd2, %rd17650, %rd17651;
	shr.u64 	%rd17653, %rd17652, 32;
	and.b64  	%rd17654, %rd17620, 4294967295;
	add.s64 	%rd17655, %rd17653, %rd17654;
	mad.lo.s64 	%rd17656, %rd3, %rd17650, %rd17655;
	cvt.u32.u64 	%r3309, %rd17656;
	shr.u64 	%rd17657, %rd17656, 32;
	and.b64  	%rd17658, %rd17624, 4294967295;
	add.s64 	%rd17659, %rd17657, %rd17658;
	mad.lo.s64 	%rd17660, %rd4, %rd17650, %rd17659;
	shr.u64 	%rd17661, %rd17660, 32;
	and.b64  	%rd17662, %rd17628, 4294967295;
	add.s64 	%rd17663, %rd17661, %rd17662;
	mad.lo.s64 	%rd17664, %rd5, %rd17650, %rd17663;
	shr.u64 	%rd17665, %rd17664, 32;
	and.b64  	%rd17666, %rd17632, 4294967295;
	add.s64 	%rd17667, %rd17665, %rd17666;
	mad.lo.s64 	%rd17668, %rd6, %rd17650, %rd17667;
	shr.u64 	%rd17669, %rd17668, 32;
	and.b64  	%rd17670, %rd17636, 4294967295;
	add.s64 	%rd17671, %rd17669, %rd17670;
	mad.lo.s64 	%rd17672, %rd7, %rd17650, %rd17671;
	shr.u64 	%rd17673, %rd17672, 32;
	and.b64  	%rd17674, %rd17640, 4294967295;
	add.s64 	%rd17675, %rd17673, %rd17674;
	mad.lo.s64 	%rd17676, %rd8, %rd17650, %rd17675;
	shr.u64 	%rd17677, %rd17676, 32;
	and.b64  	%rd17678, %rd17643, 4294967295;
	add.s64 	%rd17679, %rd17677, %rd17678;
	mad.lo.s64 	%rd17680, %rd9, %rd17650, %rd17679;
	shr.u64 	%rd17681, %rd17680, 32;
	and.b64  	%rd17682, %rd17646, 4294967295;
	add.s64 	%rd17683, %rd17681, %rd17682;
	shr.u64 	%rd17684, %rd17683, 32;
	and.b64  	%rd17685, %rd17649, 4294967295;
	add.s64 	%rd17686, %rd17684, %rd17685;
	{ .reg .b32 tmp; mov.b64 {tmp, %r3310}, %rd17686; }
	add.s32 	%r3311, %r3307, %r3310;
	mul.lo.s32 	%r3312, %r9, %r3309;
	cvt.u64.u32 	%rd17687, %r3312;
	and.b64  	%rd17688, %rd17656, 4294967295;
	mad.lo.s64 	%rd17689, %rd2, %rd17687, %rd17688;
	shr.u64 	%rd17690, %rd17689, 32;
	and.b64  	%rd17691, %rd17660, 4294967295;
	add.s64 	%rd17692, %rd17690, %rd17691;
	mad.lo.s64 	%rd17693, %rd3, %rd17687, %rd17692;
	cvt.u32.u64 	%r3313, %rd17693;
	shr.u64 	%rd17694, %rd17693, 32;
	and.b64  	%rd17695, %rd17664, 4294967295;
	add.s64 	%rd17696, %rd17694, %rd17695;
	mad.lo.s64 	%rd17697, %rd4, %rd17687, %rd17696;
	shr.u64 	%rd17698, %rd17697, 32;
	and.b64  	%rd17699, %rd17668, 4294967295;
	add.s64 	%rd17700, %rd17698, %rd17699;
	mad.lo.s64 	%rd17701, %rd5, %rd17687, %rd17700;
	shr.u64 	%rd17702, %rd17701, 32;
	and.b64  	%rd17703, %rd17672, 4294967295;
	add.s64 	%rd17704, %rd17702, %rd17703;
	mad.lo.s64 	%rd17705, %rd6, %rd17687, %rd17704;
	shr.u64 	%rd17706, %rd17705, 32;
	and.b64  	%rd17707, %rd17676, 4294967295;
	add.s64 	%rd17708, %rd17706, %rd17707;
	mad.lo.s64 	%rd17709, %rd7, %rd17687, %rd17708;
	shr.u64 	%rd17710, %rd17709, 32;
	and.b64  	%rd17711, %rd17680, 4294967295;
	add.s64 	%rd17712, %rd17710, %rd17711;
	mad.lo.s64 	%rd17713, %rd8, %rd17687, %rd17712;
	shr.u64 	%rd17714, %rd17713, 32;
	and.b64  	%rd17715, %rd17683, 4294967295;
	add.s64 	%rd17716, %rd17714, %rd17715;
	mad.lo.s64 	%rd17717, %rd9, %rd17687, %rd17716;
	shr.u64 	%rd17718, %rd17717, 32;
	and.b64  	%rd17719, %rd17686, 4294967295;
	add.s64 	%rd17720, %rd17718, %rd17719;
	{ .reg .b32 tmp; mov.b64 {tmp, %r3314}, %rd17720; }
	add.s32 	%r3315, %r3311, %r3314;
	mul.lo.s32 	%r3316, %r9, %r3313;
	cvt.u64.u32 	%rd17721, %r3316;
	and.b64  	%rd17722, %rd17693, 4294967295;
	mad.lo.s64 	%rd17723, %rd2, %rd17721, %rd17722;
	shr.u64 	%rd17724, %rd17723, 32;
	and.b64  	%rd17725, %rd17697, 4294967295;
	add.s64 	%rd17726, %rd17724, %rd17725;
	mad.lo.s64 	%rd2426, %rd3, %rd17721, %rd17726;
	cvt.u32.u64 	%r6924, %rd2426;
	shr.u64 	%rd17727, %rd2426, 32;
	and.b64  	%rd17728, %rd17701, 4294967295;
	add.s64 	%rd17729, %rd17727, %rd17728;
	mad.lo.s64 	%rd47542, %rd4, %rd17721, %rd17729;
	cvt.u32.u64 	%r1207, %rd47542;
	shr.u64 	%rd17730, %rd47542, 32;
	and.b64  	%rd17731, %rd17705, 4294967295;
	add.s64 	%rd17732, %rd17730, %rd17731;
	mad.lo.s64 	%rd47543, %rd5, %rd17721, %rd17732;
	cvt.u32.u64 	%r1208, %rd47543;
	shr.u64 	%rd17733, %rd47543, 32;
	and.b64  	%rd17734, %rd17709, 4294967295;
	add.s64 	%rd17735, %rd17733, %rd17734;
	mad.lo.s64 	%rd47544, %rd6, %rd17721, %rd17735;
	cvt.u32.u64 	%r1209, %rd47544;
	shr.u64 	%rd17736, %rd47544, 32;
	and.b64  	%rd17737, %rd17713, 4294967295;
	add.s64 	%rd17738, %rd17736, %rd17737;
	mad.lo.s64 	%rd47545, %rd7, %rd17721, %rd17738;
	cvt.u32.u64 	%r1210, %rd47545;
	shr.u64 	%rd17739, %rd47545, 32;
	and.b64  	%rd17740, %rd17717, 4294967295;
	add.s64 	%rd17741, %rd17739, %rd17740;
	mad.lo.s64 	%rd47546, %rd8, %rd17721, %rd17741;
	cvt.u32.u64 	%r1211, %rd47546;
	shr.u64 	%rd17742, %rd47546, 32;
	and.b64  	%rd17743, %rd17720, 4294967295;
	add.s64 	%rd17744, %rd17742, %rd17743;
	mad.lo.s64 	%rd47547, %rd9, %rd17721, %rd17744;
	cvt.u32.u64 	%r1212, %rd47547;
	{ .reg .b32 tmp; mov.b64 {tmp, %r3317}, %rd47547; }
	add.s32 	%r6925, %r3315, %r3317;
	setp.gt.u32 	%p626, %r6925, %r3285;
	@%p626 bra 	$L__BB0_1351;
	cvt.u32.u64 	%r3318, %rd9;
	setp.lt.u32 	%p627, %r6925, %r3318;
	@%p627 bra 	$L__BB0_1352;
	cvt.u32.u64 	%r3319, %rd8;
	setp.lt.u32 	%p628, %r3319, %r1212;
	@%p628 bra 	$L__BB0_1351;
	cvt.u32.u64 	%r3320, %rd8;
	setp.gt.u32 	%p629, %r3320, %r1212;
	@%p629 bra 	$L__BB0_1352;
	cvt.u32.u64 	%r3321, %rd7;
	setp.lt.u32 	%p630, %r3321, %r1211;
	@%p630 bra 	$L__BB0_1351;
	cvt.u32.u64 	%r3322, %rd7;
	setp.gt.u32 	%p631, %r3322, %r1211;
	@%p631 bra 	$L__BB0_1352;
	cvt.u32.u64 	%r3323, %rd6;
	setp.lt.u32 	%p632, %r3323, %r1210;
	@%p632 bra 	$L__BB0_1351;
	cvt.u32.u64 	%r3324, %rd6;
	setp.gt.u32 	%p633, %r3324, %r1210;
	@%p633 bra 	$L__BB0_1352;
	cvt.u32.u64 	%r3325, %rd5;
	setp.lt.u32 	%p634, %r3325, %r1209;
	@%p634 bra 	$L__BB0_1351;
	cvt.u32.u64 	%r3326, %rd5;
	setp.gt.u32 	%p635, %r3326, %r1209;
	@%p635 bra 	$L__BB0_1352;
	cvt.u32.u64 	%r3327, %rd4;
	setp.lt.u32 	%p636, %r3327, %r1208;
	@%p636 bra 	$L__BB0_1351;
	cvt.u32.u64 	%r3328, %rd4;
	setp.gt.u32 	%p637, %r3328, %r1208;
	@%p637 bra 	$L__BB0_1352;
	cvt.u32.u64 	%r3329, %rd3;
	setp.lt.u32 	%p638, %r3329, %r1207;
	@%p638 bra 	$L__BB0_1351;
	cvt.u32.u64 	%r3330, %rd2;
	cvt.u32.u64 	%r3331, %rd3;
	setp.gt.u32 	%p639, %r3331, %r1207;
	setp.gt.u32 	%p640, %r3330, %r6924;
	or.pred  	%p641, %p639, %p640;
	@%p641 bra 	$L__BB0_1352;
$L__BB0_1351:
	cvt.u32.u64 	%r3332, %rd9;
	and.b64  	%rd17746, %rd2426, 4294967295;
	sub.s64 	%rd17747, %rd17746, %rd2;
	shr.u64 	%rd17748, %rd17747, 63;
	cvt.u32.u64 	%r6924, %rd17747;
	and.b64  	%rd17749, %rd47542, 4294967295;
	add.s64 	%rd17750, %rd17748, %rd3;
	sub.s64 	%rd47542, %rd17749, %rd17750;
	shr.u64 	%rd17751, %rd47542, 63;
	and.b64  	%rd17752, %rd47543, 4294967295;
	add.s64 	%rd17753, %rd17751, %rd4;
	sub.s64 	%rd47543, %rd17752, %rd17753;
	shr.u64 	%rd17754, %rd47543, 63;
	and.b64  	%rd17755, %rd47544, 4294967295;
	add.s64 	%rd17756, %rd17754, %rd5;
	sub.s64 	%rd47544, %rd17755, %rd17756;
	shr.u64 	%rd17757, %rd47544, 63;
	and.b64  	%rd17758, %rd47545, 4294967295;
	add.s64 	%rd17759, %rd17757, %rd6;
	sub.s64 	%rd47545, %rd17758, %rd17759;
	shr.u64 	%rd17760, %rd47545, 63;
	and.b64  	%rd17761, %rd47546, 4294967295;
	add.s64 	%rd17762, %rd17760, %rd7;
	sub.s64 	%rd47546, %rd17761, %rd17762;
	shr.u64 	%rd17763, %rd47546, 63;
	and.b64  	%rd17764, %rd47547, 4294967295;
	add.s64 	%rd17765, %rd17763, %rd8;
	sub.s64 	%rd47547, %rd17764, %rd17765;
	shr.u64 	%rd17766, %rd47547, 63;
	cvt.u32.u64 	%r3333, %rd17766;
	add.s32 	%r3334, %r3332, %r3333;
	sub.s32 	%r6925, %r6925, %r3334;
$L__BB0_1352:
	cvt.u32.u64 	%r3335, %rd9;
	shl.b32 	%r6926, %r6924, 1;
	shr.u32 	%r3336, %r6924, 31;
	cvt.u64.u32 	%rd17768, %r3336;
	shl.b64 	%rd17769, %rd47542, 1;
	and.b64  	%rd17770, %rd17769, 8589934590;
	or.b64  	%rd47548, %rd17770, %rd17768;
	cvt.u32.u64 	%r1219, %rd47548;
	shr.u64 	%rd17771, %rd17770, 32;
	shl.b64 	%rd17772, %rd47543, 1;
	and.b64  	%rd17773, %rd17772, 8589934590;
	or.b64  	%rd47549, %rd17771, %rd17773;
	cvt.u32.u64 	%r1220, %rd47549;
	shr.u64 	%rd17774, %rd17773, 32;
	shl.b64 	%rd17775, %rd47544, 1;
	and.b64  	%rd17776, %rd17775, 8589934590;
	or.b64  	%rd47550, %rd17774, %rd17776;
	cvt.u32.u64 	%r1221, %rd47550;
	shr.u64 	%rd17777, %rd17776, 32;
	shl.b64 	%rd17778, %rd47545, 1;
	and.b64  	%rd17779, %rd17778, 8589934590;
	or.b64  	%rd47551, %rd17777, %rd17779;
	cvt.u32.u64 	%r1222, %rd47551;
	shr.u64 	%rd17780, %rd17779, 32;
	shl.b64 	%rd17781, %rd47546, 1;
	and.b64  	%rd17782, %rd17781, 8589934590;
	or.b64  	%rd47552, %rd17780, %rd17782;
	cvt.u32.u64 	%r1223, %rd47552;
	shr.u64 	%rd17783, %rd17782, 32;
	shl.b64 	%rd17784, %rd47547, 1;
	and.b64  	%rd17785, %rd17784, 8589934590;
	or.b64  	%rd47553, %rd17783, %rd17785;
	cvt.u32.u64 	%r1224, %rd47553;
	shr.u64 	%rd17786, %rd17785, 32;
	mul.wide.u32 	%rd17787, %r6925, 2;
	add.s64 	%rd47554, %rd17786, %rd17787;
	cvt.u32.u64 	%r1225, %rd47554;
	setp.gt.u64 	%p642, %rd47554, 4294967295;
	setp.lt.u32 	%p643, %r3335, %r1225;
	or.pred  	%p644, %p642, %p643;
	@%p644 bra 	$L__BB0_1366;
	cvt.u32.u64 	%r3337, %rd9;
	setp.gt.u32 	%p645, %r3337, %r1225;
	@%p645 bra 	$L__BB0_1367;
	cvt.u32.u64 	%r3338, %rd8;
	setp.lt.u32 	%p646, %r3338, %r1224;
	@%p646 bra 	$L__BB0_1366;
	cvt.u32.u64 	%r3339, %rd8;
	setp.gt.u32 	%p647, %r3339, %r1224;
	@%p647 bra 	$L__BB0_1367;
	cvt.u32.u64 	%r3340, %rd7;
	setp.lt.u32 	%p648, %r3340, %r1223;
	@%p648 bra 	$L__BB0_1366;
	cvt.u32.u64 	%r3341, %rd7;
	setp.gt.u32 	%p649, %r3341, %r1223;
	@%p649 bra 	$L__BB0_1367;
	cvt.u32.u64 	%r3342, %rd6;
	setp.lt.u32 	%p650, %r3342, %r1222;
	@%p650 bra 	$L__BB0_1366;
	cvt.u32.u64 	%r3343, %rd6;
	setp.gt.u32 	%p651, %r3343, %r1222;
	@%p651 bra 	$L__BB0_1367;
	cvt.u32.u64 	%r3344, %rd5;
	setp.lt.u32 	%p652, %r3344, %r1221;
	@%p652 bra 	$L__BB0_1366;
	cvt.u32.u64 	%r3345, %rd5;
	setp.gt.u32 	%p653, %r3345, %r1221;
	@%p653 bra 	$L__BB0_1367;
	cvt.u32.u64 	%r3346, %rd4;
	setp.lt.u32 	%p654, %r3346, %r1220;
	@%p654 bra 	$L__BB0_1366;
	cvt.u32.u64 	%r3347, %rd4;
	setp.gt.u32 	%p655, %r3347, %r1220;
	@%p655 bra 	$L__BB0_1367;
	cvt.u32.u64 	%r3348, %rd3;
	setp.lt.u32 	%p656, %r3348, %r1219;
	@%p656 bra 	$L__BB0_1366;
	cvt.u32.u64 	%r3349, %rd2;
	cvt.u32.u64 	%r3350, %rd3;
	setp.gt.u32 	%p657, %r3350, %r1219;
	setp.lt.u32 	%p658, %r6926, %r3349;
	or.pred  	%p659, %p657, %p658;
	@%p659 bra 	$L__BB0_1367;
$L__BB0_1366:
	cvt.u64.u32 	%rd17790, %r6926;
	sub.s64 	%rd17791, %rd17790, %rd2;
	shr.u64 	%rd17792, %rd17791, 63;
	cvt.u32.u64 	%r6926, %rd17791;
	and.b64  	%rd17793, %rd47548, 4294967295;
	add.s64 	%rd17794, %rd17792, %rd3;
	sub.s64 	%rd47548, %rd17793, %rd17794;
	shr.u64 	%rd17795, %rd47548, 63;
	and.b64  	%rd17796, %rd47549, 4294967295;
	add.s64 	%rd17797, %rd17795, %rd4;
	sub.s64 	%rd47549, %rd17796, %rd17797;
	shr.u64 	%rd17798, %rd47549, 63;
	and.b64  	%rd17799, %rd47550, 4294967295;
	add.s64 	%rd17800, %rd17798, %rd5;
	sub.s64 	%rd47550, %rd17799, %rd17800;
	shr.u64 	%rd17801, %rd47550, 63;
	and.b64  	%rd17802, %rd47551, 4294967295;
	add.s64 	%rd17803, %rd17801, %rd6;
	sub.s64 	%rd47551, %rd17802, %rd17803;
	shr.u64 	%rd17804, %rd47551, 63;
	and.b64  	%rd17805, %rd47552, 4294967295;
	add.s64 	%rd17806, %rd17804, %rd7;
	sub.s64 	%rd47552, %rd17805, %rd17806;
	shr.u64 	%rd17807, %rd47552, 63;
	and.b64  	%rd17808, %rd47553, 4294967295;
	add.s64 	%rd17809, %rd17807, %rd8;
	sub.s64 	%rd47553, %rd17808, %rd17809;
	shr.u64 	%rd17810, %rd47553, 63;
	and.b64  	%rd17811, %rd47554, 4294967295;
	add.s64 	%rd17812, %rd17810, %rd9;
	sub.s64 	%rd47554, %rd17811, %rd17812;
$L__BB0_1367:
	and.b64  	%rd17813, %rd47541, 4294967295;
	cvt.u64.u32 	%rd17814, %r6926;
	sub.s64 	%rd17815, %rd17813, %rd17814;
	shr.u64 	%rd17816, %rd17815, 63;
	cvt.u32.u64 	%r6951, %rd17815;
	and.b64  	%rd17817, %rd47540, 4294967295;
	and.b64  	%rd17818, %rd47548, 4294967295;
	add.s64 	%rd17819, %rd17816, %rd17818;
	sub.s64 	%rd47560, %rd17817, %rd17819;
	shr.u64 	%rd17820, %rd47560, 63;
	and.b64  	%rd17821, %rd47539, 4294967295;
	and.b64  	%rd17822, %rd47549, 4294967295;
	add.s64 	%rd17823, %rd17820, %rd17822;
	sub.s64 	%rd47559, %rd17821, %rd17823;
	shr.u64 	%rd17824, %rd47559, 63;
	and.b64  	%rd17825, %rd47538, 4294967295;
	and.b64  	%rd17826, %rd47550, 4294967295;
	add.s64 	%rd17827, %rd17824, %rd17826;
	sub.s64 	%rd47558, %rd17825, %rd17827;
	shr.u64 	%rd17828, %rd47558, 63;
	and.b64  	%rd17829, %rd47537, 4294967295;
	and.b64  	%rd17830, %rd47551, 4294967295;
	add.s64 	%rd17831, %rd17828, %rd17830;
	sub.s64 	%rd47557, %rd17829, %rd17831;
	shr.u64 	%rd17832, %rd47557, 63;
	and.b64  	%rd17833, %rd47536, 4294967295;
	and.b64  	%rd17834, %rd47552, 4294967295;
	add.s64 	%rd17835, %rd17832, %rd17834;
	sub.s64 	%rd47556, %rd17833, %rd17835;
	shr.u64 	%rd17836, %rd47556, 63;
	and.b64  	%rd17837, %rd47535, 4294967295;
	and.b64  	%rd17838, %rd47553, 4294967295;
	add.s64 	%rd17839, %rd17836, %rd17838;
	sub.s64 	%rd47555, %rd17837, %rd17839;
	shr.u64 	%rd17840, %rd47555, 63;
	cvt.u64.u32 	%rd17841, %r6923;
	and.b64  	%rd17842, %rd47554, 4294967295;
	add.s64 	%rd17843, %rd17840, %rd17842;
	sub.s64 	%rd17844, %rd17841, %rd17843;
	setp.gt.s64 	%p660, %rd17844, -1;
	cvt.u32.u64 	%r6944, %rd17844;
	@%p660 bra 	$L__BB0_1369;
	cvt.u32.u64 	%r3351, %rd9;
	cvt.u32.u64 	%r3352, %rd2;
	add.s32 	%r6951, %r3352, %r6951;
	setp.lt.u32 	%p661, %r6951, %r3352;
	selp.u64 	%rd17845, 1, 0, %p661;
	and.b64  	%rd17846, %rd47560, 4294967295;
	add.s64 	%rd17847, %rd17846, %rd17845;
	add.s64 	%rd47560, %rd17847, %rd3;
	shr.u64 	%rd17848, %rd47560, 32;
	and.b64  	%rd17849, %rd47559, 4294967295;
	add.s64 	%rd17850, %rd17848, %rd17849;
	add.s64 	%rd47559, %rd17850, %rd4;
	shr.u64 	%rd17851, %rd47559, 32;
	and.b64  	%rd17852, %rd47558, 4294967295;
	add.s64 	%rd17853, %rd17851, %rd17852;
	add.s64 	%rd47558, %rd17853, %rd5;
	shr.u64 	%rd17854, %rd47558, 32;
	and.b64  	%rd17855, %rd47557, 4294967295;
	add.s64 	%rd17856, %rd17854, %rd17855;
	add.s64 	%rd47557, %rd17856, %rd6;
	shr.u64 	%rd17857, %rd47557, 32;
	and.b64  	%rd17858, %rd47556, 4294967295;
	add.s64 	%rd17859, %rd17857, %rd17858;
	add.s64 	%rd47556, %rd17859, %rd7;
	shr.u64 	%rd17860, %rd47556, 32;
	and.b64  	%rd17861, %rd47555, 4294967295;
	add.s64 	%rd17862, %rd17860, %rd17861;
	add.s64 	%rd47555, %rd17862, %rd8;
	{ .reg .b32 tmp; mov.b64 {tmp, %r3353}, %rd47555; }
	add.s32 	%r3354, %r6944, %r3353;
	add.s32 	%r6944, %r3354, %r3351;
$L__BB0_1369:
	cvt.u32.u64 	%r3355, %rd9;
	cvt.u32.u64 	%r6950, %rd47560;
	cvt.u32.u64 	%r6949, %rd47559;
	cvt.u32.u64 	%r6948, %rd47558;
	cvt.u32.u64 	%r6947, %rd47557;
	cvt.u32.u64 	%r6946, %rd47556;
	cvt.u32.u64 	%r6945, %rd47555;
	add.s32 	%r6929, %r94, %r119;
	setp.lt.u32 	%p662, %r6929, %r94;
	selp.u64 	%rd17864, 1, 0, %p662;
	add.s64 	%rd17865, %rd17864, %rd1504;
	add.s64 	%rd47561, %rd17865, %rd1533;
	cvt.u32.u64 	%r1241, %rd47561;
	shr.u64 	%rd17866, %rd47561, 32;
	add.s64 	%rd17867, %rd17866, %rd1505;
	add.s64 	%rd47562, %rd17867, %rd1534;
	cvt.u32.u64 	%r1242, %rd47562;
	shr.u64 	%rd17868, %rd47562, 32;
	add.s64 	%rd17869, %rd17868, %rd1506;
	add.s64 	%rd47563, %rd17869, %rd1535;
	cvt.u32.u64 	%r1243, %rd47563;
	shr.u64 	%rd17870, %rd47563, 32;
	add.s64 	%rd17871, %rd17870, %rd1507;
	add.s64 	%rd47564, %rd17871, %rd1536;
	cvt.u32.u64 	%r1244, %rd47564;
	shr.u64 	%rd17872, %rd47564, 32;
	add.s64 	%rd17873, %rd17872, %rd1508;
	add.s64 	%rd47565, %rd17873, %rd1537;
	cvt.u32.u64 	%r1245, %rd47565;
	shr.u64 	%rd17874, %rd47565, 32;
	add.s64 	%rd17875, %rd17874, %rd1509;
	add.s64 	%rd47566, %rd17875, %rd1538;
	cvt.u32.u64 	%r1246, %rd47566;
	shr.u64 	%rd17876, %rd47566, 32;
	add.s64 	%rd17877, %rd17876, %rd1510;
	add.s64 	%rd47567, %rd17877, %rd1539;
	cvt.u32.u64 	%r1247, %rd47567;
	setp.gt.u64 	%p663, %rd47567, 4294967295;
	setp.lt.u32 	%p664, %r3355, %r1247;
	or.pred  	%p665, %p663, %p664;
	@%p665 bra 	$L__BB0_1383;
	cvt.u32.u64 	%r3356, %rd9;
	setp.gt.u32 	%p666, %r3356, %r1247;
	@%p666 bra 	$L__BB0_1384;
	cvt.u32.u64 	%r3357, %rd8;
	setp.lt.u32 	%p667, %r3357, %r1246;
	@%p667 bra 	$L__BB0_1383;
	cvt.u32.u64 	%r3358, %rd8;
	setp.gt.u32 	%p668, %r3358, %r1246;
	@%p668 bra 	$L__BB0_1384;
	cvt.u32.u64 	%r3359, %rd7;
	setp.lt.u32 	%p669, %r3359, %r1245;
	@%p669 bra 	$L__BB0_1383;
	cvt.u32.u64 	%r3360, %rd7;
	setp.gt.u32 	%p670, %r3360, %r1245;
	@%p670 bra 	$L__BB0_1384;
	cvt.u32.u64 	%r3361, %rd6;
	setp.lt.u32 	%p671, %r3361, %r1244;
	@%p671 bra 	$L__BB0_1383;
	cvt.u32.u64 	%r3362, %rd6;
	setp.gt.u32 	%p672, %r3362, %r1244;
	@%p672 bra 	$L__BB0_1384;
	cvt.u32.u64 	%r3363, %rd5;
	setp.lt.u32 	%p673, %r3363, %r1243;
	@%p673 bra 	$L__BB0_1383;
	cvt.u32.u64 	%r3364, %rd5;
	setp.gt.u32 	%p674, %r3364, %r1243;
	@%p674 bra 	$L__BB0_1384;
	cvt.u32.u64 	%r3365, %rd4;
	setp.lt.u32 	%p675, %r3365, %r1242;
	@%p675 bra 	$L__BB0_1383;
	cvt.u32.u64 	%r3366, %rd4;
	setp.gt.u32 	%p676, %r3366, %r1242;
	@%p676 bra 	$L__BB0_1384;
	cvt.u32.u64 	%r3367, %rd3;
	setp.lt.u32 	%p677, %r3367, %r1241;
	@%p677 bra 	$L__BB0_1383;
	cvt.u32.u64 	%r3368, %rd2;
	cvt.u32.u64 	%r3369, %rd3;
	setp.gt.u32 	%p678, %r3369, %r1241;
	setp.lt.u32 	%p679, %r6929, %r3368;
	or.pred  	%p680, %p678, %p679;
	@%p680 bra 	$L__BB0_1384;
$L__BB0_1383:
	cvt.u64.u32 	%rd17880, %r6929;
	sub.s64 	%rd17881, %rd17880, %rd2;
	shr.u64 	%rd17882, %rd17881, 63;
	cvt.u32.u64 	%r6929, %rd17881;
	and.b64  	%rd17883, %rd47561, 4294967295;
	add.s64 	%rd17884, %rd17882, %rd3;
	sub.s64 	%rd47561, %rd17883, %rd17884;
	shr.u64 	%rd17885, %rd47561, 63;
	and.b64  	%rd17886, %rd47562, 4294967295;
	add.s64 	%rd17887, %rd17885, %rd4;
	sub.s64 	%rd47562, %rd17886, %rd17887;
	shr.u64 	%rd17888, %rd47562, 63;
	and.b64  	%rd17889, %rd47563, 4294967295;
	add.s64 	%rd17890, %rd17888, %rd5;
	sub.s64 	%rd47563, %rd17889, %rd17890;
	shr.u64 	%rd17891, %rd47563, 63;
	and.b64  	%rd17892, %rd47564, 4294967295;
	add.s64 	%rd17893, %rd17891, %rd6;
	sub.s64 	%rd47564, %rd17892, %rd17893;
	shr.u64 	%rd17894, %rd47564, 63;
	and.b64  	%rd17895, %rd47565, 4294967295;
	add.s64 	%rd17896, %rd17894, %rd7;
	sub.s64 	%rd47565, %rd17895, %rd17896;
	shr.u64 	%rd17897, %rd47565, 63;
	and.b64  	%rd17898, %rd47566, 4294967295;
	add.s64 	%rd17899, %rd17897, %rd8;
	sub.s64 	%rd47566, %rd17898, %rd17899;
	shr.u64 	%rd17900, %rd47566, 63;
	and.b64  	%rd17901, %rd47567, 4294967295;
	add.s64 	%rd17902, %rd17900, %rd9;
	sub.s64 	%rd47567, %rd17901, %rd17902;
$L__BB0_1384:
	cvt.u32.u64 	%r3370, %rd9;
	cvt.u64.u32 	%rd17903, %r6929;
	mul.wide.u32 	%rd17904, %r6929, %r6929;
	cvt.u32.u64 	%r3371, %rd17904;
	shr.u64 	%rd17905, %rd17904, 32;
	and.b64  	%rd17906, %rd47561, 4294967295;
	mul.lo.s64 	%rd17907, %rd17906, %rd17903;
	add.s64 	%rd17908, %rd17905, %rd17907;
	shr.u64 	%rd17909, %rd17908, 32;
	and.b64  	%rd17910, %rd47562, 4294967295;
	mul.lo.s64 	%rd17911, %rd17910, %rd17903;
	add.s64 	%rd17912, %rd17909, %rd17911;
	shr.u64 	%rd17913, %rd17912, 32;
	and.b64  	%rd17914, %rd47563, 4294967295;
	mul.lo.s64 	%rd17915, %rd17914, %rd17903;
	add.s64 	%rd17916, %rd17913, %rd17915;
	shr.u64 	%rd17917, %rd17916, 32;
	and.b64  	%rd17918, %rd47564, 4294967295;
	mul.lo.s64 	%rd17919, %rd17918, %rd17903;
	add.s64 	%rd17920, %rd17917, %rd17919;
	shr.u64 	%rd17921, %rd17920, 32;
	and.b64  	%rd17922, %rd47565, 4294967295;
	mul.lo.s64 	%rd17923, %rd17922, %rd17903;
	add.s64 	%rd17924, %rd17921, %rd17923;
	shr.u64 	%rd17925, %rd17924, 32;
	and.b64  	%rd17926, %rd47566, 4294967295;
	mul.lo.s64 	%rd17927, %rd17926, %rd17903;
	add.s64 	%rd17928, %rd17925, %rd17927;
	shr.u64 	%rd17929, %rd17928, 32;
	and.b64  	%rd17930, %rd47567, 4294967295;
	mul.lo.s64 	%rd17931, %rd17930, %rd17903;
	add.s64 	%rd17932, %rd17929, %rd17931;
	shr.u64 	%rd17933, %rd17932, 32;
	and.b64  	%rd17934, %rd17908, 4294967295;
	add.s64 	%rd17935, %rd17907, %rd17934;
	shr.u64 	%rd17936, %rd17935, 32;
	and.b64  	%rd17937, %rd17912, 4294967295;
	add.s64 	%rd17938, %rd17936, %rd17937;
	mad.lo.s64 	%rd17939, %rd17906, %rd17906, %rd17938;
	shr.u64 	%rd17940, %rd17939, 32;
	mul.lo.s64 	%rd17941, %rd17910, %rd17906;
	and.b64  	%rd17942, %rd17916, 4294967295;
	add.s64 	%rd17943, %rd17940, %rd17942;
	add.s64 	%rd17944, %rd17943, %rd17941;
	shr.u64 	%rd17945, %rd17944, 32;
	mul.lo.s64 	%rd17946, %rd17914, %rd17906;
	and.b64  	%rd17947, %rd17920, 4294967295;
	add.s64 	%rd17948, %rd17945, %rd17947;
	add.s64 	%rd17949, %rd17948, %rd17946;
	shr.u64 	%rd17950, %rd17949, 32;
	mul.lo.s64 	%rd17951, %rd17918, %rd17906;
	and.b64  	%rd17952, %rd17924, 4294967295;
	add.s64 	%rd17953, %rd17950, %rd17952;
	add.s64 	%rd17954, %rd17953, %rd17951;
	shr.u64 	%rd17955, %rd17954, 32;
	mul.lo.s64 	%rd17956, %rd17922, %rd17906;
	and.b64  	%rd17957, %rd17928, 4294967295;
	add.s64 	%rd17958, %rd17955, %rd17957;
	add.s64 	%rd17959, %rd17958, %rd17956;
	shr.u64 	%rd17960, %rd17959, 32;
	mul.lo.s64 	%rd17961, %rd17926, %rd17906;
	and.b64  	%rd17962, %rd17932, 4294967295;
	add.s64 	%rd17963, %rd17960, %rd17962;
	add.s64 	%rd17964, %rd17963, %rd17961;
	shr.u64 	%rd17965, %rd17964, 32;
	mul.lo.s64 	%rd17966, %rd17930, %rd17906;
	add.s64 	%rd17967, %rd17965, %rd17933;
	add.s64 	%rd17968, %rd17967, %rd17966;
	shr.u64 	%rd17969, %rd17968, 32;
	and.b64  	%rd17970, %rd17939, 4294967295;
	add.s64 	%rd17971, %rd17911, %rd17970;
	shr.u64 	%rd17972, %rd17971, 32;
	and.b64  	%rd17973, %rd17944, 4294967295;
	add.s64 	%rd17974, %rd17972, %rd17973;
	add.s64 	%rd17975, %rd17974, %rd17941;
	shr.u64 	%rd17976, %rd17975, 32;
	and.b64  	%rd17977, %rd17949, 4294967295;
	add.s64 	%rd17978, %rd17976, %rd17977;
	mad.lo.s64 	%rd17979, %rd17910, %rd17910, %rd17978;
	shr.u64 	%rd17980, %rd17979, 32;
	mul.lo.s64 	%rd17981, %rd17914, %rd17910;
	and.b64  	%rd17982, %rd17954, 4294967295;
	add.s64 	%rd17983, %rd17980, %rd17982;
	add.s64 	%rd17984, %rd17983, %rd17981;
	shr.u64 	%rd17985, %rd17984, 32;
	mul.lo.s64 	%rd17986, %rd17918, %rd17910;
	and.b64  	%rd17987, %rd17959, 4294967295;
	add.s64 	%rd17988, %rd17985, %rd17987;
	add.s64 	%rd17989, %rd17988, %rd17986;
	shr.u64 	%rd17990, %rd17989, 32;
	mul.lo.s64 	%rd17991, %rd17922, %rd17910;
	and.b64  	%rd17992, %rd17964, 4294967295;
	add.s64 	%rd17993, %rd17990, %rd17992;
	add.s64 	%rd17994, %rd17993, %rd17991;
	shr.u64 	%rd17995, %rd17994, 32;
	mul.lo.s64 	%rd17996, %rd17926, %rd17910;
	and.b64  	%rd17997, %rd17968, 4294967295;
	add.s64 	%rd17998, %rd17995, %rd17997;
	add.s64 	%rd17999, %rd17998, %rd17996;
	shr.u64 	%rd18000, %rd17999, 32;
	mul.lo.s64 	%rd18001, %rd17930, %rd17910;
	add.s64 	%rd18002, %rd18000, %rd17969;
	add.s64 	%rd18003, %rd18002, %rd18001;
	shr.u64 	%rd18004, %rd18003, 32;
	and.b64  	%rd18005, %rd17975, 4294967295;
	add.s64 	%rd18006, %rd17915, %rd18005;
	shr.u64 	%rd18007, %rd18006, 32;
	and.b64  	%rd18008, %rd17979, 4294967295;
	add.s64 	%rd18009, %rd18007, %rd18008;
	add.s64 	%rd18010, %rd18009, %rd17946;
	shr.u64 	%rd18011, %rd18010, 32;
	and.b64  	%rd18012, %rd17984, 4294967295;
	add.s64 	%rd18013, %rd18011, %rd18012;
	add.s64 	%rd18014, %rd18013, %rd17981;
	shr.u64 	%rd18015, %rd18014, 32;
	and.b64  	%rd18016, %rd17989, 4294967295;
	add.s64 	%rd18017, %rd18015, %rd18016;
	mad.lo.s64 	%rd18018, %rd17914, %rd17914, %rd18017;
	shr.u64 	%rd18019, %rd18018, 32;
	mul.lo.s64 	%rd18020, %rd17918, %rd17914;
	and.b64  	%rd18021, %rd17994, 4294967295;
	add.s64 	%rd18022, %rd18019, %rd18021;
	add.s64 	%rd18023, %rd18022, %rd18020;
	shr.u64 	%rd18024, %rd18023, 32;
	mul.lo.s64 	%rd18025, %rd17922, %rd17914;
	and.b64  	%rd18026, %rd17999, 4294967295;
	add.s64 	%rd18027, %rd18024, %rd18026;
	add.s64 	%rd18028, %rd18027, %rd18025;
	shr.u64 	%rd18029, %rd18028, 32;
	mul.lo.s64 	%rd18030, %rd17926, %rd17914;
	and.b64  	%rd18031, %rd18003, 4294967295;
	add.s64 	%rd18032, %rd18029, %rd18031;
	add.s64 	%rd18033, %rd18032, %rd18030;
	shr.u64 	%rd18034, %rd18033, 32;
	mul.lo.s64 	%rd18035, %rd17930, %rd17914;
	add.s64 	%rd18036, %rd18034, %rd18004;
	add.s64 	%rd18037, %rd18036, %rd18035;
	shr.u64 	%rd18038, %rd18037, 32;
	and.b64  	%rd18039, %rd18010, 4294967295;
	add.s64 	%rd18040, %rd17919, %rd18039;
	shr.u64 	%rd18041, %rd18040, 32;
	and.b64  	%rd18042, %rd18014, 4294967295;
	add.s64 	%rd18043, %rd18041, %rd18042;
	add.s64 	%rd18044, %rd18043, %rd17951;
	shr.u64 	%rd18045, %rd18044, 32;
	and.b64  	%rd18046, %rd18018, 4294967295;
	add.s64 	%rd18047, %rd18045, %rd18046;
	add.s64 	%rd18048, %rd18047, %rd17986;
	shr.u64 	%rd18049, %rd18048, 32;
	and.b64  	%rd18050, %rd18023, 4294967295;
	add.s64 	%rd18051, %rd18049, %rd18050;
	add.s64 	%rd18052, %rd18051, %rd18020;
	shr.u64 	%rd18053, %rd18052, 32;
	and.b64  	%rd18054, %rd18028, 4294967295;
	add.s64 	%rd18055, %rd18053, %rd18054;
	mad.lo.s64 	%rd18056, %rd17918, %rd17918, %rd18055;
	shr.u64 	%rd18057, %rd18056, 32;
	mul.lo.s64 	%rd18058, %rd17922, %rd17918;
	and.b64  	%rd18059, %rd18033, 4294967295;
	add.s64 	%rd18060, %rd18057, %rd18059;
	add.s64 	%rd18061, %rd18060, %rd18058;
	shr.u64 	%rd18062, %rd18061, 32;
	mul.lo.s64 	%rd18063, %rd17926, %rd17918;
	and.b64  	%rd18064, %rd18037, 4294967295;
	add.s64 	%rd18065, %rd18062, %rd18064;
	add.s64 	%rd18066, %rd18065, %rd18063;
	shr.u64 	%rd18067, %rd18066, 32;
	mul.lo.s64 	%rd18068, %rd17930, %rd17918;
	add.s64 	%rd18069, %rd18067, %rd18038;
	add.s64 	%rd18070, %rd18069, %rd18068;
	shr.u64 	%rd18071, %rd18070, 32;
	and.b64  	%rd18072, %rd18044, 4294967295;
	add.s64 	%rd18073, %rd17923, %rd18072;
	shr.u64 	%rd18074, %rd18073, 32;
	and.b64  	%rd18075, %rd18048, 4294967295;
	add.s64 	%rd18076, %rd18074, %rd18075;
	add.s64 	%rd18077, %rd18076, %rd17956;
	shr.u64 	%rd18078, %rd18077, 32;
	and.b64  	%rd18079, %rd18052, 4294967295;
	add.s64 	%rd18080, %rd18078, %rd18079;
	add.s64 	%rd18081, %rd18080, %rd17991;
	shr.u64 	%rd18082, %rd18081, 32;
	and.b64  	%rd18083, %rd18056, 4294967295;
	add.s64 	%rd18084, %rd18082, %rd18083;
	add.s64 	%rd18085, %rd18084, %rd18025;
	shr.u64 	%rd18086, %rd18085, 32;
	and.b64  	%rd18087, %rd18061, 4294967295;
	add.s64 	%rd18088, %rd18086, %rd18087;
	add.s64 	%rd18089, %rd18088, %rd18058;
	shr.u64 	%rd18090, %rd18089, 32;
	and.b64  	%rd18091, %rd18066, 4294967295;
	add.s64 	%rd18092, %rd18090, %rd18091;
	mad.lo.s64 	%rd18093, %rd17922, %rd17922, %rd18092;
	shr.u64 	%rd18094, %rd18093, 32;
	mul.lo.s64 	%rd18095, %rd17926, %rd17922;
	and.b64  	%rd18096, %rd18070, 4294967295;
	add.s64 	%rd18097, %rd18094, %rd18096;
	add.s64 	%rd18098, %rd18097, %rd18095;
	shr.u64 	%rd18099, %rd18098, 32;
	mul.lo.s64 	%rd18100, %rd17930, %rd17922;
	add.s64 	%rd18101, %rd18099, %rd18071;
	add.s64 	%rd18102, %rd18101, %rd18100;
	shr.u64 	%rd18103, %rd18102, 32;
	and.b64  	%rd18104, %rd18077, 4294967295;
	add.s64 	%rd18105, %rd17927, %rd18104;
	shr.u64 	%rd18106, %rd18105, 32;
	and.b64  	%rd18107, %rd18081, 4294967295;
	add.s64 	%rd18108, %rd18106, %rd18107;
	add.s64 	%rd18109, %rd18108, %rd17961;
	shr.u64 	%rd18110, %rd18109, 32;
	and.b64  	%rd18111, %rd18085, 4294967295;
	add.s64 	%rd18112, %rd18110, %rd18111;
	add.s64 	%rd18113, %rd18112, %rd17996;
	shr.u64 	%rd18114, %rd18113, 32;
	and.b64  	%rd18115, %rd18089, 4294967295;
	add.s64 	%rd18116, %rd18114, %rd18115;
	add.s64 	%rd18117, %rd18116, %rd18030;
	shr.u64 	%rd18118, %rd18117, 32;
	and.b64  	%rd18119, %rd18093, 4294967295;
	add.s64 	%rd18120, %rd18118, %rd18119;
	add.s64 	%rd18121, %rd18120, %rd18063;
	shr.u64 	%rd18122, %rd18121, 32;
	and.b64  	%rd18123, %rd18098, 4294967295;
	add.s64 	%rd18124, %rd18122, %rd18123;
	add.s64 	%rd18125, %rd18124, %rd18095;
	shr.u64 	%rd18126, %rd18125, 32;
	and.b64  	%rd18127, %rd18102, 4294967295;
	add.s64 	%rd18128, %rd18126, %rd18127;
	mad.lo.s64 	%rd18129, %rd17926, %rd17926, %rd18128;
	shr.u64 	%rd18130, %rd18129, 32;
	mul.lo.s64 	%rd18131, %rd17930, %rd17926;
	add.s64 	%rd18132, %rd18130, %rd18103;
	add.s64 	%rd18133, %rd18132, %rd18131;
	shr.u64 	%rd18134, %rd18133, 32;
	and.b64  	%rd18135, %rd18109, 4294967295;
	add.s64 	%rd18136, %rd17931, %rd18135;
	shr.u64 	%rd18137, %rd18136, 32;
	and.b64  	%rd18138, %rd18113, 4294967295;
	add.s64 	%rd18139, %rd18137, %rd18138;
	add.s64 	%rd18140, %rd18139, %rd17966;
	shr.u64 	%rd18141, %rd18140, 32;
	and.b64  	%rd18142, %rd18117, 4294967295;
	add.s64 	%rd18143, %rd18141, %rd18142;
	add.s64 	%rd18144, %rd18143, %rd18001;
	shr.u64 	%rd18145, %rd18144, 32;
	and.b64  	%rd18146, %rd18121, 4294967295;
	add.s64 	%rd18147, %rd18145, %rd18146;
	add.s64 	%rd18148, %rd18147, %rd18035;
	shr.u64 	%rd18149, %rd18148, 32;
	and.b64  	%rd18150, %rd18125, 4294967295;
	add.s64 	%rd18151, %rd18149, %rd18150;
	add.s64 	%rd18152, %rd18151, %rd18068;
	shr.u64 	%rd18153, %rd18152, 32;
	and.b64  	%rd18154, %rd18129, 4294967295;
	add.s64 	%rd18155, %rd18153, %rd18154;
	add.s64 	%rd18156, %rd18155, %rd18100;
	shr.u64 	%rd18157, %rd18156, 32;
	and.b64  	%rd18158, %rd18133, 4294967295;
	add.s64 	%rd18159, %rd18157, %rd18158;
	add.s64 	%rd18160, %rd18159, %rd18131;
	shr.u64 	%rd18161, %rd18160, 32;
	add.s64 	%rd18162, %rd18161, %rd18134;
	mad.lo.s64 	%rd18163, %rd17930, %rd17930, %rd18162;
	{ .reg .b32 tmp; mov.b64 {tmp, %r3372}, %rd18163; }
	mul.lo.s32 	%r3373, %r9, %r3371;
	cvt.u64.u32 	%rd18164, %r3373;
	and.b64  	%rd18165, %rd17904, 4294967293;
	mad.lo.s64 	%rd18166, %rd2, %rd18164, %rd18165;
	shr.u64 	%rd18167, %rd18166, 32;
	and.b64  	%rd18168, %rd17935, 4294967295;
	add.s64 	%rd18169, %rd18167, %rd18168;
	mad.lo.s64 	%rd18170, %rd3, %rd18164, %rd18169;
	cvt.u32.u64 	%r3374, %rd18170;
	shr.u64 	%rd18171, %rd18170, 32;
	and.b64  	%rd18172, %rd17971, 4294967295;
	add.s64 	%rd18173, %rd18171, %rd18172;
	mad.lo.s64 	%rd18174, %rd4, %rd18164, %rd18173;
	shr.u64 	%rd18175, %rd18174, 32;
	and.b64  	%rd18176, %rd18006, 4294967295;
	add.s64 	%rd18177, %rd18175, %rd18176;
	mad.lo.s64 	%rd18178, %rd5, %rd18164, %rd18177;
	shr.u64 	%rd18179, %rd18178, 32;
	and.b64  	%rd18180, %rd18040, 4294967295;
	add.s64 	%rd18181, %rd18179, %rd18180;
	mad.lo.s64 	%rd18182, %rd6, %rd18164, %rd18181;
	shr.u64 	%rd18183, %rd18182, 32;
	and.b64  	%rd18184, %rd18073, 4294967295;
	add.s64 	%rd18185, %rd18183, %rd18184;
	mad.lo.s64 	%rd18186, %rd7, %rd18164, %rd18185;
	shr.u64 	%rd18187, %rd18186, 32;
	and.b64  	%rd18188, %rd18105, 4294967295;
	add.s64 	%rd18189, %rd18187, %rd18188;
	mad.lo.s64 	%rd18190, %rd8, %rd18164, %rd18189;
	shr.u64 	%rd18191, %rd18190, 32;
	and.b64  	%rd18192, %rd18136, 4294967295;
	add.s64 	%rd18193, %rd18191, %rd18192;
	mad.lo.s64 	%rd18194, %rd9, %rd18164, %rd18193;
	shr.u64 	%rd18195, %rd18194, 32;
	and.b64  	%rd18196, %rd18140, 4294967295;
	add.s64 	%rd18197, %rd18195, %rd18196;
	shr.u64 	%rd18198, %rd18197, 32;
	and.b64  	%rd18199, %rd18144, 4294967295;
	add.s64 	%rd18200, %rd18198, %rd18199;
	shr.u64 	%rd18201, %rd18200, 32;
	and.b64  	%rd18202, %rd18148, 4294967295;
	add.s64 	%rd18203, %rd18201, %rd18202;
	shr.u64 	%rd18204, %rd18203, 32;
	and.b64  	%rd18205, %rd18152, 4294967295;
	add.s64 	%rd18206, %rd18204, %rd18205;
	shr.u64 	%rd18207, %rd18206, 32;
	and.b64  	%rd18208, %rd18156, 4294967295;
	add.s64 	%rd18209, %rd18207, %rd18208;
	shr.u64 	%rd18210, %rd18209, 32;
	and.b64  	%rd18211, %rd18160, 4294967295;
	add.s64 	%rd18212, %rd18210, %rd18211;
	shr.u64 	%rd18213, %rd18212, 32;
	and.b64  	%rd18214, %rd18163, 4294967295;
	add.s64 	%rd18215, %rd18213, %rd18214;
	{ .reg .b32 tmp; mov.b64 {tmp, %r3375}, %rd18215; }
	add.s32 	%r3376, %r3372, %r3375;
	mul.lo.s32 	%r3377, %r9, %r3374;
	cvt.u64.u32 	%rd18216, %r3377;
	and.b64  	%rd18217, %rd18170, 4294967295;
	mad.lo.s64 	%rd18218, %rd2, %rd18216, %rd18217;
	shr.u64 	%rd18219, %rd18218, 32;
	and.b64  	%rd18220, %rd18174, 4294967295;
	add.s64 	%rd18221, %rd18219, %rd18220;
	mad.lo.s64 	%rd18222, %rd3, %rd18216, %rd18221;
	cvt.u32.u64 	%r3378, %rd18222;
	shr.u64 	%rd18223, %rd18222, 32;
	and.b64  	%rd18224, %rd18178, 4294967295;
	add.s64 	%rd18225, %rd18223, %rd18224;
	mad.lo.s64 	%rd18226, %rd4, %rd18216, %rd18225;
	shr.u64 	%rd18227, %rd18226, 32;
	and.b64  	%rd18228, %rd18182, 4294967295;
	add.s64 	%rd18229, %rd18227, %rd18228;
	mad.lo.s64 	%rd18230, %rd5, %rd18216, %rd18229;
	shr.u64 	%rd18231, %rd18230, 32;
	and.b64  	%rd18232, %rd18186, 4294967295;
	add.s64 	%rd18233, %rd18231, %rd18232;
	mad.lo.s64 	%rd18234, %rd6, %rd18216, %rd18233;
	shr.u64 	%rd18235, %rd18234, 32;
	and.b64  	%rd18236, %rd18190, 4294967295;
	add.s64 	%rd18237, %rd18235, %rd18236;
	mad.lo.s64 	%rd18238, %rd7, %rd18216, %rd18237;
	shr.u64 	%rd18239, %rd18238, 32;
	and.b64  	%rd18240, %rd18194, 4294967295;
	add.s64 	%rd18241, %rd18239, %rd18240;
	mad.lo.s64 	%rd18242, %rd8, %rd18216, %rd18241;
	shr.u64 	%rd18243, %rd18242, 32;
	and.b64  	%rd18244, %rd18197, 4294967295;
	add.s64 	%rd18245, %rd18243, %rd18244;
	mad.lo.s64 	%rd18246, %rd9, %rd18216, %rd18245;
	shr.u64 	%rd18247, %rd18246, 32;
	and.b64  	%rd18248, %rd18200, 4294967295;
	add.s64 	%rd18249, %rd18247, %rd18248;
	shr.u64 	%rd18250, %rd18249, 32;
	and.b64  	%rd18251, %rd18203, 4294967295;
	add.s64 	%rd18252, %rd18250, %rd18251;
	shr.u64 	%rd18253, %rd18252, 32;
	and.b64  	%rd18254, %rd18206, 4294967295;
	add.s64 	%rd18255, %rd18253, %rd18254;
	shr.u64 	%rd18256, %rd18255, 32;
	and.b64  	%rd18257, %rd18209, 4294967295;
	add.s64 	%rd18258, %rd18256, %rd18257;
	shr.u64 	%rd18259, %rd18258, 32;
	and.b64  	%rd18260, %rd18212, 4294967295;
	add.s64 	%rd18261, %rd18259, %rd18260;
	shr.u64 	%rd18262, %rd18261, 32;
	and.b64  	%rd18263, %rd18215, 4294967295;
	add.s64 	%rd18264, %rd18262, %rd18263;
	{ .reg .b32 tmp; mov.b64 {tmp, %r3379}, %rd18264; }
	add.s32 	%r3380, %r3376, %r3379;
	mul.lo.s32 	%r3381, %r9, %r3378;
	cvt.u64.u32 	%rd18265, %r3381;
	and.b64  	%rd18266, %rd18222, 4294967295;
	mad.lo.s64 	%rd18267, %rd2, %rd18265, %rd18266;
	shr.u64 	%rd18268, %rd18267, 32;
	and.b64  	%rd18269, %rd18226, 4294967295;
	add.s64 	%rd18270, %rd18268, %rd18269;
	mad.lo.s64 	%rd18271, %rd3, %rd18265, %rd18270;
	cvt.u32.u64 	%r3382, %rd18271;
	shr.u64 	%rd18272, %rd18271, 32;
	and.b64  	%rd18273, %rd18230, 4294967295;
	add.s64 	%rd18274, %rd18272, %rd18273;
	mad.lo.s64 	%rd18275, %rd4, %rd18265, %rd18274;
	shr.u64 	%rd18276, %rd18275, 32;
	and.b64  	%rd18277, %rd18234, 4294967295;
	add.s64 	%rd18278, %rd18276, %rd18277;
	mad.lo.s64 	%rd18279, %rd5, %rd18265, %rd18278;
	shr.u64 	%rd18280, %rd18279, 32;
	and.b64  	%rd18281, %rd18238, 4294967295;
	add.s64 	%rd18282, %rd18280, %rd18281;
	mad.lo.s64 	%rd18283, %rd6, %rd18265, %rd18282;
	shr.u64 	%rd18284, %rd18283, 32;
	and.b64  	%rd18285, %rd18242, 4294967295;
	add.s64 	%rd18286, %rd18284, %rd18285;
	mad.lo.s64 	%rd18287, %rd7, %rd18265, %rd18286;
	shr.u64 	%rd18288, %rd18287, 32;
	and.b64  	%rd18289, %rd18246, 4294967295;
	add.s64 	%rd18290, %rd18288, %rd18289;
	mad.lo.s64 	%rd18291, %rd8, %rd18265, %rd18290;
	shr.u64 	%rd18292, %rd18291, 32;
	and.b64  	%rd18293, %rd18249, 4294967295;
	add.s64 	%rd18294, %rd18292, %rd18293;
	mad.lo.s64 	%rd18295, %rd9, %rd18265, %rd18294;
	shr.u64 	%rd18296, %rd18295, 32;
	and.b64  	%rd18297, %rd18252, 4294967295;
	add.s64 	%rd18298, %rd18296, %rd18297;
	shr.u64 	%rd18299, %rd18298, 32;
	and.b64  	%rd18300, %rd18255, 4294967295;
	add.s64 	%rd18301, %rd18299, %rd18300;
	shr.u64 	%rd18302, %rd18301, 32;
	and.b64  	%rd18303, %rd18258, 4294967295;
	add.s64 	%rd18304, %rd18302, %rd18303;
	shr.u64 	%rd18305, %rd18304, 32;
	and.b64  	%rd18306, %rd18261, 4294967295;
	add.s64 	%rd18307, %rd18305, %rd18306;
	shr.u64 	%rd18308, %rd18307, 32;
	and.b64  	%rd18309, %rd18264, 4294967295;
	add.s64 	%rd18310, %rd18308, %rd18309;
	{ .reg .b32 tmp; mov.b64 {tmp, %r3383}, %rd18310; }
	add.s32 	%r3384, %r3380, %r3383;
	mul.lo.s32 	%r3385, %r9, %r3382;
	cvt.u64.u32 	%rd18311, %r3385;
	and.b64  	%rd18312, %rd18271, 4294967295;
	mad.lo.s64 	%rd18313, %rd2, %rd18311, %rd18312;
	shr.u64 	%rd18314, %rd18313, 32;
	and.b64  	%rd18315, %rd18275, 4294967295;
	add.s64 	%rd18316, %rd18314, %rd18315;
	mad.lo.s64 	%rd18317, %rd3, %rd18311, %rd18316;
	cvt.u32.u64 	%r3386, %rd18317;
	shr.u64 	%rd18318, %rd18317, 32;
	and.b64  	%rd18319, %rd18279, 4294967295;
	add.s64 	%rd18320, %rd18318, %rd18319;
	mad.lo.s64 	%rd18321, %rd4, %rd18311, %rd18320;
	shr.u64 	%rd18322, %rd18321, 32;
	and.b64  	%rd18323, %rd18283, 4294967295;
	add.s64 	%rd18324, %rd18322, %rd18323;
	mad.lo.s64 	%rd18325, %rd5, %rd18311, %rd18324;
	shr.u64 	%rd18326, %rd18325, 32;
	and.b64  	%rd18327, %rd18287, 4294967295;
	add.s64 	%rd18328, %rd18326, %rd18327;
	mad.lo.s64 	%rd18329, %rd6, %rd18311, %rd18328;
	shr.u64 	%rd18330, %rd18329, 32;
	and.b64  	%rd18331, %rd18291, 4294967295;
	add.s64 	%rd18332, %rd18330, %rd18331;
	mad.lo.s64 	%rd18333, %rd7, %rd18311, %rd18332;
	shr.u64 	%rd18334, %rd18333, 32;
	and.b64  	%rd18335, %rd18295, 4294967295;
	add.s64 	%rd18336, %rd18334, %rd18335;
	mad.lo.s64 	%rd18337, %rd8, %rd18311, %rd18336;
	shr.u64 	%rd18338, %rd18337, 32;
	and.b64  	%rd18339, %rd18298, 4294967295;
	add.s64 	%rd18340, %rd18338, %rd18339;
	mad.lo.s64 	%rd18341, %rd9, %rd18311, %rd18340;
	shr.u64 	%rd18342, %rd18341, 32;
	and.b64  	%rd18343, %rd18301, 4294967295;
	add.s64 	%rd18344, %rd18342, %rd18343;
	shr.u64 	%rd18345, %rd18344, 32;
	and.b64  	%rd18346, %rd18304, 4294967295;
	add.s64 	%rd18347, %rd18345, %rd18346;
	shr.u64 	%rd18348, %rd18347, 32;
	and.b64  	%rd18349, %rd18307, 4294967295;
	add.s64 	%rd18350, %rd18348, %rd18349;
	shr.u64 	%rd18351, %rd18350, 32;
	and.b64  	%rd18352, %rd18310, 4294967295;
	add.s64 	%rd18353, %rd18351, %rd18352;
	{ .reg .b32 tmp; mov.b64 {tmp, %r3387}, %rd18353; }
	add.s32 	%r3388, %r3384, %r3387;
	mul.lo.s32 	%r3389, %r9, %r3386;
	cvt.u64.u32 	%rd18354, %r3389;
	and.b64  	%rd18355, %rd18317, 4294967295;
	mad.lo.s64 	%rd18356, %rd2, %rd18354, %rd18355;
	shr.u64 	%rd18357, %rd18356, 32;
	and.b64  	%rd18358, %rd18321, 4294967295;
	add.s64 	%rd18359, %rd18357, %rd18358;
	mad.lo.s64 	%rd18360, %rd3, %rd18354, %rd18359;
	cvt.u32.u64 	%r3390, %rd18360;
	shr.u64 	%rd18361, %rd18360, 32;
	and.b64  	%rd18362, %rd18325, 4294967295;
	add.s64 	%rd18363, %rd18361, %rd18362;
	mad.lo.s64 	%rd18364, %rd4, %rd18354, %rd18363;
	shr.u64 	%rd18365, %rd18364, 32;
	and.b64  	%rd18366, %rd18329, 4294967295;
	add.s64 	%rd18367, %rd18365, %rd18366;
	mad.lo.s64 	%rd18368, %rd5, %rd18354, %rd18367;
	shr.u64 	%rd18369, %rd18368, 32;
	and.b64  	%rd18370, %rd18333, 4294967295;
	add.s64 	%rd18371, %rd18369, %rd18370;
	mad.lo.s64 	%rd18372, %rd6, %rd18354, %rd18371;
	shr.u64 	%rd18373, %rd18372, 32;
	and.b64  	%rd18374, %rd18337, 4294967295;
	add.s64 	%rd18375, %rd18373, %rd18374;
	mad.lo.s64 	%rd18376, %rd7, %rd18354, %rd18375;
	shr.u64 	%rd18377, %rd18376, 32;
	and.b64  	%rd18378, %rd18341, 4294967295;
	add.s64 	%rd18379, %rd18377, %rd18378;
	mad.lo.s64 	%rd18380, %rd8, %rd18354, %rd18379;
	shr.u64 	%rd18381, %rd18380, 32;
	and.b64  	%rd18382, %rd18344, 4294967295;
	add.s64 	%rd18383, %rd18381, %rd18382;
	mad.lo.s64 	%rd18384, %rd9, %rd18354, %rd18383;
	shr.u64 	%rd18385, %rd18384, 32;
	and.b64  	%rd18386, %rd18347, 4294967295;
	add.s64 	%rd18387, %rd18385, %rd18386;
	shr.u64 	%rd18388, %rd18387, 32;
	and.b64  	%rd18389, %rd18350, 4294967295;
	add.s64 	%rd18390, %rd18388, %rd18389;
	shr.u64 	%rd18391, %rd18390, 32;
	and.b64  	%rd18392, %rd18353, 4294967295;
	add.s64 	%rd18393, %rd18391, %rd18392;
	{ .reg .b32 tmp; mov.b64 {tmp, %r3391}, %rd18393; }
	add.s32 	%r3392, %r3388, %r3391;
	mul.lo.s32 	%r3393, %r9, %r3390;
	cvt.u64.u32 	%rd18394, %r3393;
	and.b64  	%rd18395, %rd18360, 4294967295;
	mad.lo.s64 	%rd18396, %rd2, %rd18394, %rd18395;
	shr.u64 	%rd18397, %rd18396, 32;
	and.b64  	%rd18398, %rd18364, 4294967295;
	add.s64 	%rd18399, %rd18397, %rd18398;
	mad.lo.s64 	%rd18400, %rd3, %rd18394, %rd18399;
	cvt.u32.u64 	%r3394, %rd18400;
	shr.u64 	%rd18401, %rd18400, 32;
	and.b64  	%rd18402, %rd18368, 4294967295;
	add.s64 	%rd18403, %rd18401, %rd18402;
	mad.lo.s64 	%rd18404, %rd4, %rd18394, %rd18403;
	shr.u64 	%rd18405, %rd18404, 32;
	and.b64  	%rd18406, %rd18372, 4294967295;
	add.s64 	%rd18407, %rd18405, %rd18406;
	mad.lo.s64 	%rd18408, %rd5, %rd18394, %rd18407;
	shr.u64 	%rd18409, %rd18408, 32;
	and.b64  	%rd18410, %rd18376, 4294967295;
	add.s64 	%rd18411, %rd18409, %rd18410;
	mad.lo.s64 	%rd18412, %rd6, %rd18394, %rd18411;
	shr.u64 	%rd18413, %rd18412, 32;
	and.b64  	%rd18414, %rd18380, 4294967295;
	add.s64 	%rd18415, %rd18413, %rd18414;
	mad.lo.s64 	%rd18416, %rd7, %rd18394, %rd18415;
	shr.u64 	%rd18417, %rd18416, 32;
	and.b64  	%rd18418, %rd18384, 4294967295;
	add.s64 	%rd18419, %rd18417, %rd18418;
	mad.lo.s64 	%rd18420, %rd8, %rd18394, %rd18419;
	shr.u64 	%rd18421, %rd18420, 32;
	and.b64  	%rd18422, %rd18387, 4294967295;
	add.s64 	%rd18423, %rd18421, %rd18422;
	mad.lo.s64 	%rd18424, %rd9, %rd18394, %rd18423;
	shr.u64 	%rd18425, %rd18424, 32;
	and.b64  	%rd18426, %rd18390, 4294967295;
	add.s64 	%rd18427, %rd18425, %rd18426;
	shr.u64 	%rd18428, %rd18427, 32;
	and.b64  	%rd18429, %rd18393, 4294967295;
	add.s64 	%rd18430, %rd18428, %rd18429;
	{ .reg .b32 tmp; mov.b64 {tmp, %r3395}, %rd18430; }
	add.s32 	%r3396, %r3392, %r3395;
	mul.lo.s32 	%r3397, %r9, %r3394;
	cvt.u64.u32 	%rd18431, %r3397;
	and.b64  	%rd18432, %rd18400, 4294967295;
	mad.lo.s64 	%rd18433, %rd2, %rd18431, %rd18432;
	shr.u64 	%rd18434, %rd18433, 32;
	and.b64  	%rd18435, %rd18404, 4294967295;
	add.s64 	%rd18436, %rd18434, %rd18435;
	mad.lo.s64 	%rd18437, %rd3, %rd18431, %rd18436;
	cvt.u32.u64 	%r3398, %rd18437;
	shr.u64 	%rd18438, %rd18437, 32;
	and.b64  	%rd18439, %rd18408, 4294967295;
	add.s64 	%rd18440, %rd18438, %rd18439;
	mad.lo.s64 	%rd18441, %rd4, %rd18431, %rd18440;
	shr.u64 	%rd18442, %rd18441, 32;
	and.b64  	%rd18443, %rd18412, 4294967295;
	add.s64 	%rd18444, %rd18442, %rd18443;
	mad.lo.s64 	%rd18445, %rd5, %rd18431, %rd18444;
	shr.u64 	%rd18446, %rd18445, 32;
	and.b64  	%rd18447, %rd18416, 4294967295;
	add.s64 	%rd18448, %rd18446, %rd18447;
	mad.lo.s64 	%rd18449, %rd6, %rd18431, %rd18448;
	shr.u64 	%rd18450, %rd18449, 32;
	and.b64  	%rd18451, %rd18420, 4294967295;
	add.s64 	%rd18452, %rd18450, %rd18451;
	mad.lo.s64 	%rd18453, %rd7, %rd18431, %rd18452;
	shr.u64 	%rd18454, %rd18453, 32;
	and.b64  	%rd18455, %rd18424, 4294967295;
	add.s64 	%rd18456, %rd18454, %rd18455;
	mad.lo.s64 	%rd18457, %rd8, %rd18431, %rd18456;
	shr.u64 	%rd18458, %rd18457, 32;
	and.b64  	%rd18459, %rd18427, 4294967295;
	add.s64 	%rd18460, %rd18458, %rd18459;
	mad.lo.s64 	%rd18461, %rd9, %rd18431, %rd18460;
	shr.u64 	%rd18462, %rd18461, 32;
	and.b64  	%rd18463, %rd18430, 4294967295;
	add.s64 	%rd18464, %rd18462, %rd18463;
	{ .reg .b32 tmp; mov.b64 {tmp, %r3399}, %rd18464; }
	add.s32 	%r3400, %r3396, %r3399;
	mul.lo.s32 	%r3401, %r9, %r3398;
	cvt.u64.u32 	%rd18465, %r3401;
	and.b64  	%rd18466, %rd18437, 4294967295;
	mad.lo.s64 	%rd18467, %rd2, %rd18465, %rd18466;
	shr.u64 	%rd18468, %rd18467, 32;
	and.b64  	%rd18469, %rd18441, 4294967295;
	add.s64 	%rd18470, %rd18468, %rd18469;
	mad.lo.s64 	%rd47568, %rd3, %rd18465, %rd18470;
	shr.u64 	%rd18471, %rd47568, 32;
	and.b64  	%rd18472, %rd18445, 4294967295;
	add.s64 	%rd18473, %rd18471, %rd18472;
	mad.lo.s64 	%rd47569, %rd4, %rd18465, %rd18473;
	cvt.u32.u64 	%r1250, %rd47569;
	shr.u64 	%rd18474, %rd47569, 32;
	and.b64  	%rd18475, %rd18449, 4294967295;
	add.s64 	%rd18476, %rd18474, %rd18475;
	mad.lo.s64 	%rd47570, %rd5, %rd18465, %rd18476;
	cvt.u32.u64 	%r1251, %rd47570;
	shr.u64 	%rd18477, %rd47570, 32;
	and.b64  	%rd18478, %rd18453, 4294967295;
	add.s64 	%rd18479, %rd18477, %rd18478;
	mad.lo.s64 	%rd47571, %rd6, %rd18465, %rd18479;
	cvt.u32.u64 	%r1252, %rd47571;
	shr.u64 	%rd18480, %rd47571, 32;
	and.b64  	%rd18481, %rd18457, 4294967295;
	add.s64 	%rd18482, %rd18480, %rd18481;
	mad.lo.s64 	%rd47572, %rd7, %rd18465, %rd18482;
	cvt.u32.u64 	%r1253, %rd47572;
	shr.u64 	%rd18483, %rd47572, 32;
	and.b64  	%rd18484, %rd18461, 4294967295;
	add.s64 	%rd18485, %rd18483, %rd18484;
	mad.lo.s64 	%rd47573, %rd8, %rd18465, %rd18485;
	cvt.u32.u64 	%r1254, %rd47573;
	shr.u64 	%rd18486, %rd47573, 32;
	and.b64  	%rd18487, %rd18464, 4294967295;
	add.s64 	%rd18488, %rd18486, %rd18487;
	mad.lo.s64 	%rd47574, %rd9, %rd18465, %rd18488;
	cvt.u32.u64 	%r1255, %rd47574;
	{ .reg .b32 tmp; mov.b64 {tmp, %r3402}, %rd47574; }
	add.s32 	%r6930, %r3400, %r3402;
	setp.gt.u32 	%p681, %r6930, %r3370;
	@%p681 bra 	$L__BB0_1398;
	cvt.u32.u64 	%r3403, %rd9;
	setp.lt.u32 	%p682, %r6930, %r3403;
	@%p682 bra 	$L__BB0_1399;
	cvt.u32.u64 	%r3404, %rd8;
	setp.lt.u32 	%p683, %r3404, %r1255;
	@%p683 bra 	$L__BB0_1398;
	cvt.u32.u64 	%r3405, %rd8;
	setp.gt.u32 	%p684, %r3405, %r1255;
	@%p684 bra 	$L__BB0_1399;
	cvt.u32.u64 	%r3406, %rd7;
	setp.lt.u32 	%p685, %r3406, %r1254;
	@%p685 bra 	$L__BB0_1398;
	cvt.u32.u64 	%r3407, %rd7;
	setp.gt.u32 	%p686, %r3407, %r1254;
	@%p686 bra 	$L__BB0_1399;
	cvt.u32.u64 	%r3408, %rd6;
	setp.lt.u32 	%p687, %r3408, %r1253;
	@%p687 bra 	$L__BB0_1398;
	cvt.u32.u64 	%r3409, %rd6;
	setp.gt.u32 	%p688, %r3409, %r1253;
	@%p688 bra 	$L__BB0_1399;
	cvt.u32.u64 	%r3410, %rd5;
	setp.lt.u32 	%p689, %r3410, %r1252;
	@%p689 bra 	$L__BB0_1398;
	cvt.u32.u64 	%r3411, %rd5;
	setp.gt.u32 	%p690, %r3411, %r1252;
	@%p690 bra 	$L__BB0_1399;
	cvt.u32.u64 	%r3412, %rd4;
	setp.lt.u32 	%p691, %r3412, %r1251;
	@%p691 bra 	$L__BB0_1398;
	cvt.u32.u64 	%r3413, %rd4;
	setp.gt.u32 	%p692, %r3413, %r1251;
	@%p692 bra 	$L__BB0_1399;
	cvt.u32.u64 	%r3414, %rd3;
	setp.lt.u32 	%p693, %r3414, %r1250;
	@%p693 bra 	$L__BB0_1398;
	cvt.u32.u64 	%r3415, %rd2;
	cvt.u32.u64 	%r3416, %rd3;
	setp.gt.u32 	%p694, %r3416, %r1250;
	cvt.u32.u64 	%r3417, %rd47568;
	setp.gt.u32 	%p695, %r3415, %r3417;
	or.pred  	%p696, %p694, %p695;
	@%p696 bra 	$L__BB0_1399;
$L__BB0_1398:
	cvt.u32.u64 	%r3418, %rd9;
	and.b64  	%rd18490, %rd47568, 4294967295;
	sub.s64 	%rd47568, %rd18490, %rd2;
	shr.u64 	%rd18491, %rd47568, 63;
	and.b64  	%rd18492, %rd47569, 4294967295;
	add.s64 	%rd18493, %rd18491, %rd3;
	sub.s64 	%rd47569, %rd18492, %rd18493;
	shr.u64 	%rd18494, %rd47569, 63;
	and.b64  	%rd18495, %rd47570, 4294967295;
	add.s64 	%rd18496, %rd18494, %rd4;
	sub.s64 	%rd47570, %rd18495, %rd18496;
	shr.u64 	%rd18497, %rd47570, 63;
	and.b64  	%rd18498, %rd47571, 4294967295;
	add.s64 	%rd18499, %rd18497, %rd5;
	sub.s64 	%rd47571, %rd18498, %rd18499;
	shr.u64 	%rd18500, %rd47571, 63;
	and.b64  	%rd18501, %rd47572, 4294967295;
	add.s64 	%rd18502, %rd18500, %rd6;
	sub.s64 	%rd47572, %rd18501, %rd18502;
	shr.u64 	%rd18503, %rd47572, 63;
	and.b64  	%rd18504, %rd47573, 4294967295;
	add.s64 	%rd18505, %rd18503, %rd7;
	sub.s64 	%rd47573, %rd18504, %rd18505;
	shr.u64 	%rd18506, %rd47573, 63;
	and.b64  	%rd18507, %rd47574, 4294967295;
	add.s64 	%rd18508, %rd18506, %rd8;
	sub.s64 	%rd47574, %rd18507, %rd18508;
	shr.u64 	%rd18509, %rd47574, 63;
	cvt.u32.u64 	%r3419, %rd18509;
	add.s32 	%r3420, %r3418, %r3419;
	sub.s32 	%r6930, %r6930, %r3420;
$L__BB0_1399:
	and.b64  	%rd18510, %rd47568, 4294967295;
	sub.s64 	%rd18511, %rd18510, %rd1598;
	shr.u64 	%rd18512, %rd18511, 63;
	cvt.u32.u64 	%r6931, %rd18511;
	and.b64  	%rd18513, %rd47569, 4294967295;
	add.s64 	%rd18514, %rd18512, %rd1599;
	sub.s64 	%rd47575, %rd18513, %rd18514;
	shr.u64 	%rd18515, %rd47575, 63;
	and.b64  	%rd18516, %rd47570, 4294967295;
	add.s64 	%rd18517, %rd18515, %rd1600;
	sub.s64 	%rd47576, %rd18516, %rd18517;
	shr.u64 	%rd18518, %rd47576, 63;
	and.b64  	%rd18519, %rd47571, 4294967295;
	add.s64 	%rd18520, %rd18518, %rd1601;
	sub.s64 	%rd47577, %rd18519, %rd18520;
	shr.u64 	%rd18521, %rd47577, 63;
	and.b64  	%rd18522, %rd47572, 4294967295;
	add.s64 	%rd18523, %rd18521, %rd1602;
	sub.s64 	%rd47578, %rd18522, %rd18523;
	shr.u64 	%rd18524, %rd47578, 63;
	and.b64  	%rd18525, %rd47573, 4294967295;
	add.s64 	%rd18526, %rd18524, %rd1603;
	sub.s64 	%rd47579, %rd18525, %rd18526;
	shr.u64 	%rd18527, %rd47579, 63;
	and.b64  	%rd18528, %rd47574, 4294967295;
	add.s64 	%rd18529, %rd18527, %rd1604;
	sub.s64 	%rd47580, %rd18528, %rd18529;
	shr.u64 	%rd18530, %rd47580, 63;
	cvt.u64.u32 	%rd18531, %r6930;
	add.s64 	%rd18532, %rd18530, %rd1605;
	sub.s64 	%rd18533, %rd18531, %rd18532;
	setp.gt.s64 	%p697, %rd18533, -1;
	cvt.u32.u64 	%r6932, %rd18533;
	@%p697 bra 	$L__BB0_1401;
	cvt.u32.u64 	%r3421, %rd9;
	cvt.u32.u64 	%r3422, %rd2;
	add.s32 	%r6931, %r3422, %r6931;
	setp.lt.u32 	%p698, %r6931, %r3422;
	selp.u64 	%rd18534, 1, 0, %p698;
	and.b64  	%rd18535, %rd47575, 4294967295;
	add.s64 	%rd18536, %rd18535, %rd18534;
	add.s64 	%rd47575, %rd18536, %rd3;
	shr.u64 	%rd18537, %rd47575, 32;
	and.b64  	%rd18538, %rd47576, 4294967295;
	add.s64 	%rd18539, %rd18537, %rd18538;
	add.s64 	%rd47576, %rd18539, %rd4;
	shr.u64 	%rd18540, %rd47576, 32;
	and.b64  	%rd18541, %rd47577, 4294967295;
	add.s64 	%rd18542, %rd18540, %rd18541;
	add.s64 	%rd47577, %rd18542, %rd5;
	shr.u64 	%rd18543, %rd47577, 32;
	and.b64  	%rd18544, %rd47578, 4294967295;
	add.s64 	%rd18545, %rd18543, %rd18544;
	add.s64 	%rd47578, %rd18545, %rd6;
	shr.u64 	%rd18546, %rd47578, 32;
	and.b64  	%rd18547, %rd47579, 4294967295;
	add.s64 	%rd18548, %rd18546, %rd18547;
	add.s64 	%rd47579, %rd18548, %rd7;
	shr.u64 	%rd18549, %rd47579, 32;
	and.b64  	%rd18550, %rd47580, 4294967295;
	add.s64 	%rd18551, %rd18549, %rd18550;
	add.s64 	%rd47580, %rd18551, %rd8;
	{ .reg .b32 tmp; mov.b64 {tmp, %r3423}, %rd47580; }
	add.s32 	%r3424, %r6932, %r3423;
	add.s32 	%r6932, %r3424, %r3421;
$L__BB0_1401:
	cvt.u64.u32 	%rd18552, %r6931;
	sub.s64 	%rd18553, %rd18552, %rd1562;
	shr.u64 	%rd18554, %rd18553, 63;
	cvt.u32.u64 	%r6933, %rd18553;
	and.b64  	%rd18555, %rd47575, 4294967295;
	add.s64 	%rd18556, %rd18554, %rd1563;
	sub.s64 	%rd47581, %rd18555, %rd18556;
	shr.u64 	%rd18557, %rd47581, 63;
	and.b64  	%rd18558, %rd47576, 4294967295;
	add.s64 	%rd18559, %rd18557, %rd1564;
	sub.s64 	%rd47582, %rd18558, %rd18559;
	shr.u64 	%rd18560, %rd47582, 63;
	and.b64  	%rd18561, %rd47577, 4294967295;
	add.s64 	%rd18562, %rd18560, %rd1565;
	sub.s64 	%rd47583, %rd18561, %rd18562;
	shr.u64 	%rd18563, %rd47583, 63;
	and.b64  	%rd18564, %rd47578, 4294967295;
	add.s64 	%rd18565, %rd18563, %rd1566;
	sub.s64 	%rd47584, %rd18564, %rd18565;
	shr.u64 	%rd18566, %rd47584, 63;
	and.b64  	%rd18567, %rd47579, 4294967295;
	add.s64 	%rd18568, %rd18566, %rd1567;
	sub.s64 	%rd47585, %rd18567, %rd18568;
	shr.u64 	%rd18569, %rd47585, 63;
	and.b64  	%rd18570, %rd47580, 4294967295;
	add.s64 	%rd18571, %rd18569, %rd1568;
	sub.s64 	%rd47586, %rd18570, %rd18571;
	shr.u64 	%rd18572, %rd47586, 63;
	cvt.u64.u32 	%rd18573, %r6932;
	add.s64 	%rd18574, %rd18572, %rd1569;
	sub.s64 	%rd18575, %rd18573, %rd18574;
	setp.gt.s64 	%p699, %rd18575, -1;
	cvt.u32.u64 	%r6934, %rd18575;
	@%p699 bra 	$L__BB0_1403;
	cvt.u32.u64 	%r3425, %rd9;
	cvt.u32.u64 	%r3426, %rd2;
	add.s32 	%r6933, %r3426, %r6933;
	setp.lt.u32 	%p700, %r6933, %r3426;
	selp.u64 	%rd18576, 1, 0, %p700;
	and.b64  	%rd18577, %rd47581, 4294967295;
	add.s64 	%rd18578, %rd18577, %rd18576;
	add.s64 	%rd47581, %rd18578, %rd3;
	shr.u64 	%rd18579, %rd47581, 32;
	and.b64  	%rd18580, %rd47582, 4294967295;
	add.s64 	%rd18581, %rd18579, %rd18580;
	add.s64 	%rd47582, %rd18581, %rd4;
	shr.u64 	%rd18582, %rd47582, 32;
	and.b64  	%rd18583, %rd47583, 4294967295;
	add.s64 	%rd18584, %rd18582, %rd18583;
	add.s64 	%rd47583, %rd18584, %rd5;
	shr.u64 	%rd18585, %rd47583, 32;
	and.b64  	%rd18586, %rd47584, 4294967295;
	add.s64 	%rd18587, %rd18585, %rd18586;
	add.s64 	%rd47584, %rd18587, %rd6;
	shr.u64 	%rd18588, %rd47584, 32;
	and.b64  	%rd18589, %rd47585, 4294967295;
	add.s64 	%rd18590, %rd18588, %rd18589;
	add.s64 	%rd47585, %rd18590, %rd7;
	shr.u64 	%rd18591, %rd47585, 32;
	and.b64  	%rd18592, %rd47586, 4294967295;
	add.s64 	%rd18593, %rd18591, %rd18592;
	add.s64 	%rd47586, %rd18593, %rd8;
	{ .reg .b32 tmp; mov.b64 {tmp, %r3427}, %rd47586; }
	add.s32 	%r3428, %r6934, %r3427;
	add.s32 	%r6934, %r3428, %r3425;
$L__BB0_1403:
	cvt.u32.u64 	%r3429, %rd9;
	cvt.u64.u32 	%rd18594, %r6933;
	mul.lo.s64 	%rd18595, %rd2216, %rd18594;
	cvt.u32.u64 	%r3430, %rd18595;
	shr.u64 	%rd18596, %rd18595, 32;
	mad.lo.s64 	%rd18597, %rd2167, %rd18594, %rd18596;
	shr.u64 	%rd18598, %rd18597, 32;
	mad.lo.s64 	%rd18599, %rd2169, %rd18594, %rd18598;
	shr.u64 	%rd18600, %rd18599, 32;
	mad.lo.s64 	%rd18601, %rd2171, %rd18594, %rd18600;
	shr.u64 	%rd18602, %rd18601, 32;
	mad.lo.s64 	%rd18603, %rd2173, %rd18594, %rd18602;
	shr.u64 	%rd18604, %rd18603, 32;
	mad.lo.s64 	%rd18605, %rd2175, %rd18594, %rd18604;
	shr.u64 	%rd18606, %rd18605, 32;
	mad.lo.s64 	%rd18607, %rd2177, %rd18594, %rd18606;
	shr.u64 	%rd18608, %rd18607, 32;
	mad.lo.s64 	%rd18609, %rd2179, %rd18594, %rd18608;
	shr.u64 	%rd18610, %rd18609, 32;
	and.b64  	%rd18611, %rd47581, 4294967295;
	and.b64  	%rd18612, %rd18597, 4294967295;
	mad.lo.s64 	%rd18613, %rd18611, %rd2216, %rd18612;
	shr.u64 	%rd18614, %rd18613, 32;
	and.b64  	%rd18615, %rd18599, 4294967295;
	add.s64 	%rd18616, %rd18614, %rd18615;
	mad.lo.s64 	%rd18617, %rd2167, %rd18611, %rd18616;
	shr.u64 	%rd18618, %rd18617, 32;
	and.b64  	%rd18619, %rd18601, 4294967295;
	add.s64 	%rd18620, %rd18618, %rd18619;
	mad.lo.s64 	%rd18621, %rd2169, %rd18611, %rd18620;
	shr.u64 	%rd18622, %rd18621, 32;
	and.b64  	%rd18623, %rd18603, 4294967295;
	add.s64 	%rd18624, %rd18622, %rd18623;
	mad.lo.s64 	%rd18625, %rd2171, %rd18611, %rd18624;
	shr.u64 	%rd18626, %rd18625, 32;
	and.b64  	%rd18627, %rd18605, 4294967295;
	add.s64 	%rd18628, %rd18626, %rd18627;
	mad.lo.s64 	%rd18629, %rd2173, %rd18611, %rd18628;
	shr.u64 	%rd18630, %rd18629, 32;
	and.b64  	%rd18631, %rd18607, 4294967295;
	add.s64 	%rd18632, %rd18630, %rd18631;
	mad.lo.s64 	%rd18633, %rd2175, %rd18611, %rd18632;
	shr.u64 	%rd18634, %rd18633, 32;
	and.b64  	%rd18635, %rd18609, 4294967295;
	add.s64 	%rd18636, %rd18634, %rd18635;
	mad.lo.s64 	%rd18637, %rd2177, %rd18611, %rd18636;
	shr.u64 	%rd18638, %rd18637, 32;
	add.s64 	%rd18639, %rd18638, %rd18610;
	mad.lo.s64 	%rd18640, %rd18611, %rd2179, %rd18639;
	shr.u64 	%rd18641, %rd18640, 32;
	and.b64  	%rd18642, %rd47582, 4294967295;
	and.b64  	%rd18643, %rd18617, 4294967295;
	mad.lo.s64 	%rd18644, %rd18642, %rd2216, %rd18643;
	shr.u64 	%rd18645, %rd18644, 32;
	and.b64  	%rd18646, %rd18621, 4294967295;
	add.s64 	%rd18647, %rd18645, %rd18646;
	mad.lo.s64 	%rd18648, %rd2167, %rd18642, %rd18647;
	shr.u64 	%rd18649, %rd18648, 32;
	and.b64  	%rd18650, %rd18625, 4294967295;
	add.s64 	%rd18651, %rd18649, %rd18650;
	mad.lo.s64 	%rd18652, %rd2169, %rd18642, %rd18651;
	shr.u64 	%rd18653, %rd18652, 32;
	and.b64  	%rd18654, %rd18629, 4294967295;
	add.s64 	%rd18655, %rd18653, %rd18654;
	mad.lo.s64 	%rd18656, %rd2171, %rd18642, %rd18655;
	shr.u64 	%rd18657, %rd18656, 32;
	and.b64  	%rd18658, %rd18633, 4294967295;
	add.s64 	%rd18659, %rd18657, %rd18658;
	mad.lo.s64 	%rd18660, %rd2173, %rd18642, %rd18659;
	shr.u64 	%rd18661, %rd18660, 32;
	and.b64  	%rd18662, %rd18637, 4294967295;
	add.s64 	%rd18663, %rd18661, %rd18662;
	mad.lo.s64 	%rd18664, %rd2175, %rd18642, %rd18663;
	shr.u64 	%rd18665, %rd18664, 32;
	and.b64  	%rd18666, %rd18640, 4294967295;
	add.s64 	%rd18667, %rd18665, %rd18666;
	mad.lo.s64 	%rd18668, %rd2177, %rd18642, %rd18667;
	shr.u64 	%rd18669, %rd18668, 32;
	add.s64 	%rd18670, %rd18669, %rd18641;
	mad.lo.s64 	%rd18671, %rd18642, %rd2179, %rd18670;
	shr.u64 	%rd18672, %rd18671, 32;
	and.b64  	%rd18673, %rd47583, 4294967295;
	and.b64  	%rd18674, %rd18648, 4294967295;
	mad.lo.s64 	%rd18675, %rd18673, %rd2216, %rd18674;
	shr.u64 	%rd18676, %rd18675, 32;
	and.b64  	%rd18677, %rd18652, 4294967295;
	add.s64 	%rd18678, %rd18676, %rd18677;
	mad.lo.s64 	%rd18679, %rd2167, %rd18673, %rd18678;
	shr.u64 	%rd18680, %rd18679, 32;
	and.b64  	%rd18681, %rd18656, 4294967295;
	add.s64 	%rd18682, %rd18680, %rd18681;
	mad.lo.s64 	%rd18683, %rd2169, %rd18673, %rd18682;
	shr.u64 	%rd18684, %rd18683, 32;
	and.b64  	%rd18685, %rd18660, 4294967295;
	add.s64 	%rd18686, %rd18684, %rd18685;
	mad.lo.s64 	%rd18687, %rd2171, %rd18673, %rd18686;
	shr.u64 	%rd18688, %rd18687, 32;
	and.b64  	%rd18689, %rd18664, 4294967295;
	add.s64 	%rd18690, %rd18688, %rd18689;
	mad.lo.s64 	%rd18691, %rd2173, %rd18673, %rd18690;
	shr.u64 	%rd18692, %rd18691, 32;
	and.b64  	%rd18693, %rd18668, 4294967295;
	add.s64 	%rd18694, %rd18692, %rd18693;
	mad.lo.s64 	%rd18695, %rd2175, %rd18673, %rd18694;
	shr.u64 	%rd18696, %rd18695, 32;
	and.b64  	%rd18697, %rd18671, 4294967295;
	add.s64 	%rd18698, %rd18696, %rd18697;
	mad.lo.s64 	%rd18699, %rd2177, %rd18673, %rd18698;
	shr.u64 	%rd18700, %rd18699, 32;
	add.s64 	%rd18701, %rd18700, %rd18672;
	mad.lo.s64 	%rd18702, %rd18673, %rd2179, %rd18701;
	shr.u64 	%rd18703, %rd18702, 32;
	and.b64  	%rd18704, %rd47584, 4294967295;
	and.b64  	%rd18705, %rd18679, 4294967295;
	mad.lo.s64 	%rd18706, %rd18704, %rd2216, %rd18705;
	shr.u64 	%rd18707, %rd18706, 32;
	and.b64  	%rd18708, %rd18683, 4294967295;
	add.s64 	%rd18709, %rd18707, %rd18708;
	mad.lo.s64 	%rd18710, %rd2167, %rd18704, %rd18709;
	shr.u64 	%rd18711, %rd18710, 32;
	and.b64  	%rd18712, %rd18687, 4294967295;
	add.s64 	%rd18713, %rd18711, %rd18712;
	mad.lo.s64 	%rd18714, %rd2169, %rd18704, %rd18713;
	shr.u64 	%rd18715, %rd18714, 32;
	and.b64  	%rd18716, %rd18691, 4294967295;
	add.s64 	%rd18717, %rd18715, %rd18716;
	mad.lo.s64 	%rd18718, %rd2171, %rd18704, %rd18717;
	shr.u64 	%rd18719, %rd18718, 32;
	and.b64  	%rd18720, %rd18695, 4294967295;
	add.s64 	%rd18721, %rd18719, %rd18720;
	mad.lo.s64 	%rd18722, %rd2173, %rd18704, %rd18721;
	shr.u64 	%rd18723, %rd18722, 32;
	and.b64  	%rd18724, %rd18699, 4294967295;
	add.s64 	%rd18725, %rd18723, %rd18724;
	mad.lo.s64 	%rd18726, %rd2175, %rd18704, %rd18725;
	shr.u64 	%rd18727, %rd18726, 32;
	and.b64  	%rd18728, %rd18702, 4294967295;
	add.s64 	%rd18729, %rd18727, %rd18728;
	mad.lo.s64 	%rd18730, %rd2177, %rd18704, %rd18729;
	shr.u64 	%rd18731, %rd18730, 32;
	add.s64 	%rd18732, %rd18731, %rd18703;
	mad.lo.s64 	%rd18733, %rd18704, %rd2179, %rd18732;
	shr.u64 	%rd18734, %rd18733, 32;
	and.b64  	%rd18735, %rd47585, 4294967295;
	and.b64  	%rd18736, %rd18710, 4294967295;
	mad.lo.s64 	%rd18737, %rd18735, %rd2216, %rd18736;
	shr.u64 	%rd18738, %rd18737, 32;
	and.b64  	%rd18739, %rd18714, 4294967295;
	add.s64 	%rd18740, %rd18738, %rd18739;
	mad.lo.s64 	%rd18741, %rd2167, %rd18735, %rd18740;
	shr.u64 	%rd18742, %rd18741, 32;
	and.b64  	%rd18743, %rd18718, 4294967295;
	add.s64 	%rd18744, %rd18742, %rd18743;
	mad.lo.s64 	%rd18745, %rd2169, %rd18735, %rd18744;
	shr.u64 	%rd18746, %rd18745, 32;
	and.b64  	%rd18747, %rd18722, 4294967295;
	add.s64 	%rd18748, %rd18746, %rd18747;
	mad.lo.s64 	%rd18749, %rd2171, %rd18735, %rd18748;
	shr.u64 	%rd18750, %rd18749, 32;
	and.b64  	%rd18751, %rd18726, 4294967295;
	add.s64 	%rd18752, %rd18750, %rd18751;
	mad.lo.s64 	%rd18753, %rd2173, %rd18735, %rd18752;
	shr.u64 	%rd18754, %rd18753, 32;
	and.b64  	%rd18755, %rd18730, 4294967295;
	add.s64 	%rd18756, %rd18754, %rd18755;
	mad.lo.s64 	%rd18757, %rd2175, %rd18735, %rd18756;
	shr.u64 	%rd18758, %rd18757, 32;
	and.b64  	%rd18759, %rd18733, 4294967295;
	add.s64 	%rd18760, %rd18758, %rd18759;
	mad.lo.s64 	%rd18761, %rd2177, %rd18735, %rd18760;
	shr.u64 	%rd18762, %rd18761, 32;
	add.s64 	%rd18763, %rd18762, %rd18734;
	mad.lo.s64 	%rd18764, %rd18735, %rd2179, %rd18763;
	shr.u64 	%rd18765, %rd18764, 32;
	and.b64  	%rd18766, %rd47586, 4294967295;
	and.b64  	%rd18767, %rd18741, 4294967295;
	mad.lo.s64 	%rd18768, %rd18766, %rd2216, %rd18767;
	shr.u64 	%rd18769, %rd18768, 32;
	and.b64  	%rd18770, %rd18745, 4294967295;
	add.s64 	%rd18771, %rd18769, %rd18770;
	mad.lo.s64 	%rd18772, %rd2167, %rd18766, %rd18771;
	shr.u64 	%rd18773, %rd18772, 32;
	and.b64  	%rd18774, %rd18749, 4294967295;
	add.s64 	%rd18775, %rd18773, %rd18774;
	mad.lo.s64 	%rd18776, %rd2169, %rd18766, %rd18775;
	shr.u64 	%rd18777, %rd18776, 32;
	and.b64  	%rd18778, %rd18753, 4294967295;
	add.s64 	%rd18779, %rd18777, %rd18778;
	mad.lo.s64 	%rd18780, %rd2171, %rd18766, %rd18779;
	shr.u64 	%rd18781, %rd18780, 32;
	and.b64  	%rd18782, %rd18757, 4294967295;
	add.s64 	%rd18783, %rd18781, %rd18782;
	mad.lo.s64 	%rd18784, %rd2173, %rd18766, %rd18783;
	shr.u64 	%rd18785, %rd18784, 32;
	and.b64  	%rd18786, %rd18761, 4294967295;
	add.s64 	%rd18787, %rd18785, %rd18786;
	mad.lo.s64 	%rd18788, %rd2175, %rd18766, %rd18787;
	shr.u64 	%rd18789, %rd18788, 32;
	and.b64  	%rd18790, %rd18764, 4294967295;
	add.s64 	%rd18791, %rd18789, %rd18790;
	mad.lo.s64 	%rd18792, %rd2177, %rd18766, %rd18791;
	shr.u64 	%rd18793, %rd18792, 32;
	add.s64 	%rd18794, %rd18793, %rd18765;
	mad.lo.s64 	%rd18795, %rd18766, %rd2179, %rd18794;
	shr.u64 	%rd18796, %rd18795, 32;
	cvt.u64.u32 	%rd18797, %r6934;
	and.b64  	%rd18798, %rd18772, 4294967295;
	mad.lo.s64 	%rd18799, %rd2216, %rd18797, %rd18798;
	shr.u64 	%rd18800, %rd18799, 32;
	and.b64  	%rd18801, %rd18776, 4294967295;
	add.s64 	%rd18802, %rd18800, %rd18801;
	mad.lo.s64 	%rd18803, %rd2167, %rd18797, %rd18802;
	shr.u64 	%rd18804, %rd18803, 32;
	and.b64  	%rd18805, %rd18780, 4294967295;
	add.s64 	%rd18806, %rd18804, %rd18805;
	mad.lo.s64 	%rd18807, %rd2169, %rd18797, %rd18806;
	shr.u64 	%rd18808, %rd18807, 32;
	and.b64  	%rd18809, %rd18784, 4294967295;
	add.s64 	%rd18810, %rd18808, %rd18809;
	mad.lo.s64 	%rd18811, %rd2171, %rd18797, %rd18810;
	shr.u64 	%rd18812, %rd18811, 32;
	and.b64  	%rd18813, %rd18788, 4294967295;
	add.s64 	%rd18814, %rd18812, %rd18813;
	mad.lo.s64 	%rd18815, %rd2173, %rd18797, %rd18814;
	shr.u64 	%rd18816, %rd18815, 32;
	and.b64  	%rd18817, %rd18792, 4294967295;
	add.s64 	%rd18818, %rd18816, %rd18817;
	mad.lo.s64 	%rd18819, %rd2175, %rd18797, %rd18818;
	shr.u64 	%rd18820, %rd18819, 32;
	and.b64  	%rd18821, %rd18795, 4294967295;
	add.s64 	%rd18822, %rd18820, %rd18821;
	mad.lo.s64 	%rd18823, %rd2177, %rd18797, %rd18822;
	shr.u64 	%rd18824, %rd18823, 32;
	add.s64 	%rd18825, %rd18824, %rd18796;
	mad.lo.s64 	%rd18826, %rd2179, %rd18797, %rd18825;
	{ .reg .b32 tmp; mov.b64 {tmp, %r3431}, %rd18826; }
	mul.lo.s32 	%r3432, %r9, %r3430;
	cvt.u64.u32 	%rd18827, %r3432;
	and.b64  	%rd18828, %rd18595, 4294967295;
	mad.lo.s64 	%rd18829, %rd2, %rd18827, %rd18828;
	shr.u64 	%rd18830, %rd18829, 32;
	and.b64  	%rd18831, %rd18613, 4294967295;
	add.s64 	%rd18832, %rd18830, %rd18831;
	mad.lo.s64 	%rd18833, %rd3, %rd18827, %rd18832;
	cvt.u32.u64 	%r3433, %rd18833;
	shr.u64 	%rd18834, %rd18833, 32;
	and.b64  	%rd18835, %rd18644, 4294967295;
	add.s64 	%rd18836, %rd18834, %rd18835;
	mad.lo.s64 	%rd18837, %rd4, %rd18827, %rd18836;
	shr.u64 	%rd18838, %rd18837, 32;
	and.b64  	%rd18839, %rd18675, 4294967295;
	add.s64 	%rd18840, %rd18838, %rd18839;
	mad.lo.s64 	%rd18841, %rd5, %rd18827, %rd18840;
	shr.u64 	%rd18842, %rd18841, 32;
	and.b64  	%rd18843, %rd18706, 4294967295;
	add.s64 	%rd18844, %rd18842, %rd18843;
	mad.lo.s64 	%rd18845, %rd6, %rd18827, %rd18844;
	shr.u64 	%rd18846, %rd18845, 32;
	and.b64  	%rd18847, %rd18737, 4294967295;
	add.s64 	%rd18848, %rd18846, %rd18847;
	mad.lo.s64 	%rd18849, %rd7, %rd18827, %rd18848;
	shr.u64 	%rd18850, %rd18849, 32;
	and.b64  	%rd18851, %rd18768, 4294967295;
	add.s64 	%rd18852, %rd18850, %rd18851;
	mad.lo.s64 	%rd18853, %rd8, %rd18827, %rd18852;
	shr.u64 	%rd18854, %rd18853, 32;
	and.b64  	%rd18855, %rd18799, 4294967295;
	add.s64 	%rd18856, %rd18854, %rd18855;
	mad.lo.s64 	%rd18857, %rd9, %rd18827, %rd18856;
	shr.u64 	%rd18858, %rd18857, 32;
	and.b64  	%rd18859, %rd18803, 4294967295;
	add.s64 	%rd18860, %rd18858, %rd18859;
	shr.u64 	%rd18861, %rd18860, 32;
	and.b64  	%rd18862, %rd18807, 4294967295;
	add.s64 	%rd18863, %rd18861, %rd18862;
	shr.u64 	%rd18864, %rd18863, 32;
	and.b64  	%rd18865, %rd18811, 4294967295;
	add.s64 	%rd18866, %rd18864, %rd18865;
	shr.u64 	%rd18867, %rd18866, 32;
	and.b64  	%rd18868, %rd18815, 4294967295;
	add.s64 	%rd18869, %rd18867, %rd18868;
	shr.u64 	%rd18870, %rd18869, 32;
	and.b64  	%rd18871, %rd18819, 4294967295;
	add.s64 	%rd18872, %rd18870, %rd18871;
	shr.u64 	%rd18873, %rd18872, 32;
	and.b64  	%rd18874, %rd18823, 4294967295;
	add.s64 	%rd18875, %rd18873, %rd18874;
	shr.u64 	%rd18876, %rd18875, 32;
	and.b64  	%rd18877, %rd18826, 4294967295;
	add.s64 	%rd18878, %rd18876, %rd18877;
	{ .reg .b32 tmp; mov.b64 {tmp, %r3434}, %rd18878; }
	add.s32 	%r3435, %r3431, %r3434;
	mul.lo.s32 	%r3436, %r9, %r3433;
	cvt.u64.u32 	%rd18879, %r3436;
	and.b64  	%rd18880, %rd18833, 4294967295;
	mad.lo.s64 	%rd18881, %rd2, %rd18879, %rd18880;
	shr.u64 	%rd18882, %rd18881, 32;
	and.b64  	%rd18883, %rd18837, 4294967295;
	add.s64 	%rd18884, %rd18882, %rd18883;
	mad.lo.s64 	%rd18885, %rd3, %rd18879, %rd18884;
	cvt.u32.u64 	%r3437, %rd18885;
	shr.u64 	%rd18886, %rd18885, 32;
	and.b64  	%rd18887, %rd18841, 4294967295;
	add.s64 	%rd18888, %rd18886, %rd18887;
	mad.lo.s64 	%rd18889, %rd4, %rd18879, %rd18888;
	shr.u64 	%rd18890, %rd18889, 32;
	and.b64  	%rd18891, %rd18845, 4294967295;
	add.s64 	%rd18892, %rd18890, %rd18891;
	mad.lo.s64 	%rd18893, %rd5, %rd18879, %rd18892;
	shr.u64 	%rd18894, %rd18893, 32;
	and.b64  	%rd18895, %rd18849, 4294967295;
	add.s64 	%rd18896, %rd18894, %rd18895;
	mad.lo.s64 	%rd18897, %rd6, %rd18879, %rd18896;
	shr.u64 	%rd18898, %rd18897, 32;
	and.b64  	%rd18899, %rd18853, 4294967295;
	add.s64 	%rd18900, %rd18898, %rd18899;
	mad.lo.s64 	%rd18901, %rd7, %rd18879, %rd18900;
	shr.u64 	%rd18902, %rd18901, 32;
	and.b64  	%rd18903, %rd18857, 4294967295;
	add.s64 	%rd18904, %rd18902, %rd18903;
	mad.lo.s64 	%rd18905, %rd8, %rd18879, %rd18904;
	shr.u64 	%rd18906, %rd18905, 32;
	and.b64  	%rd18907, %rd18860, 4294967295;
	add.s64 	%rd18908, %rd18906, %rd18907;
	mad.lo.s64 	%rd18909, %rd9, %rd18879, %rd18908;
	shr.u64 	%rd18910, %rd18909, 32;
	and.b64  	%rd18911, %rd18863, 4294967295;
	add.s64 	%rd18912, %rd18910, %rd18911;
	shr.u64 	%rd18913, %rd18912, 32;
	and.b64  	%rd18914, %rd18866, 4294967295;
	add.s64 	%rd18915, %rd18913, %rd18914;
	shr.u64 	%rd18916, %rd18915, 32;
	and.b64  	%rd18917, %rd18869, 4294967295;
	add.s64 	%rd18918, %rd18916, %rd18917;
	shr.u64 	%rd18919, %rd18918, 32;
	and.b64  	%rd18920, %rd18872, 4294967295;
	add.s64 	%rd18921, %rd18919, %rd18920;
	shr.u64 	%rd18922, %rd18921, 32;
	and.b64  	%rd18923, %rd18875, 4294967295;
	add.s64 	%rd18924, %rd18922, %rd18923;
	shr.u64 	%rd18925, %rd18924, 32;
	and.b64  	%rd18926, %rd18878, 4294967295;
	add.s64 	%rd18927, %rd18925, %rd18926;
	{ .reg .b32 tmp; mov.b64 {tmp, %r3438}, %rd18927; }
	add.s32 	%r3439, %r3435, %r3438;
	mul.lo.s32 	%r3440, %r9, %r3437;
	cvt.u64.u32 	%rd18928, %r3440;
	and.b64  	%rd18929, %rd18885, 4294967295;
	mad.lo.s64 	%rd18930, %rd2, %rd18928, %rd18929;
	shr.u64 	%rd18931, %rd18930, 32;
	and.b64  	%rd18932, %rd18889, 4294967295;
	add.s64 	%rd18933, %rd18931, %rd18932;
	mad.lo.s64 	%rd18934, %rd3, %rd18928, %rd18933;
	cvt.u32.u64 	%r3441, %rd18934;
	shr.u64 	%rd18935, %rd18934, 32;
	and.b64  	%rd18936, %rd18893, 4294967295;
	add.s64 	%rd18937, %rd18935, %rd18936;
	mad.lo.s64 	%rd18938, %rd4, %rd18928, %rd18937;
	shr.u64 	%rd18939, %rd18938, 32;
	and.b64  	%rd18940, %rd18897, 4294967295;
	add.s64 	%rd18941, %rd18939, %rd18940;
	mad.lo.s64 	%rd18942, %rd5, %rd18928, %rd18941;
	shr.u64 	%rd18943, %rd18942, 32;
	and.b64  	%rd18944, %rd18901, 4294967295;
	add.s64 	%rd18945, %rd18943, %rd18944;
	mad.lo.s64 	%rd18946, %rd6, %rd18928, %rd18945;
	shr.u64 	%rd18947, %rd18946, 32;
	and.b64  	%rd18948, %rd18905, 4294967295;
	add.s64 	%rd18949, %rd18947, %rd18948;
	mad.lo.s64 	%rd18950, %rd7, %rd18928, %rd18949;
	shr.u64 	%rd18951, %rd18950, 32;
	and.b64  	%rd18952, %rd18909, 4294967295;
	add.s64 	%rd18953, %rd18951, %rd18952;
	mad.lo.s64 	%rd18954, %rd8, %rd18928, %rd18953;
	shr.u64 	%rd18955, %rd18954, 32;
	and.b64  	%rd18956, %rd18912, 4294967295;
	add.s64 	%rd18957, %rd18955, %rd18956;
	mad.lo.s64 	%rd18958, %rd9, %rd18928, %rd18957;
	shr.u64 	%rd18959, %rd18958, 32;
	and.b64  	%rd18960, %rd18915, 4294967295;
	add.s64 	%rd18961, %rd18959, %rd18960;
	shr.u64 	%rd18962, %rd18961, 32;
	and.b64  	%rd18963, %rd18918, 4294967295;
	add.s64 	%rd18964, %rd18962, %rd18963;
	shr.u64 	%rd18965, %rd18964, 32;
	and.b64  	%rd18966, %rd18921, 4294967295;
	add.s64 	%rd18967, %rd18965, %rd18966;
	shr.u64 	%rd18968, %rd18967, 32;
	and.b64  	%rd18969, %rd18924, 4294967295;
	add.s64 	%rd18970, %rd18968, %rd18969;
	shr.u64 	%rd18971, %rd18970, 32;
	and.b64  	%rd18972, %rd18927, 4294967295;
	add.s64 	%rd18973, %rd18971, %rd18972;
	{ .reg .b32 tmp; mov.b64 {tmp, %r3442}, %rd18973; }
	add.s32 	%r3443, %r3439, %r3442;
	mul.lo.s32 	%r3444, %r9, %r3441;
	cvt.u64.u32 	%rd18974, %r3444;
	and.b64  	%rd18975, %rd18934, 4294967295;
	mad.lo.s64 	%rd18976, %rd2, %rd18974, %rd18975;
	shr.u64 	%rd18977, %rd18976, 32;
	and.b64  	%rd18978, %rd18938, 4294967295;
	add.s64 	%rd18979, %rd18977, %rd18978;
	mad.lo.s64 	%rd18980, %rd3, %rd18974, %rd18979;
	cvt.u32.u64 	%r3445, %rd18980;
	shr.u64 	%rd18981, %rd18980, 32;
	and.b64  	%rd18982, %rd18942, 4294967295;
	add.s64 	%rd18983, %rd18981, %rd18982;
	mad.lo.s64 	%rd18984, %rd4, %rd18974, %rd18983;
	shr.u64 	%rd18985, %rd18984, 32;
	and.b64  	%rd18986, %rd18946, 4294967295;
	add.s64 	%rd18987, %rd18985, %rd18986;
	mad.lo.s64 	%rd18988, %rd5, %rd18974, %rd18987;
	shr.u64 	%rd18989, %rd18988, 32;
	and.b64  	%rd18990, %rd18950, 4294967295;
	add.s64 	%rd18991, %rd18989, %rd18990;
	mad.lo.s64 	%rd18992, %rd6, %rd18974, %rd18991;
	shr.u64 	%rd18993, %rd18992, 32;
	and.b64  	%rd18994, %rd18954, 4294967295;
	add.s64 	%rd18995, %rd18993, %rd18994;
	mad.lo.s64 	%rd18996, %rd7, %rd18974, %rd18995;
	shr.u64 	%rd18997, %rd18996, 32;
	and.b64  	%rd18998, %rd18958, 4294967295;
	add.s64 	%rd18999, %rd18997, %rd18998;
	mad.lo.s64 	%rd19000, %rd8, %rd18974, %rd18999;
	shr.u64 	%rd19001, %rd19000, 32;
	and.b64  	%rd19002, %rd18961, 4294967295;
	add.s64 	%rd19003, %rd19001, %rd19002;
	mad.lo.s64 	%rd19004, %rd9, %rd18974, %rd19003;
	shr.u64 	%rd19005, %rd19004, 32;
	and.b64  	%rd19006, %rd18964, 4294967295;
	add.s64 	%rd19007, %rd19005, %rd19006;
	shr.u64 	%rd19008, %rd19007, 32;
	and.b64  	%rd19009, %rd18967, 4294967295;
	add.s64 	%rd19010, %rd19008, %rd19009;
	shr.u64 	%rd19011, %rd19010, 32;
	and.b64  	%rd19012, %rd18970, 4294967295;
	add.s64 	%rd19013, %rd19011, %rd19012;
	shr.u64 	%rd19014, %rd19013, 32;
	and.b64  	%rd19015, %rd18973, 4294967295;
	add.s64 	%rd19016, %rd19014, %rd19015;
	{ .reg .b32 tmp; mov.b64 {tmp, %r3446}, %rd19016; }
	add.s32 	%r3447, %r3443, %r3446;
	mul.lo.s32 	%r3448, %r9, %r3445;
	cvt.u64.u32 	%rd19017, %r3448;
	and.b64  	%rd19018, %rd18980, 4294967295;
	mad.lo.s64 	%rd19019, %rd2, %rd19017, %rd19018;
	shr.u64 	%rd19020, %rd19019, 32;
	and.b64  	%rd19021, %rd18984, 4294967295;
	add.s64 	%rd19022, %rd19020, %rd19021;
	mad.lo.s64 	%rd19023, %rd3, %rd19017, %rd19022;
	cvt.u32.u64 	%r3449, %rd19023;
	shr.u64 	%rd19024, %rd19023, 32;
	and.b64  	%rd19025, %rd18988, 4294967295;
	add.s64 	%rd19026, %rd19024, %rd19025;
	mad.lo.s64 	%rd19027, %rd4, %rd19017, %rd19026;
	shr.u64 	%rd19028, %rd19027, 32;
	and.b64  	%rd19029, %rd18992, 4294967295;
	add.s64 	%rd19030, %rd19028, %rd19029;
	mad.lo.s64 	%rd19031, %rd5, %rd19017, %rd19030;
	shr.u64 	%rd19032, %rd19031, 32;
	and.b64  	%rd19033, %rd18996, 4294967295;
	add.s64 	%rd19034, %rd19032, %rd19033;
	mad.lo.s64 	%rd19035, %rd6, %rd19017, %rd19034;
	shr.u64 	%rd19036, %rd19035, 32;
	and.b64  	%rd19037, %rd19000, 4294967295;
	add.s64 	%rd19038, %rd19036, %rd19037;
	mad.lo.s64 	%rd19039, %rd7, %rd19017, %rd19038;
	shr.u64 	%rd19040, %rd19039, 32;
	and.b64  	%rd19041, %rd19004, 4294967295;
	add.s64 	%rd19042, %rd19040, %rd19041;
	mad.lo.s64 	%rd19043, %rd8, %rd19017, %rd19042;
	shr.u64 	%rd19044, %rd19043, 32;
	and.b64  	%rd19045, %rd19007, 4294967295;
	add.s64 	%rd19046, %rd19044, %rd19045;
	mad.lo.s64 	%rd19047, %rd9, %rd19017, %rd19046;
	shr.u64 	%rd19048, %rd19047, 32;
	and.b64  	%rd19049, %rd19010, 4294967295;
	add.s64 	%rd19050, %rd19048, %rd19049;
	shr.u64 	%rd19051, %rd19050, 32;
	and.b64  	%rd19052, %rd19013, 4294967295;
	add.s64 	%rd19053, %rd19051, %rd19052;
	shr.u64 	%rd19054, %rd19053, 32;
	and.b64  	%rd19055, %rd19016, 4294967295;
	add.s64 	%rd19056, %rd19054, %rd19055;
	{ .reg .b32 tmp; mov.b64 {tmp, %r3450}, %rd19056; }
	add.s32 	%r3451, %r3447, %r3450;
	mul.lo.s32 	%r3452, %r9, %r3449;
	cvt.u64.u32 	%rd19057, %r3452;
	and.b64  	%rd19058, %rd19023, 4294967295;
	mad.lo.s64 	%rd19059, %rd2, %rd19057, %rd19058;
	shr.u64 	%rd19060, %rd19059, 32;
	and.b64  	%rd19061, %rd19027, 4294967295;
	add.s64 	%rd19062, %rd19060, %rd19061;
	mad.lo.s64 	%rd19063, %rd3, %rd19057, %rd19062;
	cvt.u32.u64 	%r3453, %rd19063;
	shr.u64 	%rd19064, %rd19063, 32;
	and.b64  	%rd19065, %rd19031, 4294967295;
	add.s64 	%rd19066, %rd19064, %rd19065;
	mad.lo.s64 	%rd19067, %rd4, %rd19057, %rd19066;
	shr.u64 	%rd19068, %rd19067, 32;
	and.b64  	%rd19069, %rd19035, 4294967295;
	add.s64 	%rd19070, %rd19068, %rd19069;
	mad.lo.s64 	%rd19071, %rd5, %rd19057, %rd19070;
	shr.u64 	%rd19072, %rd19071, 32;
	and.b64  	%rd19073, %rd19039, 4294967295;
	add.s64 	%rd19074, %rd19072, %rd19073;
	mad.lo.s64 	%rd19075, %rd6, %rd19057, %rd19074;
	shr.u64 	%rd19076, %rd19075, 32;
	and.b64  	%rd19077, %rd19043, 4294967295;
	add.s64 	%rd19078, %rd19076, %rd19077;
	mad.lo.s64 	%rd19079, %rd7, %rd19057, %rd19078;
	shr.u64 	%rd19080, %rd19079, 32;
	and.b64  	%rd19081, %rd19047, 4294967295;
	add.s64 	%rd19082, %rd19080, %rd19081;
	mad.lo.s64 	%rd19083, %rd8, %rd19057, %rd19082;
	shr.u64 	%rd19084, %rd19083, 32;
	and.b64  	%rd19085, %rd19050, 4294967295;
	add.s64 	%rd19086, %rd19084, %rd19085;
	mad.lo.s64 	%rd19087, %rd9, %rd19057, %rd19086;
	shr.u64 	%rd19088, %rd19087, 32;
	and.b64  	%rd19089, %rd19053, 4294967295;
	add.s64 	%rd19090, %rd19088, %rd19089;
	shr.u64 	%rd19091, %rd19090, 32;
	and.b64  	%rd19092, %rd19056, 4294967295;
	add.s64 	%rd19093, %rd19091, %rd19092;
	{ .reg .b32 tmp; mov.b64 {tmp, %r3454}, %rd19093; }
	add.s32 	%r3455, %r3451, %r3454;
	mul.lo.s32 	%r3456, %r9, %r3453;
	cvt.u64.u32 	%rd19094, %r3456;
	and.b64  	%rd19095, %rd19063, 4294967295;
	mad.lo.s64 	%rd19096, %rd2, %rd19094, %rd19095;
	shr.u64 	%rd19097, %rd19096, 32;
	and.b64  	%rd19098, %rd19067, 4294967295;
	add.s64 	%rd19099, %rd19097, %rd19098;
	mad.lo.s64 	%rd19100, %rd3, %rd19094, %rd19099;
	cvt.u32.u64 	%r3457, %rd19100;
	shr.u64 	%rd19101, %rd19100, 32;
	and.b64  	%rd19102, %rd19071, 4294967295;
	add.s64 	%rd19103, %rd19101, %rd19102;
	mad.lo.s64 	%rd19104, %rd4, %rd19094, %rd19103;
	shr.u64 	%rd19105, %rd19104, 32;
	and.b64  	%rd19106, %rd19075, 4294967295;
	add.s64 	%rd19107, %rd19105, %rd19106;
	mad.lo.s64 	%rd19108, %rd5, %rd19094, %rd19107;
	shr.u64 	%rd19109, %rd19108, 32;
	and.b64  	%rd19110, %rd19079, 4294967295;
	add.s64 	%rd19111, %rd19109, %rd19110;
	mad.lo.s64 	%rd19112, %rd6, %rd19094, %rd19111;
	shr.u64 	%rd19113, %rd19112, 32;
	and.b64  	%rd19114, %rd19083, 4294967295;
	add.s64 	%rd19115, %rd19113, %rd19114;
	mad.lo.s64 	%rd19116, %rd7, %rd19094, %rd19115;
	shr.u64 	%rd19117, %rd19116, 32;
	and.b64  	%rd19118, %rd19087, 4294967295;
	add.s64 	%rd19119, %rd19117, %rd19118;
	mad.lo.s64 	%rd19120, %rd8, %rd19094, %rd19119;
	shr.u64 	%rd19121, %rd19120, 32;
	and.b64  	%rd19122, %rd19090, 4294967295;
	add.s64 	%rd19123, %rd19121, %rd19122;
	mad.lo.s64 	%rd19124, %rd9, %rd19094, %rd19123;
	shr.u64 	%rd19125, %rd19124, 32;
	and.b64  	%rd19126, %rd19093, 4294967295;
	add.s64 	%rd19127, %rd19125, %rd19126;
	{ .reg .b32 tmp; mov.b64 {tmp, %r3458}, %rd19127; }
	add.s32 	%r3459, %r3455, %r3458;
	mul.lo.s32 	%r3460, %r9, %r3457;
	cvt.u64.u32 	%rd19128, %r3460;
	and.b64  	%rd19129, %rd19100, 4294967295;
	mad.lo.s64 	%rd19130, %rd2, %rd19128, %rd19129;
	shr.u64 	%rd19131, %rd19130, 32;
	and.b64  	%rd19132, %rd19104, 4294967295;
	add.s64 	%rd19133, %rd19131, %rd19132;
	mad.lo.s64 	%rd2562, %rd3, %rd19128, %rd19133;
	cvt.u32.u64 	%r6943, %rd2562;
	shr.u64 	%rd19134, %rd2562, 32;
	and.b64  	%rd19135, %rd19108, 4294967295;
	add.s64 	%rd19136, %rd19134, %rd19135;
	mad.lo.s64 	%rd2563, %rd4, %rd19128, %rd19136;
	cvt.u32.u64 	%r6942, %rd2563;
	shr.u64 	%rd19137, %rd2563, 32;
	and.b64  	%rd19138, %rd19112, 4294967295;
	add.s64 	%rd19139, %rd19137, %rd19138;
	mad.lo.s64 	%rd2564, %rd5, %rd19128, %rd19139;
	cvt.u32.u64 	%r6941, %rd2564;
	shr.u64 	%rd19140, %rd2564, 32;
	and.b64  	%rd19141, %rd19116, 4294967295;
	add.s64 	%rd19142, %rd19140, %rd19141;
	mad.lo.s64 	%rd2565, %rd6, %rd19128, %rd19142;
	cvt.u32.u64 	%r6940, %rd2565;
	shr.u64 	%rd19143, %rd2565, 32;
	and.b64  	%rd19144, %rd19120, 4294967295;
	add.s64 	%rd19145, %rd19143, %rd19144;
	mad.lo.s64 	%rd2566, %rd7, %rd19128, %rd19145;
	cvt.u32.u64 	%r6939, %rd2566;
	shr.u64 	%rd19146, %rd2566, 32;
	and.b64  	%rd19147, %rd19124, 4294967295;
	add.s64 	%rd19148, %rd19146, %rd19147;
	mad.lo.s64 	%rd2567, %rd8, %rd19128, %rd19148;
	cvt.u32.u64 	%r6938, %rd2567;
	shr.u64 	%rd19149, %rd2567, 32;
	and.b64  	%rd19150, %rd19127, 4294967295;
	add.s64 	%rd19151, %rd19149, %rd19150;
	mad.lo.s64 	%rd2568, %rd9, %rd19128, %rd19151;
	cvt.u32.u64 	%r6937, %rd2568;
	{ .reg .b32 tmp; mov.b64 {tmp, %r3461}, %rd2568; }
	add.s32 	%r6936, %r3459, %r3461;
	setp.gt.u32 	%p701, %r6936, %r3429;
	@%p701 bra 	$L__BB0_1417;
	setp.lt.u32 	%p702, %r6936, %r3429;
	@%p702 bra 	$L__BB0_1418;
	cvt.u32.u64 	%r3464, %rd8;
	setp.lt.u32 	%p703, %r3464, %r6937;
	@%p703 bra 	$L__BB0_1417;
	setp.gt.u32 	%p704, %r3464, %r6937;
	@%p704 bra 	$L__BB0_1418;
	cvt.u32.u64 	%r3467, %rd7;
	setp.lt.u32 	%p705, %r3467, %r6938;
	@%p705 bra 	$L__BB0_1417;
	setp.gt.u32 	%p706, %r3467, %r6938;
	@%p706 bra 	$L__BB0_1418;
	cvt.u32.u64 	%r3470, %rd6;
	setp.lt.u32 	%p707, %r3470, %r6939;
	@%p707 bra 	$L__BB0_1417;
	setp.gt.u32 	%p708, %r3470, %r6939;
	@%p708 bra 	$L__BB0_1418;
	cvt.u32.u64 	%r3473, %rd5;
	setp.lt.u32 	%p709, %r3473, %r6940;
	@%p709 bra 	$L__BB0_1417;
	setp.gt.u32 	%p710, %r3473, %r6940;
	@%p710 bra 	$L__BB0_1418;
	cvt.u32.u64 	%r3476, %rd4;
	setp.lt.u32 	%p711, %r3476, %r6941;
	@%p711 bra 	$L__BB0_1417;
	setp.gt.u32 	%p712, %r3476, %r6941;
	@%p712 bra 	$L__BB0_1418;
	cvt.u32.u64 	%r3479, %rd3;
	setp.lt.u32 	%p713, %r3479, %r6942;
	@%p713 bra 	$L__BB0_1417;
	cvt.u32.u64 	%r3481, %rd2;
	setp.gt.u32 	%p714, %r3479, %r6942;
	setp.gt.u32 	%p715, %r3481, %r6943;
	or.pred  	%p716, %p714, %p715;
	@%p716 bra 	$L__BB0_1418;
$L__BB0_1417:
	and.b64  	%rd19153, %rd2562, 4294967295;
	sub.s64 	%rd19154, %rd19153, %rd2;
	shr.u64 	%rd19155, %rd19154, 63;
	cvt.u32.u64 	%r6943, %rd19154;
	and.b64  	%rd19156, %rd2563, 4294967295;
	add.s64 	%rd19157, %rd19155, %rd3;
	sub.s64 	%rd19158, %rd19156, %rd19157;
	shr.u64 	%rd19159, %rd19158, 63;
	cvt.u32.u64 	%r6942, %rd19158;
	and.b64  	%rd19160, %rd2564, 4294967295;
	add.s64 	%rd19161, %rd19159, %rd4;
	sub.s64 	%rd19162, %rd19160, %rd19161;
	shr.u64 	%rd19163, %rd19162, 63;
	cvt.u32.u64 	%r6941, %rd19162;
	and.b64  	%rd19164, %rd2565, 4294967295;
	add.s64 	%rd19165, %rd19163, %rd5;
	sub.s64 	%rd19166, %rd19164, %rd19165;
	shr.u64 	%rd19167, %rd19166, 63;
	cvt.u32.u64 	%r6940, %rd19166;
	and.b64  	%rd19168, %rd2566, 4294967295;
	add.s64 	%rd19169, %rd19167, %rd6;
	sub.s64 	%rd19170, %rd19168, %rd19169;
	shr.u64 	%rd19171, %rd19170, 63;
	cvt.u32.u64 	%r6939, %rd19170;
	and.b64  	%rd19172, %rd2567, 4294967295;
	add.s64 	%rd19173, %rd19171, %rd7;
	sub.s64 	%rd19174, %rd19172, %rd19173;
	shr.u64 	%rd19175, %rd19174, 63;
	cvt.u32.u64 	%r6938, %rd19174;
	and.b64  	%rd19176, %rd2568, 4294967295;
	add.s64 	%rd19177, %rd19175, %rd8;
	sub.s64 	%rd19178, %rd19176, %rd19177;
	shr.u64 	%rd19179, %rd19178, 63;
	cvt.u32.u64 	%r6937, %rd19178;
	cvt.u32.u64 	%r3485, %rd19179;
	add.s32 	%r3486, %r3429, %r3485;
	sub.s32 	%r6936, %r6936, %r3486;
$L__BB0_1418:
	setp.ne.s32 	%p717, %r6820, 0;
	mov.b32 	%r6821, 0;
	mov.b32 	%r6820, 1;
	mov.u32 	%r6822, %r6821;
	mov.u32 	%r6823, %r6821;
	mov.u32 	%r6824, %r6821;
	mov.u32 	%r6825, %r6821;
	mov.u32 	%r6826, %r6821;
	mov.u32 	%r6827, %r6821;
	mov.u32 	%r6828, %r6821;
	mov.u32 	%r6829, %r65;
	mov.u32 	%r6830, %r64;
	mov.u32 	%r6831, %r63;
	mov.u32 	%r6832, %r62;
	mov.u32 	%r6833, %r61;
	mov.u32 	%r6834, %r60;
	mov.u32 	%r6835, %r59;
	mov.u32 	%r6836, %r58;
	mov.u32 	%r6837, %r65;
	mov.u32 	%r6838, %r64;
	mov.u32 	%r6839, %r63;
	mov.u32 	%r6840, %r62;
	mov.u32 	%r6841, %r61;
	mov.u32 	%r6842, %r60;
	mov.u32 	%r6843, %r59;
	mov.u32 	%r6844, %r58;
	@%p717 bra 	$L__BB0_1654;
	or.b32  	%r3491, %r119, %r118;
	or.b32  	%r3492, %r3491, %r117;
	or.b32  	%r3493, %r3492, %r116;
	or.b32  	%r3494, %r3493, %r115;
	or.b32  	%r3495, %r3494, %r114;
	or.b32  	%r3496, %r3495, %r113;
	or.b32  	%r3497, %r3496, %r112;
	setp.eq.s32 	%p718, %r3497, 0;
	mov.u32 	%r6829, %r65;
	mov.u32 	%r6830, %r64;
	mov.u32 	%r6831, %r63;
	mov.u32 	%r6832, %r62;
	mov.u32 	%r6833, %r61;
	mov.u32 	%r6834, %r60;
	mov.u32 	%r6835, %r59;
	mov.u32 	%r6836, %r58;
	mov.u32 	%r6837, %r65;
	mov.u32 	%r6838, %r64;
	mov.u32 	%r6839, %r63;
	mov.u32 	%r6840, %r62;
	mov.u32 	%r6841, %r61;
	mov.u32 	%r6842, %r60;
	mov.u32 	%r6843, %r59;
	mov.u32 	%r6844, %r58;
	@%p718 bra 	$L__BB0_1654;
	or.b32  	%r3500, %r127, %r126;
	or.b32  	%r3501, %r3500, %r125;
	or.b32  	%r3502, %r3501, %r124;
	or.b32  	%r3503, %r3502, %r123;
	or.b32  	%r3504, %r3503, %r122;
	or.b32  	%r3505, %r3504, %r121;
	or.b32  	%r3506, %r3505, %r120;
	setp.eq.s32 	%p719, %r3506, 0;
	mov.u32 	%r6822, %r6821;
	mov.u32 	%r6823, %r6821;
	mov.u32 	%r6824, %r6821;
	mov.u32 	%r6825, %r6821;
	mov.u32 	%r6826, %r6821;
	mov.u32 	%r6827, %r6821;
	mov.u32 	%r6828, %r6821;
	mov.u32 	%r6829, %r65;
	mov.u32 	%r6830, %r64;
	mov.u32 	%r6831, %r63;
	mov.u32 	%r6832, %r62;
	mov.u32 	%r6833, %r61;
	mov.u32 	%r6834, %r60;
	mov.u32 	%r6835, %r59;
	mov.u32 	%r6836, %r58;
	mov.u32 	%r6837, %r65;
	mov.u32 	%r6838, %r64;
	mov.u32 	%r6839, %r63;
	mov.u32 	%r6840, %r62;
	mov.u32 	%r6841, %r61;
	mov.u32 	%r6842, %r60;
	mov.u32 	%r6843, %r59;
	mov.u32 	%r6844, %r58;
	@%p719 bra 	$L__BB0_1654;
	cvt.u32.u64 	%r3507, %rd9;
	mul.wide.u32 	%rd19180, %r127, %r127;
	cvt.u32.u64 	%r3508, %rd19180;
	shr.u64 	%rd19181, %rd19180, 32;
	mul.wide.u32 	%rd19182, %r126, %r127;
	add.s64 	%rd19183, %rd19181, %rd19182;
	shr.u64 	%rd19184, %rd19183, 32;
	mul.wide.u32 	%rd19185, %r125, %r127;
	add.s64 	%rd19186, %rd19184, %rd19185;
	shr.u64 	%rd19187, %rd19186, 32;
	mul.wide.u32 	%rd19188, %r124, %r127;
	add.s64 	%rd19189, %rd19187, %rd19188;
	shr.u64 	%rd19190, %rd19189, 32;
	mul.wide.u32 	%rd19191, %r123, %r127;
	add.s64 	%rd19192, %rd19190, %rd19191;
	shr.u64 	%rd19193, %rd19192, 32;
	mul.wide.u32 	%rd19194, %r122, %r127;
	add.s64 	%rd19195, %rd19193, %rd19194;
	shr.u64 	%rd19196, %rd19195, 32;
	mul.wide.u32 	%rd19197, %r121, %r127;
	add.s64 	%rd19198, %rd19196, %rd19197;
	shr.u64 	%rd19199, %rd19198, 32;
	mul.wide.u32 	%rd19200, %r120, %r127;
	add.s64 	%rd19201, %rd19199, %rd19200;
	shr.u64 	%rd19202, %rd19201, 32;
	and.b64  	%rd19203, %rd19183, 4294967295;
	add.s64 	%rd19204, %rd19182, %rd19203;
	shr.u64 	%rd19205, %rd19204, 32;
	mul.wide.u32 	%rd19206, %r126, %r126;
	and.b64  	%rd19207, %rd19186, 4294967295;
	add.s64 	%rd19208, %rd19205, %rd19207;
	add.s64 	%rd19209, %rd19208, %rd19206;
	shr.u64 	%rd19210, %rd19209, 32;
	mul.wide.u32 	%rd19211, %r125, %r126;
	and.b64  	%rd19212, %rd19189, 4294967295;
	add.s64 	%rd19213, %rd19210, %rd19212;
	add.s64 	%rd19214, %rd19213, %rd19211;
	shr.u64 	%rd19215, %rd19214, 32;
	mul.wide.u32 	%rd19216, %r124, %r126;
	and.b64  	%rd19217, %rd19192, 4294967295;
	add.s64 	%rd19218, %rd19215, %rd19217;
	add.s64 	%rd19219, %rd19218, %rd19216;
	shr.u64 	%rd19220, %rd19219, 32;
	mul.wide.u32 	%rd19221, %r123, %r126;
	and.b64  	%rd19222, %rd19195, 4294967295;
	add.s64 	%rd19223, %rd19220, %rd19222;
	add.s64 	%rd19224, %rd19223, %rd19221;
	shr.u64 	%rd19225, %rd19224, 32;
	mul.wide.u32 	%rd19226, %r122, %r126;
	and.b64  	%rd19227, %rd19198, 4294967295;
	add.s64 	%rd19228, %rd19225, %rd19227;
	add.s64 	%rd19229, %rd19228, %rd19226;
	shr.u64 	%rd19230, %rd19229, 32;
	mul.wide.u32 	%rd19231, %r121, %r126;
	and.b64  	%rd19232, %rd19201, 4294967295;
	add.s64 	%rd19233, %rd19230, %rd19232;
	add.s64 	%rd19234, %rd19233, %rd19231;
	shr.u64 	%rd19235, %rd19234, 32;
	mul.wide.u32 	%rd19236, %r120, %r126;
	add.s64 	%rd19237, %rd19235, %rd19202;
	add.s64 	%rd19238, %rd19237, %rd19236;
	shr.u64 	%rd19239, %rd19238, 32;
	and.b64  	%rd19240, %rd19209, 4294967295;
	add.s64 	%rd19241, %rd19185, %rd19240;
	shr.u64 	%rd19242, %rd19241, 32;
	and.b64  	%rd19243, %rd19214, 4294967295;
	add.s64 	%rd19244, %rd19242, %rd19243;
	add.s64 	%rd19245, %rd19244, %rd19211;
	shr.u64 	%rd19246, %rd19245, 32;
	mul.wide.u32 	%rd19247, %r125, %r125;
	and.b64  	%rd19248, %rd19219, 4294967295;
	add.s64 	%rd19249, %rd19246, %rd19248;
	add.s64 	%rd19250, %rd19249, %rd19247;
	shr.u64 	%rd19251, %rd19250, 32;
	mul.wide.u32 	%rd19252, %r124, %r125;
	and.b64  	%rd19253, %rd19224, 4294967295;
	add.s64 	%rd19254, %rd19251, %rd19253;
	add.s64 	%rd19255, %rd19254, %rd19252;
	shr.u64 	%rd19256, %rd19255, 32;
	mul.wide.u32 	%rd19257, %r123, %r125;
	and.b64  	%rd19258, %rd19229, 4294967295;
	add.s64 	%rd19259, %rd19256, %rd19258;
	add.s64 	%rd19260, %rd19259, %rd19257;
	shr.u64 	%rd19261, %rd19260, 32;
	mul.wide.u32 	%rd19262, %r122, %r125;
	and.b64  	%rd19263, %rd19234, 4294967295;
	add.s64 	%rd19264, %rd19261, %rd19263;
	add.s64 	%rd19265, %rd19264, %rd19262;
	shr.u64 	%rd19266, %rd19265, 32;
	mul.wide.u32 	%rd19267, %r121, %r125;
	and.b64  	%rd19268, %rd19238, 4294967295;
	add.s64 	%rd19269, %rd19266, %rd19268;
	add.s64 	%rd19270, %rd19269, %rd19267;
	shr.u64 	%rd19271, %rd19270, 32;
	mul.wide.u32 	%rd19272, %r120, %r125;
	add.s64 	%rd19273, %rd19271, %rd19239;
	add.s64 	%rd19274, %rd19273, %rd19272;
	shr.u64 	%rd19275, %rd19274, 32;
	and.b64  	%rd19276, %rd19245, 4294967295;
	add.s64 	%rd19277, %rd19188, %rd19276;
	shr.u64 	%rd19278, %rd19277, 32;
	and.b64  	%rd19279, %rd19250, 4294967295;
	add.s64 	%rd19280, %rd19278, %rd19279;
	add.s64 	%rd19281, %rd19280, %rd19216;
	shr.u64 	%rd19282, %rd19281, 32;
	and.b64  	%rd19283, %rd19255, 4294967295;
	add.s64 	%rd19284, %rd19282, %rd19283;
	add.s64 	%rd19285, %rd19284, %rd19252;
	shr.u64 	%rd19286, %rd19285, 32;
	mul.wide.u32 	%rd19287, %r124, %r124;
	and.b64  	%rd19288, %rd19260, 4294967295;
	add.s64 	%rd19289, %rd19286, %rd19288;
	add.s64 	%rd19290, %rd19289, %rd19287;
	shr.u64 	%rd19291, %rd19290, 32;
	mul.wide.u32 	%rd19292, %r123, %r124;
	and.b64  	%rd19293, %rd19265, 4294967295;
	add.s64 	%rd19294, %rd19291, %rd19293;
	add.s64 	%rd19295, %rd19294, %rd19292;
	shr.u64 	%rd19296, %rd19295, 32;
	mul.wide.u32 	%rd19297, %r122, %r124;
	and.b64  	%rd19298, %rd19270, 4294967295;
	add.s64 	%rd19299, %rd19296, %rd19298;
	add.s64 	%rd19300, %rd19299, %rd19297;
	shr.u64 	%rd19301, %rd19300, 32;
	mul.wide.u32 	%rd19302, %r121, %r124;
	and.b64  	%rd19303, %rd19274, 4294967295;
	add.s64 	%rd19304, %rd19301, %rd19303;
	add.s64 	%rd19305, %rd19304, %rd19302;
	shr.u64 	%rd19306, %rd19305, 32;
	mul.wide.u32 	%rd19307, %r120, %r124;
	add.s64 	%rd19308, %rd19306, %rd19275;
	add.s64 	%rd19309, %rd19308, %rd19307;
	shr.u64 	%rd19310, %rd19309, 32;
	and.b64  	%rd19311, %rd19281, 4294967295;
	add.s64 	%rd19312, %rd19191, %rd19311;
	shr.u64 	%rd19313, %rd19312, 32;
	and.b64  	%rd19314, %rd19285, 4294967295;
	add.s64 	%rd19315, %rd19313, %rd19314;
	add.s64 	%rd19316, %rd19315, %rd19221;
	shr.u64 	%rd19317, %rd19316, 32;
	and.b64  	%rd19318, %rd19290, 4294967295;
	add.s64 	%rd19319, %rd19317, %rd19318;
	add.s64 	%rd19320, %rd19319, %rd19257;
	shr.u64 	%rd19321, %rd19320, 32;
	and.b64  	%rd19322, %rd19295, 4294967295;
	add.s64 	%rd19323, %rd19321, %rd19322;
	add.s64 	%rd19324, %rd19323, %rd19292;
	shr.u64 	%rd19325, %rd19324, 32;
	mul.wide.u32 	%rd19326, %r123, %r123;
	and.b64  	%rd19327, %rd19300, 4294967295;
	add.s64 	%rd19328, %rd19325, %rd19327;
	add.s64 	%rd19329, %rd19328, %rd19326;
	shr.u64 	%rd19330, %rd19329, 32;
	mul.wide.u32 	%rd19331, %r122, %r123;
	and.b64  	%rd19332, %rd19305, 4294967295;
	add.s64 	%rd19333, %rd19330, %rd19332;
	add.s64 	%rd19334, %rd19333, %rd19331;
	shr.u64 	%rd19335, %rd19334, 32;
	mul.wide.u32 	%rd19336, %r121, %r123;
	and.b64  	%rd19337, %rd19309, 4294967295;
	add.s64 	%rd19338, %rd19335, %rd19337;
	add.s64 	%rd19339, %rd19338, %rd19336;
	shr.u64 	%rd19340, %rd19339, 32;
	mul.wide.u32 	%rd19341, %r120, %r123;
	add.s64 	%rd19342, %rd19340, %rd19310;
	add.s64 	%rd19343, %rd19342, %rd19341;
	shr.u64 	%rd19344, %rd19343, 32;
	and.b64  	%rd19345, %rd19316, 4294967295;
	add.s64 	%rd19346, %rd19194, %rd19345;
	shr.u64 	%rd19347, %rd19346, 32;
	and.b64  	%rd19348, %rd19320, 4294967295;
	add.s64 	%rd19349, %rd19347, %rd19348;
	add.s64 	%rd19350, %rd19349, %rd19226;
	shr.u64 	%rd19351, %rd19350, 32;
	and.b64  	%rd19352, %rd19324, 4294967295;
	add.s64 	%rd19353, %rd19351, %rd19352;
	add.s64 	%rd19354, %rd19353, %rd19262;
	shr.u64 	%rd19355, %rd19354, 32;
	and.b64  	%rd19356, %rd19329, 4294967295;
	add.s64 	%rd19357, %rd19355, %rd19356;
	add.s64 	%rd19358, %rd19357, %rd19297;
	shr.u64 	%rd19359, %rd19358, 32;
	and.b64  	%rd19360, %rd19334, 4294967295;
	add.s64 	%rd19361, %rd19359, %rd19360;
	add.s64 	%rd19362, %rd19361, %rd19331;
	shr.u64 	%rd19363, %rd19362, 32;
	mul.wide.u32 	%rd19364, %r122, %r122;
	and.b64  	%rd19365, %rd19339, 4294967295;
	add.s64 	%rd19366, %rd19363, %rd19365;
	add.s64 	%rd19367, %rd19366, %rd19364;
	shr.u64 	%rd19368, %rd19367, 32;
	mul.wide.u32 	%rd19369, %r121, %r122;
	and.b64  	%rd19370, %rd19343, 4294967295;
	add.s64 	%rd19371, %rd19368, %rd19370;
	add.s64 	%rd19372, %rd19371, %rd19369;
	shr.u64 	%rd19373, %rd19372, 32;
	mul.wide.u32 	%rd19374, %r120, %r122;
	add.s64 	%rd19375, %rd19373, %rd19344;
	add.s64 	%rd19376, %rd19375, %rd19374;
	shr.u64 	%rd19377, %rd19376, 32;
	and.b64  	%rd19378, %rd19350, 4294967295;
	add.s64 	%rd19379, %rd19197, %rd19378;
	shr.u64 	%rd19380, %rd19379, 32;
	and.b64  	%rd19381, %rd19354, 4294967295;
	add.s64 	%rd19382, %rd19380, %rd19381;
	add.s64 	%rd19383, %rd19382, %rd19231;
	shr.u64 	%rd19384, %rd19383, 32;
	and.b64  	%rd19385, %rd19358, 4294967295;
	add.s64 	%rd19386, %rd19384, %rd19385;
	add.s64 	%rd19387, %rd19386, %rd19267;
	shr.u64 	%rd19388, %rd19387, 32;
	and.b64  	%rd19389, %rd19362, 4294967295;
	add.s64 	%rd19390, %rd19388, %rd19389;
	add.s64 	%rd19391, %rd19390, %rd19302;
	shr.u64 	%rd19392, %rd19391, 32;
	and.b64  	%rd19393, %rd19367, 4294967295;
	add.s64 	%rd19394, %rd19392, %rd19393;
	add.s64 	%rd19395, %rd19394, %rd19336;
	shr.u64 	%rd19396, %rd19395, 32;
	and.b64  	%rd19397, %rd19372, 4294967295;
	add.s64 	%rd19398, %rd19396, %rd19397;
	add.s64 	%rd19399, %rd19398, %rd19369;
	shr.u64 	%rd19400, %rd19399, 32;
	mul.wide.u32 	%rd19401, %r121, %r121;
	and.b64  	%rd19402, %rd19376, 4294967295;
	add.s64 	%rd19403, %rd19400, %rd19402;
	add.s64 	%rd19404, %rd19403, %rd19401;
	shr.u64 	%rd19405, %rd19404, 32;
	mul.wide.u32 	%rd19406, %r120, %r121;
	add.s64 	%rd19407, %rd19405, %rd19377;
	add.s64 	%rd19408, %rd19407, %rd19406;
	shr.u64 	%rd19409, %rd19408, 32;
	and.b64  	%rd19410, %rd19383, 4294967295;
	add.s64 	%rd19411, %rd19200, %rd19410;
	shr.u64 	%rd19412, %rd19411, 32;
	and.b64  	%rd19413, %rd19387, 4294967295;
	add.s64 	%rd19414, %rd19412, %rd19413;
	add.s64 	%rd19415, %rd19414, %rd19236;
	shr.u64 	%rd19416, %rd19415, 32;
	and.b64  	%rd19417, %rd19391, 4294967295;
	add.s64 	%rd19418, %rd19416, %rd19417;
	add.s64 	%rd19419, %rd19418, %rd19272;
	shr.u64 	%rd19420, %rd19419, 32;
	and.b64  	%rd19421, %rd19395, 4294967295;
	add.s64 	%rd19422, %rd19420, %rd19421;
	add.s64 	%rd19423, %rd19422, %rd19307;
	shr.u64 	%rd19424, %rd19423, 32;
	and.b64  	%rd19425, %rd19399, 4294967295;
	add.s64 	%rd19426, %rd19424, %rd19425;
	add.s64 	%rd19427, %rd19426, %rd19341;
	shr.u64 	%rd19428, %rd19427, 32;
	and.b64  	%rd19429, %rd19404, 4294967295;
	add.s64 	%rd19430, %rd19428, %rd19429;
	add.s64 	%rd19431, %rd19430, %rd19374;
	shr.u64 	%rd19432, %rd19431, 32;
	and.b64  	%rd19433, %rd19408, 4294967295;
	add.s64 	%rd19434, %rd19432, %rd19433;
	add.s64 	%rd19435, %rd19434, %rd19406;
	shr.u64 	%rd19436, %rd19435, 32;
	mul.wide.u32 	%rd19437, %r120, %r120;
	add.s64 	%rd19438, %rd19436, %rd19409;
	add.s64 	%rd19439, %rd19438, %rd19437;
	{ .reg .b32 tmp; mov.b64 {tmp, %r3509}, %rd19439; }
	mul.lo.s32 	%r3510, %r9, %r3508;
	cvt.u64.u32 	%rd19440, %r3510;
	and.b64  	%rd19441, %rd19180, 4294967293;
	mad.lo.s64 	%rd19442, %rd2, %rd19440, %rd19441;
	shr.u64 	%rd19443, %rd19442, 32;
	and.b64  	%rd19444, %rd19204, 4294967295;
	add.s64 	%rd19445, %rd19443, %rd19444;
	mad.lo.s64 	%rd19446, %rd3, %rd19440, %rd19445;
	cvt.u32.u64 	%r3511, %rd19446;
	shr.u64 	%rd19447, %rd19446, 32;
	and.b64  	%rd19448, %rd19241, 4294967295;
	add.s64 	%rd19449, %rd19447, %rd19448;
	mad.lo.s64 	%rd19450, %rd4, %rd19440, %rd19449;
	shr.u64 	%rd19451, %rd19450, 32;
	and.b64  	%rd19452, %rd19277, 4294967295;
	add.s64 	%rd19453, %rd19451, %rd19452;
	mad.lo.s64 	%rd19454, %rd5, %rd19440, %rd19453;
	shr.u64 	%rd19455, %rd19454, 32;
	and.b64  	%rd19456, %rd19312, 4294967295;
	add.s64 	%rd19457, %rd19455, %rd19456;
	mad.lo.s64 	%rd19458, %rd6, %rd19440, %rd19457;
	shr.u64 	%rd19459, %rd19458, 32;
	and.b64  	%rd19460, %rd19346, 4294967295;
	add.s64 	%rd19461, %rd19459, %rd19460;
	mad.lo.s64 	%rd19462, %rd7, %rd19440, %rd19461;
	shr.u64 	%rd19463, %rd19462, 32;
	and.b64  	%rd19464, %rd19379, 4294967295;
	add.s64 	%rd19465, %rd19463, %rd19464;
	mad.lo.s64 	%rd19466, %rd8, %rd19440, %rd19465;
	shr.u64 	%rd19467, %rd19466, 32;
	and.b64  	%rd19468, %rd19411, 4294967295;
	add.s64 	%rd19469, %rd19467, %rd19468;
	mad.lo.s64 	%rd19470, %rd9, %rd19440, %rd19469;
	shr.u64 	%rd19471, %rd19470, 32;
	and.b64  	%rd19472, %rd19415, 4294967295;
	add.s64 	%rd19473, %rd19471, %rd19472;
	shr.u64 	%rd19474, %rd19473, 32;
	and.b64  	%rd19475, %rd19419, 4294967295;
	add.s64 	%rd19476, %rd19474, %rd19475;
	shr.u64 	%rd19477, %rd19476, 32;
	and.b64  	%rd19478, %rd19423, 4294967295;
	add.s64 	%rd19479, %rd19477, %rd19478;
	shr.u64 	%rd19480, %rd19479, 32;
	and.b64  	%rd19481, %rd19427, 4294967295;
	add.s64 	%rd19482, %rd19480, %rd19481;
	shr.u64 	%rd19483, %rd19482, 32;
	and.b64  	%rd19484, %rd19431, 4294967295;
	add.s64 	%rd19485, %rd19483, %rd19484;
	shr.u64 	%rd19486, %rd19485, 32;
	and.b64  	%rd19487, %rd19435, 4294967295;
	add.s64 	%rd19488, %rd19486, %rd19487;
	shr.u64 	%rd19489, %rd19488, 32;
	and.b64  	%rd19490, %rd19439, 4294967295;
	add.s64 	%rd19491, %rd19489, %rd19490;
	{ .reg .b32 tmp; mov.b64 {tmp, %r3512}, %rd19491; }
	add.s32 	%r3513, %r3509, %r3512;
	mul.lo.s32 	%r3514, %r9, %r3511;
	cvt.u64.u32 	%rd19492, %r3514;
	and.b64  	%rd19493, %rd19446, 4294967295;
	mad.lo.s64 	%rd19494, %rd2, %rd19492, %rd19493;
	shr.u64 	%rd19495, %rd19494, 32;
	and.b64  	%rd19496, %rd19450, 4294967295;
	add.s64 	%rd19497, %rd19495, %rd19496;
	mad.lo.s64 	%rd19498, %rd3, %rd19492, %rd19497;
	cvt.u32.u64 	%r3515, %rd19498;
	shr.u64 	%rd19499, %rd19498, 32;
	and.b64  	%rd19500, %rd19454, 4294967295;
	add.s64 	%rd19501, %rd19499, %rd19500;
	mad.lo.s64 	%rd19502, %rd4, %rd19492, %rd19501;
	shr.u64 	%rd19503, %rd19502, 32;
	and.b64  	%rd19504, %rd19458, 4294967295;
	add.s64 	%rd19505, %rd19503, %rd19504;
	mad.lo.s64 	%rd19506, %rd5, %rd19492, %rd19505;
	shr.u64 	%rd19507, %rd19506, 32;
	and.b64  	%rd19508, %rd19462, 4294967295;
	add.s64 	%rd19509, %rd19507, %rd19508;
	mad.lo.s64 	%rd19510, %rd6, %rd19492, %rd19509;
	shr.u64 	%rd19511, %rd19510, 32;
	and.b64  	%rd19512, %rd19466, 4294967295;
	add.s64 	%rd19513, %rd19511, %rd19512;
	mad.lo.s64 	%rd19514, %rd7, %rd19492, %rd19513;
	shr.u64 	%rd19515, %rd19514, 32;
	and.b64  	%rd19516, %rd19470, 4294967295;
	add.s64 	%rd19517, %rd19515, %rd19516;
	mad.lo.s64 	%rd19518, %rd8, %rd19492, %rd19517;
	shr.u64 	%rd19519, %rd19518, 32;
	and.b64  	%rd19520, %rd19473, 4294967295;
	add.s64 	%rd19521, %rd19519, %rd19520;
	mad.lo.s64 	%rd19522, %rd9, %rd19492, %rd19521;
	shr.u64 	%rd19523, %rd19522, 32;
	and.b64  	%rd19524, %rd19476, 4294967295;
	add.s64 	%rd19525, %rd19523, %rd19524;
	shr.u64 	%rd19526, %rd19525, 32;
	and.b64  	%rd19527, %rd19479, 4294967295;
	add.s64 	%rd19528, %rd19526, %rd19527;
	shr.u64 	%rd19529, %rd19528, 32;
	and.b64  	%rd19530, %rd19482, 4294967295;
	add.s64 	%rd19531, %rd19529, %rd19530;
	shr.u64 	%rd19532, %rd19531, 32;
	and.b64  	%rd19533, %rd19485, 4294967295;
	add.s64 	%rd19534, %rd19532, %rd19533;
	shr.u64 	%rd19535, %rd19534, 32;
	and.b64  	%rd19536, %rd19488, 4294967295;
	add.s64 	%rd19537, %rd19535, %rd19536;
	shr.u64 	%rd19538, %rd19537, 32;
	and.b64  	%rd19539, %rd19491, 4294967295;
	add.s64 	%rd19540, %rd19538, %rd19539;
	{ .reg .b32 tmp; mov.b64 {tmp, %r3516}, %rd19540; }
	add.s32 	%r3517, %r3513, %r3516;
	mul.lo.s32 	%r3518, %r9, %r3515;
	cvt.u64.u32 	%rd19541, %r3518;
	and.b64  	%rd19542, %rd19498, 4294967295;
	mad.lo.s64 	%rd19543, %rd2, %rd19541, %rd19542;
	shr.u64 	%rd19544, %rd19543, 32;
	and.b64  	%rd19545, %rd19502, 4294967295;
	add.s64 	%rd19546, %rd19544, %rd19545;
	mad.lo.s64 	%rd19547, %rd3, %rd19541, %rd19546;
	cvt.u32.u64 	%r3519, %rd19547;
	shr.u64 	%rd19548, %rd19547, 32;
	and.b64  	%rd19549, %rd19506, 4294967295;
	add.s64 	%rd19550, %rd19548, %rd19549;
	mad.lo.s64 	%rd19551, %rd4, %rd19541, %rd19550;
	shr.u64 	%rd19552, %rd19551, 32;
	and.b64  	%rd19553, %rd19510, 4294967295;
	add.s64 	%rd19554, %rd19552, %rd19553;
	mad.lo.s64 	%rd19555, %rd5, %rd19541, %rd19554;
	shr.u64 	%rd19556, %rd19555, 32;
	and.b64  	%rd19557, %rd19514, 4294967295;
	add.s64 	%rd19558, %rd19556, %rd19557;
	mad.lo.s64 	%rd19559, %rd6, %rd19541, %rd19558;
	shr.u64 	%rd19560, %rd19559, 32;
	and.b64  	%rd19561, %rd19518, 4294967295;
	add.s64 	%rd19562, %rd19560, %rd19561;
	mad.lo.s64 	%rd19563, %rd7, %rd19541, %rd19562;
	shr.u64 	%rd19564, %rd19563, 32;
	and.b64  	%rd19565, %rd19522, 4294967295;
	add.s64 	%rd19566, %rd19564, %rd19565;
	mad.lo.s64 	%rd19567, %rd8, %rd19541, %rd19566;
	shr.u64 	%rd19568, %rd19567, 32;
	and.b64  	%rd19569, %rd19525, 4294967295;
	add.s64 	%rd19570, %rd19568, %rd19569;
	mad.lo.s64 	%rd19571, %rd9, %rd19541, %rd19570;
	shr.u64 	%rd19572, %rd19571, 32;
	and.b64  	%rd19573, %rd19528, 4294967295;
	add.s64 	%rd19574, %rd19572, %rd19573;
	shr.u64 	%rd19575, %rd19574, 32;
	and.b64  	%rd19576, %rd19531, 4294967295;
	add.s64 	%rd19577, %rd19575, %rd19576;
	shr.u64 	%rd19578, %rd19577, 32;
	and.b64  	%rd19579, %rd19534, 4294967295;
	add.s64 	%rd19580, %rd19578, %rd19579;
	shr.u64 	%rd19581, %rd19580, 32;
	and.b64  	%rd19582, %rd19537, 4294967295;
	add.s64 	%rd19583, %rd19581, %rd19582;
	shr.u64 	%rd19584, %rd19583, 32;
	and.b64  	%rd19585, %rd19540, 4294967295;
	add.s64 	%rd19586, %rd19584, %rd19585;
	{ .reg .b32 tmp; mov.b64 {tmp, %r3520}, %rd19586; }
	add.s32 	%r3521, %r3517, %r3520;
	mul.lo.s32 	%r3522, %r9, %r3519;
	cvt.u64.u32 	%rd19587, %r3522;
	and.b64  	%rd19588, %rd19547, 4294967295;
	mad.lo.s64 	%rd19589, %rd2, %rd19587, %rd19588;
	shr.u64 	%rd19590, %rd19589, 32;
	and.b64  	%rd19591, %rd19551, 4294967295;
	add.s64 	%rd19592, %rd19590, %rd19591;
	mad.lo.s64 	%rd19593, %rd3, %rd19587, %rd19592;
	cvt.u32.u64 	%r3523, %rd19593;
	shr.u64 	%rd19594, %rd19593, 32;
	and.b64  	%rd19595, %rd19555, 4294967295;
	add.s64 	%rd19596, %rd19594, %rd19595;
	mad.lo.s64 	%rd19597, %rd4, %rd19587, %rd19596;
	shr.u64 	%rd19598, %rd19597, 32;
	and.b64  	%rd19599, %rd19559, 4294967295;
	add.s64 	%rd19600, %rd19598, %rd19599;
	mad.lo.s64 	%rd19601, %rd5, %rd19587, %rd19600;
	shr.u64 	%rd19602, %rd19601, 32;
	and.b64  	%rd19603, %rd19563, 4294967295;
	add.s64 	%rd19604, %rd19602, %rd19603;
	mad.lo.s64 	%rd19605, %rd6, %rd19587, %rd19604;
	shr.u64 	%rd19606, %rd19605, 32;
	and.b64  	%rd19607, %rd19567, 4294967295;
	add.s64 	%rd19608, %rd19606, %rd19607;
	mad.lo.s64 	%rd19609, %rd7, %rd19587, %rd19608;
	shr.u64 	%rd19610, %rd19609, 32;
	and.b64  	%rd19611, %rd19571, 4294967295;
	add.s64 	%rd19612, %rd19610, %rd19611;
	mad.lo.s64 	%rd19613, %rd8, %rd19587, %rd19612;
	shr.u64 	%rd19614, %rd19613, 32;
	and.b64  	%rd19615, %rd19574, 4294967295;
	add.s64 	%rd19616, %rd19614, %rd19615;
	mad.lo.s64 	%rd19617, %rd9, %rd19587, %rd19616;
	shr.u64 	%rd19618, %rd19617, 32;
	and.b64  	%rd19619, %rd19577, 4294967295;
	add.s64 	%rd19620, %rd19618, %rd19619;
	shr.u64 	%rd19621, %rd19620, 32;
	and.b64  	%rd19622, %rd19580, 4294967295;
	add.s64 	%rd19623, %rd19621, %rd19622;
	shr.u64 	%rd19624, %rd19623, 32;
	and.b64  	%rd19625, %rd19583, 4294967295;
	add.s64 	%rd19626, %rd19624, %rd19625;
	shr.u64 	%rd19627, %rd19626, 32;
	and.b64  	%rd19628, %rd19586, 4294967295;
	add.s64 	%rd19629, %rd19627, %rd19628;
	{ .reg .b32 tmp; mov.b64 {tmp, %r3524}, %rd19629; }
	add.s32 	%r3525, %r3521, %r3524;
	mul.lo.s32 	%r3526, %r9, %r3523;
	cvt.u64.u32 	%rd19630, %r3526;
	and.b64  	%rd19631, %rd19593, 4294967295;
	mad.lo.s64 	%rd19632, %rd2, %rd19630, %rd19631;
	shr.u64 	%rd19633, %rd19632, 32;
	and.b64  	%rd19634, %rd19597, 4294967295;
	add.s64 	%rd19635, %rd19633, %rd19634;
	mad.lo.s64 	%rd19636, %rd3, %rd19630, %rd19635;
	cvt.u32.u64 	%r3527, %rd19636;
	shr.u64 	%rd19637, %rd19636, 32;
	and.b64  	%rd19638, %rd19601, 4294967295;
	add.s64 	%rd19639, %rd19637, %rd19638;
	mad.lo.s64 	%rd19640, %rd4, %rd19630, %rd19639;
	shr.u64 	%rd19641, %rd19640, 32;
	and.b64  	%rd19642, %rd19605, 4294967295;
	add.s64 	%rd19643, %rd19641, %rd19642;
	mad.lo.s64 	%rd19644, %rd5, %rd19630, %rd19643;
	shr.u64 	%rd19645, %rd19644, 32;
	and.b64  	%rd19646, %rd19609, 4294967295;
	add.s64 	%rd19647, %rd19645, %rd19646;
	mad.lo.s64 	%rd19648, %rd6, %rd19630, %rd19647;
	shr.u64 	%rd19649, %rd19648, 32;
	and.b64  	%rd19650, %rd19613, 4294967295;
	add.s64 	%rd19651, %rd19649, %rd19650;
	mad.lo.s64 	%rd19652, %rd7, %rd19630, %rd19651;
	shr.u64 	%rd19653, %rd19652, 32;
	and.b64  	%rd19654, %rd19617, 4294967295;
	add.s64 	%rd19655, %rd19653, %rd19654;
	mad.lo.s64 	%rd19656, %rd8, %rd19630, %rd19655;
	shr.u64 	%rd19657, %rd19656, 32;
	and.b64  	%rd19658, %rd19620, 4294967295;
	add.s64 	%rd19659, %rd19657, %rd19658;
	mad.lo.s64 	%rd19660, %rd9, %rd19630, %rd19659;
	shr.u64 	%rd19661, %rd19660, 32;
	and.b64  	%rd19662, %rd19623, 4294967295;
	add.s64 	%rd19663, %rd19661, %rd19662;
	shr.u64 	%rd19664, %rd19663, 32;
	and.b64  	%rd19665, %rd19626, 4294967295;
	add.s64 	%rd19666, %rd19664, %rd19665;
	shr.u64 	%rd19667, %rd19666, 32;
	and.b64  	%rd19668, %rd19629, 4294967295;
	add.s64 	%rd19669, %rd19667, %rd19668;
	{ .reg .b32 tmp; mov.b64 {tmp, %r3528}, %rd19669; }
	add.s32 	%r3529, %r3525, %r3528;
	mul.lo.s32 	%r3530, %r9, %r3527;
	cvt.u64.u32 	%rd19670, %r3530;
	and.b64  	%rd19671, %rd19636, 4294967295;
	mad.lo.s64 	%rd19672, %rd2, %rd19670, %rd19671;
	shr.u64 	%rd19673, %rd19672, 32;
	and.b64  	%rd19674, %rd19640, 4294967295;
	add.s64 	%rd19675, %rd19673, %rd19674;
	mad.lo.s64 	%rd19676, %rd3, %rd19670, %rd19675;
	cvt.u32.u64 	%r3531, %rd19676;
	shr.u64 	%rd19677, %rd19676, 32;
	and.b64  	%rd19678, %rd19644, 4294967295;
	add.s64 	%rd19679, %rd19677, %rd19678;
	mad.lo.s64 	%rd19680, %rd4, %rd19670, %rd19679;
	shr.u64 	%rd19681, %rd19680, 32;
	and.b64  	%rd19682, %rd19648, 4294967295;
	add.s64 	%rd19683, %rd19681, %rd19682;
	mad.lo.s64 	%rd19684, %rd5, %rd19670, %rd19683;
	shr.u64 	%rd19685, %rd19684, 32;
	and.b64  	%rd19686, %rd19652, 4294967295;
	add.s64 	%rd19687, %rd19685, %rd19686;
	mad.lo.s64 	%rd19688, %rd6, %rd19670, %rd19687;
	shr.u64 	%rd19689, %rd19688, 32;
	and.b64  	%rd19690, %rd19656, 4294967295;
	add.s64 	%rd19691, %rd19689, %rd19690;
	mad.lo.s64 	%rd19692, %rd7, %rd19670, %rd19691;
	shr.u64 	%rd19693, %rd19692, 32;
	and.b64  	%rd19694, %rd19660, 4294967295;
	add.s64 	%rd19695, %rd19693, %rd19694;
	mad.lo.s64 	%rd19696, %rd8, %rd19670, %rd19695;
	shr.u64 	%rd19697, %rd19696, 32;
	and.b64  	%rd19698, %rd19663, 4294967295;
	add.s64 	%rd19699, %rd19697, %rd19698;
	mad.lo.s64 	%rd19700, %rd9, %rd19670, %rd19699;
	shr.u64 	%rd19701, %rd19700, 32;
	and.b64  	%rd19702, %rd19666, 4294967295;
	add.s64 	%rd19703, %rd19701, %rd19702;
	shr.u64 	%rd19704, %rd19703, 32;
	and.b64  	%rd19705, %rd19669, 4294967295;
	add.s64 	%rd19706, %rd19704, %rd19705;
	{ .reg .b32 tmp; mov.b64 {tmp, %r3532}, %rd19706; }
	add.s32 	%r3533, %r3529, %r3532;
	mul.lo.s32 	%r3534, %r9, %r3531;
	cvt.u64.u32 	%rd19707, %r3534;
	and.b64  	%rd19708, %rd19676, 4294967295;
	mad.lo.s64 	%rd19709, %rd2, %rd19707, %rd19708;
	shr.u64 	%rd19710, %rd19709, 32;
	and.b64  	%rd19711, %rd19680, 4294967295;
	add.s64 	%rd19712, %rd19710, %rd19711;
	mad.lo.s64 	%rd19713, %rd3, %rd19707, %rd19712;
	cvt.u32.u64 	%r3535, %rd19713;
	shr.u64 	%rd19714, %rd19713, 32;
	and.b64  	%rd19715, %rd19684, 4294967295;
	add.s64 	%rd19716, %rd19714, %rd19715;
	mad.lo.s64 	%rd19717, %rd4, %rd19707, %rd19716;
	shr.u64 	%rd19718, %rd19717, 32;
	and.b64  	%rd19719, %rd19688, 4294967295;
	add.s64 	%rd19720, %rd19718, %rd19719;
	mad.lo.s64 	%rd19721, %rd5, %rd19707, %rd19720;
	shr.u64 	%rd19722, %rd19721, 32;
	and.b64  	%rd19723, %rd19692, 4294967295;
	add.s64 	%rd19724, %rd19722, %rd19723;
	mad.lo.s64 	%rd19725, %rd6, %rd19707, %rd19724;
	shr.u64 	%rd19726, %rd19725, 32;
	and.b64  	%rd19727, %rd19696, 4294967295;
	add.s64 	%rd19728, %rd19726, %rd19727;
	mad.lo.s64 	%rd19729, %rd7, %rd19707, %rd19728;
	shr.u64 	%rd19730, %rd19729, 32;
	and.b64  	%rd19731, %rd19700, 4294967295;
	add.s64 	%rd19732, %rd19730, %rd19731;
	mad.lo.s64 	%rd19733, %rd8, %rd19707, %rd19732;
	shr.u64 	%rd19734, %rd19733, 32;
	and.b64  	%rd19735, %rd19703, 4294967295;
	add.s64 	%rd19736, %rd19734, %rd19735;
	mad.lo.s64 	%rd19737, %rd9, %rd19707, %rd19736;
	shr.u64 	%rd19738, %rd19737, 32;
	and.b64  	%rd19739, %rd19706, 4294967295;
	add.s64 	%rd19740, %rd19738, %rd19739;
	{ .reg .b32 tmp; mov.b64 {tmp, %r3536}, %rd19740; }
	add.s32 	%r3537, %r3533, %r3536;
	mul.lo.s32 	%r3538, %r9, %r3535;
	cvt.u64.u32 	%rd19741, %r3538;
	and.b64  	%rd19742, %rd19713, 4294967295;
	mad.lo.s64 	%rd19743, %rd2, %rd19741, %rd19742;
	shr.u64 	%rd19744, %rd19743, 32;
	and.b64  	%rd19745, %rd19717, 4294967295;
	add.s64 	%rd19746, %rd19744, %rd19745;
	mad.lo.s64 	%rd47587, %rd3, %rd19741, %rd19746;
	shr.u64 	%rd19747, %rd47587, 32;
	and.b64  	%rd19748, %rd19721, 4294967295;
	add.s64 	%rd19749, %rd19747, %rd19748;
	mad.lo.s64 	%rd47588, %rd4, %rd19741, %rd19749;
	cvt.u32.u64 	%r1312, %rd47588;
	shr.u64 	%rd19750, %rd47588, 32;
	and.b64  	%rd19751, %rd19725, 4294967295;
	add.s64 	%rd19752, %rd19750, %rd19751;
	mad.lo.s64 	%rd47589, %rd5, %rd19741, %rd19752;
	cvt.u32.u64 	%r1313, %rd47589;
	shr.u64 	%rd19753, %rd47589, 32;
	and.b64  	%rd19754, %rd19729, 4294967295;
	add.s64 	%rd19755, %rd19753, %rd19754;
	mad.lo.s64 	%rd47590, %rd6, %rd19741, %rd19755;
	cvt.u32.u64 	%r1314, %rd47590;
	shr.u64 	%rd19756, %rd47590, 32;
	and.b64  	%rd19757, %rd19733, 4294967295;
	add.s64 	%rd19758, %rd19756, %rd19757;
	mad.lo.s64 	%rd47591, %rd7, %rd19741, %rd19758;
	cvt.u32.u64 	%r1315, %rd47591;
	shr.u64 	%rd19759, %rd47591, 32;
	and.b64  	%rd19760, %rd19737, 4294967295;
	add.s64 	%rd19761, %rd19759, %rd19760;
	mad.lo.s64 	%rd47592, %rd8, %rd19741, %rd19761;
	cvt.u32.u64 	%r1316, %rd47592;
	shr.u64 	%rd19762, %rd47592, 32;
	and.b64  	%rd19763, %rd19740, 4294967295;
	add.s64 	%rd19764, %rd19762, %rd19763;
	mad.lo.s64 	%rd47593, %rd9, %rd19741, %rd19764;
	cvt.u32.u64 	%r1317, %rd47593;
	{ .reg .b32 tmp; mov.b64 {tmp, %r3539}, %rd47593; }
	add.s32 	%r6960, %r3537, %r3539;
	setp.gt.u32 	%p720, %r6960, %r3507;
	@%p720 bra 	$L__BB0_1435;
	setp.lt.u32 	%p721, %r6960, %r3507;
	@%p721 bra 	$L__BB0_1436;
	cvt.u32.u64 	%r3541, %rd8;
	setp.lt.u32 	%p722, %r3541, %r1317;
	@%p722 bra 	$L__BB0_1435;
	setp.gt.u32 	%p723, %r3541, %r1317;
	@%p723 bra 	$L__BB0_1436;
	cvt.u32.u64 	%r3543, %rd7;
	setp.lt.u32 	%p724, %r3543, %r1316;
	@%p724 bra 	$L__BB0_1435;
	setp.gt.u32 	%p725, %r3543, %r1316;
	@%p725 bra 	$L__BB0_1436;
	cvt.u32.u64 	%r3545, %rd6;
	setp.lt.u32 	%p726, %r3545, %r1315;
	@%p726 bra 	$L__BB0_1435;
	setp.gt.u32 	%p727, %r3545, %r1315;
	@%p727 bra 	$L__BB0_1436;
	cvt.u32.u64 	%r3547, %rd5;
	setp.lt.u32 	%p728, %r3547, %r1314;
	@%p728 bra 	$L__BB0_1435;
	setp.gt.u32 	%p729, %r3547, %r1314;
	@%p729 bra 	$L__BB0_1436;
	cvt.u32.u64 	%r3549, %rd4;
	setp.lt.u32 	%p730, %r3549, %r1313;
	@%p730 bra 	$L__BB0_1435;
	setp.gt.u32 	%p731, %r3549, %r1313;
	@%p731 bra 	$L__BB0_1436;
	cvt.u32.u64 	%r3551, %rd3;
	setp.lt.u32 	%p732, %r3551, %r1312;
	@%p732 bra 	$L__BB0_1435;
	cvt.u32.u64 	%r3553, %rd2;
	setp.gt.u32 	%p733, %r3551, %r1312;
	cvt.u32.u64 	%r3554, %rd47587;
	setp.gt.u32 	%p734, %r3553, %r3554;
	or.pred  	%p735, %p733, %p734;
	@%p735 bra 	$L__BB0_1436;
$L__BB0_1435:
	and.b64  	%rd19766, %rd47587, 4294967295;
	sub.s64 	%rd47587, %rd19766, %rd2;
	shr.u64 	%rd19767, %rd47587, 63;
	and.b64  	%rd19768, %rd47588, 4294967295;
	add.s64 	%rd19769, %rd19767, %rd3;
	sub.s64 	%rd47588, %rd19768, %rd19769;
	shr.u64 	%rd19770, %rd47588, 63;
	and.b64  	%rd19771, %rd47589, 4294967295;
	add.s64 	%rd19772, %rd19770, %rd4;
	sub.s64 	%rd47589, %rd19771, %rd19772;
	shr.u64 	%rd19773, %rd47589, 63;
	and.b64  	%rd19774, %rd47590, 4294967295;
	add.s64 	%rd19775, %rd19773, %rd5;
	sub.s64 	%rd47590, %rd19774, %rd19775;
	shr.u64 	%rd19776, %rd47590, 63;
	and.b64  	%rd19777, %rd47591, 4294967295;
	add.s64 	%rd19778, %rd19776, %rd6;
	sub.s64 	%rd47591, %rd19777, %rd19778;
	shr.u64 	%rd19779, %rd47591, 63;
	and.b64  	%rd19780, %rd47592, 4294967295;
	add.s64 	%rd19781, %rd19779, %rd7;
	sub.s64 	%rd47592, %rd19780, %rd19781;
	shr.u64 	%rd19782, %rd47592, 63;
	and.b64  	%rd19783, %rd47593, 4294967295;
	add.s64 	%rd19784, %rd19782, %rd8;
	sub.s64 	%rd47593, %rd19783, %rd19784;
	shr.u64 	%rd19785, %rd47593, 63;
	cvt.u32.u64 	%r3556, %rd19785;
	add.s32 	%r3557, %r3507, %r3556;
	sub.s32 	%r6960, %r6960, %r3557;
$L__BB0_1436:
	cvt.u32.u64 	%r3558, %rd9;
	cvt.u64.u32 	%rd2590, %r135;
	and.b64  	%rd2591, %rd47587, 4294967295;
	mul.lo.s64 	%rd19786, %rd2591, %rd2590;
	cvt.u32.u64 	%r3559, %rd19786;
	shr.u64 	%rd19787, %rd19786, 32;
	and.b64  	%rd2592, %rd47588, 4294967295;
	mad.lo.s64 	%rd19788, %rd2592, %rd2590, %rd19787;
	shr.u64 	%rd19789, %rd19788, 32;
	and.b64  	%rd2593, %rd47589, 4294967295;
	mad.lo.s64 	%rd19790, %rd2593, %rd2590, %rd19789;
	shr.u64 	%rd19791, %rd19790, 32;
	and.b64  	%rd2594, %rd47590, 4294967295;
	mad.lo.s64 	%rd19792, %rd2594, %rd2590, %rd19791;
	shr.u64 	%rd19793, %rd19792, 32;
	and.b64  	%rd2595, %rd47591, 4294967295;
	mad.lo.s64 	%rd19794, %rd2595, %rd2590, %rd19793;
	shr.u64 	%rd19795, %rd19794, 32;
	and.b64  	%rd2596, %rd47592, 4294967295;
	mad.lo.s64 	%rd19796, %rd2596, %rd2590, %rd19795;
	shr.u64 	%rd19797, %rd19796, 32;
	and.b64  	%rd2597, %rd47593, 4294967295;
	mad.lo.s64 	%rd19798, %rd2597, %rd2590, %rd19797;
	shr.u64 	%rd19799, %rd19798, 32;
	cvt.u64.u32 	%rd2598, %r6960;
	mul.wide.u32 	%rd19800, %r6960, %r135;
	add.s64 	%rd19801, %rd19799, %rd19800;
	shr.u64 	%rd19802, %rd19801, 32;
	cvt.u64.u32 	%rd2599, %r134;
	and.b64  	%rd19803, %rd19788, 4294967295;
	mad.lo.s64 	%rd19804, %rd2591, %rd2599, %rd19803;
	shr.u64 	%rd19805, %rd19804, 32;
	and.b64  	%rd19806, %rd19790, 4294967295;
	add.s64 	%rd19807, %rd19805, %rd19806;
	mad.lo.s64 	%rd19808, %rd2592, %rd2599, %rd19807;
	shr.u64 	%rd19809, %rd19808, 32;
	and.b64  	%rd19810, %rd19792, 4294967295;
	add.s64 	%rd19811, %rd19809, %rd19810;
	mad.lo.s64 	%rd19812, %rd2593, %rd2599, %rd19811;
	shr.u64 	%rd19813, %rd19812, 32;
	and.b64  	%rd19814, %rd19794, 4294967295;
	add.s64 	%rd19815, %rd19813, %rd19814;
	mad.lo.s64 	%rd19816, %rd2594, %rd2599, %rd19815;
	shr.u64 	%rd19817, %rd19816, 32;
	and.b64  	%rd19818, %rd19796, 4294967295;
	add.s64 	%rd19819, %rd19817, %rd19818;
	mad.lo.s64 	%rd19820, %rd2595, %rd2599, %rd19819;
	shr.u64 	%rd19821, %rd19820, 32;
	and.b64  	%rd19822, %rd19798, 4294967295;
	add.s64 	%rd19823, %rd19821, %rd19822;
	mad.lo.s64 	%rd19824, %rd2596, %rd2599, %rd19823;
	shr.u64 	%rd19825, %rd19824, 32;
	and.b64  	%rd19826, %rd19801, 4294967295;
	add.s64 	%rd19827, %rd19825, %rd19826;
	mad.lo.s64 	%rd19828, %rd2597, %rd2599, %rd19827;
	shr.u64 	%rd19829, %rd19828, 32;
	mul.wide.u32 	%rd19830, %r6960, %r134;
	add.s64 	%rd19831, %rd19829, %rd19802;
	add.s64 	%rd19832, %rd19831, %rd19830;
	shr.u64 	%rd19833, %rd19832, 32;
	cvt.u64.u32 	%rd2600, %r133;
	and.b64  	%rd19834, %rd19808, 4294967295;
	mad.lo.s64 	%rd19835, %rd2591, %rd2600, %rd19834;
	shr.u64 	%rd19836, %rd19835, 32;
	and.b64  	%rd19837, %rd19812, 4294967295;
	add.s64 	%rd19838, %rd19836, %rd19837;
	mad.lo.s64 	%rd19839, %rd2592, %rd2600, %rd19838;
	shr.u64 	%rd19840, %rd19839, 32;
	and.b64  	%rd19841, %rd19816, 4294967295;
	add.s64 	%rd19842, %rd19840, %rd19841;
	mad.lo.s64 	%rd19843, %rd2593, %rd2600, %rd19842;
	shr.u64 	%rd19844, %rd19843, 32;
	and.b64  	%rd19845, %rd19820, 4294967295;
	add.s64 	%rd19846, %rd19844, %rd19845;
	mad.lo.s64 	%rd19847, %rd2594, %rd2600, %rd19846;
	shr.u64 	%rd19848, %rd19847, 32;
	and.b64  	%rd19849, %rd19824, 4294967295;
	add.s64 	%rd19850, %rd19848, %rd19849;
	mad.lo.s64 	%rd19851, %rd2595, %rd2600, %rd19850;
	shr.u64 	%rd19852, %rd19851, 32;
	and.b64  	%rd19853, %rd19828, 4294967295;
	add.s64 	%rd19854, %rd19852, %rd19853;
	mad.lo.s64 	%rd19855, %rd2596, %rd2600, %rd19854;
	shr.u64 	%rd19856, %rd19855, 32;
	and.b64  	%rd19857, %rd19832, 4294967295;
	add.s64 	%rd19858, %rd19856, %rd19857;
	mad.lo.s64 	%rd19859, %rd2597, %rd2600, %rd19858;
	shr.u64 	%rd19860, %rd19859, 32;
	mul.wide.u32 	%rd19861, %r6960, %r133;
	add.s64 	%rd19862, %rd19860, %rd19833;
	add.s64 	%rd19863, %rd19862, %rd19861;
	shr.u64 	%rd19864, %rd19863, 32;
	cvt.u64.u32 	%rd2601, %r132;
	and.b64  	%rd19865, %rd19839, 4294967295;
	mad.lo.s64 	%rd19866, %rd2591, %rd2601, %rd19865;
	shr.u64 	%rd19867, %rd19866, 32;
	and.b64  	%rd19868, %rd19843, 4294967295;
	add.s64 	%rd19869, %rd19867, %rd19868;
	mad.lo.s64 	%rd19870, %rd2592, %rd2601, %rd19869;
	shr.u64 	%rd19871, %rd19870, 32;
	and.b64  	%rd19872, %rd19847, 4294967295;
	add.s64 	%rd19873, %rd19871, %rd19872;
	mad.lo.s64 	%rd19874, %rd2593, %rd2601, %rd19873;
	shr.u64 	%rd19875, %rd19874, 32;
	and.b64  	%rd19876, %rd19851, 4294967295;
	add.s64 	%rd19877, %rd19875, %rd19876;
	mad.lo.s64 	%rd19878, %rd2594, %rd2601, %rd19877;
	shr.u64 	%rd19879, %rd19878, 32;
	and.b64  	%rd19880, %rd19855, 4294967295;
	add.s64 	%rd19881, %rd19879, %rd19880;
	mad.lo.s64 	%rd19882, %rd2595, %rd2601, %rd19881;
	shr.u64 	%rd19883, %rd19882, 32;
	and.b64  	%rd19884, %rd19859, 4294967295;
	add.s64 	%rd19885, %rd19883, %rd19884;
	mad.lo.s64 	%rd19886, %rd2596, %rd2601, %rd19885;
	shr.u64 	%rd19887, %rd19886, 32;
	and.b64  	%rd19888, %rd19863, 4294967295;
	add.s64 	%rd19889, %rd19887, %rd19888;
	mad.lo.s64 	%rd19890, %rd2597, %rd2601, %rd19889;
	shr.u64 	%rd19891, %rd19890, 32;
	mul.wide.u32 	%rd19892, %r6960, %r132;
	add.s64 	%rd19893, %rd19891, %rd19864;
	add.s64 	%rd19894, %rd19893, %rd19892;
	shr.u64 	%rd19895, %rd19894, 32;
	cvt.u64.u32 	%rd2602, %r131;
	and.b64  	%rd19896, %rd19870, 4294967295;
	mad.lo.s64 	%rd19897, %rd2591, %rd2602, %rd19896;
	shr.u64 	%rd19898, %rd19897, 32;
	and.b64  	%rd19899, %rd19874, 4294967295;
	add.s64 	%rd19900, %rd19898, %rd19899;
	mad.lo.s64 	%rd19901, %rd2592, %rd2602, %rd19900;
	shr.u64 	%rd19902, %rd19901, 32;
	and.b64  	%rd19903, %rd19878, 4294967295;
	add.s64 	%rd19904, %rd19902, %rd19903;
	mad.lo.s64 	%rd19905, %rd2593, %rd2602, %rd19904;
	shr.u64 	%rd19906, %rd19905, 32;
	and.b64  	%rd19907, %rd19882, 4294967295;
	add.s64 	%rd19908, %rd19906, %rd19907;
	mad.lo.s64 	%rd19909, %rd2594, %rd2602, %rd19908;
	shr.u64 	%rd19910, %rd19909, 32;
	and.b64  	%rd19911, %rd19886, 4294967295;
	add.s64 	%rd19912, %rd19910, %rd19911;
	mad.lo.s64 	%rd19913, %rd2595, %rd2602, %rd19912;
	shr.u64 	%rd19914, %rd19913, 32;
	and.b64  	%rd19915, %rd19890, 4294967295;
	add.s64 	%rd19916, %rd19914, %rd19915;
	mad.lo.s64 	%rd19917, %rd2596, %rd2602, %rd19916;
	shr.u64 	%rd19918, %rd19917, 32;
	and.b64  	%rd19919, %rd19894, 4294967295;
	add.s64 	%rd19920, %rd19918, %rd19919;
	mad.lo.s64 	%rd19921, %rd2597, %rd2602, %rd19920;
	shr.u64 	%rd19922, %rd19921, 32;
	mul.wide.u32 	%rd19923, %r6960, %r131;
	add.s64 	%rd19924, %rd19922, %rd19895;
	add.s64 	%rd19925, %rd19924, %rd19923;
	shr.u64 	%rd19926, %rd19925, 32;
	cvt.u64.u32 	%rd2603, %r130;
	and.b64  	%rd19927, %rd19901, 4294967295;
	mad.lo.s64 	%rd19928, %rd2591, %rd2603, %rd19927;
	shr.u64 	%rd19929, %rd19928, 32;
	and.b64  	%rd19930, %rd19905, 4294967295;
	add.s64 	%rd19931, %rd19929, %rd19930;
	mad.lo.s64 	%rd19932, %rd2592, %rd2603, %rd19931;
	shr.u64 	%rd19933, %rd19932, 32;
	and.b64  	%rd19934, %rd19909, 4294967295;
	add.s64 	%rd19935, %rd19933, %rd19934;
	mad.lo.s64 	%rd19936, %rd2593, %rd2603, %rd19935;
	shr.u64 	%rd19937, %rd19936, 32;
	and.b64  	%rd19938, %rd19913, 4294967295;
	add.s64 	%rd19939, %rd19937, %rd19938;
	mad.lo.s64 	%rd19940, %rd2594, %rd2603, %rd19939;
	shr.u64 	%rd19941, %rd19940, 32;
	and.b64  	%rd19942, %rd19917, 4294967295;
	add.s64 	%rd19943, %rd19941, %rd19942;
	mad.lo.s64 	%rd19944, %rd2595, %rd2603, %rd19943;
	shr.u64 	%rd19945, %rd19944, 32;
	and.b64  	%rd19946, %rd19921, 4294967295;
	add.s64 	%rd19947, %rd19945, %rd19946;
	mad.lo.s64 	%rd19948, %rd2596, %rd2603, %rd19947;
	shr.u64 	%rd19949, %rd19948, 32;
	and.b64  	%rd19950, %rd19925, 4294967295;
	add.s64 	%rd19951, %rd19949, %rd19950;
	mad.lo.s64 	%rd19952, %rd2597, %rd2603, %rd19951;
	shr.u64 	%rd19953, %rd19952, 32;
	mul.wide.u32 	%rd19954, %r6960, %r130;
	add.s64 	%rd19955, %rd19953, %rd19926;
	add.s64 	%rd19956, %rd19955, %rd19954;
	shr.u64 	%rd19957, %rd19956, 32;
	cvt.u64.u32 	%rd2604, %r129;
	and.b64  	%rd19958, %rd19932, 4294967295;
	mad.lo.s64 	%rd19959, %rd2591, %rd2604, %rd19958;
	shr.u64 	%rd19960, %rd19959, 32;
	and.b64  	%rd19961, %rd19936, 4294967295;
	add.s64 	%rd19962, %rd19960, %rd19961;
	mad.lo.s64 	%rd19963, %rd2592, %rd2604, %rd19962;
	shr.u64 	%rd19964, %rd19963, 32;
	and.b64  	%rd19965, %rd19940, 4294967295;
	add.s64 	%rd19966, %rd19964, %rd19965;
	mad.lo.s64 	%rd19967, %rd2593, %rd2604, %rd19966;
	shr.u64 	%rd19968, %rd19967, 32;
	and.b64  	%rd19969, %rd19944, 4294967295;
	add.s64 	%rd19970, %rd19968, %rd19969;
	mad.lo.s64 	%rd19971, %rd2594, %rd2604, %rd19970;
	shr.u64 	%rd19972, %rd19971, 32;
	and.b64  	%rd19973, %rd19948, 4294967295;
	add.s64 	%rd19974, %rd19972, %rd19973;
	mad.lo.s64 	%rd19975, %rd2595, %rd2604, %rd19974;
	shr.u64 	%rd19976, %rd19975, 32;
	and.b64  	%rd19977, %rd19952, 4294967295;
	add.s64 	%rd19978, %rd19976, %rd19977;
	mad.lo.s64 	%rd19979, %rd2596, %rd2604, %rd19978;
	shr.u64 	%rd19980, %rd19979, 32;
	and.b64  	%rd19981, %rd19956, 4294967295;
	add.s64 	%rd19982, %rd19980, %rd19981;
	mad.lo.s64 	%rd19983, %rd2597, %rd2604, %rd19982;
	shr.u64 	%rd19984, %rd19983, 32;
	mul.wide.u32 	%rd19985, %r6960, %r129;
	add.s64 	%rd19986, %rd19984, %rd19957;
	add.s64 	%rd19987, %rd19986, %rd19985;
	shr.u64 	%rd19988, %rd19987, 32;
	cvt.u64.u32 	%rd2605, %r128;
	and.b64  	%rd19989, %rd19963, 4294967295;
	mad.lo.s64 	%rd19990, %rd2591, %rd2605, %rd19989;
	shr.u64 	%rd19991, %rd19990, 32;
	and.b64  	%rd19992, %rd19967, 4294967295;
	add.s64 	%rd19993, %rd19991, %rd19992;
	mad.lo.s64 	%rd19994, %rd2592, %rd2605, %rd19993;
	shr.u64 	%rd19995, %rd19994, 32;
	and.b64  	%rd19996, %rd19971, 4294967295;
	add.s64 	%rd19997, %rd19995, %rd19996;
	mad.lo.s64 	%rd19998, %rd2593, %rd2605, %rd19997;
	shr.u64 	%rd19999, %rd19998, 32;
	and.b64  	%rd20000, %rd19975, 4294967295;
	add.s64 	%rd20001, %rd19999, %rd20000;
	mad.lo.s64 	%rd20002, %rd2594, %rd2605, %rd20001;
	shr.u64 	%rd20003, %rd20002, 32;
	and.b64  	%rd20004, %rd19979, 4294967295;
	add.s64 	%rd20005, %rd20003, %rd20004;
	mad.lo.s64 	%rd20006, %rd2595, %rd2605, %rd20005;
	shr.u64 	%rd20007, %rd20006, 32;
	and.b64  	%rd20008, %rd19983, 4294967295;
	add.s64 	%rd20009, %rd20007, %rd20008;
	mad.lo.s64 	%rd20010, %rd2596, %rd2605, %rd20009;
	shr.u64 	%rd20011, %rd20010, 32;
	and.b64  	%rd20012, %rd19987, 4294967295;
	add.s64 	%rd20013, %rd20011, %rd20012;
	mad.lo.s64 	%rd20014, %rd2597, %rd2605, %rd20013;
	shr.u64 	%rd20015, %rd20014, 32;
	mul.wide.u32 	%rd20016, %r6960, %r128;
	add.s64 	%rd20017, %rd20015, %rd19988;
	add.s64 	%rd20018, %rd20017, %rd20016;
	{ .reg .b32 tmp; mov.b64 {tmp, %r3560}, %rd20018; }
	mul.lo.s32 	%r3561, %r9, %r3559;
	cvt.u64.u32 	%rd20019, %r3561;
	and.b64  	%rd20020, %rd19786, 4294967295;
	mad.lo.s64 	%rd20021, %rd2, %rd20019, %rd20020;
	shr.u64 	%rd20022, %rd20021, 32;
	and.b64  	%rd20023, %rd19804, 4294967295;
	add.s64 	%rd20024, %rd20022, %rd20023;
	mad.lo.s64 	%rd20025, %rd3, %rd20019, %rd20024;
	cvt.u32.u64 	%r3562, %rd20025;
	shr.u64 	%rd20026, %rd20025, 32;
	and.b64  	%rd20027, %rd19835, 4294967295;
	add.s64 	%rd20028, %rd20026, %rd20027;
	mad.lo.s64 	%rd20029, %rd4, %rd20019, %rd20028;
	shr.u64 	%rd20030, %rd20029, 32;
	and.b64  	%rd20031, %rd19866, 4294967295;
	add.s64 	%rd20032, %rd20030, %rd20031;
	mad.lo.s64 	%rd20033, %rd5, %rd20019, %rd20032;
	shr.u64 	%rd20034, %rd20033, 32;
	and.b64  	%rd20035, %rd19897, 4294967295;
	add.s64 	%rd20036, %rd20034, %rd20035;
	mad.lo.s64 	%rd20037, %rd6, %rd20019, %rd20036;
	shr.u64 	%rd20038, %rd20037, 32;
	and.b64  	%rd20039, %rd19928, 4294967295;
	add.s64 	%rd20040, %rd20038, %rd20039;
	mad.lo.s64 	%rd20041, %rd7, %rd20019, %rd20040;
	shr.u64 	%rd20042, %rd20041, 32;
	and.b64  	%rd20043, %rd19959, 4294967295;
	add.s64 	%rd20044, %rd20042, %rd20043;
	mad.lo.s64 	%rd20045, %rd8, %rd20019, %rd20044;
	shr.u64 	%rd20046, %rd20045, 32;
	and.b64  	%rd20047, %rd19990, 4294967295;
	add.s64 	%rd20048, %rd20046, %rd20047;
	mad.lo.s64 	%rd20049, %rd9, %rd20019, %rd20048;
	shr.u64 	%rd20050, %rd20049, 32;
	and.b64  	%rd20051, %rd19994, 4294967295;
	add.s64 	%rd20052, %rd20050, %rd20051;
	shr.u64 	%rd20053, %rd20052, 32;
	and.b64  	%rd20054, %rd19998, 4294967295;
	add.s64 	%rd20055, %rd20053, %rd20054;
	shr.u64 	%rd20056, %rd20055, 32;
	and.b64  	%rd20057, %rd20002, 4294967295;
	add.s64 	%rd20058, %rd20056, %rd20057;
	shr.u64 	%rd20059, %rd20058, 32;
	and.b64  	%rd20060, %rd20006, 4294967295;
	add.s64 	%rd20061, %rd20059, %rd20060;
	shr.u64 	%rd20062, %rd20061, 32;
	and.b64  	%rd20063, %rd20010, 4294967295;
	add.s64 	%rd20064, %rd20062, %rd20063;
	shr.u64 	%rd20065, %rd20064, 32;
	and.b64  	%rd20066, %rd20014, 4294967295;
	add.s64 	%rd20067, %rd20065, %rd20066;
	shr.u64 	%rd20068, %rd20067, 32;
	and.b64  	%rd20069, %rd20018, 4294967295;
	add.s64 	%rd20070, %rd20068, %rd20069;
	{ .reg .b32 tmp; mov.b64 {tmp, %r3563}, %rd20070; }
	add.s32 	%r3564, %r3560, %r3563;
	mul.lo.s32 	%r3565, %r9, %r3562;
	cvt.u64.u32 	%rd20071, %r3565;
	and.b64  	%rd20072, %rd20025, 4294967295;
	mad.lo.s64 	%rd20073, %rd2, %rd20071, %rd20072;
	shr.u64 	%rd20074, %rd20073, 32;
	and.b64  	%rd20075, %rd20029, 4294967295;
	add.s64 	%rd20076, %rd20074, %rd20075;
	mad.lo.s64 	%rd20077, %rd3, %rd20071, %rd20076;
	cvt.u32.u64 	%r3566, %rd20077;
	shr.u64 	%rd20078, %rd20077, 32;
	and.b64  	%rd20079, %rd20033, 4294967295;
	add.s64 	%rd20080, %rd20078, %rd20079;
	mad.lo.s64 	%rd20081, %rd4, %rd20071, %rd20080;
	shr.u64 	%rd20082, %rd20081, 32;
	and.b64  	%rd20083, %rd20037, 4294967295;
	add.s64 	%rd20084, %rd20082, %rd20083;
	mad.lo.s64 	%rd20085, %rd5, %rd20071, %rd20084;
	shr.u64 	%rd20086, %rd20085, 32;
	and.b64  	%rd20087, %rd20041, 4294967295;
	add.s64 	%rd20088, %rd20086, %rd20087;
	mad.lo.s64 	%rd20089, %rd6, %rd20071, %rd20088;
	shr.u64 	%rd20090, %rd20089, 32;
	and.b64  	%rd20091, %rd20045, 4294967295;
	add.s64 	%rd20092, %rd20090, %rd20091;
	mad.lo.s64 	%rd20093, %rd7, %rd20071, %rd20092;
	shr.u64 	%rd20094, %rd20093, 32;
	and.b64  	%rd20095, %rd20049, 4294967295;
	add.s64 	%rd20096, %rd20094, %rd20095;
	mad.lo.s64 	%rd20097, %rd8, %rd20071, %rd20096;
	shr.u64 	%rd20098, %rd20097, 32;
	and.b64  	%rd20099, %rd20052, 4294967295;
	add.s64 	%rd20100, %rd20098, %rd20099;
	mad.lo.s64 	%rd20101, %rd9, %rd20071, %rd20100;
	shr.u64 	%rd20102, %rd20101, 32;
	and.b64  	%rd20103, %rd20055, 4294967295;
	add.s64 	%rd20104, %rd20102, %rd20103;
	shr.u64 	%rd20105, %rd20104, 32;
	and.b64  	%rd20106, %rd20058, 4294967295;
	add.s64 	%rd20107, %rd20105, %rd20106;
	shr.u64 	%rd20108, %rd20107, 32;
	and.b64  	%rd20109, %rd20061, 4294967295;
	add.s64 	%rd20110, %rd20108, %rd20109;
	shr.u64 	%rd20111, %rd20110, 32;
	and.b64  	%rd20112, %rd20064, 4294967295;
	add.s64 	%rd20113, %rd20111, %rd20112;
	shr.u64 	%rd20114, %rd20113, 32;
	and.b64  	%rd20115, %rd20067, 4294967295;
	add.s64 	%rd20116, %rd20114, %rd20115;
	shr.u64 	%rd20117, %rd20116, 32;
	and.b64  	%rd20118, %rd20070, 4294967295;
	add.s64 	%rd20119, %rd20117, %rd20118;
	{ .reg .b32 tmp; mov.b64 {tmp, %r3567}, %rd20119; }
	add.s32 	%r3568, %r3564, %r3567;
	mul.lo.s32 	%r3569, %r9, %r3566;
	cvt.u64.u32 	%rd20120, %r3569;
	and.b64  	%rd20121, %rd20077, 4294967295;
	mad.lo.s64 	%rd20122, %rd2, %rd20120, %rd20121;
	shr.u64 	%rd20123, %rd20122, 32;
	and.b64  	%rd20124, %rd20081, 4294967295;
	add.s64 	%rd20125, %rd20123, %rd20124;
	mad.lo.s64 	%rd20126, %rd3, %rd20120, %rd20125;
	cvt.u32.u64 	%r3570, %rd20126;
	shr.u64 	%rd20127, %rd20126, 32;
	and.b64  	%rd20128, %rd20085, 4294967295;
	add.s64 	%rd20129, %rd20127, %rd20128;
	mad.lo.s64 	%rd20130, %rd4, %rd20120, %rd20129;
	shr.u64 	%rd20131, %rd20130, 32;
	and.b64  	%rd20132, %rd20089, 4294967295;
	add.s64 	%rd20133, %rd20131, %rd20132;
	mad.lo.s64 	%rd20134, %rd5, %rd20120, %rd20133;
	shr.u64 	%rd20135, %rd20134, 32;
	and.b64  	%rd20136, %rd20093, 4294967295;
	add.s64 	%rd20137, %rd20135, %rd20136;
	mad.lo.s64 	%rd20138, %rd6, %rd20120, %rd20137;
	shr.u64 	%rd20139, %rd20138, 32;
	and.b64  	%rd20140, %rd20097, 4294967295;
	add.s64 	%rd20141, %rd20139, %rd20140;
	mad.lo.s64 	%rd20142, %rd7, %rd20120, %rd20141;
	shr.u64 	%rd20143, %rd20142, 32;
	and.b64  	%rd20144, %rd20101, 4294967295;
	add.s64 	%rd20145, %rd20143, %rd20144;
	mad.lo.s64 	%rd20146, %rd8, %rd20120, %rd20145;
	shr.u64 	%rd20147, %rd20146, 32;
	and.b64  	%rd20148, %rd20104, 4294967295;
	add.s64 	%rd20149, %rd20147, %rd20148;
	mad.lo.s64 	%rd20150, %rd9, %rd20120, %rd20149;
	shr.u64 	%rd20151, %rd20150, 32;
	and.b64  	%rd20152, %rd20107, 4294967295;
	add.s64 	%rd20153, %rd20151, %rd20152;
	shr.u64 	%rd20154, %rd20153, 32;
	and.b64  	%rd20155, %rd20110, 4294967295;
	add.s64 	%rd20156, %rd20154, %rd20155;
	shr.u64 	%rd20157, %rd20156, 32;
	and.b64  	%rd20158, %rd20113, 4294967295;
	add.s64 	%rd20159, %rd20157, %rd20158;
	shr.u64 	%rd20160, %rd20159, 32;
	and.b64  	%rd20161, %rd20116, 4294967295;
	add.s64 	%rd20162, %rd20160, %rd20161;
	shr.u64 	%rd20163, %rd20162, 32;
	and.b64  	%rd20164, %rd20119, 4294967295;
	add.s64 	%rd20165, %rd20163, %rd20164;
	{ .reg .b32 tmp; mov.b64 {tmp, %r3571}, %rd20165; }
	add.s32 	%r3572, %r3568, %r3571;
	mul.lo.s32 	%r3573, %r9, %r3570;
	cvt.u64.u32 	%rd20166, %r3573;
	and.b64  	%rd20167, %rd20126, 4294967295;
	mad.lo.s64 	%rd20168, %rd2, %rd20166, %rd20167;
	shr.u64 	%rd20169, %rd20168, 32;
	and.b64  	%rd20170, %rd20130, 4294967295;
	add.s64 	%rd20171, %rd20169, %rd20170;
	mad.lo.s64 	%rd20172, %rd3, %rd20166, %rd20171;
	cvt.u32.u64 	%r3574, %rd20172;
	shr.u64 	%rd20173, %rd20172, 32;
	and.b64  	%rd20174, %rd20134, 4294967295;
	add.s64 	%rd20175, %rd20173, %rd20174;
	mad.lo.s64 	%rd20176, %rd4, %rd20166, %rd20175;
	shr.u64 	%rd20177, %rd20176, 32;
	and.b64  	%rd20178, %rd20138, 4294967295;
	add.s64 	%rd20179, %rd20177, %rd20178;
	mad.lo.s64 	%rd20180, %rd5, %rd20166, %rd20179;
	shr.u64 	%rd20181, %rd20180, 32;
	and.b64  	%rd20182, %rd20142, 4294967295;
	add.s64 	%rd20183, %rd20181, %rd20182;
	mad.lo.s64 	%rd20184, %rd6, %rd20166, %rd20183;
	shr.u64 	%rd20185, %rd20184, 32;
	and.b64  	%rd20186, %rd20146, 4294967295;
	add.s64 	%rd20187, %rd20185, %rd20186;
	mad.lo.s64 	%rd20188, %rd7, %rd20166, %rd20187;
	shr.u64 	%rd20189, %rd20188, 32;
	and.b64  	%rd20190, %rd20150, 4294967295;
	add.s64 	%rd20191, %rd20189, %rd20190;
	mad.lo.s64 	%rd20192, %rd8, %rd20166, %rd20191;
	shr.u64 	%rd20193, %rd20192, 32;
	and.b64  	%rd20194, %rd20153, 4294967295;
	add.s64 	%rd20195, %rd20193, %rd20194;
	mad.lo.s64 	%rd20196, %rd9, %rd20166, %rd20195;
	shr.u64 	%rd20197, %rd20196, 32;
	and.b64  	%rd20198, %rd20156, 4294967295;
	add.s64 	%rd20199, %rd20197, %rd20198;
	shr.u64 	%rd20200, %rd20199, 32;
	and.b64  	%rd20201, %rd20159, 4294967295;
	add.s64 	%rd20202, %rd20200, %rd20201;
	shr.u64 	%rd20203, %rd20202, 32;
	and.b64  	%rd20204, %rd20162, 4294967295;
	add.s64 	%rd20205, %rd20203, %rd20204;
	shr.u64 	%rd20206, %rd20205, 32;
	and.b64  	%rd20207, %rd20165, 4294967295;
	add.s64 	%rd20208, %rd20206, %rd20207;
	{ .reg .b32 tmp; mov.b64 {tmp, %r3575}, %rd20208; }
	add.s32 	%r3576, %r3572, %r3575;
	mul.lo.s32 	%r3577, %r9, %r3574;
	cvt.u64.u32 	%rd20209, %r3577;
	and.b64  	%rd20210, %rd20172, 4294967295;
	mad.lo.s64 	%rd20211, %rd2, %rd20209, %rd20210;
	shr.u64 	%rd20212, %rd20211, 32;
	and.b64  	%rd20213, %rd20176, 4294967295;
	add.s64 	%rd20214, %rd20212, %rd20213;
	mad.lo.s64 	%rd20215, %rd3, %rd20209, %rd20214;
	cvt.u32.u64 	%r3578, %rd20215;
	shr.u64 	%rd20216, %rd20215, 32;
	and.b64  	%rd20217, %rd20180, 4294967295;
	add.s64 	%rd20218, %rd20216, %rd20217;
	mad.lo.s64 	%rd20219, %rd4, %rd20209, %rd20218;
	shr.u64 	%rd20220, %rd20219, 32;
	and.b64  	%rd20221, %rd20184, 4294967295;
	add.s64 	%rd20222, %rd20220, %rd20221;
	mad.lo.s64 	%rd20223, %rd5, %rd20209, %rd20222;
	shr.u64 	%rd20224, %rd20223, 32;
	and.b64  	%rd20225, %rd20188, 4294967295;
	add.s64 	%rd20226, %rd20224, %rd20225;
	mad.lo.s64 	%rd20227, %rd6, %rd20209, %rd20226;
	shr.u64 	%rd20228, %rd20227, 32;
	and.b64  	%rd20229, %rd20192, 4294967295;
	add.s64 	%rd20230, %rd20228, %rd20229;
	mad.lo.s64 	%rd20231, %rd7, %rd20209, %rd20230;
	shr.u64 	%rd20232, %rd20231, 32;
	and.b64  	%rd20233, %rd20196, 4294967295;
	add.s64 	%rd20234, %rd20232, %rd20233;
	mad.lo.s64 	%rd20235, %rd8, %rd20209, %rd20234;
	shr.u64 	%rd20236, %rd20235, 32;
	and.b64  	%rd20237, %rd20199, 4294967295;
	add.s64 	%rd20238, %rd20236, %rd20237;
	mad.lo.s64 	%rd20239, %rd9, %rd20209, %rd20238;
	shr.u64 	%rd20240, %rd20239, 32;
	and.b64  	%rd20241, %rd20202, 4294967295;
	add.s64 	%rd20242, %rd20240, %rd20241;
	shr.u64 	%rd20243, %rd20242, 32;
	and.b64  	%rd20244, %rd20205, 4294967295;
	add.s64 	%rd20245, %rd20243, %rd20244;
	shr.u64 	%rd20246, %rd20245, 32;
	and.b64  	%rd20247, %rd20208, 4294967295;
	add.s64 	%rd20248, %rd20246, %rd20247;
	{ .reg .b32 tmp; mov.b64 {tmp, %r3579}, %rd20248; }
	add.s32 	%r3580, %r3576, %r3579;
	mul.lo.s32 	%r3581, %r9, %r3578;
	cvt.u64.u32 	%rd20249, %r3581;
	and.b64  	%rd20250, %rd20215, 4294967295;
	mad.lo.s64 	%rd20251, %rd2, %rd20249, %rd20250;
	shr.u64 	%rd20252, %rd20251, 32;
	and.b64  	%rd20253, %rd20219, 4294967295;
	add.s64 	%rd20254, %rd20252, %rd20253;
	mad.lo.s64 	%rd20255, %rd3, %rd20249, %rd20254;
	cvt.u32.u64 	%r3582, %rd20255;
	shr.u64 	%rd20256, %rd20255, 32;
	and.b64  	%rd20257, %rd20223, 4294967295;
	add.s64 	%rd20258, %rd20256, %rd20257;
	mad.lo.s64 	%rd20259, %rd4, %rd20249, %rd20258;
	shr.u64 	%rd20260, %rd20259, 32;
	and.b64  	%rd20261, %rd20227, 4294967295;
	add.s64 	%rd20262, %rd20260, %rd20261;
	mad.lo.s64 	%rd20263, %rd5, %rd20249, %rd20262;
	shr.u64 	%rd20264, %rd20263, 32;
	and.b64  	%rd20265, %rd20231, 4294967295;
	add.s64 	%rd20266, %rd20264, %rd20265;
	mad.lo.s64 	%rd20267, %rd6, %rd20249, %rd20266;
	shr.u64 	%rd20268, %rd20267, 32;
	and.b64  	%rd20269, %rd20235, 4294967295;
	add.s64 	%rd20270, %rd20268, %rd20269;
	mad.lo.s64 	%rd20271, %rd7, %rd20249, %rd20270;
	shr.u64 	%rd20272, %rd20271, 32;
	and.b64  	%rd20273, %rd20239, 4294967295;
	add.s64 	%rd20274, %rd20272, %rd20273;
	mad.lo.s64 	%rd20275, %rd8, %rd20249, %rd20274;
	shr.u64 	%rd20276, %rd20275, 32;
	and.b64  	%rd20277, %rd20242, 4294967295;
	add.s64 	%rd20278, %rd20276, %rd20277;
	mad.lo.s64 	%rd20279, %rd9, %rd20249, %rd20278;
	shr.u64 	%rd20280, %rd20279, 32;
	and.b64  	%rd20281, %rd20245, 4294967295;
	add.s64 	%rd20282, %rd20280, %rd20281;
	shr.u64 	%rd20283, %rd20282, 32;
	and.b64  	%rd20284, %rd20248, 4294967295;
	add.s64 	%rd20285, %rd20283, %rd20284;
	{ .reg .b32 tmp; mov.b64 {tmp, %r3583}, %rd20285; }
	add.s32 	%r3584, %r3580, %r3583;
	mul.lo.s32 	%r3585, %r9, %r3582;
	cvt.u64.u32 	%rd20286, %r3585;
	and.b64  	%rd20287, %rd20255, 4294967295;
	mad.lo.s64 	%rd20288, %rd2, %rd20286, %rd20287;
	shr.u64 	%rd20289, %rd20288, 32;
	and.b64  	%rd20290, %rd20259, 4294967295;
	add.s64 	%rd20291, %rd20289, %rd20290;
	mad.lo.s64 	%rd20292, %rd3, %rd20286, %rd20291;
	cvt.u32.u64 	%r3586, %rd20292;
	shr.u64 	%rd20293, %rd20292, 32;
	and.b64  	%rd20294, %rd20263, 4294967295;
	add.s64 	%rd20295, %rd20293, %rd20294;
	mad.lo.s64 	%rd20296, %rd4, %rd20286, %rd20295;
	shr.u64 	%rd20297, %rd20296, 32;
	and.b64  	%rd20298, %rd20267, 4294967295;
	add.s64 	%rd20299, %rd20297, %rd20298;
	mad.lo.s64 	%rd20300, %rd5, %rd20286, %rd20299;
	shr.u64 	%rd20301, %rd20300, 32;
	and.b64  	%rd20302, %rd20271, 4294967295;
	add.s64 	%rd20303, %rd20301, %rd20302;
	mad.lo.s64 	%rd20304, %rd6, %rd20286, %rd20303;
	shr.u64 	%rd20305, %rd20304, 32;
	and.b64  	%rd20306, %rd20275, 4294967295;
	add.s64 	%rd20307, %rd20305, %rd20306;
	mad.lo.s64 	%rd20308, %rd7, %rd20286, %rd20307;
	shr.u64 	%rd20309, %rd20308, 32;
	and.b64  	%rd20310, %rd20279, 4294967295;
	add.s64 	%rd20311, %rd20309, %rd20310;
	mad.lo.s64 	%rd20312, %rd8, %rd20286, %rd20311;
	shr.u64 	%rd20313, %rd20312, 32;
	and.b64  	%rd20314, %rd20282, 4294967295;
	add.s64 	%rd20315, %rd20313, %rd20314;
	mad.lo.s64 	%rd20316, %rd9, %rd20286, %rd20315;
	shr.u64 	%rd20317, %rd20316, 32;
	and.b64  	%rd20318, %rd20285, 4294967295;
	add.s64 	%rd20319, %rd20317, %rd20318;
	{ .reg .b32 tmp; mov.b64 {tmp, %r3587}, %rd20319; }
	add.s32 	%r3588, %r3584, %r3587;
	mul.lo.s32 	%r3589, %r9, %r3586;
	cvt.u64.u32 	%rd20320, %r3589;
	and.b64  	%rd20321, %rd20292, 4294967295;
	mad.lo.s64 	%rd20322, %rd2, %rd20320, %rd20321;
	shr.u64 	%rd20323, %rd20322, 32;
	and.b64  	%rd20324, %rd20296, 4294967295;
	add.s64 	%rd20325, %rd20323, %rd20324;
	mad.lo.s64 	%rd2606, %rd3, %rd20320, %rd20325;
	cvt.u32.u64 	%r6961, %rd2606;
	shr.u64 	%rd20326, %rd2606, 32;
	and.b64  	%rd20327, %rd20300, 4294967295;
	add.s64 	%rd20328, %rd20326, %rd20327;
	mad.lo.s64 	%rd47594, %rd4, %rd20320, %rd20328;
	cvt.u32.u64 	%r1322, %rd47594;
	shr.u64 	%rd20329, %rd47594, 32;
	and.b64  	%rd20330, %rd20304, 4294967295;
	add.s64 	%rd20331, %rd20329, %rd20330;
	mad.lo.s64 	%rd47595, %rd5, %rd20320, %rd20331;
	cvt.u32.u64 	%r1323, %rd47595;
	shr.u64 	%rd20332, %rd47595, 32;
	and.b64  	%rd20333, %rd20308, 4294967295;
	add.s64 	%rd20334, %rd20332, %rd20333;
	mad.lo.s64 	%rd47596, %rd6, %rd20320, %rd20334;
	cvt.u32.u64 	%r1324, %rd47596;
	shr.u64 	%rd20335, %rd47596, 32;
	and.b64  	%rd20336, %rd20312, 4294967295;
	add.s64 	%rd20337, %rd20335, %rd20336;
	mad.lo.s64 	%rd47597, %rd7, %rd20320, %rd20337;
	cvt.u32.u64 	%r1325, %rd47597;
	shr.u64 	%rd20338, %rd47597, 32;
	and.b64  	%rd20339, %rd20316, 4294967295;
	add.s64 	%rd20340, %rd20338, %rd20339;
	mad.lo.s64 	%rd47598, %rd8, %rd20320, %rd20340;
	cvt.u32.u64 	%r1326, %rd47598;
	shr.u64 	%rd20341, %rd47598, 32;
	and.b64  	%rd20342, %rd20319, 4294967295;
	add.s64 	%rd20343, %rd20341, %rd20342;
	mad.lo.s64 	%rd47599, %rd9, %rd20320, %rd20343;
	cvt.u32.u64 	%r1327, %rd47599;
	{ .reg .b32 tmp; mov.b64 {tmp, %r3590}, %rd47599; }
	add.s32 	%r6962, %r3588, %r3590;
	setp.gt.u32 	%p736, %r6962, %r3558;
	@%p736 bra 	$L__BB0_1450;
	setp.lt.u32 	%p737, %r6962, %r3558;
	@%p737 bra 	$L__BB0_1451;
	cvt.u32.u64 	%r3592, %rd8;
	setp.lt.u32 	%p738, %r3592, %r1327;
	@%p738 bra 	$L__BB0_1450;
	setp.gt.u32 	%p739, %r3592, %r1327;
	@%p739 bra 	$L__BB0_1451;
	cvt.u32.u64 	%r3594, %rd7;
	setp.lt.u32 	%p740, %r3594, %r1326;
	@%p740 bra 	$L__BB0_1450;
	setp.gt.u32 	%p741, %r3594, %r1326;
	@%p741 bra 	$L__BB0_1451;
	cvt.u32.u64 	%r3596, %rd6;
	setp.lt.u32 	%p742, %r3596, %r1325;
	@%p742 bra 	$L__BB0_1450;
	setp.gt.u32 	%p743, %r3596, %r1325;
	@%p743 bra 	$L__BB0_1451;
	cvt.u32.u64 	%r3598, %rd5;
	setp.lt.u32 	%p744, %r3598, %r1324;
	@%p744 bra 	$L__BB0_1450;
	setp.gt.u32 	%p745, %r3598, %r1324;
	@%p745 bra 	$L__BB0_1451;
	cvt.u32.u64 	%r3600, %rd4;
	setp.lt.u32 	%p746, %r3600, %r1323;
	@%p746 bra 	$L__BB0_1450;
	setp.gt.u32 	%p747, %r3600, %r1323;
	@%p747 bra 	$L__BB0_1451;
	cvt.u32.u64 	%r3602, %rd3;
	setp.lt.u32 	%p748, %r3602, %r1322;
	@%p748 bra 	$L__BB0_1450;
	cvt.u32.u64 	%r3604, %rd2;
	setp.gt.u32 	%p749, %r3602, %r1322;
	setp.gt.u32 	%p750, %r3604, %r6961;
	or.pred  	%p751, %p749, %p750;
	@%p751 bra 	$L__BB0_1451;
$L__BB0_1450:
	and.b64  	%rd20345, %rd2606, 4294967295;
	sub.s64 	%rd20346, %rd20345, %rd2;
	shr.u64 	%rd20347, %rd20346, 63;
	cvt.u32.u64 	%r6961, %rd20346;
	and.b64  	%rd20348, %rd47594, 4294967295;
	add.s64 	%rd20349, %rd20347, %rd3;
	sub.s64 	%rd47594, %rd20348, %rd20349;
	shr.u64 	%rd20350, %rd47594, 63;
	and.b64  	%rd20351, %rd47595, 4294967295;
	add.s64 	%rd20352, %rd20350, %rd4;
	sub.s64 	%rd47595, %rd20351, %rd20352;
	shr.u64 	%rd20353, %rd47595, 63;
	and.b64  	%rd20354, %rd47596, 4294967295;
	add.s64 	%rd20355, %rd20353, %rd5;
	sub.s64 	%rd47596, %rd20354, %rd20355;
	shr.u64 	%rd20356, %rd47596, 63;
	and.b64  	%rd20357, %rd47597, 4294967295;
	add.s64 	%rd20358, %rd20356, %rd6;
	sub.s64 	%rd47597, %rd20357, %rd20358;
	shr.u64 	%rd20359, %rd47597, 63;
	and.b64  	%rd20360, %rd47598, 4294967295;
	add.s64 	%rd20361, %rd20359, %rd7;
	sub.s64 	%rd47598, %rd20360, %rd20361;
	shr.u64 	%rd20362, %rd47598, 63;
	and.b64  	%rd20363, %rd47599, 4294967295;
	add.s64 	%rd20364, %rd20362, %rd8;
	sub.s64 	%rd47599, %rd20363, %rd20364;
	shr.u64 	%rd20365, %rd47599, 63;
	cvt.u32.u64 	%r3606, %rd20365;
	add.s32 	%r3607, %r3558, %r3606;
	sub.s32 	%r6962, %r6962, %r3607;
$L__BB0_1451:
	shl.b32 	%r6963, %r6961, 1;
	shr.u32 	%r3609, %r6961, 31;
	cvt.u64.u32 	%rd20367, %r3609;
	shl.b64 	%rd20368, %rd47594, 1;
	and.b64  	%rd20369, %rd20368, 8589934590;
	or.b64  	%rd47600, %rd20369, %rd20367;
	cvt.u32.u64 	%r1334, %rd47600;
	shr.u64 	%rd20370, %rd20369, 32;
	shl.b64 	%rd20371, %rd47595, 1;
	and.b64  	%rd20372, %rd20371, 8589934590;
	or.b64  	%rd47601, %rd20370, %rd20372;
	cvt.u32.u64 	%r1335, %rd47601;
	shr.u64 	%rd20373, %rd20372, 32;
	shl.b64 	%rd20374, %rd47596, 1;
	and.b64  	%rd20375, %rd20374, 8589934590;
	or.b64  	%rd47602, %rd20373, %rd20375;
	cvt.u32.u64 	%r1336, %rd47602;
	shr.u64 	%rd20376, %rd20375, 32;
	shl.b64 	%rd20377, %rd47597, 1;
	and.b64  	%rd20378, %rd20377, 8589934590;
	or.b64  	%rd47603, %rd20376, %rd20378;
	cvt.u32.u64 	%r1337, %rd47603;
	shr.u64 	%rd20379, %rd20378, 32;
	shl.b64 	%rd20380, %rd47598, 1;
	and.b64  	%rd20381, %rd20380, 8589934590;
	or.b64  	%rd47604, %rd20379, %rd20381;
	cvt.u32.u64 	%r1338, %rd47604;
	shr.u64 	%rd20382, %rd20381, 32;
	shl.b64 	%rd20383, %rd47599, 1;
	and.b64  	%rd20384, %rd20383, 8589934590;
	or.b64  	%rd47605, %rd20382, %rd20384;
	cvt.u32.u64 	%r1339, %rd47605;
	shr.u64 	%rd20385, %rd20384, 32;
	mul.wide.u32 	%rd20386, %r6962, 2;
	add.s64 	%rd47606, %rd20385, %rd20386;
	cvt.u32.u64 	%r1340, %rd47606;
	setp.gt.u64 	%p752, %rd47606, 4294967295;
	setp.lt.u32 	%p753, %r3558, %r1340;
	or.pred  	%p754, %p752, %p753;
	@%p754 bra 	$L__BB0_1465;
	setp.gt.u32 	%p755, %r3558, %r1340;
	@%p755 bra 	$L__BB0_1466;
	cvt.u32.u64 	%r3611, %rd8;
	setp.lt.u32 	%p756, %r3611, %r1339;
	@%p756 bra 	$L__BB0_1465;
	setp.gt.u32 	%p757, %r3611, %r1339;
	@%p757 bra 	$L__BB0_1466;
	cvt.u32.u64 	%r3613, %rd7;
	setp.lt.u32 	%p758, %r3613, %r1338;
	@%p758 bra 	$L__BB0_1465;
	setp.gt.u32 	%p759, %r3613, %r1338;
	@%p759 bra 	$L__BB0_1466;
	cvt.u32.u64 	%r3615, %rd6;
	setp.lt.u32 	%p760, %r3615, %r1337;
	@%p760 bra 	$L__BB0_1465;
	setp.gt.u32 	%p761, %r3615, %r1337;
	@%p761 bra 	$L__BB0_1466;
	cvt.u32.u64 	%r3617, %rd5;
	setp.lt.u32 	%p762, %r3617, %r1336;
	@%p762 bra 	$L__BB0_1465;
	setp.gt.u32 	%p763, %r3617, %r1336;
	@%p763 bra 	$L__BB0_1466;
	cvt.u32.u64 	%r3619, %rd4;
	setp.lt.u32 	%p764, %r3619, %r1335;
	@%p764 bra 	$L__BB0_1465;
	setp.gt.u32 	%p765, %r3619, %r1335;
	@%p765 bra 	$L__BB0_1466;
	cvt.u32.u64 	%r3621, %rd3;
	setp.lt.u32 	%p766, %r3621, %r1334;
	@%p766 bra 	$L__BB0_1465;
	cvt.u32.u64 	%r3623, %rd2;
	setp.gt.u32 	%p767, %r3621, %r1334;
	setp.lt.u32 	%p768, %r6963, %r3623;
	or.pred  	%p769, %p767, %p768;
	@%p769 bra 	$L__BB0_1466;
$L__BB0_1465:
	cvt.u64.u32 	%rd20389, %r6963;
	sub.s64 	%rd20390, %rd20389, %rd2;
	shr.u64 	%rd20391, %rd20390, 63;
	cvt.u32.u64 	%r6963, %rd20390;
	and.b64  	%rd20392, %rd47600, 4294967295;
	add.s64 	%rd20393, %rd20391, %rd3;
	sub.s64 	%rd47600, %rd20392, %rd20393;
	shr.u64 	%rd20394, %rd47600, 63;
	and.b64  	%rd20395, %rd47601, 4294967295;
	add.s64 	%rd20396, %rd20394, %rd4;
	sub.s64 	%rd47601, %rd20395, %rd20396;
	shr.u64 	%rd20397, %rd47601, 63;
	and.b64  	%rd20398, %rd47602, 4294967295;
	add.s64 	%rd20399, %rd20397, %rd5;
	sub.s64 	%rd47602, %rd20398, %rd20399;
	shr.u64 	%rd20400, %rd47602, 63;
	and.b64  	%rd20401, %rd47603, 4294967295;
	add.s64 	%rd20402, %rd20400, %rd6;
	sub.s64 	%rd47603, %rd20401, %rd20402;
	shr.u64 	%rd20403, %rd47603, 63;
	and.b64  	%rd20404, %rd47604, 4294967295;
	add.s64 	%rd20405, %rd20403, %rd7;
	sub.s64 	%rd47604, %rd20404, %rd20405;
	shr.u64 	%rd20406, %rd47604, 63;
	and.b64  	%rd20407, %rd47605, 4294967295;
	add.s64 	%rd20408, %rd20406, %rd8;
	sub.s64 	%rd47605, %rd20407, %rd20408;
	shr.u64 	%rd20409, %rd47605, 63;
	and.b64  	%rd20410, %rd47606, 4294967295;
	add.s64 	%rd20411, %rd20409, %rd9;
	sub.s64 	%rd47606, %rd20410, %rd20411;
$L__BB0_1466:
	shl.b32 	%r6964, %r6963, 1;
	shr.u32 	%r3625, %r6963, 31;
	cvt.u64.u32 	%rd20413, %r3625;
	shl.b64 	%rd20414, %rd47600, 1;
	and.b64  	%rd20415, %rd20414, 8589934590;
	or.b64  	%rd47607, %rd20415, %rd20413;
	cvt.u32.u64 	%r1344, %rd47607;
	shr.u64 	%rd20416, %rd20415, 32;
	shl.b64 	%rd20417, %rd47601, 1;
	and.b64  	%rd20418, %rd20417, 8589934590;
	or.b64  	%rd47608, %rd20416, %rd20418;
	cvt.u32.u64 	%r1345, %rd47608;
	shr.u64 	%rd20419, %rd20418, 32;
	shl.b64 	%rd20420, %rd47602, 1;
	and.b64  	%rd20421, %rd20420, 8589934590;
	or.b64  	%rd47609, %rd20419, %rd20421;
	cvt.u32.u64 	%r1346, %rd47609;
	shr.u64 	%rd20422, %rd20421, 32;
	shl.b64 	%rd20423, %rd47603, 1;
	and.b64  	%rd20424, %rd20423, 8589934590;
	or.b64  	%rd47610, %rd20422, %rd20424;
	cvt.u32.u64 	%r1347, %rd47610;
	shr.u64 	%rd20425, %rd20424, 32;
	shl.b64 	%rd20426, %rd47604, 1;
	and.b64  	%rd20427, %rd20426, 8589934590;
	or.b64  	%rd47611, %rd20425, %rd20427;
	cvt.u32.u64 	%r1348, %rd47611;
	shr.u64 	%rd20428, %rd20427, 32;
	shl.b64 	%rd20429, %rd47605, 1;
	and.b64  	%rd20430, %rd20429, 8589934590;
	or.b64  	%rd47612, %rd20428, %rd20430;
	cvt.u32.u64 	%r1349, %rd47612;
	shr.u64 	%rd20431, %rd20430, 32;
	shl.b64 	%rd20433, %rd47606, 1;
	and.b64  	%rd20434, %rd20433, 8589934590;
	or.b64  	%rd47613, %rd20431, %rd20434;
	cvt.u32.u64 	%r1350, %rd47613;
	setp.gt.u64 	%p770, %rd47613, 4294967295;
	setp.lt.u32 	%p771, %r3558, %r1350;
	or.pred  	%p772, %p770, %p771;
	@%p772 bra 	$L__BB0_1480;
	setp.gt.u32 	%p773, %r3558, %r1350;
	@%p773 bra 	$L__BB0_1481;
	cvt.u32.u64 	%r3627, %rd8;
	setp.lt.u32 	%p774, %r3627, %r1349;
	@%p774 bra 	$L__BB0_1480;
	setp.gt.u32 	%p775, %r3627, %r1349;
	@%p775 bra 	$L__BB0_1481;
	cvt.u32.u64 	%r3629, %rd7;
	setp.lt.u32 	%p776, %r3629, %r1348;
	@%p776 bra 	$L__BB0_1480;
	setp.gt.u32 	%p777, %r3629, %r1348;
	@%p777 bra 	$L__BB0_1481;
	cvt.u32.u64 	%r3631, %rd6;
	setp.lt.u32 	%p778, %r3631, %r1347;
	@%p778 bra 	$L__BB0_1480;
	setp.gt.u32 	%p779, %r3631, %r1347;
	@%p779 bra 	$L__BB0_1481;
	cvt.u32.u64 	%r3633, %rd5;
	setp.lt.u32 	%p780, %r3633, %r1346;
	@%p780 bra 	$L__BB0_1480;
	setp.gt.u32 	%p781, %r3633, %r1346;
	@%p781 bra 	$L__BB0_1481;
	cvt.u32.u64 	%r3635, %rd4;
	setp.lt.u32 	%p782, %r3635, %r1345;
	@%p782 bra 	$L__BB0_1480;
	setp.gt.u32 	%p783, %r3635, %r1345;
	@%p783 bra 	$L__BB0_1481;
	cvt.u32.u64 	%r3637, %rd3;
	setp.lt.u32 	%p784, %r3637, %r1344;
	@%p784 bra 	$L__BB0_1480;
	cvt.u32.u64 	%r3639, %rd2;
	setp.gt.u32 	%p785, %r3637, %r1344;
	setp.lt.u32 	%p786, %r6964, %r3639;
	or.pred  	%p787, %p785, %p786;
	@%p787 bra 	$L__BB0_1481;
$L__BB0_1480:
	cvt.u64.u32 	%rd20436, %r6964;
	sub.s64 	%rd20437, %rd20436, %rd2;
	shr.u64 	%rd20438, %rd20437, 63;
	cvt.u32.u64 	%r6964, %rd20437;
	and.b64  	%rd20439, %rd47607, 4294967295;
	add.s64 	%rd20440, %rd20438, %rd3;
	sub.s64 	%rd47607, %rd20439, %rd20440;
	shr.u64 	%rd20441, %rd47607, 63;
	and.b64  	%rd20442, %rd47608, 4294967295;
	add.s64 	%rd20443, %rd20441, %rd4;
	sub.s64 	%rd47608, %rd20442, %rd20443;
	shr.u64 	%rd20444, %rd47608, 63;
	and.b64  	%rd20445, %rd47609, 4294967295;
	add.s64 	%rd20446, %rd20444, %rd5;
	sub.s64 	%rd47609, %rd20445, %rd20446;
	shr.u64 	%rd20447, %rd47609, 63;
	and.b64  	%rd20448, %rd47610, 4294967295;
	add.s64 	%rd20449, %rd20447, %rd6;
	sub.s64 	%rd47610, %rd20448, %rd20449;
	shr.u64 	%rd20450, %rd47610, 63;
	and.b64  	%rd20451, %rd47611, 4294967295;
	add.s64 	%rd20452, %rd20450, %rd7;
	sub.s64 	%rd47611, %rd20451, %rd20452;
	shr.u64 	%rd20453, %rd47611, 63;
	and.b64  	%rd20454, %rd47612, 4294967295;
	add.s64 	%rd20455, %rd20453, %rd8;
	sub.s64 	%rd47612, %rd20454, %rd20455;
	shr.u64 	%rd20456, %rd47612, 63;
	and.b64  	%rd20457, %rd47613, 4294967295;
	add.s64 	%rd20458, %rd20456, %rd9;
	sub.s64 	%rd47613, %rd20457, %rd20458;
$L__BB0_1481:
	cvt.u32.u64 	%r3640, %rd9;
	mul.lo.s64 	%rd20459, %rd2591, %rd2591;
	cvt.u32.u64 	%r3641, %rd20459;
	shr.u64 	%rd20460, %rd20459, 32;
	mul.lo.s64 	%rd20461, %rd2592, %rd2591;
	add.s64 	%rd20462, %rd20460, %rd20461;
	shr.u64 	%rd20463, %rd20462, 32;
	mul.lo.s64 	%rd20464, %rd2593, %rd2591;
	add.s64 	%rd20465, %rd20463, %rd20464;
	shr.u64 	%rd20466, %rd20465, 32;
	mul.lo.s64 	%rd20467, %rd2594, %rd2591;
	add.s64 	%rd20468, %rd20466, %rd20467;
	shr.u64 	%rd20469, %rd20468, 32;
	mul.lo.s64 	%rd20470, %rd2595, %rd2591;
	add.s64 	%rd20471, %rd20469, %rd20470;
	shr.u64 	%rd20472, %rd20471, 32;
	mul.lo.s64 	%rd20473, %rd2596, %rd2591;
	add.s64 	%rd20474, %rd20472, %rd20473;
	shr.u64 	%rd20475, %rd20474, 32;
	mul.lo.s64 	%rd20476, %rd2597, %rd2591;
	add.s64 	%rd20477, %rd20475, %rd20476;
	shr.u64 	%rd20478, %rd20477, 32;
	mul.lo.s64 	%rd20479, %rd2591, %rd2598;
	add.s64 	%rd20480, %rd20478, %rd20479;
	shr.u64 	%rd20481, %rd20480, 32;
	and.b64  	%rd20482, %rd20462, 4294967295;
	add.s64 	%rd20483, %rd20461, %rd20482;
	shr.u64 	%rd20484, %rd20483, 32;
	and.b64  	%rd20485, %rd20465, 4294967295;
	add.s64 	%rd20486, %rd20484, %rd20485;
	mad.lo.s64 	%rd20487, %rd2592, %rd2592, %rd20486;
	shr.u64 	%rd20488, %rd20487, 32;
	mul.lo.s64 	%rd20489, %rd2593, %rd2592;
	and.b64  	%rd20490, %rd20468, 4294967295;
	add.s64 	%rd20491, %rd20488, %rd20490;
	add.s64 	%rd20492, %rd20491, %rd20489;
	shr.u64 	%rd20493, %rd20492, 32;
	mul.lo.s64 	%rd20494, %rd2594, %rd2592;
	and.b64  	%rd20495, %rd20471, 4294967295;
	add.s64 	%rd20496, %rd20493, %rd20495;
	add.s64 	%rd20497, %rd20496, %rd20494;
	shr.u64 	%rd20498, %rd20497, 32;
	mul.lo.s64 	%rd20499, %rd2595, %rd2592;
	and.b64  	%rd20500, %rd20474, 4294967295;
	add.s64 	%rd20501, %rd20498, %rd20500;
	add.s64 	%rd20502, %rd20501, %rd20499;
	shr.u64 	%rd20503, %rd20502, 32;
	mul.lo.s64 	%rd20504, %rd2596, %rd2592;
	and.b64  	%rd20505, %rd20477, 4294967295;
	add.s64 	%rd20506, %rd20503, %rd20505;
	add.s64 	%rd20507, %rd20506, %rd20504;
	shr.u64 	%rd20508, %rd20507, 32;
	mul.lo.s64 	%rd20509, %rd2597, %rd2592;
	and.b64  	%rd20510, %rd20480, 4294967295;
	add.s64 	%rd20511, %rd20508, %rd20510;
	add.s64 	%rd20512, %rd20511, %rd20509;
	shr.u64 	%rd20513, %rd20512, 32;
	mul.lo.s64 	%rd20514, %rd2592, %rd2598;
	add.s64 	%rd20515, %rd20513, %rd20481;
	add.s64 	%rd20516, %rd20515, %rd20514;
	shr.u64 	%rd20517, %rd20516, 32;
	and.b64  	%rd20518, %rd20487, 4294967295;
	add.s64 	%rd20519, %rd20464, %rd20518;
	shr.u64 	%rd20520, %rd20519, 32;
	and.b64  	%rd20521, %rd20492, 4294967295;
	add.s64 	%rd20522, %rd20520, %rd20521;
	add.s64 	%rd20523, %rd20522, %rd20489;
	shr.u64 	%rd20524, %rd20523, 32;
	and.b64  	%rd20525, %rd20497, 4294967295;
	add.s64 	%rd20526, %rd20524, %rd20525;
	mad.lo.s64 	%rd20527, %rd2593, %rd2593, %rd20526;
	shr.u64 	%rd20528, %rd20527, 32;
	mul.lo.s64 	%rd20529, %rd2594, %rd2593;
	and.b64  	%rd20530, %rd20502, 4294967295;
	add.s64 	%rd20531, %rd20528, %rd20530;
	add.s64 	%rd20532, %rd20531, %rd20529;
	shr.u64 	%rd20533, %rd20532, 32;
	mul.lo.s64 	%rd20534, %rd2595, %rd2593;
	and.b64  	%rd20535, %rd20507, 4294967295;
	add.s64 	%rd20536, %rd20533, %rd20535;
	add.s64 	%rd20537, %rd20536, %rd20534;
	shr.u64 	%rd20538, %rd20537, 32;
	mul.lo.s64 	%rd20539, %rd2596, %rd2593;
	and.b64  	%rd20540, %rd20512, 4294967295;
	add.s64 	%rd20541, %rd20538, %rd20540;
	add.s64 	%rd20542, %rd20541, %rd20539;
	shr.u64 	%rd20543, %rd20542, 32;
	mul.lo.s64 	%rd20544, %rd2597, %rd2593;
	and.b64  	%rd20545, %rd20516, 4294967295;
	add.s64 	%rd20546, %rd20543, %rd20545;
	add.s64 	%rd20547, %rd20546, %rd20544;
	shr.u64 	%rd20548, %rd20547, 32;
	mul.lo.s64 	%rd20549, %rd2593, %rd2598;
	add.s64 	%rd20550, %rd20548, %rd20517;
	add.s64 	%rd20551, %rd20550, %rd20549;
	shr.u64 	%rd20552, %rd20551, 32;
	and.b64  	%rd20553, %rd20523, 4294967295;
	add.s64 	%rd20554, %rd20467, %rd20553;
	shr.u64 	%rd20555, %rd20554, 32;
	and.b64  	%rd20556, %rd20527, 4294967295;
	add.s64 	%rd20557, %rd20555, %rd20556;
	add.s64 	%rd20558, %rd20557, %rd20494;
	shr.u64 	%rd20559, %rd20558, 32;
	and.b64  	%rd20560, %rd20532, 4294967295;
	add.s64 	%rd20561, %rd20559, %rd20560;
	add.s64 	%rd20562, %rd20561, %rd20529;
	shr.u64 	%rd20563, %rd20562, 32;
	and.b64  	%rd20564, %rd20537, 4294967295;
	add.s64 	%rd20565, %rd20563, %rd20564;
	mad.lo.s64 	%rd20566, %rd2594, %rd2594, %rd20565;
	shr.u64 	%rd20567, %rd20566, 32;
	mul.lo.s64 	%rd20568, %rd2595, %rd2594;
	and.b64  	%rd20569, %rd20542, 4294967295;
	add.s64 	%rd20570, %rd20567, %rd20569;
	add.s64 	%rd20571, %rd20570, %rd20568;
	shr.u64 	%rd20572, %rd20571, 32;
	mul.lo.s64 	%rd20573, %rd2596, %rd2594;
	and.b64  	%rd20574, %rd20547, 4294967295;
	add.s64 	%rd20575, %rd20572, %rd20574;
	add.s64 	%rd20576, %rd20575, %rd20573;
	shr.u64 	%rd20577, %rd20576, 32;
	mul.lo.s64 	%rd20578, %rd2597, %rd2594;
	and.b64  	%rd20579, %rd20551, 4294967295;
	add.s64 	%rd20580, %rd20577, %rd20579;
	add.s64 	%rd20581, %rd20580, %rd20578;
	shr.u64 	%rd20582, %rd20581, 32;
	mul.lo.s64 	%rd20583, %rd2594, %rd2598;
	add.s64 	%rd20584, %rd20582, %rd20552;
	add.s64 	%rd20585, %rd20584, %rd20583;
	shr.u64 	%rd20586, %rd20585, 32;
	and.b64  	%rd20587, %rd20558, 4294967295;
	add.s64 	%rd20588, %rd20470, %rd20587;
	shr.u64 	%rd20589, %rd20588, 32;
	and.b64  	%rd20590, %rd20562, 4294967295;
	add.s64 	%rd20591, %rd20589, %rd20590;
	add.s64 	%rd20592, %rd20591, %rd20499;
	shr.u64 	%rd20593, %rd20592, 32;
	and.b64  	%rd20594, %rd20566, 4294967295;
	add.s64 	%rd20595, %rd20593, %rd20594;
	add.s64 	%rd20596, %rd20595, %rd20534;
	shr.u64 	%rd20597, %rd20596, 32;
	and.b64  	%rd20598, %rd20571, 4294967295;
	add.s64 	%rd20599, %rd20597, %rd20598;
	add.s64 	%rd20600, %rd20599, %rd20568;
	shr.u64 	%rd20601, %rd20600, 32;
	and.b64  	%rd20602, %rd20576, 4294967295;
	add.s64 	%rd20603, %rd20601, %rd20602;
	mad.lo.s64 	%rd20604, %rd2595, %rd2595, %rd20603;
	shr.u64 	%rd20605, %rd20604, 32;
	mul.lo.s64 	%rd20606, %rd2596, %rd2595;
	and.b64  	%rd20607, %rd20581, 4294967295;
	add.s64 	%rd20608, %rd20605, %rd20607;
	add.s64 	%rd20609, %rd20608, %rd20606;
	shr.u64 	%rd20610, %rd20609, 32;
	mul.lo.s64 	%rd20611, %rd2597, %rd2595;
	and.b64  	%rd20612, %rd20585, 4294967295;
	add.s64 	%rd20613, %rd20610, %rd20612;
	add.s64 	%rd20614, %rd20613, %rd20611;
	shr.u64 	%rd20615, %rd20614, 32;
	mul.lo.s64 	%rd20616, %rd2595, %rd2598;
	add.s64 	%rd20617, %rd20615, %rd20586;
	add.s64 	%rd20618, %rd20617, %rd20616;
	shr.u64 	%rd20619, %rd20618, 32;
	and.b64  	%rd20620, %rd20592, 4294967295;
	add.s64 	%rd20621, %rd20473, %rd20620;
	shr.u64 	%rd20622, %rd20621, 32;
	and.b64  	%rd20623, %rd20596, 4294967295;
	add.s64 	%rd20624, %rd20622, %rd20623;
	add.s64 	%rd20625, %rd20624, %rd20504;
	shr.u64 	%rd20626, %rd20625, 32;
	and.b64  	%rd20627, %rd20600, 4294967295;
	add.s64 	%rd20628, %rd20626, %rd20627;
	add.s64 	%rd20629, %rd20628, %rd20539;
	shr.u64 	%rd20630, %rd20629, 32;
	and.b64  	%rd20631, %rd20604, 4294967295;
	add.s64 	%rd20632, %rd20630, %rd20631;
	add.s64 	%rd20633, %rd20632, %rd20573;
	shr.u64 	%rd20634, %rd20633, 32;
	and.b64  	%rd20635, %rd20609, 4294967295;
	add.s64 	%rd20636, %rd20634, %rd20635;
	add.s64 	%rd20637, %rd20636, %rd20606;
	shr.u64 	%rd20638, %rd20637, 32;
	and.b64  	%rd20639, %rd20614, 4294967295;
	add.s64 	%rd20640, %rd20638, %rd20639;
	mad.lo.s64 	%rd20641, %rd2596, %rd2596, %rd20640;
	shr.u64 	%rd20642, %rd20641, 32;
	mul.lo.s64 	%rd20643, %rd2597, %rd2596;
	and.b64  	%rd20644, %rd20618, 4294967295;
	add.s64 	%rd20645, %rd20642, %rd20644;
	add.s64 	%rd20646, %rd20645, %rd20643;
	shr.u64 	%rd20647, %rd20646, 32;
	mul.lo.s64 	%rd20648, %rd2596, %rd2598;
	add.s64 	%rd20649, %rd20647, %rd20619;
	add.s64 	%rd20650, %rd20649, %rd20648;
	shr.u64 	%rd20651, %rd20650, 32;
	and.b64  	%rd20652, %rd20625, 4294967295;
	add.s64 	%rd20653, %rd20476, %rd20652;
	shr.u64 	%rd20654, %rd20653, 32;
	and.b64  	%rd20655, %rd20629, 4294967295;
	add.s64 	%rd20656, %rd20654, %rd20655;
	add.s64 	%rd20657, %rd20656, %rd20509;
	shr.u64 	%rd20658, %rd20657, 32;
	and.b64  	%rd20659, %rd20633, 4294967295;
	add.s64 	%rd20660, %rd20658, %rd20659;
	add.s64 	%rd20661, %rd20660, %rd20544;
	shr.u64 	%rd20662, %rd20661, 32;
	and.b64  	%rd20663, %rd20637, 4294967295;
	add.s64 	%rd20664, %rd20662, %rd20663;
	add.s64 	%rd20665, %rd20664, %rd20578;
	shr.u64 	%rd20666, %rd20665, 32;
	and.b64  	%rd20667, %rd20641, 4294967295;
	add.s64 	%rd20668, %rd20666, %rd20667;
	add.s64 	%rd20669, %rd20668, %rd20611;
	shr.u64 	%rd20670, %rd20669, 32;
	and.b64  	%rd20671, %rd20646, 4294967295;
	add.s64 	%rd20672, %rd20670, %rd20671;
	add.s64 	%rd20673, %rd20672, %rd20643;
	shr.u64 	%rd20674, %rd20673, 32;
	and.b64  	%rd20675, %rd20650, 4294967295;
	add.s64 	%rd20676, %rd20674, %rd20675;
	mad.lo.s64 	%rd20677, %rd2597, %rd2597, %rd20676;
	shr.u64 	%rd20678, %rd20677, 32;
	mul.lo.s64 	%rd20679, %rd2597, %rd2598;
	add.s64 	%rd20680, %rd20678, %rd20651;
	add.s64 	%rd20681, %rd20680, %rd20679;
	shr.u64 	%rd20682, %rd20681, 32;
	and.b64  	%rd20683, %rd20657, 4294967295;
	add.s64 	%rd20684, %rd20479, %rd20683;
	shr.u64 	%rd20685, %rd20684, 32;
	and.b64  	%rd20686, %rd20661, 4294967295;
	add.s64 	%rd20687, %rd20685, %rd20686;
	add.s64 	%rd20688, %rd20687, %rd20514;
	shr.u64 	%rd20689, %rd20688, 32;
	and.b64  	%rd20690, %rd20665, 4294967295;
	add.s64 	%rd20691, %rd20689, %rd20690;
	add.s64 	%rd20692, %rd20691, %rd20549;
	shr.u64 	%rd20693, %rd20692, 32;
	and.b64  	%rd20694, %rd20669, 4294967295;
	add.s64 	%rd20695, %rd20693, %rd20694;
	add.s64 	%rd20696, %rd20695, %rd20583;
	shr.u64 	%rd20697, %rd20696, 32;
	and.b64  	%rd20698, %rd20673, 4294967295;
	add.s64 	%rd20699, %rd20697, %rd20698;
	add.s64 	%rd20700, %rd20699, %rd20616;
	shr.u64 	%rd20701, %rd20700, 32;
	and.b64  	%rd20702, %rd20677, 4294967295;
	add.s64 	%rd20703, %rd20701, %rd20702;
	add.s64 	%rd20704, %rd20703, %rd20648;
	shr.u64 	%rd20705, %rd20704, 32;
	and.b64  	%rd20706, %rd20681, 4294967295;
	add.s64 	%rd20707, %rd20705, %rd20706;
	add.s64 	%rd20708, %rd20707, %rd20679;
	shr.u64 	%rd20709, %rd20708, 32;
	add.s64 	%rd20710, %rd20709, %rd20682;
	mad.lo.s64 	%rd20711, %rd2598, %rd2598, %rd20710;
	{ .reg .b32 tmp; mov.b64 {tmp, %r3642}, %rd20711; }
	mul.lo.s32 	%r3643, %r9, %r3641;
	cvt.u64.u32 	%rd20712, %r3643;
	and.b64  	%rd20713, %rd20459, 4294967295;
	mad.lo.s64 	%rd20714, %rd2, %rd20712, %rd20713;
	shr.u64 	%rd20715, %rd20714, 32;
	and.b64  	%rd20716, %rd20483, 4294967295;
	add.s64 	%rd20717, %rd20715, %rd20716;
	mad.lo.s64 	%rd20718, %rd3, %rd20712, %rd20717;
	cvt.u32.u64 	%r3644, %rd20718;
	shr.u64 	%rd20719, %rd20718, 32;
	and.b64  	%rd20720, %rd20519, 4294967295;
	add.s64 	%rd20721, %rd20719, %rd20720;
	mad.lo.s64 	%rd20722, %rd4, %rd20712, %rd20721;
	shr.u64 	%rd20723, %rd20722, 32;
	and.b64  	%rd20724, %rd20554, 4294967295;
	add.s64 	%rd20725, %rd20723, %rd20724;
	mad.lo.s64 	%rd20726, %rd5, %rd20712, %rd20725;
	shr.u64 	%rd20727, %rd20726, 32;
	and.b64  	%rd20728, %rd20588, 4294967295;
	add.s64 	%rd20729, %rd20727, %rd20728;
	mad.lo.s64 	%rd20730, %rd6, %rd20712, %rd20729;
	shr.u64 	%rd20731, %rd20730, 32;
	and.b64  	%rd20732, %rd20621, 4294967295;
	add.s64 	%rd20733, %rd20731, %rd20732;
	mad.lo.s64 	%rd20734, %rd7, %rd20712, %rd20733;
	shr.u64 	%rd20735, %rd20734, 32;
	and.b64  	%rd20736, %rd20653, 4294967295;
	add.s64 	%rd20737, %rd20735, %rd20736;
	mad.lo.s64 	%rd20738, %rd8, %rd20712, %rd20737;
	shr.u64 	%rd20739, %rd20738, 32;
	and.b64  	%rd20740, %rd20684, 4294967295;
	add.s64 	%rd20741, %rd20739, %rd20740;
	mad.lo.s64 	%rd20742, %rd9, %rd20712, %rd20741;
	shr.u64 	%rd20743, %rd20742, 32;
	and.b64  	%rd20744, %rd20688, 4294967295;
	add.s64 	%rd20745, %rd20743, %rd20744;
	shr.u64 	%rd20746, %rd20745, 32;
	and.b64  	%rd20747, %rd20692, 4294967295;
	add.s64 	%rd20748, %rd20746, %rd20747;
	shr.u64 	%rd20749, %rd20748, 32;
	and.b64  	%rd20750, %rd20696, 4294967295;
	add.s64 	%rd20751, %rd20749, %rd20750;
	shr.u64 	%rd20752, %rd20751, 32;
	and.b64  	%rd20753, %rd20700, 4294967295;
	add.s64 	%rd20754, %rd20752, %rd20753;
	shr.u64 	%rd20755, %rd20754, 32;
	and.b64  	%rd20756, %rd20704, 4294967295;
	add.s64 	%rd20757, %rd20755, %rd20756;
	shr.u64 	%rd20758, %rd20757, 32;
	and.b64  	%rd20759, %rd20708, 4294967295;
	add.s64 	%rd20760, %rd20758, %rd20759;
	shr.u64 	%rd20761, %rd20760, 32;
	and.b64  	%rd20762, %rd20711, 4294967295;
	add.s64 	%rd20763, %rd20761, %rd20762;
	{ .reg .b32 tmp; mov.b64 {tmp, %r3645}, %rd20763; }
	add.s32 	%r3646, %r3642, %r3645;
	mul.lo.s32 	%r3647, %r9, %r3644;
	cvt.u64.u32 	%rd20764, %r3647;
	and.b64  	%rd20765, %rd20718, 4294967295;
	mad.lo.s64 	%rd20766, %rd2, %rd20764, %rd20765;
	shr.u64 	%rd20767, %rd20766, 32;
	and.b64  	%rd20768, %rd20722, 4294967295;
	add.s64 	%rd20769, %rd20767, %rd20768;
	mad.lo.s64 	%rd20770, %rd3, %rd20764, %rd20769;
	cvt.u32.u64 	%r3648, %rd20770;
	shr.u64 	%rd20771, %rd20770, 32;
	and.b64  	%rd20772, %rd20726, 4294967295;
	add.s64 	%rd20773, %rd20771, %rd20772;
	mad.lo.s64 	%rd20774, %rd4, %rd20764, %rd20773;
	shr.u64 	%rd20775, %rd20774, 32;
	and.b64  	%rd20776, %rd20730, 4294967295;
	add.s64 	%rd20777, %rd20775, %rd20776;
	mad.lo.s64 	%rd20778, %rd5, %rd20764, %rd20777;
	shr.u64 	%rd20779, %rd20778, 32;
	and.b64  	%rd20780, %rd20734, 4294967295;
	add.s64 	%rd20781, %rd20779, %rd20780;
	mad.lo.s64 	%rd20782, %rd6, %rd20764, %rd20781;
	shr.u64 	%rd20783, %rd20782, 32;
	and.b64  	%rd20784, %rd20738, 4294967295;
	add.s64 	%rd20785, %rd20783, %rd20784;
	mad.lo.s64 	%rd20786, %rd7, %rd20764, %rd20785;
	shr.u64 	%rd20787, %rd20786, 32;
	and.b64  	%rd20788, %rd20742, 4294967295;
	add.s64 	%rd20789, %rd20787, %rd20788;
	mad.lo.s64 	%rd20790, %rd8, %rd20764, %rd20789;
	shr.u64 	%rd20791, %rd20790, 32;
	and.b64  	%rd20792, %rd20745, 4294967295;
	add.s64 	%rd20793, %rd20791, %rd20792;
	mad.lo.s64 	%rd20794, %rd9, %rd20764, %rd20793;
	shr.u64 	%rd20795, %rd20794, 32;
	and.b64  	%rd20796, %rd20748, 4294967295;
	add.s64 	%rd20797, %rd20795, %rd20796;
	shr.u64 	%rd20798, %rd20797, 32;
	and.b64  	%rd20799, %rd20751, 4294967295;
	add.s64 	%rd20800, %rd20798, %rd20799;
	shr.u64 	%rd20801, %rd20800, 32;
	and.b64  	%rd20802, %rd20754, 4294967295;
	add.s64 	%rd20803, %rd20801, %rd20802;
	shr.u64 	%rd20804, %rd20803, 32;
	and.b64  	%rd20805, %rd20757, 4294967295;
	add.s64 	%rd20806, %rd20804, %rd20805;
	shr.u64 	%rd20807, %rd20806, 32;
	and.b64  	%rd20808, %rd20760, 4294967295;
	add.s64 	%rd20809, %rd20807, %rd20808;
	shr.u64 	%rd20810, %rd20809, 32;
	and.b64  	%rd20811, %rd20763, 4294967295;
	add.s64 	%rd20812, %rd20810, %rd20811;
	{ .reg .b32 tmp; mov.b64 {tmp, %r3649}, %rd20812; }
	add.s32 	%r3650, %r3646, %r3649;
	mul.lo.s32 	%r3651, %r9, %r3648;
	cvt.u64.u32 	%rd20813, %r3651;
	and.b64  	%rd20814, %rd20770, 4294967295;
	mad.lo.s64 	%rd20815, %rd2, %rd20813, %rd20814;
	shr.u64 	%rd20816, %rd20815, 32;
	and.b64  	%rd20817, %rd20774, 4294967295;
	add.s64 	%rd20818, %rd20816, %rd20817;
	mad.lo.s64 	%rd20819, %rd3, %rd20813, %rd20818;
	cvt.u32.u64 	%r3652, %rd20819;
	shr.u64 	%rd20820, %rd20819, 32;
	and.b64  	%rd20821, %rd20778, 4294967295;
	add.s64 	%rd20822, %rd20820, %rd20821;
	mad.lo.s64 	%rd20823, %rd4, %rd20813, %rd20822;
	shr.u64 	%rd20824, %rd20823, 32;
	and.b64  	%rd20825, %rd20782, 4294967295;
	add.s64 	%rd20826, %rd20824, %rd20825;
	mad.lo.s64 	%rd20827, %rd5, %rd20813, %rd20826;
	shr.u64 	%rd20828, %rd20827, 32;
	and.b64  	%rd20829, %rd20786, 4294967295;
	add.s64 	%rd20830, %rd20828, %rd20829;
	mad.lo.s64 	%rd20831, %rd6, %rd20813, %rd20830;
	shr.u64 	%rd20832, %rd20831, 32;
	and.b64  	%rd20833, %rd20790, 4294967295;
	add.s64 	%rd20834, %rd20832, %rd20833;
	mad.lo.s64 	%rd20835, %rd7, %rd20813, %rd20834;
	shr.u64 	%rd20836, %rd20835, 32;
	and.b64  	%rd20837, %rd20794, 4294967295;
	add.s64 	%rd20838, %rd20836, %rd20837;
	mad.lo.s64 	%rd20839, %rd8, %rd20813, %rd20838;
	shr.u64 	%rd20840, %rd20839, 32;
	and.b64  	%rd20841, %rd20797, 4294967295;
	add.s64 	%rd20842, %rd20840, %rd20841;
	mad.lo.s64 	%rd20843, %rd9, %rd20813, %rd20842;
	shr.u64 	%rd20844, %rd20843, 32;
	and.b64  	%rd20845, %rd20800, 4294967295;
	add.s64 	%rd20846, %rd20844, %rd20845;
	shr.u64 	%rd20847, %rd20846, 32;
	and.b64  	%rd20848, %rd20803, 4294967295;
	add.s64 	%rd20849, %rd20847, %rd20848;
	shr.u64 	%rd20850, %rd20849, 32;
	and.b64  	%rd20851, %rd20806, 4294967295;
	add.s64 	%rd20852, %rd20850, %rd20851;
	shr.u64 	%rd20853, %rd20852, 32;
	and.b64  	%rd20854, %rd20809, 4294967295;
	add.s64 	%rd20855, %rd20853, %rd20854;
	shr.u64 	%rd20856, %rd20855, 32;
	and.b64  	%rd20857, %rd20812, 4294967295;
	add.s64 	%rd20858, %rd20856, %rd20857;
	{ .reg .b32 tmp; mov.b64 {tmp, %r3653}, %rd20858; }
	add.s32 	%r3654, %r3650, %r3653;
	mul.lo.s32 	%r3655, %r9, %r3652;
	cvt.u64.u32 	%rd20859, %r3655;
	and.b64  	%rd20860, %rd20819, 4294967295;
	mad.lo.s64 	%rd20861, %rd2, %rd20859, %rd20860;
	shr.u64 	%rd20862, %rd20861, 32;
	and.b64  	%rd20863, %rd20823, 4294967295;
	add.s64 	%rd20864, %rd20862, %rd20863;
	mad.lo.s64 	%rd20865, %rd3, %rd20859, %rd20864;
	cvt.u32.u64 	%r3656, %rd20865;
	shr.u64 	%rd20866, %rd20865, 32;
	and.b64  	%rd20867, %rd20827, 4294967295;
	add.s64 	%rd20868, %rd20866, %rd20867;
	mad.lo.s64 	%rd20869, %rd4, %rd20859, %rd20868;
	shr.u64 	%rd20870, %rd20869, 32;
	and.b64  	%rd20871, %rd20831, 4294967295;
	add.s64 	%rd20872, %rd20870, %rd20871;
	mad.lo.s64 	%rd20873, %rd5, %rd20859, %rd20872;
	shr.u64 	%rd20874, %rd20873, 32;
	and.b64  	%rd20875, %rd20835, 4294967295;
	add.s64 	%rd20876, %rd20874, %rd20875;
	mad.lo.s64 	%rd20877, %rd6, %rd20859, %rd20876;
	shr.u64 	%rd20878, %rd20877, 32;
	and.b64  	%rd20879, %rd20839, 4294967295;
	add.s64 	%rd20880, %rd20878, %rd20879;
	mad.lo.s64 	%rd20881, %rd7, %rd20859, %rd20880;
	shr.u64 	%rd20882, %rd20881, 32;
	and.b64  	%rd20883, %rd20843, 4294967295;
	add.s64 	%rd20884, %rd20882, %rd20883;
	mad.lo.s64 	%rd20885, %rd8, %rd20859, %rd20884;
	shr.u64 	%rd20886, %rd20885, 32;
	and.b64  	%rd20887, %rd20846, 4294967295;
	add.s64 	%rd20888, %rd20886, %rd20887;
	mad.lo.s64 	%rd20889, %rd9, %rd20859, %rd20888;
	shr.u64 	%rd20890, %rd20889, 32;
	and.b64  	%rd20891, %rd20849, 4294967295;
	add.s64 	%rd20892, %rd20890, %rd20891;
	shr.u64 	%rd20893, %rd20892, 32;
	and.b64  	%rd20894, %rd20852, 4294967295;
	add.s64 	%rd20895, %rd20893, %rd20894;
	shr.u64 	%rd20896, %rd20895, 32;
	and.b64  	%rd20897, %rd20855, 4294967295;
	add.s64 	%rd20898, %rd20896, %rd20897;
	shr.u64 	%rd20899, %rd20898, 32;
	and.b64  	%rd20900, %rd20858, 4294967295;
	add.s64 	%rd20901, %rd20899, %rd20900;
	{ .reg .b32 tmp; mov.b64 {tmp, %r3657}, %rd20901; }
	add.s32 	%r3658, %r3654, %r3657;
	mul.lo.s32 	%r3659, %r9, %r3656;
	cvt.u64.u32 	%rd20902, %r3659;
	and.b64  	%rd20903, %rd20865, 4294967295;
	mad.lo.s64 	%rd20904, %rd2, %rd20902, %rd20903;
	shr.u64 	%rd20905, %rd20904, 32;
	and.b64  	%rd20906, %rd20869, 4294967295;
	add.s64 	%rd20907, %rd20905, %rd20906;
	mad.lo.s64 	%rd20908, %rd3, %rd20902, %rd20907;
	cvt.u32.u64 	%r3660, %rd20908;
	shr.u64 	%rd20909, %rd20908, 32;
	and.b64  	%rd20910, %rd20873, 4294967295;
	add.s64 	%rd20911, %rd20909, %rd20910;
	mad.lo.s64 	%rd20912, %rd4, %rd20902, %rd20911;
	shr.u64 	%rd20913, %rd20912, 32;
	and.b64  	%rd20914, %rd20877, 4294967295;
	add.s64 	%rd20915, %rd20913, %rd20914;
	mad.lo.s64 	%rd20916, %rd5, %rd20902, %rd20915;
	shr.u64 	%rd20917, %rd20916, 32;
	and.b64  	%rd20918, %rd20881, 4294967295;
	add.s64 	%rd20919, %rd20917, %rd20918;
	mad.lo.s64 	%rd20920, %rd6, %rd20902, %rd20919;
	shr.u64 	%rd20921, %rd20920, 32;
	and.b64  	%rd20922, %rd20885, 4294967295;
	add.s64 	%rd20923, %rd20921, %rd20922;
	mad.lo.s64 	%rd20924, %rd7, %rd20902, %rd20923;
	shr.u64 	%rd20925, %rd20924, 32;
	and.b64  	%rd20926, %rd20889, 4294967295;
	add.s64 	%rd20927, %rd20925, %rd20926;
	mad.lo.s64 	%rd20928, %rd8, %rd20902, %rd20927;
	shr.u64 	%rd20929, %rd20928, 32;
	and.b64  	%rd20930, %rd20892, 4294967295;
	add.s64 	%rd20931, %rd20929, %rd20930;
	mad.lo.s64 	%rd20932, %rd9, %rd20902, %rd20931;
	shr.u64 	%rd20933, %rd20932, 32;
	and.b64  	%rd20934, %rd20895, 4294967295;
	add.s64 	%rd20935, %rd20933, %rd20934;
	shr.u64 	%rd20936, %rd20935, 32;
	and.b64  	%rd20937, %rd20898, 4294967295;
	add.s64 	%rd20938, %rd20936, %rd20937;
	shr.u64 	%rd20939, %rd20938, 32;
	and.b64  	%rd20940, %rd20901, 4294967295;
	add.s64 	%rd20941, %rd20939, %rd20940;
	{ .reg .b32 tmp; mov.b64 {tmp, %r3661}, %rd20941; }
	add.s32 	%r3662, %r3658, %r3661;
	mul.lo.s32 	%r3663, %r9, %r3660;
	cvt.u64.u32 	%rd20942, %r3663;
	and.b64  	%rd20943, %rd20908, 4294967295;
	mad.lo.s64 	%rd20944, %rd2, %rd20942, %rd20943;
	shr.u64 	%rd20945, %rd20944, 32;
	and.b64  	%rd20946, %rd20912, 4294967295;
	add.s64 	%rd20947, %rd20945, %rd20946;
	mad.lo.s64 	%rd20948, %rd3, %rd20942, %rd20947;
	cvt.u32.u64 	%r3664, %rd20948;
	shr.u64 	%rd20949, %rd20948, 32;
	and.b64  	%rd20950, %rd20916, 4294967295;
	add.s64 	%rd20951, %rd20949, %rd20950;
	mad.lo.s64 	%rd20952, %rd4, %rd20942, %rd20951;
	shr.u64 	%rd20953, %rd20952, 32;
	and.b64  	%rd20954, %rd20920, 4294967295;
	add.s64 	%rd20955, %rd20953, %rd20954;
	mad.lo.s64 	%rd20956, %rd5, %rd20942, %rd20955;
	shr.u64 	%rd20957, %rd20956, 32;
	and.b64  	%rd20958, %rd20924, 4294967295;
	add.s64 	%rd20959, %rd20957, %rd20958;
	mad.lo.s64 	%rd20960, %rd6, %rd20942, %rd20959;
	shr.u64 	%rd20961, %rd20960, 32;
	and.b64  	%rd20962, %rd20928, 4294967295;
	add.s64 	%rd20963, %rd20961, %rd20962;
	mad.lo.s64 	%rd20964, %rd7, %rd20942, %rd20963;
	shr.u64 	%rd20965, %rd20964, 32;
	and.b64  	%rd20966, %rd20932, 4294967295;
	add.s64 	%rd20967, %rd20965, %rd20966;
	mad.lo.s64 	%rd20968, %rd8, %rd20942, %rd20967;
	shr.u64 	%rd20969, %rd20968, 32;
	and.b64  	%rd20970, %rd20935, 4294967295;
	add.s64 	%rd20971, %rd20969, %rd20970;
	mad.lo.s64 	%rd20972, %rd9, %rd20942, %rd20971;
	shr.u64 	%rd20973, %rd20972, 32;
	and.b64  	%rd20974, %rd20938, 4294967295;
	add.s64 	%rd20975, %rd20973, %rd20974;
	shr.u64 	%rd20976, %rd20975, 32;
	and.b64  	%rd20977, %rd20941, 4294967295;
	add.s64 	%rd20978, %rd20976, %rd20977;
	{ .reg .b32 tmp; mov.b64 {tmp, %r3665}, %rd20978; }
	add.s32 	%r3666, %r3662, %r3665;
	mul.lo.s32 	%r3667, %r9, %r3664;
	cvt.u64.u32 	%rd20979, %r3667;
	and.b64  	%rd20980, %rd20948, 4294967295;
	mad.lo.s64 	%rd20981, %rd2, %rd20979, %rd20980;
	shr.u64 	%rd20982, %rd20981, 32;
	and.b64  	%rd20983, %rd20952, 4294967295;
	add.s64 	%rd20984, %rd20982, %rd20983;
	mad.lo.s64 	%rd20985, %rd3, %rd20979, %rd20984;
	cvt.u32.u64 	%r3668, %rd20985;
	shr.u64 	%rd20986, %rd20985, 32;
	and.b64  	%rd20987, %rd20956, 4294967295;
	add.s64 	%rd20988, %rd20986, %rd20987;
	mad.lo.s64 	%rd20989, %rd4, %rd20979, %rd20988;
	shr.u64 	%rd20990, %rd20989, 32;
	and.b64  	%rd20991, %rd20960, 4294967295;
	add.s64 	%rd20992, %rd20990, %rd20991;
	mad.lo.s64 	%rd20993, %rd5, %rd20979, %rd20992;
	shr.u64 	%rd20994, %rd20993, 32;
	and.b64  	%rd20995, %rd20964, 4294967295;
	add.s64 	%rd20996, %rd20994, %rd20995;
	mad.lo.s64 	%rd20997, %rd6, %rd20979, %rd20996;
	shr.u64 	%rd20998, %rd20997, 32;
	and.b64  	%rd20999, %rd20968, 4294967295;
	add.s64 	%rd21000, %rd20998, %rd20999;
	mad.lo.s64 	%rd21001, %rd7, %rd20979, %rd21000;
	shr.u64 	%rd21002, %rd21001, 32;
	and.b64  	%rd21003, %rd20972, 4294967295;
	add.s64 	%rd21004, %rd21002, %rd21003;
	mad.lo.s64 	%rd21005, %rd8, %rd20979, %rd21004;
	shr.u64 	%rd21006, %rd21005, 32;
	and.b64  	%rd21007, %rd20975, 4294967295;
	add.s64 	%rd21008, %rd21006, %rd21007;
	mad.lo.s64 	%rd21009, %rd9, %rd20979, %rd21008;
	shr.u64 	%rd21010, %rd21009, 32;
	and.b64  	%rd21011, %rd20978, 4294967295;
	add.s64 	%rd21012, %rd21010, %rd21011;
	{ .reg .b32 tmp; mov.b64 {tmp, %r3669}, %rd21012; }
	add.s32 	%r3670, %r3666, %r3669;
	mul.lo.s32 	%r3671, %r9, %r3668;
	cvt.u64.u32 	%rd21013, %r3671;
	and.b64  	%rd21014, %rd20985, 4294967295;
	mad.lo.s64 	%rd21015, %rd2, %rd21013, %rd21014;
	shr.u64 	%rd21016, %rd21015, 32;
	and.b64  	%rd21017, %rd20989, 4294967295;
	add.s64 	%rd21018, %rd21016, %rd21017;
	mad.lo.s64 	%rd2667, %rd3, %rd21013, %rd21018;
	cvt.u32.u64 	%r6965, %rd2667;
	shr.u64 	%rd21019, %rd2667, 32;
	and.b64  	%rd21020, %rd20993, 4294967295;
	add.s64 	%rd21021, %rd21019, %rd21020;
	mad.lo.s64 	%rd47614, %rd4, %rd21013, %rd21021;
	cvt.u32.u64 	%r1354, %rd47614;
	shr.u64 	%rd21022, %rd47614, 32;
	and.b64  	%rd21023, %rd20997, 4294967295;
	add.s64 	%rd21024, %rd21022, %rd21023;
	mad.lo.s64 	%rd47615, %rd5, %rd21013, %rd21024;
	cvt.u32.u64 	%r1355, %rd47615;
	shr.u64 	%rd21025, %rd47615, 32;
	and.b64  	%rd21026, %rd21001, 4294967295;
	add.s64 	%rd21027, %rd21025, %rd21026;
	mad.lo.s64 	%rd47616, %rd6, %rd21013, %rd21027;
	cvt.u32.u64 	%r1356, %rd47616;
	shr.u64 	%rd21028, %rd47616, 32;
	and.b64  	%rd21029, %rd21005, 4294967295;
	add.s64 	%rd21030, %rd21028, %rd21029;
	mad.lo.s64 	%rd47617, %rd7, %rd21013, %rd21030;
	cvt.u32.u64 	%r1357, %rd47617;
	shr.u64 	%rd21031, %rd47617, 32;
	and.b64  	%rd21032, %rd21009, 4294967295;
	add.s64 	%rd21033, %rd21031, %rd21032;
	mad.lo.s64 	%rd47618, %rd8, %rd21013, %rd21033;
	cvt.u32.u64 	%r1358, %rd47618;
	shr.u64 	%rd21034, %rd47618, 32;
	and.b64  	%rd21035, %rd21012, 4294967295;
	add.s64 	%rd21036, %rd21034, %rd21035;
	mad.lo.s64 	%rd47619, %rd9, %rd21013, %rd21036;
	cvt.u32.u64 	%r1359, %rd47619;
	{ .reg .b32 tmp; mov.b64 {tmp, %r3672}, %rd47619; }
	add.s32 	%r6966, %r3670, %r3672;
	setp.gt.u32 	%p788, %r6966, %r3640;
	@%p788 bra 	$L__BB0_1495;
	setp.lt.u32 	%p789, %r6966, %r3640;
	@%p789 bra 	$L__BB0_1496;
	cvt.u32.u64 	%r3674, %rd8;
	setp.lt.u32 	%p790, %r3674, %r1359;
	@%p790 bra 	$L__BB0_1495;
	setp.gt.u32 	%p791, %r3674, %r1359;
	@%p791 bra 	$L__BB0_1496;
	cvt.u32.u64 	%r3676, %rd7;
	setp.lt.u32 	%p792, %r3676, %r1358;
	@%p792 bra 	$L__BB0_1495;
	setp.gt.u32 	%p793, %r3676, %r1358;
	@%p793 bra 	$L__BB0_1496;
	cvt.u32.u64 	%r3678, %rd6;
	setp.lt.u32 	%p794, %r3678, %r1357;
	@%p794 bra 	$L__BB0_1495;
	setp.gt.u32 	%p795, %r3678, %r1357;
	@%p795 bra 	$L__BB0_1496;
	cvt.u32.u64 	%r3680, %rd5;
	setp.lt.u32 	%p796, %r3680, %r1356;
	@%p796 bra 	$L__BB0_1495;
	setp.gt.u32 	%p797, %r3680, %r1356;
	@%p797 bra 	$L__BB0_1496;
	cvt.u32.u64 	%r3682, %rd4;
	setp.lt.u32 	%p798, %r3682, %r1355;
	@%p798 bra 	$L__BB0_1495;
	setp.gt.u32 	%p799, %r3682, %r1355;
	@%p799 bra 	$L__BB0_1496;
	cvt.u32.u64 	%r3684, %rd3;
	setp.lt.u32 	%p800, %r3684, %r1354;
	@%p800 bra 	$L__BB0_1495;
	cvt.u32.u64 	%r3686, %rd2;
	setp.gt.u32 	%p801, %r3684, %r1354;
	setp.gt.u32 	%p802, %r3686, %r6965;
	or.pred  	%p803, %p801, %p802;
	@%p803 bra 	$L__BB0_1496;
$L__BB0_1495:
	and.b64  	%rd21038, %rd2667, 4294967295;
	sub.s64 	%rd21039, %rd21038, %rd2;
	shr.u64 	%rd21040, %rd21039, 63;
	cvt.u32.u64 	%r6965, %rd21039;
	and.b64  	%rd21041, %rd47614, 4294967295;
	add.s64 	%rd21042, %rd21040, %rd3;
	sub.s64 	%rd47614, %rd21041, %rd21042;
	shr.u64 	%rd21043, %rd47614, 63;
	and.b64  	%rd21044, %rd47615, 4294967295;
	add.s64 	%rd21045, %rd21043, %rd4;
	sub.s64 	%rd47615, %rd21044, %rd21045;
	shr.u64 	%rd21046, %rd47615, 63;
	and.b64  	%rd21047, %rd47616, 4294967295;
	add.s64 	%rd21048, %rd21046, %rd5;
	sub.s64 	%rd47616, %rd21047, %rd21048;
	shr.u64 	%rd21049, %rd47616, 63;
	and.b64  	%rd21050, %rd47617, 4294967295;
	add.s64 	%rd21051, %rd21049, %rd6;
	sub.s64 	%rd47617, %rd21050, %rd21051;
	shr.u64 	%rd21052, %rd47617, 63;
	and.b64  	%rd21053, %rd47618, 4294967295;
	add.s64 	%rd21054, %rd21052, %rd7;
	sub.s64 	%rd47618, %rd21053, %rd21054;
	shr.u64 	%rd21055, %rd47618, 63;
	and.b64  	%rd21056, %rd47619, 4294967295;
	add.s64 	%rd21057, %rd21055, %rd8;
	sub.s64 	%rd47619, %rd21056, %rd21057;
	shr.u64 	%rd21058, %rd47619, 63;
	cvt.u32.u64 	%r3688, %rd21058;
	add.s32 	%r3689, %r3640, %r3688;
	sub.s32 	%r6966, %r6966, %r3689;
$L__BB0_1496:
	shl.b32 	%r6967, %r6965, 1;
	shr.u32 	%r3691, %r6965, 31;
	cvt.u64.u32 	%rd21060, %r3691;
	shl.b64 	%rd21061, %rd47614, 1;
	and.b64  	%rd21062, %rd21061, 8589934590;
	or.b64  	%rd47620, %rd21062, %rd21060;
	cvt.u32.u64 	%r1366, %rd47620;
	shr.u64 	%rd21063, %rd21062, 32;
	shl.b64 	%rd21064, %rd47615, 1;
	and.b64  	%rd21065, %rd21064, 8589934590;
	or.b64  	%rd47621, %rd21063, %rd21065;
	cvt.u32.u64 	%r1367, %rd47621;
	shr.u64 	%rd21066, %rd21065, 32;
	shl.b64 	%rd21067, %rd47616, 1;
	and.b64  	%rd21068, %rd21067, 8589934590;
	or.b64  	%rd47622, %rd21066, %rd21068;
	cvt.u32.u64 	%r1368, %rd47622;
	shr.u64 	%rd21069, %rd21068, 32;
	shl.b64 	%rd21070, %rd47617, 1;
	and.b64  	%rd21071, %rd21070, 8589934590;
	or.b64  	%rd47623, %rd21069, %rd21071;
	cvt.u32.u64 	%r1369, %rd47623;
	shr.u64 	%rd21072, %rd21071, 32;
	shl.b64 	%rd21073, %rd47618, 1;
	and.b64  	%rd21074, %rd21073, 8589934590;
	or.b64  	%rd47624, %rd21072, %rd21074;
	cvt.u32.u64 	%r1370, %rd47624;
	shr.u64 	%rd21075, %rd21074, 32;
	shl.b64 	%rd21076, %rd47619, 1;
	and.b64  	%rd21077, %rd21076, 8589934590;
	or.b64  	%rd47625, %rd21075, %rd21077;
	cvt.u32.u64 	%r1371, %rd47625;
	shr.u64 	%rd21078, %rd21077, 32;
	mul.wide.u32 	%rd21079, %r6966, 2;
	add.s64 	%rd47626, %rd21078, %rd21079;
	cvt.u32.u64 	%r1372, %rd47626;
	setp.gt.u64 	%p804, %rd47626, 4294967295;
	setp.lt.u32 	%p805, %r3640, %r1372;
	or.pred  	%p806, %p804, %p805;
	@%p806 bra 	$L__BB0_1510;
	setp.gt.u32 	%p807, %r3640, %r1372;
	@%p807 bra 	$L__BB0_1511;
	cvt.u32.u64 	%r3693, %rd8;
	setp.lt.u32 	%p808, %r3693, %r1371;
	@%p808 bra 	$L__BB0_1510;
	setp.gt.u32 	%p809, %r3693, %r1371;
	@%p809 bra 	$L__BB0_1511;
	cvt.u32.u64 	%r3695, %rd7;
	setp.lt.u32 	%p810, %r3695, %r1370;
	@%p810 bra 	$L__BB0_1510;
	setp.gt.u32 	%p811, %r3695, %r1370;
	@%p811 bra 	$L__BB0_1511;
	cvt.u32.u64 	%r3697, %rd6;
	setp.lt.u32 	%p812, %r3697, %r1369;
	@%p812 bra 	$L__BB0_1510;
	setp.gt.u32 	%p813, %r3697, %r1369;
	@%p813 bra 	$L__BB0_1511;
	cvt.u32.u64 	%r3699, %rd5;
	setp.lt.u32 	%p814, %r3699, %r1368;
	@%p814 bra 	$L__BB0_1510;
	setp.gt.u32 	%p815, %r3699, %r1368;
	@%p815 bra 	$L__BB0_1511;
	cvt.u32.u64 	%r3701, %rd4;
	setp.lt.u32 	%p816, %r3701, %r1367;
	@%p816 bra 	$L__BB0_1510;
	setp.gt.u32 	%p817, %r3701, %r1367;
	@%p817 bra 	$L__BB0_1511;
	cvt.u32.u64 	%r3703, %rd3;
	setp.lt.u32 	%p818, %r3703, %r1366;
	@%p818 bra 	$L__BB0_1510;
	cvt.u32.u64 	%r3705, %rd2;
	setp.gt.u32 	%p819, %r3703, %r1366;
	setp.lt.u32 	%p820, %r6967, %r3705;
	or.pred  	%p821, %p819, %p820;
	@%p821 bra 	$L__BB0_1511;
$L__BB0_1510:
	cvt.u64.u32 	%rd21082, %r6967;
	sub.s64 	%rd21083, %rd21082, %rd2;
	shr.u64 	%rd21084, %rd21083, 63;
	cvt.u32.u64 	%r6967, %rd21083;
	and.b64  	%rd21085, %rd47620, 4294967295;
	add.s64 	%rd21086, %rd21084, %rd3;
	sub.s64 	%rd47620, %rd21085, %rd21086;
	shr.u64 	%rd21087, %rd47620, 63;
	and.b64  	%rd21088, %rd47621, 4294967295;
	add.s64 	%rd21089, %rd21087, %rd4;
	sub.s64 	%rd47621, %rd21088, %rd21089;
	shr.u64 	%rd21090, %rd47621, 63;
	and.b64  	%rd21091, %rd47622, 4294967295;
	add.s64 	%rd21092, %rd21090, %rd5;
	sub.s64 	%rd47622, %rd21091, %rd21092;
	shr.u64 	%rd21093, %rd47622, 63;
	and.b64  	%rd21094, %rd47623, 4294967295;
	add.s64 	%rd21095, %rd21093, %rd6;
	sub.s64 	%rd47623, %rd21094, %rd21095;
	shr.u64 	%rd21096, %rd47623, 63;
	and.b64  	%rd21097, %rd47624, 4294967295;
	add.s64 	%rd21098, %rd21096, %rd7;
	sub.s64 	%rd47624, %rd21097, %rd21098;
	shr.u64 	%rd21099, %rd47624, 63;
	and.b64  	%rd21100, %rd47625, 4294967295;
	add.s64 	%rd21101, %rd21099, %rd8;
	sub.s64 	%rd47625, %rd21100, %rd21101;
	shr.u64 	%rd21102, %rd47625, 63;
	and.b64  	%rd21103, %rd47626, 4294967295;
	add.s64 	%rd21104, %rd21102, %rd9;
	sub.s64 	%rd47626, %rd21103, %rd21104;
$L__BB0_1511:
	shl.b32 	%r6968, %r6967, 1;
	shr.u32 	%r3707, %r6967, 31;
	cvt.u64.u32 	%rd21106, %r3707;
	shl.b64 	%rd21107, %rd47620, 1;
	and.b64  	%rd21108, %rd21107, 8589934590;
	or.b64  	%rd47627, %rd21108, %rd21106;
	cvt.u32.u64 	%r1376, %rd47627;
	shr.u64 	%rd21109, %rd21108, 32;
	shl.b64 	%rd21110, %rd47621, 1;
	and.b64  	%rd21111, %rd21110, 8589934590;
	or.b64  	%rd47628, %rd21109, %rd21111;
	cvt.u32.u64 	%r1377, %rd47628;
	shr.u64 	%rd21112, %rd21111, 32;
	shl.b64 	%rd21113, %rd47622, 1;
	and.b64  	%rd21114, %rd21113, 8589934590;
	or.b64  	%rd47629, %rd21112, %rd21114;
	cvt.u32.u64 	%r1378, %rd47629;
	shr.u64 	%rd21115, %rd21114, 32;
	shl.b64 	%rd21116, %rd47623, 1;
	and.b64  	%rd21117, %rd21116, 8589934590;
	or.b64  	%rd47630, %rd21115, %rd21117;
	cvt.u32.u64 	%r1379, %rd47630;
	shr.u64 	%rd21118, %rd21117, 32;
	shl.b64 	%rd21119, %rd47624, 1;
	and.b64  	%rd21120, %rd21119, 8589934590;
	or.b64  	%rd47631, %rd21118, %rd21120;
	cvt.u32.u64 	%r1380, %rd47631;
	shr.u64 	%rd21121, %rd21120, 32;
	shl.b64 	%rd21122, %rd47625, 1;
	and.b64  	%rd21123, %rd21122, 8589934590;
	or.b64  	%rd47632, %rd21121, %rd21123;
	cvt.u32.u64 	%r1381, %rd47632;
	shr.u64 	%rd21124, %rd21123, 32;
	shl.b64 	%rd21126, %rd47626, 1;
	and.b64  	%rd21127, %rd21126, 8589934590;
	or.b64  	%rd47633, %rd21124, %rd21127;
	cvt.u32.u64 	%r1382, %rd47633;
	setp.gt.u64 	%p822, %rd47633, 4294967295;
	setp.lt.u32 	%p823, %r3640, %r1382;
	or.pred  	%p824, %p822, %p823;
	@%p824 bra 	$L__BB0_1525;
	setp.gt.u32 	%p825, %r3640, %r1382;
	@%p825 bra 	$L__BB0_1526;
	cvt.u32.u64 	%r3709, %rd8;
	setp.lt.u32 	%p826, %r3709, %r1381;
	@%p826 bra 	$L__BB0_1525;
	setp.gt.u32 	%p827, %r3709, %r1381;
	@%p827 bra 	$L__BB0_1526;
	cvt.u32.u64 	%r3711, %rd7;
	setp.lt.u32 	%p828, %r3711, %r1380;
	@%p828 bra 	$L__BB0_1525;
	setp.gt.u32 	%p829, %r3711, %r1380;
	@%p829 bra 	$L__BB0_1526;
	cvt.u32.u64 	%r3713, %rd6;
	setp.lt.u32 	%p830, %r3713, %r1379;
	@%p830 bra 	$L__BB0_1525;
	setp.gt.u32 	%p831, %r3713, %r1379;
	@%p831 bra 	$L__BB0_1526;
	cvt.u32.u64 	%r3715, %rd5;
	setp.lt.u32 	%p832, %r3715, %r1378;
	@%p832 bra 	$L__BB0_1525;
	setp.gt.u32 	%p833, %r3715, %r1378;
	@%p833 bra 	$L__BB0_1526;
	cvt.u32.u64 	%r3717, %rd4;
	setp.lt.u32 	%p834, %r3717, %r1377;
	@%p834 bra 	$L__BB0_1525;
	setp.gt.u32 	%p835, %r3717, %r1377;
	@%p835 bra 	$L__BB0_1526;
	cvt.u32.u64 	%r3719, %rd3;
	setp.lt.u32 	%p836, %r3719, %r1376;
	@%p836 bra 	$L__BB0_1525;
	cvt.u32.u64 	%r3721, %rd2;
	setp.gt.u32 	%p837, %r3719, %r1376;
	setp.lt.u32 	%p838, %r6968, %r3721;
	or.pred  	%p839, %p837, %p838;
	@%p839 bra 	$L__BB0_1526;
$L__BB0_1525:
	cvt.u64.u32 	%rd21129, %r6968;
	sub.s64 	%rd21130, %rd21129, %rd2;
	shr.u64 	%rd21131, %rd21130, 63;
	cvt.u32.u64 	%r6968, %rd21130;
	and.b64  	%rd21132, %rd47627, 4294967295;
	add.s64 	%rd21133, %rd21131, %rd3;
	sub.s64 	%rd47627, %rd21132, %rd21133;
	shr.u64 	%rd21134, %rd47627, 63;
	and.b64  	%rd21135, %rd47628, 4294967295;
	add.s64 	%rd21136, %rd21134, %rd4;
	sub.s64 	%rd47628, %rd21135, %rd21136;
	shr.u64 	%rd21137, %rd47628, 63;
	and.b64  	%rd21138, %rd47629, 4294967295;
	add.s64 	%rd21139, %rd21137, %rd5;
	sub.s64 	%rd47629, %rd21138, %rd21139;
	shr.u64 	%rd21140, %rd47629, 63;
	and.b64  	%rd21141, %rd47630, 4294967295;
	add.s64 	%rd21142, %rd21140, %rd6;
	sub.s64 	%rd47630, %rd21141, %rd21142;
	shr.u64 	%rd21143, %rd47630, 63;
	and.b64  	%rd21144, %rd47631, 4294967295;
	add.s64 	%rd21145, %rd21143, %rd7;
	sub.s64 	%rd47631, %rd21144, %rd21145;
	shr.u64 	%rd21146, %rd47631, 63;
	and.b64  	%rd21147, %rd47632, 4294967295;
	add.s64 	%rd21148, %rd21146, %rd8;
	sub.s64 	%rd47632, %rd21147, %rd21148;
	shr.u64 	%rd21149, %rd47632, 63;
	and.b64  	%rd21150, %rd47633, 4294967295;
	add.s64 	%rd21151, %rd21149, %rd9;
	sub.s64 	%rd47633, %rd21150, %rd21151;
$L__BB0_1526:
	shl.b32 	%r6969, %r6968, 1;
	shr.u32 	%r3723, %r6968, 31;
	cvt.u64.u32 	%rd21153, %r3723;
	shl.b64 	%rd21154, %rd47627, 1;
	and.b64  	%rd21155, %rd21154, 8589934590;
	or.b64  	%rd47634, %rd21155, %rd21153;
	cvt.u32.u64 	%r1386, %rd47634;
	shr.u64 	%rd21156, %rd21155, 32;
	shl.b64 	%rd21157, %rd47628, 1;
	and.b64  	%rd21158, %rd21157, 8589934590;
	or.b64  	%rd47635, %rd21156, %rd21158;
	cvt.u32.u64 	%r1387, %rd47635;
	shr.u64 	%rd21159, %rd21158, 32;
	shl.b64 	%rd21160, %rd47629, 1;
	and.b64  	%rd21161, %rd21160, 8589934590;
	or.b64  	%rd47636, %rd21159, %rd21161;
	cvt.u32.u64 	%r1388, %rd47636;
	shr.u64 	%rd21162, %rd21161, 32;
	shl.b64 	%rd21163, %rd47630, 1;
	and.b64  	%rd21164, %rd21163, 8589934590;
	or.b64  	%rd47637, %rd21162, %rd21164;
	cvt.u32.u64 	%r1389, %rd47637;
	shr.u64 	%rd21165, %rd21164, 32;
	shl.b64 	%rd21166, %rd47631, 1;
	and.b64  	%rd21167, %rd21166, 8589934590;
	or.b64  	%rd47638, %rd21165, %rd21167;
	cvt.u32.u64 	%r1390, %rd47638;
	shr.u64 	%rd21168, %rd21167, 32;
	shl.b64 	%rd21169, %rd47632, 1;
	and.b64  	%rd21170, %rd21169, 8589934590;
	or.b64  	%rd47639, %rd21168, %rd21170;
	cvt.u32.u64 	%r1391, %rd47639;
	shr.u64 	%rd21171, %rd21170, 32;
	shl.b64 	%rd21173, %rd47633, 1;
	and.b64  	%rd21174, %rd21173, 8589934590;
	or.b64  	%rd47640, %rd21171, %rd21174;
	cvt.u32.u64 	%r1392, %rd47640;
	setp.gt.u64 	%p840, %rd47640, 4294967295;
	setp.lt.u32 	%p841, %r3640, %r1392;
	or.pred  	%p842, %p840, %p841;
	@%p842 bra 	$L__BB0_1540;
	setp.gt.u32 	%p843, %r3640, %r1392;
	@%p843 bra 	$L__BB0_1541;
	cvt.u32.u64 	%r3725, %rd8;
	setp.lt.u32 	%p844, %r3725, %r1391;
	@%p844 bra 	$L__BB0_1540;
	setp.gt.u32 	%p845, %r3725, %r1391;
	@%p845 bra 	$L__BB0_1541;
	cvt.u32.u64 	%r3727, %rd7;
	setp.lt.u32 	%p846, %r3727, %r1390;
	@%p846 bra 	$L__BB0_1540;
	setp.gt.u32 	%p847, %r3727, %r1390;
	@%p847 bra 	$L__BB0_1541;
	cvt.u32.u64 	%r3729, %rd6;
	setp.lt.u32 	%p848, %r3729, %r1389;
	@%p848 bra 	$L__BB0_1540;
	setp.gt.u32 	%p849, %r3729, %r1389;
	@%p849 bra 	$L__BB0_1541;
	cvt.u32.u64 	%r3731, %rd5;
	setp.lt.u32 	%p850, %r3731, %r1388;
	@%p850 bra 	$L__BB0_1540;
	setp.gt.u32 	%p851, %r3731, %r1388;
	@%p851 bra 	$L__BB0_1541;
	cvt.u32.u64 	%r3733, %rd4;
	setp.lt.u32 	%p852, %r3733, %r1387;
	@%p852 bra 	$L__BB0_1540;
	setp.gt.u32 	%p853, %r3733, %r1387;
	@%p853 bra 	$L__BB0_1541;
	cvt.u32.u64 	%r3735, %rd3;
	setp.lt.u32 	%p854, %r3735, %r1386;
	@%p854 bra 	$L__BB0_1540;
	cvt.u32.u64 	%r3737, %rd2;
	setp.gt.u32 	%p855, %r3735, %r1386;
	setp.lt.u32 	%p856, %r6969, %r3737;
	or.pred  	%p857, %p855, %p856;
	@%p857 bra 	$L__BB0_1541;
$L__BB0_1540:
	cvt.u64.u32 	%rd21176, %r6969;
	sub.s64 	%rd21177, %rd21176, %rd2;
	shr.u64 	%rd21178, %rd21177, 63;
	cvt.u32.u64 	%r6969, %rd21177;
	and.b64  	%rd21179, %rd47634, 4294967295;
	add.s64 	%rd21180, %rd21178, %rd3;
	sub.s64 	%rd47634, %rd21179, %rd21180;
	shr.u64 	%rd21181, %rd47634, 63;
	and.b64  	%rd21182, %rd47635, 4294967295;
	add.s64 	%rd21183, %rd21181, %rd4;
	sub.s64 	%rd47635, %rd21182, %rd21183;
	shr.u64 	%rd21184, %rd47635, 63;
	and.b64  	%rd21185, %rd47636, 4294967295;
	add.s64 	%rd21186, %rd21184, %rd5;
	sub.s64 	%rd47636, %rd21185, %rd21186;
	shr.u64 	%rd21187, %rd47636, 63;
	and.b64  	%rd21188, %rd47637, 4294967295;
	add.s64 	%rd21189, %rd21187, %rd6;
	sub.s64 	%rd47637, %rd21188, %rd21189;
	shr.u64 	%rd21190, %rd47637, 63;
	and.b64  	%rd21191, %rd47638, 4294967295;
	add.s64 	%rd21192, %rd21190, %rd7;
	sub.s64 	%rd47638, %rd21191, %rd21192;
	shr.u64 	%rd21193, %rd47638, 63;
	and.b64  	%rd21194, %rd47639, 4294967295;
	add.s64 	%rd21195, %rd21193, %rd8;
	sub.s64 	%rd47639, %rd21194, %rd21195;
	shr.u64 	%rd21196, %rd47639, 63;
	and.b64  	%rd21197, %rd47640, 4294967295;
	add.s64 	%rd21198, %rd21196, %rd9;
	sub.s64 	%rd47640, %rd21197, %rd21198;
$L__BB0_1541:
	cvt.u32.u64 	%r3738, %rd9;
	mul.lo.s64 	%rd21199, %rd2590, %rd2590;
	cvt.u32.u64 	%r3739, %rd21199;
	shr.u64 	%rd21200, %rd21199, 32;
	mul.lo.s64 	%rd21201, %rd2599, %rd2590;
	add.s64 	%rd21202, %rd21200, %rd21201;
	shr.u64 	%rd21203, %rd21202, 32;
	mul.lo.s64 	%rd21204, %rd2600, %rd2590;
	add.s64 	%rd21205, %rd21203, %rd21204;
	shr.u64 	%rd21206, %rd21205, 32;
	mul.lo.s64 	%rd21207, %rd2601, %rd2590;
	add.s64 	%rd21208, %rd21206, %rd21207;
	shr.u64 	%rd21209, %rd21208, 32;
	mul.lo.s64 	%rd21210, %rd2602, %rd2590;
	add.s64 	%rd21211, %rd21209, %rd21210;
	shr.u64 	%rd21212, %rd21211, 32;
	mul.lo.s64 	%rd21213, %rd2603, %rd2590;
	add.s64 	%rd21214, %rd21212, %rd21213;
	shr.u64 	%rd21215, %rd21214, 32;
	mul.lo.s64 	%rd21216, %rd2604, %rd2590;
	add.s64 	%rd21217, %rd21215, %rd21216;
	shr.u64 	%rd21218, %rd21217, 32;
	mul.lo.s64 	%rd21219, %rd2605, %rd2590;
	add.s64 	%rd21220, %rd21218, %rd21219;
	shr.u64 	%rd21221, %rd21220, 32;
	and.b64  	%rd21222, %rd21202, 4294967295;
	add.s64 	%rd21223, %rd21201, %rd21222;
	shr.u64 	%rd21224, %rd21223, 32;
	and.b64  	%rd21225, %rd21205, 4294967295;
	add.s64 	%rd21226, %rd21224, %rd21225;
	mad.lo.s64 	%rd21227, %rd2599, %rd2599, %rd21226;
	shr.u64 	%rd21228, %rd21227, 32;
	mul.lo.s64 	%rd21229, %rd2600, %rd2599;
	and.b64  	%rd21230, %rd21208, 4294967295;
	add.s64 	%rd21231, %rd21228, %rd21230;
	add.s64 	%rd21232, %rd21231, %rd21229;
	shr.u64 	%rd21233, %rd21232, 32;
	mul.lo.s64 	%rd21234, %rd2601, %rd2599;
	and.b64  	%rd21235, %rd21211, 4294967295;
	add.s64 	%rd21236, %rd21233, %rd21235;
	add.s64 	%rd21237, %rd21236, %rd21234;
	shr.u64 	%rd21238, %rd21237, 32;
	mul.lo.s64 	%rd21239, %rd2602, %rd2599;
	and.b64  	%rd21240, %rd21214, 4294967295;
	add.s64 	%rd21241, %rd21238, %rd21240;
	add.s64 	%rd21242, %rd21241, %rd21239;
	shr.u64 	%rd21243, %rd21242, 32;
	mul.lo.s64 	%rd21244, %rd2603, %rd2599;
	and.b64  	%rd21245, %rd21217, 4294967295;
	add.s64 	%rd21246, %rd21243, %rd21245;
	add.s64 	%rd21247, %rd21246, %rd21244;
	shr.u64 	%rd21248, %rd21247, 32;
	mul.lo.s64 	%rd21249, %rd2604, %rd2599;
	and.b64  	%rd21250, %rd21220, 4294967295;
	add.s64 	%rd21251, %rd21248, %rd21250;
	add.s64 	%rd21252, %rd21251, %rd21249;
	shr.u64 	%rd21253, %rd21252, 32;
	mul.lo.s64 	%rd21254, %rd2605, %rd2599;
	add.s64 	%rd21255, %rd21253, %rd21221;
	add.s64 	%rd21256, %rd21255, %rd21254;
	shr.u64 	%rd21257, %rd21256, 32;
	and.b64  	%rd21258, %rd21227, 4294967295;
	add.s64 	%rd21259, %rd21204, %rd21258;
	shr.u64 	%rd21260, %rd21259, 32;
	and.b64  	%rd21261, %rd21232, 4294967295;
	add.s64 	%rd21262, %rd21260, %rd21261;
	add.s64 	%rd21263, %rd21262, %rd21229;
	shr.u64 	%rd21264, %rd21263, 32;
	and.b64  	%rd21265, %rd21237, 4294967295;
	add.s64 	%rd21266, %rd21264, %rd21265;
	mad.lo.s64 	%rd21267, %rd2600, %rd2600, %rd21266;
	shr.u64 	%rd21268, %rd21267, 32;
	mul.lo.s64 	%rd21269, %rd2601, %rd2600;
	and.b64  	%rd21270, %rd21242, 4294967295;
	add.s64 	%rd21271, %rd21268, %rd21270;
	add.s64 	%rd21272, %rd21271, %rd21269;
	shr.u64 	%rd21273, %rd21272, 32;
	mul.lo.s64 	%rd21274, %rd2602, %rd2600;
	and.b64  	%rd21275, %rd21247, 4294967295;
	add.s64 	%rd21276, %rd21273, %rd21275;
	add.s64 	%rd21277, %rd21276, %rd21274;
	shr.u64 	%rd21278, %rd21277, 32;
	mul.lo.s64 	%rd21279, %rd2603, %rd2600;
	and.b64  	%rd21280, %rd21252, 4294967295;
	add.s64 	%rd21281, %rd21278, %rd21280;
	add.s64 	%rd21282, %rd21281, %rd21279;
	shr.u64 	%rd21283, %rd21282, 32;
	mul.lo.s64 	%rd21284, %rd2604, %rd2600;
	and.b64  	%rd21285, %rd21256, 4294967295;
	add.s64 	%rd21286, %rd21283, %rd21285;
	add.s64 	%rd21287, %rd21286, %rd21284;
	shr.u64 	%rd21288, %rd21287, 32;
	mul.lo.s64 	%rd21289, %rd2605, %rd2600;
	add.s64 	%rd21290, %rd21288, %rd21257;
	add.s64 	%rd21291, %rd21290, %rd21289;
	shr.u64 	%rd21292, %rd21291, 32;
	and.b64  	%rd21293, %rd21263, 4294967295;
	add.s64 	%rd21294, %rd21207, %rd21293;
	shr.u64 	%rd21295, %rd21294, 32;
	and.b64  	%rd21296, %rd21267, 4294967295;
	add.s64 	%rd21297, %rd21295, %rd21296;
	add.s64 	%rd21298, %rd21297, %rd21234;
	shr.u64 	%rd21299, %rd21298, 32;
	and.b64  	%rd21300, %rd21272, 4294967295;
	add.s64 	%rd21301, %rd21299, %rd21300;
	add.s64 	%rd21302, %rd21301, %rd21269;
	shr.u64 	%rd21303, %rd21302, 32;
	and.b64  	%rd21304, %rd21277, 4294967295;
	add.s64 	%rd21305, %rd21303, %rd21304;
	mad.lo.s64 	%rd21306, %rd2601, %rd2601, %rd21305;
	shr.u64 	%rd21307, %rd21306, 32;
	mul.lo.s64 	%rd21308, %rd2602, %rd2601;
	and.b64  	%rd21309, %rd21282, 4294967295;
	add.s64 	%rd21310, %rd21307, %rd21309;
	add.s64 	%rd21311, %rd21310, %rd21308;
	shr.u64 	%rd21312, %rd21311, 32;
	mul.lo.s64 	%rd21313, %rd2603, %rd2601;
	and.b64  	%rd21314, %rd21287, 4294967295;
	add.s64 	%rd21315, %rd21312, %rd21314;
	add.s64 	%rd21316, %rd21315, %rd21313;
	shr.u64 	%rd21317, %rd21316, 32;
	mul.lo.s64 	%rd21318, %rd2604, %rd2601;
	and.b64  	%rd21319, %rd21291, 4294967295;
	add.s64 	%rd21320, %rd21317, %rd21319;
	add.s64 	%rd21321, %rd21320, %rd21318;
	shr.u64 	%rd21322, %rd21321, 32;
	mul.lo.s64 	%rd21323, %rd2605, %rd2601;
	add.s64 	%rd21324, %rd21322, %rd21292;
	add.s64 	%rd21325, %rd21324, %rd21323;
	shr.u64 	%rd21326, %rd21325, 32;
	and.b64  	%rd21327, %rd21298, 4294967295;
	add.s64 	%rd21328, %rd21210, %rd21327;
	shr.u64 	%rd21329, %rd21328, 32;
	and.b64  	%rd21330, %rd21302, 4294967295;
	add.s64 	%rd21331, %rd21329, %rd21330;
	add.s64 	%rd21332, %rd21331, %rd21239;
	shr.u64 	%rd21333, %rd21332, 32;
	and.b64  	%rd21334, %rd21306, 4294967295;
	add.s64 	%rd21335, %rd21333, %rd21334;
	add.s64 	%rd21336, %rd21335, %rd21274;
	shr.u64 	%rd21337, %rd21336, 32;
	and.b64  	%rd21338, %rd21311, 4294967295;
	add.s64 	%rd21339, %rd21337, %rd21338;
	add.s64 	%rd21340, %rd21339, %rd21308;
	shr.u64 	%rd21341, %rd21340, 32;
	and.b64  	%rd21342, %rd21316, 4294967295;
	add.s64 	%rd21343, %rd21341, %rd21342;
	mad.lo.s64 	%rd21344, %rd2602, %rd2602, %rd21343;
	shr.u64 	%rd21345, %rd21344, 32;
	mul.lo.s64 	%rd21346, %rd2603, %rd2602;
	and.b64  	%rd21347, %rd21321, 4294967295;
	add.s64 	%rd21348, %rd21345, %rd21347;
	add.s64 	%rd21349, %rd21348, %rd21346;
	shr.u64 	%rd21350, %rd21349, 32;
	mul.lo.s64 	%rd21351, %rd2604, %rd2602;
	and.b64  	%rd21352, %rd21325, 4294967295;
	add.s64 	%rd21353, %rd21350, %rd21352;
	add.s64 	%rd21354, %rd21353, %rd21351;
	shr.u64 	%rd21355, %rd21354, 32;
	mul.lo.s64 	%rd21356, %rd2605, %rd2602;
	add.s64 	%rd21357, %rd21355, %rd21326;
	add.s64 	%rd21358, %rd21357, %rd21356;
	shr.u64 	%rd21359, %rd21358, 32;
	and.b64  	%rd21360, %rd21332, 4294967295;
	add.s64 	%rd21361, %rd21213, %rd21360;
	shr.u64 	%rd21362, %rd21361, 32;
	and.b64  	%rd21363, %rd21336, 4294967295;
	add.s64 	%rd21364, %rd21362, %rd21363;
	add.s64 	%rd21365, %rd21364, %rd21244;
	shr.u64 	%rd21366, %rd21365, 32;
	and.b64  	%rd21367, %rd21340, 4294967295;
	add.s64 	%rd21368, %rd21366, %rd21367;
	add.s64 	%rd21369, %rd21368, %rd21279;
	shr.u64 	%rd21370, %rd21369, 32;
	and.b64  	%rd21371, %rd21344, 4294967295;
	add.s64 	%rd21372, %rd21370, %rd21371;
	add.s64 	%rd21373, %rd21372, %rd21313;
	shr.u64 	%rd21374, %rd21373, 32;
	and.b64  	%rd21375, %rd21349, 4294967295;
	add.s64 	%rd21376, %rd21374, %rd21375;
	add.s64 	%rd21377, %rd21376, %rd21346;
	shr.u64 	%rd21378, %rd21377, 32;
	and.b64  	%rd21379, %rd21354, 4294967295;
	add.s64 	%rd21380, %rd21378, %rd21379;
	mad.lo.s64 	%rd21381, %rd2603, %rd2603, %rd21380;
	shr.u64 	%rd21382, %rd21381, 32;
	mul.lo.s64 	%rd21383, %rd2604, %rd2603;
	and.b64  	%rd21384, %rd21358, 4294967295;
	add.s64 	%rd21385, %rd21382, %rd21384;
	add.s64 	%rd21386, %rd21385, %rd21383;
	shr.u64 	%rd21387, %rd21386, 32;
	mul.lo.s64 	%rd21388, %rd2605, %rd2603;
	add.s64 	%rd21389, %rd21387, %rd21359;
	add.s64 	%rd21390, %rd21389, %rd21388;
	shr.u64 	%rd21391, %rd21390, 32;
	and.b64  	%rd21392, %rd21365, 4294967295;
	add.s64 	%rd21393, %rd21216, %rd21392;
	shr.u64 	%rd21394, %rd21393, 32;
	and.b64  	%rd21395, %rd21369, 4294967295;
	add.s64 	%rd21396, %rd21394, %rd21395;
	add.s64 	%rd21397, %rd21396, %rd21249;
	shr.u64 	%rd21398, %rd21397, 32;
	and.b64  	%rd21399, %rd21373, 4294967295;
	add.s64 	%rd21400, %rd21398, %rd21399;
	add.s64 	%rd21401, %rd21400, %rd21284;
	shr.u64 	%rd21402, %rd21401, 32;
	and.b64  	%rd21403, %rd21377, 4294967295;
	add.s64 	%rd21404, %rd21402, %rd21403;
	add.s64 	%rd21405, %rd21404, %rd21318;
	shr.u64 	%rd21406, %rd21405, 32;
	and.b64  	%rd21407, %rd21381, 4294967295;
	add.s64 	%rd21408, %rd21406, %rd21407;
	add.s64 	%rd21409, %rd21408, %rd21351;
	shr.u64 	%rd21410, %rd21409, 32;
	and.b64  	%rd21411, %rd21386, 4294967295;
	add.s64 	%rd21412, %rd21410, %rd21411;
	add.s64 	%rd21413, %rd21412, %rd21383;
	shr.u64 	%rd21414, %rd21413, 32;
	and.b64  	%rd21415, %rd21390, 4294967295;
	add.s64 	%rd21416, %rd21414, %rd21415;
	mad.lo.s64 	%rd21417, %rd2604, %rd2604, %rd21416;
	shr.u64 	%rd21418, %rd21417, 32;
	mul.lo.s64 	%rd21419, %rd2605, %rd2604;
	add.s64 	%rd21420, %rd21418, %rd21391;
	add.s64 	%rd21421, %rd21420, %rd21419;
	shr.u64 	%rd21422, %rd21421, 32;
	and.b64  	%rd21423, %rd21397, 4294967295;
	add.s64 	%rd21424, %rd21219, %rd21423;
	shr.u64 	%rd21425, %rd21424, 32;
	and.b64  	%rd21426, %rd21401, 4294967295;
	add.s64 	%rd21427, %rd21425, %rd21426;
	add.s64 	%rd21428, %rd21427, %rd21254;
	shr.u64 	%rd21429, %rd21428, 32;
	and.b64  	%rd21430, %rd21405, 4294967295;
	add.s64 	%rd21431, %rd21429, %rd21430;
	add.s64 	%rd21432, %rd21431, %rd21289;
	shr.u64 	%rd21433, %rd21432, 32;
	and.b64  	%rd21434, %rd21409, 4294967295;
	add.s64 	%rd21435, %rd21433, %rd21434;
	add.s64 	%rd21436, %rd21435, %rd21323;
	shr.u64 	%rd21437, %rd21436, 32;
	and.b64  	%rd21438, %rd21413, 4294967295;
	add.s64 	%rd21439, %rd21437, %rd21438;
	add.s64 	%rd21440, %rd21439, %rd21356;
	shr.u64 	%rd21441, %rd21440, 32;
	and.b64  	%rd21442, %rd21417, 4294967295;
	add.s64 	%rd21443, %rd21441, %rd21442;
	add.s64 	%rd21444, %rd21443, %rd21388;
	shr.u64 	%rd21445, %rd21444, 32;
	and.b64  	%rd21446, %rd21421, 4294967295;
	add.s64 	%rd21447, %rd21445, %rd21446;
	add.s64 	%rd21448, %rd21447, %rd21419;
	shr.u64 	%rd21449, %rd21448, 32;
	add.s64 	%rd21450, %rd21449, %rd21422;
	mad.lo.s64 	%rd21451, %rd2605, %rd2605, %rd21450;
	{ .reg .b32 tmp; mov.b64 {tmp, %r3740}, %rd21451; }
	mul.lo.s32 	%r3741, %r9, %r3739;
	cvt.u64.u32 	%rd21452, %r3741;
	and.b64  	%rd21453, %rd21199, 4294967295;
	mad.lo.s64 	%rd21454, %rd2, %rd21452, %rd21453;
	shr.u64 	%rd21455, %rd21454, 32;
	and.b64  	%rd21456, %rd21223, 4294967295;
	add.s64 	%rd21457, %rd21455, %rd21456;
	mad.lo.s64 	%rd21458, %rd3, %rd21452, %rd21457;
	cvt.u32.u64 	%r3742, %rd21458;
	shr.u64 	%rd21459, %rd21458, 32;
	and.b64  	%rd21460, %rd21259, 4294967295;
	add.s64 	%rd21461, %rd21459, %rd21460;
	mad.lo.s64 	%rd21462, %rd4, %rd21452, %rd21461;
	shr.u64 	%rd21463, %rd21462, 32;
	and.b64  	%rd21464, %rd21294, 4294967295;
	add.s64 	%rd21465, %rd21463, %rd21464;
	mad.lo.s64 	%rd21466, %rd5, %rd21452, %rd21465;
	shr.u64 	%rd21467, %rd21466, 32;
	and.b64  	%rd21468, %rd21328, 4294967295;
	add.s64 	%rd21469, %rd21467, %rd21468;
	mad.lo.s64 	%rd21470, %rd6, %rd21452, %rd21469;
	shr.u64 	%rd21471, %rd21470, 32;
	and.b64  	%rd21472, %rd21361, 4294967295;
	add.s64 	%rd21473, %rd21471, %rd21472;
	mad.lo.s64 	%rd21474, %rd7, %rd21452, %rd21473;
	shr.u64 	%rd21475, %rd21474, 32;
	and.b64  	%rd21476, %rd21393, 4294967295;
	add.s64 	%rd21477, %rd21475, %rd21476;
	mad.lo.s64 	%rd21478, %rd8, %rd21452, %rd21477;
	shr.u64 	%rd21479, %rd21478, 32;
	and.b64  	%rd21480, %rd21424, 4294967295;
	add.s64 	%rd21481, %rd21479, %rd21480;
	mad.lo.s64 	%rd21482, %rd9, %rd21452, %rd21481;
	shr.u64 	%rd21483, %rd21482, 32;
	and.b64  	%rd21484, %rd21428, 4294967295;
	add.s64 	%rd21485, %rd21483, %rd21484;
	shr.u64 	%rd21486, %rd21485, 32;
	and.b64  	%rd21487, %rd21432, 4294967295;
	add.s64 	%rd21488, %rd21486, %rd21487;
	shr.u64 	%rd21489, %rd21488, 32;
	and.b64  	%rd21490, %rd21436, 4294967295;
	add.s64 	%rd21491, %rd21489, %rd21490;
	shr.u64 	%rd21492, %rd21491, 32;
	and.b64  	%rd21493, %rd21440, 4294967295;
	add.s64 	%rd21494, %rd21492, %rd21493;
	shr.u64 	%rd21495, %rd21494, 32;
	and.b64  	%rd21496, %rd21444, 4294967295;
	add.s64 	%rd21497, %rd21495, %rd21496;
	shr.u64 	%rd21498, %rd21497, 32;
	and.b64  	%rd21499, %rd21448, 4294967295;
	add.s64 	%rd21500, %rd21498, %rd21499;
	shr.u64 	%rd21501, %rd21500, 32;
	and.b64  	%rd21502, %rd21451, 4294967295;
	add.s64 	%rd21503, %rd21501, %rd21502;
	{ .reg .b32 tmp; mov.b64 {tmp, %r3743}, %rd21503; }
	add.s32 	%r3744, %r3740, %r3743;
	mul.lo.s32 	%r3745, %r9, %r3742;
	cvt.u64.u32 	%rd21504, %r3745;
	and.b64  	%rd21505, %rd21458, 4294967295;
	mad.lo.s64 	%rd21506, %rd2, %rd21504, %rd21505;
	shr.u64 	%rd21507, %rd21506, 32;
	and.b64  	%rd21508, %rd21462, 4294967295;
	add.s64 	%rd21509, %rd21507, %rd21508;
	mad.lo.s64 	%rd21510, %rd3, %rd21504, %rd21509;
	cvt.u32.u64 	%r3746, %rd21510;
	shr.u64 	%rd21511, %rd21510, 32;
	and.b64  	%rd21512, %rd21466, 4294967295;
	add.s64 	%rd21513, %rd21511, %rd21512;
	mad.lo.s64 	%rd21514, %rd4, %rd21504, %rd21513;
	shr.u64 	%rd21515, %rd21514, 32;
	and.b64  	%rd21516, %rd21470, 4294967295;
	add.s64 	%rd21517, %rd21515, %rd21516;
	mad.lo.s64 	%rd21518, %rd5, %rd21504, %rd21517;
	shr.u64 	%rd21519, %rd21518, 32;
	and.b64  	%rd21520, %rd21474, 4294967295;
	add.s64 	%rd21521, %rd21519, %rd21520;
	mad.lo.s64 	%rd21522, %rd6, %rd21504, %rd21521;
	shr.u64 	%rd21523, %rd21522, 32;
	and.b64  	%rd21524, %rd21478, 4294967295;
	add.s64 	%rd21525, %rd21523, %rd21524;
	mad.lo.s64 	%rd21526, %rd7, %rd21504, %rd21525;
	shr.u64 	%rd21527, %rd21526, 32;
	and.b64  	%rd21528, %rd21482, 4294967295;
	add.s64 	%rd21529, %rd21527, %rd21528;
	mad.lo.s64 	%rd21530, %rd8, %rd21504, %rd21529;
	shr.u64 	%rd21531, %rd21530, 32;
	and.b64  	%rd21532, %rd21485, 4294967295;
	add.s64 	%rd21533, %rd21531, %rd21532;
	mad.lo.s64 	%rd21534, %rd9, %rd21504, %rd21533;
	shr.u64 	%rd21535, %rd21534, 32;
	and.b64  	%rd21536, %rd21488, 4294967295;
	add.s64 	%rd21537, %rd21535, %rd21536;
	shr.u64 	%rd21538, %rd21537, 32;
	and.b64  	%rd21539, %rd21491, 4294967295;
	add.s64 	%rd21540, %rd21538, %rd21539;
	shr.u64 	%rd21541, %rd21540, 32;
	and.b64  	%rd21542, %rd21494, 4294967295;
	add.s64 	%rd21543, %rd21541, %rd21542;
	shr.u64 	%rd21544, %rd21543, 32;
	and.b64  	%rd21545, %rd21497, 4294967295;
	add.s64 	%rd21546, %rd21544, %rd21545;
	shr.u64 	%rd21547, %rd21546, 32;
	and.b64  	%rd21548, %rd21500, 4294967295;
	add.s64 	%rd21549, %rd21547, %rd21548;
	shr.u64 	%rd21550, %rd21549, 32;
	and.b64  	%rd21551, %rd21503, 4294967295;
	add.s64 	%rd21552, %rd21550, %rd21551;
	{ .reg .b32 tmp; mov.b64 {tmp, %r3747}, %rd21552; }
	add.s32 	%r3748, %r3744, %r3747;
	mul.lo.s32 	%r3749, %r9, %r3746;
	cvt.u64.u32 	%rd21553, %r3749;
	and.b64  	%rd21554, %rd21510, 4294967295;
	mad.lo.s64 	%rd21555, %rd2, %rd21553, %rd21554;
	shr.u64 	%rd21556, %rd21555, 32;
	and.b64  	%rd21557, %rd21514, 4294967295;
	add.s64 	%rd21558, %rd21556, %rd21557;
	mad.lo.s64 	%rd21559, %rd3, %rd21553, %rd21558;
	cvt.u32.u64 	%r3750, %rd21559;
	shr.u64 	%rd21560, %rd21559, 32;
	and.b64  	%rd21561, %rd21518, 4294967295;
	add.s64 	%rd21562, %rd21560, %rd21561;
	mad.lo.s64 	%rd21563, %rd4, %rd21553, %rd21562;
	shr.u64 	%rd21564, %rd21563, 32;
	and.b64  	%rd21565, %rd21522, 4294967295;
	add.s64 	%rd21566, %rd21564, %rd21565;
	mad.lo.s64 	%rd21567, %rd5, %rd21553, %rd21566;
	shr.u64 	%rd21568, %rd21567, 32;
	and.b64  	%rd21569, %rd21526, 4294967295;
	add.s64 	%rd21570, %rd21568, %rd21569;
	mad.lo.s64 	%rd21571, %rd6, %rd21553, %rd21570;
	shr.u64 	%rd21572, %rd21571, 32;
	and.b64  	%rd21573, %rd21530, 4294967295;
	add.s64 	%rd21574, %rd21572, %rd21573;
	mad.lo.s64 	%rd21575, %rd7, %rd21553, %rd21574;
	shr.u64 	%rd21576, %rd21575, 32;
	and.b64  	%rd21577, %rd21534, 4294967295;
	add.s64 	%rd21578, %rd21576, %rd21577;
	mad.lo.s64 	%rd21579, %rd8, %rd21553, %rd21578;
	shr.u64 	%rd21580, %rd21579, 32;
	and.b64  	%rd21581, %rd21537, 4294967295;
	add.s64 	%rd21582, %rd21580, %rd21581;
	mad.lo.s64 	%rd21583, %rd9, %rd21553, %rd21582;
	shr.u64 	%rd21584, %rd21583, 32;
	and.b64  	%rd21585, %rd21540, 4294967295;
	add.s64 	%rd21586, %rd21584, %rd21585;
	shr.u64 	%rd21587, %rd21586, 32;
	and.b64  	%rd21588, %rd21543, 4294967295;
	add.s64 	%rd21589, %rd21587, %rd21588;
	shr.u64 	%rd21590, %rd21589, 32;
	and.b64  	%rd21591, %rd21546, 4294967295;
	add.s64 	%rd21592, %rd21590, %rd21591;
	shr.u64 	%rd21593, %rd21592, 32;
	and.b64  	%rd21594, %rd21549, 4294967295;
	add.s64 	%rd21595, %rd21593, %rd21594;
	shr.u64 	%rd21596, %rd21595, 32;
	and.b64  	%rd21597, %rd21552, 4294967295;
	add.s64 	%rd21598, %rd21596, %rd21597;
	{ .reg .b32 tmp; mov.b64 {tmp, %r3751}, %rd21598; }
	add.s32 	%r3752, %r3748, %r3751;
	mul.lo.s32 	%r3753, %r9, %r3750;
	cvt.u64.u32 	%rd21599, %r3753;
	and.b64  	%rd21600, %rd21559, 4294967295;
	mad.lo.s64 	%rd21601, %rd2, %rd21599, %rd21600;
	shr.u64 	%rd21602, %rd21601, 32;
	and.b64  	%rd21603, %rd21563, 4294967295;
	add.s64 	%rd21604, %rd21602, %rd21603;
	mad.lo.s64 	%rd21605, %rd3, %rd21599, %rd21604;
	cvt.u32.u64 	%r3754, %rd21605;
	shr.u64 	%rd21606, %rd21605, 32;
	and.b64  	%rd21607, %rd21567, 4294967295;
	add.s64 	%rd21608, %rd21606, %rd21607;
	mad.lo.s64 	%rd21609, %rd4, %rd21599, %rd21608;
	shr.u64 	%rd21610, %rd21609, 32;
	and.b64  	%rd21611, %rd21571, 4294967295;
	add.s64 	%rd21612, %rd21610, %rd21611;
	mad.lo.s64 	%rd21613, %rd5, %rd21599, %rd21612;
	shr.u64 	%rd21614, %rd21613, 32;
	and.b64  	%rd21615, %rd21575, 4294967295;
	add.s64 	%rd21616, %rd21614, %rd21615;
	mad.lo.s64 	%rd21617, %rd6, %rd21599, %rd21616;
	shr.u64 	%rd21618, %rd21617, 32;
	and.b64  	%rd21619, %rd21579, 4294967295;
	add.s64 	%rd21620, %rd21618, %rd21619;
	mad.lo.s64 	%rd21621, %rd7, %rd21599, %rd21620;
	shr.u64 	%rd21622, %rd21621, 32;
	and.b64  	%rd21623, %rd21583, 4294967295;
	add.s64 	%rd21624, %rd21622, %rd21623;
	mad.lo.s64 	%rd21625, %rd8, %rd21599, %rd21624;
	shr.u64 	%rd21626, %rd21625, 32;
	and.b64  	%rd21627, %rd21586, 4294967295;
	add.s64 	%rd21628, %rd21626, %rd21627;
	mad.lo.s64 	%rd21629, %rd9, %rd21599, %rd21628;
	shr.u64 	%rd21630, %rd21629, 32;
	and.b64  	%rd21631, %rd21589, 4294967295;
	add.s64 	%rd21632, %rd21630, %rd21631;
	shr.u64 	%rd21633, %rd21632, 32;
	and.b64  	%rd21634, %rd21592, 4294967295;
	add.s64 	%rd21635, %rd21633, %rd21634;
	shr.u64 	%rd21636, %rd21635, 32;
	and.b64  	%rd21637, %rd21595, 4294967295;
	add.s64 	%rd21638, %rd21636, %rd21637;
	shr.u64 	%rd21639, %rd21638, 32;
	and.b64  	%rd21640, %rd21598, 4294967295;
	add.s64 	%rd21641, %rd21639, %rd21640;
	{ .reg .b32 tmp; mov.b64 {tmp, %r3755}, %rd21641; }
	add.s32 	%r3756, %r3752, %r3755;
	mul.lo.s32 	%r3757, %r9, %r3754;
	cvt.u64.u32 	%rd21642, %r3757;
	and.b64  	%rd21643, %rd21605, 4294967295;
	mad.lo.s64 	%rd21644, %rd2, %rd21642, %rd21643;
	shr.u64 	%rd21645, %rd21644, 32;
	and.b64  	%rd21646, %rd21609, 4294967295;
	add.s64 	%rd21647, %rd21645, %rd21646;
	mad.lo.s64 	%rd21648, %rd3, %rd21642, %rd21647;
	cvt.u32.u64 	%r3758, %rd21648;
	shr.u64 	%rd21649, %rd21648, 32;
	and.b64  	%rd21650, %rd21613, 4294967295;
	add.s64 	%rd21651, %rd21649, %rd21650;
	mad.lo.s64 	%rd21652, %rd4, %rd21642, %rd21651;
	shr.u64 	%rd21653, %rd21652, 32;
	and.b64  	%rd21654, %rd21617, 4294967295;
	add.s64 	%rd21655, %rd21653, %rd21654;
	mad.lo.s64 	%rd21656, %rd5, %rd21642, %rd21655;
	shr.u64 	%rd21657, %rd21656, 32;
	and.b64  	%rd21658, %rd21621, 4294967295;
	add.s64 	%rd21659, %rd21657, %rd21658;
	mad.lo.s64 	%rd21660, %rd6, %rd21642, %rd21659;
	shr.u64 	%rd21661, %rd21660, 32;
	and.b64  	%rd21662, %rd21625, 4294967295;
	add.s64 	%rd21663, %rd21661, %rd21662;
	mad.lo.s64 	%rd21664, %rd7, %rd21642, %rd21663;
	shr.u64 	%rd21665, %rd21664, 32;
	and.b64  	%rd21666, %rd21629, 4294967295;
	add.s64 	%rd21667, %rd21665, %rd21666;
	mad.lo.s64 	%rd21668, %rd8, %rd21642, %rd21667;
	shr.u64 	%rd21669, %rd21668, 32;
	and.b64  	%rd21670, %rd21632, 4294967295;
	add.s64 	%rd21671, %rd21669, %rd21670;
	mad.lo.s64 	%rd21672, %rd9, %rd21642, %rd21671;
	shr.u64 	%rd21673, %rd21672, 32;
	and.b64  	%rd21674, %rd21635, 4294967295;
	add.s64 	%rd21675, %rd21673, %rd21674;
	shr.u64 	%rd21676, %rd21675, 32;
	and.b64  	%rd21677, %rd21638, 4294967295;
	add.s64 	%rd21678, %rd21676, %rd21677;
	shr.u64 	%rd21679, %rd21678, 32;
	and.b64  	%rd21680, %rd21641, 4294967295;
	add.s64 	%rd21681, %rd21679, %rd21680;
	{ .reg .b32 tmp; mov.b64 {tmp, %r3759}, %rd21681; }
	add.s32 	%r3760, %r3756, %r3759;
	mul.lo.s32 	%r3761, %r9, %r3758;
	cvt.u64.u32 	%rd21682, %r3761;
	and.b64  	%rd21683, %rd21648, 4294967295;
	mad.lo.s64 	%rd21684, %rd2, %rd21682, %rd21683;
	shr.u64 	%rd21685, %rd21684, 32;
	and.b64  	%rd21686, %rd21652, 4294967295;
	add.s64 	%rd21687, %rd21685, %rd21686;
	mad.lo.s64 	%rd21688, %rd3, %rd21682, %rd21687;
	cvt.u32.u64 	%r3762, %rd21688;
	shr.u64 	%rd21689, %rd21688, 32;
	and.b64  	%rd21690, %rd21656, 4294967295;
	add.s64 	%rd21691, %rd21689, %rd21690;
	mad.lo.s64 	%rd21692, %rd4, %rd21682, %rd21691;
	shr.u64 	%rd21693, %rd21692, 32;
	and.b64  	%rd21694, %rd21660, 4294967295;
	add.s64 	%rd21695, %rd21693, %rd21694;
	mad.lo.s64 	%rd21696, %rd5, %rd21682, %rd21695;
	shr.u64 	%rd21697, %rd21696, 32;
	and.b64  	%rd21698, %rd21664, 4294967295;
	add.s64 	%rd21699, %rd21697, %rd21698;
	mad.lo.s64 	%rd21700, %rd6, %rd21682, %rd21699;
	shr.u64 	%rd21701, %rd21700, 32;
	and.b64  	%rd21702, %rd21668, 4294967295;
	add.s64 	%rd21703, %rd21701, %rd21702;
	mad.lo.s64 	%rd21704, %rd7, %rd21682, %rd21703;
	shr.u64 	%rd21705, %rd21704, 32;
	and.b64  	%rd21706, %rd21672, 4294967295;
	add.s64 	%rd21707, %rd21705, %rd21706;
	mad.lo.s64 	%rd21708, %rd8, %rd21682, %rd21707;
	shr.u64 	%rd21709, %rd21708, 32;
	and.b64  	%rd21710, %rd21675, 4294967295;
	add.s64 	%rd21711, %rd21709, %rd21710;
	mad.lo.s64 	%rd21712, %rd9, %rd21682, %rd21711;
	shr.u64 	%rd21713, %rd21712, 32;
	and.b64  	%rd21714, %rd21678, 4294967295;
	add.s64 	%rd21715, %rd21713, %rd21714;
	shr.u64 	%rd21716, %rd21715, 32;
	and.b64  	%rd21717, %rd21681, 4294967295;
	add.s64 	%rd21718, %rd21716, %rd21717;
	{ .reg .b32 tmp; mov.b64 {tmp, %r3763}, %rd21718; }
	add.s32 	%r3764, %r3760, %r3763;
	mul.lo.s32 	%r3765, %r9, %r3762;
	cvt.u64.u32 	%rd21719, %r3765;
	and.b64  	%rd21720, %rd21688, 4294967295;
	mad.lo.s64 	%rd21721, %rd2, %rd21719, %rd21720;
	shr.u64 	%rd21722, %rd21721, 32;
	and.b64  	%rd21723, %rd21692, 4294967295;
	add.s64 	%rd21724, %rd21722, %rd21723;
	mad.lo.s64 	%rd21725, %rd3, %rd21719, %rd21724;
	cvt.u32.u64 	%r3766, %rd21725;
	shr.u64 	%rd21726, %rd21725, 32;
	and.b64  	%rd21727, %rd21696, 4294967295;
	add.s64 	%rd21728, %rd21726, %rd21727;
	mad.lo.s64 	%rd21729, %rd4, %rd21719, %rd21728;
	shr.u64 	%rd21730, %rd21729, 32;
	and.b64  	%rd21731, %rd21700, 4294967295;
	add.s64 	%rd21732, %rd21730, %rd21731;
	mad.lo.s64 	%rd21733, %rd5, %rd21719, %rd21732;
	shr.u64 	%rd21734, %rd21733, 32;
	and.b64  	%rd21735, %rd21704, 4294967295;
	add.s64 	%rd21736, %rd21734, %rd21735;
	mad.lo.s64 	%rd21737, %rd6, %rd21719, %rd21736;
	shr.u64 	%rd21738, %rd21737, 32;
	and.b64  	%rd21739, %rd21708, 4294967295;
	add.s64 	%rd21740, %rd21738, %rd21739;
	mad.lo.s64 	%rd21741, %rd7, %rd21719, %rd21740;
	shr.u64 	%rd21742, %rd21741, 32;
	and.b64  	%rd21743, %rd21712, 4294967295;
	add.s64 	%rd21744, %rd21742, %rd21743;
	mad.lo.s64 	%rd21745, %rd8, %rd21719, %rd21744;
	shr.u64 	%rd21746, %rd21745, 32;
	and.b64  	%rd21747, %rd21715, 4294967295;
	add.s64 	%rd21748, %rd21746, %rd21747;
	mad.lo.s64 	%rd21749, %rd9, %rd21719, %rd21748;
	shr.u64 	%rd21750, %rd21749, 32;
	and.b64  	%rd21751, %rd21718, 4294967295;
	add.s64 	%rd21752, %rd21750, %rd21751;
	{ .reg .b32 tmp; mov.b64 {tmp, %r3767}, %rd21752; }
	add.s32 	%r3768, %r3764, %r3767;
	mul.lo.s32 	%r3769, %r9, %r3766;
	cvt.u64.u32 	%rd21753, %r3769;
	and.b64  	%rd21754, %rd21725, 4294967295;
	mad.lo.s64 	%rd21755, %rd2, %rd21753, %rd21754;
	shr.u64 	%rd21756, %rd21755, 32;
	and.b64  	%rd21757, %rd21729, 4294967295;
	add.s64 	%rd21758, %rd21756, %rd21757;
	mad.lo.s64 	%rd2749, %rd3, %rd21753, %rd21758;
	cvt.u32.u64 	%r6970, %rd2749;
	shr.u64 	%rd21759, %rd2749, 32;
	and.b64  	%rd21760, %rd21733, 4294967295;
	add.s64 	%rd21761, %rd21759, %rd21760;
	mad.lo.s64 	%rd47641, %rd4, %rd21753, %rd21761;
	cvt.u32.u64 	%r1396, %rd47641;
	shr.u64 	%rd21762, %rd47641, 32;
	and.b64  	%rd21763, %rd21737, 4294967295;
	add.s64 	%rd21764, %rd21762, %rd21763;
	mad.lo.s64 	%rd47642, %rd5, %rd21753, %rd21764;
	cvt.u32.u64 	%r1397, %rd47642;
	shr.u64 	%rd21765, %rd47642, 32;
	and.b64  	%rd21766, %rd21741, 4294967295;
	add.s64 	%rd21767, %rd21765, %rd21766;
	mad.lo.s64 	%rd47643, %rd6, %rd21753, %rd21767;
	cvt.u32.u64 	%r1398, %rd47643;
	shr.u64 	%rd21768, %rd47643, 32;
	and.b64  	%rd21769, %rd21745, 4294967295;
	add.s64 	%rd21770, %rd21768, %rd21769;
	mad.lo.s64 	%rd47644, %rd7, %rd21753, %rd21770;
	cvt.u32.u64 	%r1399, %rd47644;
	shr.u64 	%rd21771, %rd47644, 32;
	and.b64  	%rd21772, %rd21749, 4294967295;
	add.s64 	%rd21773, %rd21771, %rd21772;
	mad.lo.s64 	%rd47645, %rd8, %rd21753, %rd21773;
	cvt.u32.u64 	%r1400, %rd47645;
	shr.u64 	%rd21774, %rd47645, 32;
	and.b64  	%rd21775, %rd21752, 4294967295;
	add.s64 	%rd21776, %rd21774, %rd21775;
	mad.lo.s64 	%rd47646, %rd9, %rd21753, %rd21776;
	cvt.u32.u64 	%r1401, %rd47646;
	{ .reg .b32 tmp; mov.b64 {tmp, %r3770}, %rd47646; }
	add.s32 	%r6971, %r3768, %r3770;
	setp.gt.u32 	%p858, %r6971, %r3738;
	@%p858 bra 	$L__BB0_1555;
	setp.lt.u32 	%p859, %r6971, %r3738;
	@%p859 bra 	$L__BB0_1556;
	cvt.u32.u64 	%r3772, %rd8;
	setp.lt.u32 	%p860, %r3772, %r1401;
	@%p860 bra 	$L__BB0_1555;
	setp.gt.u32 	%p861, %r3772, %r1401;
	@%p861 bra 	$L__BB0_1556;
	cvt.u32.u64 	%r3774, %rd7;
	setp.lt.u32 	%p862, %r3774, %r1400;
	@%p862 bra 	$L__BB0_1555;
	setp.gt.u32 	%p863, %r3774, %r1400;
	@%p863 bra 	$L__BB0_1556;
	cvt.u32.u64 	%r3776, %rd6;
	setp.lt.u32 	%p864, %r3776, %r1399;
	@%p864 bra 	$L__BB0_1555;
	setp.gt.u32 	%p865, %r3776, %r1399;
	@%p865 bra 	$L__BB0_1556;
	cvt.u32.u64 	%r3778, %rd5;
	setp.lt.u32 	%p866, %r3778, %r1398;
	@%p866 bra 	$L__BB0_1555;
	setp.gt.u32 	%p867, %r3778, %r1398;
	@%p867 bra 	$L__BB0_1556;
	cvt.u32.u64 	%r3780, %rd4;
	setp.lt.u32 	%p868, %r3780, %r1397;
	@%p868 bra 	$L__BB0_1555;
	setp.gt.u32 	%p869, %r3780, %r1397;
	@%p869 bra 	$L__BB0_1556;
	cvt.u32.u64 	%r3782, %rd3;
	setp.lt.u32 	%p870, %r3782, %r1396;
	@%p870 bra 	$L__BB0_1555;
	cvt.u32.u64 	%r3784, %rd2;
	setp.gt.u32 	%p871, %r3782, %r1396;
	setp.gt.u32 	%p872, %r3784, %r6970;
	or.pred  	%p873, %p871, %p872;
	@%p873 bra 	$L__BB0_1556;
$L__BB0_1555:
	and.b64  	%rd21778, %rd2749, 4294967295;
	sub.s64 	%rd21779, %rd21778, %rd2;
	shr.u64 	%rd21780, %rd21779, 63;
	cvt.u32.u64 	%r6970, %rd21779;
	and.b64  	%rd21781, %rd47641, 4294967295;
	add.s64 	%rd21782, %rd21780, %rd3;
	sub.s64 	%rd47641, %rd21781, %rd21782;
	shr.u64 	%rd21783, %rd47641, 63;
	and.b64  	%rd21784, %rd47642, 4294967295;
	add.s64 	%rd21785, %rd21783, %rd4;
	sub.s64 	%rd47642, %rd21784, %rd21785;
	shr.u64 	%rd21786, %rd47642, 63;
	and.b64  	%rd21787, %rd47643, 4294967295;
	add.s64 	%rd21788, %rd21786, %rd5;
	sub.s64 	%rd47643, %rd21787, %rd21788;
	shr.u64 	%rd21789, %rd47643, 63;
	and.b64  	%rd21790, %rd47644, 4294967295;
	add.s64 	%rd21791, %rd21789, %rd6;
	sub.s64 	%rd47644, %rd21790, %rd21791;
	shr.u64 	%rd21792, %rd47644, 63;
	and.b64  	%rd21793, %rd47645, 4294967295;
	add.s64 	%rd21794, %rd21792, %rd7;
	sub.s64 	%rd47645, %rd21793, %rd21794;
	shr.u64 	%rd21795, %rd47645, 63;
	and.b64  	%rd21796, %rd47646, 4294967295;
	add.s64 	%rd21797, %rd21795, %rd8;
	sub.s64 	%rd47646, %rd21796, %rd21797;
	shr.u64 	%rd21798, %rd47646, 63;
	cvt.u32.u64 	%r3786, %rd21798;
	add.s32 	%r3787, %r3738, %r3786;
	sub.s32 	%r6971, %r6971, %r3787;
$L__BB0_1556:
	cvt.u32.u64 	%r3788, %rd9;
	shl.b32 	%r6972, %r6970, 1;
	shr.u32 	%r3789, %r6970, 31;
	cvt.u64.u32 	%rd21800, %r3789;
	and.b64  	%rd2768, %rd47641, 4294967295;
	shl.b64 	%rd21801, %rd47641, 1;
	and.b64  	%rd21802, %rd21801, 8589934590;
	or.b64  	%rd47647, %rd21802, %rd21800;
	cvt.u32.u64 	%r1408, %rd47647;
	shr.u64 	%rd21803, %rd21802, 32;
	and.b64  	%rd2770, %rd47642, 4294967295;
	shl.b64 	%rd21804, %rd47642, 1;
	and.b64  	%rd21805, %rd21804, 8589934590;
	or.b64  	%rd47648, %rd21803, %rd21805;
	cvt.u32.u64 	%r1409, %rd47648;
	shr.u64 	%rd21806, %rd21805, 32;
	and.b64  	%rd2772, %rd47643, 4294967295;
	shl.b64 	%rd21807, %rd47643, 1;
	and.b64  	%rd21808, %rd21807, 8589934590;
	or.b64  	%rd47649, %rd21806, %rd21808;
	cvt.u32.u64 	%r1410, %rd47649;
	shr.u64 	%rd21809, %rd21808, 32;
	and.b64  	%rd2774, %rd47644, 4294967295;
	shl.b64 	%rd21810, %rd47644, 1;
	and.b64  	%rd21811, %rd21810, 8589934590;
	or.b64  	%rd47650, %rd21809, %rd21811;
	cvt.u32.u64 	%r1411, %rd47650;
	shr.u64 	%rd21812, %rd21811, 32;
	and.b64  	%rd2776, %rd47645, 4294967295;
	shl.b64 	%rd21813, %rd47645, 1;
	and.b64  	%rd21814, %rd21813, 8589934590;
	or.b64  	%rd47651, %rd21812, %rd21814;
	cvt.u32.u64 	%r1412, %rd47651;
	shr.u64 	%rd21815, %rd21814, 32;
	and.b64  	%rd2778, %rd47646, 4294967295;
	shl.b64 	%rd21816, %rd47646, 1;
	and.b64  	%rd21817, %rd21816, 8589934590;
	or.b64  	%rd47652, %rd21815, %rd21817;
	cvt.u32.u64 	%r1413, %rd47652;
	shr.u64 	%rd21818, %rd21817, 32;
	cvt.u64.u32 	%rd2780, %r6971;
	mul.wide.u32 	%rd21819, %r6971, 2;
	add.s64 	%rd47653, %rd21818, %rd21819;
	cvt.u32.u64 	%r1414, %rd47653;
	setp.gt.u64 	%p874, %rd47653, 4294967295;
	setp.lt.u32 	%p875, %r3788, %r1414;
	or.pred  	%p876, %p874, %p875;
	@%p876 bra 	$L__BB0_1570;
	cvt.u32.u64 	%r3790, %rd9;
	setp.gt.u32 	%p877, %r3790, %r1414;
	@%p877 bra 	$L__BB0_1571;
	cvt.u32.u64 	%r3791, %rd8;
	setp.lt.u32 	%p878, %r3791, %r1413;
	@%p878 bra 	$L__BB0_1570;
	cvt.u32.u64 	%r3792, %rd8;
	setp.gt.u32 	%p879, %r3792, %r1413;
	@%p879 bra 	$L__BB0_1571;
	cvt.u32.u64 	%r3793, %rd7;
	setp.lt.u32 	%p880, %r3793, %r1412;
	@%p880 bra 	$L__BB0_1570;
	cvt.u32.u64 	%r3794, %rd7;
	setp.gt.u32 	%p881, %r3794, %r1412;
	@%p881 bra 	$L__BB0_1571;
	cvt.u32.u64 	%r3795, %rd6;
	setp.lt.u32 	%p882, %r3795, %r1411;
	@%p882 bra 	$L__BB0_1570;
	setp.gt.u32 	%p883, %r3795, %r1411;
	@%p883 bra 	$L__BB0_1571;
	cvt.u32.u64 	%r3797, %rd5;
	setp.lt.u32 	%p884, %r3797, %r1410;
	@%p884 bra 	$L__BB0_1570;
	setp.gt.u32 	%p885, %r3797, %r1410;
	@%p885 bra 	$L__BB0_1571;
	cvt.u32.u64 	%r3799, %rd4;
	setp.lt.u32 	%p886, %r3799, %r1409;
	@%p886 bra 	$L__BB0_1570;
	setp.gt.u32 	%p887, %r3799, %r1409;
	@%p887 bra 	$L__BB0_1571;
	cvt.u32.u64 	%r3801, %rd3;
	setp.lt.u32 	%p888, %r3801, %r1408;
	@%p888 bra 	$L__BB0_1570;
	cvt.u32.u64 	%r3803, %rd2;
	setp.gt.u32 	%p889, %r3801, %r1408;
	setp.lt.u32 	%p890, %r6972, %r3803;
	or.pred  	%p891, %p889, %p890;
	@%p891 bra 	$L__BB0_1571;
$L__BB0_1570:
	cvt.u64.u32 	%rd21822, %r6972;
	sub.s64 	%rd21823, %rd21822, %rd2;
	shr.u64 	%rd21824, %rd21823, 63;
	cvt.u32.u64 	%r6972, %rd21823;
	and.b64  	%rd21825, %rd47647, 4294967295;
	add.s64 	%rd21826, %rd21824, %rd3;
	sub.s64 	%rd47647, %rd21825, %rd21826;
	shr.u64 	%rd21827, %rd47647, 63;
	and.b64  	%rd21828, %rd47648, 4294967295;
	add.s64 	%rd21829, %rd21827, %rd4;
	sub.s64 	%rd47648, %rd21828, %rd21829;
	shr.u64 	%rd21830, %rd47648, 63;
	and.b64  	%rd21831, %rd47649, 4294967295;
	add.s64 	%rd21832, %rd21830, %rd5;
	sub.s64 	%rd47649, %rd21831, %rd21832;
	shr.u64 	%rd21833, %rd47649, 63;
	and.b64  	%rd21834, %rd47650, 4294967295;
	add.s64 	%rd21835, %rd21833, %rd6;
	sub.s64 	%rd47650, %rd21834, %rd21835;
	shr.u64 	%rd21836, %rd47650, 63;
	and.b64  	%rd21837, %rd47651, 4294967295;
	add.s64 	%rd21838, %rd21836, %rd7;
	sub.s64 	%rd47651, %rd21837, %rd21838;
	shr.u64 	%rd21839, %rd47651, 63;
	and.b64  	%rd21840, %rd47652, 4294967295;
	add.s64 	%rd21841, %rd21839, %rd8;
	sub.s64 	%rd47652, %rd21840, %rd21841;
	shr.u64 	%rd21842, %rd47652, 63;
	and.b64  	%rd21843, %rd47653, 4294967295;
	add.s64 	%rd21844, %rd21842, %rd9;
	sub.s64 	%rd47653, %rd21843, %rd21844;
$L__BB0_1571:
	cvt.u32.u64 	%r3804, %rd9;
	add.s32 	%r6973, %r6972, %r6970;
	setp.lt.u32 	%p892, %r6973, %r6972;
	selp.u64 	%rd21846, 1, 0, %p892;
	and.b64  	%rd21847, %rd47647, 4294967295;
	add.s64 	%rd21848, %rd21847, %rd21846;
	add.s64 	%rd47654, %rd21848, %rd2768;
	cvt.u32.u64 	%r1418, %rd47654;
	shr.u64 	%rd21849, %rd47654, 32;
	and.b64  	%rd21850, %rd47648, 4294967295;
	add.s64 	%rd21851, %rd21849, %rd21850;
	add.s64 	%rd47655, %rd21851, %rd2770;
	cvt.u32.u64 	%r1419, %rd47655;
	shr.u64 	%rd21852, %rd47655, 32;
	and.b64  	%rd21853, %rd47649, 4294967295;
	add.s64 	%rd21854, %rd21852, %rd21853;
	add.s64 	%rd47656, %rd21854, %rd2772;
	cvt.u32.u64 	%r1420, %rd47656;
	shr.u64 	%rd21855, %rd47656, 32;
	and.b64  	%rd21856, %rd47650, 4294967295;
	add.s64 	%rd21857, %rd21855, %rd21856;
	add.s64 	%rd47657, %rd21857, %rd2774;
	cvt.u32.u64 	%r1421, %rd47657;
	shr.u64 	%rd21858, %rd47657, 32;
	and.b64  	%rd21859, %rd47651, 4294967295;
	add.s64 	%rd21860, %rd21858, %rd21859;
	add.s64 	%rd47658, %rd21860, %rd2776;
	cvt.u32.u64 	%r1422, %rd47658;
	shr.u64 	%rd21861, %rd47658, 32;
	and.b64  	%rd21862, %rd47652, 4294967295;
	add.s64 	%rd21863, %rd21861, %rd21862;
	add.s64 	%rd47659, %rd21863, %rd2778;
	cvt.u32.u64 	%r1423, %rd47659;
	shr.u64 	%rd21864, %rd47659, 32;
	and.b64  	%rd21865, %rd47653, 4294967295;
	add.s64 	%rd21866, %rd21864, %rd21865;
	add.s64 	%rd47660, %rd21866, %rd2780;
	cvt.u32.u64 	%r1424, %rd47660;
	setp.gt.u64 	%p893, %rd47660, 4294967295;
	setp.lt.u32 	%p894, %r3804, %r1424;
	or.pred  	%p895, %p893, %p894;
	@%p895 bra 	$L__BB0_1585;
	setp.gt.u32 	%p896, %r3804, %r1424;
	@%p896 bra 	$L__BB0_1586;
	cvt.u32.u64 	%r3806, %rd8;
	setp.lt.u32 	%p897, %r3806, %r1423;
	@%p897 bra 	$L__BB0_1585;
	setp.gt.u32 	%p898, %r3806, %r1423;
	@%p898 bra 	$L__BB0_1586;
	cvt.u32.u64 	%r3808, %rd7;
	setp.lt.u32 	%p899, %r3808, %r1422;
	@%p899 bra 	$L__BB0_1585;
	setp.gt.u32 	%p900, %r3808, %r1422;
	@%p900 bra 	$L__BB0_1586;
	cvt.u32.u64 	%r3810, %rd6;
	setp.lt.u32 	%p901, %r3810, %r1421;
	@%p901 bra 	$L__BB0_1585;
	setp.gt.u32 	%p902, %r3810, %r1421;
	@%p902 bra 	$L__BB0_1586;
	cvt.u32.u64 	%r3812, %rd5;
	setp.lt.u32 	%p903, %r3812, %r1420;
	@%p903 bra 	$L__BB0_1585;
	setp.gt.u32 	%p904, %r3812, %r1420;
	@%p904 bra 	$L__BB0_1586;
	cvt.u32.u64 	%r3814, %rd4;
	setp.lt.u32 	%p905, %r3814, %r1419;
	@%p905 bra 	$L__BB0_1585;
	setp.gt.u32 	%p906, %r3814, %r1419;
	@%p906 bra 	$L__BB0_1586;
	cvt.u32.u64 	%r3816, %rd3;
	setp.lt.u32 	%p907, %r3816, %r1418;
	@%p907 bra 	$L__BB0_1585;
	cvt.u32.u64 	%r3818, %rd2;
	setp.gt.u32 	%p908, %r3816, %r1418;
	setp.lt.u32 	%p909, %r6973, %r3818;
	or.pred  	%p910, %p908, %p909;
	@%p910 bra 	$L__BB0_1586;
$L__BB0_1585:
	cvt.u64.u32 	%rd21869, %r6973;
	sub.s64 	%rd21870, %rd21869, %rd2;
	shr.u64 	%rd21871, %rd21870, 63;
	cvt.u32.u64 	%r6973, %rd21870;
	and.b64  	%rd21872, %rd47654, 4294967295;
	add.s64 	%rd21873, %rd21871, %rd3;
	sub.s64 	%rd47654, %rd21872, %rd21873;
	shr.u64 	%rd21874, %rd47654, 63;
	and.b64  	%rd21875, %rd47655, 4294967295;
	add.s64 	%rd21876, %rd21874, %rd4;
	sub.s64 	%rd47655, %rd21875, %rd21876;
	shr.u64 	%rd21877, %rd47655, 63;
	and.b64  	%rd21878, %rd47656, 4294967295;
	add.s64 	%rd21879, %rd21877, %rd5;
	sub.s64 	%rd47656, %rd21878, %rd21879;
	shr.u64 	%rd21880, %rd47656, 63;
	and.b64  	%rd21881, %rd47657, 4294967295;
	add.s64 	%rd21882, %rd21880, %rd6;
	sub.s64 	%rd47657, %rd21881, %rd21882;
	shr.u64 	%rd21883, %rd47657, 63;
	and.b64  	%rd21884, %rd47658, 4294967295;
	add.s64 	%rd21885, %rd21883, %rd7;
	sub.s64 	%rd47658, %rd21884, %rd21885;
	shr.u64 	%rd21886, %rd47658, 63;
	and.b64  	%rd21887, %rd47659, 4294967295;
	add.s64 	%rd21888, %rd21886, %rd8;
	sub.s64 	%rd47659, %rd21887, %rd21888;
	shr.u64 	%rd21889, %rd47659, 63;
	and.b64  	%rd21890, %rd47660, 4294967295;
	add.s64 	%rd21891, %rd21889, %rd9;
	sub.s64 	%rd47660, %rd21890, %rd21891;
$L__BB0_1586:
	cvt.u32.u64 	%r3819, %rd9;
	cvt.u64.u32 	%rd2817, %r6973;
	mul.wide.u32 	%rd21892, %r6973, %r6973;
	cvt.u32.u64 	%r3820, %rd21892;
	shr.u64 	%rd21893, %rd21892, 32;
	and.b64  	%rd2818, %rd47654, 4294967295;
	mul.lo.s64 	%rd21894, %rd2818, %rd2817;
	add.s64 	%rd21895, %rd21893, %rd21894;
	shr.u64 	%rd21896, %rd21895, 32;
	and.b64  	%rd2819, %rd47655, 4294967295;
	mul.lo.s64 	%rd21897, %rd2819, %rd2817;
	add.s64 	%rd21898, %rd21896, %rd21897;
	shr.u64 	%rd21899, %rd21898, 32;
	and.b64  	%rd2820, %rd47656, 4294967295;
	mul.lo.s64 	%rd21900, %rd2820, %rd2817;
	add.s64 	%rd21901, %rd21899, %rd21900;
	shr.u64 	%rd21902, %rd21901, 32;
	and.b64  	%rd2821, %rd47657, 4294967295;
	mul.lo.s64 	%rd21903, %rd2821, %rd2817;
	add.s64 	%rd21904, %rd21902, %rd21903;
	shr.u64 	%rd21905, %rd21904, 32;
	and.b64  	%rd2822, %rd47658, 4294967295;
	mul.lo.s64 	%rd21906, %rd2822, %rd2817;
	add.s64 	%rd21907, %rd21905, %rd21906;
	shr.u64 	%rd21908, %rd21907, 32;
	and.b64  	%rd2823, %rd47659, 4294967295;
	mul.lo.s64 	%rd21909, %rd2823, %rd2817;
	add.s64 	%rd21910, %rd21908, %rd21909;
	shr.u64 	%rd21911, %rd21910, 32;
	and.b64  	%rd2824, %rd47660, 4294967295;
	mul.lo.s64 	%rd21912, %rd2824, %rd2817;
	add.s64 	%rd21913, %rd21911, %rd21912;
	shr.u64 	%rd21914, %rd21913, 32;
	and.b64  	%rd21915, %rd21895, 4294967295;
	add.s64 	%rd21916, %rd21894, %rd21915;
	shr.u64 	%rd21917, %rd21916, 32;
	and.b64  	%rd21918, %rd21898, 4294967295;
	add.s64 	%rd21919, %rd21917, %rd21918;
	mad.lo.s64 	%rd21920, %rd2818, %rd2818, %rd21919;
	shr.u64 	%rd21921, %rd21920, 32;
	mul.lo.s64 	%rd21922, %rd2819, %rd2818;
	and.b64  	%rd21923, %rd21901, 4294967295;
	add.s64 	%rd21924, %rd21921, %rd21923;
	add.s64 	%rd21925, %rd21924, %rd21922;
	shr.u64 	%rd21926, %rd21925, 32;
	mul.lo.s64 	%rd21927, %rd2820, %rd2818;
	and.b64  	%rd21928, %rd21904, 4294967295;
	add.s64 	%rd21929, %rd21926, %rd21928;
	add.s64 	%rd21930, %rd21929, %rd21927;
	shr.u64 	%rd21931, %rd21930, 32;
	mul.lo.s64 	%rd21932, %rd2821, %rd2818;
	and.b64  	%rd21933, %rd21907, 4294967295;
	add.s64 	%rd21934, %rd21931, %rd21933;
	add.s64 	%rd21935, %rd21934, %rd21932;
	shr.u64 	%rd21936, %rd21935, 32;
	mul.lo.s64 	%rd21937, %rd2822, %rd2818;
	and.b64  	%rd21938, %rd21910, 4294967295;
	add.s64 	%rd21939, %rd21936, %rd21938;
	add.s64 	%rd21940, %rd21939, %rd21937;
	shr.u64 	%rd21941, %rd21940, 32;
	mul.lo.s64 	%rd21942, %rd2823, %rd2818;
	and.b64  	%rd21943, %rd21913, 4294967295;
	add.s64 	%rd21944, %rd21941, %rd21943;
	add.s64 	%rd21945, %rd21944, %rd21942;
	shr.u64 	%rd21946, %rd21945, 32;
	mul.lo.s64 	%rd21947, %rd2824, %rd2818;
	add.s64 	%rd21948, %rd21946, %rd21914;
	add.s64 	%rd21949, %rd21948, %rd21947;
	shr.u64 	%rd21950, %rd21949, 32;
	and.b64  	%rd21951, %rd21920, 4294967295;
	add.s64 	%rd21952, %rd21897, %rd21951;
	shr.u64 	%rd21953, %rd21952, 32;
	and.b64  	%rd21954, %rd21925, 4294967295;
	add.s64 	%rd21955, %rd21953, %rd21954;
	add.s64 	%rd21956, %rd21955, %rd21922;
	shr.u64 	%rd21957, %rd21956, 32;
	and.b64  	%rd21958, %rd21930, 4294967295;
	add.s64 	%rd21959, %rd21957, %rd21958;
	mad.lo.s64 	%rd21960, %rd2819, %rd2819, %rd21959;
	shr.u64 	%rd21961, %rd21960, 32;
	mul.lo.s64 	%rd21962, %rd2820, %rd2819;
	and.b64  	%rd21963, %rd21935, 4294967295;
	add.s64 	%rd21964, %rd21961, %rd21963;
	add.s64 	%rd21965, %rd21964, %rd21962;
	shr.u64 	%rd21966, %rd21965, 32;
	mul.lo.s64 	%rd21967, %rd2821, %rd2819;
	and.b64  	%rd21968, %rd21940, 4294967295;
	add.s64 	%rd21969, %rd21966, %rd21968;
	add.s64 	%rd21970, %rd21969, %rd21967;
	shr.u64 	%rd21971, %rd21970, 32;
	mul.lo.s64 	%rd21972, %rd2822, %rd2819;
	and.b64  	%rd21973, %rd21945, 4294967295;
	add.s64 	%rd21974, %rd21971, %rd21973;
	add.s64 	%rd21975, %rd21974, %rd21972;
	shr.u64 	%rd21976, %rd21975, 32;
	mul.lo.s64 	%rd21977, %rd2823, %rd2819;
	and.b64  	%rd21978, %rd21949, 4294967295;
	add.s64 	%rd21979, %rd21976, %rd21978;
	add.s64 	%rd21980, %rd21979, %rd21977;
	shr.u64 	%rd21981, %rd21980, 32;
	mul.lo.s64 	%rd21982, %rd2824, %rd2819;
	add.s64 	%rd21983, %rd21981, %rd21950;
	add.s64 	%rd21984, %rd21983, %rd21982;
	shr.u64 	%rd21985, %rd21984, 32;
	and.b64  	%rd21986, %rd21956, 4294967295;
	add.s64 	%rd21987, %rd21900, %rd21986;
	shr.u64 	%rd21988, %rd21987, 32;
	and.b64  	%rd21989, %rd21960, 4294967295;
	add.s64 	%rd21990, %rd21988, %rd21989;
	add.s64 	%rd21991, %rd21990, %rd21927;
	shr.u64 	%rd21992, %rd21991, 32;
	and.b64  	%rd21993, %rd21965, 4294967295;
	add.s64 	%rd21994, %rd21992, %rd21993;
	add.s64 	%rd21995, %rd21994, %rd21962;
	shr.u64 	%rd21996, %rd21995, 32;
	and.b64  	%rd21997, %rd21970, 4294967295;
	add.s64 	%rd21998, %rd21996, %rd21997;
	mad.lo.s64 	%rd21999, %rd2820, %rd2820, %rd21998;
	shr.u64 	%rd22000, %rd21999, 32;
	mul.lo.s64 	%rd22001, %rd2821, %rd2820;
	and.b64  	%rd22002, %rd21975, 4294967295;
	add.s64 	%rd22003, %rd22000, %rd22002;
	add.s64 	%rd22004, %rd22003, %rd22001;
	shr.u64 	%rd22005, %rd22004, 32;
	mul.lo.s64 	%rd22006, %rd2822, %rd2820;
	and.b64  	%rd22007, %rd21980, 4294967295;
	add.s64 	%rd22008, %rd22005, %rd22007;
	add.s64 	%rd22009, %rd22008, %rd22006;
	shr.u64 	%rd22010, %rd22009, 32;
	mul.lo.s64 	%rd22011, %rd2823, %rd2820;
	and.b64  	%rd22012, %rd21984, 4294967295;
	add.s64 	%rd22013, %rd22010, %rd22012;
	add.s64 	%rd22014, %rd22013, %rd22011;
	shr.u64 	%rd22015, %rd22014, 32;
	mul.lo.s64 	%rd22016, %rd2824, %rd2820;
	add.s64 	%rd22017, %rd22015, %rd21985;
	add.s64 	%rd22018, %rd22017, %rd22016;
	shr.u64 	%rd22019, %rd22018, 32;
	and.b64  	%rd22020, %rd21991, 4294967295;
	add.s64 	%rd22021, %rd21903, %rd22020;
	shr.u64 	%rd22022, %rd22021, 32;
	and.b64  	%rd22023, %rd21995, 4294967295;
	add.s64 	%rd22024, %rd22022, %rd22023;
	add.s64 	%rd22025, %rd22024, %rd21932;
	shr.u64 	%rd22026, %rd22025, 32;
	and.b64  	%rd22027, %rd21999, 4294967295;
	add.s64 	%rd22028, %rd22026, %rd22027;
	add.s64 	%rd22029, %rd22028, %rd21967;
	shr.u64 	%rd22030, %rd22029, 32;
	and.b64  	%rd22031, %rd22004, 4294967295;
	add.s64 	%rd22032, %rd22030, %rd22031;
	add.s64 	%rd22033, %rd22032, %rd22001;
	shr.u64 	%rd22034, %rd22033, 32;
	and.b64  	%rd22035, %rd22009, 4294967295;
	add.s64 	%rd22036, %rd22034, %rd22035;
	mad.lo.s64 	%rd22037, %rd2821, %rd2821, %rd22036;
	shr.u64 	%rd22038, %rd22037, 32;
	mul.lo.s64 	%rd22039, %rd2822, %rd2821;
	and.b64  	%rd22040, %rd22014, 4294967295;
	add.s64 	%rd22041, %rd22038, %rd22040;
	add.s64 	%rd22042, %rd22041, %rd22039;
	shr.u64 	%rd22043, %rd22042, 32;
	mul.lo.s64 	%rd22044, %rd2823, %rd2821;
	and.b64  	%rd22045, %rd22018, 4294967295;
	add.s64 	%rd22046, %rd22043, %rd22045;
	add.s64 	%rd22047, %rd22046, %rd22044;
	shr.u64 	%rd22048, %rd22047, 32;
	mul.lo.s64 	%rd22049, %rd2824, %rd2821;
	add.s64 	%rd22050, %rd22048, %rd22019;
	add.s64 	%rd22051, %rd22050, %rd22049;
	shr.u64 	%rd22052, %rd22051, 32;
	and.b64  	%rd22053, %rd22025, 4294967295;
	add.s64 	%rd22054, %rd21906, %rd22053;
	shr.u64 	%rd22055, %rd22054, 32;
	and.b64  	%rd22056, %rd22029, 4294967295;
	add.s64 	%rd22057, %rd22055, %rd22056;
	add.s64 	%rd22058, %rd22057, %rd21937;
	shr.u64 	%rd22059, %rd22058, 32;
	and.b64  	%rd22060, %rd22033, 4294967295;
	add.s64 	%rd22061, %rd22059, %rd22060;
	add.s64 	%rd22062, %rd22061, %rd21972;
	shr.u64 	%rd22063, %rd22062, 32;
	and.b64  	%rd22064, %rd22037, 4294967295;
	add.s64 	%rd22065, %rd22063, %rd22064;
	add.s64 	%rd22066, %rd22065, %rd22006;
	shr.u64 	%rd22067, %rd22066, 32;
	and.b64  	%rd22068, %rd22042, 4294967295;
	add.s64 	%rd22069, %rd22067, %rd22068;
	add.s64 	%rd22070, %rd22069, %rd22039;
	shr.u64 	%rd22071, %rd22070, 32;
	and.b64  	%rd22072, %rd22047, 4294967295;
	add.s64 	%rd22073, %rd22071, %rd22072;
	mad.lo.s64 	%rd22074, %rd2822, %rd2822, %rd22073;
	shr.u64 	%rd22075, %rd22074, 32;
	mul.lo.s64 	%rd22076, %rd2823, %rd2822;
	and.b64  	%rd22077, %rd22051, 4294967295;
	add.s64 	%rd22078, %rd22075, %rd22077;
	add.s64 	%rd22079, %rd22078, %rd22076;
	shr.u64 	%rd22080, %rd22079, 32;
	mul.lo.s64 	%rd22081, %rd2824, %rd2822;
	add.s64 	%rd22082, %rd22080, %rd22052;
	add.s64 	%rd22083, %rd22082, %rd22081;
	shr.u64 	%rd22084, %rd22083, 32;
	and.b64  	%rd22085, %rd22058, 4294967295;
	add.s64 	%rd22086, %rd21909, %rd22085;
	shr.u64 	%rd22087, %rd22086, 32;
	and.b64  	%rd22088, %rd22062, 4294967295;
	add.s64 	%rd22089, %rd22087, %rd22088;
	add.s64 	%rd22090, %rd22089, %rd21942;
	shr.u64 	%rd22091, %rd22090, 32;
	and.b64  	%rd22092, %rd22066, 4294967295;
	add.s64 	%rd22093, %rd22091, %rd22092;
	add.s64 	%rd22094, %rd22093, %rd21977;
	shr.u64 	%rd22095, %rd22094, 32;
	and.b64  	%rd22096, %rd22070, 4294967295;
	add.s64 	%rd22097, %rd22095, %rd22096;
	add.s64 	%rd22098, %rd22097, %rd22011;
	shr.u64 	%rd22099, %rd22098, 32;
	and.b64  	%rd22100, %rd22074, 4294967295;
	add.s64 	%rd22101, %rd22099, %rd22100;
	add.s64 	%rd22102, %rd22101, %rd22044;
	shr.u64 	%rd22103, %rd22102, 32;
	and.b64  	%rd22104, %rd22079, 4294967295;
	add.s64 	%rd22105, %rd22103, %rd22104;
	add.s64 	%rd22106, %rd22105, %rd22076;
	shr.u64 	%rd22107, %rd22106, 32;
	and.b64  	%rd22108, %rd22083, 4294967295;
	add.s64 	%rd22109, %rd22107, %rd22108;
	mad.lo.s64 	%rd22110, %rd2823, %rd2823, %rd22109;
	shr.u64 	%rd22111, %rd22110, 32;
	mul.lo.s64 	%rd22112, %rd2824, %rd2823;
	add.s64 	%rd22113, %rd22111, %rd22084;
	add.s64 	%rd22114, %rd22113, %rd22112;
	shr.u64 	%rd22115, %rd22114, 32;
	and.b64  	%rd22116, %rd22090, 4294967295;
	add.s64 	%rd22117, %rd21912, %rd22116;
	shr.u64 	%rd22118, %rd22117, 32;
	and.b64  	%rd22119, %rd22094, 4294967295;
	add.s64 	%rd22120, %rd22118, %rd22119;
	add.s64 	%rd22121, %rd22120, %rd21947;
	shr.u64 	%rd22122, %rd22121, 32;
	and.b64  	%rd22123, %rd22098, 4294967295;
	add.s64 	%rd22124, %rd22122, %rd22123;
	add.s64 	%rd22125, %rd22124, %rd21982;
	shr.u64 	%rd22126, %rd22125, 32;
	and.b64  	%rd22127, %rd22102, 4294967295;
	add.s64 	%rd22128, %rd22126, %rd22127;
	add.s64 	%rd22129, %rd22128, %rd22016;
	shr.u64 	%rd22130, %rd22129, 32;
	and.b64  	%rd22131, %rd22106, 4294967295;
	add.s64 	%rd22132, %rd22130, %rd22131;
	add.s64 	%rd22133, %rd22132, %rd22049;
	shr.u64 	%rd22134, %rd22133, 32;
	and.b64  	%rd22135, %rd22110, 4294967295;
	add.s64 	%rd22136, %rd22134, %rd22135;
	add.s64 	%rd22137, %rd22136, %rd22081;
	shr.u64 	%rd22138, %rd22137, 32;
	and.b64  	%rd22139, %rd22114, 4294967295;
	add.s64 	%rd22140, %rd22138, %rd22139;
	add.s64 	%rd22141, %rd22140, %rd22112;
	shr.u64 	%rd22142, %rd22141, 32;
	add.s64 	%rd22143, %rd22142, %rd22115;
	mad.lo.s64 	%rd22144, %rd2824, %rd2824, %rd22143;
	{ .reg .b32 tmp; mov.b64 {tmp, %r3821}, %rd22144; }
	mul.lo.s32 	%r3822, %r9, %r3820;
	cvt.u64.u32 	%rd22145, %r3822;
	and.b64  	%rd22146, %rd21892, 4294967293;
	mad.lo.s64 	%rd22147, %rd2, %rd22145, %rd22146;
	shr.u64 	%rd22148, %rd22147, 32;
	and.b64  	%rd22149, %rd21916, 4294967295;
	add.s64 	%rd22150, %rd22148, %rd22149;
	mad.lo.s64 	%rd22151, %rd3, %rd22145, %rd22150;
	cvt.u32.u64 	%r3823, %rd22151;
	shr.u64 	%rd22152, %rd22151, 32;
	and.b64  	%rd22153, %rd21952, 4294967295;
	add.s64 	%rd22154, %rd22152, %rd22153;
	mad.lo.s64 	%rd22155, %rd4, %rd22145, %rd22154;
	shr.u64 	%rd22156, %rd22155, 32;
	and.b64  	%rd22157, %rd21987, 4294967295;
	add.s64 	%rd22158, %rd22156, %rd22157;
	mad.lo.s64 	%rd22159, %rd5, %rd22145, %rd22158;
	shr.u64 	%rd22160, %rd22159, 32;
	and.b64  	%rd22161, %rd22021, 4294967295;
	add.s64 	%rd22162, %rd22160, %rd22161;
	mad.lo.s64 	%rd22163, %rd6, %rd22145, %rd22162;
	shr.u64 	%rd22164, %rd22163, 32;
	and.b64  	%rd22165, %rd22054, 4294967295;
	add.s64 	%rd22166, %rd22164, %rd22165;
	mad.lo.s64 	%rd22167, %rd7, %rd22145, %rd22166;
	shr.u64 	%rd22168, %rd22167, 32;
	and.b64  	%rd22169, %rd22086, 4294967295;
	add.s64 	%rd22170, %rd22168, %rd22169;
	mad.lo.s64 	%rd22171, %rd8, %rd22145, %rd22170;
	shr.u64 	%rd22172, %rd22171, 32;
	and.b64  	%rd22173, %rd22117, 4294967295;
	add.s64 	%rd22174, %rd22172, %rd22173;
	mad.lo.s64 	%rd22175, %rd9, %rd22145, %rd22174;
	shr.u64 	%rd22176, %rd22175, 32;
	and.b64  	%rd22177, %rd22121, 4294967295;
	add.s64 	%rd22178, %rd22176, %rd22177;
	shr.u64 	%rd22179, %rd22178, 32;
	and.b64  	%rd22180, %rd22125, 4294967295;
	add.s64 	%rd22181, %rd22179, %rd22180;
	shr.u64 	%rd22182, %rd22181, 32;
	and.b64  	%rd22183, %rd22129, 4294967295;
	add.s64 	%rd22184, %rd22182, %rd22183;
	shr.u64 	%rd22185, %rd22184, 32;
	and.b64  	%rd22186, %rd22133, 4294967295;
	add.s64 	%rd22187, %rd22185, %rd22186;
	shr.u64 	%rd22188, %rd22187, 32;
	and.b64  	%rd22189, %rd22137, 4294967295;
	add.s64 	%rd22190, %rd22188, %rd22189;
	shr.u64 	%rd22191, %rd22190, 32;
	and.b64  	%rd22192, %rd22141, 4294967295;
	add.s64 	%rd22193, %rd22191, %rd22192;
	shr.u64 	%rd22194, %rd22193, 32;
	and.b64  	%rd22195, %rd22144, 4294967295;
	add.s64 	%rd22196, %rd22194, %rd22195;
	{ .reg .b32 tmp; mov.b64 {tmp, %r3824}, %rd22196; }
	add.s32 	%r3825, %r3821, %r3824;
	mul.lo.s32 	%r3826, %r9, %r3823;
	cvt.u64.u32 	%rd22197, %r3826;
	and.b64  	%rd22198, %rd22151, 4294967295;
	mad.lo.s64 	%rd22199, %rd2, %rd22197, %rd22198;
	shr.u64 	%rd22200, %rd22199, 32;
	and.b64  	%rd22201, %rd22155, 4294967295;
	add.s64 	%rd22202, %rd22200, %rd22201;
	mad.lo.s64 	%rd22203, %rd3, %rd22197, %rd22202;
	cvt.u32.u64 	%r3827, %rd22203;
	shr.u64 	%rd22204, %rd22203, 32;
	and.b64  	%rd22205, %rd22159, 4294967295;
	add.s64 	%rd22206, %rd22204, %rd22205;
	mad.lo.s64 	%rd22207, %rd4, %rd22197, %rd22206;
	shr.u64 	%rd22208, %rd22207, 32;
	and.b64  	%rd22209, %rd22163, 4294967295;
	add.s64 	%rd22210, %rd22208, %rd22209;
	mad.lo.s64 	%rd22211, %rd5, %rd22197, %rd22210;
	shr.u64 	%rd22212, %rd22211, 32;
	and.b64  	%rd22213, %rd22167, 4294967295;
	add.s64 	%rd22214, %rd22212, %rd22213;
	mad.lo.s64 	%rd22215, %rd6, %rd22197, %rd22214;
	shr.u64 	%rd22216, %rd22215, 32;
	and.b64  	%rd22217, %rd22171, 4294967295;
	add.s64 	%rd22218, %rd22216, %rd22217;
	mad.lo.s64 	%rd22219, %rd7, %rd22197, %rd22218;
	shr.u64 	%rd22220, %rd22219, 32;
	and.b64  	%rd22221, %rd22175, 4294967295;
	add.s64 	%rd22222, %rd22220, %rd22221;
	mad.lo.s64 	%rd22223, %rd8, %rd22197, %rd22222;
	shr.u64 	%rd22224, %rd22223, 32;
	and.b64  	%rd22225, %rd22178, 4294967295;
	add.s64 	%rd22226, %rd22224, %rd22225;
	mad.lo.s64 	%rd22227, %rd9, %rd22197, %rd22226;
	shr.u64 	%rd22228, %rd22227, 32;
	and.b64  	%rd22229, %rd22181, 4294967295;
	add.s64 	%rd22230, %rd22228, %rd22229;
	shr.u64 	%rd22231, %rd22230, 32;
	and.b64  	%rd22232, %rd22184, 4294967295;
	add.s64 	%rd22233, %rd22231, %rd22232;
	shr.u64 	%rd22234, %rd22233, 32;
	and.b64  	%rd22235, %rd22187, 4294967295;
	add.s64 	%rd22236, %rd22234, %rd22235;
	shr.u64 	%rd22237, %rd22236, 32;
	and.b64  	%rd22238, %rd22190, 4294967295;
	add.s64 	%rd22239, %rd22237, %rd22238;
	shr.u64 	%rd22240, %rd22239, 32;
	and.b64  	%rd22241, %rd22193, 4294967295;
	add.s64 	%rd22242, %rd22240, %rd22241;
	shr.u64 	%rd22243, %rd22242, 32;
	and.b64  	%rd22244, %rd22196, 4294967295;
	add.s64 	%rd22245, %rd22243, %rd22244;
	{ .reg .b32 tmp; mov.b64 {tmp, %r3828}, %rd22245; }
	add.s32 	%r3829, %r3825, %r3828;
	mul.lo.s32 	%r3830, %r9, %r3827;
	cvt.u64.u32 	%rd22246, %r3830;
	and.b64  	%rd22247, %rd22203, 4294967295;
	mad.lo.s64 	%rd22248, %rd2, %rd22246, %rd22247;
	shr.u64 	%rd22249, %rd22248, 32;
	and.b64  	%rd22250, %rd22207, 4294967295;
	add.s64 	%rd22251, %rd22249, %rd22250;
	mad.lo.s64 	%rd22252, %rd3, %rd22246, %rd22251;
	cvt.u32.u64 	%r3831, %rd22252;
	shr.u64 	%rd22253, %rd22252, 32;
	and.b64  	%rd22254, %rd22211, 4294967295;
	add.s64 	%rd22255, %rd22253, %rd22254;
	mad.lo.s64 	%rd22256, %rd4, %rd22246, %rd22255;
	shr.u64 	%rd22257, %rd22256, 32;
	and.b64  	%rd22258, %rd22215, 4294967295;
	add.s64 	%rd22259, %rd22257, %rd22258;
	mad.lo.s64 	%rd22260, %rd5, %rd22246, %rd22259;
	shr.u64 	%rd22261, %rd22260, 32;
	and.b64  	%rd22262, %rd22219, 4294967295;
	add.s64 	%rd22263, %rd22261, %rd22262;
	mad.lo.s64 	%rd22264, %rd6, %rd22246, %rd22263;
	shr.u64 	%rd22265, %rd22264, 32;
	and.b64  	%rd22266, %rd22223, 4294967295;
	add.s64 	%rd22267, %rd22265, %rd22266;
	mad.lo.s64 	%rd22268, %rd7, %rd22246, %rd22267;
	shr.u64 	%rd22269, %rd22268, 32;
	and.b64  	%rd22270, %rd22227, 4294967295;
	add.s64 	%rd22271, %rd22269, %rd22270;
	mad.lo.s64 	%rd22272, %rd8, %rd22246, %rd22271;
	shr.u64 	%rd22273, %rd22272, 32;
	and.b64  	%rd22274, %rd22230, 4294967295;
	add.s64 	%rd22275, %rd22273, %rd22274;
	mad.lo.s64 	%rd22276, %rd9, %rd22246, %rd22275;
	shr.u64 	%rd22277, %rd22276, 32;
	and.b64  	%rd22278, %rd22233, 4294967295;
	add.s64 	%rd22279, %rd22277, %rd22278;
	shr.u64 	%rd22280, %rd22279, 32;
	and.b64  	%rd22281, %rd22236, 4294967295;
	add.s64 	%rd22282, %rd22280, %rd22281;
	shr.u64 	%rd22283, %rd22282, 32;
	and.b64  	%rd22284, %rd22239, 4294967295;
	add.s64 	%rd22285, %rd22283, %rd22284;
	shr.u64 	%rd22286, %rd22285, 32;
	and.b64  	%rd22287, %rd22242, 4294967295;
	add.s64 	%rd22288, %rd22286, %rd22287;
	shr.u64 	%rd22289, %rd22288, 32;
	and.b64  	%rd22290, %rd22245, 4294967295;
	add.s64 	%rd22291, %rd22289, %rd22290;
	{ .reg .b32 tmp; mov.b64 {tmp, %r3832}, %rd22291; }
	add.s32 	%r3833, %r3829, %r3832;
	mul.lo.s32 	%r3834, %r9, %r3831;
	cvt.u64.u32 	%rd22292, %r3834;
	and.b64  	%rd22293, %rd22252, 4294967295;
	mad.lo.s64 	%rd22294, %rd2, %rd22292, %rd22293;
	shr.u64 	%rd22295, %rd22294, 32;
	and.b64  	%rd22296, %rd22256, 4294967295;
	add.s64 	%rd22297, %rd22295, %rd22296;
	mad.lo.s64 	%rd22298, %rd3, %rd22292, %rd22297;
	cvt.u32.u64 	%r3835, %rd22298;
	shr.u64 	%rd22299, %rd22298, 32;
	and.b64  	%rd22300, %rd22260, 4294967295;
	add.s64 	%rd22301, %rd22299, %rd22300;
	mad.lo.s64 	%rd22302, %rd4, %rd22292, %rd22301;
	shr.u64 	%rd22303, %rd22302, 32;
	and.b64  	%rd22304, %rd22264, 4294967295;
	add.s64 	%rd22305, %rd22303, %rd22304;
	mad.lo.s64 	%rd22306, %rd5, %rd22292, %rd22305;
	shr.u64 	%rd22307, %rd22306, 32;
	and.b64  	%rd22308, %rd22268, 4294967295;
	add.s64 	%rd22309, %rd22307, %rd22308;
	mad.lo.s64 	%rd22310, %rd6, %rd22292, %rd22309;
	shr.u64 	%rd22311, %rd22310, 32;
	and.b64  	%rd22312, %rd22272, 4294967295;
	add.s64 	%rd22313, %rd22311, %rd22312;
	mad.lo.s64 	%rd22314, %rd7, %rd22292, %rd22313;
	shr.u64 	%rd22315, %rd22314, 32;
	and.b64  	%rd22316, %rd22276, 4294967295;
	add.s64 	%rd22317, %rd22315, %rd22316;
	mad.lo.s64 	%rd22318, %rd8, %rd22292, %rd22317;
	shr.u64 	%rd22319, %rd22318, 32;
	and.b64  	%rd22320, %rd22279, 4294967295;
	add.s64 	%rd22321, %rd22319, %rd22320;
	mad.lo.s64 	%rd22322, %rd9, %rd22292, %rd22321;
	shr.u64 	%rd22323, %rd22322, 32;
	and.b64  	%rd22324, %rd22282, 4294967295;
	add.s64 	%rd22325, %rd22323, %rd22324;
	shr.u64 	%rd22326, %rd22325, 32;
	and.b64  	%rd22327, %rd22285, 4294967295;
	add.s64 	%rd22328, %rd22326, %rd22327;
	shr.u64 	%rd22329, %rd22328, 32;
	and.b64  	%rd22330, %rd22288, 4294967295;
	add.s64 	%rd22331, %rd22329, %rd22330;
	shr.u64 	%rd22332, %rd22331, 32;
	and.b64  	%rd22333, %rd22291, 4294967295;
	add.s64 	%rd22334, %rd22332, %rd22333;
	{ .reg .b32 tmp; mov.b64 {tmp, %r3836}, %rd22334; }
	add.s32 	%r3837, %r3833, %r3836;
	mul.lo.s32 	%r3838, %r9, %r3835;
	cvt.u64.u32 	%rd22335, %r3838;
	and.b64  	%rd22336, %rd22298, 4294967295;
	mad.lo.s64 	%rd22337, %rd2, %rd22335, %rd22336;
	shr.u64 	%rd22338, %rd22337, 32;
	and.b64  	%rd22339, %rd22302, 4294967295;
	add.s64 	%rd22340, %rd22338, %rd22339;
	mad.lo.s64 	%rd22341, %rd3, %rd22335, %rd22340;
	cvt.u32.u64 	%r3839, %rd22341;
	shr.u64 	%rd22342, %rd22341, 32;
	and.b64  	%rd22343, %rd22306, 4294967295;
	add.s64 	%rd22344, %rd22342, %rd22343;
	mad.lo.s64 	%rd22345, %rd4, %rd22335, %rd22344;
	shr.u64 	%rd22346, %rd22345, 32;
	and.b64  	%rd22347, %rd22310, 4294967295;
	add.s64 	%rd22348, %rd22346, %rd22347;
	mad.lo.s64 	%rd22349, %rd5, %rd22335, %rd22348;
	shr.u64 	%rd22350, %rd22349, 32;
	and.b64  	%rd22351, %rd22314, 4294967295;
	add.s64 	%rd22352, %rd22350, %rd22351;
	mad.lo.s64 	%rd22353, %rd6, %rd22335, %rd22352;
	shr.u64 	%rd22354, %rd22353, 32;
	and.b64  	%rd22355, %rd22318, 4294967295;
	add.s64 	%rd22356, %rd22354, %rd22355;
	mad.lo.s64 	%rd22357, %rd7, %rd22335, %rd22356;
	shr.u64 	%rd22358, %rd22357, 32;
	and.b64  	%rd22359, %rd22322, 4294967295;
	add.s64 	%rd22360, %rd22358, %rd22359;
	mad.lo.s64 	%rd22361, %rd8, %rd22335, %rd22360;
	shr.u64 	%rd22362, %rd22361, 32;
	and.b64  	%rd22363, %rd22325, 4294967295;
	add.s64 	%rd22364, %rd22362, %rd22363;
	mad.lo.s64 	%rd22365, %rd9, %rd22335, %rd22364;
	shr.u64 	%rd22366, %rd22365, 32;
	and.b64  	%rd22367, %rd22328, 4294967295;
	add.s64 	%rd22368, %rd22366, %rd22367;
	shr.u64 	%rd22369, %rd22368, 32;
	and.b64  	%rd22370, %rd22331, 4294967295;
	add.s64 	%rd22371, %rd22369, %rd22370;
	shr.u64 	%rd22372, %rd22371, 32;
	and.b64  	%rd22373, %rd22334, 4294967295;
	add.s64 	%rd22374, %rd22372, %rd22373;
	{ .reg .b32 tmp; mov.b64 {tmp, %r3840}, %rd22374; }
	add.s32 	%r3841, %r3837, %r3840;
	mul.lo.s32 	%r3842, %r9, %r3839;
	cvt.u64.u32 	%rd22375, %r3842;
	and.b64  	%rd22376, %rd22341, 4294967295;
	mad.lo.s64 	%rd22377, %rd2, %rd22375, %rd22376;
	shr.u64 	%rd22378, %rd22377, 32;
	and.b64  	%rd22379, %rd22345, 4294967295;
	add.s64 	%rd22380, %rd22378, %rd22379;
	mad.lo.s64 	%rd22381, %rd3, %rd22375, %rd22380;
	cvt.u32.u64 	%r3843, %rd22381;
	shr.u64 	%rd22382, %rd22381, 32;
	and.b64  	%rd22383, %rd22349, 4294967295;
	add.s64 	%rd22384, %rd22382, %rd22383;
	mad.lo.s64 	%rd22385, %rd4, %rd22375, %rd22384;
	shr.u64 	%rd22386, %rd22385, 32;
	and.b64  	%rd22387, %rd22353, 4294967295;
	add.s64 	%rd22388, %rd22386, %rd22387;
	mad.lo.s64 	%rd22389, %rd5, %rd22375, %rd22388;
	shr.u64 	%rd22390, %rd22389, 32;
	and.b64  	%rd22391, %rd22357, 4294967295;
	add.s64 	%rd22392, %rd22390, %rd22391;
	mad.lo.s64 	%rd22393, %rd6, %rd22375, %rd22392;
	shr.u64 	%rd22394, %rd22393, 32;
	and.b64  	%rd22395, %rd22361, 4294967295;
	add.s64 	%rd22396, %rd22394, %rd22395;
	mad.lo.s64 	%rd22397, %rd7, %rd22375, %rd22396;
	shr.u64 	%rd22398, %rd22397, 32;
	and.b64  	%rd22399, %rd22365, 4294967295;
	add.s64 	%rd22400, %rd22398, %rd22399;
	mad.lo.s64 	%rd22401, %rd8, %rd22375, %rd22400;
	shr.u64 	%rd22402, %rd22401, 32;
	and.b64  	%rd22403, %rd22368, 4294967295;
	add.s64 	%rd22404, %rd22402, %rd22403;
	mad.lo.s64 	%rd22405, %rd9, %rd22375, %rd22404;
	shr.u64 	%rd22406, %rd22405, 32;
	and.b64  	%rd22407, %rd22371, 4294967295;
	add.s64 	%rd22408, %rd22406, %rd22407;
	shr.u64 	%rd22409, %rd22408, 32;
	and.b64  	%rd22410, %rd22374, 4294967295;
	add.s64 	%rd22411, %rd22409, %rd22410;
	{ .reg .b32 tmp; mov.b64 {tmp, %r3844}, %rd22411; }
	add.s32 	%r3845, %r3841, %r3844;
	mul.lo.s32 	%r3846, %r9, %r3843;
	cvt.u64.u32 	%rd22412, %r3846;
	and.b64  	%rd22413, %rd22381, 4294967295;
	mad.lo.s64 	%rd22414, %rd2, %rd22412, %rd22413;
	shr.u64 	%rd22415, %rd22414, 32;
	and.b64  	%rd22416, %rd22385, 4294967295;
	add.s64 	%rd22417, %rd22415, %rd22416;
	mad.lo.s64 	%rd22418, %rd3, %rd22412, %rd22417;
	cvt.u32.u64 	%r3847, %rd22418;
	shr.u64 	%rd22419, %rd22418, 32;
	and.b64  	%rd22420, %rd22389, 4294967295;
	add.s64 	%rd22421, %rd22419, %rd22420;
	mad.lo.s64 	%rd22422, %rd4, %rd22412, %rd22421;
	shr.u64 	%rd22423, %rd22422, 32;
	and.b64  	%rd22424, %rd22393, 4294967295;
	add.s64 	%rd22425, %rd22423, %rd22424;
	mad.lo.s64 	%rd22426, %rd5, %rd22412, %rd22425;
	shr.u64 	%rd22427, %rd22426, 32;
	and.b64  	%rd22428, %rd22397, 4294967295;
	add.s64 	%rd22429, %rd22427, %rd22428;
	mad.lo.s64 	%rd22430, %rd6, %rd22412, %rd22429;
	shr.u64 	%rd22431, %rd22430, 32;
	and.b64  	%rd22432, %rd22401, 4294967295;
	add.s64 	%rd22433, %rd22431, %rd22432;
	mad.lo.s64 	%rd22434, %rd7, %rd22412, %rd22433;
	shr.u64 	%rd22435, %rd22434, 32;
	and.b64  	%rd22436, %rd22405, 4294967295;
	add.s64 	%rd22437, %rd22435, %rd22436;
	mad.lo.s64 	%rd22438, %rd8, %rd22412, %rd22437;
	shr.u64 	%rd22439, %rd22438, 32;
	and.b64  	%rd22440, %rd22408, 4294967295;
	add.s64 	%rd22441, %rd22439, %rd22440;
	mad.lo.s64 	%rd22442, %rd9, %rd22412, %rd22441;
	shr.u64 	%rd22443, %rd22442, 32;
	and.b64  	%rd22444, %rd22411, 4294967295;
	add.s64 	%rd22445, %rd22443, %rd22444;
	{ .reg .b32 tmp; mov.b64 {tmp, %r3848}, %rd22445; }
	add.s32 	%r3849, %r3845, %r3848;
	mul.lo.s32 	%r3850, %r9, %r3847;
	cvt.u64.u32 	%rd22446, %r3850;
	and.b64  	%rd22447, %rd22418, 4294967295;
	mad.lo.s64 	%rd22448, %rd2, %rd22446, %rd22447;
	shr.u64 	%rd22449, %rd22448, 32;
	and.b64  	%rd22450, %rd22422, 4294967295;
	add.s64 	%rd22451, %rd22449, %rd22450;
	mad.lo.s64 	%rd47667, %rd3, %rd22446, %rd22451;
	shr.u64 	%rd22452, %rd47667, 32;
	and.b64  	%rd22453, %rd22426, 4294967295;
	add.s64 	%rd22454, %rd22452, %rd22453;
	mad.lo.s64 	%rd47666, %rd4, %rd22446, %rd22454;
	cvt.u32.u64 	%r1427, %rd47666;
	shr.u64 	%rd22455, %rd47666, 32;
	and.b64  	%rd22456, %rd22430, 4294967295;
	add.s64 	%rd22457, %rd22455, %rd22456;
	mad.lo.s64 	%rd47665, %rd5, %rd22446, %rd22457;
	cvt.u32.u64 	%r1428, %rd47665;
	shr.u64 	%rd22458, %rd47665, 32;
	and.b64  	%rd22459, %rd22434, 4294967295;
	add.s64 	%rd22460, %rd22458, %rd22459;
	mad.lo.s64 	%rd47664, %rd6, %rd22446, %rd22460;
	cvt.u32.u64 	%r1429, %rd47664;
	shr.u64 	%rd22461, %rd47664, 32;
	and.b64  	%rd22462, %rd22438, 4294967295;
	add.s64 	%rd22463, %rd22461, %rd22462;
	mad.lo.s64 	%rd47663, %rd7, %rd22446, %rd22463;
	cvt.u32.u64 	%r1430, %rd47663;
	shr.u64 	%rd22464, %rd47663, 32;
	and.b64  	%rd22465, %rd22442, 4294967295;
	add.s64 	%rd22466, %rd22464, %rd22465;
	mad.lo.s64 	%rd47662, %rd8, %rd22446, %rd22466;
	cvt.u32.u64 	%r1431, %rd47662;
	shr.u64 	%rd22467, %rd47662, 32;
	and.b64  	%rd22468, %rd22445, 4294967295;
	add.s64 	%rd22469, %rd22467, %rd22468;
	mad.lo.s64 	%rd47661, %rd9, %rd22446, %rd22469;
	cvt.u32.u64 	%r1432, %rd47661;
	{ .reg .b32 tmp; mov.b64 {tmp, %r3851}, %rd47661; }
	add.s32 	%r6974, %r3849, %r3851;
	setp.gt.u32 	%p911, %r6974, %r3819;
	@%p911 bra 	$L__BB0_1600;
	cvt.u32.u64 	%r3852, %rd9;
	setp.lt.u32 	%p912, %r6974, %r3852;
	@%p912 bra 	$L__BB0_1601;
	cvt.u32.u64 	%r3853, %rd8;
	setp.lt.u32 	%p913, %r3853, %r1432;
	@%p913 bra 	$L__BB0_1600;
	cvt.u32.u64 	%r3854, %rd8;
	setp.gt.u32 	%p914, %r3854, %r1432;
	@%p914 bra 	$L__BB0_1601;
	cvt.u32.u64 	%r3855, %rd7;
	setp.lt.u32 	%p915, %r3855, %r1431;
	@%p915 bra 	$L__BB0_1600;
	cvt.u32.u64 	%r3856, %rd7;
	setp.gt.u32 	%p916, %r3856, %r1431;
	@%p916 bra 	$L__BB0_1601;
	cvt.u32.u64 	%r3857, %rd6;
	setp.lt.u32 	%p917, %r3857, %r1430;
	@%p917 bra 	$L__BB0_1600;
	cvt.u32.u64 	%r3858, %rd6;
	setp.gt.u32 	%p918, %r3858, %r1430;
	@%p918 bra 	$L__BB0_1601;
	cvt.u32.u64 	%r3859, %rd5;
	setp.lt.u32 	%p919, %r3859, %r1429;
	@%p919 bra 	$L__BB0_1600;
	setp.gt.u32 	%p920, %r3859, %r1429;
	@%p920 bra 	$L__BB0_1601;
	cvt.u32.u64 	%r3861, %rd4;
	setp.lt.u32 	%p921, %r3861, %r1428;
	@%p921 bra 	$L__BB0_1600;
	setp.gt.u32 	%p922, %r3861, %r1428;
	@%p922 bra 	$L__BB0_1601;
	cvt.u32.u64 	%r3863, %rd3;
	setp.lt.u32 	%p923, %r3863, %r1427;
	@%p923 bra 	$L__BB0_1600;
	cvt.u32.u64 	%r3865, %rd2;
	setp.gt.u32 	%p924, %r3863, %r1427;
	cvt.u32.u64 	%r3866, %rd47667;
	setp.gt.u32 	%p925, %r3865, %r3866;
	or.pred  	%p926, %p924, %p925;
	@%p926 bra 	$L__BB0_1601;
$L__BB0_1600:
	cvt.u32.u64 	%r3867, %rd9;
	and.b64  	%rd22471, %rd47667, 4294967295;
	sub.s64 	%rd47667, %rd22471, %rd2;
	shr.u64 	%rd22472, %rd47667, 63;
	and.b64  	%rd22473, %rd47666, 4294967295;
	add.s64 	%rd22474, %rd22472, %rd3;
	sub.s64 	%rd47666, %rd22473, %rd22474;
	shr.u64 	%rd22475, %rd47666, 63;
	and.b64  	%rd22476, %rd47665, 4294967295;
	add.s64 	%rd22477, %rd22475, %rd4;
	sub.s64 	%rd47665, %rd22476, %rd22477;
	shr.u64 	%rd22478, %rd47665, 63;
	and.b64  	%rd22479, %rd47664, 4294967295;
	add.s64 	%rd22480, %rd22478, %rd5;
	sub.s64 	%rd47664, %rd22479, %rd22480;
	shr.u64 	%rd22481, %rd47664, 63;
	and.b64  	%rd22482, %rd47663, 4294967295;
	add.s64 	%rd22483, %rd22481, %rd6;
	sub.s64 	%rd47663, %rd22482, %rd22483;
	shr.u64 	%rd22484, %rd47663, 63;
	and.b64  	%rd22485, %rd47662, 4294967295;
	add.s64 	%rd22486, %rd22484, %rd7;
	sub.s64 	%rd47662, %rd22485, %rd22486;
	shr.u64 	%rd22487, %rd47662, 63;
	and.b64  	%rd22488, %rd47661, 4294967295;
	add.s64 	%rd22489, %rd22487, %rd8;
	sub.s64 	%rd47661, %rd22488, %rd22489;
	shr.u64 	%rd22490, %rd47661, 63;
	cvt.u32.u64 	%r3868, %rd22490;
	add.s32 	%r3869, %r3867, %r3868;
	sub.s32 	%r6974, %r6974, %r3869;
$L__BB0_1601:
	and.b64  	%rd22491, %rd47667, 4294967295;
	cvt.u64.u32 	%rd2846, %r6964;
	sub.s64 	%rd22492, %rd22491, %rd2846;
	shr.u64 	%rd22493, %rd22492, 63;
	cvt.u32.u64 	%r6976, %rd22492;
	and.b64  	%rd22494, %rd47666, 4294967295;
	and.b64  	%rd2847, %rd47607, 4294967295;
	add.s64 	%rd22495, %rd22493, %rd2847;
	sub.s64 	%rd47673, %rd22494, %rd22495;
	shr.u64 	%rd22496, %rd47673, 63;
	and.b64  	%rd22497, %rd47665, 4294967295;
	and.b64  	%rd2849, %rd47608, 4294967295;
	add.s64 	%rd22498, %rd22496, %rd2849;
	sub.s64 	%rd47672, %rd22497, %rd22498;
	shr.u64 	%rd22499, %rd47672, 63;
	and.b64  	%rd22500, %rd47664, 4294967295;
	and.b64  	%rd2851, %rd47609, 4294967295;
	add.s64 	%rd22501, %rd22499, %rd2851;
	sub.s64 	%rd47671, %rd22500, %rd22501;
	shr.u64 	%rd22502, %rd47671, 63;
	and.b64  	%rd22503, %rd47663, 4294967295;
	and.b64  	%rd2853, %rd47610, 4294967295;
	add.s64 	%rd22504, %rd22502, %rd2853;
	sub.s64 	%rd47670, %rd22503, %rd22504;
	shr.u64 	%rd22505, %rd47670, 63;
	and.b64  	%rd22506, %rd47662, 4294967295;
	and.b64  	%rd2855, %rd47611, 4294967295;
	add.s64 	%rd22507, %rd22505, %rd2855;
	sub.s64 	%rd47669, %rd22506, %rd22507;
	shr.u64 	%rd22508, %rd47669, 63;
	and.b64  	%rd22509, %rd47661, 4294967295;
	and.b64  	%rd2857, %rd47612, 4294967295;
	add.s64 	%rd22510, %rd22508, %rd2857;
	sub.s64 	%rd47668, %rd22509, %rd22510;
	shr.u64 	%rd22511, %rd47668, 63;
	cvt.u64.u32 	%rd22512, %r6974;
	and.b64  	%rd2859, %rd47613, 4294967295;
	add.s64 	%rd22513, %rd22511, %rd2859;
	sub.s64 	%rd22514, %rd22512, %rd22513;
	setp.gt.s64 	%p927, %rd22514, -1;
	cvt.u32.u64 	%r6975, %rd22514;
	@%p927 bra 	$L__BB0_1603;
	cvt.u32.u64 	%r3870, %rd9;
	cvt.u32.u64 	%r3871, %rd2;
	add.s32 	%r6976, %r3871, %r6976;
	setp.lt.u32 	%p928, %r6976, %r3871;
	selp.u64 	%rd22515, 1, 0, %p928;
	and.b64  	%rd22516, %rd47673, 4294967295;
	add.s64 	%rd22517, %rd22516, %rd22515;
	add.s64 	%rd47673, %rd22517, %rd3;
	shr.u64 	%rd22518, %rd47673, 32;
	and.b64  	%rd22519, %rd47672, 4294967295;
	add.s64 	%rd22520, %rd22518, %rd22519;
	add.s64 	%rd47672, %rd22520, %rd4;
	shr.u64 	%rd22521, %rd47672, 32;
	and.b64  	%rd22522, %rd47671, 4294967295;
	add.s64 	%rd22523, %rd22521, %rd22522;
	add.s64 	%rd47671, %rd22523, %rd5;
	shr.u64 	%rd22524, %rd47671, 32;
	and.b64  	%rd22525, %rd47670, 4294967295;
	add.s64 	%rd22526, %rd22524, %rd22525;
	add.s64 	%rd47670, %rd22526, %rd6;
	shr.u64 	%rd22527, %rd47670, 32;
	and.b64  	%rd22528, %rd47669, 4294967295;
	add.s64 	%rd22529, %rd22527, %rd22528;
	add.s64 	%rd47669, %rd22529, %rd7;
	shr.u64 	%rd22530, %rd47669, 32;
	and.b64  	%rd22531, %rd47668, 4294967295;
	add.s64 	%rd22532, %rd22530, %rd22531;
	add.s64 	%rd47668, %rd22532, %rd8;
	{ .reg .b32 tmp; mov.b64 {tmp, %r3872}, %rd47668; }
	add.s32 	%r3873, %r6975, %r3872;
	add.s32 	%r6975, %r3873, %r3870;
$L__BB0_1603:
	cvt.u64.u32 	%rd22533, %r6976;
	sub.s64 	%rd22534, %rd22533, %rd2846;
	shr.u64 	%rd22535, %rd22534, 63;
	cvt.u32.u64 	%r6844, %rd22534;
	and.b64  	%rd22536, %rd47673, 4294967295;
	add.s64 	%rd22537, %rd22535, %rd2847;
	sub.s64 	%rd47679, %rd22536, %rd22537;
	shr.u64 	%rd22538, %rd47679, 63;
	and.b64  	%rd22539, %rd47672, 4294967295;
	add.s64 	%rd22540, %rd22538, %rd2849;
	sub.s64 	%rd47678, %rd22539, %rd22540;
	shr.u64 	%rd22541, %rd47678, 63;
	and.b64  	%rd22542, %rd47671, 4294967295;
	add.s64 	%rd22543, %rd22541, %rd2851;
	sub.s64 	%rd47677, %rd22542, %rd22543;
	shr.u64 	%rd22544, %rd47677, 63;
	and.b64  	%rd22545, %rd47670, 4294967295;
	add.s64 	%rd22546, %rd22544, %rd2853;
	sub.s64 	%rd47676, %rd22545, %rd22546;
	shr.u64 	%rd22547, %rd47676, 63;
	and.b64  	%rd22548, %rd47669, 4294967295;
	add.s64 	%rd22549, %rd22547, %rd2855;
	sub.s64 	%rd47675, %rd22548, %rd22549;
	shr.u64 	%rd22550, %rd47675, 63;
	and.b64  	%rd22551, %rd47668, 4294967295;
	add.s64 	%rd22552, %rd22550, %rd2857;
	sub.s64 	%rd47674, %rd22551, %rd22552;
	shr.u64 	%rd22553, %rd47674, 63;
	cvt.u64.u32 	%rd22554, %r6975;
	add.s64 	%rd22555, %rd22553, %rd2859;
	sub.s64 	%rd22556, %rd22554, %rd22555;
	setp.gt.s64 	%p929, %rd22556, -1;
	cvt.u32.u64 	%r6837, %rd22556;
	@%p929 bra 	$L__BB0_1605;
	cvt.u32.u64 	%r3874, %rd9;
	cvt.u32.u64 	%r3875, %rd2;
	add.s32 	%r6844, %r3875, %r6844;
	setp.lt.u32 	%p930, %r6844, %r3875;
	selp.u64 	%rd22557, 1, 0, %p930;
	and.b64  	%rd22558, %rd47679, 4294967295;
	add.s64 	%rd22559, %rd22558, %rd22557;
	add.s64 	%rd47679, %rd22559, %rd3;
	shr.u64 	%rd22560, %rd47679, 32;
	and.b64  	%rd22561, %rd47678, 4294967295;
	add.s64 	%rd22562, %rd22560, %rd22561;
	add.s64 	%rd47678, %rd22562, %rd4;
	shr.u64 	%rd22563, %rd47678, 32;
	and.b64  	%rd22564, %rd47677, 4294967295;
	add.s64 	%rd22565, %rd22563, %rd22564;
	add.s64 	%rd47677, %rd22565, %rd5;
	shr.u64 	%rd22566, %rd47677, 32;
	and.b64  	%rd22567, %rd47676, 4294967295;
	add.s64 	%rd22568, %rd22566, %rd22567;
	add.s64 	%rd47676, %rd22568, %rd6;
	shr.u64 	%rd22569, %rd47676, 32;
	and.b64  	%rd22570, %rd47675, 4294967295;
	add.s64 	%rd22571, %rd22569, %rd22570;
	add.s64 	%rd47675, %rd22571, %rd7;
	shr.u64 	%rd22572, %rd47675, 32;
	and.b64  	%rd22573, %rd47674, 4294967295;
	add.s64 	%rd22574, %rd22572, %rd22573;
	add.s64 	%rd47674, %rd22574, %rd8;
	{ .reg .b32 tmp; mov.b64 {tmp, %r3876}, %rd47674; }
	add.s32 	%r3877, %r6837, %r3876;
	add.s32 	%r6837, %r3877, %r3874;
$L__BB0_1605:
	cvt.u32.u64 	%r6843, %rd47679;
	cvt.u32.u64 	%r6842, %rd47678;
	cvt.u32.u64 	%r6841, %rd47677;
	cvt.u32.u64 	%r6840, %rd47676;
	cvt.u32.u64 	%r6839, %rd47675;
	cvt.u32.u64 	%r6838, %rd47674;
	cvt.u64.u32 	%rd22575, %r6844;
	sub.s64 	%rd22576, %rd2846, %rd22575;
	shr.u64 	%rd22577, %rd22576, 63;
	cvt.u32.u64 	%r6979, %rd22576;
	and.b64  	%rd22578, %rd47679, 4294967295;
	add.s64 	%rd22579, %rd22577, %rd22578;
	sub.s64 	%rd47680, %rd2847, %rd22579;
	shr.u64 	%rd22580, %rd47680, 63;
	and.b64  	%rd22581, %rd47678, 4294967295;
	add.s64 	%rd22582, %rd22580, %rd22581;
	sub.s64 	%rd47681, %rd2849, %rd22582;
	shr.u64 	%rd22583, %rd47681, 63;
	and.b64  	%rd22584, %rd47677, 4294967295;
	add.s64 	%rd22585, %rd22583, %rd22584;
	sub.s64 	%rd47682, %rd2851, %rd22585;
	shr.u64 	%rd22586, %rd47682, 63;
	and.b64  	%rd22587, %rd47676, 4294967295;
	add.s64 	%rd22588, %rd22586, %rd22587;
	sub.s64 	%rd47683, %rd2853, %rd22588;
	shr.u64 	%rd22589, %rd47683, 63;
	and.b64  	%rd22590, %rd47675, 4294967295;
	add.s64 	%rd22591, %rd22589, %rd22590;
	sub.s64 	%rd47684, %rd2855, %rd22591;
	shr.u64 	%rd22592, %rd47684, 63;
	and.b64  	%rd22593, %rd47674, 4294967295;
	add.s64 	%rd22594, %rd22592, %rd22593;
	sub.s64 	%rd47685, %rd2857, %rd22594;
	shr.u64 	%rd22595, %rd47685, 63;
	cvt.u64.u32 	%rd22596, %r6837;
	add.s64 	%rd22597, %rd22595, %rd22596;
	sub.s64 	%rd22598, %rd2859, %rd22597;
	setp.gt.s64 	%p931, %rd22598, -1;
	cvt.u32.u64 	%r6980, %rd22598;
	@%p931 bra 	$L__BB0_1607;
	cvt.u32.u64 	%r3878, %rd9;
	cvt.u32.u64 	%r3879, %rd2;
	add.s32 	%r6979, %r3879, %r6979;
	setp.lt.u32 	%p932, %r6979, %r3879;
	selp.u64 	%rd22599, 1, 0, %p932;
	and.b64  	%rd22600, %rd47680, 4294967295;
	add.s64 	%rd22601, %rd22600, %rd22599;
	add.s64 	%rd47680, %rd22601, %rd3;
	shr.u64 	%rd22602, %rd47680, 32;
	and.b64  	%rd22603, %rd47681, 4294967295;
	add.s64 	%rd22604, %rd22602, %rd22603;
	add.s64 	%rd47681, %rd22604, %rd4;
	shr.u64 	%rd22605, %rd47681, 32;
	and.b64  	%rd22606, %rd47682, 4294967295;
	add.s64 	%rd22607, %rd22605, %rd22606;
	add.s64 	%rd47682, %rd22607, %rd5;
	shr.u64 	%rd22608, %rd47682, 32;
	and.b64  	%rd22609, %rd47683, 4294967295;
	add.s64 	%rd22610, %rd22608, %rd22609;
	add.s64 	%rd47683, %rd22610, %rd6;
	shr.u64 	%rd22611, %rd47683, 32;
	and.b64  	%rd22612, %rd47684, 4294967295;
	add.s64 	%rd22613, %rd22611, %rd22612;
	add.s64 	%rd47684, %rd22613, %rd7;
	shr.u64 	%rd22614, %rd47684, 32;
	and.b64  	%rd22615, %rd47685, 4294967295;
	add.s64 	%rd22616, %rd22614, %rd22615;
	add.s64 	%rd47685, %rd22616, %rd8;
	{ .reg .b32 tmp; mov.b64 {tmp, %r3880}, %rd47685; }
	add.s32 	%r3881, %r6980, %r3880;
	add.s32 	%r6980, %r3881, %r3878;
$L__BB0_1607:
	cvt.u32.u64 	%r3882, %rd9;
	cvt.u64.u32 	%rd22617, %r6979;
	mul.lo.s64 	%rd22618, %rd22617, %rd2817;
	cvt.u32.u64 	%r3883, %rd22618;
	shr.u64 	%rd22619, %rd22618, 32;
	and.b64  	%rd22620, %rd47680, 4294967295;
	mad.lo.s64 	%rd22621, %rd22620, %rd2817, %rd22619;
	shr.u64 	%rd22622, %rd22621, 32;
	and.b64  	%rd22623, %rd47681, 4294967295;
	mad.lo.s64 	%rd22624, %rd22623, %rd2817, %rd22622;
	shr.u64 	%rd22625, %rd22624, 32;
	and.b64  	%rd22626, %rd47682, 4294967295;
	mad.lo.s64 	%rd22627, %rd22626, %rd2817, %rd22625;
	shr.u64 	%rd22628, %rd22627, 32;
	and.b64  	%rd22629, %rd47683, 4294967295;
	mad.lo.s64 	%rd22630, %rd22629, %rd2817, %rd22628;
	shr.u64 	%rd22631, %rd22630, 32;
	and.b64  	%rd22632, %rd47684, 4294967295;
	mad.lo.s64 	%rd22633, %rd22632, %rd2817, %rd22631;
	shr.u64 	%rd22634, %rd22633, 32;
	and.b64  	%rd22635, %rd47685, 4294967295;
	mad.lo.s64 	%rd22636, %rd22635, %rd2817, %rd22634;
	shr.u64 	%rd22637, %rd22636, 32;
	cvt.u64.u32 	%rd22638, %r6980;
	mad.lo.s64 	%rd22639, %rd22638, %rd2817, %rd22637;
	shr.u64 	%rd22640, %rd22639, 32;
	and.b64  	%rd22641, %rd22621, 4294967295;
	mad.lo.s64 	%rd22642, %rd2818, %rd22617, %rd22641;
	shr.u64 	%rd22643, %rd22642, 32;
	and.b64  	%rd22644, %rd22624, 4294967295;
	add.s64 	%rd22645, %rd22643, %rd22644;
	mad.lo.s64 	%rd22646, %rd22620, %rd2818, %rd22645;
	shr.u64 	%rd22647, %rd22646, 32;
	and.b64  	%rd22648, %rd22627, 4294967295;
	add.s64 	%rd22649, %rd22647, %rd22648;
	mad.lo.s64 	%rd22650, %rd22623, %rd2818, %rd22649;
	shr.u64 	%rd22651, %rd22650, 32;
	and.b64  	%rd22652, %rd22630, 4294967295;
	add.s64 	%rd22653, %rd22651, %rd22652;
	mad.lo.s64 	%rd22654, %rd22626, %rd2818, %rd22653;
	shr.u64 	%rd22655, %rd22654, 32;
	and.b64  	%rd22656, %rd22633, 4294967295;
	add.s64 	%rd22657, %rd22655, %rd22656;
	mad.lo.s64 	%rd22658, %rd22629, %rd2818, %rd22657;
	shr.u64 	%rd22659, %rd22658, 32;
	and.b64  	%rd22660, %rd22636, 4294967295;
	add.s64 	%rd22661, %rd22659, %rd22660;
	mad.lo.s64 	%rd22662, %rd22632, %rd2818, %rd22661;
	shr.u64 	%rd22663, %rd22662, 32;
	and.b64  	%rd22664, %rd22639, 4294967295;
	add.s64 	%rd22665, %rd22663, %rd22664;
	mad.lo.s64 	%rd22666, %rd22635, %rd2818, %rd22665;
	shr.u64 	%rd22667, %rd22666, 32;
	add.s64 	%rd22668, %rd22667, %rd22640;
	mad.lo.s64 	%rd22669, %rd2818, %rd22638, %rd22668;
	shr.u64 	%rd22670, %rd22669, 32;
	and.b64  	%rd22671, %rd22646, 4294967295;
	mad.lo.s64 	%rd22672, %rd2819, %rd22617, %rd22671;
	shr.u64 	%rd22673, %rd22672, 32;
	and.b64  	%rd22674, %rd22650, 4294967295;
	add.s64 	%rd22675, %rd22673, %rd22674;
	mad.lo.s64 	%rd22676, %rd22620, %rd2819, %rd22675;
	shr.u64 	%rd22677, %rd22676, 32;
	and.b64  	%rd22678, %rd22654, 4294967295;
	add.s64 	%rd22679, %rd22677, %rd22678;
	mad.lo.s64 	%rd22680, %rd22623, %rd2819, %rd22679;
	shr.u64 	%rd22681, %rd22680, 32;
	and.b64  	%rd22682, %rd22658, 4294967295;
	add.s64 	%rd22683, %rd22681, %rd22682;
	mad.lo.s64 	%rd22684, %rd22626, %rd2819, %rd22683;
	shr.u64 	%rd22685, %rd22684, 32;
	and.b64  	%rd22686, %rd22662, 4294967295;
	add.s64 	%rd22687, %rd22685, %rd22686;
	mad.lo.s64 	%rd22688, %rd22629, %rd2819, %rd22687;
	shr.u64 	%rd22689, %rd22688, 32;
	and.b64  	%rd22690, %rd22666, 4294967295;
	add.s64 	%rd22691, %rd22689, %rd22690;
	mad.lo.s64 	%rd22692, %rd22632, %rd2819, %rd22691;
	shr.u64 	%rd22693, %rd22692, 32;
	and.b64  	%rd22694, %rd22669, 4294967295;
	add.s64 	%rd22695, %rd22693, %rd22694;
	mad.lo.s64 	%rd22696, %rd22635, %rd2819, %rd22695;
	shr.u64 	%rd22697, %rd22696, 32;
	add.s64 	%rd22698, %rd22697, %rd22670;
	mad.lo.s64 	%rd22699, %rd2819, %rd22638, %rd22698;
	shr.u64 	%rd22700, %rd22699, 32;
	and.b64  	%rd22701, %rd22676, 4294967295;
	mad.lo.s64 	%rd22702, %rd2820, %rd22617, %rd22701;
	shr.u64 	%rd22703, %rd22702, 32;
	and.b64  	%rd22704, %rd22680, 4294967295;
	add.s64 	%rd22705, %rd22703, %rd22704;
	mad.lo.s64 	%rd22706, %rd22620, %rd2820, %rd22705;
	shr.u64 	%rd22707, %rd22706, 32;
	and.b64  	%rd22708, %rd22684, 4294967295;
	add.s64 	%rd22709, %rd22707, %rd22708;
	mad.lo.s64 	%rd22710, %rd22623, %rd2820, %rd22709;
	shr.u64 	%rd22711, %rd22710, 32;
	and.b64  	%rd22712, %rd22688, 4294967295;
	add.s64 	%rd22713, %rd22711, %rd22712;
	mad.lo.s64 	%rd22714, %rd22626, %rd2820, %rd22713;
	shr.u64 	%rd22715, %rd22714, 32;
	and.b64  	%rd22716, %rd22692, 4294967295;
	add.s64 	%rd22717, %rd22715, %rd22716;
	mad.lo.s64 	%rd22718, %rd22629, %rd2820, %rd22717;
	shr.u64 	%rd22719, %rd22718, 32;
	and.b64  	%rd22720, %rd22696, 4294967295;
	add.s64 	%rd22721, %rd22719, %rd22720;
	mad.lo.s64 	%rd22722, %rd22632, %rd2820, %rd22721;
	shr.u64 	%rd22723, %rd22722, 32;
	and.b64  	%rd22724, %rd22699, 4294967295;
	add.s64 	%rd22725, %rd22723, %rd22724;
	mad.lo.s64 	%rd22726, %rd22635, %rd2820, %rd22725;
	shr.u64 	%rd22727, %rd22726, 32;
	add.s64 	%rd22728, %rd22727, %rd22700;
	mad.lo.s64 	%rd22729, %rd2820, %rd22638, %rd22728;
	shr.u64 	%rd22730, %rd22729, 32;
	and.b64  	%rd22731, %rd22706, 4294967295;
	mad.lo.s64 	%rd22732, %rd2821, %rd22617, %rd22731;
	shr.u64 	%rd22733, %rd22732, 32;
	and.b64  	%rd22734, %rd22710, 4294967295;
	add.s64 	%rd22735, %rd22733, %rd22734;
	mad.lo.s64 	%rd22736, %rd22620, %rd2821, %rd22735;
	shr.u64 	%rd22737, %rd22736, 32;
	and.b64  	%rd22738, %rd22714, 4294967295;
	add.s64 	%rd22739, %rd22737, %rd22738;
	mad.lo.s64 	%rd22740, %rd22623, %rd2821, %rd22739;
	shr.u64 	%rd22741, %rd22740, 32;
	and.b64  	%rd22742, %rd22718, 4294967295;
	add.s64 	%rd22743, %rd22741, %rd22742;
	mad.lo.s64 	%rd22744, %rd22626, %rd2821, %rd22743;
	shr.u64 	%rd22745, %rd22744, 32;
	and.b64  	%rd22746, %rd22722, 4294967295;
	add.s64 	%rd22747, %rd22745, %rd22746;
	mad.lo.s64 	%rd22748, %rd22629, %rd2821, %rd22747;
	shr.u64 	%rd22749, %rd22748, 32;
	and.b64  	%rd22750, %rd22726, 4294967295;
	add.s64 	%rd22751, %rd22749, %rd22750;
	mad.lo.s64 	%rd22752, %rd22632, %rd2821, %rd22751;
	shr.u64 	%rd22753, %rd22752, 32;
	and.b64  	%rd22754, %rd22729, 4294967295;
	add.s64 	%rd22755, %rd22753, %rd22754;
	mad.lo.s64 	%rd22756, %rd22635, %rd2821, %rd22755;
	shr.u64 	%rd22757, %rd22756, 32;
	add.s64 	%rd22758, %rd22757, %rd22730;
	mad.lo.s64 	%rd22759, %rd2821, %rd22638, %rd22758;
	shr.u64 	%rd22760, %rd22759, 32;
	and.b64  	%rd22761, %rd22736, 4294967295;
	mad.lo.s64 	%rd22762, %rd2822, %rd22617, %rd22761;
	shr.u64 	%rd22763, %rd22762, 32;
	and.b64  	%rd22764, %rd22740, 4294967295;
	add.s64 	%rd22765, %rd22763, %rd22764;
	mad.lo.s64 	%rd22766, %rd22620, %rd2822, %rd22765;
	shr.u64 	%rd22767, %rd22766, 32;
	and.b64  	%rd22768, %rd22744, 4294967295;
	add.s64 	%rd22769, %rd22767, %rd22768;
	mad.lo.s64 	%rd22770, %rd22623, %rd2822, %rd22769;
	shr.u64 	%rd22771, %rd22770, 32;
	and.b64  	%rd22772, %rd22748, 4294967295;
	add.s64 	%rd22773, %rd22771, %rd22772;
	mad.lo.s64 	%rd22774, %rd22626, %rd2822, %rd22773;
	shr.u64 	%rd22775, %rd22774, 32;
	and.b64  	%rd22776, %rd22752, 4294967295;
	add.s64 	%rd22777, %rd22775, %rd22776;
	mad.lo.s64 	%rd22778, %rd22629, %rd2822, %rd22777;
	shr.u64 	%rd22779, %rd22778, 32;
	and.b64  	%rd22780, %rd22756, 4294967295;
	add.s64 	%rd22781, %rd22779, %rd22780;
	mad.lo.s64 	%rd22782, %rd22632, %rd2822, %rd22781;
	shr.u64 	%rd22783, %rd22782, 32;
	and.b64  	%rd22784, %rd22759, 4294967295;
	add.s64 	%rd22785, %rd22783, %rd22784;
	mad.lo.s64 	%rd22786, %rd22635, %rd2822, %rd22785;
	shr.u64 	%rd22787, %rd22786, 32;
	add.s64 	%rd22788, %rd22787, %rd22760;
	mad.lo.s64 	%rd22789, %rd2822, %rd22638, %rd22788;
	shr.u64 	%rd22790, %rd22789, 32;
	and.b64  	%rd22791, %rd22766, 4294967295;
	mad.lo.s64 	%rd22792, %rd2823, %rd22617, %rd22791;
	shr.u64 	%rd22793, %rd22792, 32;
	and.b64  	%rd22794, %rd22770, 4294967295;
	add.s64 	%rd22795, %rd22793, %rd22794;
	mad.lo.s64 	%rd22796, %rd22620, %rd2823, %rd22795;
	shr.u64 	%rd22797, %rd22796, 32;
	and.b64  	%rd22798, %rd22774, 4294967295;
	add.s64 	%rd22799, %rd22797, %rd22798;
	mad.lo.s64 	%rd22800, %rd22623, %rd2823, %rd22799;
	shr.u64 	%rd22801, %rd22800, 32;
	and.b64  	%rd22802, %rd22778, 4294967295;
	add.s64 	%rd22803, %rd22801, %rd22802;
	mad.lo.s64 	%rd22804, %rd22626, %rd2823, %rd22803;
	shr.u64 	%rd22805, %rd22804, 32;
	and.b64  	%rd22806, %rd22782, 4294967295;
	add.s64 	%rd22807, %rd22805, %rd22806;
	mad.lo.s64 	%rd22808, %rd22629, %rd2823, %rd22807;
	shr.u64 	%rd22809, %rd22808, 32;
	and.b64  	%rd22810, %rd22786, 4294967295;
	add.s64 	%rd22811, %rd22809, %rd22810;
	mad.lo.s64 	%rd22812, %rd22632, %rd2823, %rd22811;
	shr.u64 	%rd22813, %rd22812, 32;
	and.b64  	%rd22814, %rd22789, 4294967295;
	add.s64 	%rd22815, %rd22813, %rd22814;
	mad.lo.s64 	%rd22816, %rd22635, %rd2823, %rd22815;
	shr.u64 	%rd22817, %rd22816, 32;
	add.s64 	%rd22818, %rd22817, %rd22790;
	mad.lo.s64 	%rd22819, %rd2823, %rd22638, %rd22818;
	shr.u64 	%rd22820, %rd22819, 32;
	and.b64  	%rd22821, %rd22796, 4294967295;
	mad.lo.s64 	%rd22822, %rd2824, %rd22617, %rd22821;
	shr.u64 	%rd22823, %rd22822, 32;
	and.b64  	%rd22824, %rd22800, 4294967295;
	add.s64 	%rd22825, %rd22823, %rd22824;
	mad.lo.s64 	%rd22826, %rd22620, %rd2824, %rd22825;
	shr.u64 	%rd22827, %rd22826, 32;
	and.b64  	%rd22828, %rd22804, 4294967295;
	add.s64 	%rd22829, %rd22827, %rd22828;
	mad.lo.s64 	%rd22830, %rd22623, %rd2824, %rd22829;
	shr.u64 	%rd22831, %rd22830, 32;
	and.b64  	%rd22832, %rd22808, 4294967295;
	add.s64 	%rd22833, %rd22831, %rd22832;
	mad.lo.s64 	%rd22834, %rd22626, %rd2824, %rd22833;
	shr.u64 	%rd22835, %rd22834, 32;
	and.b64  	%rd22836, %rd22812, 4294967295;
	add.s64 	%rd22837, %rd22835, %rd22836;
	mad.lo.s64 	%rd22838, %rd22629, %rd2824, %rd22837;
	shr.u64 	%rd22839, %rd22838, 32;
	and.b64  	%rd22840, %rd22816, 4294967295;
	add.s64 	%rd22841, %rd22839, %rd22840;
	mad.lo.s64 	%rd22842, %rd22632, %rd2824, %rd22841;
	shr.u64 	%rd22843, %rd22842, 32;
	and.b64  	%rd22844, %rd22819, 4294967295;
	add.s64 	%rd22845, %rd22843, %rd22844;
	mad.lo.s64 	%rd22846, %rd22635, %rd2824, %rd22845;
	shr.u64 	%rd22847, %rd22846, 32;
	add.s64 	%rd22848, %rd22847, %rd22820;
	mad.lo.s64 	%rd22849, %rd2824, %rd22638, %rd22848;
	{ .reg .b32 tmp; mov.b64 {tmp, %r3884}, %rd22849; }
	mul.lo.s32 	%r3885, %r9, %r3883;
	cvt.u64.u32 	%rd22850, %r3885;
	and.b64  	%rd22851, %rd22618, 4294967295;
	mad.lo.s64 	%rd22852, %rd2, %rd22850, %rd22851;
	shr.u64 	%rd22853, %rd22852, 32;
	and.b64  	%rd22854, %rd22642, 4294967295;
	add.s64 	%rd22855, %rd22853, %rd22854;
	mad.lo.s64 	%rd22856, %rd3, %rd22850, %rd22855;
	cvt.u32.u64 	%r3886, %rd22856;
	shr.u64 	%rd22857, %rd22856, 32;
	and.b64  	%rd22858, %rd22672, 4294967295;
	add.s64 	%rd22859, %rd22857, %rd22858;
	mad.lo.s64 	%rd22860, %rd4, %rd22850, %rd22859;
	shr.u64 	%rd22861, %rd22860, 32;
	and.b64  	%rd22862, %rd22702, 4294967295;
	add.s64 	%rd22863, %rd22861, %rd22862;
	mad.lo.s64 	%rd22864, %rd5, %rd22850, %rd22863;
	shr.u64 	%rd22865, %rd22864, 32;
	and.b64  	%rd22866, %rd22732, 4294967295;
	add.s64 	%rd22867, %rd22865, %rd22866;
	mad.lo.s64 	%rd22868, %rd6, %rd22850, %rd22867;
	shr.u64 	%rd22869, %rd22868, 32;
	and.b64  	%rd22870, %rd22762, 4294967295;
	add.s64 	%rd22871, %rd22869, %rd22870;
	mad.lo.s64 	%rd22872, %rd7, %rd22850, %rd22871;
	shr.u64 	%rd22873, %rd22872, 32;
	and.b64  	%rd22874, %rd22792, 4294967295;
	add.s64 	%rd22875, %rd22873, %rd22874;
	mad.lo.s64 	%rd22876, %rd8, %rd22850, %rd22875;
	shr.u64 	%rd22877, %rd22876, 32;
	and.b64  	%rd22878, %rd22822, 4294967295;
	add.s64 	%rd22879, %rd22877, %rd22878;
	mad.lo.s64 	%rd22880, %rd9, %rd22850, %rd22879;
	shr.u64 	%rd22881, %rd22880, 32;
	and.b64  	%rd22882, %rd22826, 4294967295;
	add.s64 	%rd22883, %rd22881, %rd22882;
	shr.u64 	%rd22884, %rd22883, 32;
	and.b64  	%rd22885, %rd22830, 4294967295;
	add.s64 	%rd22886, %rd22884, %rd22885;
	shr.u64 	%rd22887, %rd22886, 32;
	and.b64  	%rd22888, %rd22834, 4294967295;
	add.s64 	%rd22889, %rd22887, %rd22888;
	shr.u64 	%rd22890, %rd22889, 32;
	and.b64  	%rd22891, %rd22838, 4294967295;
	add.s64 	%rd22892, %rd22890, %rd22891;
	shr.u64 	%rd22893, %rd22892, 32;
	and.b64  	%rd22894, %rd22842, 4294967295;
	add.s64 	%rd22895, %rd22893, %rd22894;
	shr.u64 	%rd22896, %rd22895, 32;
	and.b64  	%rd22897, %rd22846, 4294967295;
	add.s64 	%rd22898, %rd22896, %rd22897;
	shr.u64 	%rd22899, %rd22898, 32;
	and.b64  	%rd22900, %rd22849, 4294967295;
	add.s64 	%rd22901, %rd22899, %rd22900;
	{ .reg .b32 tmp; mov.b64 {tmp, %r3887}, %rd22901; }
	add.s32 	%r3888, %r3884, %r3887;
	mul.lo.s32 	%r3889, %r9, %r3886;
	cvt.u64.u32 	%rd22902, %r3889;
	and.b64  	%rd22903, %rd22856, 4294967295;
	mad.lo.s64 	%rd22904, %rd2, %rd22902, %rd22903;
	shr.u64 	%rd22905, %rd22904, 32;
	and.b64  	%rd22906, %rd22860, 4294967295;
	add.s64 	%rd22907, %rd22905, %rd22906;
	mad.lo.s64 	%rd22908, %rd3, %rd22902, %rd22907;
	cvt.u32.u64 	%r3890, %rd22908;
	shr.u64 	%rd22909, %rd22908, 32;
	and.b64  	%rd22910, %rd22864, 4294967295;
	add.s64 	%rd22911, %rd22909, %rd22910;
	mad.lo.s64 	%rd22912, %rd4, %rd22902, %rd22911;
	shr.u64 	%rd22913, %rd22912, 32;
	and.b64  	%rd22914, %rd22868, 4294967295;
	add.s64 	%rd22915, %rd22913, %rd22914;
	mad.lo.s64 	%rd22916, %rd5, %rd22902, %rd22915;
	shr.u64 	%rd22917, %rd22916, 32;
	and.b64  	%rd22918, %rd22872, 4294967295;
	add.s64 	%rd22919, %rd22917, %rd22918;
	mad.lo.s64 	%rd22920, %rd6, %rd22902, %rd22919;
	shr.u64 	%rd22921, %rd22920, 32;
	and.b64  	%rd22922, %rd22876, 4294967295;
	add.s64 	%rd22923, %rd22921, %rd22922;
	mad.lo.s64 	%rd22924, %rd7, %rd22902, %rd22923;
	shr.u64 	%rd22925, %rd22924, 32;
	and.b64  	%rd22926, %rd22880, 4294967295;
	add.s64 	%rd22927, %rd22925, %rd22926;
	mad.lo.s64 	%rd22928, %rd8, %rd22902, %rd22927;
	shr.u64 	%rd22929, %rd22928, 32;
	and.b64  	%rd22930, %rd22883, 4294967295;
	add.s64 	%rd22931, %rd22929, %rd22930;
	mad.lo.s64 	%rd22932, %rd9, %rd22902, %rd22931;
	shr.u64 	%rd22933, %rd22932, 32;
	and.b64  	%rd22934, %rd22886, 4294967295;
	add.s64 	%rd22935, %rd22933, %rd22934;
	shr.u64 	%rd22936, %rd22935, 32;
	and.b64  	%rd22937, %rd22889, 4294967295;
	add.s64 	%rd22938, %rd22936, %rd22937;
	shr.u64 	%rd22939, %rd22938, 32;
	and.b64  	%rd22940, %rd22892, 4294967295;
	add.s64 	%rd22941, %rd22939, %rd22940;
	shr.u64 	%rd22942, %rd22941, 32;
	and.b64  	%rd22943, %rd22895, 4294967295;
	add.s64 	%rd22944, %rd22942, %rd22943;
	shr.u64 	%rd22945, %rd22944, 32;
	and.b64  	%rd22946, %rd22898, 4294967295;
	add.s64 	%rd22947, %rd22945, %rd22946;
	shr.u64 	%rd22948, %rd22947, 32;
	and.b64  	%rd22949, %rd22901, 4294967295;
	add.s64 	%rd22950, %rd22948, %rd22949;
	{ .reg .b32 tmp; mov.b64 {tmp, %r3891}, %rd22950; }
	add.s32 	%r3892, %r3888, %r3891;
	mul.lo.s32 	%r3893, %r9, %r3890;
	cvt.u64.u32 	%rd22951, %r3893;
	and.b64  	%rd22952, %rd22908, 4294967295;
	mad.lo.s64 	%rd22953, %rd2, %rd22951, %rd22952;
	shr.u64 	%rd22954, %rd22953, 32;
	and.b64  	%rd22955, %rd22912, 4294967295;
	add.s64 	%rd22956, %rd22954, %rd22955;
	mad.lo.s64 	%rd22957, %rd3, %rd22951, %rd22956;
	cvt.u32.u64 	%r3894, %rd22957;
	shr.u64 	%rd22958, %rd22957, 32;
	and.b64  	%rd22959, %rd22916, 4294967295;
	add.s64 	%rd22960, %rd22958, %rd22959;
	mad.lo.s64 	%rd22961, %rd4, %rd22951, %rd22960;
	shr.u64 	%rd22962, %rd22961, 32;
	and.b64  	%rd22963, %rd22920, 4294967295;
	add.s64 	%rd22964, %rd22962, %rd22963;
	mad.lo.s64 	%rd22965, %rd5, %rd22951, %rd22964;
	shr.u64 	%rd22966, %rd22965, 32;
	and.b64  	%rd22967, %rd22924, 4294967295;
	add.s64 	%rd22968, %rd22966, %rd22967;
	mad.lo.s64 	%rd22969, %rd6, %rd22951, %rd22968;
	shr.u64 	%rd22970, %rd22969, 32;
	and.b64  	%rd22971, %rd22928, 4294967295;
	add.s64 	%rd22972, %rd22970, %rd22971;
	mad.lo.s64 	%rd22973, %rd7, %rd22951, %rd22972;
	shr.u64 	%rd22974, %rd22973, 32;
	and.b64  	%rd22975, %rd22932, 4294967295;
	add.s64 	%rd22976, %rd22974, %rd22975;
	mad.lo.s64 	%rd22977, %rd8, %rd22951, %rd22976;
	shr.u64 	%rd22978, %rd22977, 32;
	and.b64  	%rd22979, %rd22935, 4294967295;
	add.s64 	%rd22980, %rd22978, %rd22979;
	mad.lo.s64 	%rd22981, %rd9, %rd22951, %rd22980;
	shr.u64 	%rd22982, %rd22981, 32;
	and.b64  	%rd22983, %rd22938, 4294967295;
	add.s64 	%rd22984, %rd22982, %rd22983;
	shr.u64 	%rd22985, %rd22984, 32;
	and.b64  	%rd22986, %rd22941, 4294967295;
	add.s64 	%rd22987, %rd22985, %rd22986;
	shr.u64 	%rd22988, %rd22987, 32;
	and.b64  	%rd22989, %rd22944, 4294967295;
	add.s64 	%rd22990, %rd22988, %rd22989;
	shr.u64 	%rd22991, %rd22990, 32;
	and.b64  	%rd22992, %rd22947, 4294967295;
	add.s64 	%rd22993, %rd22991, %rd22992;
	shr.u64 	%rd22994, %rd22993, 32;
	and.b64  	%rd22995, %rd22950, 4294967295;
	add.s64 	%rd22996, %rd22994, %rd22995;
	{ .reg .b32 tmp; mov.b64 {tmp, %r3895}, %rd22996; }
	add.s32 	%r3896, %r3892, %r3895;
	mul.lo.s32 	%r3897, %r9, %r3894;
	cvt.u64.u32 	%rd22997, %r3897;
	and.b64  	%rd22998, %rd22957, 4294967295;
	mad.lo.s64 	%rd22999, %rd2, %rd22997, %rd22998;
	shr.u64 	%rd23000, %rd22999, 32;
	and.b64  	%rd23001, %rd22961, 4294967295;
	add.s64 	%rd23002, %rd23000, %rd23001;
	mad.lo.s64 	%rd23003, %rd3, %rd22997, %rd23002;
	cvt.u32.u64 	%r3898, %rd23003;
	shr.u64 	%rd23004, %rd23003, 32;
	and.b64  	%rd23005, %rd22965, 4294967295;
	add.s64 	%rd23006, %rd23004, %rd23005;
	mad.lo.s64 	%rd23007, %rd4, %rd22997, %rd23006;
	shr.u64 	%rd23008, %rd23007, 32;
	and.b64  	%rd23009, %rd22969, 4294967295;
	add.s64 	%rd23010, %rd23008, %rd23009;
	mad.lo.s64 	%rd23011, %rd5, %rd22997, %rd23010;
	shr.u64 	%rd23012, %rd23011, 32;
	and.b64  	%rd23013, %rd22973, 4294967295;
	add.s64 	%rd23014, %rd23012, %rd23013;
	mad.lo.s64 	%rd23015, %rd6, %rd22997, %rd23014;
	shr.u64 	%rd23016, %rd23015, 32;
	and.b64  	%rd23017, %rd22977, 4294967295;
	add.s64 	%rd23018, %rd23016, %rd23017;
	mad.lo.s64 	%rd23019, %rd7, %rd22997, %rd23018;
	shr.u64 	%rd23020, %rd23019, 32;
	and.b64  	%rd23021, %rd22981, 4294967295;
	add.s64 	%rd23022, %rd23020, %rd23021;
	mad.lo.s64 	%rd23023, %rd8, %rd22997, %rd23022;
	shr.u64 	%rd23024, %rd23023, 32;
	and.b64  	%rd23025, %rd22984, 4294967295;
	add.s64 	%rd23026, %rd23024, %rd23025;
	mad.lo.s64 	%rd23027, %rd9, %rd22997, %rd23026;
	shr.u64 	%rd23028, %rd23027, 32;
	and.b64  	%rd23029, %rd22987, 4294967295;
	add.s64 	%rd23030, %rd23028, %rd23029;
	shr.u64 	%rd23031, %rd23030, 32;
	and.b64  	%rd23032, %rd22990, 4294967295;
	add.s64 	%rd23033, %rd23031, %rd23032;
	shr.u64 	%rd23034, %rd23033, 32;
	and.b64  	%rd23035, %rd22993, 4294967295;
	add.s64 	%rd23036, %rd23034, %rd23035;
	shr.u64 	%rd23037, %rd23036, 32;
	and.b64  	%rd23038, %rd22996, 4294967295;
	add.s64 	%rd23039, %rd23037, %rd23038;
	{ .reg .b32 tmp; mov.b64 {tmp, %r3899}, %rd23039; }
	add.s32 	%r3900, %r3896, %r3899;
	mul.lo.s32 	%r3901, %r9, %r3898;
	cvt.u64.u32 	%rd23040, %r3901;
	and.b64  	%rd23041, %rd23003, 4294967295;
	mad.lo.s64 	%rd23042, %rd2, %rd23040, %rd23041;
	shr.u64 	%rd23043, %rd23042, 32;
	and.b64  	%rd23044, %rd23007, 4294967295;
	add.s64 	%rd23045, %rd23043, %rd23044;
	mad.lo.s64 	%rd23046, %rd3, %rd23040, %rd23045;
	cvt.u32.u64 	%r3902, %rd23046;
	shr.u64 	%rd23047, %rd23046, 32;
	and.b64  	%rd23048, %rd23011, 4294967295;
	add.s64 	%rd23049, %rd23047, %rd23048;
	mad.lo.s64 	%rd23050, %rd4, %rd23040, %rd23049;
	shr.u64 	%rd23051, %rd23050, 32;
	and.b64  	%rd23052, %rd23015, 4294967295;
	add.s64 	%rd23053, %rd23051, %rd23052;
	mad.lo.s64 	%rd23054, %rd5, %rd23040, %rd23053;
	shr.u64 	%rd23055, %rd23054, 32;
	and.b64  	%rd23056, %rd23019, 4294967295;
	add.s64 	%rd23057, %rd23055, %rd23056;
	mad.lo.s64 	%rd23058, %rd6, %rd23040, %rd23057;
	shr.u64 	%rd23059, %rd23058, 32;
	and.b64  	%rd23060, %rd23023, 4294967295;
	add.s64 	%rd23061, %rd23059, %rd23060;
	mad.lo.s64 	%rd23062, %rd7, %rd23040, %rd23061;
	shr.u64 	%rd23063, %rd23062, 32;
	and.b64  	%rd23064, %rd23027, 4294967295;
	add.s64 	%rd23065, %rd23063, %rd23064;
	mad.lo.s64 	%rd23066, %rd8, %rd23040, %rd23065;
	shr.u64 	%rd23067, %rd23066, 32;
	and.b64  	%rd23068, %rd23030, 4294967295;
	add.s64 	%rd23069, %rd23067, %rd23068;
	mad.lo.s64 	%rd23070, %rd9, %rd23040, %rd23069;
	shr.u64 	%rd23071, %rd23070, 32;
	and.b64  	%rd23072, %rd23033, 4294967295;
	add.s64 	%rd23073, %rd23071, %rd23072;
	shr.u64 	%rd23074, %rd23073, 32;
	and.b64  	%rd23075, %rd23036, 4294967295;
	add.s64 	%rd23076, %rd23074, %rd23075;
	shr.u64 	%rd23077, %rd23076, 32;
	and.b64  	%rd23078, %rd23039, 4294967295;
	add.s64 	%rd23079, %rd23077, %rd23078;
	{ .reg .b32 tmp; mov.b64 {tmp, %r3903}, %rd23079; }
	add.s32 	%r3904, %r3900, %r3903;
	mul.lo.s32 	%r3905, %r9, %r3902;
	cvt.u64.u32 	%rd23080, %r3905;
	and.b64  	%rd23081, %rd23046, 4294967295;
	mad.lo.s64 	%rd23082, %rd2, %rd23080, %rd23081;
	shr.u64 	%rd23083, %rd23082, 32;
	and.b64  	%rd23084, %rd23050, 4294967295;
	add.s64 	%rd23085, %rd23083, %rd23084;
	mad.lo.s64 	%rd23086, %rd3, %rd23080, %rd23085;
	cvt.u32.u64 	%r3906, %rd23086;
	shr.u64 	%rd23087, %rd23086, 32;
	and.b64  	%rd23088, %rd23054, 4294967295;
	add.s64 	%rd23089, %rd23087, %rd23088;
	mad.lo.s64 	%rd23090, %rd4, %rd23080, %rd23089;
	shr.u64 	%rd23091, %rd23090, 32;
	and.b64  	%rd23092, %rd23058, 4294967295;
	add.s64 	%rd23093, %rd23091, %rd23092;
	mad.lo.s64 	%rd23094, %rd5, %rd23080, %rd23093;
	shr.u64 	%rd23095, %rd23094, 32;
	and.b64  	%rd23096, %rd23062, 4294967295;
	add.s64 	%rd23097, %rd23095, %rd23096;
	mad.lo.s64 	%rd23098, %rd6, %rd23080, %rd23097;
	shr.u64 	%rd23099, %rd23098, 32;
	and.b64  	%rd23100, %rd23066, 4294967295;
	add.s64 	%rd23101, %rd23099, %rd23100;
	mad.lo.s64 	%rd23102, %rd7, %rd23080, %rd23101;
	shr.u64 	%rd23103, %rd23102, 32;
	and.b64  	%rd23104, %rd23070, 4294967295;
	add.s64 	%rd23105, %rd23103, %rd23104;
	mad.lo.s64 	%rd23106, %rd8, %rd23080, %rd23105;
	shr.u64 	%rd23107, %rd23106, 32;
	and.b64  	%rd23108, %rd23073, 4294967295;
	add.s64 	%rd23109, %rd23107, %rd23108;
	mad.lo.s64 	%rd23110, %rd9, %rd23080, %rd23109;
	shr.u64 	%rd23111, %rd23110, 32;
	and.b64  	%rd23112, %rd23076, 4294967295;
	add.s64 	%rd23113, %rd23111, %rd23112;
	shr.u64 	%rd23114, %rd23113, 32;
	and.b64  	%rd23115, %rd23079, 4294967295;
	add.s64 	%rd23116, %rd23114, %rd23115;
	{ .reg .b32 tmp; mov.b64 {tmp, %r3907}, %rd23116; }
	add.s32 	%r3908, %r3904, %r3907;
	mul.lo.s32 	%r3909, %r9, %r3906;
	cvt.u64.u32 	%rd23117, %r3909;
	and.b64  	%rd23118, %rd23086, 4294967295;
	mad.lo.s64 	%rd23119, %rd2, %rd23117, %rd23118;
	shr.u64 	%rd23120, %rd23119, 32;
	and.b64  	%rd23121, %rd23090, 4294967295;
	add.s64 	%rd23122, %rd23120, %rd23121;
	mad.lo.s64 	%rd23123, %rd3, %rd23117, %rd23122;
	cvt.u32.u64 	%r3910, %rd23123;
	shr.u64 	%rd23124, %rd23123, 32;
	and.b64  	%rd23125, %rd23094, 4294967295;
	add.s64 	%rd23126, %rd23124, %rd23125;
	mad.lo.s64 	%rd23127, %rd4, %rd23117, %rd23126;
	shr.u64 	%rd23128, %rd23127, 32;
	and.b64  	%rd23129, %rd23098, 4294967295;
	add.s64 	%rd23130, %rd23128, %rd23129;
	mad.lo.s64 	%rd23131, %rd5, %rd23117, %rd23130;
	shr.u64 	%rd23132, %rd23131, 32;
	and.b64  	%rd23133, %rd23102, 4294967295;
	add.s64 	%rd23134, %rd23132, %rd23133;
	mad.lo.s64 	%rd23135, %rd6, %rd23117, %rd23134;
	shr.u64 	%rd23136, %rd23135, 32;
	and.b64  	%rd23137, %rd23106, 4294967295;
	add.s64 	%rd23138, %rd23136, %rd23137;
	mad.lo.s64 	%rd23139, %rd7, %rd23117, %rd23138;
	shr.u64 	%rd23140, %rd23139, 32;
	and.b64  	%rd23141, %rd23110, 4294967295;
	add.s64 	%rd23142, %rd23140, %rd23141;
	mad.lo.s64 	%rd23143, %rd8, %rd23117, %rd23142;
	shr.u64 	%rd23144, %rd23143, 32;
	and.b64  	%rd23145, %rd23113, 4294967295;
	add.s64 	%rd23146, %rd23144, %rd23145;
	mad.lo.s64 	%rd23147, %rd9, %rd23117, %rd23146;
	shr.u64 	%rd23148, %rd23147, 32;
	and.b64  	%rd23149, %rd23116, 4294967295;
	add.s64 	%rd23150, %rd23148, %rd23149;
	{ .reg .b32 tmp; mov.b64 {tmp, %r3911}, %rd23150; }
	add.s32 	%r3912, %r3908, %r3911;
	mul.lo.s32 	%r3913, %r9, %r3910;
	cvt.u64.u32 	%rd23151, %r3913;
	and.b64  	%rd23152, %rd23123, 4294967295;
	mad.lo.s64 	%rd23153, %rd2, %rd23151, %rd23152;
	shr.u64 	%rd23154, %rd23153, 32;
	and.b64  	%rd23155, %rd23127, 4294967295;
	add.s64 	%rd23156, %rd23154, %rd23155;
	mad.lo.s64 	%rd47692, %rd3, %rd23151, %rd23156;
	shr.u64 	%rd23157, %rd47692, 32;
	and.b64  	%rd23158, %rd23131, 4294967295;
	add.s64 	%rd23159, %rd23157, %rd23158;
	mad.lo.s64 	%rd47691, %rd4, %rd23151, %rd23159;
	cvt.u32.u64 	%r1460, %rd47691;
	shr.u64 	%rd23160, %rd47691, 32;
	and.b64  	%rd23161, %rd23135, 4294967295;
	add.s64 	%rd23162, %rd23160, %rd23161;
	mad.lo.s64 	%rd47690, %rd5, %rd23151, %rd23162;
	cvt.u32.u64 	%r1461, %rd47690;
	shr.u64 	%rd23163, %rd47690, 32;
	and.b64  	%rd23164, %rd23139, 4294967295;
	add.s64 	%rd23165, %rd23163, %rd23164;
	mad.lo.s64 	%rd47689, %rd6, %rd23151, %rd23165;
	cvt.u32.u64 	%r1462, %rd47689;
	shr.u64 	%rd23166, %rd47689, 32;
	and.b64  	%rd23167, %rd23143, 4294967295;
	add.s64 	%rd23168, %rd23166, %rd23167;
	mad.lo.s64 	%rd47688, %rd7, %rd23151, %rd23168;
	cvt.u32.u64 	%r1463, %rd47688;
	shr.u64 	%rd23169, %rd47688, 32;
	and.b64  	%rd23170, %rd23147, 4294967295;
	add.s64 	%rd23171, %rd23169, %rd23170;
	mad.lo.s64 	%rd47687, %rd8, %rd23151, %rd23171;
	cvt.u32.u64 	%r1464, %rd47687;
	shr.u64 	%rd23172, %rd47687, 32;
	and.b64  	%rd23173, %rd23150, 4294967295;
	add.s64 	%rd23174, %rd23172, %rd23173;
	mad.lo.s64 	%rd47686, %rd9, %rd23151, %rd23174;
	cvt.u32.u64 	%r1465, %rd47686;
	{ .reg .b32 tmp; mov.b64 {tmp, %r3914}, %rd47686; }
	add.s32 	%r6981, %r3912, %r3914;
	setp.gt.u32 	%p933, %r6981, %r3882;
	@%p933 bra 	$L__BB0_1621;
	setp.lt.u32 	%p934, %r6981, %r3882;
	@%p934 bra 	$L__BB0_1622;
	cvt.u32.u64 	%r3916, %rd8;
	setp.lt.u32 	%p935, %r3916, %r1465;
	@%p935 bra 	$L__BB0_1621;
	setp.gt.u32 	%p936, %r3916, %r1465;
	@%p936 bra 	$L__BB0_1622;
	cvt.u32.u64 	%r3918, %rd7;
	setp.lt.u32 	%p937, %r3918, %r1464;
	@%p937 bra 	$L__BB0_1621;
	setp.gt.u32 	%p938, %r3918, %r1464;
	@%p938 bra 	$L__BB0_1622;
	cvt.u32.u64 	%r3920, %rd6;
	setp.lt.u32 	%p939, %r3920, %r1463;
	@%p939 bra 	$L__BB0_1621;
	setp.gt.u32 	%p940, %r3920, %r1463;
	@%p940 bra 	$L__BB0_1622;
	cvt.u32.u64 	%r3922, %rd5;
	setp.lt.u32 	%p941, %r3922, %r1462;
	@%p941 bra 	$L__BB0_1621;
	setp.gt.u32 	%p942, %r3922, %r1462;
	@%p942 bra 	$L__BB0_1622;
	cvt.u32.u64 	%r3924, %rd4;
	setp.lt.u32 	%p943, %r3924, %r1461;
	@%p943 bra 	$L__BB0_1621;
	setp.gt.u32 	%p944, %r3924, %r1461;
	@%p944 bra 	$L__BB0_1622;
	cvt.u32.u64 	%r3926, %rd3;
	setp.lt.u32 	%p945, %r3926, %r1460;
	@%p945 bra 	$L__BB0_1621;
	cvt.u32.u64 	%r3927, %rd2;
	setp.gt.u32 	%p946, %r3926, %r1460;
	cvt.u32.u64 	%r3929, %rd47692;
	setp.gt.u32 	%p947, %r3927, %r3929;
	or.pred  	%p948, %p946, %p947;
	@%p948 bra 	$L__BB0_1622;
$L__BB0_1621:
	and.b64  	%rd23176, %rd47692, 4294967295;
	sub.s64 	%rd47692, %rd23176, %rd2;
	shr.u64 	%rd23177, %rd47692, 63;
	and.b64  	%rd23178, %rd47691, 4294967295;
	add.s64 	%rd23179, %rd23177, %rd3;
	sub.s64 	%rd47691, %rd23178, %rd23179;
	shr.u64 	%rd23180, %rd47691, 63;
	and.b64  	%rd23181, %rd47690, 4294967295;
	add.s64 	%rd23182, %rd23180, %rd4;
	sub.s64 	%rd47690, %rd23181, %rd23182;
	shr.u64 	%rd23183, %rd47690, 63;
	and.b64  	%rd23184, %rd47689, 4294967295;
	add.s64 	%rd23185, %rd23183, %rd5;
	sub.s64 	%rd47689, %rd23184, %rd23185;
	shr.u64 	%rd23186, %rd47689, 63;
	and.b64  	%rd23187, %rd47688, 4294967295;
	add.s64 	%rd23188, %rd23186, %rd6;
	sub.s64 	%rd47688, %rd23187, %rd23188;
	shr.u64 	%rd23189, %rd47688, 63;
	and.b64  	%rd23190, %rd47687, 4294967295;
	add.s64 	%rd23191, %rd23189, %rd7;
	sub.s64 	%rd47687, %rd23190, %rd23191;
	shr.u64 	%rd23192, %rd47687, 63;
	and.b64  	%rd23193, %rd47686, 4294967295;
	add.s64 	%rd23194, %rd23192, %rd8;
	sub.s64 	%rd47686, %rd23193, %rd23194;
	shr.u64 	%rd23195, %rd47686, 63;
	cvt.u32.u64 	%r3931, %rd23195;
	add.s32 	%r3932, %r3882, %r3931;
	sub.s32 	%r6981, %r6981, %r3932;
$L__BB0_1622:
	and.b64  	%rd23196, %rd47692, 4294967295;
	cvt.u64.u32 	%rd23197, %r6969;
	sub.s64 	%rd23198, %rd23196, %rd23197;
	shr.u64 	%rd23199, %rd23198, 63;
	cvt.u32.u64 	%r6836, %rd23198;
	and.b64  	%rd23200, %rd47691, 4294967295;
	and.b64  	%rd23201, %rd47634, 4294967295;
	add.s64 	%rd23202, %rd23199, %rd23201;
	sub.s64 	%rd47698, %rd23200, %rd23202;
	shr.u64 	%rd23203, %rd47698, 63;
	and.b64  	%rd23204, %rd47690, 4294967295;
	and.b64  	%rd23205, %rd47635, 4294967295;
	add.s64 	%rd23206, %rd23203, %rd23205;
	sub.s64 	%rd47697, %rd23204, %rd23206;
	shr.u64 	%rd23207, %rd47697, 63;
	and.b64  	%rd23208, %rd47689, 4294967295;
	and.b64  	%rd23209, %rd47636, 4294967295;
	add.s64 	%rd23210, %rd23207, %rd23209;
	sub.s64 	%rd47696, %rd23208, %rd23210;
	shr.u64 	%rd23211, %rd47696, 63;
	and.b64  	%rd23212, %rd47688, 4294967295;
	and.b64  	%rd23213, %rd47637, 4294967295;
	add.s64 	%rd23214, %rd23211, %rd23213;
	sub.s64 	%rd47695, %rd23212, %rd23214;
	shr.u64 	%rd23215, %rd47695, 63;
	and.b64  	%rd23216, %rd47687, 4294967295;
	and.b64  	%rd23217, %rd47638, 4294967295;
	add.s64 	%rd23218, %rd23215, %rd23217;
	sub.s64 	%rd47694, %rd23216, %rd23218;
	shr.u64 	%rd23219, %rd47694, 63;
	and.b64  	%rd23220, %rd47686, 4294967295;
	and.b64  	%rd23221, %rd47639, 4294967295;
	add.s64 	%rd23222, %rd23219, %rd23221;
	sub.s64 	%rd47693, %rd23220, %rd23222;
	shr.u64 	%rd23223, %rd47693, 63;
	cvt.u64.u32 	%rd23224, %r6981;
	and.b64  	%rd23225, %rd47640, 4294967295;
	add.s64 	%rd23226, %rd23223, %rd23225;
	sub.s64 	%rd23227, %rd23224, %rd23226;
	setp.gt.s64 	%p949, %rd23227, -1;
	cvt.u32.u64 	%r6829, %rd23227;
	@%p949 bra 	$L__BB0_1624;
	cvt.u32.u64 	%r3934, %rd2;
	add.s32 	%r6836, %r3934, %r6836;
	setp.lt.u32 	%p950, %r6836, %r3934;
	selp.u64 	%rd23228, 1, 0, %p950;
	and.b64  	%rd23229, %rd47698, 4294967295;
	add.s64 	%rd23230, %rd23229, %rd23228;
	add.s64 	%rd47698, %rd23230, %rd3;
	shr.u64 	%rd23231, %rd47698, 32;
	and.b64  	%rd23232, %rd47697, 4294967295;
	add.s64 	%rd23233, %rd23231, %rd23232;
	add.s64 	%rd47697, %rd23233, %rd4;
	shr.u64 	%rd23234, %rd47697, 32;
	and.b64  	%rd23235, %rd47696, 4294967295;
	add.s64 	%rd23236, %rd23234, %rd23235;
	add.s64 	%rd47696, %rd23236, %rd5;
	shr.u64 	%rd23237, %rd47696, 32;
	and.b64  	%rd23238, %rd47695, 4294967295;
	add.s64 	%rd23239, %rd23237, %rd23238;
	add.s64 	%rd47695, %rd23239, %rd6;
	shr.u64 	%rd23240, %rd47695, 32;
	and.b64  	%rd23241, %rd47694, 4294967295;
	add.s64 	%rd23242, %rd23240, %rd23241;
	add.s64 	%rd47694, %rd23242, %rd7;
	shr.u64 	%rd23243, %rd47694, 32;
	and.b64  	%rd23244, %rd47693, 4294967295;
	add.s64 	%rd23245, %rd23243, %rd23244;
	add.s64 	%rd47693, %rd23245, %rd8;
	{ .reg .b32 tmp; mov.b64 {tmp, %r3935}, %rd47693; }
	add.s32 	%r3936, %r6829, %r3935;
	add.s32 	%r6829, %r3936, %r3882;
$L__BB0_1624:
	cvt.u32.u64 	%r3937, %rd9;
	cvt.u32.u64 	%r6835, %rd47698;
	cvt.u32.u64 	%r6834, %rd47697;
	cvt.u32.u64 	%r6833, %rd47696;
	cvt.u32.u64 	%r6832, %rd47695;
	cvt.u32.u64 	%r6831, %rd47694;
	cvt.u32.u64 	%r6830, %rd47693;
	cvt.u64.u32 	%rd23246, %r119;
	mul.wide.u32 	%rd23247, %r119, %r6836;
	cvt.u32.u64 	%r3938, %rd23247;
	shr.u64 	%rd23248, %rd23247, 32;
	cvt.u64.u32 	%rd23249, %r118;
	mul.wide.u32 	%rd23250, %r118, %r6836;
	add.s64 	%rd23251, %rd23248, %rd23250;
	shr.u64 	%rd23252, %rd23251, 32;
	cvt.u64.u32 	%rd23253, %r117;
	mul.wide.u32 	%rd23254, %r117, %r6836;
	add.s64 	%rd23255, %rd23252, %rd23254;
	shr.u64 	%rd23256, %rd23255, 32;
	cvt.u64.u32 	%rd23257, %r116;
	mul.wide.u32 	%rd23258, %r116, %r6836;
	add.s64 	%rd23259, %rd23256, %rd23258;
	shr.u64 	%rd23260, %rd23259, 32;
	cvt.u64.u32 	%rd23261, %r115;
	mul.wide.u32 	%rd23262, %r115, %r6836;
	add.s64 	%rd23263, %rd23260, %rd23262;
	shr.u64 	%rd23264, %rd23263, 32;
	cvt.u64.u32 	%rd23265, %r114;
	mul.wide.u32 	%rd23266, %r114, %r6836;
	add.s64 	%rd23267, %rd23264, %rd23266;
	shr.u64 	%rd23268, %rd23267, 32;
	cvt.u64.u32 	%rd23269, %r113;
	mul.wide.u32 	%rd23270, %r113, %r6836;
	add.s64 	%rd23271, %rd23268, %rd23270;
	shr.u64 	%rd23272, %rd23271, 32;
	cvt.u64.u32 	%rd23273, %r112;
	mul.wide.u32 	%rd23274, %r112, %r6836;
	add.s64 	%rd23275, %rd23272, %rd23274;
	shr.u64 	%rd23276, %rd23275, 32;
	and.b64  	%rd23277, %rd47698, 4294967295;
	and.b64  	%rd23278, %rd23251, 4294967295;
	mad.lo.s64 	%rd23279, %rd23277, %rd23246, %rd23278;
	shr.u64 	%rd23280, %rd23279, 32;
	and.b64  	%rd23281, %rd23255, 4294967295;
	add.s64 	%rd23282, %rd23280, %rd23281;
	mad.lo.s64 	%rd23283, %rd23277, %rd23249, %rd23282;
	shr.u64 	%rd23284, %rd23283, 32;
	and.b64  	%rd23285, %rd23259, 4294967295;
	add.s64 	%rd23286, %rd23284, %rd23285;
	mad.lo.s64 	%rd23287, %rd23277, %rd23253, %rd23286;
	shr.u64 	%rd23288, %rd23287, 32;
	and.b64  	%rd23289, %rd23263, 4294967295;
	add.s64 	%rd23290, %rd23288, %rd23289;
	mad.lo.s64 	%rd23291, %rd23277, %rd23257, %rd23290;
	shr.u64 	%rd23292, %rd23291, 32;
	and.b64  	%rd23293, %rd23267, 4294967295;
	add.s64 	%rd23294, %rd23292, %rd23293;
	mad.lo.s64 	%rd23295, %rd23277, %rd23261, %rd23294;
	shr.u64 	%rd23296, %rd23295, 32;
	and.b64  	%rd23297, %rd23271, 4294967295;
	add.s64 	%rd23298, %rd23296, %rd23297;
	mad.lo.s64 	%rd23299, %rd23277, %rd23265, %rd23298;
	shr.u64 	%rd23300, %rd23299, 32;
	and.b64  	%rd23301, %rd23275, 4294967295;
	add.s64 	%rd23302, %rd23300, %rd23301;
	mad.lo.s64 	%rd23303, %rd23277, %rd23269, %rd23302;
	shr.u64 	%rd23304, %rd23303, 32;
	add.s64 	%rd23305, %rd23304, %rd23276;
	mad.lo.s64 	%rd23306, %rd23277, %rd23273, %rd23305;
	shr.u64 	%rd23307, %rd23306, 32;
	and.b64  	%rd23308, %rd47697, 4294967295;
	and.b64  	%rd23309, %rd23283, 4294967295;
	mad.lo.s64 	%rd23310, %rd23308, %rd23246, %rd23309;
	shr.u64 	%rd23311, %rd23310, 32;
	and.b64  	%rd23312, %rd23287, 4294967295;
	add.s64 	%rd23313, %rd23311, %rd23312;
	mad.lo.s64 	%rd23314, %rd23308, %rd23249, %rd23313;
	shr.u64 	%rd23315, %rd23314, 32;
	and.b64  	%rd23316, %rd23291, 4294967295;
	add.s64 	%rd23317, %rd23315, %rd23316;
	mad.lo.s64 	%rd23318, %rd23308, %rd23253, %rd23317;
	shr.u64 	%rd23319, %rd23318, 32;
	and.b64  	%rd23320, %rd23295, 4294967295;
	add.s64 	%rd23321, %rd23319, %rd23320;
	mad.lo.s64 	%rd23322, %rd23308, %rd23257, %rd23321;
	shr.u64 	%rd23323, %rd23322, 32;
	and.b64  	%rd23324, %rd23299, 4294967295;
	add.s64 	%rd23325, %rd23323, %rd23324;
	mad.lo.s64 	%rd23326, %rd23308, %rd23261, %rd23325;
	shr.u64 	%rd23327, %rd23326, 32;
	and.b64  	%rd23328, %rd23303, 4294967295;
	add.s64 	%rd23329, %rd23327, %rd23328;
	mad.lo.s64 	%rd23330, %rd23308, %rd23265, %rd23329;
	shr.u64 	%rd23331, %rd23330, 32;
	and.b64  	%rd23332, %rd23306, 4294967295;
	add.s64 	%rd23333, %rd23331, %rd23332;
	mad.lo.s64 	%rd23334, %rd23308, %rd23269, %rd23333;
	shr.u64 	%rd23335, %rd23334, 32;
	add.s64 	%rd23336, %rd23335, %rd23307;
	mad.lo.s64 	%rd23337, %rd23308, %rd23273, %rd23336;
	shr.u64 	%rd23338, %rd23337, 32;
	and.b64  	%rd23339, %rd47696, 4294967295;
	and.b64  	%rd23340, %rd23314, 4294967295;
	mad.lo.s64 	%rd23341, %rd23339, %rd23246, %rd23340;
	shr.u64 	%rd23342, %rd23341, 32;
	and.b64  	%rd23343, %rd23318, 4294967295;
	add.s64 	%rd23344, %rd23342, %rd23343;
	mad.lo.s64 	%rd23345, %rd23339, %rd23249, %rd23344;
	shr.u64 	%rd23346, %rd23345, 32;
	and.b64  	%rd23347, %rd23322, 4294967295;
	add.s64 	%rd23348, %rd23346, %rd23347;
	mad.lo.s64 	%rd23349, %rd23339, %rd23253, %rd23348;
	shr.u64 	%rd23350, %rd23349, 32;
	and.b64  	%rd23351, %rd23326, 4294967295;
	add.s64 	%rd23352, %rd23350, %rd23351;
	mad.lo.s64 	%rd23353, %rd23339, %rd23257, %rd23352;
	shr.u64 	%rd23354, %rd23353, 32;
	and.b64  	%rd23355, %rd23330, 4294967295;
	add.s64 	%rd23356, %rd23354, %rd23355;
	mad.lo.s64 	%rd23357, %rd23339, %rd23261, %rd23356;
	shr.u64 	%rd23358, %rd23357, 32;
	and.b64  	%rd23359, %rd23334, 4294967295;
	add.s64 	%rd23360, %rd23358, %rd23359;
	mad.lo.s64 	%rd23361, %rd23339, %rd23265, %rd23360;
	shr.u64 	%rd23362, %rd23361, 32;
	and.b64  	%rd23363, %rd23337, 4294967295;
	add.s64 	%rd23364, %rd23362, %rd23363;
	mad.lo.s64 	%rd23365, %rd23339, %rd23269, %rd23364;
	shr.u64 	%rd23366, %rd23365, 32;
	add.s64 	%rd23367, %rd23366, %rd23338;
	mad.lo.s64 	%rd23368, %rd23339, %rd23273, %rd23367;
	shr.u64 	%rd23369, %rd23368, 32;
	and.b64  	%rd23370, %rd47695, 4294967295;
	and.b64  	%rd23371, %rd23345, 4294967295;
	mad.lo.s64 	%rd23372, %rd23370, %rd23246, %rd23371;
	shr.u64 	%rd23373, %rd23372, 32;
	and.b64  	%rd23374, %rd23349, 4294967295;
	add.s64 	%rd23375, %rd23373, %rd23374;
	mad.lo.s64 	%rd23376, %rd23370, %rd23249, %rd23375;
	shr.u64 	%rd23377, %rd23376, 32;
	and.b64  	%rd23378, %rd23353, 4294967295;
	add.s64 	%rd23379, %rd23377, %rd23378;
	mad.lo.s64 	%rd23380, %rd23370, %rd23253, %rd23379;
	shr.u64 	%rd23381, %rd23380, 32;
	and.b64  	%rd23382, %rd23357, 4294967295;
	add.s64 	%rd23383, %rd23381, %rd23382;
	mad.lo.s64 	%rd23384, %rd23370, %rd23257, %rd23383;
	shr.u64 	%rd23385, %rd23384, 32;
	and.b64  	%rd23386, %rd23361, 4294967295;
	add.s64 	%rd23387, %rd23385, %rd23386;
	mad.lo.s64 	%rd23388, %rd23370, %rd23261, %rd23387;
	shr.u64 	%rd23389, %rd23388, 32;
	and.b64  	%rd23390, %rd23365, 4294967295;
	add.s64 	%rd23391, %rd23389, %rd23390;
	mad.lo.s64 	%rd23392, %rd23370, %rd23265, %rd23391;
	shr.u64 	%rd23393, %rd23392, 32;
	and.b64  	%rd23394, %rd23368, 4294967295;
	add.s64 	%rd23395, %rd23393, %rd23394;
	mad.lo.s64 	%rd23396, %rd23370, %rd23269, %rd23395;
	shr.u64 	%rd23397, %rd23396, 32;
	add.s64 	%rd23398, %rd23397, %rd23369;
	mad.lo.s64 	%rd23399, %rd23370, %rd23273, %rd23398;
	shr.u64 	%rd23400, %rd23399, 32;
	and.b64  	%rd23401, %rd47694, 4294967295;
	and.b64  	%rd23402, %rd23376, 4294967295;
	mad.lo.s64 	%rd23403, %rd23401, %rd23246, %rd23402;
	shr.u64 	%rd23404, %rd23403, 32;
	and.b64  	%rd23405, %rd23380, 4294967295;
	add.s64 	%rd23406, %rd23404, %rd23405;
	mad.lo.s64 	%rd23407, %rd23401, %rd23249, %rd23406;
	shr.u64 	%rd23408, %rd23407, 32;
	and.b64  	%rd23409, %rd23384, 4294967295;
	add.s64 	%rd23410, %rd23408, %rd23409;
	mad.lo.s64 	%rd23411, %rd23401, %rd23253, %rd23410;
	shr.u64 	%rd23412, %rd23411, 32;
	and.b64  	%rd23413, %rd23388, 4294967295;
	add.s64 	%rd23414, %rd23412, %rd23413;
	mad.lo.s64 	%rd23415, %rd23401, %rd23257, %rd23414;
	shr.u64 	%rd23416, %rd23415, 32;
	and.b64  	%rd23417, %rd23392, 4294967295;
	add.s64 	%rd23418, %rd23416, %rd23417;
	mad.lo.s64 	%rd23419, %rd23401, %rd23261, %rd23418;
	shr.u64 	%rd23420, %rd23419, 32;
	and.b64  	%rd23421, %rd23396, 4294967295;
	add.s64 	%rd23422, %rd23420, %rd23421;
	mad.lo.s64 	%rd23423, %rd23401, %rd23265, %rd23422;
	shr.u64 	%rd23424, %rd23423, 32;
	and.b64  	%rd23425, %rd23399, 4294967295;
	add.s64 	%rd23426, %rd23424, %rd23425;
	mad.lo.s64 	%rd23427, %rd23401, %rd23269, %rd23426;
	shr.u64 	%rd23428, %rd23427, 32;
	add.s64 	%rd23429, %rd23428, %rd23400;
	mad.lo.s64 	%rd23430, %rd23401, %rd23273, %rd23429;
	shr.u64 	%rd23431, %rd23430, 32;
	and.b64  	%rd23432, %rd47693, 4294967295;
	and.b64  	%rd23433, %rd23407, 4294967295;
	mad.lo.s64 	%rd23434, %rd23432, %rd23246, %rd23433;
	shr.u64 	%rd23435, %rd23434, 32;
	and.b64  	%rd23436, %rd23411, 4294967295;
	add.s64 	%rd23437, %rd23435, %rd23436;
	mad.lo.s64 	%rd23438, %rd23432, %rd23249, %rd23437;
	shr.u64 	%rd23439, %rd23438, 32;
	and.b64  	%rd23440, %rd23415, 4294967295;
	add.s64 	%rd23441, %rd23439, %rd23440;
	mad.lo.s64 	%rd23442, %rd23432, %rd23253, %rd23441;
	shr.u64 	%rd23443, %rd23442, 32;
	and.b64  	%rd23444, %rd23419, 4294967295;
	add.s64 	%rd23445, %rd23443, %rd23444;
	mad.lo.s64 	%rd23446, %rd23432, %rd23257, %rd23445;
	shr.u64 	%rd23447, %rd23446, 32;
	and.b64  	%rd23448, %rd23423, 4294967295;
	add.s64 	%rd23449, %rd23447, %rd23448;
	mad.lo.s64 	%rd23450, %rd23432, %rd23261, %rd23449;
	shr.u64 	%rd23451, %rd23450, 32;
	and.b64  	%rd23452, %rd23427, 4294967295;
	add.s64 	%rd23453, %rd23451, %rd23452;
	mad.lo.s64 	%rd23454, %rd23432, %rd23265, %rd23453;
	shr.u64 	%rd23455, %rd23454, 32;
	and.b64  	%rd23456, %rd23430, 4294967295;
	add.s64 	%rd23457, %rd23455, %rd23456;
	mad.lo.s64 	%rd23458, %rd23432, %rd23269, %rd23457;
	shr.u64 	%rd23459, %rd23458, 32;
	add.s64 	%rd23460, %rd23459, %rd23431;
	mad.lo.s64 	%rd23461, %rd23432, %rd23273, %rd23460;
	shr.u64 	%rd23462, %rd23461, 32;
	mul.wide.u32 	%rd23463, %r119, %r6829;
	and.b64  	%rd23464, %rd23438, 4294967295;
	add.s64 	%rd23465, %rd23463, %rd23464;
	shr.u64 	%rd23466, %rd23465, 32;
	mul.wide.u32 	%rd23467, %r118, %r6829;
	and.b64  	%rd23468, %rd23442, 4294967295;
	add.s64 	%rd23469, %rd23466, %rd23468;
	add.s64 	%rd23470, %rd23469, %rd23467;
	shr.u64 	%rd23471, %rd23470, 32;
	mul.wide.u32 	%rd23472, %r117, %r6829;
	and.b64  	%rd23473, %rd23446, 4294967295;
	add.s64 	%rd23474, %rd23471, %rd23473;
	add.s64 	%rd23475, %rd23474, %rd23472;
	shr.u64 	%rd23476, %rd23475, 32;
	mul.wide.u32 	%rd23477, %r116, %r6829;
	and.b64  	%rd23478, %rd23450, 4294967295;
	add.s64 	%rd23479, %rd23476, %rd23478;
	add.s64 	%rd23480, %rd23479, %rd23477;
	shr.u64 	%rd23481, %rd23480, 32;
	mul.wide.u32 	%rd23482, %r115, %r6829;
	and.b64  	%rd23483, %rd23454, 4294967295;
	add.s64 	%rd23484, %rd23481, %rd23483;
	add.s64 	%rd23485, %rd23484, %rd23482;
	shr.u64 	%rd23486, %rd23485, 32;
	mul.wide.u32 	%rd23487, %r114, %r6829;
	and.b64  	%rd23488, %rd23458, 4294967295;
	add.s64 	%rd23489, %rd23486, %rd23488;
	add.s64 	%rd23490, %rd23489, %rd23487;
	shr.u64 	%rd23491, %rd23490, 32;
	mul.wide.u32 	%rd23492, %r113, %r6829;
	and.b64  	%rd23493, %rd23461, 4294967295;
	add.s64 	%rd23494, %rd23491, %rd23493;
	add.s64 	%rd23495, %rd23494, %rd23492;
	shr.u64 	%rd23496, %rd23495, 32;
	mul.wide.u32 	%rd23497, %r112, %r6829;
	add.s64 	%rd23498, %rd23496, %rd23462;
	add.s64 	%rd23499, %rd23498, %rd23497;
	{ .reg .b32 tmp; mov.b64 {tmp, %r3939}, %rd23499; }
	mul.lo.s32 	%r3940, %r9, %r3938;
	cvt.u64.u32 	%rd23500, %r3940;
	and.b64  	%rd23501, %rd23247, 4294967295;
	mad.lo.s64 	%rd23502, %rd2, %rd23500, %rd23501;
	shr.u64 	%rd23503, %rd23502, 32;
	and.b64  	%rd23504, %rd23279, 4294967295;
	add.s64 	%rd23505, %rd23503, %rd23504;
	mad.lo.s64 	%rd23506, %rd3, %rd23500, %rd23505;
	cvt.u32.u64 	%r3941, %rd23506;
	shr.u64 	%rd23507, %rd23506, 32;
	and.b64  	%rd23508, %rd23310, 4294967295;
	add.s64 	%rd23509, %rd23507, %rd23508;
	mad.lo.s64 	%rd23510, %rd4, %rd23500, %rd23509;
	shr.u64 	%rd23511, %rd23510, 32;
	and.b64  	%rd23512, %rd23341, 4294967295;
	add.s64 	%rd23513, %rd23511, %rd23512;
	mad.lo.s64 	%rd23514, %rd5, %rd23500, %rd23513;
	shr.u64 	%rd23515, %rd23514, 32;
	and.b64  	%rd23516, %rd23372, 4294967295;
	add.s64 	%rd23517, %rd23515, %rd23516;
	mad.lo.s64 	%rd23518, %rd6, %rd23500, %rd23517;
	shr.u64 	%rd23519, %rd23518, 32;
	and.b64  	%rd23520, %rd23403, 4294967295;
	add.s64 	%rd23521, %rd23519, %rd23520;
	mad.lo.s64 	%rd23522, %rd7, %rd23500, %rd23521;
	shr.u64 	%rd23523, %rd23522, 32;
	and.b64  	%rd23524, %rd23434, 4294967295;
	add.s64 	%rd23525, %rd23523, %rd23524;
	mad.lo.s64 	%rd23526, %rd8, %rd23500, %rd23525;
	shr.u64 	%rd23527, %rd23526, 32;
	and.b64  	%rd23528, %rd23465, 4294967295;
	add.s64 	%rd23529, %rd23527, %rd23528;
	mad.lo.s64 	%rd23530, %rd9, %rd23500, %rd23529;
	shr.u64 	%rd23531, %rd23530, 32;
	and.b64  	%rd23532, %rd23470, 4294967295;
	add.s64 	%rd23533, %rd23531, %rd23532;
	shr.u64 	%rd23534, %rd23533, 32;
	and.b64  	%rd23535, %rd23475, 4294967295;
	add.s64 	%rd23536, %rd23534, %rd23535;
	shr.u64 	%rd23537, %rd23536, 32;
	and.b64  	%rd23538, %rd23480, 4294967295;
	add.s64 	%rd23539, %rd23537, %rd23538;
	shr.u64 	%rd23540, %rd23539, 32;
	and.b64  	%rd23541, %rd23485, 4294967295;
	add.s64 	%rd23542, %rd23540, %rd23541;
	shr.u64 	%rd23543, %rd23542, 32;
	and.b64  	%rd23544, %rd23490, 4294967295;
	add.s64 	%rd23545, %rd23543, %rd23544;
	shr.u64 	%rd23546, %rd23545, 32;
	and.b64  	%rd23547, %rd23495, 4294967295;
	add.s64 	%rd23548, %rd23546, %rd23547;
	shr.u64 	%rd23549, %rd23548, 32;
	and.b64  	%rd23550, %rd23499, 4294967295;
	add.s64 	%rd23551, %rd23549, %rd23550;
	{ .reg .b32 tmp; mov.b64 {tmp, %r3942}, %rd23551; }
	add.s32 	%r3943, %r3939, %r3942;
	mul.lo.s32 	%r3944, %r9, %r3941;
	cvt.u64.u32 	%rd23552, %r3944;
	and.b64  	%rd23553, %rd23506, 4294967295;
	mad.lo.s64 	%rd23554, %rd2, %rd23552, %rd23553;
	shr.u64 	%rd23555, %rd23554, 32;
	and.b64  	%rd23556, %rd23510, 4294967295;
	add.s64 	%rd23557, %rd23555, %rd23556;
	mad.lo.s64 	%rd23558, %rd3, %rd23552, %rd23557;
	cvt.u32.u64 	%r3945, %rd23558;
	shr.u64 	%rd23559, %rd23558, 32;
	and.b64  	%rd23560, %rd23514, 4294967295;
	add.s64 	%rd23561, %rd23559, %rd23560;
	mad.lo.s64 	%rd23562, %rd4, %rd23552, %rd23561;
	shr.u64 	%rd23563, %rd23562, 32;
	and.b64  	%rd23564, %rd23518, 4294967295;
	add.s64 	%rd23565, %rd23563, %rd23564;
	mad.lo.s64 	%rd23566, %rd5, %rd23552, %rd23565;
	shr.u64 	%rd23567, %rd23566, 32;
	and.b64  	%rd23568, %rd23522, 4294967295;
	add.s64 	%rd23569, %rd23567, %rd23568;
	mad.lo.s64 	%rd23570, %rd6, %rd23552, %rd23569;
	shr.u64 	%rd23571, %rd23570, 32;
	and.b64  	%rd23572, %rd23526, 4294967295;
	add.s64 	%rd23573, %rd23571, %rd23572;
	mad.lo.s64 	%rd23574, %rd7, %rd23552, %rd23573;
	shr.u64 	%rd23575, %rd23574, 32;
	and.b64  	%rd23576, %rd23530, 4294967295;
	add.s64 	%rd23577, %rd23575, %rd23576;
	mad.lo.s64 	%rd23578, %rd8, %rd23552, %rd23577;
	shr.u64 	%rd23579, %rd23578, 32;
	and.b64  	%rd23580, %rd23533, 4294967295;
	add.s64 	%rd23581, %rd23579, %rd23580;
	mad.lo.s64 	%rd23582, %rd9, %rd23552, %rd23581;
	shr.u64 	%rd23583, %rd23582, 32;
	and.b64  	%rd23584, %rd23536, 4294967295;
	add.s64 	%rd23585, %rd23583, %rd23584;
	shr.u64 	%rd23586, %rd23585, 32;
	and.b64  	%rd23587, %rd23539, 4294967295;
	add.s64 	%rd23588, %rd23586, %rd23587;
	shr.u64 	%rd23589, %rd23588, 32;
	and.b64  	%rd23590, %rd23542, 4294967295;
	add.s64 	%rd23591, %rd23589, %rd23590;
	shr.u64 	%rd23592, %rd23591, 32;
	and.b64  	%rd23593, %rd23545, 4294967295;
	add.s64 	%rd23594, %rd23592, %rd23593;
	shr.u64 	%rd23595, %rd23594, 32;
	and.b64  	%rd23596, %rd23548, 4294967295;
	add.s64 	%rd23597, %rd23595, %rd23596;
	shr.u64 	%rd23598, %rd23597, 32;
	and.b64  	%rd23599, %rd23551, 4294967295;
	add.s64 	%rd23600, %rd23598, %rd23599;
	{ .reg .b32 tmp; mov.b64 {tmp, %r3946}, %rd23600; }
	add.s32 	%r3947, %r3943, %r3946;
	mul.lo.s32 	%r3948, %r9, %r3945;
	cvt.u64.u32 	%rd23601, %r3948;
	and.b64  	%rd23602, %rd23558, 4294967295;
	mad.lo.s64 	%rd23603, %rd2, %rd23601, %rd23602;
	shr.u64 	%rd23604, %rd23603, 32;
	and.b64  	%rd23605, %rd23562, 4294967295;
	add.s64 	%rd23606, %rd23604, %rd23605;
	mad.lo.s64 	%rd23607, %rd3, %rd23601, %rd23606;
	cvt.u32.u64 	%r3949, %rd23607;
	shr.u64 	%rd23608, %rd23607, 32;
	and.b64  	%rd23609, %rd23566, 4294967295;
	add.s64 	%rd23610, %rd23608, %rd23609;
	mad.lo.s64 	%rd23611, %rd4, %rd23601, %rd23610;
	shr.u64 	%rd23612, %rd23611, 32;
	and.b64  	%rd23613, %rd23570, 4294967295;
	add.s64 	%rd23614, %rd23612, %rd23613;
	mad.lo.s64 	%rd23615, %rd5, %rd23601, %rd23614;
	shr.u64 	%rd23616, %rd23615, 32;
	and.b64  	%rd23617, %rd23574, 4294967295;
	add.s64 	%rd23618, %rd23616, %rd23617;
	mad.lo.s64 	%rd23619, %rd6, %rd23601, %rd23618;
	shr.u64 	%rd23620, %rd23619, 32;
	and.b64  	%rd23621, %rd23578, 4294967295;
	add.s64 	%rd23622, %rd23620, %rd23621;
	mad.lo.s64 	%rd23623, %rd7, %rd23601, %rd23622;
	shr.u64 	%rd23624, %rd23623, 32;
	and.b64  	%rd23625, %rd23582, 4294967295;
	add.s64 	%rd23626, %rd23624, %rd23625;
	mad.lo.s64 	%rd23627, %rd8, %rd23601, %rd23626;
	shr.u64 	%rd23628, %rd23627, 32;
	and.b64  	%rd23629, %rd23585, 4294967295;
	add.s64 	%rd23630, %rd23628, %rd23629;
	mad.lo.s64 	%rd23631, %rd9, %rd23601, %rd23630;
	shr.u64 	%rd23632, %rd23631, 32;
	and.b64  	%rd23633, %rd23588, 4294967295;
	add.s64 	%rd23634, %rd23632, %rd23633;
	shr.u64 	%rd23635, %rd23634, 32;
	and.b64  	%rd23636, %rd23591, 4294967295;
	add.s64 	%rd23637, %rd23635, %rd23636;
	shr.u64 	%rd23638, %rd23637, 32;
	and.b64  	%rd23639, %rd23594, 4294967295;
	add.s64 	%rd23640, %rd23638, %rd23639;
	shr.u64 	%rd23641, %rd23640, 32;
	and.b64  	%rd23642, %rd23597, 4294967295;
	add.s64 	%rd23643, %rd23641, %rd23642;
	shr.u64 	%rd23644, %rd23643, 32;
	and.b64  	%rd23645, %rd23600, 4294967295;
	add.s64 	%rd23646, %rd23644, %rd23645;
	{ .reg .b32 tmp; mov.b64 {tmp, %r3950}, %rd23646; }
	add.s32 	%r3951, %r3947, %r3950;
	mul.lo.s32 	%r3952, %r9, %r3949;
	cvt.u64.u32 	%rd23647, %r3952;
	and.b64  	%rd23648, %rd23607, 4294967295;
	mad.lo.s64 	%rd23649, %rd2, %rd23647, %rd23648;
	shr.u64 	%rd23650, %rd23649, 32;
	and.b64  	%rd23651, %rd23611, 4294967295;
	add.s64 	%rd23652, %rd23650, %rd23651;
	mad.lo.s64 	%rd23653, %rd3, %rd23647, %rd23652;
	cvt.u32.u64 	%r3953, %rd23653;
	shr.u64 	%rd23654, %rd23653, 32;
	and.b64  	%rd23655, %rd23615, 4294967295;
	add.s64 	%rd23656, %rd23654, %rd23655;
	mad.lo.s64 	%rd23657, %rd4, %rd23647, %rd23656;
	shr.u64 	%rd23658, %rd23657, 32;
	and.b64  	%rd23659, %rd23619, 4294967295;
	add.s64 	%rd23660, %rd23658, %rd23659;
	mad.lo.s64 	%rd23661, %rd5, %rd23647, %rd23660;
	shr.u64 	%rd23662, %rd23661, 32;
	and.b64  	%rd23663, %rd23623, 4294967295;
	add.s64 	%rd23664, %rd23662, %rd23663;
	mad.lo.s64 	%rd23665, %rd6, %rd23647, %rd23664;
	shr.u64 	%rd23666, %rd23665, 32;
	and.b64  	%rd23667, %rd23627, 4294967295;
	add.s64 	%rd23668, %rd23666, %rd23667;
	mad.lo.s64 	%rd23669, %rd7, %rd23647, %rd23668;
	shr.u64 	%rd23670, %rd23669, 32;
	and.b64  	%rd23671, %rd23631, 4294967295;
	add.s64 	%rd23672, %rd23670, %rd23671;
	mad.lo.s64 	%rd23673, %rd8, %rd23647, %rd23672;
	shr.u64 	%rd23674, %rd23673, 32;
	and.b64  	%rd23675, %rd23634, 4294967295;
	add.s64 	%rd23676, %rd23674, %rd23675;
	mad.lo.s64 	%rd23677, %rd9, %rd23647, %rd23676;
	shr.u64 	%rd23678, %rd23677, 32;
	and.b64  	%rd23679, %rd23637, 4294967295;
	add.s64 	%rd23680, %rd23678, %rd23679;
	shr.u64 	%rd23681, %rd23680, 32;
	and.b64  	%rd23682, %rd23640, 4294967295;
	add.s64 	%rd23683, %rd23681, %rd23682;
	shr.u64 	%rd23684, %rd23683, 32;
	and.b64  	%rd23685, %rd23643, 4294967295;
	add.s64 	%rd23686, %rd23684, %rd23685;
	shr.u64 	%rd23687, %rd23686, 32;
	and.b64  	%rd23688, %rd23646, 4294967295;
	add.s64 	%rd23689, %rd23687, %rd23688;
	{ .reg .b32 tmp; mov.b64 {tmp, %r3954}, %rd23689; }
	add.s32 	%r3955, %r3951, %r3954;
	mul.lo.s32 	%r3956, %r9, %r3953;
	cvt.u64.u32 	%rd23690, %r3956;
	and.b64  	%rd23691, %rd23653, 4294967295;
	mad.lo.s64 	%rd23692, %rd2, %rd23690, %rd23691;
	shr.u64 	%rd23693, %rd23692, 32;
	and.b64  	%rd23694, %rd23657, 4294967295;
	add.s64 	%rd23695, %rd23693, %rd23694;
	mad.lo.s64 	%rd23696, %rd3, %rd23690, %rd23695;
	cvt.u32.u64 	%r3957, %rd23696;
	shr.u64 	%rd23697, %rd23696, 32;
	and.b64  	%rd23698, %rd23661, 4294967295;
	add.s64 	%rd23699, %rd23697, %rd23698;
	mad.lo.s64 	%rd23700, %rd4, %rd23690, %rd23699;
	shr.u64 	%rd23701, %rd23700, 32;
	and.b64  	%rd23702, %rd23665, 4294967295;
	add.s64 	%rd23703, %rd23701, %rd23702;
	mad.lo.s64 	%rd23704, %rd5, %rd23690, %rd23703;
	shr.u64 	%rd23705, %rd23704, 32;
	and.b64  	%rd23706, %rd23669, 4294967295;
	add.s64 	%rd23707, %rd23705, %rd23706;
	mad.lo.s64 	%rd23708, %rd6, %rd23690, %rd23707;
	shr.u64 	%rd23709, %rd23708, 32;
	and.b64  	%rd23710, %rd23673, 4294967295;
	add.s64 	%rd23711, %rd23709, %rd23710;
	mad.lo.s64 	%rd23712, %rd7, %rd23690, %rd23711;
	shr.u64 	%rd23713, %rd23712, 32;
	and.b64  	%rd23714, %rd23677, 4294967295;
	add.s64 	%rd23715, %rd23713, %rd23714;
	mad.lo.s64 	%rd23716, %rd8, %rd23690, %rd23715;
	shr.u64 	%rd23717, %rd23716, 32;
	and.b64  	%rd23718, %rd23680, 4294967295;
	add.s64 	%rd23719, %rd23717, %rd23718;
	mad.lo.s64 	%rd23720, %rd9, %rd23690, %rd23719;
	shr.u64 	%rd23721, %rd23720, 32;
	and.b64  	%rd23722, %rd23683, 4294967295;
	add.s64 	%rd23723, %rd23721, %rd23722;
	shr.u64 	%rd23724, %rd23723, 32;
	and.b64  	%rd23725, %rd23686, 4294967295;
	add.s64 	%rd23726, %rd23724, %rd23725;
	shr.u64 	%rd23727, %rd23726, 32;
	and.b64  	%rd23728, %rd23689, 4294967295;
	add.s64 	%rd23729, %rd23727, %rd23728;
	{ .reg .b32 tmp; mov.b64 {tmp, %r3958}, %rd23729; }
	add.s32 	%r3959, %r3955, %r3958;
	mul.lo.s32 	%r3960, %r9, %r3957;
	cvt.u64.u32 	%rd23730, %r3960;
	and.b64  	%rd23731, %rd23696, 4294967295;
	mad.lo.s64 	%rd23732, %rd2, %rd23730, %rd23731;
	shr.u64 	%rd23733, %rd23732, 32;
	and.b64  	%rd23734, %rd23700, 4294967295;
	add.s64 	%rd23735, %rd23733, %rd23734;
	mad.lo.s64 	%rd23736, %rd3, %rd23730, %rd23735;
	cvt.u32.u64 	%r3961, %rd23736;
	shr.u64 	%rd23737, %rd23736, 32;
	and.b64  	%rd23738, %rd23704, 4294967295;
	add.s64 	%rd23739, %rd23737, %rd23738;
	mad.lo.s64 	%rd23740, %rd4, %rd23730, %rd23739;
	shr.u64 	%rd23741, %rd23740, 32;
	and.b64  	%rd23742, %rd23708, 4294967295;
	add.s64 	%rd23743, %rd23741, %rd23742;
	mad.lo.s64 	%rd23744, %rd5, %rd23730, %rd23743;
	shr.u64 	%rd23745, %rd23744, 32;
	and.b64  	%rd23746, %rd23712, 4294967295;
	add.s64 	%rd23747, %rd23745, %rd23746;
	mad.lo.s64 	%rd23748, %rd6, %rd23730, %rd23747;
	shr.u64 	%rd23749, %rd23748, 32;
	and.b64  	%rd23750, %rd23716, 4294967295;
	add.s64 	%rd23751, %rd23749, %rd23750;
	mad.lo.s64 	%rd23752, %rd7, %rd23730, %rd23751;
	shr.u64 	%rd23753, %rd23752, 32;
	and.b64  	%rd23754, %rd23720, 4294967295;
	add.s64 	%rd23755, %rd23753, %rd23754;
	mad.lo.s64 	%rd23756, %rd8, %rd23730, %rd23755;
	shr.u64 	%rd23757, %rd23756, 32;
	and.b64  	%rd23758, %rd23723, 4294967295;
	add.s64 	%rd23759, %rd23757, %rd23758;
	mad.lo.s64 	%rd23760, %rd9, %rd23730, %rd23759;
	shr.u64 	%rd23761, %rd23760, 32;
	and.b64  	%rd23762, %rd23726, 4294967295;
	add.s64 	%rd23763, %rd23761, %rd23762;
	shr.u64 	%rd23764, %rd23763, 32;
	and.b64  	%rd23765, %rd23729, 4294967295;
	add.s64 	%rd23766, %rd23764, %rd23765;
	{ .reg .b32 tmp; mov.b64 {tmp, %r3962}, %rd23766; }
	add.s32 	%r3963, %r3959, %r3962;
	mul.lo.s32 	%r3964, %r9, %r3961;
	cvt.u64.u32 	%rd23767, %r3964;
	and.b64  	%rd23768, %rd23736, 4294967295;
	mad.lo.s64 	%rd23769, %rd2, %rd23767, %rd23768;
	shr.u64 	%rd23770, %rd23769, 32;
	and.b64  	%rd23771, %rd23740, 4294967295;
	add.s64 	%rd23772, %rd23770, %rd23771;
	mad.lo.s64 	%rd23773, %rd3, %rd23767, %rd23772;
	cvt.u32.u64 	%r3965, %rd23773;
	shr.u64 	%rd23774, %rd23773, 32;
	and.b64  	%rd23775, %rd23744, 4294967295;
	add.s64 	%rd23776, %rd23774, %rd23775;
	mad.lo.s64 	%rd23777, %rd4, %rd23767, %rd23776;
	shr.u64 	%rd23778, %rd23777, 32;
	and.b64  	%rd23779, %rd23748, 4294967295;
	add.s64 	%rd23780, %rd23778, %rd23779;
	mad.lo.s64 	%rd23781, %rd5, %rd23767, %rd23780;
	shr.u64 	%rd23782, %rd23781, 32;
	and.b64  	%rd23783, %rd23752, 4294967295;
	add.s64 	%rd23784, %rd23782, %rd23783;
	mad.lo.s64 	%rd23785, %rd6, %rd23767, %rd23784;
	shr.u64 	%rd23786, %rd23785, 32;
	and.b64  	%rd23787, %rd23756, 4294967295;
	add.s64 	%rd23788, %rd23786, %rd23787;
	mad.lo.s64 	%rd23789, %rd7, %rd23767, %rd23788;
	shr.u64 	%rd23790, %rd23789, 32;
	and.b64  	%rd23791, %rd23760, 4294967295;
	add.s64 	%rd23792, %rd23790, %rd23791;
	mad.lo.s64 	%rd23793, %rd8, %rd23767, %rd23792;
	shr.u64 	%rd23794, %rd23793, 32;
	and.b64  	%rd23795, %rd23763, 4294967295;
	add.s64 	%rd23796, %rd23794, %rd23795;
	mad.lo.s64 	%rd23797, %rd9, %rd23767, %rd23796;
	shr.u64 	%rd23798, %rd23797, 32;
	and.b64  	%rd23799, %rd23766, 4294967295;
	add.s64 	%rd23800, %rd23798, %rd23799;
	{ .reg .b32 tmp; mov.b64 {tmp, %r3966}, %rd23800; }
	add.s32 	%r3967, %r3963, %r3966;
	mul.lo.s32 	%r3968, %r9, %r3965;
	cvt.u64.u32 	%rd23801, %r3968;
	and.b64  	%rd23802, %rd23773, 4294967295;
	mad.lo.s64 	%rd23803, %rd2, %rd23801, %rd23802;
	shr.u64 	%rd23804, %rd23803, 32;
	and.b64  	%rd23805, %rd23777, 4294967295;
	add.s64 	%rd23806, %rd23804, %rd23805;
	mad.lo.s64 	%rd2947, %rd3, %rd23801, %rd23806;
	cvt.u32.u64 	%r6985, %rd2947;
	shr.u64 	%rd23807, %rd2947, 32;
	and.b64  	%rd23808, %rd23781, 4294967295;
	add.s64 	%rd23809, %rd23807, %rd23808;
	mad.lo.s64 	%rd47704, %rd4, %rd23801, %rd23809;
	cvt.u32.u64 	%r1482, %rd47704;
	shr.u64 	%rd23810, %rd47704, 32;
	and.b64  	%rd23811, %rd23785, 4294967295;
	add.s64 	%rd23812, %rd23810, %rd23811;
	mad.lo.s64 	%rd47703, %rd5, %rd23801, %rd23812;
	cvt.u32.u64 	%r1483, %rd47703;
	shr.u64 	%rd23813, %rd47703, 32;
	and.b64  	%rd23814, %rd23789, 4294967295;
	add.s64 	%rd23815, %rd23813, %rd23814;
	mad.lo.s64 	%rd47702, %rd6, %rd23801, %rd23815;
	cvt.u32.u64 	%r1484, %rd47702;
	shr.u64 	%rd23816, %rd47702, 32;
	and.b64  	%rd23817, %rd23793, 4294967295;
	add.s64 	%rd23818, %rd23816, %rd23817;
	mad.lo.s64 	%rd47701, %rd7, %rd23801, %rd23818;
	cvt.u32.u64 	%r1485, %rd47701;
	shr.u64 	%rd23819, %rd47701, 32;
	and.b64  	%rd23820, %rd23797, 4294967295;
	add.s64 	%rd23821, %rd23819, %rd23820;
	mad.lo.s64 	%rd47700, %rd8, %rd23801, %rd23821;
	cvt.u32.u64 	%r1486, %rd47700;
	shr.u64 	%rd23822, %rd47700, 32;
	and.b64  	%rd23823, %rd23800, 4294967295;
	add.s64 	%rd23824, %rd23822, %rd23823;
	mad.lo.s64 	%rd47699, %rd9, %rd23801, %rd23824;
	cvt.u32.u64 	%r1487, %rd47699;
	{ .reg .b32 tmp; mov.b64 {tmp, %r3969}, %rd47699; }
	add.s32 	%r6984, %r3967, %r3969;
	setp.gt.u32 	%p951, %r6984, %r3937;
	@%p951 bra 	$L__BB0_1638;
	setp.lt.u32 	%p952, %r6984, %r3937;
	@%p952 bra 	$L__BB0_1639;
	cvt.u32.u64 	%r3971, %rd8;
	setp.lt.u32 	%p953, %r3971, %r1487;
	@%p953 bra 	$L__BB0_1638;
	setp.gt.u32 	%p954, %r3971, %r1487;
	@%p954 bra 	$L__BB0_1639;
	cvt.u32.u64 	%r3973, %rd7;
	setp.lt.u32 	%p955, %r3973, %r1486;
	@%p955 bra 	$L__BB0_1638;
	setp.gt.u32 	%p956, %r3973, %r1486;
	@%p956 bra 	$L__BB0_1639;
	cvt.u32.u64 	%r3975, %rd6;
	setp.lt.u32 	%p957, %r3975, %r1485;
	@%p957 bra 	$L__BB0_1638;
	setp.gt.u32 	%p958, %r3975, %r1485;
	@%p958 bra 	$L__BB0_1639;
	cvt.u32.u64 	%r3977, %rd5;
	setp.lt.u32 	%p959, %r3977, %r1484;
	@%p959 bra 	$L__BB0_1638;
	setp.gt.u32 	%p960, %r3977, %r1484;
	@%p960 bra 	$L__BB0_1639;
	cvt.u32.u64 	%r3979, %rd4;
	setp.lt.u32 	%p961, %r3979, %r1483;
	@%p961 bra 	$L__BB0_1638;
	setp.gt.u32 	%p962, %r3979, %r1483;
	@%p962 bra 	$L__BB0_1639;
	cvt.u32.u64 	%r3981, %rd3;
	setp.lt.u32 	%p963, %r3981, %r1482;
	@%p963 bra 	$L__BB0_1638;
	cvt.u32.u64 	%r3982, %rd2;
	setp.gt.u32 	%p964, %r3981, %r1482;
	setp.gt.u32 	%p965, %r3982, %r6985;
	or.pred  	%p966, %p964, %p965;
	@%p966 bra 	$L__BB0_1639;
$L__BB0_1638:
	and.b64  	%rd23826, %rd2947, 4294967295;
	sub.s64 	%rd23827, %rd23826, %rd2;
	shr.u64 	%rd23828, %rd23827, 63;
	cvt.u32.u64 	%r6985, %rd23827;
	and.b64  	%rd23829, %rd47704, 4294967295;
	add.s64 	%rd23830, %rd23828, %rd3;
	sub.s64 	%rd47704, %rd23829, %rd23830;
	shr.u64 	%rd23831, %rd47704, 63;
	and.b64  	%rd23832, %rd47703, 4294967295;
	add.s64 	%rd23833, %rd23831, %rd4;
	sub.s64 	%rd47703, %rd23832, %rd23833;
	shr.u64 	%rd23834, %rd47703, 63;
	and.b64  	%rd23835, %rd47702, 4294967295;
	add.s64 	%rd23836, %rd23834, %rd5;
	sub.s64 	%rd47702, %rd23835, %rd23836;
	shr.u64 	%rd23837, %rd47702, 63;
	and.b64  	%rd23838, %rd47701, 4294967295;
	add.s64 	%rd23839, %rd23837, %rd6;
	sub.s64 	%rd47701, %rd23838, %rd23839;
	shr.u64 	%rd23840, %rd47701, 63;
	and.b64  	%rd23841, %rd47700, 4294967295;
	add.s64 	%rd23842, %rd23840, %rd7;
	sub.s64 	%rd47700, %rd23841, %rd23842;
	shr.u64 	%rd23843, %rd47700, 63;
	and.b64  	%rd23844, %rd47699, 4294967295;
	add.s64 	%rd23845, %rd23843, %rd8;
	sub.s64 	%rd47699, %rd23844, %rd23845;
	shr.u64 	%rd23846, %rd47699, 63;
	cvt.u32.u64 	%r3985, %rd23846;
	add.s32 	%r3986, %r3937, %r3985;
	sub.s32 	%r6984, %r6984, %r3986;
$L__BB0_1639:
	shl.b32 	%r6828, %r6985, 1;
	shr.u32 	%r3988, %r6985, 31;
	cvt.u64.u32 	%rd23848, %r3988;
	shl.b64 	%rd23849, %rd47704, 1;
	and.b64  	%rd23850, %rd23849, 8589934590;
	or.b64  	%rd2966, %rd23850, %rd23848;
	cvt.u32.u64 	%r6827, %rd2966;
	shr.u64 	%rd23851, %rd23850, 32;
	shl.b64 	%rd23852, %rd47703, 1;
	and.b64  	%rd23853, %rd23852, 8589934590;
	or.b64  	%rd2967, %rd23851, %rd23853;
	cvt.u32.u64 	%r6826, %rd2967;
	shr.u64 	%rd23854, %rd23853, 32;
	shl.b64 	%rd23855, %rd47702, 1;
	and.b64  	%rd23856, %rd23855, 8589934590;
	or.b64  	%rd2968, %rd23854, %rd23856;
	cvt.u32.u64 	%r6825, %rd2968;
	shr.u64 	%rd23857, %rd23856, 32;
	shl.b64 	%rd23858, %rd47701, 1;
	and.b64  	%rd23859, %rd23858, 8589934590;
	or.b64  	%rd2969, %rd23857, %rd23859;
	cvt.u32.u64 	%r6824, %rd2969;
	shr.u64 	%rd23860, %rd23859, 32;
	shl.b64 	%rd23861, %rd47700, 1;
	and.b64  	%rd23862, %rd23861, 8589934590;
	or.b64  	%rd2970, %rd23860, %rd23862;
	cvt.u32.u64 	%r6823, %rd2970;
	shr.u64 	%rd23863, %rd23862, 32;
	shl.b64 	%rd23864, %rd47699, 1;
	and.b64  	%rd23865, %rd23864, 8589934590;
	or.b64  	%rd2971, %rd23863, %rd23865;
	cvt.u32.u64 	%r6822, %rd2971;
	shr.u64 	%rd23866, %rd23865, 32;
	mul.wide.u32 	%rd23867, %r6984, 2;
	add.s64 	%rd2972, %rd23866, %rd23867;
	cvt.u32.u64 	%r6821, %rd2972;
	setp.gt.u64 	%p967, %rd2972, 4294967295;
	setp.lt.u32 	%p968, %r3937, %r6821;
	or.pred  	%p969, %p967, %p968;
	@%p969 bra 	$L__BB0_1653;
	setp.gt.u32 	%p970, %r3937, %r6821;
	mov.b32 	%r6820, 0;
	@%p970 bra 	$L__BB0_1654;
	cvt.u32.u64 	%r3991, %rd8;
	setp.lt.u32 	%p971, %r3991, %r6822;
	@%p971 bra 	$L__BB0_1653;
	setp.gt.u32 	%p972, %r3991, %r6822;
	@%p972 bra 	$L__BB0_1654;
	cvt.u32.u64 	%r3994, %rd7;
	setp.lt.u32 	%p973, %r3994, %r6823;
	@%p973 bra 	$L__BB0_1653;
	setp.gt.u32 	%p974, %r3994, %r6823;
	@%p974 bra 	$L__BB0_1654;
	cvt.u32.u64 	%r3997, %rd6;
	setp.lt.u32 	%p975, %r3997, %r6824;
	@%p975 bra 	$L__BB0_1653;
	setp.gt.u32 	%p976, %r3997, %r6824;
	@%p976 bra 	$L__BB0_1654;
	cvt.u32.u64 	%r4000, %rd5;
	setp.lt.u32 	%p977, %r4000, %r6825;
	@%p977 bra 	$L__BB0_1653;
	setp.gt.u32 	%p978, %r4000, %r6825;
	@%p978 bra 	$L__BB0_1654;
	cvt.u32.u64 	%r4003, %rd4;
	setp.lt.u32 	%p979, %r4003, %r6826;
	@%p979 bra 	$L__BB0_1653;
	setp.gt.u32 	%p980, %r4003, %r6826;
	@%p980 bra 	$L__BB0_1654;
	cvt.u32.u64 	%r4006, %rd3;
	setp.lt.u32 	%p981, %r4006, %r6827;
	@%p981 bra 	$L__BB0_1653;
	cvt.u32.u64 	%r4008, %rd2;
	setp.gt.u32 	%p982, %r4006, %r6827;
	setp.lt.u32 	%p983, %r6828, %r4008;
	or.pred  	%p984, %p982, %p983;
	@%p984 bra 	$L__BB0_1654;
$L__BB0_1653:
	cvt.u64.u32 	%rd23870, %r6828;
	sub.s64 	%rd23871, %rd23870, %rd2;
	shr.u64 	%rd23872, %rd23871, 63;
	cvt.u32.u64 	%r6828, %rd23871;
	and.b64  	%rd23873, %rd2966, 4294967295;
	add.s64 	%rd23874, %rd23872, %rd3;
	sub.s64 	%rd23875, %rd23873, %rd23874;
	shr.u64 	%rd23876, %rd23875, 63;
	cvt.u32.u64 	%r6827, %rd23875;
	and.b64  	%rd23877, %rd2967, 4294967295;
	add.s64 	%rd23878, %rd23876, %rd4;
	sub.s64 	%rd23879, %rd23877, %rd23878;
	shr.u64 	%rd23880, %rd23879, 63;
	cvt.u32.u64 	%r6826, %rd23879;
	and.b64  	%rd23881, %rd2968, 4294967295;
	add.s64 	%rd23882, %rd23880, %rd5;
	sub.s64 	%rd23883, %rd23881, %rd23882;
	shr.u64 	%rd23884, %rd23883, 63;
	cvt.u32.u64 	%r6825, %rd23883;
	and.b64  	%rd23885, %rd2969, 4294967295;
	add.s64 	%rd23886, %rd23884, %rd6;
	sub.s64 	%rd23887, %rd23885, %rd23886;
	shr.u64 	%rd23888, %rd23887, 63;
	cvt.u32.u64 	%r6824, %rd23887;
	and.b64  	%rd23889, %rd2970, 4294967295;
	add.s64 	%rd23890, %rd23888, %rd7;
	sub.s64 	%rd23891, %rd23889, %rd23890;
	shr.u64 	%rd23892, %rd23891, 63;
	cvt.u32.u64 	%r6823, %rd23891;
	and.b64  	%rd23893, %rd2971, 4294967295;
	add.s64 	%rd23894, %rd23892, %rd8;
	sub.s64 	%rd23895, %rd23893, %rd23894;
	shr.u64 	%rd23896, %rd23895, 63;
	cvt.u32.u64 	%r6822, %rd23895;
	cvt.u32.u64 	%r4011, %rd23896;
	add.s32 	%r4013, %r4011, %r3937;
	cvt.u32.u64 	%r4014, %rd2972;
	sub.s32 	%r6821, %r4014, %r4013;
	mov.b32 	%r6820, 0;
$L__BB0_1654:
	add.s32 	%r6704, %r136, -1;
	setp.gt.s32 	%p1902, %r136, 0;
	@%p1902 bra 	$L__BB0_61;
	setp.eq.s32 	%p2047, %r6935, 0;
$L__BB0_1656:
	mov.b32 	%r7107, 0;
	mov.b64 	%rd47739, 0;
	mov.pred 	%p2048, 0;
	not.pred 	%p1904, %p2047;
	mov.u64 	%rd47740, %rd47739;
	mov.u64 	%rd47741, %rd47739;
	mov.u64 	%rd47742, %rd47739;
	mov.u64 	%rd47743, %rd47739;
	mov.u64 	%rd47744, %rd47739;
	mov.u64 	%rd47745, %rd47739;
	mov.u64 	%rd47746, %rd47739;
	mov.u64 	%rd47747, %rd47739;
	mov.u64 	%rd47748, %rd47739;
	mov.u64 	%rd47749, %rd47739;
	mov.u64 	%rd47750, %rd47739;
	mov.u64 	%rd47751, %rd47739;
	mov.u64 	%rd47752, %rd47739;
	mov.u32 	%r7105, %r7107;
	@%p1904 bra 	$L__BB0_1738;
	or.b32  	%r6022, %r6943, %r6942;
	or.b32  	%r6023, %r6022, %r6941;
	or.b32  	%r6024, %r6023, %r6940;
	or.b32  	%r6025, %r6024, %r6939;
	or.b32  	%r6026, %r6025, %r6938;
	or.b32  	%r6027, %r6026, %r6937;
	or.b32  	%r6028, %r6027, %r6936;
	setp.eq.s32 	%p1906, %r6028, 0;
	@%p1906 bra 	$L__BB0_1738;
	ld.const.u32 	%r1584, [MU_P];
	mul.lo.s32 	%r6029, %r1584, %r6943;
	ld.const.u32 	%r6030, [P_CONST];
	cvt.u64.u32 	%rd2973, %r6030;
	mul.wide.u32 	%rd43258, %r6030, %r6029;
	cvt.u64.u32 	%rd43259, %r6943;
	add.s64 	%rd43260, %rd43258, %rd43259;
	shr.u64 	%rd43261, %rd43260, 32;
	ld.const.u32 	%r6031, [P_CONST+4];
	cvt.u64.u32 	%rd2974, %r6031;
	mul.wide.u32 	%rd43262, %r6031, %r6029;
	cvt.u64.u32 	%rd43263, %r6942;
	add.s64 	%rd43264, %rd43261, %rd43263;
	add.s64 	%rd43265, %rd43264, %rd43262;
	cvt.u32.u64 	%r6032, %rd43265;
	shr.u64 	%rd43266, %rd43265, 32;
	ld.const.u32 	%r6033, [P_CONST+8];
	cvt.u64.u32 	%rd2975, %r6033;
	mul.wide.u32 	%rd43267, %r6033, %r6029;
	cvt.u64.u32 	%rd43268, %r6941;
	add.s64 	%rd43269, %rd43266, %rd43268;
	add.s64 	%rd43270, %rd43269, %rd43267;
	shr.u64 	%rd43271, %rd43270, 32;
	ld.const.u32 	%r6034, [P_CONST+12];
	cvt.u64.u32 	%rd2976, %r6034;
	mul.wide.u32 	%rd43272, %r6034, %r6029;
	cvt.u64.u32 	%rd43273, %r6940;
	add.s64 	%rd43274, %rd43271, %rd43273;
	add.s64 	%rd43275, %rd43274, %rd43272;
	shr.u64 	%rd43276, %rd43275, 32;
	ld.const.u32 	%r6035, [P_CONST+16];
	cvt.u64.u32 	%rd2977, %r6035;
	mul.wide.u32 	%rd43277, %r6035, %r6029;
	cvt.u64.u32 	%rd43278, %r6939;
	add.s64 	%rd43279, %rd43276, %rd43278;
	add.s64 	%rd43280, %rd43279, %rd43277;
	shr.u64 	%rd43281, %rd43280, 32;
	ld.const.u32 	%r6036, [P_CONST+20];
	cvt.u64.u32 	%rd2978, %r6036;
	mul.wide.u32 	%rd43282, %r6036, %r6029;
	cvt.u64.u32 	%rd43283, %r6938;
	add.s64 	%rd43284, %rd43281, %rd43283;
	add.s64 	%rd43285, %rd43284, %rd43282;
	shr.u64 	%rd43286, %rd43285, 32;
	ld.const.u32 	%r6037, [P_CONST+24];
	cvt.u64.u32 	%rd2979, %r6037;
	mul.wide.u32 	%rd43287, %r6037, %r6029;
	cvt.u64.u32 	%rd43288, %r6937;
	add.s64 	%rd43289, %rd43286, %rd43288;
	add.s64 	%rd43290, %rd43289, %rd43287;
	shr.u64 	%rd43291, %rd43290, 32;
	ld.const.u32 	%r1585, [P_CONST+28];
	mul.wide.u32 	%rd43292, %r1585, %r6029;
	cvt.u64.u32 	%rd43293, %r6936;
	add.s64 	%rd43294, %rd43291, %rd43293;
	add.s64 	%rd43295, %rd43294, %rd43292;
	shr.u64 	%rd43296, %rd43295, 32;
	mul.lo.s32 	%r6038, %r1584, %r6032;
	mul.wide.u32 	%rd43297, %r6030, %r6038;
	and.b64  	%rd43298, %rd43265, 4294967295;
	add.s64 	%rd43299, %rd43297, %rd43298;
	shr.u64 	%rd43300, %rd43299, 32;
	mul.wide.u32 	%rd43301, %r6031, %r6038;
	and.b64  	%rd43302, %rd43270, 4294967295;
	add.s64 	%rd43303, %rd43300, %rd43302;
	add.s64 	%rd43304, %rd43303, %rd43301;
	cvt.u32.u64 	%r6039, %rd43304;
	shr.u64 	%rd43305, %rd43304, 32;
	mul.wide.u32 	%rd43306, %r6033, %r6038;
	and.b64  	%rd43307, %rd43275, 4294967295;
	add.s64 	%rd43308, %rd43305, %rd43307;
	add.s64 	%rd43309, %rd43308, %rd43306;
	shr.u64 	%rd43310, %rd43309, 32;
	mul.wide.u32 	%rd43311, %r6034, %r6038;
	and.b64  	%rd43312, %rd43280, 4294967295;
	add.s64 	%rd43313, %rd43310, %rd43312;
	add.s64 	%rd43314, %rd43313, %rd43311;
	shr.u64 	%rd43315, %rd43314, 32;
	mul.wide.u32 	%rd43316, %r6035, %r6038;
	and.b64  	%rd43317, %rd43285, 4294967295;
	add.s64 	%rd43318, %rd43315, %rd43317;
	add.s64 	%rd43319, %rd43318, %rd43316;
	shr.u64 	%rd43320, %rd43319, 32;
	mul.wide.u32 	%rd43321, %r6036, %r6038;
	and.b64  	%rd43322, %rd43290, 4294967295;
	add.s64 	%rd43323, %rd43320, %rd43322;
	add.s64 	%rd43324, %rd43323, %rd43321;
	shr.u64 	%rd43325, %rd43324, 32;
	mul.wide.u32 	%rd43326, %r6037, %r6038;
	and.b64  	%rd43327, %rd43295, 4294967295;
	add.s64 	%rd43328, %rd43325, %rd43327;
	add.s64 	%rd43329, %rd43328, %rd43326;
	shr.u64 	%rd43330, %rd43329, 32;
	mul.wide.u32 	%rd43331, %r1585, %r6038;
	add.s64 	%rd43332, %rd43330, %rd43296;
	add.s64 	%rd43333, %rd43332, %rd43331;
	shr.u64 	%rd43334, %rd43333, 32;
	mul.lo.s32 	%r6040, %r1584, %r6039;
	mul.wide.u32 	%rd43335, %r6030, %r6040;
	and.b64  	%rd43336, %rd43304, 4294967295;
	add.s64 	%rd43337, %rd43335, %rd43336;
	shr.u64 	%rd43338, %rd43337, 32;
	mul.wide.u32 	%rd43339, %r6031, %r6040;
	and.b64  	%rd43340, %rd43309, 4294967295;
	add.s64 	%rd43341, %rd43338, %rd43340;
	add.s64 	%rd43342, %rd43341, %rd43339;
	cvt.u32.u64 	%r6041, %rd43342;
	shr.u64 	%rd43343, %rd43342, 32;
	mul.wide.u32 	%rd43344, %r6033, %r6040;
	and.b64  	%rd43345, %rd43314, 4294967295;
	add.s64 	%rd43346, %rd43343, %rd43345;
	add.s64 	%rd43347, %rd43346, %rd43344;
	shr.u64 	%rd43348, %rd43347, 32;
	mul.wide.u32 	%rd43349, %r6034, %r6040;
	and.b64  	%rd43350, %rd43319, 4294967295;
	add.s64 	%rd43351, %rd43348, %rd43350;
	add.s64 	%rd43352, %rd43351, %rd43349;
	shr.u64 	%rd43353, %rd43352, 32;
	mul.wide.u32 	%rd43354, %r6035, %r6040;
	and.b64  	%rd43355, %rd43324, 4294967295;
	add.s64 	%rd43356, %rd43353, %rd43355;
	add.s64 	%rd43357, %rd43356, %rd43354;
	shr.u64 	%rd43358, %rd43357, 32;
	mul.wide.u32 	%rd43359, %r6036, %r6040;
	and.b64  	%rd43360, %rd43329, 4294967295;
	add.s64 	%rd43361, %rd43358, %rd43360;
	add.s64 	%rd43362, %rd43361, %rd43359;
	shr.u64 	%rd43363, %rd43362, 32;
	mul.wide.u32 	%rd43364, %r6037, %r6040;
	and.b64  	%rd43365, %rd43333, 4294967295;
	add.s64 	%rd43366, %rd43363, %rd43365;
	add.s64 	%rd43367, %rd43366, %rd43364;
	shr.u64 	%rd43368, %rd43367, 32;
	mul.wide.u32 	%rd43369, %r1585, %r6040;
	add.s64 	%rd43370, %rd43368, %rd43334;
	add.s64 	%rd43371, %rd43370, %rd43369;
	shr.u64 	%rd43372, %rd43371, 32;
	mul.lo.s32 	%r6042, %r1584, %r6041;
	mul.wide.u32 	%rd43373, %r6030, %r6042;
	and.b64  	%rd43374, %rd43342, 4294967295;
	add.s64 	%rd43375, %rd43373, %rd43374;
	shr.u64 	%rd43376, %rd43375, 32;
	mul.wide.u32 	%rd43377, %r6031, %r6042;
	and.b64  	%rd43378, %rd43347, 4294967295;
	add.s64 	%rd43379, %rd43376, %rd43378;
	add.s64 	%rd43380, %rd43379, %rd43377;
	cvt.u32.u64 	%r6043, %rd43380;
	shr.u64 	%rd43381, %rd43380, 32;
	mul.wide.u32 	%rd43382, %r6033, %r6042;
	and.b64  	%rd43383, %rd43352, 4294967295;
	add.s64 	%rd43384, %rd43381, %rd43383;
	add.s64 	%rd43385, %rd43384, %rd43382;
	shr.u64 	%rd43386, %rd43385, 32;
	mul.wide.u32 	%rd43387, %r6034, %r6042;
	and.b64  	%rd43388, %rd43357, 4294967295;
	add.s64 	%rd43389, %rd43386, %rd43388;
	add.s64 	%rd43390, %rd43389, %rd43387;
	shr.u64 	%rd43391, %rd43390, 32;
	mul.wide.u32 	%rd43392, %r6035, %r6042;
	and.b64  	%rd43393, %rd43362, 4294967295;
	add.s64 	%rd43394, %rd43391, %rd43393;
	add.s64 	%rd43395, %rd43394, %rd43392;
	shr.u64 	%rd43396, %rd43395, 32;
	mul.wide.u32 	%rd43397, %r6036, %r6042;
	and.b64  	%rd43398, %rd43367, 4294967295;
	add.s64 	%rd43399, %rd43396, %rd43398;
	add.s64 	%rd43400, %rd43399, %rd43397;
	shr.u64 	%rd43401, %rd43400, 32;
	mul.wide.u32 	%rd43402, %r6037, %r6042;
	and.b64  	%rd43403, %rd43371, 4294967295;
	add.s64 	%rd43404, %rd43401, %rd43403;
	add.s64 	%rd43405, %rd43404, %rd43402;
	shr.u64 	%rd43406, %rd43405, 32;
	mul.wide.u32 	%rd43407, %r1585, %r6042;
	add.s64 	%rd43408, %rd43406, %rd43372;
	add.s64 	%rd43409, %rd43408, %rd43407;
	shr.u64 	%rd43410, %rd43409, 32;
	mul.lo.s32 	%r6044, %r1584, %r6043;
	mul.wide.u32 	%rd43411, %r6030, %r6044;
	and.b64  	%rd43412, %rd43380, 4294967295;
	add.s64 	%rd43413, %rd43411, %rd43412;
	shr.u64 	%rd43414, %rd43413, 32;
	mul.wide.u32 	%rd43415, %r6031, %r6044;
	and.b64  	%rd43416, %rd43385, 4294967295;
	add.s64 	%rd43417, %rd43414, %rd43416;
	add.s64 	%rd43418, %rd43417, %rd43415;
	cvt.u32.u64 	%r6045, %rd43418;
	shr.u64 	%rd43419, %rd43418, 32;
	mul.wide.u32 	%rd43420, %r6033, %r6044;
	and.b64  	%rd43421, %rd43390, 4294967295;
	add.s64 	%rd43422, %rd43419, %rd43421;
	add.s64 	%rd43423, %rd43422, %rd43420;
	shr.u64 	%rd43424, %rd43423, 32;
	mul.wide.u32 	%rd43425, %r6034, %r6044;
	and.b64  	%rd43426, %rd43395, 4294967295;
	add.s64 	%rd43427, %rd43424, %rd43426;
	add.s64 	%rd43428, %rd43427, %rd43425;
	shr.u64 	%rd43429, %rd43428, 32;
	mul.wide.u32 	%rd43430, %r6035, %r6044;
	and.b64  	%rd43431, %rd43400, 4294967295;
	add.s64 	%rd43432, %rd43429, %rd43431;
	add.s64 	%rd43433, %rd43432, %rd43430;
	shr.u64 	%rd43434, %rd43433, 32;
	mul.wide.u32 	%rd43435, %r6036, %r6044;
	and.b64  	%rd43436, %rd43405, 4294967295;
	add.s64 	%rd43437, %rd43434, %rd43436;
	add.s64 	%rd43438, %rd43437, %rd43435;
	shr.u64 	%rd43439, %rd43438, 32;
	mul.wide.u32 	%rd43440, %r6037, %r6044;
	and.b64  	%rd43441, %rd43409, 4294967295;
	add.s64 	%rd43442, %rd43439, %rd43441;
	add.s64 	%rd43443, %rd43442, %rd43440;
	shr.u64 	%rd43444, %rd43443, 32;
	mul.wide.u32 	%rd43445, %r1585, %r6044;
	add.s64 	%rd43446, %rd43444, %rd43410;
	add.s64 	%rd43447, %rd43446, %rd43445;
	shr.u64 	%rd43448, %rd43447, 32;
	mul.lo.s32 	%r6046, %r1584, %r6045;
	mul.wide.u32 	%rd43449, %r6030, %r6046;
	and.b64  	%rd43450, %rd43418, 4294967295;
	add.s64 	%rd43451, %rd43449, %rd43450;
	shr.u64 	%rd43452, %rd43451, 32;
	mul.wide.u32 	%rd43453, %r6031, %r6046;
	and.b64  	%rd43454, %rd43423, 4294967295;
	add.s64 	%rd43455, %rd43452, %rd43454;
	add.s64 	%rd43456, %rd43455, %rd43453;
	cvt.u32.u64 	%r6047, %rd43456;
	shr.u64 	%rd43457, %rd43456, 32;
	mul.wide.u32 	%rd43458, %r6033, %r6046;
	and.b64  	%rd43459, %rd43428, 4294967295;
	add.s64 	%rd43460, %rd43457, %rd43459;
	add.s64 	%rd43461, %rd43460, %rd43458;
	shr.u64 	%rd43462, %rd43461, 32;
	mul.wide.u32 	%rd43463, %r6034, %r6046;
	and.b64  	%rd43464, %rd43433, 4294967295;
	add.s64 	%rd43465, %rd43462, %rd43464;
	add.s64 	%rd43466, %rd43465, %rd43463;
	shr.u64 	%rd43467, %rd43466, 32;
	mul.wide.u32 	%rd43468, %r6035, %r6046;
	and.b64  	%rd43469, %rd43438, 4294967295;
	add.s64 	%rd43470, %rd43467, %rd43469;
	add.s64 	%rd43471, %rd43470, %rd43468;
	shr.u64 	%rd43472, %rd43471, 32;
	mul.wide.u32 	%rd43473, %r6036, %r6046;
	and.b64  	%rd43474, %rd43443, 4294967295;
	add.s64 	%rd43475, %rd43472, %rd43474;
	add.s64 	%rd43476, %rd43475, %rd43473;
	shr.u64 	%rd43477, %rd43476, 32;
	mul.wide.u32 	%rd43478, %r6037, %r6046;
	and.b64  	%rd43479, %rd43447, 4294967295;
	add.s64 	%rd43480, %rd43477, %rd43479;
	add.s64 	%rd43481, %rd43480, %rd43478;
	shr.u64 	%rd43482, %rd43481, 32;
	mul.wide.u32 	%rd43483, %r1585, %r6046;
	add.s64 	%rd43484, %rd43482, %rd43448;
	add.s64 	%rd43485, %rd43484, %rd43483;
	shr.u64 	%rd43486, %rd43485, 32;
	mul.lo.s32 	%r6048, %r1584, %r6047;
	mul.wide.u32 	%rd43487, %r6030, %r6048;
	and.b64  	%rd43488, %rd43456, 4294967295;
	add.s64 	%rd43489, %rd43487, %rd43488;
	shr.u64 	%rd43490, %rd43489, 32;
	mul.wide.u32 	%rd43491, %r6031, %r6048;
	and.b64  	%rd43492, %rd43461, 4294967295;
	add.s64 	%rd43493, %rd43490, %rd43492;
	add.s64 	%rd43494, %rd43493, %rd43491;
	cvt.u32.u64 	%r6049, %rd43494;
	shr.u64 	%rd43495, %rd43494, 32;
	mul.wide.u32 	%rd43496, %r6033, %r6048;
	and.b64  	%rd43497, %rd43466, 4294967295;
	add.s64 	%rd43498, %rd43495, %rd43497;
	add.s64 	%rd43499, %rd43498, %rd43496;
	shr.u64 	%rd43500, %rd43499, 32;
	mul.wide.u32 	%rd43501, %r6034, %r6048;
	and.b64  	%rd43502, %rd43471, 4294967295;
	add.s64 	%rd43503, %rd43500, %rd43502;
	add.s64 	%rd43504, %rd43503, %rd43501;
	shr.u64 	%rd43505, %rd43504, 32;
	mul.wide.u32 	%rd43506, %r6035, %r6048;
	and.b64  	%rd43507, %rd43476, 4294967295;
	add.s64 	%rd43508, %rd43505, %rd43507;
	add.s64 	%rd43509, %rd43508, %rd43506;
	shr.u64 	%rd43510, %rd43509, 32;
	mul.wide.u32 	%rd43511, %r6036, %r6048;
	and.b64  	%rd43512, %rd43481, 4294967295;
	add.s64 	%rd43513, %rd43510, %rd43512;
	add.s64 	%rd43514, %rd43513, %rd43511;
	shr.u64 	%rd43515, %rd43514, 32;
	mul.wide.u32 	%rd43516, %r6037, %r6048;
	and.b64  	%rd43517, %rd43485, 4294967295;
	add.s64 	%rd43518, %rd43515, %rd43517;
	add.s64 	%rd43519, %rd43518, %rd43516;
	shr.u64 	%rd43520, %rd43519, 32;
	mul.wide.u32 	%rd43521, %r1585, %r6048;
	add.s64 	%rd43522, %rd43520, %rd43486;
	add.s64 	%rd43523, %rd43522, %rd43521;
	shr.u64 	%rd43524, %rd43523, 32;
	mul.lo.s32 	%r6050, %r1584, %r6049;
	mul.wide.u32 	%rd43525, %r6030, %r6050;
	and.b64  	%rd43526, %rd43494, 4294967295;
	add.s64 	%rd43527, %rd43525, %rd43526;
	shr.u64 	%rd43528, %rd43527, 32;
	mul.wide.u32 	%rd43529, %r6031, %r6050;
	and.b64  	%rd43530, %rd43499, 4294967295;
	add.s64 	%rd43531, %rd43528, %rd43530;
	add.s64 	%rd2980, %rd43531, %rd43529;
	cvt.u32.u64 	%r7075, %rd2980;
	shr.u64 	%rd43532, %rd2980, 32;
	mul.wide.u32 	%rd43533, %r6033, %r6050;
	and.b64  	%rd43534, %rd43504, 4294967295;
	add.s64 	%rd43535, %rd43532, %rd43534;
	add.s64 	%rd2981, %rd43535, %rd43533;
	cvt.u32.u64 	%r7074, %rd2981;
	shr.u64 	%rd43536, %rd2981, 32;
	mul.wide.u32 	%rd43537, %r6034, %r6050;
	and.b64  	%rd43538, %rd43509, 4294967295;
	add.s64 	%rd43539, %rd43536, %rd43538;
	add.s64 	%rd2982, %rd43539, %rd43537;
	cvt.u32.u64 	%r7073, %rd2982;
	shr.u64 	%rd43540, %rd2982, 32;
	mul.wide.u32 	%rd43541, %r6035, %r6050;
	and.b64  	%rd43542, %rd43514, 4294967295;
	add.s64 	%rd43543, %rd43540, %rd43542;
	add.s64 	%rd2983, %rd43543, %rd43541;
	cvt.u32.u64 	%r7072, %rd2983;
	shr.u64 	%rd43544, %rd2983, 32;
	mul.wide.u32 	%rd43545, %r6036, %r6050;
	and.b64  	%rd43546, %rd43519, 4294967295;
	add.s64 	%rd43547, %rd43544, %rd43546;
	add.s64 	%rd2984, %rd43547, %rd43545;
	cvt.u32.u64 	%r7071, %rd2984;
	shr.u64 	%rd43548, %rd2984, 32;
	mul.wide.u32 	%rd43549, %r6037, %r6050;
	and.b64  	%rd43550, %rd43523, 4294967295;
	add.s64 	%rd43551, %rd43548, %rd43550;
	add.s64 	%rd2985, %rd43551, %rd43549;
	cvt.u32.u64 	%r7070, %rd2985;
	shr.u64 	%rd43552, %rd2985, 32;
	mul.wide.u32 	%rd43553, %r1585, %r6050;
	add.s64 	%rd43554, %rd43552, %rd43524;
	add.s64 	%rd2986, %rd43554, %rd43553;
	cvt.u32.u64 	%r7069, %rd2986;
	{ .reg .b32 tmp; mov.b64 {tmp, %r7068}, %rd2986; }
	setp.lt.u32 	%p1907, %r1585, %r7068;
	@%p1907 bra 	$L__BB0_1672;
	setp.gt.u32 	%p1908, %r1585, %r7068;
	@%p1908 bra 	$L__BB0_1673;
	cvt.u32.u64 	%r6051, %rd2979;
	setp.lt.u32 	%p1909, %r6051, %r7069;
	@%p1909 bra 	$L__BB0_1672;
	setp.gt.u32 	%p1910, %r6051, %r7069;
	@%p1910 bra 	$L__BB0_1673;
	cvt.u32.u64 	%r6053, %rd2978;
	setp.lt.u32 	%p1911, %r6053, %r7070;
	@%p1911 bra 	$L__BB0_1672;
	setp.gt.u32 	%p1912, %r6053, %r7070;
	@%p1912 bra 	$L__BB0_1673;
	cvt.u32.u64 	%r6055, %rd2977;
	setp.lt.u32 	%p1913, %r6055, %r7071;
	@%p1913 bra 	$L__BB0_1672;
	setp.gt.u32 	%p1914, %r6055, %r7071;
	@%p1914 bra 	$L__BB0_1673;
	cvt.u32.u64 	%r6057, %rd2976;
	setp.lt.u32 	%p1915, %r6057, %r7072;
	@%p1915 bra 	$L__BB0_1672;
	setp.gt.u32 	%p1916, %r6057, %r7072;
	@%p1916 bra 	$L__BB0_1673;
	cvt.u32.u64 	%r6059, %rd2975;
	setp.lt.u32 	%p1917, %r6059, %r7073;
	@%p1917 bra 	$L__BB0_1672;
	setp.gt.u32 	%p1918, %r6059, %r7073;
	@%p1918 bra 	$L__BB0_1673;
	cvt.u32.u64 	%r6061, %rd2974;
	setp.lt.u32 	%p1919, %r6061, %r7074;
	@%p1919 bra 	$L__BB0_1672;
	cvt.u32.u64 	%r6063, %rd2973;
	setp.gt.u32 	%p1920, %r6061, %r7074;
	setp.gt.u32 	%p1921, %r6063, %r7075;
	or.pred  	%p1922, %p1920, %p1921;
	@%p1922 bra 	$L__BB0_1673;
$L__BB0_1672:
	and.b64  	%rd43556, %rd2980, 4294967295;
	sub.s64 	%rd43557, %rd43556, %rd2973;
	shr.u64 	%rd43558, %rd43557, 63;
	cvt.u32.u64 	%r7075, %rd43557;
	and.b64  	%rd43559, %rd2981, 4294967295;
	add.s64 	%rd43560, %rd43558, %rd2974;
	sub.s64 	%rd43561, %rd43559, %rd43560;
	shr.u64 	%rd43562, %rd43561, 63;
	cvt.u32.u64 	%r7074, %rd43561;
	and.b64  	%rd43563, %rd2982, 4294967295;
	add.s64 	%rd43564, %rd43562, %rd2975;
	sub.s64 	%rd43565, %rd43563, %rd43564;
	shr.u64 	%rd43566, %rd43565, 63;
	cvt.u32.u64 	%r7073, %rd43565;
	and.b64  	%rd43567, %rd2983, 4294967295;
	add.s64 	%rd43568, %rd43566, %rd2976;
	sub.s64 	%rd43569, %rd43567, %rd43568;
	shr.u64 	%rd43570, %rd43569, 63;
	cvt.u32.u64 	%r7072, %rd43569;
	and.b64  	%rd43571, %rd2984, 4294967295;
	add.s64 	%rd43572, %rd43570, %rd2977;
	sub.s64 	%rd43573, %rd43571, %rd43572;
	shr.u64 	%rd43574, %rd43573, 63;
	cvt.u32.u64 	%r7071, %rd43573;
	and.b64  	%rd43575, %rd2985, 4294967295;
	add.s64 	%rd43576, %rd43574, %rd2978;
	sub.s64 	%rd43577, %rd43575, %rd43576;
	shr.u64 	%rd43578, %rd43577, 63;
	cvt.u32.u64 	%r7070, %rd43577;
	and.b64  	%rd43579, %rd2986, 4294967295;
	add.s64 	%rd43580, %rd43578, %rd2979;
	sub.s64 	%rd43581, %rd43579, %rd43580;
	shr.u64 	%rd43582, %rd43581, 63;
	cvt.u32.u64 	%r7069, %rd43581;
	cvt.u32.u64 	%r6064, %rd43582;
	add.s32 	%r6065, %r1585, %r6064;
	sub.s32 	%r7068, %r7068, %r6065;
$L__BB0_1673:
	or.b32  	%r6066, %r7075, %r7074;
	or.b32  	%r6067, %r6066, %r7073;
	or.b32  	%r6068, %r6067, %r7072;
	or.b32  	%r6069, %r6068, %r7071;
	or.b32  	%r6070, %r6069, %r7070;
	or.b32  	%r6071, %r6070, %r7069;
	or.b32  	%r6072, %r6071, %r7068;
	setp.eq.s32 	%p1923, %r6072, 0;
	mov.b64 	%rd47705, 0;
	mov.u64 	%rd47706, %rd47705;
	mov.u64 	%rd47707, %rd47705;
	mov.u64 	%rd47708, %rd47705;
	mov.u64 	%rd47709, %rd47705;
	mov.u64 	%rd47710, %rd47705;
	mov.u64 	%rd47711, %rd47705;
	mov.u64 	%rd47712, %rd47705;
	@%p1923 bra 	$L__BB0_1677;
	mov.b32 	%r7091, 1;
	mov.b32 	%r7084, 0;
	mov.b32 	%r7083, -977;
	mov.b32 	%r7082, -2;
	mov.b32 	%r7076, -1;
	mov.u32 	%r7077, %r7076;
	mov.u32 	%r7078, %r7076;
	mov.u32 	%r7079, %r7076;
	mov.u32 	%r7080, %r7076;
	mov.u32 	%r7081, %r7076;
	mov.u32 	%r7085, %r7084;
	mov.u32 	%r7086, %r7084;
	mov.u32 	%r7087, %r7084;
	mov.u32 	%r7088, %r7084;
	mov.u32 	%r7089, %r7084;
	mov.u32 	%r7090, %r7084;
	mov.u32 	%r7092, %r7084;
	mov.u32 	%r7093, %r7084;
	mov.u32 	%r7094, %r7084;
	mov.u32 	%r7095, %r7084;
	mov.u32 	%r7096, %r7084;
	mov.u32 	%r7097, %r7084;
	mov.u32 	%r7098, %r7084;
	mov.u32 	%r7099, %r7084;
	mov.u32 	%r7100, %r7091;
	mov.u32 	%r7101, %r7084;
$L__BB0_1675:
	and.b32  	%r6078, %r7083, 1;
	setp.lt.s32 	%p1924, %r7100, 1;
	setp.eq.s32 	%p1925, %r6078, 0;
	or.pred  	%p1926, %p1924, %p1925;
	selp.b32 	%r6079, %r7075, %r7083, %p1926;
	selp.b32 	%r6080, %r7083, %r7075, %p1926;
	selp.b32 	%r6081, %r7091, %r7099, %p1926;
	selp.b32 	%r6082, %r7099, %r7091, %p1926;
	selp.b32 	%r6083, %r7074, %r7082, %p1926;
	selp.b32 	%r6084, %r7082, %r7074, %p1926;
	selp.b32 	%r6085, %r7090, %r7098, %p1926;
	selp.b32 	%r6086, %r7098, %r7090, %p1926;
	selp.b32 	%r6087, %r7073, %r7081, %p1926;
	selp.b32 	%r6088, %r7081, %r7073, %p1926;
	selp.b32 	%r6089, %r7089, %r7097, %p1926;
	selp.b32 	%r6090, %r7097, %r7089, %p1926;
	selp.b32 	%r6091, %r7072, %r7080, %p1926;
	selp.b32 	%r6092, %r7080, %r7072, %p1926;
	selp.b32 	%r6093, %r7088, %r7096, %p1926;
	selp.b32 	%r6094, %r7096, %r7088, %p1926;
	selp.b32 	%r6095, %r7071, %r7079, %p1926;
	selp.b32 	%r6096, %r7079, %r7071, %p1926;
	selp.b32 	%r6097, %r7087, %r7095, %p1926;
	selp.b32 	%r6098, %r7095, %r7087, %p1926;
	selp.b32 	%r6099, %r7070, %r7078, %p1926;
	selp.b32 	%r6100, %r7078, %r7070, %p1926;
	selp.b32 	%r6101, %r7086, %r7094, %p1926;
	selp.b32 	%r6102, %r7094, %r7086, %p1926;
	selp.b32 	%r6103, %r7069, %r7077, %p1926;
	selp.b32 	%r6104, %r7077, %r7069, %p1926;
	selp.b32 	%r6105, %r7085, %r7093, %p1926;
	selp.b32 	%r6106, %r7093, %r7085, %p1926;
	selp.b32 	%r6107, %r7068, %r7076, %p1926;
	selp.b32 	%r6108, %r7076, %r7068, %p1926;
	selp.b32 	%r6109, %r7084, %r7092, %p1926;
	selp.b32 	%r6110, %r7092, %r7084, %p1926;
	neg.s32 	%r6111, %r7100;
	selp.b32 	%r6112, %r7100, %r6111, %p1926;
	add.s32 	%r6113, %r6112, 1;
	and.b32  	%r6114, %r6079, %r6078;
	add.s32 	%r6115, %r6080, %r6114;
	setp.lt.u32 	%p1927, %r6115, %r6080;
	selp.u64 	%rd43584, 1, 0, %p1927;
	cvt.u64.u32 	%rd43585, %r6084;
	and.b32  	%r6116, %r6083, %r6078;
	cvt.u64.u32 	%rd43586, %r6116;
	add.s64 	%rd43587, %rd43584, %rd43585;
	add.s64 	%rd43588, %rd43587, %rd43586;
	cvt.u32.u64 	%r6117, %rd43588;
	shr.u64 	%rd43589, %rd43588, 32;
	cvt.u64.u32 	%rd43590, %r6088;
	and.b32  	%r6118, %r6087, %r6078;
	cvt.u64.u32 	%rd43591, %r6118;
	add.s64 	%rd43592, %rd43589, %rd43590;
	add.s64 	%rd43593, %rd43592, %rd43591;
	cvt.u32.u64 	%r6119, %rd43593;
	shr.u64 	%rd43594, %rd43593, 32;
	cvt.u64.u32 	%rd43595, %r6092;
	and.b32  	%r6120, %r6091, %r6078;
	cvt.u64.u32 	%rd43596, %r6120;
	add.s64 	%rd43597, %rd43594, %rd43595;
	add.s64 	%rd43598, %rd43597, %rd43596;
	cvt.u32.u64 	%r6121, %rd43598;
	shr.u64 	%rd43599, %rd43598, 32;
	cvt.u64.u32 	%rd43600, %r6096;
	and.b32  	%r6122, %r6095, %r6078;
	cvt.u64.u32 	%rd43601, %r6122;
	add.s64 	%rd43602, %rd43599, %rd43600;
	add.s64 	%rd43603, %rd43602, %rd43601;
	cvt.u32.u64 	%r6123, %rd43603;
	shr.u64 	%rd43604, %rd43603, 32;
	cvt.u64.u32 	%rd43605, %r6100;
	and.b32  	%r6124, %r6099, %r6078;
	cvt.u64.u32 	%rd43606, %r6124;
	add.s64 	%rd43607, %rd43604, %rd43605;
	add.s64 	%rd43608, %rd43607, %rd43606;
	cvt.u32.u64 	%r6125, %rd43608;
	shr.u64 	%rd43609, %rd43608, 32;
	cvt.u64.u32 	%rd43610, %r6104;
	and.b32  	%r6126, %r6103, %r6078;
	cvt.u64.u32 	%rd43611, %r6126;
	add.s64 	%rd43612, %rd43609, %rd43610;
	add.s64 	%rd43613, %rd43612, %rd43611;
	cvt.u32.u64 	%r6127, %rd43613;
	and.b32  	%r6128, %r6107, %r6078;
	{ .reg .b32 tmp; mov.b64 {tmp, %r6129}, %rd43613; }
	add.s32 	%r6130, %r6108, %r6129;
	add.s32 	%r6131, %r6130, %r6128;
	and.b32  	%r6132, %r6081, %r6078;
	add.s32 	%r6133, %r6082, %r6132;
	setp.lt.u32 	%p1928, %r6133, %r6082;
	selp.u64 	%rd43614, 1, 0, %p1928;
	cvt.u64.u32 	%rd43615, %r6086;
	and.b32  	%r6134, %r6085, %r6078;
	cvt.u64.u32 	%rd43616, %r6134;
	add.s64 	%rd43617, %rd43614, %rd43615;
	add.s64 	%rd43618, %rd43617, %rd43616;
	shr.u64 	%rd43619, %rd43618, 32;
	cvt.u64.u32 	%rd43620, %r6090;
	and.b32  	%r6135, %r6089, %r6078;
	cvt.u64.u32 	%rd43621, %r6135;
	add.s64 	%rd43622, %rd43619, %rd43620;
	add.s64 	%rd43623, %rd43622, %rd43621;
	shr.u64 	%rd43624, %rd43623, 32;
	cvt.u64.u32 	%rd43625, %r6094;
	and.b32  	%r6136, %r6093, %r6078;
	cvt.u64.u32 	%rd43626, %r6136;
	add.s64 	%rd43627, %rd43624, %rd43625;
	add.s64 	%rd43628, %rd43627, %rd43626;
	shr.u64 	%rd43629, %rd43628, 32;
	cvt.u64.u32 	%rd43630, %r6098;
	and.b32  	%r6137, %r6097, %r6078;
	cvt.u64.u32 	%rd43631, %r6137;
	add.s64 	%rd43632, %rd43629, %rd43630;
	add.s64 	%rd43633, %rd43632, %rd43631;
	shr.u64 	%rd43634, %rd43633, 32;
	cvt.u64.u32 	%rd43635, %r6102;
	and.b32  	%r6138, %r6101, %r6078;
	cvt.u64.u32 	%rd43636, %r6138;
	add.s64 	%rd43637, %rd43634, %rd43635;
	add.s64 	%rd43638, %rd43637, %rd43636;
	shr.u64 	%rd43639, %rd43638, 32;
	cvt.u64.u32 	%rd43640, %r6106;
	and.b32  	%r6139, %r6105, %r6078;
	cvt.u64.u32 	%rd43641, %r6139;
	add.s64 	%rd43642, %rd43639, %rd43640;
	add.s64 	%rd43643, %rd43642, %rd43641;
	and.b32  	%r6140, %r6109, %r6078;
	{ .reg .b32 tmp; mov.b64 {tmp, %r6141}, %rd43643; }
	add.s32 	%r6142, %r6110, %r6141;
	add.s32 	%r6143, %r6142, %r6140;
	shr.u32 	%r6144, %r6131, 1;
	shf.l.wrap.b32 	%r6145, %r6127, %r6131, 31;
	shf.l.wrap.b32 	%r6146, %r6125, %r6127, 31;
	shf.l.wrap.b32 	%r6147, %r6123, %r6125, 31;
	shf.l.wrap.b32 	%r6148, %r6121, %r6123, 31;
	shf.l.wrap.b32 	%r6149, %r6119, %r6121, 31;
	shf.l.wrap.b32 	%r6150, %r6117, %r6119, 31;
	shf.l.wrap.b32 	%r6151, %r6115, %r6117, 31;
	and.b32  	%r6153, %r6133, 1;
	add.s32 	%r6154, %r6133, %r6153;
	setp.lt.u32 	%p1929, %r6154, %r6133;
	selp.u64 	%rd43644, 1, 0, %p1929;
	and.b64  	%rd43645, %rd43618, 4294967295;
	add.s64 	%rd43646, %rd43645, %rd43644;
	cvt.u32.u64 	%r6155, %rd43646;
	shr.u64 	%rd43647, %rd43646, 32;
	and.b64  	%rd43648, %rd43623, 4294967295;
	cvt.u64.u32 	%rd43649, %r6153;
	add.s64 	%rd43650, %rd43647, %rd43648;
	add.s64 	%rd43651, %rd43650, %rd43649;
	cvt.u32.u64 	%r6156, %rd43651;
	shr.u64 	%rd43652, %rd43651, 32;
	and.b64  	%rd43653, %rd43628, 4294967295;
	add.s64 	%rd43654, %rd43652, %rd43653;
	add.s64 	%rd43655, %rd43654, %rd43649;
	cvt.u32.u64 	%r6157, %rd43655;
	shr.u64 	%rd43656, %rd43655, 32;
	and.b64  	%rd43657, %rd43633, 4294967295;
	add.s64 	%rd43658, %rd43656, %rd43657;
	add.s64 	%rd43659, %rd43658, %rd43649;
	cvt.u32.u64 	%r6158, %rd43659;
	shr.u64 	%rd43660, %rd43659, 32;
	and.b64  	%rd43661, %rd43638, 4294967295;
	add.s64 	%rd43662, %rd43660, %rd43661;
	add.s64 	%rd43663, %rd43662, %rd43649;
	cvt.u32.u64 	%r6159, %rd43663;
	shr.u64 	%rd43664, %rd43663, 32;
	and.b64  	%rd43665, %rd43643, 4294967295;
	add.s64 	%rd43666, %rd43664, %rd43665;
	add.s64 	%rd43667, %rd43666, %rd43649;
	cvt.u32.u64 	%r6160, %rd43667;
	{ .reg .b32 tmp; mov.b64 {tmp, %r6161}, %rd43667; }
	add.s32 	%r6162, %r6143, %r6161;
	add.s32 	%r6163, %r6162, %r6153;
	shr.u32 	%r6164, %r6163, 1;
	shf.l.wrap.b32 	%r6165, %r6160, %r6163, 31;
	shf.l.wrap.b32 	%r6166, %r6159, %r6160, 31;
	shf.l.wrap.b32 	%r6167, %r6158, %r6159, 31;
	shf.l.wrap.b32 	%r6168, %r6157, %r6158, 31;
	shf.l.wrap.b32 	%r6169, %r6156, %r6157, 31;
	shf.l.wrap.b32 	%r6170, %r6155, %r6156, 31;
	shf.l.wrap.b32 	%r6171, %r6154, %r6155, 31;
	and.b32  	%r6172, %r6151, 1;
	setp.lt.s32 	%p1930, %r6112, 0;
	setp.eq.s32 	%p1931, %r6172, 0;
	or.pred  	%p1932, %p1930, %p1931;
	selp.b32 	%r6173, %r6079, %r6151, %p1932;
	selp.b32 	%r6174, %r6151, %r6079, %p1932;
	selp.b32 	%r6175, %r6081, %r6171, %p1932;
	selp.b32 	%r6176, %r6171, %r6081, %p1932;
	selp.b32 	%r6177, %r6083, %r6150, %p1932;
	selp.b32 	%r6178, %r6150, %r6083, %p1932;
	selp.b32 	%r6179, %r6085, %r6170, %p1932;
	selp.b32 	%r6180, %r6170, %r6085, %p1932;
	selp.b32 	%r6181, %r6087, %r6149, %p1932;
	selp.b32 	%r6182, %r6149, %r6087, %p1932;
	selp.b32 	%r6183, %r6089, %r6169, %p1932;
	selp.b32 	%r6184, %r6169, %r6089, %p1932;
	selp.b32 	%r6185, %r6091, %r6148, %p1932;
	selp.b32 	%r6186, %r6148, %r6091, %p1932;
	selp.b32 	%r6187, %r6093, %r6168, %p1932;
	selp.b32 	%r6188, %r6168, %r6093, %p1932;
	selp.b32 	%r6189, %r6095, %r6147, %p1932;
	selp.b32 	%r6190, %r6147, %r6095, %p1932;
	selp.b32 	%r6191, %r6097, %r6167, %p1932;
	selp.b32 	%r6192, %r6167, %r6097, %p1932;
	selp.b32 	%r6193, %r6099, %r6146, %p1932;
	selp.b32 	%r6194, %r6146, %r6099, %p1932;
	selp.b32 	%r6195, %r6101, %r6166, %p1932;
	selp.b32 	%r6196, %r6166, %r6101, %p1932;
	selp.b32 	%r6197, %r6103, %r6145, %p1932;
	selp.b32 	%r6198, %r6145, %r6103, %p1932;
	selp.b32 	%r6199, %r6105, %r6165, %p1932;
	selp.b32 	%r6200, %r6165, %r6105, %p1932;
	selp.b32 	%r6201, %r6107, %r6144, %p1932;
	selp.b32 	%r6202, %r6144, %r6107, %p1932;
	selp.b32 	%r6203, %r6109, %r6164, %p1932;
	selp.b32 	%r6204, %r6164, %r6109, %p1932;
	not.b32 	%r6205, %r6112;
	selp.b32 	%r6206, %r6113, %r6205, %p1932;
	add.s32 	%r6207, %r6206, 1;
	and.b32  	%r6208, %r6173, %r6172;
	add.s32 	%r6209, %r6174, %r6208;
	setp.lt.u32 	%p1933, %r6209, %r6174;
	selp.u64 	%rd43668, 1, 0, %p1933;
	cvt.u64.u32 	%rd43669, %r6178;
	and.b32  	%r6210, %r6177, %r6172;
	cvt.u64.u32 	%rd43670, %r6210;
	add.s64 	%rd43671, %rd43668, %rd43669;
	add.s64 	%rd43672, %rd43671, %rd43670;
	cvt.u32.u64 	%r6211, %rd43672;
	shr.u64 	%rd43673, %rd43672, 32;
	cvt.u64.u32 	%rd43674, %r6182;
	and.b32  	%r6212, %r6181, %r6172;
	cvt.u64.u32 	%rd43675, %r6212;
	add.s64 	%rd43676, %rd43673, %rd43674;
	add.s64 	%rd43677, %rd43676, %rd43675;
	cvt.u32.u64 	%r6213, %rd43677;
	shr.u64 	%rd43678, %rd43677, 32;
	cvt.u64.u32 	%rd43679, %r6186;
	and.b32  	%r6214, %r6185, %r6172;
	cvt.u64.u32 	%rd43680, %r6214;
	add.s64 	%rd43681, %rd43678, %rd43679;
	add.s64 	%rd43682, %rd43681, %rd43680;
	cvt.u32.u64 	%r6215, %rd43682;
	shr.u64 	%rd43683, %rd43682, 32;
	cvt.u64.u32 	%rd43684, %r6190;
	and.b32  	%r6216, %r6189, %r6172;
	cvt.u64.u32 	%rd43685, %r6216;
	add.s64 	%rd43686, %rd43683, %rd43684;
	add.s64 	%rd43687, %rd43686, %rd43685;
	cvt.u32.u64 	%r6217, %rd43687;
	shr.u64 	%rd43688, %rd43687, 32;
	cvt.u64.u32 	%rd43689, %r6194;
	and.b32  	%r6218, %r6193, %r6172;
	cvt.u64.u32 	%rd43690, %r6218;
	add.s64 	%rd43691, %rd43688, %rd43689;
	add.s64 	%rd43692, %rd43691, %rd43690;
	cvt.u32.u64 	%r6219, %rd43692;
	shr.u64 	%rd43693, %rd43692, 32;
	cvt.u64.u32 	%rd43694, %r6198;
	and.b32  	%r6220, %r6197, %r6172;
	cvt.u64.u32 	%rd43695, %r6220;
	add.s64 	%rd43696, %rd43693, %rd43694;
	add.s64 	%rd43697, %rd43696, %rd43695;
	cvt.u32.u64 	%r6221, %rd43697;
	and.b32  	%r6222, %r6201, %r6172;
	{ .reg .b32 tmp; mov.b64 {tmp, %r6223}, %rd43697; }
	add.s32 	%r6224, %r6202, %r6223;
	add.s32 	%r6225, %r6224, %r6222;
	and.b32  	%r6226, %r6175, %r6172;
	add.s32 	%r6227, %r6176, %r6226;
	setp.lt.u32 	%p1934, %r6227, %r6176;
	selp.u64 	%rd43698, 1, 0, %p1934;
	cvt.u64.u32 	%rd43699, %r6180;
	and.b32  	%r6228, %r6179, %r6172;
	cvt.u64.u32 	%rd43700, %r6228;
	add.s64 	%rd43701, %rd43698, %rd43699;
	add.s64 	%rd43702, %rd43701, %rd43700;
	shr.u64 	%rd43703, %rd43702, 32;
	cvt.u64.u32 	%rd43704, %r6184;
	and.b32  	%r6229, %r6183, %r6172;
	cvt.u64.u32 	%rd43705, %r6229;
	add.s64 	%rd43706, %rd43703, %rd43704;
	add.s64 	%rd43707, %rd43706, %rd43705;
	shr.u64 	%rd43708, %rd43707, 32;
	cvt.u64.u32 	%rd43709, %r6188;
	and.b32  	%r6230, %r6187, %r6172;
	cvt.u64.u32 	%rd43710, %r6230;
	add.s64 	%rd43711, %rd43708, %rd43709;
	add.s64 	%rd43712, %rd43711, %rd43710;
	shr.u64 	%rd43713, %rd43712, 32;
	cvt.u64.u32 	%rd43714, %r6192;
	and.b32  	%r6231, %r6191, %r6172;
	cvt.u64.u32 	%rd43715, %r6231;
	add.s64 	%rd43716, %rd43713, %rd43714;
	add.s64 	%rd43717, %rd43716, %rd43715;
	shr.u64 	%rd43718, %rd43717, 32;
	cvt.u64.u32 	%rd43719, %r6196;
	and.b32  	%r6232, %r6195, %r6172;
	cvt.u64.u32 	%rd43720, %r6232;
	add.s64 	%rd43721, %rd43718, %rd43719;
	add.s64 	%rd43722, %rd43721, %rd43720;
	shr.u64 	%rd43723, %rd43722, 32;
	cvt.u64.u32 	%rd43724, %r6200;
	and.b32  	%r6233, %r6199, %r6172;
	cvt.u64.u32 	%rd43725, %r6233;
	add.s64 	%rd43726, %rd43723, %rd43724;
	add.s64 	%rd43727, %rd43726, %rd43725;
	and.b32  	%r6234, %r6203, %r6172;
	{ .reg .b32 tmp; mov.b64 {tmp, %r6235}, %rd43727; }
	add.s32 	%r6236, %r6204, %r6235;
	add.s32 	%r6237, %r6236, %r6234;
	shr.u32 	%r6238, %r6225, 1;
	shf.l.wrap.b32 	%r6239, %r6221, %r6225, 31;
	shf.l.wrap.b32 	%r6240, %r6219, %r6221, 31;
	shf.l.wrap.b32 	%r6241, %r6217, %r6219, 31;
	shf.l.wrap.b32 	%r6242, %r6215, %r6217, 31;
	shf.l.wrap.b32 	%r6243, %r6213, %r6215, 31;
	shf.l.wrap.b32 	%r6244, %r6211, %r6213, 31;
	shf.l.wrap.b32 	%r6245, %r6209, %r6211, 31;
	and.b32  	%r6247, %r6227, 1;
	add.s32 	%r6248, %r6227, %r6247;
	setp.lt.u32 	%p1935, %r6248, %r6227;
	selp.u64 	%rd43728, 1, 0, %p1935;
	and.b64  	%rd43729, %rd43702, 4294967295;
	add.s64 	%rd43730, %rd43729, %rd43728;
	cvt.u32.u64 	%r6249, %rd43730;
	shr.u64 	%rd43731, %rd43730, 32;
	and.b64  	%rd43732, %rd43707, 4294967295;
	cvt.u64.u32 	%rd43733, %r6247;
	add.s64 	%rd43734, %rd43731, %rd43732;
	add.s64 	%rd43735, %rd43734, %rd43733;
	cvt.u32.u64 	%r6250, %rd43735;
	shr.u64 	%rd43736, %rd43735, 32;
	and.b64  	%rd43737, %rd43712, 4294967295;
	add.s64 	%rd43738, %rd43736, %rd43737;
	add.s64 	%rd43739, %rd43738, %rd43733;
	cvt.u32.u64 	%r6251, %rd43739;
	shr.u64 	%rd43740, %rd43739, 32;
	and.b64  	%rd43741, %rd43717, 4294967295;
	add.s64 	%rd43742, %rd43740, %rd43741;
	add.s64 	%rd43743, %rd43742, %rd43733;
	cvt.u32.u64 	%r6252, %rd43743;
	shr.u64 	%rd43744, %rd43743, 32;
	and.b64  	%rd43745, %rd43722, 4294967295;
	add.s64 	%rd43746, %rd43744, %rd43745;
	add.s64 	%rd43747, %rd43746, %rd43733;
	cvt.u32.u64 	%r6253, %rd43747;
	shr.u64 	%rd43748, %rd43747, 32;
	and.b64  	%rd43749, %rd43727, 4294967295;
	add.s64 	%rd43750, %rd43748, %rd43749;
	add.s64 	%rd43751, %rd43750, %rd43733;
	cvt.u32.u64 	%r6254, %rd43751;
	{ .reg .b32 tmp; mov.b64 {tmp, %r6255}, %rd43751; }
	add.s32 	%r6256, %r6237, %r6255;
	add.s32 	%r6257, %r6256, %r6247;
	shr.u32 	%r6258, %r6257, 1;
	shf.l.wrap.b32 	%r6259, %r6254, %r6257, 31;
	shf.l.wrap.b32 	%r6260, %r6253, %r6254, 31;
	shf.l.wrap.b32 	%r6261, %r6252, %r6253, 31;
	shf.l.wrap.b32 	%r6262, %r6251, %r6252, 31;
	shf.l.wrap.b32 	%r6263, %r6250, %r6251, 31;
	shf.l.wrap.b32 	%r6264, %r6249, %r6250, 31;
	shf.l.wrap.b32 	%r6265, %r6248, %r6249, 31;
	and.b32  	%r6266, %r6245, 1;
	setp.lt.s32 	%p1936, %r6206, 0;
	setp.eq.s32 	%p1937, %r6266, 0;
	or.pred  	%p1938, %p1936, %p1937;
	selp.b32 	%r6267, %r6173, %r6245, %p1938;
	selp.b32 	%r6268, %r6245, %r6173, %p1938;
	selp.b32 	%r6269, %r6175, %r6265, %p1938;
	selp.b32 	%r6270, %r6265, %r6175, %p1938;
	selp.b32 	%r6271, %r6177, %r6244, %p1938;
	selp.b32 	%r6272, %r6244, %r6177, %p1938;
	selp.b32 	%r6273, %r6179, %r6264, %p1938;
	selp.b32 	%r6274, %r6264, %r6179, %p1938;
	selp.b32 	%r6275, %r6181, %r6243, %p1938;
	selp.b32 	%r6276, %r6243, %r6181, %p1938;
	selp.b32 	%r6277, %r6183, %r6263, %p1938;
	selp.b32 	%r6278, %r6263, %r6183, %p1938;
	selp.b32 	%r6279, %r6185, %r6242, %p1938;
	selp.b32 	%r6280, %r6242, %r6185, %p1938;
	selp.b32 	%r6281, %r6187, %r6262, %p1938;
	selp.b32 	%r6282, %r6262, %r6187, %p1938;
	selp.b32 	%r6283, %r6189, %r6241, %p1938;
	selp.b32 	%r6284, %r6241, %r6189, %p1938;
	selp.b32 	%r6285, %r6191, %r6261, %p1938;
	selp.b32 	%r6286, %r6261, %r6191, %p1938;
	selp.b32 	%r6287, %r6193, %r6240, %p1938;
	selp.b32 	%r6288, %r6240, %r6193, %p1938;
	selp.b32 	%r6289, %r6195, %r6260, %p1938;
	selp.b32 	%r6290, %r6260, %r6195, %p1938;
	selp.b32 	%r6291, %r6197, %r6239, %p1938;
	selp.b32 	%r6292, %r6239, %r6197, %p1938;
	selp.b32 	%r6293, %r6199, %r6259, %p1938;
	selp.b32 	%r6294, %r6259, %r6199, %p1938;
	selp.b32 	%r6295, %r6201, %r6238, %p1938;
	selp.b32 	%r6296, %r6238, %r6201, %p1938;
	selp.b32 	%r6297, %r6203, %r6258, %p1938;
	selp.b32 	%r6298, %r6258, %r6203, %p1938;
	not.b32 	%r6299, %r6206;
	selp.b32 	%r6300, %r6207, %r6299, %p1938;
	add.s32 	%r6301, %r6300, 1;
	and.b32  	%r6302, %r6267, %r6266;
	add.s32 	%r6303, %r6268, %r6302;
	setp.lt.u32 	%p1939, %r6303, %r6268;
	selp.u64 	%rd43752, 1, 0, %p1939;
	cvt.u64.u32 	%rd43753, %r6272;
	and.b32  	%r6304, %r6271, %r6266;
	cvt.u64.u32 	%rd43754, %r6304;
	add.s64 	%rd43755, %rd43752, %rd43753;
	add.s64 	%rd43756, %rd43755, %rd43754;
	cvt.u32.u64 	%r6305, %rd43756;
	shr.u64 	%rd43757, %rd43756, 32;
	cvt.u64.u32 	%rd43758, %r6276;
	and.b32  	%r6306, %r6275, %r6266;
	cvt.u64.u32 	%rd43759, %r6306;
	add.s64 	%rd43760, %rd43757, %rd43758;
	add.s64 	%rd43761, %rd43760, %rd43759;
	cvt.u32.u64 	%r6307, %rd43761;
	shr.u64 	%rd43762, %rd43761, 32;
	cvt.u64.u32 	%rd43763, %r6280;
	and.b32  	%r6308, %r6279, %r6266;
	cvt.u64.u32 	%rd43764, %r6308;
	add.s64 	%rd43765, %rd43762, %rd43763;
	add.s64 	%rd43766, %rd43765, %rd43764;
	cvt.u32.u64 	%r6309, %rd43766;
	shr.u64 	%rd43767, %rd43766, 32;
	cvt.u64.u32 	%rd43768, %r6284;
	and.b32  	%r6310, %r6283, %r6266;
	cvt.u64.u32 	%rd43769, %r6310;
	add.s64 	%rd43770, %rd43767, %rd43768;
	add.s64 	%rd43771, %rd43770, %rd43769;
	cvt.u32.u64 	%r6311, %rd43771;
	shr.u64 	%rd43772, %rd43771, 32;
	cvt.u64.u32 	%rd43773, %r6288;
	and.b32  	%r6312, %r6287, %r6266;
	cvt.u64.u32 	%rd43774, %r6312;
	add.s64 	%rd43775, %rd43772, %rd43773;
	add.s64 	%rd43776, %rd43775, %rd43774;
	cvt.u32.u64 	%r6313, %rd43776;
	shr.u64 	%rd43777, %rd43776, 32;
	cvt.u64.u32 	%rd43778, %r6292;
	and.b32  	%r6314, %r6291, %r6266;
	cvt.u64.u32 	%rd43779, %r6314;
	add.s64 	%rd43780, %rd43777, %rd43778;
	add.s64 	%rd43781, %rd43780, %rd43779;
	cvt.u32.u64 	%r6315, %rd43781;
	and.b32  	%r6316, %r6295, %r6266;
	{ .reg .b32 tmp; mov.b64 {tmp, %r6317}, %rd43781; }
	add.s32 	%r6318, %r6296, %r6317;
	add.s32 	%r6319, %r6318, %r6316;
	and.b32  	%r6320, %r6269, %r6266;
	add.s32 	%r6321, %r6270, %r6320;
	setp.lt.u32 	%p1940, %r6321, %r6270;
	selp.u64 	%rd43782, 1, 0, %p1940;
	cvt.u64.u32 	%rd43783, %r6274;
	and.b32  	%r6322, %r6273, %r6266;
	cvt.u64.u32 	%rd43784, %r6322;
	add.s64 	%rd43785, %rd43782, %rd43783;
	add.s64 	%rd43786, %rd43785, %rd43784;
	shr.u64 	%rd43787, %rd43786, 32;
	cvt.u64.u32 	%rd43788, %r6278;
	and.b32  	%r6323, %r6277, %r6266;
	cvt.u64.u32 	%rd43789, %r6323;
	add.s64 	%rd43790, %rd43787, %rd43788;
	add.s64 	%rd43791, %rd43790, %rd43789;
	shr.u64 	%rd43792, %rd43791, 32;
	cvt.u64.u32 	%rd43793, %r6282;
	and.b32  	%r6324, %r6281, %r6266;
	cvt.u64.u32 	%rd43794, %r6324;
	add.s64 	%rd43795, %rd43792, %rd43793;
	add.s64 	%rd43796, %rd43795, %rd43794;
	shr.u64 	%rd43797, %rd43796, 32;
	cvt.u64.u32 	%rd43798, %r6286;
	and.b32  	%r6325, %r6285, %r6266;
	cvt.u64.u32 	%rd43799, %r6325;
	add.s64 	%rd43800, %rd43797, %rd43798;
	add.s64 	%rd43801, %rd43800, %rd43799;
	shr.u64 	%rd43802, %rd43801, 32;
	cvt.u64.u32 	%rd43803, %r6290;
	and.b32  	%r6326, %r6289, %r6266;
	cvt.u64.u32 	%rd43804, %r6326;
	add.s64 	%rd43805, %rd43802, %rd43803;
	add.s64 	%rd43806, %rd43805, %rd43804;
	shr.u64 	%rd43807, %rd43806, 32;
	cvt.u64.u32 	%rd43808, %r6294;
	and.b32  	%r6327, %r6293, %r6266;
	cvt.u64.u32 	%rd43809, %r6327;
	add.s64 	%rd43810, %rd43807, %rd43808;
	add.s64 	%rd43811, %rd43810, %rd43809;
	and.b32  	%r6328, %r6297, %r6266;
	{ .reg .b32 tmp; mov.b64 {tmp, %r6329}, %rd43811; }
	add.s32 	%r6330, %r6298, %r6329;
	add.s32 	%r6331, %r6330, %r6328;
	shr.u32 	%r6332, %r6319, 1;
	shf.l.wrap.b32 	%r6333, %r6315, %r6319, 31;
	shf.l.wrap.b32 	%r6334, %r6313, %r6315, 31;
	shf.l.wrap.b32 	%r6335, %r6311, %r6313, 31;
	shf.l.wrap.b32 	%r6336, %r6309, %r6311, 31;
	shf.l.wrap.b32 	%r6337, %r6307, %r6309, 31;
	shf.l.wrap.b32 	%r6338, %r6305, %r6307, 31;
	shf.l.wrap.b32 	%r6339, %r6303, %r6305, 31;
	and.b32  	%r6341, %r6321, 1;
	add.s32 	%r6342, %r6321, %r6341;
	setp.lt.u32 	%p1941, %r6342, %r6321;
	selp.u64 	%rd43812, 1, 0, %p1941;
	and.b64  	%rd43813, %rd43786, 4294967295;
	add.s64 	%rd43814, %rd43813, %rd43812;
	cvt.u32.u64 	%r6343, %rd43814;
	shr.u64 	%rd43815, %rd43814, 32;
	and.b64  	%rd43816, %rd43791, 4294967295;
	cvt.u64.u32 	%rd43817, %r6341;
	add.s64 	%rd43818, %rd43815, %rd43816;
	add.s64 	%rd43819, %rd43818, %rd43817;
	cvt.u32.u64 	%r6344, %rd43819;
	shr.u64 	%rd43820, %rd43819, 32;
	and.b64  	%rd43821, %rd43796, 4294967295;
	add.s64 	%rd43822, %rd43820, %rd43821;
	add.s64 	%rd43823, %rd43822, %rd43817;
	cvt.u32.u64 	%r6345, %rd43823;
	shr.u64 	%rd43824, %rd43823, 32;
	and.b64  	%rd43825, %rd43801, 4294967295;
	add.s64 	%rd43826, %rd43824, %rd43825;
	add.s64 	%rd43827, %rd43826, %rd43817;
	cvt.u32.u64 	%r6346, %rd43827;
	shr.u64 	%rd43828, %rd43827, 32;
	and.b64  	%rd43829, %rd43806, 4294967295;
	add.s64 	%rd43830, %rd43828, %rd43829;
	add.s64 	%rd43831, %rd43830, %rd43817;
	cvt.u32.u64 	%r6347, %rd43831;
	shr.u64 	%rd43832, %rd43831, 32;
	and.b64  	%rd43833, %rd43811, 4294967295;
	add.s64 	%rd43834, %rd43832, %rd43833;
	add.s64 	%rd43835, %rd43834, %rd43817;
	cvt.u32.u64 	%r6348, %rd43835;
	{ .reg .b32 tmp; mov.b64 {tmp, %r6349}, %rd43835; }
	add.s32 	%r6350, %r6331, %r6349;
	add.s32 	%r6351, %r6350, %r6341;
	shr.u32 	%r6352, %r6351, 1;
	shf.l.wrap.b32 	%r6353, %r6348, %r6351, 31;
	shf.l.wrap.b32 	%r6354, %r6347, %r6348, 31;
	shf.l.wrap.b32 	%r6355, %r6346, %r6347, 31;
	shf.l.wrap.b32 	%r6356, %r6345, %r6346, 31;
	shf.l.wrap.b32 	%r6357, %r6344, %r6345, 31;
	shf.l.wrap.b32 	%r6358, %r6343, %r6344, 31;
	shf.l.wrap.b32 	%r6359, %r6342, %r6343, 31;
	and.b32  	%r6360, %r6339, 1;
	setp.lt.s32 	%p1942, %r6300, 0;
	setp.eq.s32 	%p1943, %r6360, 0;
	or.pred  	%p1944, %p1942, %p1943;
	selp.b32 	%r7075, %r6267, %r6339, %p1944;
	selp.b32 	%r6361, %r6339, %r6267, %p1944;
	selp.b32 	%r7091, %r6269, %r6359, %p1944;
	selp.b32 	%r6362, %r6359, %r6269, %p1944;
	selp.b32 	%r7074, %r6271, %r6338, %p1944;
	selp.b32 	%r6363, %r6338, %r6271, %p1944;
	selp.b32 	%r7090, %r6273, %r6358, %p1944;
	selp.b32 	%r6364, %r6358, %r6273, %p1944;
	selp.b32 	%r7073, %r6275, %r6337, %p1944;
	selp.b32 	%r6365, %r6337, %r6275, %p1944;
	selp.b32 	%r7089, %r6277, %r6357, %p1944;
	selp.b32 	%r6366, %r6357, %r6277, %p1944;
	selp.b32 	%r7072, %r6279, %r6336, %p1944;
	selp.b32 	%r6367, %r6336, %r6279, %p1944;
	selp.b32 	%r7088, %r6281, %r6356, %p1944;
	selp.b32 	%r6368, %r6356, %r6281, %p1944;
	selp.b32 	%r7071, %r6283, %r6335, %p1944;
	selp.b32 	%r6369, %r6335, %r6283, %p1944;
	selp.b32 	%r7087, %r6285, %r6355, %p1944;
	selp.b32 	%r6370, %r6355, %r6285, %p1944;
	selp.b32 	%r7070, %r6287, %r6334, %p1944;
	selp.b32 	%r6371, %r6334, %r6287, %p1944;
	selp.b32 	%r7086, %r6289, %r6354, %p1944;
	selp.b32 	%r6372, %r6354, %r6289, %p1944;
	selp.b32 	%r7069, %r6291, %r6333, %p1944;
	selp.b32 	%r6373, %r6333, %r6291, %p1944;
	selp.b32 	%r7085, %r6293, %r6353, %p1944;
	selp.b32 	%r6374, %r6353, %r6293, %p1944;
	selp.b32 	%r7068, %r6295, %r6332, %p1944;
	selp.b32 	%r6375, %r6332, %r6295, %p1944;
	selp.b32 	%r7084, %r6297, %r6352, %p1944;
	selp.b32 	%r6376, %r6352, %r6297, %p1944;
	not.b32 	%r6377, %r6300;
	selp.b32 	%r6378, %r6301, %r6377, %p1944;
	add.s32 	%r7100, %r6378, 1;
	and.b32  	%r6379, %r7075, %r6360;
	add.s32 	%r6380, %r6361, %r6379;
	setp.lt.u32 	%p1945, %r6380, %r6361;
	selp.u64 	%rd43836, 1, 0, %p1945;
	cvt.u64.u32 	%rd43837, %r6363;
	and.b32  	%r6381, %r7074, %r6360;
	cvt.u64.u32 	%rd43838, %r6381;
	add.s64 	%rd43839, %rd43836, %rd43837;
	add.s64 	%rd43840, %rd43839, %rd43838;
	cvt.u32.u64 	%r6382, %rd43840;
	shr.u64 	%rd43841, %rd43840, 32;
	cvt.u64.u32 	%rd43842, %r6365;
	and.b32  	%r6383, %r7073, %r6360;
	cvt.u64.u32 	%rd43843, %r6383;
	add.s64 	%rd43844, %rd43841, %rd43842;
	add.s64 	%rd43845, %rd43844, %rd43843;
	cvt.u32.u64 	%r6384, %rd43845;
	shr.u64 	%rd43846, %rd43845, 32;
	cvt.u64.u32 	%rd43847, %r6367;
	and.b32  	%r6385, %r7072, %r6360;
	cvt.u64.u32 	%rd43848, %r6385;
	add.s64 	%rd43849, %rd43846, %rd43847;
	add.s64 	%rd43850, %rd43849, %rd43848;
	cvt.u32.u64 	%r6386, %rd43850;
	shr.u64 	%rd43851, %rd43850, 32;
	cvt.u64.u32 	%rd43852, %r6369;
	and.b32  	%r6387, %r7071, %r6360;
	cvt.u64.u32 	%rd43853, %r6387;
	add.s64 	%rd43854, %rd43851, %rd43852;
	add.s64 	%rd43855, %rd43854, %rd43853;
	cvt.u32.u64 	%r6388, %rd43855;
	shr.u64 	%rd43856, %rd43855, 32;
	cvt.u64.u32 	%rd43857, %r6371;
	and.b32  	%r6389, %r7070, %r6360;
	cvt.u64.u32 	%rd43858, %r6389;
	add.s64 	%rd43859, %rd43856, %rd43857;
	add.s64 	%rd43860, %rd43859, %rd43858;
	cvt.u32.u64 	%r6390, %rd43860;
	shr.u64 	%rd43861, %rd43860, 32;
	cvt.u64.u32 	%rd43862, %r6373;
	and.b32  	%r6391, %r7069, %r6360;
	cvt.u64.u32 	%rd43863, %r6391;
	add.s64 	%rd43864, %rd43861, %rd43862;
	add.s64 	%rd43865, %rd43864, %rd43863;
	cvt.u32.u64 	%r6392, %rd43865;
	and.b32  	%r6393, %r7068, %r6360;
	{ .reg .b32 tmp; mov.b64 {tmp, %r6394}, %rd43865; }
	add.s32 	%r6395, %r6375, %r6394;
	add.s32 	%r6396, %r6395, %r6393;
	and.b32  	%r6397, %r7091, %r6360;
	add.s32 	%r6398, %r6362, %r6397;
	setp.lt.u32 	%p1946, %r6398, %r6362;
	selp.u64 	%rd43866, 1, 0, %p1946;
	cvt.u64.u32 	%rd43867, %r6364;
	and.b32  	%r6399, %r7090, %r6360;
	cvt.u64.u32 	%rd43868, %r6399;
	add.s64 	%rd43869, %rd43866, %rd43867;
	add.s64 	%rd43870, %rd43869, %rd43868;
	shr.u64 	%rd43871, %rd43870, 32;
	cvt.u64.u32 	%rd43872, %r6366;
	and.b32  	%r6400, %r7089, %r6360;
	cvt.u64.u32 	%rd43873, %r6400;
	add.s64 	%rd43874, %rd43871, %rd43872;
	add.s64 	%rd43875, %rd43874, %rd43873;
	shr.u64 	%rd43876, %rd43875, 32;
	cvt.u64.u32 	%rd43877, %r6368;
	and.b32  	%r6401, %r7088, %r6360;
	cvt.u64.u32 	%rd43878, %r6401;
	add.s64 	%rd43879, %rd43876, %rd43877;
	add.s64 	%rd43880, %rd43879, %rd43878;
	shr.u64 	%rd43881, %rd43880, 32;
	cvt.u64.u32 	%rd43882, %r6370;
	and.b32  	%r6402, %r7087, %r6360;
	cvt.u64.u32 	%rd43883, %r6402;
	add.s64 	%rd43884, %rd43881, %rd43882;
	add.s64 	%rd43885, %rd43884, %rd43883;
	shr.u64 	%rd43886, %rd43885, 32;
	cvt.u64.u32 	%rd43887, %r6372;
	and.b32  	%r6403, %r7086, %r6360;
	cvt.u64.u32 	%rd43888, %r6403;
	add.s64 	%rd43889, %rd43886, %rd43887;
	add.s64 	%rd43890, %rd43889, %rd43888;
	shr.u64 	%rd43891, %rd43890, 32;
	cvt.u64.u32 	%rd43892, %r6374;
	and.b32  	%r6404, %r7085, %r6360;
	cvt.u64.u32 	%rd43893, %r6404;
	add.s64 	%rd43894, %rd43891, %rd43892;
	add.s64 	%rd43895, %rd43894, %rd43893;
	and.b32  	%r6405, %r7084, %r6360;
	{ .reg .b32 tmp; mov.b64 {tmp, %r6406}, %rd43895; }
	add.s32 	%r6407, %r6376, %r6406;
	add.s32 	%r6408, %r6407, %r6405;
	shr.u32 	%r7076, %r6396, 1;
	shf.l.wrap.b32 	%r7077, %r6392, %r6396, 31;
	shf.l.wrap.b32 	%r7078, %r6390, %r6392, 31;
	shf.l.wrap.b32 	%r7079, %r6388, %r6390, 31;
	shf.l.wrap.b32 	%r7080, %r6386, %r6388, 31;
	shf.l.wrap.b32 	%r7081, %r6384, %r6386, 31;
	shf.l.wrap.b32 	%r7082, %r6382, %r6384, 31;
	shf.l.wrap.b32 	%r7083, %r6380, %r6382, 31;
	and.b32  	%r6409, %r6398, 1;
	add.s32 	%r6410, %r6398, %r6409;
	setp.lt.u32 	%p1947, %r6410, %r6398;
	selp.u64 	%rd43896, 1, 0, %p1947;
	and.b64  	%rd43897, %rd43870, 4294967295;
	add.s64 	%rd43898, %rd43897, %rd43896;
	cvt.u32.u64 	%r6411, %rd43898;
	shr.u64 	%rd43899, %rd43898, 32;
	and.b64  	%rd43900, %rd43875, 4294967295;
	cvt.u64.u32 	%rd43901, %r6409;
	add.s64 	%rd43902, %rd43899, %rd43900;
	add.s64 	%rd43903, %rd43902, %rd43901;
	cvt.u32.u64 	%r6412, %rd43903;
	shr.u64 	%rd43904, %rd43903, 32;
	and.b64  	%rd43905, %rd43880, 4294967295;
	add.s64 	%rd43906, %rd43904, %rd43905;
	add.s64 	%rd43907, %rd43906, %rd43901;
	cvt.u32.u64 	%r6413, %rd43907;
	shr.u64 	%rd43908, %rd43907, 32;
	and.b64  	%rd43909, %rd43885, 4294967295;
	add.s64 	%rd43910, %rd43908, %rd43909;
	add.s64 	%rd43911, %rd43910, %rd43901;
	cvt.u32.u64 	%r6414, %rd43911;
	shr.u64 	%rd43912, %rd43911, 32;
	and.b64  	%rd43913, %rd43890, 4294967295;
	add.s64 	%rd43914, %rd43912, %rd43913;
	add.s64 	%rd43915, %rd43914, %rd43901;
	cvt.u32.u64 	%r6415, %rd43915;
	shr.u64 	%rd43916, %rd43915, 32;
	and.b64  	%rd43917, %rd43895, 4294967295;
	add.s64 	%rd43918, %rd43916, %rd43917;
	add.s64 	%rd43919, %rd43918, %rd43901;
	cvt.u32.u64 	%r6416, %rd43919;
	{ .reg .b32 tmp; mov.b64 {tmp, %r6417}, %rd43919; }
	add.s32 	%r6418, %r6408, %r6417;
	add.s32 	%r6419, %r6418, %r6409;
	shr.u32 	%r7092, %r6419, 1;
	shf.l.wrap.b32 	%r7093, %r6416, %r6419, 31;
	shf.l.wrap.b32 	%r7094, %r6415, %r6416, 31;
	shf.l.wrap.b32 	%r7095, %r6414, %r6415, 31;
	shf.l.wrap.b32 	%r7096, %r6413, %r6414, 31;
	shf.l.wrap.b32 	%r7097, %r6412, %r6413, 31;
	shf.l.wrap.b32 	%r7098, %r6411, %r6412, 31;
	shf.l.wrap.b32 	%r7099, %r6410, %r6411, 31;
	add.s32 	%r7101, %r7101, 1;
	setp.ne.s32 	%p1948, %r7101, 512;
	@%p1948 bra 	$L__BB0_1675;
	cvt.u64.u32 	%rd47712, %r7091;
	cvt.u64.u32 	%rd47711, %r7090;
	cvt.u64.u32 	%rd47710, %r7089;
	cvt.u64.u32 	%rd47709, %r7088;
	cvt.u64.u32 	%rd47708, %r7087;
	cvt.u64.u32 	%rd47707, %r7086;
	cvt.u64.u32 	%rd47706, %r7085;
	cvt.u64.u32 	%rd47705, %r7084;
$L__BB0_1677:
	mul.lo.s64 	%rd43920, %rd47712, %rd47712;
	cvt.u32.u64 	%r6420, %rd43920;
	shr.u64 	%rd43921, %rd43920, 32;
	mul.lo.s64 	%rd43922, %rd47711, %rd47712;
	add.s64 	%rd43923, %rd43921, %rd43922;
	shr.u64 	%rd43924, %rd43923, 32;
	mul.lo.s64 	%rd43925, %rd47710, %rd47712;
	add.s64 	%rd43926, %rd43924, %rd43925;
	shr.u64 	%rd43927, %rd43926, 32;
	mul.lo.s64 	%rd43928, %rd47709, %rd47712;
	add.s64 	%rd43929, %rd43927, %rd43928;
	shr.u64 	%rd43930, %rd43929, 32;
	mul.lo.s64 	%rd43931, %rd47708, %rd47712;
	add.s64 	%rd43932, %rd43930, %rd43931;
	shr.u64 	%rd43933, %rd43932, 32;
	mul.lo.s64 	%rd43934, %rd47707, %rd47712;
	add.s64 	%rd43935, %rd43933, %rd43934;
	shr.u64 	%rd43936, %rd43935, 32;
	mul.lo.s64 	%rd43937, %rd47706, %rd47712;
	add.s64 	%rd43938, %rd43936, %rd43937;
	shr.u64 	%rd43939, %rd43938, 32;
	mul.lo.s64 	%rd43940, %rd47705, %rd47712;
	add.s64 	%rd43941, %rd43939, %rd43940;
	shr.u64 	%rd43942, %rd43941, 32;
	and.b64  	%rd43943, %rd43923, 4294967295;
	add.s64 	%rd43944, %rd43922, %rd43943;
	shr.u64 	%rd43945, %rd43944, 32;
	and.b64  	%rd43946, %rd43926, 4294967295;
	add.s64 	%rd43947, %rd43945, %rd43946;
	mad.lo.s64 	%rd43948, %rd47711, %rd47711, %rd43947;
	shr.u64 	%rd43949, %rd43948, 32;
	mul.lo.s64 	%rd43950, %rd47710, %rd47711;
	and.b64  	%rd43951, %rd43929, 4294967295;
	add.s64 	%rd43952, %rd43949, %rd43951;
	add.s64 	%rd43953, %rd43952, %rd43950;
	shr.u64 	%rd43954, %rd43953, 32;
	mul.lo.s64 	%rd43955, %rd47709, %rd47711;
	and.b64  	%rd43956, %rd43932, 4294967295;
	add.s64 	%rd43957, %rd43954, %rd43956;
	add.s64 	%rd43958, %rd43957, %rd43955;
	shr.u64 	%rd43959, %rd43958, 32;
	mul.lo.s64 	%rd43960, %rd47708, %rd47711;
	and.b64  	%rd43961, %rd43935, 4294967295;
	add.s64 	%rd43962, %rd43959, %rd43961;
	add.s64 	%rd43963, %rd43962, %rd43960;
	shr.u64 	%rd43964, %rd43963, 32;
	mul.lo.s64 	%rd43965, %rd47707, %rd47711;
	and.b64  	%rd43966, %rd43938, 4294967295;
	add.s64 	%rd43967, %rd43964, %rd43966;
	add.s64 	%rd43968, %rd43967, %rd43965;
	shr.u64 	%rd43969, %rd43968, 32;
	mul.lo.s64 	%rd43970, %rd47706, %rd47711;
	and.b64  	%rd43971, %rd43941, 4294967295;
	add.s64 	%rd43972, %rd43969, %rd43971;
	add.s64 	%rd43973, %rd43972, %rd43970;
	shr.u64 	%rd43974, %rd43973, 32;
	mul.lo.s64 	%rd43975, %rd47705, %rd47711;
	add.s64 	%rd43976, %rd43974, %rd43942;
	add.s64 	%rd43977, %rd43976, %rd43975;
	shr.u64 	%rd43978, %rd43977, 32;
	and.b64  	%rd43979, %rd43948, 4294967295;
	add.s64 	%rd43980, %rd43925, %rd43979;
	shr.u64 	%rd43981, %rd43980, 32;
	and.b64  	%rd43982, %rd43953, 4294967295;
	add.s64 	%rd43983, %rd43981, %rd43982;
	add.s64 	%rd43984, %rd43983, %rd43950;
	shr.u64 	%rd43985, %rd43984, 32;
	and.b64  	%rd43986, %rd43958, 4294967295;
	add.s64 	%rd43987, %rd43985, %rd43986;
	mad.lo.s64 	%rd43988, %rd47710, %rd47710, %rd43987;
	shr.u64 	%rd43989, %rd43988, 32;
	mul.lo.s64 	%rd43990, %rd47709, %rd47710;
	and.b64  	%rd43991, %rd43963, 4294967295;
	add.s64 	%rd43992, %rd43989, %rd43991;
	add.s64 	%rd43993, %rd43992, %rd43990;
	shr.u64 	%rd43994, %rd43993, 32;
	mul.lo.s64 	%rd43995, %rd47708, %rd47710;
	and.b64  	%rd43996, %rd43968, 4294967295;
	add.s64 	%rd43997, %rd43994, %rd43996;
	add.s64 	%rd43998, %rd43997, %rd43995;
	shr.u64 	%rd43999, %rd43998, 32;
	mul.lo.s64 	%rd44000, %rd47707, %rd47710;
	and.b64  	%rd44001, %rd43973, 4294967295;
	add.s64 	%rd44002, %rd43999, %rd44001;
	add.s64 	%rd44003, %rd44002, %rd44000;
	shr.u64 	%rd44004, %rd44003, 32;
	mul.lo.s64 	%rd44005, %rd47706, %rd47710;
	and.b64  	%rd44006, %rd43977, 4294967295;
	add.s64 	%rd44007, %rd44004, %rd44006;
	add.s64 	%rd44008, %rd44007, %rd44005;
	shr.u64 	%rd44009, %rd44008, 32;
	mul.lo.s64 	%rd44010, %rd47705, %rd47710;
	add.s64 	%rd44011, %rd44009, %rd43978;
	add.s64 	%rd44012, %rd44011, %rd44010;
	shr.u64 	%rd44013, %rd44012, 32;
	and.b64  	%rd44014, %rd43984, 4294967295;
	add.s64 	%rd44015, %rd43928, %rd44014;
	shr.u64 	%rd44016, %rd44015, 32;
	and.b64  	%rd44017, %rd43988, 4294967295;
	add.s64 	%rd44018, %rd44016, %rd44017;
	add.s64 	%rd44019, %rd44018, %rd43955;
	shr.u64 	%rd44020, %rd44019, 32;
	and.b64  	%rd44021, %rd43993, 4294967295;
	add.s64 	%rd44022, %rd44020, %rd44021;
	add.s64 	%rd44023, %rd44022, %rd43990;
	shr.u64 	%rd44024, %rd44023, 32;
	and.b64  	%rd44025, %rd43998, 4294967295;
	add.s64 	%rd44026, %rd44024, %rd44025;
	mad.lo.s64 	%rd44027, %rd47709, %rd47709, %rd44026;
	shr.u64 	%rd44028, %rd44027, 32;
	mul.lo.s64 	%rd44029, %rd47708, %rd47709;
	and.b64  	%rd44030, %rd44003, 4294967295;
	add.s64 	%rd44031, %rd44028, %rd44030;
	add.s64 	%rd44032, %rd44031, %rd44029;
	shr.u64 	%rd44033, %rd44032, 32;
	mul.lo.s64 	%rd44034, %rd47707, %rd47709;
	and.b64  	%rd44035, %rd44008, 4294967295;
	add.s64 	%rd44036, %rd44033, %rd44035;
	add.s64 	%rd44037, %rd44036, %rd44034;
	shr.u64 	%rd44038, %rd44037, 32;
	mul.lo.s64 	%rd44039, %rd47706, %rd47709;
	and.b64  	%rd44040, %rd44012, 4294967295;
	add.s64 	%rd44041, %rd44038, %rd44040;
	add.s64 	%rd44042, %rd44041, %rd44039;
	shr.u64 	%rd44043, %rd44042, 32;
	mul.lo.s64 	%rd44044, %rd47705, %rd47709;
	add.s64 	%rd44045, %rd44043, %rd44013;
	add.s64 	%rd44046, %rd44045, %rd44044;
	shr.u64 	%rd44047, %rd44046, 32;
	and.b64  	%rd44048, %rd44019, 4294967295;
	add.s64 	%rd44049, %rd43931, %rd44048;
	shr.u64 	%rd44050, %rd44049, 32;
	and.b64  	%rd44051, %rd44023, 4294967295;
	add.s64 	%rd44052, %rd44050, %rd44051;
	add.s64 	%rd44053, %rd44052, %rd43960;
	shr.u64 	%rd44054, %rd44053, 32;
	and.b64  	%rd44055, %rd44027, 4294967295;
	add.s64 	%rd44056, %rd44054, %rd44055;
	add.s64 	%rd44057, %rd44056, %rd43995;
	shr.u64 	%rd44058, %rd44057, 32;
	and.b64  	%rd44059, %rd44032, 4294967295;
	add.s64 	%rd44060, %rd44058, %rd44059;
	add.s64 	%rd44061, %rd44060, %rd44029;
	shr.u64 	%rd44062, %rd44061, 32;
	and.b64  	%rd44063, %rd44037, 4294967295;
	add.s64 	%rd44064, %rd44062, %rd44063;
	mad.lo.s64 	%rd44065, %rd47708, %rd47708, %rd44064;
	shr.u64 	%rd44066, %rd44065, 32;
	mul.lo.s64 	%rd44067, %rd47707, %rd47708;
	and.b64  	%rd44068, %rd44042, 4294967295;
	add.s64 	%rd44069, %rd44066, %rd44068;
	add.s64 	%rd44070, %rd44069, %rd44067;
	shr.u64 	%rd44071, %rd44070, 32;
	mul.lo.s64 	%rd44072, %rd47706, %rd47708;
	and.b64  	%rd44073, %rd44046, 4294967295;
	add.s64 	%rd44074, %rd44071, %rd44073;
	add.s64 	%rd44075, %rd44074, %rd44072;
	shr.u64 	%rd44076, %rd44075, 32;
	mul.lo.s64 	%rd44077, %rd47705, %rd47708;
	add.s64 	%rd44078, %rd44076, %rd44047;
	add.s64 	%rd44079, %rd44078, %rd44077;
	shr.u64 	%rd44080, %rd44079, 32;
	and.b64  	%rd44081, %rd44053, 4294967295;
	add.s64 	%rd44082, %rd43934, %rd44081;
	shr.u64 	%rd44083, %rd44082, 32;
	and.b64  	%rd44084, %rd44057, 4294967295;
	add.s64 	%rd44085, %rd44083, %rd44084;
	add.s64 	%rd44086, %rd44085, %rd43965;
	shr.u64 	%rd44087, %rd44086, 32;
	and.b64  	%rd44088, %rd44061, 4294967295;
	add.s64 	%rd44089, %rd44087, %rd44088;
	add.s64 	%rd44090, %rd44089, %rd44000;
	shr.u64 	%rd44091, %rd44090, 32;
	and.b64  	%rd44092, %rd44065, 4294967295;
	add.s64 	%rd44093, %rd44091, %rd44092;
	add.s64 	%rd44094, %rd44093, %rd44034;
	shr.u64 	%rd44095, %rd44094, 32;
	and.b64  	%rd44096, %rd44070, 4294967295;
	add.s64 	%rd44097, %rd44095, %rd44096;
	add.s64 	%rd44098, %rd44097, %rd44067;
	shr.u64 	%rd44099, %rd44098, 32;
	and.b64  	%rd44100, %rd44075, 4294967295;
	add.s64 	%rd44101, %rd44099, %rd44100;
	mad.lo.s64 	%rd44102, %rd47707, %rd47707, %rd44101;
	shr.u64 	%rd44103, %rd44102, 32;
	mul.lo.s64 	%rd44104, %rd47706, %rd47707;
	and.b64  	%rd44105, %rd44079, 4294967295;
	add.s64 	%rd44106, %rd44103, %rd44105;
	add.s64 	%rd44107, %rd44106, %rd44104;
	shr.u64 	%rd44108, %rd44107, 32;
	mul.lo.s64 	%rd44109, %rd47705, %rd47707;
	add.s64 	%rd44110, %rd44108, %rd44080;
	add.s64 	%rd44111, %rd44110, %rd44109;
	shr.u64 	%rd44112, %rd44111, 32;
	and.b64  	%rd44113, %rd44086, 4294967295;
	add.s64 	%rd44114, %rd43937, %rd44113;
	shr.u64 	%rd44115, %rd44114, 32;
	and.b64  	%rd44116, %rd44090, 4294967295;
	add.s64 	%rd44117, %rd44115, %rd44116;
	add.s64 	%rd44118, %rd44117, %rd43970;
	shr.u64 	%rd44119, %rd44118, 32;
	and.b64  	%rd44120, %rd44094, 4294967295;
	add.s64 	%rd44121, %rd44119, %rd44120;
	add.s64 	%rd44122, %rd44121, %rd44005;
	shr.u64 	%rd44123, %rd44122, 32;
	and.b64  	%rd44124, %rd44098, 4294967295;
	add.s64 	%rd44125, %rd44123, %rd44124;
	add.s64 	%rd44126, %rd44125, %rd44039;
	shr.u64 	%rd44127, %rd44126, 32;
	and.b64  	%rd44128, %rd44102, 4294967295;
	add.s64 	%rd44129, %rd44127, %rd44128;
	add.s64 	%rd44130, %rd44129, %rd44072;
	shr.u64 	%rd44131, %rd44130, 32;
	and.b64  	%rd44132, %rd44107, 4294967295;
	add.s64 	%rd44133, %rd44131, %rd44132;
	add.s64 	%rd44134, %rd44133, %rd44104;
	shr.u64 	%rd44135, %rd44134, 32;
	and.b64  	%rd44136, %rd44111, 4294967295;
	add.s64 	%rd44137, %rd44135, %rd44136;
	mad.lo.s64 	%rd44138, %rd47706, %rd47706, %rd44137;
	shr.u64 	%rd44139, %rd44138, 32;
	mul.lo.s64 	%rd44140, %rd47705, %rd47706;
	add.s64 	%rd44141, %rd44139, %rd44112;
	add.s64 	%rd44142, %rd44141, %rd44140;
	shr.u64 	%rd44143, %rd44142, 32;
	and.b64  	%rd44144, %rd44118, 4294967295;
	add.s64 	%rd44145, %rd43940, %rd44144;
	shr.u64 	%rd44146, %rd44145, 32;
	and.b64  	%rd44147, %rd44122, 4294967295;
	add.s64 	%rd44148, %rd44146, %rd44147;
	add.s64 	%rd44149, %rd44148, %rd43975;
	shr.u64 	%rd44150, %rd44149, 32;
	and.b64  	%rd44151, %rd44126, 4294967295;
	add.s64 	%rd44152, %rd44150, %rd44151;
	add.s64 	%rd44153, %rd44152, %rd44010;
	shr.u64 	%rd44154, %rd44153, 32;
	and.b64  	%rd44155, %rd44130, 4294967295;
	add.s64 	%rd44156, %rd44154, %rd44155;
	add.s64 	%rd44157, %rd44156, %rd44044;
	shr.u64 	%rd44158, %rd44157, 32;
	and.b64  	%rd44159, %rd44134, 4294967295;
	add.s64 	%rd44160, %rd44158, %rd44159;
	add.s64 	%rd44161, %rd44160, %rd44077;
	shr.u64 	%rd44162, %rd44161, 32;
	and.b64  	%rd44163, %rd44138, 4294967295;
	add.s64 	%rd44164, %rd44162, %rd44163;
	add.s64 	%rd44165, %rd44164, %rd44109;
	shr.u64 	%rd44166, %rd44165, 32;
	and.b64  	%rd44167, %rd44142, 4294967295;
	add.s64 	%rd44168, %rd44166, %rd44167;
	add.s64 	%rd44169, %rd44168, %rd44140;
	shr.u64 	%rd44170, %rd44169, 32;
	add.s64 	%rd44171, %rd44170, %rd44143;
	mad.lo.s64 	%rd44172, %rd47705, %rd47705, %rd44171;
	mul.lo.s32 	%r6421, %r1584, %r6420;
	cvt.u64.u32 	%rd44173, %r6421;
	and.b64  	%rd44174, %rd43920, 4294967295;
	mad.lo.s64 	%rd44175, %rd2973, %rd44173, %rd44174;
	shr.u64 	%rd44176, %rd44175, 32;
	and.b64  	%rd44177, %rd43944, 4294967295;
	add.s64 	%rd44178, %rd44176, %rd44177;
	mad.lo.s64 	%rd44179, %rd2974, %rd44173, %rd44178;
	cvt.u32.u64 	%r6422, %rd44179;
	shr.u64 	%rd44180, %rd44179, 32;
	and.b64  	%rd44181, %rd43980, 4294967295;
	add.s64 	%rd44182, %rd44180, %rd44181;
	mad.lo.s64 	%rd44183, %rd2975, %rd44173, %rd44182;
	shr.u64 	%rd44184, %rd44183, 32;
	and.b64  	%rd44185, %rd44015, 4294967295;
	add.s64 	%rd44186, %rd44184, %rd44185;
	mad.lo.s64 	%rd44187, %rd2976, %rd44173, %rd44186;
	shr.u64 	%rd44188, %rd44187, 32;
	and.b64  	%rd44189, %rd44049, 4294967295;
	add.s64 	%rd44190, %rd44188, %rd44189;
	mad.lo.s64 	%rd44191, %rd2977, %rd44173, %rd44190;
	shr.u64 	%rd44192, %rd44191, 32;
	and.b64  	%rd44193, %rd44082, 4294967295;
	add.s64 	%rd44194, %rd44192, %rd44193;
	mad.lo.s64 	%rd44195, %rd2978, %rd44173, %rd44194;
	shr.u64 	%rd44196, %rd44195, 32;
	and.b64  	%rd44197, %rd44114, 4294967295;
	add.s64 	%rd44198, %rd44196, %rd44197;
	mad.lo.s64 	%rd44199, %rd2979, %rd44173, %rd44198;
	shr.u64 	%rd44200, %rd44199, 32;
	mul.wide.u32 	%rd44201, %r1585, %r6421;
	and.b64  	%rd44202, %rd44145, 4294967295;
	add.s64 	%rd44203, %rd44200, %rd44202;
	add.s64 	%rd44204, %rd44203, %rd44201;
	shr.u64 	%rd44205, %rd44204, 32;
	and.b64  	%rd44206, %rd44149, 4294967295;
	add.s64 	%rd44207, %rd44205, %rd44206;
	shr.u64 	%rd44208, %rd44207, 32;
	and.b64  	%rd44209, %rd44153, 4294967295;
	add.s64 	%rd44210, %rd44208, %rd44209;
	shr.u64 	%rd44211, %rd44210, 32;
	and.b64  	%rd44212, %rd44157, 4294967295;
	add.s64 	%rd44213, %rd44211, %rd44212;
	shr.u64 	%rd44214, %rd44213, 32;
	and.b64  	%rd44215, %rd44161, 4294967295;
	add.s64 	%rd44216, %rd44214, %rd44215;
	shr.u64 	%rd44217, %rd44216, 32;
	and.b64  	%rd44218, %rd44165, 4294967295;
	add.s64 	%rd44219, %rd44217, %rd44218;
	shr.u64 	%rd44220, %rd44219, 32;
	and.b64  	%rd44221, %rd44169, 4294967295;
	add.s64 	%rd44222, %rd44220, %rd44221;
	shr.u64 	%rd44223, %rd44222, 32;
	add.s64 	%rd44224, %rd44223, %rd44172;
	mul.lo.s32 	%r6423, %r1584, %r6422;
	cvt.u64.u32 	%rd44225, %r6423;
	and.b64  	%rd44226, %rd44179, 4294967295;
	mad.lo.s64 	%rd44227, %rd2973, %rd44225, %rd44226;
	shr.u64 	%rd44228, %rd44227, 32;
	and.b64  	%rd44229, %rd44183, 4294967295;
	add.s64 	%rd44230, %rd44228, %rd44229;
	mad.lo.s64 	%rd44231, %rd2974, %rd44225, %rd44230;
	cvt.u32.u64 	%r6424, %rd44231;
	shr.u64 	%rd44232, %rd44231, 32;
	and.b64  	%rd44233, %rd44187, 4294967295;
	add.s64 	%rd44234, %rd44232, %rd44233;
	mad.lo.s64 	%rd44235, %rd2975, %rd44225, %rd44234;
	shr.u64 	%rd44236, %rd44235, 32;
	and.b64  	%rd44237, %rd44191, 4294967295;
	add.s64 	%rd44238, %rd44236, %rd44237;
	mad.lo.s64 	%rd44239, %rd2976, %rd44225, %rd44238;
	shr.u64 	%rd44240, %rd44239, 32;
	and.b64  	%rd44241, %rd44195, 4294967295;
	add.s64 	%rd44242, %rd44240, %rd44241;
	mad.lo.s64 	%rd44243, %rd2977, %rd44225, %rd44242;
	shr.u64 	%rd44244, %rd44243, 32;
	and.b64  	%rd44245, %rd44199, 4294967295;
	add.s64 	%rd44246, %rd44244, %rd44245;
	mad.lo.s64 	%rd44247, %rd2978, %rd44225, %rd44246;
	shr.u64 	%rd44248, %rd44247, 32;
	and.b64  	%rd44249, %rd44204, 4294967295;
	add.s64 	%rd44250, %rd44248, %rd44249;
	mad.lo.s64 	%rd44251, %rd2979, %rd44225, %rd44250;
	shr.u64 	%rd44252, %rd44251, 32;
	mul.wide.u32 	%rd44253, %r1585, %r6423;
	and.b64  	%rd44254, %rd44207, 4294967295;
	add.s64 	%rd44255, %rd44252, %rd44254;
	add.s64 	%rd44256, %rd44255, %rd44253;
	shr.u64 	%rd44257, %rd44256, 32;
	and.b64  	%rd44258, %rd44210, 4294967295;
	add.s64 	%rd44259, %rd44257, %rd44258;
	shr.u64 	%rd44260, %rd44259, 32;
	and.b64  	%rd44261, %rd44213, 4294967295;
	add.s64 	%rd44262, %rd44260, %rd44261;
	shr.u64 	%rd44263, %rd44262, 32;
	and.b64  	%rd44264, %rd44216, 4294967295;
	add.s64 	%rd44265, %rd44263, %rd44264;
	shr.u64 	%rd44266, %rd44265, 32;
	and.b64  	%rd44267, %rd44219, 4294967295;
	add.s64 	%rd44268, %rd44266, %rd44267;
	shr.u64 	%rd44269, %rd44268, 32;
	and.b64  	%rd44270, %rd44222, 4294967295;
	add.s64 	%rd44271, %rd44269, %rd44270;
	shr.u64 	%rd44272, %rd44271, 32;
	add.s64 	%rd44273, %rd44272, %rd44224;
	mul.lo.s32 	%r6425, %r1584, %r6424;
	cvt.u64.u32 	%rd44274, %r6425;
	and.b64  	%rd44275, %rd44231, 4294967295;
	mad.lo.s64 	%rd44276, %rd2973, %rd44274, %rd44275;
	shr.u64 	%rd44277, %rd44276, 32;
	and.b64  	%rd44278, %rd44235, 4294967295;
	add.s64 	%rd44279, %rd44277, %rd44278;
	mad.lo.s64 	%rd44280, %rd2974, %rd44274, %rd44279;
	cvt.u32.u64 	%r6426, %rd44280;
	shr.u64 	%rd44281, %rd44280, 32;
	and.b64  	%rd44282, %rd44239, 4294967295;
	add.s64 	%rd44283, %rd44281, %rd44282;
	mad.lo.s64 	%rd44284, %rd2975, %rd44274, %rd44283;
	shr.u64 	%rd44285, %rd44284, 32;
	and.b64  	%rd44286, %rd44243, 4294967295;
	add.s64 	%rd44287, %rd44285, %rd44286;
	mad.lo.s64 	%rd44288, %rd2976, %rd44274, %rd44287;
	shr.u64 	%rd44289, %rd44288, 32;
	and.b64  	%rd44290, %rd44247, 4294967295;
	add.s64 	%rd44291, %rd44289, %rd44290;
	mad.lo.s64 	%rd44292, %rd2977, %rd44274, %rd44291;
	shr.u64 	%rd44293, %rd44292, 32;
	and.b64  	%rd44294, %rd44251, 4294967295;
	add.s64 	%rd44295, %rd44293, %rd44294;
	mad.lo.s64 	%rd44296, %rd2978, %rd44274, %rd44295;
	shr.u64 	%rd44297, %rd44296, 32;
	and.b64  	%rd44298, %rd44256, 4294967295;
	add.s64 	%rd44299, %rd44297, %rd44298;
	mad.lo.s64 	%rd44300, %rd2979, %rd44274, %rd44299;
	shr.u64 	%rd44301, %rd44300, 32;
	mul.wide.u32 	%rd44302, %r1585, %r6425;
	and.b64  	%rd44303, %rd44259, 4294967295;
	add.s64 	%rd44304, %rd44301, %rd44303;
	add.s64 	%rd44305, %rd44304, %rd44302;
	shr.u64 	%rd44306, %rd44305, 32;
	and.b64  	%rd44307, %rd44262, 4294967295;
	add.s64 	%rd44308, %rd44306, %rd44307;
	shr.u64 	%rd44309, %rd44308, 32;
	and.b64  	%rd44310, %rd44265, 4294967295;
	add.s64 	%rd44311, %rd44309, %rd44310;
	shr.u64 	%rd44312, %rd44311, 32;
	and.b64  	%rd44313, %rd44268, 4294967295;
	add.s64 	%rd44314, %rd44312, %rd44313;
	shr.u64 	%rd44315, %rd44314, 32;
	and.b64  	%rd44316, %rd44271, 4294967295;
	add.s64 	%rd44317, %rd44315, %rd44316;
	shr.u64 	%rd44318, %rd44317, 32;
	add.s64 	%rd44319, %rd44318, %rd44273;
	mul.lo.s32 	%r6427, %r1584, %r6426;
	cvt.u64.u32 	%rd44320, %r6427;
	and.b64  	%rd44321, %rd44280, 4294967295;
	mad.lo.s64 	%rd44322, %rd2973, %rd44320, %rd44321;
	shr.u64 	%rd44323, %rd44322, 32;
	and.b64  	%rd44324, %rd44284, 4294967295;
	add.s64 	%rd44325, %rd44323, %rd44324;
	mad.lo.s64 	%rd44326, %rd2974, %rd44320, %rd44325;
	cvt.u32.u64 	%r6428, %rd44326;
	shr.u64 	%rd44327, %rd44326, 32;
	and.b64  	%rd44328, %rd44288, 4294967295;
	add.s64 	%rd44329, %rd44327, %rd44328;
	mad.lo.s64 	%rd44330, %rd2975, %rd44320, %rd44329;
	shr.u64 	%rd44331, %rd44330, 32;
	and.b64  	%rd44332, %rd44292, 4294967295;
	add.s64 	%rd44333, %rd44331, %rd44332;
	mad.lo.s64 	%rd44334, %rd2976, %rd44320, %rd44333;
	shr.u64 	%rd44335, %rd44334, 32;
	and.b64  	%rd44336, %rd44296, 4294967295;
	add.s64 	%rd44337, %rd44335, %rd44336;
	mad.lo.s64 	%rd44338, %rd2977, %rd44320, %rd44337;
	shr.u64 	%rd44339, %rd44338, 32;
	and.b64  	%rd44340, %rd44300, 4294967295;
	add.s64 	%rd44341, %rd44339, %rd44340;
	mad.lo.s64 	%rd44342, %rd2978, %rd44320, %rd44341;
	shr.u64 	%rd44343, %rd44342, 32;
	and.b64  	%rd44344, %rd44305, 4294967295;
	add.s64 	%rd44345, %rd44343, %rd44344;
	mad.lo.s64 	%rd44346, %rd2979, %rd44320, %rd44345;
	shr.u64 	%rd44347, %rd44346, 32;
	mul.wide.u32 	%rd44348, %r1585, %r6427;
	and.b64  	%rd44349, %rd44308, 4294967295;
	add.s64 	%rd44350, %rd44347, %rd44349;
	add.s64 	%rd44351, %rd44350, %rd44348;
	shr.u64 	%rd44352, %rd44351, 32;
	and.b64  	%rd44353, %rd44311, 4294967295;
	add.s64 	%rd44354, %rd44352, %rd44353;
	shr.u64 	%rd44355, %rd44354, 32;
	and.b64  	%rd44356, %rd44314, 4294967295;
	add.s64 	%rd44357, %rd44355, %rd44356;
	shr.u64 	%rd44358, %rd44357, 32;
	and.b64  	%rd44359, %rd44317, 4294967295;
	add.s64 	%rd44360, %rd44358, %rd44359;
	shr.u64 	%rd44361, %rd44360, 32;
	add.s64 	%rd44362, %rd44361, %rd44319;
	mul.lo.s32 	%r6429, %r1584, %r6428;
	cvt.u64.u32 	%rd44363, %r6429;
	and.b64  	%rd44364, %rd44326, 4294967295;
	mad.lo.s64 	%rd44365, %rd2973, %rd44363, %rd44364;
	shr.u64 	%rd44366, %rd44365, 32;
	and.b64  	%rd44367, %rd44330, 4294967295;
	add.s64 	%rd44368, %rd44366, %rd44367;
	mad.lo.s64 	%rd44369, %rd2974, %rd44363, %rd44368;
	cvt.u32.u64 	%r6430, %rd44369;
	shr.u64 	%rd44370, %rd44369, 32;
	and.b64  	%rd44371, %rd44334, 4294967295;
	add.s64 	%rd44372, %rd44370, %rd44371;
	mad.lo.s64 	%rd44373, %rd2975, %rd44363, %rd44372;
	shr.u64 	%rd44374, %rd44373, 32;
	and.b64  	%rd44375, %rd44338, 4294967295;
	add.s64 	%rd44376, %rd44374, %rd44375;
	mad.lo.s64 	%rd44377, %rd2976, %rd44363, %rd44376;
	shr.u64 	%rd44378, %rd44377, 32;
	and.b64  	%rd44379, %rd44342, 4294967295;
	add.s64 	%rd44380, %rd44378, %rd44379;
	mad.lo.s64 	%rd44381, %rd2977, %rd44363, %rd44380;
	shr.u64 	%rd44382, %rd44381, 32;
	and.b64  	%rd44383, %rd44346, 4294967295;
	add.s64 	%rd44384, %rd44382, %rd44383;
	mad.lo.s64 	%rd44385, %rd2978, %rd44363, %rd44384;
	shr.u64 	%rd44386, %rd44385, 32;
	and.b64  	%rd44387, %rd44351, 4294967295;
	add.s64 	%rd44388, %rd44386, %rd44387;
	mad.lo.s64 	%rd44389, %rd2979, %rd44363, %rd44388;
	shr.u64 	%rd44390, %rd44389, 32;
	mul.wide.u32 	%rd44391, %r1585, %r6429;
	and.b64  	%rd44392, %rd44354, 4294967295;
	add.s64 	%rd44393, %rd44390, %rd44392;
	add.s64 	%rd44394, %rd44393, %rd44391;
	shr.u64 	%rd44395, %rd44394, 32;
	and.b64  	%rd44396, %rd44357, 4294967295;
	add.s64 	%rd44397, %rd44395, %rd44396;
	shr.u64 	%rd44398, %rd44397, 32;
	and.b64  	%rd44399, %rd44360, 4294967295;
	add.s64 	%rd44400, %rd44398, %rd44399;
	shr.u64 	%rd44401, %rd44400, 32;
	add.s64 	%rd44402, %rd44401, %rd44362;
	mul.lo.s32 	%r6431, %r1584, %r6430;
	cvt.u64.u32 	%rd44403, %r6431;
	and.b64  	%rd44404, %rd44369, 4294967295;
	mad.lo.s64 	%rd44405, %rd2973, %rd44403, %rd44404;
	shr.u64 	%rd44406, %rd44405, 32;
	and.b64  	%rd44407, %rd44373, 4294967295;
	add.s64 	%rd44408, %rd44406, %rd44407;
	mad.lo.s64 	%rd44409, %rd2974, %rd44403, %rd44408;
	cvt.u32.u64 	%r6432, %rd44409;
	shr.u64 	%rd44410, %rd44409, 32;
	and.b64  	%rd44411, %rd44377, 4294967295;
	add.s64 	%rd44412, %rd44410, %rd44411;
	mad.lo.s64 	%rd44413, %rd2975, %rd44403, %rd44412;
	shr.u64 	%rd44414, %rd44413, 32;
	and.b64  	%rd44415, %rd44381, 4294967295;
	add.s64 	%rd44416, %rd44414, %rd44415;
	mad.lo.s64 	%rd44417, %rd2976, %rd44403, %rd44416;
	shr.u64 	%rd44418, %rd44417, 32;
	and.b64  	%rd44419, %rd44385, 4294967295;
	add.s64 	%rd44420, %rd44418, %rd44419;
	mad.lo.s64 	%rd44421, %rd2977, %rd44403, %rd44420;
	shr.u64 	%rd44422, %rd44421, 32;
	and.b64  	%rd44423, %rd44389, 4294967295;
	add.s64 	%rd44424, %rd44422, %rd44423;
	mad.lo.s64 	%rd44425, %rd2978, %rd44403, %rd44424;
	shr.u64 	%rd44426, %rd44425, 32;
	and.b64  	%rd44427, %rd44394, 4294967295;
	add.s64 	%rd44428, %rd44426, %rd44427;
	mad.lo.s64 	%rd44429, %rd2979, %rd44403, %rd44428;
	shr.u64 	%rd44430, %rd44429, 32;
	mul.wide.u32 	%rd44431, %r1585, %r6431;
	and.b64  	%rd44432, %rd44397, 4294967295;
	add.s64 	%rd44433, %rd44430, %rd44432;
	add.s64 	%rd44434, %rd44433, %rd44431;
	shr.u64 	%rd44435, %rd44434, 32;
	and.b64  	%rd44436, %rd44400, 4294967295;
	add.s64 	%rd44437, %rd44435, %rd44436;
	shr.u64 	%rd44438, %rd44437, 32;
	add.s64 	%rd44439, %rd44438, %rd44402;
	mul.lo.s32 	%r6433, %r1584, %r6432;
	cvt.u64.u32 	%rd44440, %r6433;
	and.b64  	%rd44441, %rd44409, 4294967295;
	mad.lo.s64 	%rd44442, %rd2973, %rd44440, %rd44441;
	shr.u64 	%rd44443, %rd44442, 32;
	and.b64  	%rd44444, %rd44413, 4294967295;
	add.s64 	%rd44445, %rd44443, %rd44444;
	mad.lo.s64 	%rd44446, %rd2974, %rd44440, %rd44445;
	cvt.u32.u64 	%r6434, %rd44446;
	shr.u64 	%rd44447, %rd44446, 32;
	and.b64  	%rd44448, %rd44417, 4294967295;
	add.s64 	%rd44449, %rd44447, %rd44448;
	mad.lo.s64 	%rd44450, %rd2975, %rd44440, %rd44449;
	shr.u64 	%rd44451, %rd44450, 32;
	and.b64  	%rd44452, %rd44421, 4294967295;
	add.s64 	%rd44453, %rd44451, %rd44452;
	mad.lo.s64 	%rd44454, %rd2976, %rd44440, %rd44453;
	shr.u64 	%rd44455, %rd44454, 32;
	and.b64  	%rd44456, %rd44425, 4294967295;
	add.s64 	%rd44457, %rd44455, %rd44456;
	mad.lo.s64 	%rd44458, %rd2977, %rd44440, %rd44457;
	shr.u64 	%rd44459, %rd44458, 32;
	and.b64  	%rd44460, %rd44429, 4294967295;
	add.s64 	%rd44461, %rd44459, %rd44460;
	mad.lo.s64 	%rd44462, %rd2978, %rd44440, %rd44461;
	shr.u64 	%rd44463, %rd44462, 32;
	and.b64  	%rd44464, %rd44434, 4294967295;
	add.s64 	%rd44465, %rd44463, %rd44464;
	mad.lo.s64 	%rd44466, %rd2979, %rd44440, %rd44465;
	shr.u64 	%rd44467, %rd44466, 32;
	mul.wide.u32 	%rd44468, %r1585, %r6433;
	and.b64  	%rd44469, %rd44437, 4294967295;
	add.s64 	%rd44470, %rd44467, %rd44469;
	add.s64 	%rd44471, %rd44470, %rd44468;
	shr.u64 	%rd44472, %rd44471, 32;
	and.b64  	%rd44473, %rd44439, 4294967295;
	add.s64 	%rd44474, %rd44472, %rd44473;
	{ .reg .b32 tmp; mov.b64 {tmp, %r6435}, %rd44474; }
	mul.lo.s32 	%r6436, %r1584, %r6434;
	cvt.u64.u32 	%rd44475, %r6436;
	and.b64  	%rd44476, %rd44446, 4294967295;
	mad.lo.s64 	%rd44477, %rd2973, %rd44475, %rd44476;
	shr.u64 	%rd44478, %rd44477, 32;
	and.b64  	%rd44479, %rd44450, 4294967295;
	add.s64 	%rd44480, %rd44478, %rd44479;
	mad.lo.s64 	%rd47719, %rd2974, %rd44475, %rd44480;
	shr.u64 	%rd44481, %rd47719, 32;
	and.b64  	%rd44482, %rd44454, 4294967295;
	add.s64 	%rd44483, %rd44481, %rd44482;
	mad.lo.s64 	%rd47718, %rd2975, %rd44475, %rd44483;
	cvt.u32.u64 	%r1678, %rd47718;
	shr.u64 	%rd44484, %rd47718, 32;
	and.b64  	%rd44485, %rd44458, 4294967295;
	add.s64 	%rd44486, %rd44484, %rd44485;
	mad.lo.s64 	%rd47717, %rd2976, %rd44475, %rd44486;
	cvt.u32.u64 	%r1679, %rd47717;
	shr.u64 	%rd44487, %rd47717, 32;
	and.b64  	%rd44488, %rd44462, 4294967295;
	add.s64 	%rd44489, %rd44487, %rd44488;
	mad.lo.s64 	%rd47716, %rd2977, %rd44475, %rd44489;
	cvt.u32.u64 	%r1680, %rd47716;
	shr.u64 	%rd44490, %rd47716, 32;
	and.b64  	%rd44491, %rd44466, 4294967295;
	add.s64 	%rd44492, %rd44490, %rd44491;
	mad.lo.s64 	%rd47715, %rd2978, %rd44475, %rd44492;
	cvt.u32.u64 	%r1681, %rd47715;
	shr.u64 	%rd44493, %rd47715, 32;
	and.b64  	%rd44494, %rd44471, 4294967295;
	add.s64 	%rd44495, %rd44493, %rd44494;
	mad.lo.s64 	%rd47714, %rd2979, %rd44475, %rd44495;
	cvt.u32.u64 	%r1682, %rd47714;
	shr.u64 	%rd44496, %rd47714, 32;
	mul.wide.u32 	%rd44497, %r1585, %r6436;
	and.b64  	%rd44498, %rd44474, 4294967295;
	add.s64 	%rd44499, %rd44496, %rd44498;
	add.s64 	%rd47713, %rd44499, %rd44497;
	cvt.u32.u64 	%r1683, %rd47713;
	{ .reg .b32 tmp; mov.b64 {tmp, %r6437}, %rd47713; }
	add.s32 	%r7102, %r6435, %r6437;
	setp.gt.u32 	%p1949, %r7102, %r1585;
	@%p1949 bra 	$L__BB0_1691;
	setp.lt.u32 	%p1950, %r7102, %r1585;
	@%p1950 bra 	$L__BB0_1692;
	cvt.u32.u64 	%r6438, %rd2979;
	setp.lt.u32 	%p1951, %r6438, %r1683;
	@%p1951 bra 	$L__BB0_1691;
	setp.gt.u32 	%p1952, %r6438, %r1683;
	@%p1952 bra 	$L__BB0_1692;
	cvt.u32.u64 	%r6440, %rd2978;
	setp.lt.u32 	%p1953, %r6440, %r1682;
	@%p1953 bra 	$L__BB0_1691;
	setp.gt.u32 	%p1954, %r6440, %r1682;
	@%p1954 bra 	$L__BB0_1692;
	cvt.u32.u64 	%r6442, %rd2977;
	setp.lt.u32 	%p1955, %r6442, %r1681;
	@%p1955 bra 	$L__BB0_1691;
	setp.gt.u32 	%p1956, %r6442, %r1681;
	@%p1956 bra 	$L__BB0_1692;
	cvt.u32.u64 	%r6444, %rd2976;
	setp.lt.u32 	%p1957, %r6444, %r1680;
	@%p1957 bra 	$L__BB0_1691;
	setp.gt.u32 	%p1958, %r6444, %r1680;
	@%p1958 bra 	$L__BB0_1692;
	cvt.u32.u64 	%r6446, %rd2975;
	setp.lt.u32 	%p1959, %r6446, %r1679;
	@%p1959 bra 	$L__BB0_1691;
	setp.gt.u32 	%p1960, %r6446, %r1679;
	@%p1960 bra 	$L__BB0_1692;
	cvt.u32.u64 	%r6448, %rd2974;
	setp.lt.u32 	%p1961, %r6448, %r1678;
	@%p1961 bra 	$L__BB0_1691;
	cvt.u32.u64 	%r6450, %rd2973;
	setp.gt.u32 	%p1962, %r6448, %r1678;
	cvt.u32.u64 	%r6451, %rd47719;
	setp.gt.u32 	%p1963, %r6450, %r6451;
	or.pred  	%p1964, %p1962, %p1963;
	@%p1964 bra 	$L__BB0_1692;
$L__BB0_1691:
	and.b64  	%rd44501, %rd47719, 4294967295;
	sub.s64 	%rd47719, %rd44501, %rd2973;
	shr.u64 	%rd44502, %rd47719, 63;
	and.b64  	%rd44503, %rd47718, 4294967295;
	add.s64 	%rd44504, %rd44502, %rd2974;
	sub.s64 	%rd47718, %rd44503, %rd44504;
	shr.u64 	%rd44505, %rd47718, 63;
	and.b64  	%rd44506, %rd47717, 4294967295;
	add.s64 	%rd44507, %rd44505, %rd2975;
	sub.s64 	%rd47717, %rd44506, %rd44507;
	shr.u64 	%rd44508, %rd47717, 63;
	and.b64  	%rd44509, %rd47716, 4294967295;
	add.s64 	%rd44510, %rd44508, %rd2976;
	sub.s64 	%rd47716, %rd44509, %rd44510;
	shr.u64 	%rd44511, %rd47716, 63;
	and.b64  	%rd44512, %rd47715, 4294967295;
	add.s64 	%rd44513, %rd44511, %rd2977;
	sub.s64 	%rd47715, %rd44512, %rd44513;
	shr.u64 	%rd44514, %rd47715, 63;
	and.b64  	%rd44515, %rd47714, 4294967295;
	add.s64 	%rd44516, %rd44514, %rd2978;
	sub.s64 	%rd47714, %rd44515, %rd44516;
	shr.u64 	%rd44517, %rd47714, 63;
	and.b64  	%rd44518, %rd47713, 4294967295;
	add.s64 	%rd44519, %rd44517, %rd2979;
	sub.s64 	%rd47713, %rd44518, %rd44519;
	shr.u64 	%rd44520, %rd47713, 63;
	cvt.u32.u64 	%r6452, %rd44520;
	add.s32 	%r6453, %r1585, %r6452;
	sub.s32 	%r7102, %r7102, %r6453;
$L__BB0_1692:
	and.b64  	%rd3024, %rd47719, 4294967295;
	mul.lo.s64 	%rd44521, %rd47712, %rd3024;
	cvt.u32.u64 	%r6454, %rd44521;
	shr.u64 	%rd44522, %rd44521, 32;
	mad.lo.s64 	%rd44523, %rd47711, %rd3024, %rd44522;
	shr.u64 	%rd44524, %rd44523, 32;
	mad.lo.s64 	%rd44525, %rd47710, %rd3024, %rd44524;
	shr.u64 	%rd44526, %rd44525, 32;
	mad.lo.s64 	%rd44527, %rd47709, %rd3024, %rd44526;
	shr.u64 	%rd44528, %rd44527, 32;
	mad.lo.s64 	%rd44529, %rd47708, %rd3024, %rd44528;
	shr.u64 	%rd44530, %rd44529, 32;
	mad.lo.s64 	%rd44531, %rd47707, %rd3024, %rd44530;
	shr.u64 	%rd44532, %rd44531, 32;
	mad.lo.s64 	%rd44533, %rd47706, %rd3024, %rd44532;
	shr.u64 	%rd44534, %rd44533, 32;
	mad.lo.s64 	%rd44535, %rd47705, %rd3024, %rd44534;
	shr.u64 	%rd44536, %rd44535, 32;
	and.b64  	%rd3025, %rd47718, 4294967295;
	and.b64  	%rd44537, %rd44523, 4294967295;
	mad.lo.s64 	%rd44538, %rd47712, %rd3025, %rd44537;
	shr.u64 	%rd44539, %rd44538, 32;
	and.b64  	%rd44540, %rd44525, 4294967295;
	add.s64 	%rd44541, %rd44539, %rd44540;
	mad.lo.s64 	%rd44542, %rd47711, %rd3025, %rd44541;
	shr.u64 	%rd44543, %rd44542, 32;
	and.b64  	%rd44544, %rd44527, 4294967295;
	add.s64 	%rd44545, %rd44543, %rd44544;
	mad.lo.s64 	%rd44546, %rd47710, %rd3025, %rd44545;
	shr.u64 	%rd44547, %rd44546, 32;
	and.b64  	%rd44548, %rd44529, 4294967295;
	add.s64 	%rd44549, %rd44547, %rd44548;
	mad.lo.s64 	%rd44550, %rd47709, %rd3025, %rd44549;
	shr.u64 	%rd44551, %rd44550, 32;
	and.b64  	%rd44552, %rd44531, 4294967295;
	add.s64 	%rd44553, %rd44551, %rd44552;
	mad.lo.s64 	%rd44554, %rd47708, %rd3025, %rd44553;
	shr.u64 	%rd44555, %rd44554, 32;
	and.b64  	%rd44556, %rd44533, 4294967295;
	add.s64 	%rd44557, %rd44555, %rd44556;
	mad.lo.s64 	%rd44558, %rd47707, %rd3025, %rd44557;
	shr.u64 	%rd44559, %rd44558, 32;
	and.b64  	%rd44560, %rd44535, 4294967295;
	add.s64 	%rd44561, %rd44559, %rd44560;
	mad.lo.s64 	%rd44562, %rd47706, %rd3025, %rd44561;
	shr.u64 	%rd44563, %rd44562, 32;
	add.s64 	%rd44564, %rd44563, %rd44536;
	mad.lo.s64 	%rd44565, %rd47705, %rd3025, %rd44564;
	shr.u64 	%rd44566, %rd44565, 32;
	and.b64  	%rd3026, %rd47717, 4294967295;
	and.b64  	%rd44567, %rd44542, 4294967295;
	mad.lo.s64 	%rd44568, %rd47712, %rd3026, %rd44567;
	shr.u64 	%rd44569, %rd44568, 32;
	and.b64  	%rd44570, %rd44546, 4294967295;
	add.s64 	%rd44571, %rd44569, %rd44570;
	mad.lo.s64 	%rd44572, %rd47711, %rd3026, %rd44571;
	shr.u64 	%rd44573, %rd44572, 32;
	and.b64  	%rd44574, %rd44550, 4294967295;
	add.s64 	%rd44575, %rd44573, %rd44574;
	mad.lo.s64 	%rd44576, %rd47710, %rd3026, %rd44575;
	shr.u64 	%rd44577, %rd44576, 32;
	and.b64  	%rd44578, %rd44554, 4294967295;
	add.s64 	%rd44579, %rd44577, %rd44578;
	mad.lo.s64 	%rd44580, %rd47709, %rd3026, %rd44579;
	shr.u64 	%rd44581, %rd44580, 32;
	and.b64  	%rd44582, %rd44558, 4294967295;
	add.s64 	%rd44583, %rd44581, %rd44582;
	mad.lo.s64 	%rd44584, %rd47708, %rd3026, %rd44583;
	shr.u64 	%rd44585, %rd44584, 32;
	and.b64  	%rd44586, %rd44562, 4294967295;
	add.s64 	%rd44587, %rd44585, %rd44586;
	mad.lo.s64 	%rd44588, %rd47707, %rd3026, %rd44587;
	shr.u64 	%rd44589, %rd44588, 32;
	and.b64  	%rd44590, %rd44565, 4294967295;
	add.s64 	%rd44591, %rd44589, %rd44590;
	mad.lo.s64 	%rd44592, %rd47706, %rd3026, %rd44591;
	shr.u64 	%rd44593, %rd44592, 32;
	add.s64 	%rd44594, %rd44593, %rd44566;
	mad.lo.s64 	%rd44595, %rd47705, %rd3026, %rd44594;
	shr.u64 	%rd44596, %rd44595, 32;
	and.b64  	%rd3027, %rd47716, 4294967295;
	and.b64  	%rd44597, %rd44572, 4294967295;
	mad.lo.s64 	%rd44598, %rd47712, %rd3027, %rd44597;
	shr.u64 	%rd44599, %rd44598, 32;
	and.b64  	%rd44600, %rd44576, 4294967295;
	add.s64 	%rd44601, %rd44599, %rd44600;
	mad.lo.s64 	%rd44602, %rd47711, %rd3027, %rd44601;
	shr.u64 	%rd44603, %rd44602, 32;
	and.b64  	%rd44604, %rd44580, 4294967295;
	add.s64 	%rd44605, %rd44603, %rd44604;
	mad.lo.s64 	%rd44606, %rd47710, %rd3027, %rd44605;
	shr.u64 	%rd44607, %rd44606, 32;
	and.b64  	%rd44608, %rd44584, 4294967295;
	add.s64 	%rd44609, %rd44607, %rd44608;
	mad.lo.s64 	%rd44610, %rd47709, %rd3027, %rd44609;
	shr.u64 	%rd44611, %rd44610, 32;
	and.b64  	%rd44612, %rd44588, 4294967295;
	add.s64 	%rd44613, %rd44611, %rd44612;
	mad.lo.s64 	%rd44614, %rd47708, %rd3027, %rd44613;
	shr.u64 	%rd44615, %rd44614, 32;
	and.b64  	%rd44616, %rd44592, 4294967295;
	add.s64 	%rd44617, %rd44615, %rd44616;
	mad.lo.s64 	%rd44618, %rd47707, %rd3027, %rd44617;
	shr.u64 	%rd44619, %rd44618, 32;
	and.b64  	%rd44620, %rd44595, 4294967295;
	add.s64 	%rd44621, %rd44619, %rd44620;
	mad.lo.s64 	%rd44622, %rd47706, %rd3027, %rd44621;
	shr.u64 	%rd44623, %rd44622, 32;
	add.s64 	%rd44624, %rd44623, %rd44596;
	mad.lo.s64 	%rd44625, %rd47705, %rd3027, %rd44624;
	shr.u64 	%rd44626, %rd44625, 32;
	and.b64  	%rd3028, %rd47715, 4294967295;
	and.b64  	%rd44627, %rd44602, 4294967295;
	mad.lo.s64 	%rd44628, %rd47712, %rd3028, %rd44627;
	shr.u64 	%rd44629, %rd44628, 32;
	and.b64  	%rd44630, %rd44606, 4294967295;
	add.s64 	%rd44631, %rd44629, %rd44630;
	mad.lo.s64 	%rd44632, %rd47711, %rd3028, %rd44631;
	shr.u64 	%rd44633, %rd44632, 32;
	and.b64  	%rd44634, %rd44610, 4294967295;
	add.s64 	%rd44635, %rd44633, %rd44634;
	mad.lo.s64 	%rd44636, %rd47710, %rd3028, %rd44635;
	shr.u64 	%rd44637, %rd44636, 32;
	and.b64  	%rd44638, %rd44614, 4294967295;
	add.s64 	%rd44639, %rd44637, %rd44638;
	mad.lo.s64 	%rd44640, %rd47709, %rd3028, %rd44639;
	shr.u64 	%rd44641, %rd44640, 32;
	and.b64  	%rd44642, %rd44618, 4294967295;
	add.s64 	%rd44643, %rd44641, %rd44642;
	mad.lo.s64 	%rd44644, %rd47708, %rd3028, %rd44643;
	shr.u64 	%rd44645, %rd44644, 32;
	and.b64  	%rd44646, %rd44622, 4294967295;
	add.s64 	%rd44647, %rd44645, %rd44646;
	mad.lo.s64 	%rd44648, %rd47707, %rd3028, %rd44647;
	shr.u64 	%rd44649, %rd44648, 32;
	and.b64  	%rd44650, %rd44625, 4294967295;
	add.s64 	%rd44651, %rd44649, %rd44650;
	mad.lo.s64 	%rd44652, %rd47706, %rd3028, %rd44651;
	shr.u64 	%rd44653, %rd44652, 32;
	add.s64 	%rd44654, %rd44653, %rd44626;
	mad.lo.s64 	%rd44655, %rd47705, %rd3028, %rd44654;
	shr.u64 	%rd44656, %rd44655, 32;
	and.b64  	%rd3029, %rd47714, 4294967295;
	and.b64  	%rd44657, %rd44632, 4294967295;
	mad.lo.s64 	%rd44658, %rd47712, %rd3029, %rd44657;
	shr.u64 	%rd44659, %rd44658, 32;
	and.b64  	%rd44660, %rd44636, 4294967295;
	add.s64 	%rd44661, %rd44659, %rd44660;
	mad.lo.s64 	%rd44662, %rd47711, %rd3029, %rd44661;
	shr.u64 	%rd44663, %rd44662, 32;
	and.b64  	%rd44664, %rd44640, 4294967295;
	add.s64 	%rd44665, %rd44663, %rd44664;
	mad.lo.s64 	%rd44666, %rd47710, %rd3029, %rd44665;
	shr.u64 	%rd44667, %rd44666, 32;
	and.b64  	%rd44668, %rd44644, 4294967295;
	add.s64 	%rd44669, %rd44667, %rd44668;
	mad.lo.s64 	%rd44670, %rd47709, %rd3029, %rd44669;
	shr.u64 	%rd44671, %rd44670, 32;
	and.b64  	%rd44672, %rd44648, 4294967295;
	add.s64 	%rd44673, %rd44671, %rd44672;
	mad.lo.s64 	%rd44674, %rd47708, %rd3029, %rd44673;
	shr.u64 	%rd44675, %rd44674, 32;
	and.b64  	%rd44676, %rd44652, 4294967295;
	add.s64 	%rd44677, %rd44675, %rd44676;
	mad.lo.s64 	%rd44678, %rd47707, %rd3029, %rd44677;
	shr.u64 	%rd44679, %rd44678, 32;
	and.b64  	%rd44680, %rd44655, 4294967295;
	add.s64 	%rd44681, %rd44679, %rd44680;
	mad.lo.s64 	%rd44682, %rd47706, %rd3029, %rd44681;
	shr.u64 	%rd44683, %rd44682, 32;
	add.s64 	%rd44684, %rd44683, %rd44656;
	mad.lo.s64 	%rd44685, %rd47705, %rd3029, %rd44684;
	shr.u64 	%rd44686, %rd44685, 32;
	and.b64  	%rd3030, %rd47713, 4294967295;
	and.b64  	%rd44687, %rd44662, 4294967295;
	mad.lo.s64 	%rd44688, %rd47712, %rd3030, %rd44687;
	shr.u64 	%rd44689, %rd44688, 32;
	and.b64  	%rd44690, %rd44666, 4294967295;
	add.s64 	%rd44691, %rd44689, %rd44690;
	mad.lo.s64 	%rd44692, %rd47711, %rd3030, %rd44691;
	shr.u64 	%rd44693, %rd44692, 32;
	and.b64  	%rd44694, %rd44670, 4294967295;
	add.s64 	%rd44695, %rd44693, %rd44694;
	mad.lo.s64 	%rd44696, %rd47710, %rd3030, %rd44695;
	shr.u64 	%rd44697, %rd44696, 32;
	and.b64  	%rd44698, %rd44674, 4294967295;
	add.s64 	%rd44699, %rd44697, %rd44698;
	mad.lo.s64 	%rd44700, %rd47709, %rd3030, %rd44699;
	shr.u64 	%rd44701, %rd44700, 32;
	and.b64  	%rd44702, %rd44678, 4294967295;
	add.s64 	%rd44703, %rd44701, %rd44702;
	mad.lo.s64 	%rd44704, %rd47708, %rd3030, %rd44703;
	shr.u64 	%rd44705, %rd44704, 32;
	and.b64  	%rd44706, %rd44682, 4294967295;
	add.s64 	%rd44707, %rd44705, %rd44706;
	mad.lo.s64 	%rd44708, %rd47707, %rd3030, %rd44707;
	shr.u64 	%rd44709, %rd44708, 32;
	and.b64  	%rd44710, %rd44685, 4294967295;
	add.s64 	%rd44711, %rd44709, %rd44710;
	mad.lo.s64 	%rd44712, %rd47706, %rd3030, %rd44711;
	shr.u64 	%rd44713, %rd44712, 32;
	add.s64 	%rd44714, %rd44713, %rd44686;
	mad.lo.s64 	%rd44715, %rd47705, %rd3030, %rd44714;
	shr.u64 	%rd44716, %rd44715, 32;
	cvt.u64.u32 	%rd3031, %r7102;
	and.b64  	%rd44717, %rd44692, 4294967295;
	mad.lo.s64 	%rd44718, %rd47712, %rd3031, %rd44717;
	shr.u64 	%rd44719, %rd44718, 32;
	and.b64  	%rd44720, %rd44696, 4294967295;
	add.s64 	%rd44721, %rd44719, %rd44720;
	mad.lo.s64 	%rd44722, %rd47711, %rd3031, %rd44721;
	shr.u64 	%rd44723, %rd44722, 32;
	and.b64  	%rd44724, %rd44700, 4294967295;
	add.s64 	%rd44725, %rd44723, %rd44724;
	mad.lo.s64 	%rd44726, %rd47710, %rd3031, %rd44725;
	shr.u64 	%rd44727, %rd44726, 32;
	and.b64  	%rd44728, %rd44704, 4294967295;
	add.s64 	%rd44729, %rd44727, %rd44728;
	mad.lo.s64 	%rd44730, %rd47709, %rd3031, %rd44729;
	shr.u64 	%rd44731, %rd44730, 32;
	and.b64  	%rd44732, %rd44708, 4294967295;
	add.s64 	%rd44733, %rd44731, %rd44732;
	mad.lo.s64 	%rd44734, %rd47708, %rd3031, %rd44733;
	shr.u64 	%rd44735, %rd44734, 32;
	and.b64  	%rd44736, %rd44712, 4294967295;
	add.s64 	%rd44737, %rd44735, %rd44736;
	mad.lo.s64 	%rd44738, %rd47707, %rd3031, %rd44737;
	shr.u64 	%rd44739, %rd44738, 32;
	and.b64  	%rd44740, %rd44715, 4294967295;
	add.s64 	%rd44741, %rd44739, %rd44740;
	mad.lo.s64 	%rd44742, %rd47706, %rd3031, %rd44741;
	shr.u64 	%rd44743, %rd44742, 32;
	add.s64 	%rd44744, %rd44743, %rd44716;
	mad.lo.s64 	%rd44745, %rd47705, %rd3031, %rd44744;
	{ .reg .b32 tmp; mov.b64 {tmp, %r6455}, %rd44745; }
	mul.lo.s32 	%r6456, %r1584, %r6454;
	cvt.u64.u32 	%rd44746, %r6456;
	and.b64  	%rd44747, %rd44521, 4294967295;
	mad.lo.s64 	%rd44748, %rd2973, %rd44746, %rd44747;
	shr.u64 	%rd44749, %rd44748, 32;
	and.b64  	%rd44750, %rd44538, 4294967295;
	add.s64 	%rd44751, %rd44749, %rd44750;
	mad.lo.s64 	%rd44752, %rd2974, %rd44746, %rd44751;
	cvt.u32.u64 	%r6457, %rd44752;
	shr.u64 	%rd44753, %rd44752, 32;
	and.b64  	%rd44754, %rd44568, 4294967295;
	add.s64 	%rd44755, %rd44753, %rd44754;
	mad.lo.s64 	%rd44756, %rd2975, %rd44746, %rd44755;
	shr.u64 	%rd44757, %rd44756, 32;
	and.b64  	%rd44758, %rd44598, 4294967295;
	add.s64 	%rd44759, %rd44757, %rd44758;
	mad.lo.s64 	%rd44760, %rd2976, %rd44746, %rd44759;
	shr.u64 	%rd44761, %rd44760, 32;
	and.b64  	%rd44762, %rd44628, 4294967295;
	add.s64 	%rd44763, %rd44761, %rd44762;
	mad.lo.s64 	%rd44764, %rd2977, %rd44746, %rd44763;
	shr.u64 	%rd44765, %rd44764, 32;
	and.b64  	%rd44766, %rd44658, 4294967295;
	add.s64 	%rd44767, %rd44765, %rd44766;
	mad.lo.s64 	%rd44768, %rd2978, %rd44746, %rd44767;
	shr.u64 	%rd44769, %rd44768, 32;
	and.b64  	%rd44770, %rd44688, 4294967295;
	add.s64 	%rd44771, %rd44769, %rd44770;
	mad.lo.s64 	%rd44772, %rd2979, %rd44746, %rd44771;
	shr.u64 	%rd44773, %rd44772, 32;
	mul.wide.u32 	%rd44774, %r1585, %r6456;
	and.b64  	%rd44775, %rd44718, 4294967295;
	add.s64 	%rd44776, %rd44773, %rd44775;
	add.s64 	%rd44777, %rd44776, %rd44774;
	shr.u64 	%rd44778, %rd44777, 32;
	and.b64  	%rd44779, %rd44722, 4294967295;
	add.s64 	%rd44780, %rd44778, %rd44779;
	shr.u64 	%rd44781, %rd44780, 32;
	and.b64  	%rd44782, %rd44726, 4294967295;
	add.s64 	%rd44783, %rd44781, %rd44782;
	shr.u64 	%rd44784, %rd44783, 32;
	and.b64  	%rd44785, %rd44730, 4294967295;
	add.s64 	%rd44786, %rd44784, %rd44785;
	shr.u64 	%rd44787, %rd44786, 32;
	and.b64  	%rd44788, %rd44734, 4294967295;
	add.s64 	%rd44789, %rd44787, %rd44788;
	shr.u64 	%rd44790, %rd44789, 32;
	and.b64  	%rd44791, %rd44738, 4294967295;
	add.s64 	%rd44792, %rd44790, %rd44791;
	shr.u64 	%rd44793, %rd44792, 32;
	and.b64  	%rd44794, %rd44742, 4294967295;
	add.s64 	%rd44795, %rd44793, %rd44794;
	shr.u64 	%rd44796, %rd44795, 32;
	and.b64  	%rd44797, %rd44745, 4294967295;
	add.s64 	%rd44798, %rd44796, %rd44797;
	{ .reg .b32 tmp; mov.b64 {tmp, %r6458}, %rd44798; }
	add.s32 	%r6459, %r6455, %r6458;
	mul.lo.s32 	%r6460, %r1584, %r6457;
	cvt.u64.u32 	%rd44799, %r6460;
	and.b64  	%rd44800, %rd44752, 4294967295;
	mad.lo.s64 	%rd44801, %rd2973, %rd44799, %rd44800;
	shr.u64 	%rd44802, %rd44801, 32;
	and.b64  	%rd44803, %rd44756, 4294967295;
	add.s64 	%rd44804, %rd44802, %rd44803;
	mad.lo.s64 	%rd44805, %rd2974, %rd44799, %rd44804;
	cvt.u32.u64 	%r6461, %rd44805;
	shr.u64 	%rd44806, %rd44805, 32;
	and.b64  	%rd44807, %rd44760, 4294967295;
	add.s64 	%rd44808, %rd44806, %rd44807;
	mad.lo.s64 	%rd44809, %rd2975, %rd44799, %rd44808;
	shr.u64 	%rd44810, %rd44809, 32;
	and.b64  	%rd44811, %rd44764, 4294967295;
	add.s64 	%rd44812, %rd44810, %rd44811;
	mad.lo.s64 	%rd44813, %rd2976, %rd44799, %rd44812;
	shr.u64 	%rd44814, %rd44813, 32;
	and.b64  	%rd44815, %rd44768, 4294967295;
	add.s64 	%rd44816, %rd44814, %rd44815;
	mad.lo.s64 	%rd44817, %rd2977, %rd44799, %rd44816;
	shr.u64 	%rd44818, %rd44817, 32;
	and.b64  	%rd44819, %rd44772, 4294967295;
	add.s64 	%rd44820, %rd44818, %rd44819;
	mad.lo.s64 	%rd44821, %rd2978, %rd44799, %rd44820;
	shr.u64 	%rd44822, %rd44821, 32;
	and.b64  	%rd44823, %rd44777, 4294967295;
	add.s64 	%rd44824, %rd44822, %rd44823;
	mad.lo.s64 	%rd44825, %rd2979, %rd44799, %rd44824;
	shr.u64 	%rd44826, %rd44825, 32;
	mul.wide.u32 	%rd44827, %r1585, %r6460;
	and.b64  	%rd44828, %rd44780, 4294967295;
	add.s64 	%rd44829, %rd44826, %rd44828;
	add.s64 	%rd44830, %rd44829, %rd44827;
	shr.u64 	%rd44831, %rd44830, 32;
	and.b64  	%rd44832, %rd44783, 4294967295;
	add.s64 	%rd44833, %rd44831, %rd44832;
	shr.u64 	%rd44834, %rd44833, 32;
	and.b64  	%rd44835, %rd44786, 4294967295;
	add.s64 	%rd44836, %rd44834, %rd44835;
	shr.u64 	%rd44837, %rd44836, 32;
	and.b64  	%rd44838, %rd44789, 4294967295;
	add.s64 	%rd44839, %rd44837, %rd44838;
	shr.u64 	%rd44840, %rd44839, 32;
	and.b64  	%rd44841, %rd44792, 4294967295;
	add.s64 	%rd44842, %rd44840, %rd44841;
	shr.u64 	%rd44843, %rd44842, 32;
	and.b64  	%rd44844, %rd44795, 4294967295;
	add.s64 	%rd44845, %rd44843, %rd44844;
	shr.u64 	%rd44846, %rd44845, 32;
	and.b64  	%rd44847, %rd44798, 4294967295;
	add.s64 	%rd44848, %rd44846, %rd44847;
	{ .reg .b32 tmp; mov.b64 {tmp, %r6462}, %rd44848; }
	add.s32 	%r6463, %r6459, %r6462;
	mul.lo.s32 	%r6464, %r1584, %r6461;
	cvt.u64.u32 	%rd44849, %r6464;
	and.b64  	%rd44850, %rd44805, 4294967295;
	mad.lo.s64 	%rd44851, %rd2973, %rd44849, %rd44850;
	shr.u64 	%rd44852, %rd44851, 32;
	and.b64  	%rd44853, %rd44809, 4294967295;
	add.s64 	%rd44854, %rd44852, %rd44853;
	mad.lo.s64 	%rd44855, %rd2974, %rd44849, %rd44854;
	cvt.u32.u64 	%r6465, %rd44855;
	shr.u64 	%rd44856, %rd44855, 32;
	and.b64  	%rd44857, %rd44813, 4294967295;
	add.s64 	%rd44858, %rd44856, %rd44857;
	mad.lo.s64 	%rd44859, %rd2975, %rd44849, %rd44858;
	shr.u64 	%rd44860, %rd44859, 32;
	and.b64  	%rd44861, %rd44817, 4294967295;
	add.s64 	%rd44862, %rd44860, %rd44861;
	mad.lo.s64 	%rd44863, %rd2976, %rd44849, %rd44862;
	shr.u64 	%rd44864, %rd44863, 32;
	and.b64  	%rd44865, %rd44821, 4294967295;
	add.s64 	%rd44866, %rd44864, %rd44865;
	mad.lo.s64 	%rd44867, %rd2977, %rd44849, %rd44866;
	shr.u64 	%rd44868, %rd44867, 32;
	and.b64  	%rd44869, %rd44825, 4294967295;
	add.s64 	%rd44870, %rd44868, %rd44869;
	mad.lo.s64 	%rd44871, %rd2978, %rd44849, %rd44870;
	shr.u64 	%rd44872, %rd44871, 32;
	and.b64  	%rd44873, %rd44830, 4294967295;
	add.s64 	%rd44874, %rd44872, %rd44873;
	mad.lo.s64 	%rd44875, %rd2979, %rd44849, %rd44874;
	shr.u64 	%rd44876, %rd44875, 32;
	mul.wide.u32 	%rd44877, %r1585, %r6464;
	and.b64  	%rd44878, %rd44833, 4294967295;
	add.s64 	%rd44879, %rd44876, %rd44878;
	add.s64 	%rd44880, %rd44879, %rd44877;
	shr.u64 	%rd44881, %rd44880, 32;
	and.b64  	%rd44882, %rd44836, 4294967295;
	add.s64 	%rd44883, %rd44881, %rd44882;
	shr.u64 	%rd44884, %rd44883, 32;
	and.b64  	%rd44885, %rd44839, 4294967295;
	add.s64 	%rd44886, %rd44884, %rd44885;
	shr.u64 	%rd44887, %rd44886, 32;
	and.b64  	%rd44888, %rd44842, 4294967295;
	add.s64 	%rd44889, %rd44887, %rd44888;
	shr.u64 	%rd44890, %rd44889, 32;
	and.b64  	%rd44891, %rd44845, 4294967295;
	add.s64 	%rd44892, %rd44890, %rd44891;
	shr.u64 	%rd44893, %rd44892, 32;
	and.b64  	%rd44894, %rd44848, 4294967295;
	add.s64 	%rd44895, %rd44893, %rd44894;
	{ .reg .b32 tmp; mov.b64 {tmp, %r6466}, %rd44895; }
	add.s32 	%r6467, %r6463, %r6466;
	mul.lo.s32 	%r6468, %r1584, %r6465;
	cvt.u64.u32 	%rd44896, %r6468;
	and.b64  	%rd44897, %rd44855, 4294967295;
	mad.lo.s64 	%rd44898, %rd2973, %rd44896, %rd44897;
	shr.u64 	%rd44899, %rd44898, 32;
	and.b64  	%rd44900, %rd44859, 4294967295;
	add.s64 	%rd44901, %rd44899, %rd44900;
	mad.lo.s64 	%rd44902, %rd2974, %rd44896, %rd44901;
	cvt.u32.u64 	%r6469, %rd44902;
	shr.u64 	%rd44903, %rd44902, 32;
	and.b64  	%rd44904, %rd44863, 4294967295;
	add.s64 	%rd44905, %rd44903, %rd44904;
	mad.lo.s64 	%rd44906, %rd2975, %rd44896, %rd44905;
	shr.u64 	%rd44907, %rd44906, 32;
	and.b64  	%rd44908, %rd44867, 4294967295;
	add.s64 	%rd44909, %rd44907, %rd44908;
	mad.lo.s64 	%rd44910, %rd2976, %rd44896, %rd44909;
	shr.u64 	%rd44911, %rd44910, 32;
	and.b64  	%rd44912, %rd44871, 4294967295;
	add.s64 	%rd44913, %rd44911, %rd44912;
	mad.lo.s64 	%rd44914, %rd2977, %rd44896, %rd44913;
	shr.u64 	%rd44915, %rd44914, 32;
	and.b64  	%rd44916, %rd44875, 4294967295;
	add.s64 	%rd44917, %rd44915, %rd44916;
	mad.lo.s64 	%rd44918, %rd2978, %rd44896, %rd44917;
	shr.u64 	%rd44919, %rd44918, 32;
	and.b64  	%rd44920, %rd44880, 4294967295;
	add.s64 	%rd44921, %rd44919, %rd44920;
	mad.lo.s64 	%rd44922, %rd2979, %rd44896, %rd44921;
	shr.u64 	%rd44923, %rd44922, 32;
	mul.wide.u32 	%rd44924, %r1585, %r6468;
	and.b64  	%rd44925, %rd44883, 4294967295;
	add.s64 	%rd44926, %rd44923, %rd44925;
	add.s64 	%rd44927, %rd44926, %rd44924;
	shr.u64 	%rd44928, %rd44927, 32;
	and.b64  	%rd44929, %rd44886, 4294967295;
	add.s64 	%rd44930, %rd44928, %rd44929;
	shr.u64 	%rd44931, %rd44930, 32;
	and.b64  	%rd44932, %rd44889, 4294967295;
	add.s64 	%rd44933, %rd44931, %rd44932;
	shr.u64 	%rd44934, %rd44933, 32;
	and.b64  	%rd44935, %rd44892, 4294967295;
	add.s64 	%rd44936, %rd44934, %rd44935;
	shr.u64 	%rd44937, %rd44936, 32;
	and.b64  	%rd44938, %rd44895, 4294967295;
	add.s64 	%rd44939, %rd44937, %rd44938;
	{ .reg .b32 tmp; mov.b64 {tmp, %r6470}, %rd44939; }
	add.s32 	%r6471, %r6467, %r6470;
	mul.lo.s32 	%r6472, %r1584, %r6469;
	cvt.u64.u32 	%rd44940, %r6472;
	and.b64  	%rd44941, %rd44902, 4294967295;
	mad.lo.s64 	%rd44942, %rd2973, %rd44940, %rd44941;
	shr.u64 	%rd44943, %rd44942, 32;
	and.b64  	%rd44944, %rd44906, 4294967295;
	add.s64 	%rd44945, %rd44943, %rd44944;
	mad.lo.s64 	%rd44946, %rd2974, %rd44940, %rd44945;
	cvt.u32.u64 	%r6473, %rd44946;
	shr.u64 	%rd44947, %rd44946, 32;
	and.b64  	%rd44948, %rd44910, 4294967295;
	add.s64 	%rd44949, %rd44947, %rd44948;
	mad.lo.s64 	%rd44950, %rd2975, %rd44940, %rd44949;
	shr.u64 	%rd44951, %rd44950, 32;
	and.b64  	%rd44952, %rd44914, 4294967295;
	add.s64 	%rd44953, %rd44951, %rd44952;
	mad.lo.s64 	%rd44954, %rd2976, %rd44940, %rd44953;
	shr.u64 	%rd44955, %rd44954, 32;
	and.b64  	%rd44956, %rd44918, 4294967295;
	add.s64 	%rd44957, %rd44955, %rd44956;
	mad.lo.s64 	%rd44958, %rd2977, %rd44940, %rd44957;
	shr.u64 	%rd44959, %rd44958, 32;
	and.b64  	%rd44960, %rd44922, 4294967295;
	add.s64 	%rd44961, %rd44959, %rd44960;
	mad.lo.s64 	%rd44962, %rd2978, %rd44940, %rd44961;
	shr.u64 	%rd44963, %rd44962, 32;
	and.b64  	%rd44964, %rd44927, 4294967295;
	add.s64 	%rd44965, %rd44963, %rd44964;
	mad.lo.s64 	%rd44966, %rd2979, %rd44940, %rd44965;
	shr.u64 	%rd44967, %rd44966, 32;
	mul.wide.u32 	%rd44968, %r1585, %r6472;
	and.b64  	%rd44969, %rd44930, 4294967295;
	add.s64 	%rd44970, %rd44967, %rd44969;
	add.s64 	%rd44971, %rd44970, %rd44968;
	shr.u64 	%rd44972, %rd44971, 32;
	and.b64  	%rd44973, %rd44933, 4294967295;
	add.s64 	%rd44974, %rd44972, %rd44973;
	shr.u64 	%rd44975, %rd44974, 32;
	and.b64  	%rd44976, %rd44936, 4294967295;
	add.s64 	%rd44977, %rd44975, %rd44976;
	shr.u64 	%rd44978, %rd44977, 32;
	and.b64  	%rd44979, %rd44939, 4294967295;
	add.s64 	%rd44980, %rd44978, %rd44979;
	{ .reg .b32 tmp; mov.b64 {tmp, %r6474}, %rd44980; }
	add.s32 	%r6475, %r6471, %r6474;
	mul.lo.s32 	%r6476, %r1584, %r6473;
	cvt.u64.u32 	%rd44981, %r6476;
	and.b64  	%rd44982, %rd44946, 4294967295;
	mad.lo.s64 	%rd44983, %rd2973, %rd44981, %rd44982;
	shr.u64 	%rd44984, %rd44983, 32;
	and.b64  	%rd44985, %rd44950, 4294967295;
	add.s64 	%rd44986, %rd44984, %rd44985;
	mad.lo.s64 	%rd44987, %rd2974, %rd44981, %rd44986;
	cvt.u32.u64 	%r6477, %rd44987;
	shr.u64 	%rd44988, %rd44987, 32;
	and.b64  	%rd44989, %rd44954, 4294967295;
	add.s64 	%rd44990, %rd44988, %rd44989;
	mad.lo.s64 	%rd44991, %rd2975, %rd44981, %rd44990;
	shr.u64 	%rd44992, %rd44991, 32;
	and.b64  	%rd44993, %rd44958, 4294967295;
	add.s64 	%rd44994, %rd44992, %rd44993;
	mad.lo.s64 	%rd44995, %rd2976, %rd44981, %rd44994;
	shr.u64 	%rd44996, %rd44995, 32;
	and.b64  	%rd44997, %rd44962, 4294967295;
	add.s64 	%rd44998, %rd44996, %rd44997;
	mad.lo.s64 	%rd44999, %rd2977, %rd44981, %rd44998;
	shr.u64 	%rd45000, %rd44999, 32;
	and.b64  	%rd45001, %rd44966, 4294967295;
	add.s64 	%rd45002, %rd45000, %rd45001;
	mad.lo.s64 	%rd45003, %rd2978, %rd44981, %rd45002;
	shr.u64 	%rd45004, %rd45003, 32;
	and.b64  	%rd45005, %rd44971, 4294967295;
	add.s64 	%rd45006, %rd45004, %rd45005;
	mad.lo.s64 	%rd45007, %rd2979, %rd44981, %rd45006;
	shr.u64 	%rd45008, %rd45007, 32;
	mul.wide.u32 	%rd45009, %r1585, %r6476;
	and.b64  	%rd45010, %rd44974, 4294967295;
	add.s64 	%rd45011, %rd45008, %rd45010;
	add.s64 	%rd45012, %rd45011, %rd45009;
	shr.u64 	%rd45013, %rd45012, 32;
	and.b64  	%rd45014, %rd44977, 4294967295;
	add.s64 	%rd45015, %rd45013, %rd45014;
	shr.u64 	%rd45016, %rd45015, 32;
	and.b64  	%rd45017, %rd44980, 4294967295;
	add.s64 	%rd45018, %rd45016, %rd45017;
	{ .reg .b32 tmp; mov.b64 {tmp, %r6478}, %rd45018; }
	add.s32 	%r6479, %r6475, %r6478;
	mul.lo.s32 	%r6480, %r1584, %r6477;
	cvt.u64.u32 	%rd45019, %r6480;
	and.b64  	%rd45020, %rd44987, 4294967295;
	mad.lo.s64 	%rd45021, %rd2973, %rd45019, %rd45020;
	shr.u64 	%rd45022, %rd45021, 32;
	and.b64  	%rd45023, %rd44991, 4294967295;
	add.s64 	%rd45024, %rd45022, %rd45023;
	mad.lo.s64 	%rd45025, %rd2974, %rd45019, %rd45024;
	cvt.u32.u64 	%r6481, %rd45025;
	shr.u64 	%rd45026, %rd45025, 32;
	and.b64  	%rd45027, %rd44995, 4294967295;
	add.s64 	%rd45028, %rd45026, %rd45027;
	mad.lo.s64 	%rd45029, %rd2975, %rd45019, %rd45028;
	shr.u64 	%rd45030, %rd45029, 32;
	and.b64  	%rd45031, %rd44999, 4294967295;
	add.s64 	%rd45032, %rd45030, %rd45031;
	mad.lo.s64 	%rd45033, %rd2976, %rd45019, %rd45032;
	shr.u64 	%rd45034, %rd45033, 32;
	and.b64  	%rd45035, %rd45003, 4294967295;
	add.s64 	%rd45036, %rd45034, %rd45035;
	mad.lo.s64 	%rd45037, %rd2977, %rd45019, %rd45036;
	shr.u64 	%rd45038, %rd45037, 32;
	and.b64  	%rd45039, %rd45007, 4294967295;
	add.s64 	%rd45040, %rd45038, %rd45039;
	mad.lo.s64 	%rd45041, %rd2978, %rd45019, %rd45040;
	shr.u64 	%rd45042, %rd45041, 32;
	and.b64  	%rd45043, %rd45012, 4294967295;
	add.s64 	%rd45044, %rd45042, %rd45043;
	mad.lo.s64 	%rd45045, %rd2979, %rd45019, %rd45044;
	shr.u64 	%rd45046, %rd45045, 32;
	mul.wide.u32 	%rd45047, %r1585, %r6480;
	and.b64  	%rd45048, %rd45015, 4294967295;
	add.s64 	%rd45049, %rd45046, %rd45048;
	add.s64 	%rd45050, %rd45049, %rd45047;
	shr.u64 	%rd45051, %rd45050, 32;
	and.b64  	%rd45052, %rd45018, 4294967295;
	add.s64 	%rd45053, %rd45051, %rd45052;
	{ .reg .b32 tmp; mov.b64 {tmp, %r6482}, %rd45053; }
	add.s32 	%r6483, %r6479, %r6482;
	mul.lo.s32 	%r6484, %r1584, %r6481;
	cvt.u64.u32 	%rd45054, %r6484;
	and.b64  	%rd45055, %rd45025, 4294967295;
	mad.lo.s64 	%rd45056, %rd2973, %rd45054, %rd45055;
	shr.u64 	%rd45057, %rd45056, 32;
	and.b64  	%rd45058, %rd45029, 4294967295;
	add.s64 	%rd45059, %rd45057, %rd45058;
	mad.lo.s64 	%rd47726, %rd2974, %rd45054, %rd45059;
	shr.u64 	%rd45060, %rd47726, 32;
	and.b64  	%rd45061, %rd45033, 4294967295;
	add.s64 	%rd45062, %rd45060, %rd45061;
	mad.lo.s64 	%rd47725, %rd2975, %rd45054, %rd45062;
	cvt.u32.u64 	%r1687, %rd47725;
	shr.u64 	%rd45063, %rd47725, 32;
	and.b64  	%rd45064, %rd45037, 4294967295;
	add.s64 	%rd45065, %rd45063, %rd45064;
	mad.lo.s64 	%rd47724, %rd2976, %rd45054, %rd45065;
	cvt.u32.u64 	%r1688, %rd47724;
	shr.u64 	%rd45066, %rd47724, 32;
	and.b64  	%rd45067, %rd45041, 4294967295;
	add.s64 	%rd45068, %rd45066, %rd45067;
	mad.lo.s64 	%rd47723, %rd2977, %rd45054, %rd45068;
	cvt.u32.u64 	%r1689, %rd47723;
	shr.u64 	%rd45069, %rd47723, 32;
	and.b64  	%rd45070, %rd45045, 4294967295;
	add.s64 	%rd45071, %rd45069, %rd45070;
	mad.lo.s64 	%rd47722, %rd2978, %rd45054, %rd45071;
	cvt.u32.u64 	%r1690, %rd47722;
	shr.u64 	%rd45072, %rd47722, 32;
	and.b64  	%rd45073, %rd45050, 4294967295;
	add.s64 	%rd45074, %rd45072, %rd45073;
	mad.lo.s64 	%rd47721, %rd2979, %rd45054, %rd45074;
	cvt.u32.u64 	%r1691, %rd47721;
	shr.u64 	%rd45075, %rd47721, 32;
	mul.wide.u32 	%rd45076, %r1585, %r6484;
	and.b64  	%rd45077, %rd45053, 4294967295;
	add.s64 	%rd45078, %rd45075, %rd45077;
	add.s64 	%rd47720, %rd45078, %rd45076;
	cvt.u32.u64 	%r1692, %rd47720;
	{ .reg .b32 tmp; mov.b64 {tmp, %r6485}, %rd47720; }
	add.s32 	%r7103, %r6483, %r6485;
	setp.gt.u32 	%p1965, %r7103, %r1585;
	@%p1965 bra 	$L__BB0_1706;
	setp.lt.u32 	%p1966, %r7103, %r1585;
	@%p1966 bra 	$L__BB0_1707;
	cvt.u32.u64 	%r6486, %rd2979;
	setp.lt.u32 	%p1967, %r6486, %r1692;
	@%p1967 bra 	$L__BB0_1706;
	setp.gt.u32 	%p1968, %r6486, %r1692;
	@%p1968 bra 	$L__BB0_1707;
	cvt.u32.u64 	%r6488, %rd2978;
	setp.lt.u32 	%p1969, %r6488, %r1691;
	@%p1969 bra 	$L__BB0_1706;
	setp.gt.u32 	%p1970, %r6488, %r1691;
	@%p1970 bra 	$L__BB0_1707;
	cvt.u32.u64 	%r6490, %rd2977;
	setp.lt.u32 	%p1971, %r6490, %r1690;
	@%p1971 bra 	$L__BB0_1706;
	setp.gt.u32 	%p1972, %r6490, %r1690;
	@%p1972 bra 	$L__BB0_1707;
	cvt.u32.u64 	%r6492, %rd2976;
	setp.lt.u32 	%p1973, %r6492, %r1689;
	@%p1973 bra 	$L__BB0_1706;
	setp.gt.u32 	%p1974, %r6492, %r1689;
	@%p1974 bra 	$L__BB0_1707;
	cvt.u32.u64 	%r6494, %rd2975;
	setp.lt.u32 	%p1975, %r6494, %r1688;
	@%p1975 bra 	$L__BB0_1706;
	setp.gt.u32 	%p1976, %r6494, %r1688;
	@%p1976 bra 	$L__BB0_1707;
	cvt.u32.u64 	%r6496, %rd2974;
	setp.lt.u32 	%p1977, %r6496, %r1687;
	@%p1977 bra 	$L__BB0_1706;
	cvt.u32.u64 	%r6498, %rd2973;
	setp.gt.u32 	%p1978, %r6496, %r1687;
	cvt.u32.u64 	%r6499, %rd47726;
	setp.gt.u32 	%p1979, %r6498, %r6499;
	or.pred  	%p1980, %p1978, %p1979;
	@%p1980 bra 	$L__BB0_1707;
$L__BB0_1706:
	and.b64  	%rd45080, %rd47726, 4294967295;
	sub.s64 	%rd47726, %rd45080, %rd2973;
	shr.u64 	%rd45081, %rd47726, 63;
	and.b64  	%rd45082, %rd47725, 4294967295;
	add.s64 	%rd45083, %rd45081, %rd2974;
	sub.s64 	%rd47725, %rd45082, %rd45083;
	shr.u64 	%rd45084, %rd47725, 63;
	and.b64  	%rd45085, %rd47724, 4294967295;
	add.s64 	%rd45086, %rd45084, %rd2975;
	sub.s64 	%rd47724, %rd45085, %rd45086;
	shr.u64 	%rd45087, %rd47724, 63;
	and.b64  	%rd45088, %rd47723, 4294967295;
	add.s64 	%rd45089, %rd45087, %rd2976;
	sub.s64 	%rd47723, %rd45088, %rd45089;
	shr.u64 	%rd45090, %rd47723, 63;
	and.b64  	%rd45091, %rd47722, 4294967295;
	add.s64 	%rd45092, %rd45090, %rd2977;
	sub.s64 	%rd47722, %rd45091, %rd45092;
	shr.u64 	%rd45093, %rd47722, 63;
	and.b64  	%rd45094, %rd47721, 4294967295;
	add.s64 	%rd45095, %rd45093, %rd2978;
	sub.s64 	%rd47721, %rd45094, %rd45095;
	shr.u64 	%rd45096, %rd47721, 63;
	and.b64  	%rd45097, %rd47720, 4294967295;
	add.s64 	%rd45098, %rd45096, %rd2979;
	sub.s64 	%rd47720, %rd45097, %rd45098;
	shr.u64 	%rd45099, %rd47720, 63;
	cvt.u32.u64 	%r6500, %rd45099;
	add.s32 	%r6501, %r1585, %r6500;
	sub.s32 	%r7103, %r7103, %r6501;
$L__BB0_1707:
	cvt.u64.u32 	%rd45100, %r6959;
	mul.lo.s64 	%rd45101, %rd3024, %rd45100;
	cvt.u32.u64 	%r6502, %rd45101;
	shr.u64 	%rd45102, %rd45101, 32;
	mad.lo.s64 	%rd45103, %rd3025, %rd45100, %rd45102;
	shr.u64 	%rd45104, %rd45103, 32;
	mad.lo.s64 	%rd45105, %rd3026, %rd45100, %rd45104;
	shr.u64 	%rd45106, %rd45105, 32;
	mad.lo.s64 	%rd45107, %rd3027, %rd45100, %rd45106;
	shr.u64 	%rd45108, %rd45107, 32;
	mad.lo.s64 	%rd45109, %rd3028, %rd45100, %rd45108;
	shr.u64 	%rd45110, %rd45109, 32;
	mad.lo.s64 	%rd45111, %rd3029, %rd45100, %rd45110;
	shr.u64 	%rd45112, %rd45111, 32;
	mad.lo.s64 	%rd45113, %rd3030, %rd45100, %rd45112;
	shr.u64 	%rd45114, %rd45113, 32;
	mad.lo.s64 	%rd45115, %rd3031, %rd45100, %rd45114;
	shr.u64 	%rd45116, %rd45115, 32;
	cvt.u64.u32 	%rd45117, %r6958;
	and.b64  	%rd45118, %rd45103, 4294967295;
	mad.lo.s64 	%rd45119, %rd3024, %rd45117, %rd45118;
	shr.u64 	%rd45120, %rd45119, 32;
	and.b64  	%rd45121, %rd45105, 4294967295;
	add.s64 	%rd45122, %rd45120, %rd45121;
	mad.lo.s64 	%rd45123, %rd3025, %rd45117, %rd45122;
	shr.u64 	%rd45124, %rd45123, 32;
	and.b64  	%rd45125, %rd45107, 4294967295;
	add.s64 	%rd45126, %rd45124, %rd45125;
	mad.lo.s64 	%rd45127, %rd3026, %rd45117, %rd45126;
	shr.u64 	%rd45128, %rd45127, 32;
	and.b64  	%rd45129, %rd45109, 4294967295;
	add.s64 	%rd45130, %rd45128, %rd45129;
	mad.lo.s64 	%rd45131, %rd3027, %rd45117, %rd45130;
	shr.u64 	%rd45132, %rd45131, 32;
	and.b64  	%rd45133, %rd45111, 4294967295;
	add.s64 	%rd45134, %rd45132, %rd45133;
	mad.lo.s64 	%rd45135, %rd3028, %rd45117, %rd45134;
	shr.u64 	%rd45136, %rd45135, 32;
	and.b64  	%rd45137, %rd45113, 4294967295;
	add.s64 	%rd45138, %rd45136, %rd45137;
	mad.lo.s64 	%rd45139, %rd3029, %rd45117, %rd45138;
	shr.u64 	%rd45140, %rd45139, 32;
	and.b64  	%rd45141, %rd45115, 4294967295;
	add.s64 	%rd45142, %rd45140, %rd45141;
	mad.lo.s64 	%rd45143, %rd3030, %rd45117, %rd45142;
	shr.u64 	%rd45144, %rd45143, 32;
	add.s64 	%rd45145, %rd45144, %rd45116;
	mad.lo.s64 	%rd45146, %rd3031, %rd45117, %rd45145;
	shr.u64 	%rd45147, %rd45146, 32;
	cvt.u64.u32 	%rd45148, %r6957;
	and.b64  	%rd45149, %rd45123, 4294967295;
	mad.lo.s64 	%rd45150, %rd3024, %rd45148, %rd45149;
	shr.u64 	%rd45151, %rd45150, 32;
	and.b64  	%rd45152, %rd45127, 4294967295;
	add.s64 	%rd45153, %rd45151, %rd45152;
	mad.lo.s64 	%rd45154, %rd3025, %rd45148, %rd45153;
	shr.u64 	%rd45155, %rd45154, 32;
	and.b64  	%rd45156, %rd45131, 4294967295;
	add.s64 	%rd45157, %rd45155, %rd45156;
	mad.lo.s64 	%rd45158, %rd3026, %rd45148, %rd45157;
	shr.u64 	%rd45159, %rd45158, 32;
	and.b64  	%rd45160, %rd45135, 4294967295;
	add.s64 	%rd45161, %rd45159, %rd45160;
	mad.lo.s64 	%rd45162, %rd3027, %rd45148, %rd45161;
	shr.u64 	%rd45163, %rd45162, 32;
	and.b64  	%rd45164, %rd45139, 4294967295;
	add.s64 	%rd45165, %rd45163, %rd45164;
	mad.lo.s64 	%rd45166, %rd3028, %rd45148, %rd45165;
	shr.u64 	%rd45167, %rd45166, 32;
	and.b64  	%rd45168, %rd45143, 4294967295;
	add.s64 	%rd45169, %rd45167, %rd45168;
	mad.lo.s64 	%rd45170, %rd3029, %rd45148, %rd45169;
	shr.u64 	%rd45171, %rd45170, 32;
	and.b64  	%rd45172, %rd45146, 4294967295;
	add.s64 	%rd45173, %rd45171, %rd45172;
	mad.lo.s64 	%rd45174, %rd3030, %rd45148, %rd45173;
	shr.u64 	%rd45175, %rd45174, 32;
	add.s64 	%rd45176, %rd45175, %rd45147;
	mad.lo.s64 	%rd45177, %rd3031, %rd45148, %rd45176;
	shr.u64 	%rd45178, %rd45177, 32;
	cvt.u64.u32 	%rd45179, %r6956;
	and.b64  	%rd45180, %rd45154, 4294967295;
	mad.lo.s64 	%rd45181, %rd3024, %rd45179, %rd45180;
	shr.u64 	%rd45182, %rd45181, 32;
	and.b64  	%rd45183, %rd45158, 4294967295;
	add.s64 	%rd45184, %rd45182, %rd45183;
	mad.lo.s64 	%rd45185, %rd3025, %rd45179, %rd45184;
	shr.u64 	%rd45186, %rd45185, 32;
	and.b64  	%rd45187, %rd45162, 4294967295;
	add.s64 	%rd45188, %rd45186, %rd45187;
	mad.lo.s64 	%rd45189, %rd3026, %rd45179, %rd45188;
	shr.u64 	%rd45190, %rd45189, 32;
	and.b64  	%rd45191, %rd45166, 4294967295;
	add.s64 	%rd45192, %rd45190, %rd45191;
	mad.lo.s64 	%rd45193, %rd3027, %rd45179, %rd45192;
	shr.u64 	%rd45194, %rd45193, 32;
	and.b64  	%rd45195, %rd45170, 4294967295;
	add.s64 	%rd45196, %rd45194, %rd45195;
	mad.lo.s64 	%rd45197, %rd3028, %rd45179, %rd45196;
	shr.u64 	%rd45198, %rd45197, 32;
	and.b64  	%rd45199, %rd45174, 4294967295;
	add.s64 	%rd45200, %rd45198, %rd45199;
	mad.lo.s64 	%rd45201, %rd3029, %rd45179, %rd45200;
	shr.u64 	%rd45202, %rd45201, 32;
	and.b64  	%rd45203, %rd45177, 4294967295;
	add.s64 	%rd45204, %rd45202, %rd45203;
	mad.lo.s64 	%rd45205, %rd3030, %rd45179, %rd45204;
	shr.u64 	%rd45206, %rd45205, 32;
	add.s64 	%rd45207, %rd45206, %rd45178;
	mad.lo.s64 	%rd45208, %rd3031, %rd45179, %rd45207;
	shr.u64 	%rd45209, %rd45208, 32;
	cvt.u64.u32 	%rd45210, %r6955;
	and.b64  	%rd45211, %rd45185, 4294967295;
	mad.lo.s64 	%rd45212, %rd3024, %rd45210, %rd45211;
	shr.u64 	%rd45213, %rd45212, 32;
	and.b64  	%rd45214, %rd45189, 4294967295;
	add.s64 	%rd45215, %rd45213, %rd45214;
	mad.lo.s64 	%rd45216, %rd3025, %rd45210, %rd45215;
	shr.u64 	%rd45217, %rd45216, 32;
	and.b64  	%rd45218, %rd45193, 4294967295;
	add.s64 	%rd45219, %rd45217, %rd45218;
	mad.lo.s64 	%rd45220, %rd3026, %rd45210, %rd45219;
	shr.u64 	%rd45221, %rd45220, 32;
	and.b64  	%rd45222, %rd45197, 4294967295;
	add.s64 	%rd45223, %rd45221, %rd45222;
	mad.lo.s64 	%rd45224, %rd3027, %rd45210, %rd45223;
	shr.u64 	%rd45225, %rd45224, 32;
	and.b64  	%rd45226, %rd45201, 4294967295;
	add.s64 	%rd45227, %rd45225, %rd45226;
	mad.lo.s64 	%rd45228, %rd3028, %rd45210, %rd45227;
	shr.u64 	%rd45229, %rd45228, 32;
	and.b64  	%rd45230, %rd45205, 4294967295;
	add.s64 	%rd45231, %rd45229, %rd45230;
	mad.lo.s64 	%rd45232, %rd3029, %rd45210, %rd45231;
	shr.u64 	%rd45233, %rd45232, 32;
	and.b64  	%rd45234, %rd45208, 4294967295;
	add.s64 	%rd45235, %rd45233, %rd45234;
	mad.lo.s64 	%rd45236, %rd3030, %rd45210, %rd45235;
	shr.u64 	%rd45237, %rd45236, 32;
	add.s64 	%rd45238, %rd45237, %rd45209;
	mad.lo.s64 	%rd45239, %rd3031, %rd45210, %rd45238;
	shr.u64 	%rd45240, %rd45239, 32;
	cvt.u64.u32 	%rd45241, %r6954;
	and.b64  	%rd45242, %rd45216, 4294967295;
	mad.lo.s64 	%rd45243, %rd3024, %rd45241, %rd45242;
	shr.u64 	%rd45244, %rd45243, 32;
	and.b64  	%rd45245, %rd45220, 4294967295;
	add.s64 	%rd45246, %rd45244, %rd45245;
	mad.lo.s64 	%rd45247, %rd3025, %rd45241, %rd45246;
	shr.u64 	%rd45248, %rd45247, 32;
	and.b64  	%rd45249, %rd45224, 4294967295;
	add.s64 	%rd45250, %rd45248, %rd45249;
	mad.lo.s64 	%rd45251, %rd3026, %rd45241, %rd45250;
	shr.u64 	%rd45252, %rd45251, 32;
	and.b64  	%rd45253, %rd45228, 4294967295;
	add.s64 	%rd45254, %rd45252, %rd45253;
	mad.lo.s64 	%rd45255, %rd3027, %rd45241, %rd45254;
	shr.u64 	%rd45256, %rd45255, 32;
	and.b64  	%rd45257, %rd45232, 4294967295;
	add.s64 	%rd45258, %rd45256, %rd45257;
	mad.lo.s64 	%rd45259, %rd3028, %rd45241, %rd45258;
	shr.u64 	%rd45260, %rd45259, 32;
	and.b64  	%rd45261, %rd45236, 4294967295;
	add.s64 	%rd45262, %rd45260, %rd45261;
	mad.lo.s64 	%rd45263, %rd3029, %rd45241, %rd45262;
	shr.u64 	%rd45264, %rd45263, 32;
	and.b64  	%rd45265, %rd45239, 4294967295;
	add.s64 	%rd45266, %rd45264, %rd45265;
	mad.lo.s64 	%rd45267, %rd3030, %rd45241, %rd45266;
	shr.u64 	%rd45268, %rd45267, 32;
	add.s64 	%rd45269, %rd45268, %rd45240;
	mad.lo.s64 	%rd45270, %rd3031, %rd45241, %rd45269;
	shr.u64 	%rd45271, %rd45270, 32;
	cvt.u64.u32 	%rd45272, %r6953;
	and.b64  	%rd45273, %rd45247, 4294967295;
	mad.lo.s64 	%rd45274, %rd3024, %rd45272, %rd45273;
	shr.u64 	%rd45275, %rd45274, 32;
	and.b64  	%rd45276, %rd45251, 4294967295;
	add.s64 	%rd45277, %rd45275, %rd45276;
	mad.lo.s64 	%rd45278, %rd3025, %rd45272, %rd45277;
	shr.u64 	%rd45279, %rd45278, 32;
	and.b64  	%rd45280, %rd45255, 4294967295;
	add.s64 	%rd45281, %rd45279, %rd45280;
	mad.lo.s64 	%rd45282, %rd3026, %rd45272, %rd45281;
	shr.u64 	%rd45283, %rd45282, 32;
	and.b64  	%rd45284, %rd45259, 4294967295;
	add.s64 	%rd45285, %rd45283, %rd45284;
	mad.lo.s64 	%rd45286, %rd3027, %rd45272, %rd45285;
	shr.u64 	%rd45287, %rd45286, 32;
	and.b64  	%rd45288, %rd45263, 4294967295;
	add.s64 	%rd45289, %rd45287, %rd45288;
	mad.lo.s64 	%rd45290, %rd3028, %rd45272, %rd45289;
	shr.u64 	%rd45291, %rd45290, 32;
	and.b64  	%rd45292, %rd45267, 4294967295;
	add.s64 	%rd45293, %rd45291, %rd45292;
	mad.lo.s64 	%rd45294, %rd3029, %rd45272, %rd45293;
	shr.u64 	%rd45295, %rd45294, 32;
	and.b64  	%rd45296, %rd45270, 4294967295;
	add.s64 	%rd45297, %rd45295, %rd45296;
	mad.lo.s64 	%rd45298, %rd3030, %rd45272, %rd45297;
	shr.u64 	%rd45299, %rd45298, 32;
	add.s64 	%rd45300, %rd45299, %rd45271;
	mad.lo.s64 	%rd45301, %rd3031, %rd45272, %rd45300;
	shr.u64 	%rd45302, %rd45301, 32;
	cvt.u64.u32 	%rd45303, %r6952;
	and.b64  	%rd45304, %rd45278, 4294967295;
	mad.lo.s64 	%rd45305, %rd3024, %rd45303, %rd45304;
	shr.u64 	%rd45306, %rd45305, 32;
	and.b64  	%rd45307, %rd45282, 4294967295;
	add.s64 	%rd45308, %rd45306, %rd45307;
	mad.lo.s64 	%rd45309, %rd3025, %rd45303, %rd45308;
	shr.u64 	%rd45310, %rd45309, 32;
	and.b64  	%rd45311, %rd45286, 4294967295;
	add.s64 	%rd45312, %rd45310, %rd45311;
	mad.lo.s64 	%rd45313, %rd3026, %rd45303, %rd45312;
	shr.u64 	%rd45314, %rd45313, 32;
	and.b64  	%rd45315, %rd45290, 4294967295;
	add.s64 	%rd45316, %rd45314, %rd45315;
	mad.lo.s64 	%rd45317, %rd3027, %rd45303, %rd45316;
	shr.u64 	%rd45318, %rd45317, 32;
	and.b64  	%rd45319, %rd45294, 4294967295;
	add.s64 	%rd45320, %rd45318, %rd45319;
	mad.lo.s64 	%rd45321, %rd3028, %rd45303, %rd45320;
	shr.u64 	%rd45322, %rd45321, 32;
	and.b64  	%rd45323, %rd45298, 4294967295;
	add.s64 	%rd45324, %rd45322, %rd45323;
	mad.lo.s64 	%rd45325, %rd3029, %rd45303, %rd45324;
	shr.u64 	%rd45326, %rd45325, 32;
	and.b64  	%rd45327, %rd45301, 4294967295;
	add.s64 	%rd45328, %rd45326, %rd45327;
	mad.lo.s64 	%rd45329, %rd3030, %rd45303, %rd45328;
	shr.u64 	%rd45330, %rd45329, 32;
	add.s64 	%rd45331, %rd45330, %rd45302;
	mad.lo.s64 	%rd45332, %rd3031, %rd45303, %rd45331;
	{ .reg .b32 tmp; mov.b64 {tmp, %r6503}, %rd45332; }
	mul.lo.s32 	%r6504, %r1584, %r6502;
	cvt.u64.u32 	%rd45333, %r6504;
	and.b64  	%rd45334, %rd45101, 4294967295;
	mad.lo.s64 	%rd45335, %rd2973, %rd45333, %rd45334;
	shr.u64 	%rd45336, %rd45335, 32;
	and.b64  	%rd45337, %rd45119, 4294967295;
	add.s64 	%rd45338, %rd45336, %rd45337;
	mad.lo.s64 	%rd45339, %rd2974, %rd45333, %rd45338;
	cvt.u32.u64 	%r6505, %rd45339;
	shr.u64 	%rd45340, %rd45339, 32;
	and.b64  	%rd45341, %rd45150, 4294967295;
	add.s64 	%rd45342, %rd45340, %rd45341;
	mad.lo.s64 	%rd45343, %rd2975, %rd45333, %rd45342;
	shr.u64 	%rd45344, %rd45343, 32;
	and.b64  	%rd45345, %rd45181, 4294967295;
	add.s64 	%rd45346, %rd45344, %rd45345;
	mad.lo.s64 	%rd45347, %rd2976, %rd45333, %rd45346;
	shr.u64 	%rd45348, %rd45347, 32;
	and.b64  	%rd45349, %rd45212, 4294967295;
	add.s64 	%rd45350, %rd45348, %rd45349;
	mad.lo.s64 	%rd45351, %rd2977, %rd45333, %rd45350;
	shr.u64 	%rd45352, %rd45351, 32;
	and.b64  	%rd45353, %rd45243, 4294967295;
	add.s64 	%rd45354, %rd45352, %rd45353;
	mad.lo.s64 	%rd45355, %rd2978, %rd45333, %rd45354;
	shr.u64 	%rd45356, %rd45355, 32;
	and.b64  	%rd45357, %rd45274, 4294967295;
	add.s64 	%rd45358, %rd45356, %rd45357;
	mad.lo.s64 	%rd45359, %rd2979, %rd45333, %rd45358;
	shr.u64 	%rd45360, %rd45359, 32;
	mul.wide.u32 	%rd45361, %r1585, %r6504;
	and.b64  	%rd45362, %rd45305, 4294967295;
	add.s64 	%rd45363, %rd45360, %rd45362;
	add.s64 	%rd45364, %rd45363, %rd45361;
	shr.u64 	%rd45365, %rd45364, 32;
	and.b64  	%rd45366, %rd45309, 4294967295;
	add.s64 	%rd45367, %rd45365, %rd45366;
	shr.u64 	%rd45368, %rd45367, 32;
	and.b64  	%rd45369, %rd45313, 4294967295;
	add.s64 	%rd45370, %rd45368, %rd45369;
	shr.u64 	%rd45371, %rd45370, 32;
	and.b64  	%rd45372, %rd45317, 4294967295;
	add.s64 	%rd45373, %rd45371, %rd45372;
	shr.u64 	%rd45374, %rd45373, 32;
	and.b64  	%rd45375, %rd45321, 4294967295;
	add.s64 	%rd45376, %rd45374, %rd45375;
	shr.u64 	%rd45377, %rd45376, 32;
	and.b64  	%rd45378, %rd45325, 4294967295;
	add.s64 	%rd45379, %rd45377, %rd45378;
	shr.u64 	%rd45380, %rd45379, 32;
	and.b64  	%rd45381, %rd45329, 4294967295;
	add.s64 	%rd45382, %rd45380, %rd45381;
	shr.u64 	%rd45383, %rd45382, 32;
	and.b64  	%rd45384, %rd45332, 4294967295;
	add.s64 	%rd45385, %rd45383, %rd45384;
	{ .reg .b32 tmp; mov.b64 {tmp, %r6506}, %rd45385; }
	add.s32 	%r6507, %r6503, %r6506;
	mul.lo.s32 	%r6508, %r1584, %r6505;
	cvt.u64.u32 	%rd45386, %r6508;
	and.b64  	%rd45387, %rd45339, 4294967295;
	mad.lo.s64 	%rd45388, %rd2973, %rd45386, %rd45387;
	shr.u64 	%rd45389, %rd45388, 32;
	and.b64  	%rd45390, %rd45343, 4294967295;
	add.s64 	%rd45391, %rd45389, %rd45390;
	mad.lo.s64 	%rd45392, %rd2974, %rd45386, %rd45391;
	cvt.u32.u64 	%r6509, %rd45392;
	shr.u64 	%rd45393, %rd45392, 32;
	and.b64  	%rd45394, %rd45347, 4294967295;
	add.s64 	%rd45395, %rd45393, %rd45394;
	mad.lo.s64 	%rd45396, %rd2975, %rd45386, %rd45395;
	shr.u64 	%rd45397, %rd45396, 32;
	and.b64  	%rd45398, %rd45351, 4294967295;
	add.s64 	%rd45399, %rd45397, %rd45398;
	mad.lo.s64 	%rd45400, %rd2976, %rd45386, %rd45399;
	shr.u64 	%rd45401, %rd45400, 32;
	and.b64  	%rd45402, %rd45355, 4294967295;
	add.s64 	%rd45403, %rd45401, %rd45402;
	mad.lo.s64 	%rd45404, %rd2977, %rd45386, %rd45403;
	shr.u64 	%rd45405, %rd45404, 32;
	and.b64  	%rd45406, %rd45359, 4294967295;
	add.s64 	%rd45407, %rd45405, %rd45406;
	mad.lo.s64 	%rd45408, %rd2978, %rd45386, %rd45407;
	shr.u64 	%rd45409, %rd45408, 32;
	and.b64  	%rd45410, %rd45364, 4294967295;
	add.s64 	%rd45411, %rd45409, %rd45410;
	mad.lo.s64 	%rd45412, %rd2979, %rd45386, %rd45411;
	shr.u64 	%rd45413, %rd45412, 32;
	mul.wide.u32 	%rd45414, %r1585, %r6508;
	and.b64  	%rd45415, %rd45367, 4294967295;
	add.s64 	%rd45416, %rd45413, %rd45415;
	add.s64 	%rd45417, %rd45416, %rd45414;
	shr.u64 	%rd45418, %rd45417, 32;
	and.b64  	%rd45419, %rd45370, 4294967295;
	add.s64 	%rd45420, %rd45418, %rd45419;
	shr.u64 	%rd45421, %rd45420, 32;
	and.b64  	%rd45422, %rd45373, 4294967295;
	add.s64 	%rd45423, %rd45421, %rd45422;
	shr.u64 	%rd45424, %rd45423, 32;
	and.b64  	%rd45425, %rd45376, 4294967295;
	add.s64 	%rd45426, %rd45424, %rd45425;
	shr.u64 	%rd45427, %rd45426, 32;
	and.b64  	%rd45428, %rd45379, 4294967295;
	add.s64 	%rd45429, %rd45427, %rd45428;
	shr.u64 	%rd45430, %rd45429, 32;
	and.b64  	%rd45431, %rd45382, 4294967295;
	add.s64 	%rd45432, %rd45430, %rd45431;
	shr.u64 	%rd45433, %rd45432, 32;
	and.b64  	%rd45434, %rd45385, 4294967295;
	add.s64 	%rd45435, %rd45433, %rd45434;
	{ .reg .b32 tmp; mov.b64 {tmp, %r6510}, %rd45435; }
	add.s32 	%r6511, %r6507, %r6510;
	mul.lo.s32 	%r6512, %r1584, %r6509;
	cvt.u64.u32 	%rd45436, %r6512;
	and.b64  	%rd45437, %rd45392, 4294967295;
	mad.lo.s64 	%rd45438, %rd2973, %rd45436, %rd45437;
	shr.u64 	%rd45439, %rd45438, 32;
	and.b64  	%rd45440, %rd45396, 4294967295;
	add.s64 	%rd45441, %rd45439, %rd45440;
	mad.lo.s64 	%rd45442, %rd2974, %rd45436, %rd45441;
	cvt.u32.u64 	%r6513, %rd45442;
	shr.u64 	%rd45443, %rd45442, 32;
	and.b64  	%rd45444, %rd45400, 4294967295;
	add.s64 	%rd45445, %rd45443, %rd45444;
	mad.lo.s64 	%rd45446, %rd2975, %rd45436, %rd45445;
	shr.u64 	%rd45447, %rd45446, 32;
	and.b64  	%rd45448, %rd45404, 4294967295;
	add.s64 	%rd45449, %rd45447, %rd45448;
	mad.lo.s64 	%rd45450, %rd2976, %rd45436, %rd45449;
	shr.u64 	%rd45451, %rd45450, 32;
	and.b64  	%rd45452, %rd45408, 4294967295;
	add.s64 	%rd45453, %rd45451, %rd45452;
	mad.lo.s64 	%rd45454, %rd2977, %rd45436, %rd45453;
	shr.u64 	%rd45455, %rd45454, 32;
	and.b64  	%rd45456, %rd45412, 4294967295;
	add.s64 	%rd45457, %rd45455, %rd45456;
	mad.lo.s64 	%rd45458, %rd2978, %rd45436, %rd45457;
	shr.u64 	%rd45459, %rd45458, 32;
	and.b64  	%rd45460, %rd45417, 4294967295;
	add.s64 	%rd45461, %rd45459, %rd45460;
	mad.lo.s64 	%rd45462, %rd2979, %rd45436, %rd45461;
	shr.u64 	%rd45463, %rd45462, 32;
	mul.wide.u32 	%rd45464, %r1585, %r6512;
	and.b64  	%rd45465, %rd45420, 4294967295;
	add.s64 	%rd45466, %rd45463, %rd45465;
	add.s64 	%rd45467, %rd45466, %rd45464;
	shr.u64 	%rd45468, %rd45467, 32;
	and.b64  	%rd45469, %rd45423, 4294967295;
	add.s64 	%rd45470, %rd45468, %rd45469;
	shr.u64 	%rd45471, %rd45470, 32;
	and.b64  	%rd45472, %rd45426, 4294967295;
	add.s64 	%rd45473, %rd45471, %rd45472;
	shr.u64 	%rd45474, %rd45473, 32;
	and.b64  	%rd45475, %rd45429, 4294967295;
	add.s64 	%rd45476, %rd45474, %rd45475;
	shr.u64 	%rd45477, %rd45476, 32;
	and.b64  	%rd45478, %rd45432, 4294967295;
	add.s64 	%rd45479, %rd45477, %rd45478;
	shr.u64 	%rd45480, %rd45479, 32;
	and.b64  	%rd45481, %rd45435, 4294967295;
	add.s64 	%rd45482, %rd45480, %rd45481;
	{ .reg .b32 tmp; mov.b64 {tmp, %r6514}, %rd45482; }
	add.s32 	%r6515, %r6511, %r6514;
	mul.lo.s32 	%r6516, %r1584, %r6513;
	cvt.u64.u32 	%rd45483, %r6516;
	and.b64  	%rd45484, %rd45442, 4294967295;
	mad.lo.s64 	%rd45485, %rd2973, %rd45483, %rd45484;
	shr.u64 	%rd45486, %rd45485, 32;
	and.b64  	%rd45487, %rd45446, 4294967295;
	add.s64 	%rd45488, %rd45486, %rd45487;
	mad.lo.s64 	%rd45489, %rd2974, %rd45483, %rd45488;
	cvt.u32.u64 	%r6517, %rd45489;
	shr.u64 	%rd45490, %rd45489, 32;
	and.b64  	%rd45491, %rd45450, 4294967295;
	add.s64 	%rd45492, %rd45490, %rd45491;
	mad.lo.s64 	%rd45493, %rd2975, %rd45483, %rd45492;
	shr.u64 	%rd45494, %rd45493, 32;
	and.b64  	%rd45495, %rd45454, 4294967295;
	add.s64 	%rd45496, %rd45494, %rd45495;
	mad.lo.s64 	%rd45497, %rd2976, %rd45483, %rd45496;
	shr.u64 	%rd45498, %rd45497, 32;
	and.b64  	%rd45499, %rd45458, 4294967295;
	add.s64 	%rd45500, %rd45498, %rd45499;
	mad.lo.s64 	%rd45501, %rd2977, %rd45483, %rd45500;
	shr.u64 	%rd45502, %rd45501, 32;
	and.b64  	%rd45503, %rd45462, 4294967295;
	add.s64 	%rd45504, %rd45502, %rd45503;
	mad.lo.s64 	%rd45505, %rd2978, %rd45483, %rd45504;
	shr.u64 	%rd45506, %rd45505, 32;
	and.b64  	%rd45507, %rd45467, 4294967295;
	add.s64 	%rd45508, %rd45506, %rd45507;
	mad.lo.s64 	%rd45509, %rd2979, %rd45483, %rd45508;
	shr.u64 	%rd45510, %rd45509, 32;
	mul.wide.u32 	%rd45511, %r1585, %r6516;
	and.b64  	%rd45512, %rd45470, 4294967295;
	add.s64 	%rd45513, %rd45510, %rd45512;
	add.s64 	%rd45514, %rd45513, %rd45511;
	shr.u64 	%rd45515, %rd45514, 32;
	and.b64  	%rd45516, %rd45473, 4294967295;
	add.s64 	%rd45517, %rd45515, %rd45516;
	shr.u64 	%rd45518, %rd45517, 32;
	and.b64  	%rd45519, %rd45476, 4294967295;
	add.s64 	%rd45520, %rd45518, %rd45519;
	shr.u64 	%rd45521, %rd45520, 32;
	and.b64  	%rd45522, %rd45479, 4294967295;
	add.s64 	%rd45523, %rd45521, %rd45522;
	shr.u64 	%rd45524, %rd45523, 32;
	and.b64  	%rd45525, %rd45482, 4294967295;
	add.s64 	%rd45526, %rd45524, %rd45525;
	{ .reg .b32 tmp; mov.b64 {tmp, %r6518}, %rd45526; }
	add.s32 	%r6519, %r6515, %r6518;
	mul.lo.s32 	%r6520, %r1584, %r6517;
	cvt.u64.u32 	%rd45527, %r6520;
	and.b64  	%rd45528, %rd45489, 4294967295;
	mad.lo.s64 	%rd45529, %rd2973, %rd45527, %rd45528;
	shr.u64 	%rd45530, %rd45529, 32;
	and.b64  	%rd45531, %rd45493, 4294967295;
	add.s64 	%rd45532, %rd45530, %rd45531;
	mad.lo.s64 	%rd45533, %rd2974, %rd45527, %rd45532;
	cvt.u32.u64 	%r6521, %rd45533;
	shr.u64 	%rd45534, %rd45533, 32;
	and.b64  	%rd45535, %rd45497, 4294967295;
	add.s64 	%rd45536, %rd45534, %rd45535;
	mad.lo.s64 	%rd45537, %rd2975, %rd45527, %rd45536;
	shr.u64 	%rd45538, %rd45537, 32;
	and.b64  	%rd45539, %rd45501, 4294967295;
	add.s64 	%rd45540, %rd45538, %rd45539;
	mad.lo.s64 	%rd45541, %rd2976, %rd45527, %rd45540;
	shr.u64 	%rd45542, %rd45541, 32;
	and.b64  	%rd45543, %rd45505, 4294967295;
	add.s64 	%rd45544, %rd45542, %rd45543;
	mad.lo.s64 	%rd45545, %rd2977, %rd45527, %rd45544;
	shr.u64 	%rd45546, %rd45545, 32;
	and.b64  	%rd45547, %rd45509, 4294967295;
	add.s64 	%rd45548, %rd45546, %rd45547;
	mad.lo.s64 	%rd45549, %rd2978, %rd45527, %rd45548;
	shr.u64 	%rd45550, %rd45549, 32;
	and.b64  	%rd45551, %rd45514, 4294967295;
	add.s64 	%rd45552, %rd45550, %rd45551;
	mad.lo.s64 	%rd45553, %rd2979, %rd45527, %rd45552;
	shr.u64 	%rd45554, %rd45553, 32;
	mul.wide.u32 	%rd45555, %r1585, %r6520;
	and.b64  	%rd45556, %rd45517, 4294967295;
	add.s64 	%rd45557, %rd45554, %rd45556;
	add.s64 	%rd45558, %rd45557, %rd45555;
	shr.u64 	%rd45559, %rd45558, 32;
	and.b64  	%rd45560, %rd45520, 4294967295;
	add.s64 	%rd45561, %rd45559, %rd45560;
	shr.u64 	%rd45562, %rd45561, 32;
	and.b64  	%rd45563, %rd45523, 4294967295;
	add.s64 	%rd45564, %rd45562, %rd45563;
	shr.u64 	%rd45565, %rd45564, 32;
	and.b64  	%rd45566, %rd45526, 4294967295;
	add.s64 	%rd45567, %rd45565, %rd45566;
	{ .reg .b32 tmp; mov.b64 {tmp, %r6522}, %rd45567; }
	add.s32 	%r6523, %r6519, %r6522;
	mul.lo.s32 	%r6524, %r1584, %r6521;
	cvt.u64.u32 	%rd45568, %r6524;
	and.b64  	%rd45569, %rd45533, 4294967295;
	mad.lo.s64 	%rd45570, %rd2973, %rd45568, %rd45569;
	shr.u64 	%rd45571, %rd45570, 32;
	and.b64  	%rd45572, %rd45537, 4294967295;
	add.s64 	%rd45573, %rd45571, %rd45572;
	mad.lo.s64 	%rd45574, %rd2974, %rd45568, %rd45573;
	cvt.u32.u64 	%r6525, %rd45574;
	shr.u64 	%rd45575, %rd45574, 32;
	and.b64  	%rd45576, %rd45541, 4294967295;
	add.s64 	%rd45577, %rd45575, %rd45576;
	mad.lo.s64 	%rd45578, %rd2975, %rd45568, %rd45577;
	shr.u64 	%rd45579, %rd45578, 32;
	and.b64  	%rd45580, %rd45545, 4294967295;
	add.s64 	%rd45581, %rd45579, %rd45580;
	mad.lo.s64 	%rd45582, %rd2976, %rd45568, %rd45581;
	shr.u64 	%rd45583, %rd45582, 32;
	and.b64  	%rd45584, %rd45549, 4294967295;
	add.s64 	%rd45585, %rd45583, %rd45584;
	mad.lo.s64 	%rd45586, %rd2977, %rd45568, %rd45585;
	shr.u64 	%rd45587, %rd45586, 32;
	and.b64  	%rd45588, %rd45553, 4294967295;
	add.s64 	%rd45589, %rd45587, %rd45588;
	mad.lo.s64 	%rd45590, %rd2978, %rd45568, %rd45589;
	shr.u64 	%rd45591, %rd45590, 32;
	and.b64  	%rd45592, %rd45558, 4294967295;
	add.s64 	%rd45593, %rd45591, %rd45592;
	mad.lo.s64 	%rd45594, %rd2979, %rd45568, %rd45593;
	shr.u64 	%rd45595, %rd45594, 32;
	mul.wide.u32 	%rd45596, %r1585, %r6524;
	and.b64  	%rd45597, %rd45561, 4294967295;
	add.s64 	%rd45598, %rd45595, %rd45597;
	add.s64 	%rd45599, %rd45598, %rd45596;
	shr.u64 	%rd45600, %rd45599, 32;
	and.b64  	%rd45601, %rd45564, 4294967295;
	add.s64 	%rd45602, %rd45600, %rd45601;
	shr.u64 	%rd45603, %rd45602, 32;
	and.b64  	%rd45604, %rd45567, 4294967295;
	add.s64 	%rd45605, %rd45603, %rd45604;
	{ .reg .b32 tmp; mov.b64 {tmp, %r6526}, %rd45605; }
	add.s32 	%r6527, %r6523, %r6526;
	mul.lo.s32 	%r6528, %r1584, %r6525;
	cvt.u64.u32 	%rd45606, %r6528;
	and.b64  	%rd45607, %rd45574, 4294967295;
	mad.lo.s64 	%rd45608, %rd2973, %rd45606, %rd45607;
	shr.u64 	%rd45609, %rd45608, 32;
	and.b64  	%rd45610, %rd45578, 4294967295;
	add.s64 	%rd45611, %rd45609, %rd45610;
	mad.lo.s64 	%rd45612, %rd2974, %rd45606, %rd45611;
	cvt.u32.u64 	%r6529, %rd45612;
	shr.u64 	%rd45613, %rd45612, 32;
	and.b64  	%rd45614, %rd45582, 4294967295;
	add.s64 	%rd45615, %rd45613, %rd45614;
	mad.lo.s64 	%rd45616, %rd2975, %rd45606, %rd45615;
	shr.u64 	%rd45617, %rd45616, 32;
	and.b64  	%rd45618, %rd45586, 4294967295;
	add.s64 	%rd45619, %rd45617, %rd45618;
	mad.lo.s64 	%rd45620, %rd2976, %rd45606, %rd45619;
	shr.u64 	%rd45621, %rd45620, 32;
	and.b64  	%rd45622, %rd45590, 4294967295;
	add.s64 	%rd45623, %rd45621, %rd45622;
	mad.lo.s64 	%rd45624, %rd2977, %rd45606, %rd45623;
	shr.u64 	%rd45625, %rd45624, 32;
	and.b64  	%rd45626, %rd45594, 4294967295;
	add.s64 	%rd45627, %rd45625, %rd45626;
	mad.lo.s64 	%rd45628, %rd2978, %rd45606, %rd45627;
	shr.u64 	%rd45629, %rd45628, 32;
	and.b64  	%rd45630, %rd45599, 4294967295;
	add.s64 	%rd45631, %rd45629, %rd45630;
	mad.lo.s64 	%rd45632, %rd2979, %rd45606, %rd45631;
	shr.u64 	%rd45633, %rd45632, 32;
	mul.wide.u32 	%rd45634, %r1585, %r6528;
	and.b64  	%rd45635, %rd45602, 4294967295;
	add.s64 	%rd45636, %rd45633, %rd45635;
	add.s64 	%rd45637, %rd45636, %rd45634;
	shr.u64 	%rd45638, %rd45637, 32;
	and.b64  	%rd45639, %rd45605, 4294967295;
	add.s64 	%rd45640, %rd45638, %rd45639;
	{ .reg .b32 tmp; mov.b64 {tmp, %r6530}, %rd45640; }
	add.s32 	%r6531, %r6527, %r6530;
	mul.lo.s32 	%r6532, %r1584, %r6529;
	cvt.u64.u32 	%rd45641, %r6532;
	and.b64  	%rd45642, %rd45612, 4294967295;
	mad.lo.s64 	%rd45643, %rd2973, %rd45641, %rd45642;
	shr.u64 	%rd45644, %rd45643, 32;
	and.b64  	%rd45645, %rd45616, 4294967295;
	add.s64 	%rd45646, %rd45644, %rd45645;
	mad.lo.s64 	%rd3053, %rd2974, %rd45641, %rd45646;
	cvt.u32.u64 	%r7105, %rd3053;
	shr.u64 	%rd45647, %rd3053, 32;
	and.b64  	%rd45648, %rd45620, 4294967295;
	add.s64 	%rd45649, %rd45647, %rd45648;
	mad.lo.s64 	%rd47732, %rd2975, %rd45641, %rd45649;
	cvt.u32.u64 	%r1697, %rd47732;
	shr.u64 	%rd45650, %rd47732, 32;
	and.b64  	%rd45651, %rd45624, 4294967295;
	add.s64 	%rd45652, %rd45650, %rd45651;
	mad.lo.s64 	%rd47731, %rd2976, %rd45641, %rd45652;
	cvt.u32.u64 	%r1698, %rd47731;
	shr.u64 	%rd45653, %rd47731, 32;
	and.b64  	%rd45654, %rd45628, 4294967295;
	add.s64 	%rd45655, %rd45653, %rd45654;
	mad.lo.s64 	%rd47730, %rd2977, %rd45641, %rd45655;
	cvt.u32.u64 	%r1699, %rd47730;
	shr.u64 	%rd45656, %rd47730, 32;
	and.b64  	%rd45657, %rd45632, 4294967295;
	add.s64 	%rd45658, %rd45656, %rd45657;
	mad.lo.s64 	%rd47729, %rd2978, %rd45641, %rd45658;
	cvt.u32.u64 	%r1700, %rd47729;
	shr.u64 	%rd45659, %rd47729, 32;
	and.b64  	%rd45660, %rd45637, 4294967295;
	add.s64 	%rd45661, %rd45659, %rd45660;
	mad.lo.s64 	%rd47728, %rd2979, %rd45641, %rd45661;
	cvt.u32.u64 	%r1701, %rd47728;
	shr.u64 	%rd45662, %rd47728, 32;
	mul.wide.u32 	%rd45663, %r1585, %r6532;
	and.b64  	%rd45664, %rd45640, 4294967295;
	add.s64 	%rd45665, %rd45662, %rd45664;
	add.s64 	%rd47727, %rd45665, %rd45663;
	cvt.u32.u64 	%r1702, %rd47727;
	{ .reg .b32 tmp; mov.b64 {tmp, %r6533}, %rd47727; }
	add.s32 	%r7104, %r6531, %r6533;
	setp.gt.u32 	%p1981, %r7104, %r1585;
	@%p1981 bra 	$L__BB0_1721;
	setp.lt.u32 	%p1982, %r7104, %r1585;
	@%p1982 bra 	$L__BB0_1722;
	cvt.u32.u64 	%r6534, %rd2979;
	setp.lt.u32 	%p1983, %r6534, %r1702;
	@%p1983 bra 	$L__BB0_1721;
	setp.gt.u32 	%p1984, %r6534, %r1702;
	@%p1984 bra 	$L__BB0_1722;
	cvt.u32.u64 	%r6536, %rd2978;
	setp.lt.u32 	%p1985, %r6536, %r1701;
	@%p1985 bra 	$L__BB0_1721;
	setp.gt.u32 	%p1986, %r6536, %r1701;
	@%p1986 bra 	$L__BB0_1722;
	cvt.u32.u64 	%r6538, %rd2977;
	setp.lt.u32 	%p1987, %r6538, %r1700;
	@%p1987 bra 	$L__BB0_1721;
	setp.gt.u32 	%p1988, %r6538, %r1700;
	@%p1988 bra 	$L__BB0_1722;
	cvt.u32.u64 	%r6540, %rd2976;
	setp.lt.u32 	%p1989, %r6540, %r1699;
	@%p1989 bra 	$L__BB0_1721;
	setp.gt.u32 	%p1990, %r6540, %r1699;
	@%p1990 bra 	$L__BB0_1722;
	cvt.u32.u64 	%r6542, %rd2975;
	setp.lt.u32 	%p1991, %r6542, %r1698;
	@%p1991 bra 	$L__BB0_1721;
	setp.gt.u32 	%p1992, %r6542, %r1698;
	@%p1992 bra 	$L__BB0_1722;
	cvt.u32.u64 	%r6544, %rd2974;
	setp.lt.u32 	%p1993, %r6544, %r1697;
	@%p1993 bra 	$L__BB0_1721;
	cvt.u32.u64 	%r6546, %rd2973;
	setp.gt.u32 	%p1994, %r6544, %r1697;
	setp.gt.u32 	%p1995, %r6546, %r7105;
	or.pred  	%p1996, %p1994, %p1995;
	@%p1996 bra 	$L__BB0_1722;
$L__BB0_1721:
	and.b64  	%rd45667, %rd3053, 4294967295;
	sub.s64 	%rd45668, %rd45667, %rd2973;
	shr.u64 	%rd45669, %rd45668, 63;
	cvt.u32.u64 	%r7105, %rd45668;
	and.b64  	%rd45670, %rd47732, 4294967295;
	add.s64 	%rd45671, %rd45669, %rd2974;
	sub.s64 	%rd47732, %rd45670, %rd45671;
	shr.u64 	%rd45672, %rd47732, 63;
	and.b64  	%rd45673, %rd47731, 4294967295;
	add.s64 	%rd45674, %rd45672, %rd2975;
	sub.s64 	%rd47731, %rd45673, %rd45674;
	shr.u64 	%rd45675, %rd47731, 63;
	and.b64  	%rd45676, %rd47730, 4294967295;
	add.s64 	%rd45677, %rd45675, %rd2976;
	sub.s64 	%rd47730, %rd45676, %rd45677;
	shr.u64 	%rd45678, %rd47730, 63;
	and.b64  	%rd45679, %rd47729, 4294967295;
	add.s64 	%rd45680, %rd45678, %rd2977;
	sub.s64 	%rd47729, %rd45679, %rd45680;
	shr.u64 	%rd45681, %rd47729, 63;
	and.b64  	%rd45682, %rd47728, 4294967295;
	add.s64 	%rd45683, %rd45681, %rd2978;
	sub.s64 	%rd47728, %rd45682, %rd45683;
	shr.u64 	%rd45684, %rd47728, 63;
	and.b64  	%rd45685, %rd47727, 4294967295;
	add.s64 	%rd45686, %rd45684, %rd2979;
	sub.s64 	%rd47727, %rd45685, %rd45686;
	shr.u64 	%rd45687, %rd47727, 63;
	cvt.u32.u64 	%r6547, %rd45687;
	add.s32 	%r6548, %r1585, %r6547;
	sub.s32 	%r7104, %r7104, %r6548;
$L__BB0_1722:
	cvt.u64.u32 	%rd45688, %r6951;
	and.b64  	%rd45689, %rd47726, 4294967295;
	mul.lo.s64 	%rd45690, %rd45689, %rd45688;
	cvt.u32.u64 	%r6549, %rd45690;
	shr.u64 	%rd45691, %rd45690, 32;
	and.b64  	%rd45692, %rd47725, 4294967295;
	mad.lo.s64 	%rd45693, %rd45692, %rd45688, %rd45691;
	shr.u64 	%rd45694, %rd45693, 32;
	and.b64  	%rd45695, %rd47724, 4294967295;
	mad.lo.s64 	%rd45696, %rd45695, %rd45688, %rd45694;
	shr.u64 	%rd45697, %rd45696, 32;
	and.b64  	%rd45698, %rd47723, 4294967295;
	mad.lo.s64 	%rd45699, %rd45698, %rd45688, %rd45697;
	shr.u64 	%rd45700, %rd45699, 32;
	and.b64  	%rd45701, %rd47722, 4294967295;
	mad.lo.s64 	%rd45702, %rd45701, %rd45688, %rd45700;
	shr.u64 	%rd45703, %rd45702, 32;
	and.b64  	%rd45704, %rd47721, 4294967295;
	mad.lo.s64 	%rd45705, %rd45704, %rd45688, %rd45703;
	shr.u64 	%rd45706, %rd45705, 32;
	and.b64  	%rd45707, %rd47720, 4294967295;
	mad.lo.s64 	%rd45708, %rd45707, %rd45688, %rd45706;
	shr.u64 	%rd45709, %rd45708, 32;
	mul.wide.u32 	%rd45710, %r7103, %r6951;
	add.s64 	%rd45711, %rd45709, %rd45710;
	shr.u64 	%rd45712, %rd45711, 32;
	cvt.u64.u32 	%rd45713, %r6950;
	and.b64  	%rd45714, %rd45693, 4294967295;
	mad.lo.s64 	%rd45715, %rd45689, %rd45713, %rd45714;
	shr.u64 	%rd45716, %rd45715, 32;
	and.b64  	%rd45717, %rd45696, 4294967295;
	add.s64 	%rd45718, %rd45716, %rd45717;
	mad.lo.s64 	%rd45719, %rd45692, %rd45713, %rd45718;
	shr.u64 	%rd45720, %rd45719, 32;
	and.b64  	%rd45721, %rd45699, 4294967295;
	add.s64 	%rd45722, %rd45720, %rd45721;
	mad.lo.s64 	%rd45723, %rd45695, %rd45713, %rd45722;
	shr.u64 	%rd45724, %rd45723, 32;
	and.b64  	%rd45725, %rd45702, 4294967295;
	add.s64 	%rd45726, %rd45724, %rd45725;
	mad.lo.s64 	%rd45727, %rd45698, %rd45713, %rd45726;
	shr.u64 	%rd45728, %rd45727, 32;
	and.b64  	%rd45729, %rd45705, 4294967295;
	add.s64 	%rd45730, %rd45728, %rd45729;
	mad.lo.s64 	%rd45731, %rd45701, %rd45713, %rd45730;
	shr.u64 	%rd45732, %rd45731, 32;
	and.b64  	%rd45733, %rd45708, 4294967295;
	add.s64 	%rd45734, %rd45732, %rd45733;
	mad.lo.s64 	%rd45735, %rd45704, %rd45713, %rd45734;
	shr.u64 	%rd45736, %rd45735, 32;
	and.b64  	%rd45737, %rd45711, 4294967295;
	add.s64 	%rd45738, %rd45736, %rd45737;
	mad.lo.s64 	%rd45739, %rd45707, %rd45713, %rd45738;
	shr.u64 	%rd45740, %rd45739, 32;
	mul.wide.u32 	%rd45741, %r7103, %r6950;
	add.s64 	%rd45742, %rd45740, %rd45712;
	add.s64 	%rd45743, %rd45742, %rd45741;
	shr.u64 	%rd45744, %rd45743, 32;
	cvt.u64.u32 	%rd45745, %r6949;
	and.b64  	%rd45746, %rd45719, 4294967295;
	mad.lo.s64 	%rd45747, %rd45689, %rd45745, %rd45746;
	shr.u64 	%rd45748, %rd45747, 32;
	and.b64  	%rd45749, %rd45723, 4294967295;
	add.s64 	%rd45750, %rd45748, %rd45749;
	mad.lo.s64 	%rd45751, %rd45692, %rd45745, %rd45750;
	shr.u64 	%rd45752, %rd45751, 32;
	and.b64  	%rd45753, %rd45727, 4294967295;
	add.s64 	%rd45754, %rd45752, %rd45753;
	mad.lo.s64 	%rd45755, %rd45695, %rd45745, %rd45754;
	shr.u64 	%rd45756, %rd45755, 32;
	and.b64  	%rd45757, %rd45731, 4294967295;
	add.s64 	%rd45758, %rd45756, %rd45757;
	mad.lo.s64 	%rd45759, %rd45698, %rd45745, %rd45758;
	shr.u64 	%rd45760, %rd45759, 32;
	and.b64  	%rd45761, %rd45735, 4294967295;
	add.s64 	%rd45762, %rd45760, %rd45761;
	mad.lo.s64 	%rd45763, %rd45701, %rd45745, %rd45762;
	shr.u64 	%rd45764, %rd45763, 32;
	and.b64  	%rd45765, %rd45739, 4294967295;
	add.s64 	%rd45766, %rd45764, %rd45765;
	mad.lo.s64 	%rd45767, %rd45704, %rd45745, %rd45766;
	shr.u64 	%rd45768, %rd45767, 32;
	and.b64  	%rd45769, %rd45743, 4294967295;
	add.s64 	%rd45770, %rd45768, %rd45769;
	mad.lo.s64 	%rd45771, %rd45707, %rd45745, %rd45770;
	shr.u64 	%rd45772, %rd45771, 32;
	mul.wide.u32 	%rd45773, %r7103, %r6949;
	add.s64 	%rd45774, %rd45772, %rd45744;
	add.s64 	%rd45775, %rd45774, %rd45773;
	shr.u64 	%rd45776, %rd45775, 32;
	cvt.u64.u32 	%rd45777, %r6948;
	and.b64  	%rd45778, %rd45751, 4294967295;
	mad.lo.s64 	%rd45779, %rd45689, %rd45777, %rd45778;
	shr.u64 	%rd45780, %rd45779, 32;
	and.b64  	%rd45781, %rd45755, 4294967295;
	add.s64 	%rd45782, %rd45780, %rd45781;
	mad.lo.s64 	%rd45783, %rd45692, %rd45777, %rd45782;
	shr.u64 	%rd45784, %rd45783, 32;
	and.b64  	%rd45785, %rd45759, 4294967295;
	add.s64 	%rd45786, %rd45784, %rd45785;
	mad.lo.s64 	%rd45787, %rd45695, %rd45777, %rd45786;
	shr.u64 	%rd45788, %rd45787, 32;
	and.b64  	%rd45789, %rd45763, 4294967295;
	add.s64 	%rd45790, %rd45788, %rd45789;
	mad.lo.s64 	%rd45791, %rd45698, %rd45777, %rd45790;
	shr.u64 	%rd45792, %rd45791, 32;
	and.b64  	%rd45793, %rd45767, 4294967295;
	add.s64 	%rd45794, %rd45792, %rd45793;
	mad.lo.s64 	%rd45795, %rd45701, %rd45777, %rd45794;
	shr.u64 	%rd45796, %rd45795, 32;
	and.b64  	%rd45797, %rd45771, 4294967295;
	add.s64 	%rd45798, %rd45796, %rd45797;
	mad.lo.s64 	%rd45799, %rd45704, %rd45777, %rd45798;
	shr.u64 	%rd45800, %rd45799, 32;
	and.b64  	%rd45801, %rd45775, 4294967295;
	add.s64 	%rd45802, %rd45800, %rd45801;
	mad.lo.s64 	%rd45803, %rd45707, %rd45777, %rd45802;
	shr.u64 	%rd45804, %rd45803, 32;
	mul.wide.u32 	%rd45805, %r7103, %r6948;
	add.s64 	%rd45806, %rd45804, %rd45776;
	add.s64 	%rd45807, %rd45806, %rd45805;
	shr.u64 	%rd45808, %rd45807, 32;
	cvt.u64.u32 	%rd45809, %r6947;
	and.b64  	%rd45810, %rd45783, 4294967295;
	mad.lo.s64 	%rd45811, %rd45689, %rd45809, %rd45810;
	shr.u64 	%rd45812, %rd45811, 32;
	and.b64  	%rd45813, %rd45787, 4294967295;
	add.s64 	%rd45814, %rd45812, %rd45813;
	mad.lo.s64 	%rd45815, %rd45692, %rd45809, %rd45814;
	shr.u64 	%rd45816, %rd45815, 32;
	and.b64  	%rd45817, %rd45791, 4294967295;
	add.s64 	%rd45818, %rd45816, %rd45817;
	mad.lo.s64 	%rd45819, %rd45695, %rd45809, %rd45818;
	shr.u64 	%rd45820, %rd45819, 32;
	and.b64  	%rd45821, %rd45795, 4294967295;
	add.s64 	%rd45822, %rd45820, %rd45821;
	mad.lo.s64 	%rd45823, %rd45698, %rd45809, %rd45822;
	shr.u64 	%rd45824, %rd45823, 32;
	and.b64  	%rd45825, %rd45799, 4294967295;
	add.s64 	%rd45826, %rd45824, %rd45825;
	mad.lo.s64 	%rd45827, %rd45701, %rd45809, %rd45826;
	shr.u64 	%rd45828, %rd45827, 32;
	and.b64  	%rd45829, %rd45803, 4294967295;
	add.s64 	%rd45830, %rd45828, %rd45829;
	mad.lo.s64 	%rd45831, %rd45704, %rd45809, %rd45830;
	shr.u64 	%rd45832, %rd45831, 32;
	and.b64  	%rd45833, %rd45807, 4294967295;
	add.s64 	%rd45834, %rd45832, %rd45833;
	mad.lo.s64 	%rd45835, %rd45707, %rd45809, %rd45834;
	shr.u64 	%rd45836, %rd45835, 32;
	mul.wide.u32 	%rd45837, %r7103, %r6947;
	add.s64 	%rd45838, %rd45836, %rd45808;
	add.s64 	%rd45839, %rd45838, %rd45837;
	shr.u64 	%rd45840, %rd45839, 32;
	cvt.u64.u32 	%rd45841, %r6946;
	and.b64  	%rd45842, %rd45815, 4294967295;
	mad.lo.s64 	%rd45843, %rd45689, %rd45841, %rd45842;
	shr.u64 	%rd45844, %rd45843, 32;
	and.b64  	%rd45845, %rd45819, 4294967295;
	add.s64 	%rd45846, %rd45844, %rd45845;
	mad.lo.s64 	%rd45847, %rd45692, %rd45841, %rd45846;
	shr.u64 	%rd45848, %rd45847, 32;
	and.b64  	%rd45849, %rd45823, 4294967295;
	add.s64 	%rd45850, %rd45848, %rd45849;
	mad.lo.s64 	%rd45851, %rd45695, %rd45841, %rd45850;
	shr.u64 	%rd45852, %rd45851, 32;
	and.b64  	%rd45853, %rd45827, 4294967295;
	add.s64 	%rd45854, %rd45852, %rd45853;
	mad.lo.s64 	%rd45855, %rd45698, %rd45841, %rd45854;
	shr.u64 	%rd45856, %rd45855, 32;
	and.b64  	%rd45857, %rd45831, 4294967295;
	add.s64 	%rd45858, %rd45856, %rd45857;
	mad.lo.s64 	%rd45859, %rd45701, %rd45841, %rd45858;
	shr.u64 	%rd45860, %rd45859, 32;
	and.b64  	%rd45861, %rd45835, 4294967295;
	add.s64 	%rd45862, %rd45860, %rd45861;
	mad.lo.s64 	%rd45863, %rd45704, %rd45841, %rd45862;
	shr.u64 	%rd45864, %rd45863, 32;
	and.b64  	%rd45865, %rd45839, 4294967295;
	add.s64 	%rd45866, %rd45864, %rd45865;
	mad.lo.s64 	%rd45867, %rd45707, %rd45841, %rd45866;
	shr.u64 	%rd45868, %rd45867, 32;
	mul.wide.u32 	%rd45869, %r7103, %r6946;
	add.s64 	%rd45870, %rd45868, %rd45840;
	add.s64 	%rd45871, %rd45870, %rd45869;
	shr.u64 	%rd45872, %rd45871, 32;
	cvt.u64.u32 	%rd45873, %r6945;
	and.b64  	%rd45874, %rd45847, 4294967295;
	mad.lo.s64 	%rd45875, %rd45689, %rd45873, %rd45874;
	shr.u64 	%rd45876, %rd45875, 32;
	and.b64  	%rd45877, %rd45851, 4294967295;
	add.s64 	%rd45878, %rd45876, %rd45877;
	mad.lo.s64 	%rd45879, %rd45692, %rd45873, %rd45878;
	shr.u64 	%rd45880, %rd45879, 32;
	and.b64  	%rd45881, %rd45855, 4294967295;
	add.s64 	%rd45882, %rd45880, %rd45881;
	mad.lo.s64 	%rd45883, %rd45695, %rd45873, %rd45882;
	shr.u64 	%rd45884, %rd45883, 32;
	and.b64  	%rd45885, %rd45859, 4294967295;
	add.s64 	%rd45886, %rd45884, %rd45885;
	mad.lo.s64 	%rd45887, %rd45698, %rd45873, %rd45886;
	shr.u64 	%rd45888, %rd45887, 32;
	and.b64  	%rd45889, %rd45863, 4294967295;
	add.s64 	%rd45890, %rd45888, %rd45889;
	mad.lo.s64 	%rd45891, %rd45701, %rd45873, %rd45890;
	shr.u64 	%rd45892, %rd45891, 32;
	and.b64  	%rd45893, %rd45867, 4294967295;
	add.s64 	%rd45894, %rd45892, %rd45893;
	mad.lo.s64 	%rd45895, %rd45704, %rd45873, %rd45894;
	shr.u64 	%rd45896, %rd45895, 32;
	and.b64  	%rd45897, %rd45871, 4294967295;
	add.s64 	%rd45898, %rd45896, %rd45897;
	mad.lo.s64 	%rd45899, %rd45707, %rd45873, %rd45898;
	shr.u64 	%rd45900, %rd45899, 32;
	mul.wide.u32 	%rd45901, %r7103, %r6945;
	add.s64 	%rd45902, %rd45900, %rd45872;
	add.s64 	%rd45903, %rd45902, %rd45901;
	shr.u64 	%rd45904, %rd45903, 32;
	cvt.u64.u32 	%rd45905, %r6944;
	and.b64  	%rd45906, %rd45879, 4294967295;
	mad.lo.s64 	%rd45907, %rd45689, %rd45905, %rd45906;
	shr.u64 	%rd45908, %rd45907, 32;
	and.b64  	%rd45909, %rd45883, 4294967295;
	add.s64 	%rd45910, %rd45908, %rd45909;
	mad.lo.s64 	%rd45911, %rd45692, %rd45905, %rd45910;
	shr.u64 	%rd45912, %rd45911, 32;
	and.b64  	%rd45913, %rd45887, 4294967295;
	add.s64 	%rd45914, %rd45912, %rd45913;
	mad.lo.s64 	%rd45915, %rd45695, %rd45905, %rd45914;
	shr.u64 	%rd45916, %rd45915, 32;
	and.b64  	%rd45917, %rd45891, 4294967295;
	add.s64 	%rd45918, %rd45916, %rd45917;
	mad.lo.s64 	%rd45919, %rd45698, %rd45905, %rd45918;
	shr.u64 	%rd45920, %rd45919, 32;
	and.b64  	%rd45921, %rd45895, 4294967295;
	add.s64 	%rd45922, %rd45920, %rd45921;
	mad.lo.s64 	%rd45923, %rd45701, %rd45905, %rd45922;
	shr.u64 	%rd45924, %rd45923, 32;
	and.b64  	%rd45925, %rd45899, 4294967295;
	add.s64 	%rd45926, %rd45924, %rd45925;
	mad.lo.s64 	%rd45927, %rd45704, %rd45905, %rd45926;
	shr.u64 	%rd45928, %rd45927, 32;
	and.b64  	%rd45929, %rd45903, 4294967295;
	add.s64 	%rd45930, %rd45928, %rd45929;
	mad.lo.s64 	%rd45931, %rd45707, %rd45905, %rd45930;
	shr.u64 	%rd45932, %rd45931, 32;
	mul.wide.u32 	%rd45933, %r7103, %r6944;
	add.s64 	%rd45934, %rd45932, %rd45904;
	add.s64 	%rd45935, %rd45934, %rd45933;
	{ .reg .b32 tmp; mov.b64 {tmp, %r6550}, %rd45935; }
	mul.lo.s32 	%r6551, %r1584, %r6549;
	cvt.u64.u32 	%rd45936, %r6551;
	and.b64  	%rd45937, %rd45690, 4294967295;
	mad.lo.s64 	%rd45938, %rd2973, %rd45936, %rd45937;
	shr.u64 	%rd45939, %rd45938, 32;
	and.b64  	%rd45940, %rd45715, 4294967295;
	add.s64 	%rd45941, %rd45939, %rd45940;
	mad.lo.s64 	%rd45942, %rd2974, %rd45936, %rd45941;
	cvt.u32.u64 	%r6552, %rd45942;
	shr.u64 	%rd45943, %rd45942, 32;
	and.b64  	%rd45944, %rd45747, 4294967295;
	add.s64 	%rd45945, %rd45943, %rd45944;
	mad.lo.s64 	%rd45946, %rd2975, %rd45936, %rd45945;
	shr.u64 	%rd45947, %rd45946, 32;
	and.b64  	%rd45948, %rd45779, 4294967295;
	add.s64 	%rd45949, %rd45947, %rd45948;
	mad.lo.s64 	%rd45950, %rd2976, %rd45936, %rd45949;
	shr.u64 	%rd45951, %rd45950, 32;
	and.b64  	%rd45952, %rd45811, 4294967295;
	add.s64 	%rd45953, %rd45951, %rd45952;
	mad.lo.s64 	%rd45954, %rd2977, %rd45936, %rd45953;
	shr.u64 	%rd45955, %rd45954, 32;
	and.b64  	%rd45956, %rd45843, 4294967295;
	add.s64 	%rd45957, %rd45955, %rd45956;
	mad.lo.s64 	%rd45958, %rd2978, %rd45936, %rd45957;
	shr.u64 	%rd45959, %rd45958, 32;
	and.b64  	%rd45960, %rd45875, 4294967295;
	add.s64 	%rd45961, %rd45959, %rd45960;
	mad.lo.s64 	%rd45962, %rd2979, %rd45936, %rd45961;
	shr.u64 	%rd45963, %rd45962, 32;
	mul.wide.u32 	%rd45964, %r1585, %r6551;
	and.b64  	%rd45965, %rd45907, 4294967295;
	add.s64 	%rd45966, %rd45963, %rd45965;
	add.s64 	%rd45967, %rd45966, %rd45964;
	shr.u64 	%rd45968, %rd45967, 32;
	and.b64  	%rd45969, %rd45911, 4294967295;
	add.s64 	%rd45970, %rd45968, %rd45969;
	shr.u64 	%rd45971, %rd45970, 32;
	and.b64  	%rd45972, %rd45915, 4294967295;
	add.s64 	%rd45973, %rd45971, %rd45972;
	shr.u64 	%rd45974, %rd45973, 32;
	and.b64  	%rd45975, %rd45919, 4294967295;
	add.s64 	%rd45976, %rd45974, %rd45975;
	shr.u64 	%rd45977, %rd45976, 32;
	and.b64  	%rd45978, %rd45923, 4294967295;
	add.s64 	%rd45979, %rd45977, %rd45978;
	shr.u64 	%rd45980, %rd45979, 32;
	and.b64  	%rd45981, %rd45927, 4294967295;
	add.s64 	%rd45982, %rd45980, %rd45981;
	shr.u64 	%rd45983, %rd45982, 32;
	and.b64  	%rd45984, %rd45931, 4294967295;
	add.s64 	%rd45985, %rd45983, %rd45984;
	shr.u64 	%rd45986, %rd45985, 32;
	and.b64  	%rd45987, %rd45935, 4294967295;
	add.s64 	%rd45988, %rd45986, %rd45987;
	{ .reg .b32 tmp; mov.b64 {tmp, %r6553}, %rd45988; }
	add.s32 	%r6554, %r6550, %r6553;
	mul.lo.s32 	%r6555, %r1584, %r6552;
	cvt.u64.u32 	%rd45989, %r6555;
	and.b64  	%rd45990, %rd45942, 4294967295;
	mad.lo.s64 	%rd45991, %rd2973, %rd45989, %rd45990;
	shr.u64 	%rd45992, %rd45991, 32;
	and.b64  	%rd45993, %rd45946, 4294967295;
	add.s64 	%rd45994, %rd45992, %rd45993;
	mad.lo.s64 	%rd45995, %rd2974, %rd45989, %rd45994;
	cvt.u32.u64 	%r6556, %rd45995;
	shr.u64 	%rd45996, %rd45995, 32;
	and.b64  	%rd45997, %rd45950, 4294967295;
	add.s64 	%rd45998, %rd45996, %rd45997;
	mad.lo.s64 	%rd45999, %rd2975, %rd45989, %rd45998;
	shr.u64 	%rd46000, %rd45999, 32;
	and.b64  	%rd46001, %rd45954, 4294967295;
	add.s64 	%rd46002, %rd46000, %rd46001;
	mad.lo.s64 	%rd46003, %rd2976, %rd45989, %rd46002;
	shr.u64 	%rd46004, %rd46003, 32;
	and.b64  	%rd46005, %rd45958, 4294967295;
	add.s64 	%rd46006, %rd46004, %rd46005;
	mad.lo.s64 	%rd46007, %rd2977, %rd45989, %rd46006;
	shr.u64 	%rd46008, %rd46007, 32;
	and.b64  	%rd46009, %rd45962, 4294967295;
	add.s64 	%rd46010, %rd46008, %rd46009;
	mad.lo.s64 	%rd46011, %rd2978, %rd45989, %rd46010;
	shr.u64 	%rd46012, %rd46011, 32;
	and.b64  	%rd46013, %rd45967, 4294967295;
	add.s64 	%rd46014, %rd46012, %rd46013;
	mad.lo.s64 	%rd46015, %rd2979, %rd45989, %rd46014;
	shr.u64 	%rd46016, %rd46015, 32;
	mul.wide.u32 	%rd46017, %r1585, %r6555;
	and.b64  	%rd46018, %rd45970, 4294967295;
	add.s64 	%rd46019, %rd46016, %rd46018;
	add.s64 	%rd46020, %rd46019, %rd46017;
	shr.u64 	%rd46021, %rd46020, 32;
	and.b64  	%rd46022, %rd45973, 4294967295;
	add.s64 	%rd46023, %rd46021, %rd46022;
	shr.u64 	%rd46024, %rd46023, 32;
	and.b64  	%rd46025, %rd45976, 4294967295;
	add.s64 	%rd46026, %rd46024, %rd46025;
	shr.u64 	%rd46027, %rd46026, 32;
	and.b64  	%rd46028, %rd45979, 4294967295;
	add.s64 	%rd46029, %rd46027, %rd46028;
	shr.u64 	%rd46030, %rd46029, 32;
	and.b64  	%rd46031, %rd45982, 4294967295;
	add.s64 	%rd46032, %rd46030, %rd46031;
	shr.u64 	%rd46033, %rd46032, 32;
	and.b64  	%rd46034, %rd45985, 4294967295;
	add.s64 	%rd46035, %rd46033, %rd46034;
	shr.u64 	%rd46036, %rd46035, 32;
	and.b64  	%rd46037, %rd45988, 4294967295;
	add.s64 	%rd46038, %rd46036, %rd46037;
	{ .reg .b32 tmp; mov.b64 {tmp, %r6557}, %rd46038; }
	add.s32 	%r6558, %r6554, %r6557;
	mul.lo.s32 	%r6559, %r1584, %r6556;
	cvt.u64.u32 	%rd46039, %r6559;
	and.b64  	%rd46040, %rd45995, 4294967295;
	mad.lo.s64 	%rd46041, %rd2973, %rd46039, %rd46040;
	shr.u64 	%rd46042, %rd46041, 32;
	and.b64  	%rd46043, %rd45999, 4294967295;
	add.s64 	%rd46044, %rd46042, %rd46043;
	mad.lo.s64 	%rd46045, %rd2974, %rd46039, %rd46044;
	cvt.u32.u64 	%r6560, %rd46045;
	shr.u64 	%rd46046, %rd46045, 32;
	and.b64  	%rd46047, %rd46003, 4294967295;
	add.s64 	%rd46048, %rd46046, %rd46047;
	mad.lo.s64 	%rd46049, %rd2975, %rd46039, %rd46048;
	shr.u64 	%rd46050, %rd46049, 32;
	and.b64  	%rd46051, %rd46007, 4294967295;
	add.s64 	%rd46052, %rd46050, %rd46051;
	mad.lo.s64 	%rd46053, %rd2976, %rd46039, %rd46052;
	shr.u64 	%rd46054, %rd46053, 32;
	and.b64  	%rd46055, %rd46011, 4294967295;
	add.s64 	%rd46056, %rd46054, %rd46055;
	mad.lo.s64 	%rd46057, %rd2977, %rd46039, %rd46056;
	shr.u64 	%rd46058, %rd46057, 32;
	and.b64  	%rd46059, %rd46015, 4294967295;
	add.s64 	%rd46060, %rd46058, %rd46059;
	mad.lo.s64 	%rd46061, %rd2978, %rd46039, %rd46060;
	shr.u64 	%rd46062, %rd46061, 32;
	and.b64  	%rd46063, %rd46020, 4294967295;
	add.s64 	%rd46064, %rd46062, %rd46063;
	mad.lo.s64 	%rd46065, %rd2979, %rd46039, %rd46064;
	shr.u64 	%rd46066, %rd46065, 32;
	mul.wide.u32 	%rd46067, %r1585, %r6559;
	and.b64  	%rd46068, %rd46023, 4294967295;
	add.s64 	%rd46069, %rd46066, %rd46068;
	add.s64 	%rd46070, %rd46069, %rd46067;
	shr.u64 	%rd46071, %rd46070, 32;
	and.b64  	%rd46072, %rd46026, 4294967295;
	add.s64 	%rd46073, %rd46071, %rd46072;
	shr.u64 	%rd46074, %rd46073, 32;
	and.b64  	%rd46075, %rd46029, 4294967295;
	add.s64 	%rd46076, %rd46074, %rd46075;
	shr.u64 	%rd46077, %rd46076, 32;
	and.b64  	%rd46078, %rd46032, 4294967295;
	add.s64 	%rd46079, %rd46077, %rd46078;
	shr.u64 	%rd46080, %rd46079, 32;
	and.b64  	%rd46081, %rd46035, 4294967295;
	add.s64 	%rd46082, %rd46080, %rd46081;
	shr.u64 	%rd46083, %rd46082, 32;
	and.b64  	%rd46084, %rd46038, 4294967295;
	add.s64 	%rd46085, %rd46083, %rd46084;
	{ .reg .b32 tmp; mov.b64 {tmp, %r6561}, %rd46085; }
	add.s32 	%r6562, %r6558, %r6561;
	mul.lo.s32 	%r6563, %r1584, %r6560;
	cvt.u64.u32 	%rd46086, %r6563;
	and.b64  	%rd46087, %rd46045, 4294967295;
	mad.lo.s64 	%rd46088, %rd2973, %rd46086, %rd46087;
	shr.u64 	%rd46089, %rd46088, 32;
	and.b64  	%rd46090, %rd46049, 4294967295;
	add.s64 	%rd46091, %rd46089, %rd46090;
	mad.lo.s64 	%rd46092, %rd2974, %rd46086, %rd46091;
	cvt.u32.u64 	%r6564, %rd46092;
	shr.u64 	%rd46093, %rd46092, 32;
	and.b64  	%rd46094, %rd46053, 4294967295;
	add.s64 	%rd46095, %rd46093, %rd46094;
	mad.lo.s64 	%rd46096, %rd2975, %rd46086, %rd46095;
	shr.u64 	%rd46097, %rd46096, 32;
	and.b64  	%rd46098, %rd46057, 4294967295;
	add.s64 	%rd46099, %rd46097, %rd46098;
	mad.lo.s64 	%rd46100, %rd2976, %rd46086, %rd46099;
	shr.u64 	%rd46101, %rd46100, 32;
	and.b64  	%rd46102, %rd46061, 4294967295;
	add.s64 	%rd46103, %rd46101, %rd46102;
	mad.lo.s64 	%rd46104, %rd2977, %rd46086, %rd46103;
	shr.u64 	%rd46105, %rd46104, 32;
	and.b64  	%rd46106, %rd46065, 4294967295;
	add.s64 	%rd46107, %rd46105, %rd46106;
	mad.lo.s64 	%rd46108, %rd2978, %rd46086, %rd46107;
	shr.u64 	%rd46109, %rd46108, 32;
	and.b64  	%rd46110, %rd46070, 4294967295;
	add.s64 	%rd46111, %rd46109, %rd46110;
	mad.lo.s64 	%rd46112, %rd2979, %rd46086, %rd46111;
	shr.u64 	%rd46113, %rd46112, 32;
	mul.wide.u32 	%rd46114, %r1585, %r6563;
	and.b64  	%rd46115, %rd46073, 4294967295;
	add.s64 	%rd46116, %rd46113, %rd46115;
	add.s64 	%rd46117, %rd46116, %rd46114;
	shr.u64 	%rd46118, %rd46117, 32;
	and.b64  	%rd46119, %rd46076, 4294967295;
	add.s64 	%rd46120, %rd46118, %rd46119;
	shr.u64 	%rd46121, %rd46120, 32;
	and.b64  	%rd46122, %rd46079, 4294967295;
	add.s64 	%rd46123, %rd46121, %rd46122;
	shr.u64 	%rd46124, %rd46123, 32;
	and.b64  	%rd46125, %rd46082, 4294967295;
	add.s64 	%rd46126, %rd46124, %rd46125;
	shr.u64 	%rd46127, %rd46126, 32;
	and.b64  	%rd46128, %rd46085, 4294967295;
	add.s64 	%rd46129, %rd46127, %rd46128;
	{ .reg .b32 tmp; mov.b64 {tmp, %r6565}, %rd46129; }
	add.s32 	%r6566, %r6562, %r6565;
	mul.lo.s32 	%r6567, %r1584, %r6564;
	cvt.u64.u32 	%rd46130, %r6567;
	and.b64  	%rd46131, %rd46092, 4294967295;
	mad.lo.s64 	%rd46132, %rd2973, %rd46130, %rd46131;
	shr.u64 	%rd46133, %rd46132, 32;
	and.b64  	%rd46134, %rd46096, 4294967295;
	add.s64 	%rd46135, %rd46133, %rd46134;
	mad.lo.s64 	%rd46136, %rd2974, %rd46130, %rd46135;
	cvt.u32.u64 	%r6568, %rd46136;
	shr.u64 	%rd46137, %rd46136, 32;
	and.b64  	%rd46138, %rd46100, 4294967295;
	add.s64 	%rd46139, %rd46137, %rd46138;
	mad.lo.s64 	%rd46140, %rd2975, %rd46130, %rd46139;
	shr.u64 	%rd46141, %rd46140, 32;
	and.b64  	%rd46142, %rd46104, 4294967295;
	add.s64 	%rd46143, %rd46141, %rd46142;
	mad.lo.s64 	%rd46144, %rd2976, %rd46130, %rd46143;
	shr.u64 	%rd46145, %rd46144, 32;
	and.b64  	%rd46146, %rd46108, 4294967295;
	add.s64 	%rd46147, %rd46145, %rd46146;
	mad.lo.s64 	%rd46148, %rd2977, %rd46130, %rd46147;
	shr.u64 	%rd46149, %rd46148, 32;
	and.b64  	%rd46150, %rd46112, 4294967295;
	add.s64 	%rd46151, %rd46149, %rd46150;
	mad.lo.s64 	%rd46152, %rd2978, %rd46130, %rd46151;
	shr.u64 	%rd46153, %rd46152, 32;
	and.b64  	%rd46154, %rd46117, 4294967295;
	add.s64 	%rd46155, %rd46153, %rd46154;
	mad.lo.s64 	%rd46156, %rd2979, %rd46130, %rd46155;
	shr.u64 	%rd46157, %rd46156, 32;
	mul.wide.u32 	%rd46158, %r1585, %r6567;
	and.b64  	%rd46159, %rd46120, 4294967295;
	add.s64 	%rd46160, %rd46157, %rd46159;
	add.s64 	%rd46161, %rd46160, %rd46158;
	shr.u64 	%rd46162, %rd46161, 32;
	and.b64  	%rd46163, %rd46123, 4294967295;
	add.s64 	%rd46164, %rd46162, %rd46163;
	shr.u64 	%rd46165, %rd46164, 32;
	and.b64  	%rd46166, %rd46126, 4294967295;
	add.s64 	%rd46167, %rd46165, %rd46166;
	shr.u64 	%rd46168, %rd46167, 32;
	and.b64  	%rd46169, %rd46129, 4294967295;
	add.s64 	%rd46170, %rd46168, %rd46169;
	{ .reg .b32 tmp; mov.b64 {tmp, %r6569}, %rd46170; }
	add.s32 	%r6570, %r6566, %r6569;
	mul.lo.s32 	%r6571, %r1584, %r6568;
	cvt.u64.u32 	%rd46171, %r6571;
	and.b64  	%rd46172, %rd46136, 4294967295;
	mad.lo.s64 	%rd46173, %rd2973, %rd46171, %rd46172;
	shr.u64 	%rd46174, %rd46173, 32;
	and.b64  	%rd46175, %rd46140, 4294967295;
	add.s64 	%rd46176, %rd46174, %rd46175;
	mad.lo.s64 	%rd46177, %rd2974, %rd46171, %rd46176;
	cvt.u32.u64 	%r6572, %rd46177;
	shr.u64 	%rd46178, %rd46177, 32;
	and.b64  	%rd46179, %rd46144, 4294967295;
	add.s64 	%rd46180, %rd46178, %rd46179;
	mad.lo.s64 	%rd46181, %rd2975, %rd46171, %rd46180;
	shr.u64 	%rd46182, %rd46181, 32;
	and.b64  	%rd46183, %rd46148, 4294967295;
	add.s64 	%rd46184, %rd46182, %rd46183;
	mad.lo.s64 	%rd46185, %rd2976, %rd46171, %rd46184;
	shr.u64 	%rd46186, %rd46185, 32;
	and.b64  	%rd46187, %rd46152, 4294967295;
	add.s64 	%rd46188, %rd46186, %rd46187;
	mad.lo.s64 	%rd46189, %rd2977, %rd46171, %rd46188;
	shr.u64 	%rd46190, %rd46189, 32;
	and.b64  	%rd46191, %rd46156, 4294967295;
	add.s64 	%rd46192, %rd46190, %rd46191;
	mad.lo.s64 	%rd46193, %rd2978, %rd46171, %rd46192;
	shr.u64 	%rd46194, %rd46193, 32;
	and.b64  	%rd46195, %rd46161, 4294967295;
	add.s64 	%rd46196, %rd46194, %rd46195;
	mad.lo.s64 	%rd46197, %rd2979, %rd46171, %rd46196;
	shr.u64 	%rd46198, %rd46197, 32;
	mul.wide.u32 	%rd46199, %r1585, %r6571;
	and.b64  	%rd46200, %rd46164, 4294967295;
	add.s64 	%rd46201, %rd46198, %rd46200;
	add.s64 	%rd46202, %rd46201, %rd46199;
	shr.u64 	%rd46203, %rd46202, 32;
	and.b64  	%rd46204, %rd46167, 4294967295;
	add.s64 	%rd46205, %rd46203, %rd46204;
	shr.u64 	%rd46206, %rd46205, 32;
	and.b64  	%rd46207, %rd46170, 4294967295;
	add.s64 	%rd46208, %rd46206, %rd46207;
	{ .reg .b32 tmp; mov.b64 {tmp, %r6573}, %rd46208; }
	add.s32 	%r6574, %r6570, %r6573;
	mul.lo.s32 	%r6575, %r1584, %r6572;
	cvt.u64.u32 	%rd46209, %r6575;
	and.b64  	%rd46210, %rd46177, 4294967295;
	mad.lo.s64 	%rd46211, %rd2973, %rd46209, %rd46210;
	shr.u64 	%rd46212, %rd46211, 32;
	and.b64  	%rd46213, %rd46181, 4294967295;
	add.s64 	%rd46214, %rd46212, %rd46213;
	mad.lo.s64 	%rd46215, %rd2974, %rd46209, %rd46214;
	cvt.u32.u64 	%r6576, %rd46215;
	shr.u64 	%rd46216, %rd46215, 32;
	and.b64  	%rd46217, %rd46185, 4294967295;
	add.s64 	%rd46218, %rd46216, %rd46217;
	mad.lo.s64 	%rd46219, %rd2975, %rd46209, %rd46218;
	shr.u64 	%rd46220, %rd46219, 32;
	and.b64  	%rd46221, %rd46189, 4294967295;
	add.s64 	%rd46222, %rd46220, %rd46221;
	mad.lo.s64 	%rd46223, %rd2976, %rd46209, %rd46222;
	shr.u64 	%rd46224, %rd46223, 32;
	and.b64  	%rd46225, %rd46193, 4294967295;
	add.s64 	%rd46226, %rd46224, %rd46225;
	mad.lo.s64 	%rd46227, %rd2977, %rd46209, %rd46226;
	shr.u64 	%rd46228, %rd46227, 32;
	and.b64  	%rd46229, %rd46197, 4294967295;
	add.s64 	%rd46230, %rd46228, %rd46229;
	mad.lo.s64 	%rd46231, %rd2978, %rd46209, %rd46230;
	shr.u64 	%rd46232, %rd46231, 32;
	and.b64  	%rd46233, %rd46202, 4294967295;
	add.s64 	%rd46234, %rd46232, %rd46233;
	mad.lo.s64 	%rd46235, %rd2979, %rd46209, %rd46234;
	shr.u64 	%rd46236, %rd46235, 32;
	mul.wide.u32 	%rd46237, %r1585, %r6575;
	and.b64  	%rd46238, %rd46205, 4294967295;
	add.s64 	%rd46239, %rd46236, %rd46238;
	add.s64 	%rd46240, %rd46239, %rd46237;
	shr.u64 	%rd46241, %rd46240, 32;
	and.b64  	%rd46242, %rd46208, 4294967295;
	add.s64 	%rd46243, %rd46241, %rd46242;
	{ .reg .b32 tmp; mov.b64 {tmp, %r6577}, %rd46243; }
	add.s32 	%r6578, %r6574, %r6577;
	mul.lo.s32 	%r6579, %r1584, %r6576;
	cvt.u64.u32 	%rd46244, %r6579;
	and.b64  	%rd46245, %rd46215, 4294967295;
	mad.lo.s64 	%rd46246, %rd2973, %rd46244, %rd46245;
	shr.u64 	%rd46247, %rd46246, 32;
	and.b64  	%rd46248, %rd46219, 4294967295;
	add.s64 	%rd46249, %rd46247, %rd46248;
	mad.lo.s64 	%rd3072, %rd2974, %rd46244, %rd46249;
	cvt.u32.u64 	%r7107, %rd3072;
	shr.u64 	%rd46250, %rd3072, 32;
	and.b64  	%rd46251, %rd46223, 4294967295;
	add.s64 	%rd46252, %rd46250, %rd46251;
	mad.lo.s64 	%rd47738, %rd2975, %rd46244, %rd46252;
	cvt.u32.u64 	%r1709, %rd47738;
	shr.u64 	%rd46253, %rd47738, 32;
	and.b64  	%rd46254, %rd46227, 4294967295;
	add.s64 	%rd46255, %rd46253, %rd46254;
	mad.lo.s64 	%rd47737, %rd2976, %rd46244, %rd46255;
	cvt.u32.u64 	%r1710, %rd47737;
	shr.u64 	%rd46256, %rd47737, 32;
	and.b64  	%rd46257, %rd46231, 4294967295;
	add.s64 	%rd46258, %rd46256, %rd46257;
	mad.lo.s64 	%rd47736, %rd2977, %rd46244, %rd46258;
	cvt.u32.u64 	%r1711, %rd47736;
	shr.u64 	%rd46259, %rd47736, 32;
	and.b64  	%rd46260, %rd46235, 4294967295;
	add.s64 	%rd46261, %rd46259, %rd46260;
	mad.lo.s64 	%rd47735, %rd2978, %rd46244, %rd46261;
	cvt.u32.u64 	%r1712, %rd47735;
	shr.u64 	%rd46262, %rd47735, 32;
	and.b64  	%rd46263, %rd46240, 4294967295;
	add.s64 	%rd46264, %rd46262, %rd46263;
	mad.lo.s64 	%rd47734, %rd2979, %rd46244, %rd46264;
	cvt.u32.u64 	%r1713, %rd47734;
	shr.u64 	%rd46265, %rd47734, 32;
	mul.wide.u32 	%rd46266, %r1585, %r6579;
	and.b64  	%rd46267, %rd46243, 4294967295;
	add.s64 	%rd46268, %rd46265, %rd46267;
	add.s64 	%rd47733, %rd46268, %rd46266;
	cvt.u32.u64 	%r1714, %rd47733;
	{ .reg .b32 tmp; mov.b64 {tmp, %r6580}, %rd47733; }
	add.s32 	%r7106, %r6578, %r6580;
	setp.gt.u32 	%p1997, %r7106, %r1585;
	@%p1997 bra 	$L__BB0_1736;
	setp.lt.u32 	%p1998, %r7106, %r1585;
	@%p1998 bra 	$L__BB0_1737;
	cvt.u32.u64 	%r6581, %rd2979;
	setp.lt.u32 	%p1999, %r6581, %r1714;
	@%p1999 bra 	$L__BB0_1736;
	setp.gt.u32 	%p2000, %r6581, %r1714;
	@%p2000 bra 	$L__BB0_1737;
	cvt.u32.u64 	%r6583, %rd2978;
	setp.lt.u32 	%p2001, %r6583, %r1713;
	@%p2001 bra 	$L__BB0_1736;
	setp.gt.u32 	%p2002, %r6583, %r1713;
	@%p2002 bra 	$L__BB0_1737;
	cvt.u32.u64 	%r6585, %rd2977;
	setp.lt.u32 	%p2003, %r6585, %r1712;
	@%p2003 bra 	$L__BB0_1736;
	setp.gt.u32 	%p2004, %r6585, %r1712;
	@%p2004 bra 	$L__BB0_1737;
	cvt.u32.u64 	%r6587, %rd2976;
	setp.lt.u32 	%p2005, %r6587, %r1711;
	@%p2005 bra 	$L__BB0_1736;
	setp.gt.u32 	%p2006, %r6587, %r1711;
	@%p2006 bra 	$L__BB0_1737;
	cvt.u32.u64 	%r6589, %rd2975;
	setp.lt.u32 	%p2007, %r6589, %r1710;
	@%p2007 bra 	$L__BB0_1736;
	setp.gt.u32 	%p2008, %r6589, %r1710;
	@%p2008 bra 	$L__BB0_1737;
	cvt.u32.u64 	%r6591, %rd2974;
	setp.lt.u32 	%p2009, %r6591, %r1709;
	@%p2009 bra 	$L__BB0_1736;
	cvt.u32.u64 	%r6593, %rd2973;
	setp.gt.u32 	%p2010, %r6591, %r1709;
	setp.gt.u32 	%p2011, %r6593, %r7107;
	or.pred  	%p2012, %p2010, %p2011;
	@%p2012 bra 	$L__BB0_1737;
$L__BB0_1736:
	and.b64  	%rd46270, %rd3072, 4294967295;
	sub.s64 	%rd46271, %rd46270, %rd2973;
	shr.u64 	%rd46272, %rd46271, 63;
	cvt.u32.u64 	%r7107, %rd46271;
	and.b64  	%rd46273, %rd47738, 4294967295;
	add.s64 	%rd46274, %rd46272, %rd2974;
	sub.s64 	%rd47738, %rd46273, %rd46274;
	shr.u64 	%rd46275, %rd47738, 63;
	and.b64  	%rd46276, %rd47737, 4294967295;
	add.s64 	%rd46277, %rd46275, %rd2975;
	sub.s64 	%rd47737, %rd46276, %rd46277;
	shr.u64 	%rd46278, %rd47737, 63;
	and.b64  	%rd46279, %rd47736, 4294967295;
	add.s64 	%rd46280, %rd46278, %rd2976;
	sub.s64 	%rd47736, %rd46279, %rd46280;
	shr.u64 	%rd46281, %rd47736, 63;
	and.b64  	%rd46282, %rd47735, 4294967295;
	add.s64 	%rd46283, %rd46281, %rd2977;
	sub.s64 	%rd47735, %rd46282, %rd46283;
	shr.u64 	%rd46284, %rd47735, 63;
	and.b64  	%rd46285, %rd47734, 4294967295;
	add.s64 	%rd46286, %rd46284, %rd2978;
	sub.s64 	%rd47734, %rd46285, %rd46286;
	shr.u64 	%rd46287, %rd47734, 63;
	and.b64  	%rd46288, %rd47733, 4294967295;
	add.s64 	%rd46289, %rd46287, %rd2979;
	sub.s64 	%rd47733, %rd46288, %rd46289;
	shr.u64 	%rd46290, %rd47733, 63;
	cvt.u32.u64 	%r6594, %rd46290;
	add.s32 	%r6595, %r1585, %r6594;
	sub.s32 	%r7106, %r7106, %r6595;
$L__BB0_1737:
	and.b64  	%rd47752, %rd47732, 4294967295;
	and.b64  	%rd47751, %rd47731, 4294967295;
	and.b64  	%rd47750, %rd47730, 4294967295;
	and.b64  	%rd47749, %rd47729, 4294967295;
	and.b64  	%rd47748, %rd47728, 4294967295;
	and.b64  	%rd47747, %rd47727, 4294967295;
	cvt.u64.u32 	%rd47746, %r7104;
	and.b64  	%rd47745, %rd47738, 4294967295;
	and.b64  	%rd47744, %rd47737, 4294967295;
	and.b64  	%rd47743, %rd47736, 4294967295;
	and.b64  	%rd47742, %rd47735, 4294967295;
	and.b64  	%rd47741, %rd47734, 4294967295;
	and.b64  	%rd47740, %rd47733, 4294967295;
	cvt.u64.u32 	%rd47739, %r7106;
	mov.pred 	%p2048, -1;
$L__BB0_1738:
	mov.b32 	%r7110, 0;
	mov.b16 	%rs6, 2;
	not.pred 	%p2014, %p2048;
	mov.u32 	%r7111, %r7110;
	mov.u32 	%r7112, %r7110;
	mov.u32 	%r7113, %r7110;
	mov.u32 	%r7114, %r7110;
	mov.u32 	%r7115, %r7110;
	mov.u32 	%r7116, %r7110;
	mov.u32 	%r7117, %r7110;
	@%p2014 bra 	$L__BB0_1770;
	ld.const.u32 	%r1722, [MU_P];
	mul.lo.s32 	%r6597, %r1722, %r7105;
	ld.const.u32 	%r6598, [P_CONST];
	cvt.u64.u32 	%rd3119, %r6598;
	mul.wide.u32 	%rd46291, %r6598, %r6597;
	cvt.u64.u32 	%rd46292, %r7105;
	add.s64 	%rd46293, %rd46291, %rd46292;
	shr.u64 	%rd46294, %rd46293, 32;
	ld.const.u32 	%r6599, [P_CONST+4];
	cvt.u64.u32 	%rd3120, %r6599;
	mul.wide.u32 	%rd46295, %r6599, %r6597;
	add.s64 	%rd46296, %rd46294, %rd47752;
	add.s64 	%rd46297, %rd46296, %rd46295;
	cvt.u32.u64 	%r6600, %rd46297;
	shr.u64 	%rd46298, %rd46297, 32;
	ld.const.u32 	%r6601, [P_CONST+8];
	cvt.u64.u32 	%rd3121, %r6601;
	mul.wide.u32 	%rd46299, %r6601, %r6597;
	add.s64 	%rd46300, %rd46298, %rd47751;
	add.s64 	%rd46301, %rd46300, %rd46299;
	shr.u64 	%rd46302, %rd46301, 32;
	ld.const.u32 	%r6602, [P_CONST+12];
	cvt.u64.u32 	%rd3122, %r6602;
	mul.wide.u32 	%rd46303, %r6602, %r6597;
	add.s64 	%rd46304, %rd46302, %rd47750;
	add.s64 	%rd46305, %rd46304, %rd46303;
	shr.u64 	%rd46306, %rd46305, 32;
	ld.const.u32 	%r6603, [P_CONST+16];
	cvt.u64.u32 	%rd3123, %r6603;
	mul.wide.u32 	%rd46307, %r6603, %r6597;
	add.s64 	%rd46308, %rd46306, %rd47749;
	add.s64 	%rd46309, %rd46308, %rd46307;
	shr.u64 	%rd46310, %rd46309, 32;
	ld.const.u32 	%r6604, [P_CONST+20];
	cvt.u64.u32 	%rd3124, %r6604;
	mul.wide.u32 	%rd46311, %r6604, %r6597;
	add.s64 	%rd46312, %rd46310, %rd47748;
	add.s64 	%rd46313, %rd46312, %rd46311;
	shr.u64 	%rd46314, %rd46313, 32;
	ld.const.u32 	%r6605, [P_CONST+24];
	cvt.u64.u32 	%rd3125, %r6605;
	mul.wide.u32 	%rd46315, %r6605, %r6597;
	add.s64 	%rd46316, %rd46314, %rd47747;
	add.s64 	%rd46317, %rd46316, %rd46315;
	shr.u64 	%rd46318, %rd46317, 32;
	ld.const.u32 	%r1723, [P_CONST+28];
	mul.wide.u32 	%rd46319, %r1723, %r6597;
	add.s64 	%rd46320, %rd46318, %rd47746;
	add.s64 	%rd46321, %rd46320, %rd46319;
	shr.u64 	%rd46322, %rd46321, 32;
	mul.lo.s32 	%r6606, %r1722, %r6600;
	mul.wide.u32 	%rd46323, %r6598, %r6606;
	and.b64  	%rd46324, %rd46297, 4294967295;
	add.s64 	%rd46325, %rd46323, %rd46324;
	shr.u64 	%rd46326, %rd46325, 32;
	mul.wide.u32 	%rd46327, %r6599, %r6606;
	and.b64  	%rd46328, %rd46301, 4294967295;
	add.s64 	%rd46329, %rd46326, %rd46328;
	add.s64 	%rd46330, %rd46329, %rd46327;
	cvt.u32.u64 	%r6607, %rd46330;
	shr.u64 	%rd46331, %rd46330, 32;
	mul.wide.u32 	%rd46332, %r6601, %r6606;
	and.b64  	%rd46333, %rd46305, 4294967295;
	add.s64 	%rd46334, %rd46331, %rd46333;
	add.s64 	%rd46335, %rd46334, %rd46332;
	shr.u64 	%rd46336, %rd46335, 32;
	mul.wide.u32 	%rd46337, %r6602, %r6606;
	and.b64  	%rd46338, %rd46309, 4294967295;
	add.s64 	%rd46339, %rd46336, %rd46338;
	add.s64 	%rd46340, %rd46339, %rd46337;
	shr.u64 	%rd46341, %rd46340, 32;
	mul.wide.u32 	%rd46342, %r6603, %r6606;
	and.b64  	%rd46343, %rd46313, 4294967295;
	add.s64 	%rd46344, %rd46341, %rd46343;
	add.s64 	%rd46345, %rd46344, %rd46342;
	shr.u64 	%rd46346, %rd46345, 32;
	mul.wide.u32 	%rd46347, %r6604, %r6606;
	and.b64  	%rd46348, %rd46317, 4294967295;
	add.s64 	%rd46349, %rd46346, %rd46348;
	add.s64 	%rd46350, %rd46349, %rd46347;
	shr.u64 	%rd46351, %rd46350, 32;
	mul.wide.u32 	%rd46352, %r6605, %r6606;
	and.b64  	%rd46353, %rd46321, 4294967295;
	add.s64 	%rd46354, %rd46351, %rd46353;
	add.s64 	%rd46355, %rd46354, %rd46352;
	shr.u64 	%rd46356, %rd46355, 32;
	mul.wide.u32 	%rd46357, %r1723, %r6606;
	add.s64 	%rd46358, %rd46356, %rd46322;
	add.s64 	%rd46359, %rd46358, %rd46357;
	shr.u64 	%rd46360, %rd46359, 32;
	mul.lo.s32 	%r6608, %r1722, %r6607;
	mul.wide.u32 	%rd46361, %r6598, %r6608;
	and.b64  	%rd46362, %rd46330, 4294967295;
	add.s64 	%rd46363, %rd46361, %rd46362;
	shr.u64 	%rd46364, %rd46363, 32;
	mul.wide.u32 	%rd46365, %r6599, %r6608;
	and.b64  	%rd46366, %rd46335, 4294967295;
	add.s64 	%rd46367, %rd46364, %rd46366;
	add.s64 	%rd46368, %rd46367, %rd46365;
	cvt.u32.u64 	%r6609, %rd46368;
	shr.u64 	%rd46369, %rd46368, 32;
	mul.wide.u32 	%rd46370, %r6601, %r6608;
	and.b64  	%rd46371, %rd46340, 4294967295;
	add.s64 	%rd46372, %rd46369, %rd46371;
	add.s64 	%rd46373, %rd46372, %rd46370;
	shr.u64 	%rd46374, %rd46373, 32;
	mul.wide.u32 	%rd46375, %r6602, %r6608;
	and.b64  	%rd46376, %rd46345, 4294967295;
	add.s64 	%rd46377, %rd46374, %rd46376;
	add.s64 	%rd46378, %rd46377, %rd46375;
	shr.u64 	%rd46379, %rd46378, 32;
	mul.wide.u32 	%rd46380, %r6603, %r6608;
	and.b64  	%rd46381, %rd46350, 4294967295;
	add.s64 	%rd46382, %rd46379, %rd46381;
	add.s64 	%rd46383, %rd46382, %rd46380;
	shr.u64 	%rd46384, %rd46383, 32;
	mul.wide.u32 	%rd46385, %r6604, %r6608;
	and.b64  	%rd46386, %rd46355, 4294967295;
	add.s64 	%rd46387, %rd46384, %rd46386;
	add.s64 	%rd46388, %rd46387, %rd46385;
	shr.u64 	%rd46389, %rd46388, 32;
	mul.wide.u32 	%rd46390, %r6605, %r6608;
	and.b64  	%rd46391, %rd46359, 4294967295;
	add.s64 	%rd46392, %rd46389, %rd46391;
	add.s64 	%rd46393, %rd46392, %rd46390;
	shr.u64 	%rd46394, %rd46393, 32;
	mul.wide.u32 	%rd46395, %r1723, %r6608;
	add.s64 	%rd46396, %rd46394, %rd46360;
	add.s64 	%rd46397, %rd46396, %rd46395;
	shr.u64 	%rd46398, %rd46397, 32;
	mul.lo.s32 	%r6610, %r1722, %r6609;
	mul.wide.u32 	%rd46399, %r6598, %r6610;
	and.b64  	%rd46400, %rd46368, 4294967295;
	add.s64 	%rd46401, %rd46399, %rd46400;
	shr.u64 	%rd46402, %rd46401, 32;
	mul.wide.u32 	%rd46403, %r6599, %r6610;
	and.b64  	%rd46404, %rd46373, 4294967295;
	add.s64 	%rd46405, %rd46402, %rd46404;
	add.s64 	%rd46406, %rd46405, %rd46403;
	cvt.u32.u64 	%r6611, %rd46406;
	shr.u64 	%rd46407, %rd46406, 32;
	mul.wide.u32 	%rd46408, %r6601, %r6610;
	and.b64  	%rd46409, %rd46378, 4294967295;
	add.s64 	%rd46410, %rd46407, %rd46409;
	add.s64 	%rd46411, %rd46410, %rd46408;
	shr.u64 	%rd46412, %rd46411, 32;
	mul.wide.u32 	%rd46413, %r6602, %r6610;
	and.b64  	%rd46414, %rd46383, 4294967295;
	add.s64 	%rd46415, %rd46412, %rd46414;
	add.s64 	%rd46416, %rd46415, %rd46413;
	shr.u64 	%rd46417, %rd46416, 32;
	mul.wide.u32 	%rd46418, %r6603, %r6610;
	and.b64  	%rd46419, %rd46388, 4294967295;
	add.s64 	%rd46420, %rd46417, %rd46419;
	add.s64 	%rd46421, %rd46420, %rd46418;
	shr.u64 	%rd46422, %rd46421, 32;
	mul.wide.u32 	%rd46423, %r6604, %r6610;
	and.b64  	%rd46424, %rd46393, 4294967295;
	add.s64 	%rd46425, %rd46422, %rd46424;
	add.s64 	%rd46426, %rd46425, %rd46423;
	shr.u64 	%rd46427, %rd46426, 32;
	mul.wide.u32 	%rd46428, %r6605, %r6610;
	and.b64  	%rd46429, %rd46397, 4294967295;
	add.s64 	%rd46430, %rd46427, %rd46429;
	add.s64 	%rd46431, %rd46430, %rd46428;
	shr.u64 	%rd46432, %rd46431, 32;
	mul.wide.u32 	%rd46433, %r1723, %r6610;
	add.s64 	%rd46434, %rd46432, %rd46398;
	add.s64 	%rd46435, %rd46434, %rd46433;
	shr.u64 	%rd46436, %rd46435, 32;
	mul.lo.s32 	%r6612, %r1722, %r6611;
	mul.wide.u32 	%rd46437, %r6598, %r6612;
	and.b64  	%rd46438, %rd46406, 4294967295;
	add.s64 	%rd46439, %rd46437, %rd46438;
	shr.u64 	%rd46440, %rd46439, 32;
	mul.wide.u32 	%rd46441, %r6599, %r6612;
	and.b64  	%rd46442, %rd46411, 4294967295;
	add.s64 	%rd46443, %rd46440, %rd46442;
	add.s64 	%rd46444, %rd46443, %rd46441;
	cvt.u32.u64 	%r6613, %rd46444;
	shr.u64 	%rd46445, %rd46444, 32;
	mul.wide.u32 	%rd46446, %r6601, %r6612;
	and.b64  	%rd46447, %rd46416, 4294967295;
	add.s64 	%rd46448, %rd46445, %rd46447;
	add.s64 	%rd46449, %rd46448, %rd46446;
	shr.u64 	%rd46450, %rd46449, 32;
	mul.wide.u32 	%rd46451, %r6602, %r6612;
	and.b64  	%rd46452, %rd46421, 4294967295;
	add.s64 	%rd46453, %rd46450, %rd46452;
	add.s64 	%rd46454, %rd46453, %rd46451;
	shr.u64 	%rd46455, %rd46454, 32;
	mul.wide.u32 	%rd46456, %r6603, %r6612;
	and.b64  	%rd46457, %rd46426, 4294967295;
	add.s64 	%rd46458, %rd46455, %rd46457;
	add.s64 	%rd46459, %rd46458, %rd46456;
	shr.u64 	%rd46460, %rd46459, 32;
	mul.wide.u32 	%rd46461, %r6604, %r6612;
	and.b64  	%rd46462, %rd46431, 4294967295;
	add.s64 	%rd46463, %rd46460, %rd46462;
	add.s64 	%rd46464, %rd46463, %rd46461;
	shr.u64 	%rd46465, %rd46464, 32;
	mul.wide.u32 	%rd46466, %r6605, %r6612;
	and.b64  	%rd46467, %rd46435, 4294967295;
	add.s64 	%rd46468, %rd46465, %rd46467;
	add.s64 	%rd46469, %rd46468, %rd46466;
	shr.u64 	%rd46470, %rd46469, 32;
	mul.wide.u32 	%rd46471, %r1723, %r6612;
	add.s64 	%rd46472, %rd46470, %rd46436;
	add.s64 	%rd46473, %rd46472, %rd46471;
	shr.u64 	%rd46474, %rd46473, 32;
	mul.lo.s32 	%r6614, %r1722, %r6613;
	mul.wide.u32 	%rd46475, %r6598, %r6614;
	and.b64  	%rd46476, %rd46444, 4294967295;
	add.s64 	%rd46477, %rd46475, %rd46476;
	shr.u64 	%rd46478, %rd46477, 32;
	mul.wide.u32 	%rd46479, %r6599, %r6614;
	and.b64  	%rd46480, %rd46449, 4294967295;
	add.s64 	%rd46481, %rd46478, %rd46480;
	add.s64 	%rd46482, %rd46481, %rd46479;
	cvt.u32.u64 	%r6615, %rd46482;
	shr.u64 	%rd46483, %rd46482, 32;
	mul.wide.u32 	%rd46484, %r6601, %r6614;
	and.b64  	%rd46485, %rd46454, 4294967295;
	add.s64 	%rd46486, %rd46483, %rd46485;
	add.s64 	%rd46487, %rd46486, %rd46484;
	shr.u64 	%rd46488, %rd46487, 32;
	mul.wide.u32 	%rd46489, %r6602, %r6614;
	and.b64  	%rd46490, %rd46459, 4294967295;
	add.s64 	%rd46491, %rd46488, %rd46490;
	add.s64 	%rd46492, %rd46491, %rd46489;
	shr.u64 	%rd46493, %rd46492, 32;
	mul.wide.u32 	%rd46494, %r6603, %r6614;
	and.b64  	%rd46495, %rd46464, 4294967295;
	add.s64 	%rd46496, %rd46493, %rd46495;
	add.s64 	%rd46497, %rd46496, %rd46494;
	shr.u64 	%rd46498, %rd46497, 32;
	mul.wide.u32 	%rd46499, %r6604, %r6614;
	and.b64  	%rd46500, %rd46469, 4294967295;
	add.s64 	%rd46501, %rd46498, %rd46500;
	add.s64 	%rd46502, %rd46501, %rd46499;
	shr.u64 	%rd46503, %rd46502, 32;
	mul.wide.u32 	%rd46504, %r6605, %r6614;
	and.b64  	%rd46505, %rd46473, 4294967295;
	add.s64 	%rd46506, %rd46503, %rd46505;
	add.s64 	%rd46507, %rd46506, %rd46504;
	shr.u64 	%rd46508, %rd46507, 32;
	mul.wide.u32 	%rd46509, %r1723, %r6614;
	add.s64 	%rd46510, %rd46508, %rd46474;
	add.s64 	%rd46511, %rd46510, %rd46509;
	shr.u64 	%rd46512, %rd46511, 32;
	mul.lo.s32 	%r6616, %r1722, %r6615;
	mul.wide.u32 	%rd46513, %r6598, %r6616;
	and.b64  	%rd46514, %rd46482, 4294967295;
	add.s64 	%rd46515, %rd46513, %rd46514;
	shr.u64 	%rd46516, %rd46515, 32;
	mul.wide.u32 	%rd46517, %r6599, %r6616;
	and.b64  	%rd46518, %rd46487, 4294967295;
	add.s64 	%rd46519, %rd46516, %rd46518;
	add.s64 	%rd46520, %rd46519, %rd46517;
	cvt.u32.u64 	%r6617, %rd46520;
	shr.u64 	%rd46521, %rd46520, 32;
	mul.wide.u32 	%rd46522, %r6601, %r6616;
	and.b64  	%rd46523, %rd46492, 4294967295;
	add.s64 	%rd46524, %rd46521, %rd46523;
	add.s64 	%rd46525, %rd46524, %rd46522;
	shr.u64 	%rd46526, %rd46525, 32;
	mul.wide.u32 	%rd46527, %r6602, %r6616;
	and.b64  	%rd46528, %rd46497, 4294967295;
	add.s64 	%rd46529, %rd46526, %rd46528;
	add.s64 	%rd46530, %rd46529, %rd46527;
	shr.u64 	%rd46531, %rd46530, 32;
	mul.wide.u32 	%rd46532, %r6603, %r6616;
	and.b64  	%rd46533, %rd46502, 4294967295;
	add.s64 	%rd46534, %rd46531, %rd46533;
	add.s64 	%rd46535, %rd46534, %rd46532;
	shr.u64 	%rd46536, %rd46535, 32;
	mul.wide.u32 	%rd46537, %r6604, %r6616;
	and.b64  	%rd46538, %rd46507, 4294967295;
	add.s64 	%rd46539, %rd46536, %rd46538;
	add.s64 	%rd46540, %rd46539, %rd46537;
	shr.u64 	%rd46541, %rd46540, 32;
	mul.wide.u32 	%rd46542, %r6605, %r6616;
	and.b64  	%rd46543, %rd46511, 4294967295;
	add.s64 	%rd46544, %rd46541, %rd46543;
	add.s64 	%rd46545, %rd46544, %rd46542;
	shr.u64 	%rd46546, %rd46545, 32;
	mul.wide.u32 	%rd46547, %r1723, %r6616;
	add.s64 	%rd46548, %rd46546, %rd46512;
	add.s64 	%rd46549, %rd46548, %rd46547;
	shr.u64 	%rd46550, %rd46549, 32;
	mul.lo.s32 	%r6618, %r1722, %r6617;
	mul.wide.u32 	%rd46551, %r6598, %r6618;
	and.b64  	%rd46552, %rd46520, 4294967295;
	add.s64 	%rd46553, %rd46551, %rd46552;
	shr.u64 	%rd46554, %rd46553, 32;
	mul.wide.u32 	%rd46555, %r6599, %r6618;
	and.b64  	%rd46556, %rd46525, 4294967295;
	add.s64 	%rd46557, %rd46554, %rd46556;
	add.s64 	%rd3126, %rd46557, %rd46555;
	cvt.u32.u64 	%r7117, %rd3126;
	shr.u64 	%rd46558, %rd3126, 32;
	mul.wide.u32 	%rd46559, %r6601, %r6618;
	and.b64  	%rd46560, %rd46530, 4294967295;
	add.s64 	%rd46561, %rd46558, %rd46560;
	add.s64 	%rd3127, %rd46561, %rd46559;
	cvt.u32.u64 	%r7116, %rd3127;
	shr.u64 	%rd46562, %rd3127, 32;
	mul.wide.u32 	%rd46563, %r6602, %r6618;
	and.b64  	%rd46564, %rd46535, 4294967295;
	add.s64 	%rd46565, %rd46562, %rd46564;
	add.s64 	%rd3128, %rd46565, %rd46563;
	cvt.u32.u64 	%r7115, %rd3128;
	shr.u64 	%rd46566, %rd3128, 32;
	mul.wide.u32 	%rd46567, %r6603, %r6618;
	and.b64  	%rd46568, %rd46540, 4294967295;
	add.s64 	%rd46569, %rd46566, %rd46568;
	add.s64 	%rd3129, %rd46569, %rd46567;
	cvt.u32.u64 	%r7114, %rd3129;
	shr.u64 	%rd46570, %rd3129, 32;
	mul.wide.u32 	%rd46571, %r6604, %r6618;
	and.b64  	%rd46572, %rd46545, 4294967295;
	add.s64 	%rd46573, %rd46570, %rd46572;
	add.s64 	%rd3130, %rd46573, %rd46571;
	cvt.u32.u64 	%r7113, %rd3130;
	shr.u64 	%rd46574, %rd3130, 32;
	mul.wide.u32 	%rd46575, %r6605, %r6618;
	and.b64  	%rd46576, %rd46549, 4294967295;
	add.s64 	%rd46577, %rd46574, %rd46576;
	add.s64 	%rd3131, %rd46577, %rd46575;
	cvt.u32.u64 	%r7112, %rd3131;
	shr.u64 	%rd46578, %rd3131, 32;
	mul.wide.u32 	%rd46579, %r1723, %r6618;
	add.s64 	%rd46580, %rd46578, %rd46550;
	add.s64 	%rd3132, %rd46580, %rd46579;
	cvt.u32.u64 	%r7111, %rd3132;
	{ .reg .b32 tmp; mov.b64 {tmp, %r7110}, %rd3132; }
	setp.lt.u32 	%p2015, %r1723, %r7110;
	@%p2015 bra 	$L__BB0_1753;
	setp.gt.u32 	%p2016, %r1723, %r7110;
	@%p2016 bra 	$L__BB0_1754;
	cvt.u32.u64 	%r6619, %rd3125;
	setp.lt.u32 	%p2017, %r6619, %r7111;
	@%p2017 bra 	$L__BB0_1753;
	setp.gt.u32 	%p2018, %r6619, %r7111;
	@%p2018 bra 	$L__BB0_1754;
	cvt.u32.u64 	%r6621, %rd3124;
	setp.lt.u32 	%p2019, %r6621, %r7112;
	@%p2019 bra 	$L__BB0_1753;
	setp.gt.u32 	%p2020, %r6621, %r7112;
	@%p2020 bra 	$L__BB0_1754;
	cvt.u32.u64 	%r6623, %rd3123;
	setp.lt.u32 	%p2021, %r6623, %r7113;
	@%p2021 bra 	$L__BB0_1753;
	setp.gt.u32 	%p2022, %r6623, %r7113;
	@%p2022 bra 	$L__BB0_1754;
	cvt.u32.u64 	%r6625, %rd3122;
	setp.lt.u32 	%p2023, %r6625, %r7114;
	@%p2023 bra 	$L__BB0_1753;
	setp.gt.u32 	%p2024, %r6625, %r7114;
	@%p2024 bra 	$L__BB0_1754;
	cvt.u32.u64 	%r6627, %rd3121;
	setp.lt.u32 	%p2025, %r6627, %r7115;
	@%p2025 bra 	$L__BB0_1753;
	setp.gt.u32 	%p2026, %r6627, %r7115;
	@%p2026 bra 	$L__BB0_1754;
	cvt.u32.u64 	%r6629, %rd3120;
	setp.lt.u32 	%p2027, %r6629, %r7116;
	@%p2027 bra 	$L__BB0_1753;
	cvt.u32.u64 	%r6631, %rd3119;
	setp.gt.u32 	%p2028, %r6629, %r7116;
	setp.gt.u32 	%p2029, %r6631, %r7117;
	or.pred  	%p2030, %p2028, %p2029;
	@%p2030 bra 	$L__BB0_1754;
$L__BB0_1753:
	and.b64  	%rd46582, %rd3126, 4294967295;
	sub.s64 	%rd46583, %rd46582, %rd3119;
	shr.u64 	%rd46584, %rd46583, 63;
	cvt.u32.u64 	%r7117, %rd46583;
	and.b64  	%rd46585, %rd3127, 4294967295;
	add.s64 	%rd46586, %rd46584, %rd3120;
	sub.s64 	%rd46587, %rd46585, %rd46586;
	shr.u64 	%rd46588, %rd46587, 63;
	cvt.u32.u64 	%r7116, %rd46587;
	and.b64  	%rd46589, %rd3128, 4294967295;
	add.s64 	%rd46590, %rd46588, %rd3121;
	sub.s64 	%rd46591, %rd46589, %rd46590;
	shr.u64 	%rd46592, %rd46591, 63;
	cvt.u32.u64 	%r7115, %rd46591;
	and.b64  	%rd46593, %rd3129, 4294967295;
	add.s64 	%rd46594, %rd46592, %rd3122;
	sub.s64 	%rd46595, %rd46593, %rd46594;
	shr.u64 	%rd46596, %rd46595, 63;
	cvt.u32.u64 	%r7114, %rd46595;
	and.b64  	%rd46597, %rd3130, 4294967295;
	add.s64 	%rd46598, %rd46596, %rd3123;
	sub.s64 	%rd46599, %rd46597, %rd46598;
	shr.u64 	%rd46600, %rd46599, 63;
	cvt.u32.u64 	%r7113, %rd46599;
	and.b64  	%rd46601, %rd3131, 4294967295;
	add.s64 	%rd46602, %rd46600, %rd3124;
	sub.s64 	%rd46603, %rd46601, %rd46602;
	shr.u64 	%rd46604, %rd46603, 63;
	cvt.u32.u64 	%r7112, %rd46603;
	and.b64  	%rd46605, %rd3132, 4294967295;
	add.s64 	%rd46606, %rd46604, %rd3125;
	sub.s64 	%rd46607, %rd46605, %rd46606;
	shr.u64 	%rd46608, %rd46607, 63;
	cvt.u32.u64 	%r7111, %rd46607;
	cvt.u32.u64 	%r6632, %rd46608;
	add.s32 	%r6633, %r1723, %r6632;
	sub.s32 	%r7110, %r7110, %r6633;
$L__BB0_1754:
	mul.lo.s32 	%r6634, %r1722, %r7107;
	cvt.u64.u32 	%rd46609, %r6634;
	cvt.u64.u32 	%rd46610, %r7107;
	mad.lo.s64 	%rd46611, %rd3119, %rd46609, %rd46610;
	shr.u64 	%rd46612, %rd46611, 32;
	add.s64 	%rd46613, %rd46612, %rd47745;
	mad.lo.s64 	%rd46614, %rd3120, %rd46609, %rd46613;
	cvt.u32.u64 	%r6635, %rd46614;
	shr.u64 	%rd46615, %rd46614, 32;
	add.s64 	%rd46616, %rd46615, %rd47744;
	mad.lo.s64 	%rd46617, %rd3121, %rd46609, %rd46616;
	shr.u64 	%rd46618, %rd46617, 32;
	add.s64 	%rd46619, %rd46618, %rd47743;
	mad.lo.s64 	%rd46620, %rd3122, %rd46609, %rd46619;
	shr.u64 	%rd46621, %rd46620, 32;
	add.s64 	%rd46622, %rd46621, %rd47742;
	mad.lo.s64 	%rd46623, %rd3123, %rd46609, %rd46622;
	shr.u64 	%rd46624, %rd46623, 32;
	add.s64 	%rd46625, %rd46624, %rd47741;
	mad.lo.s64 	%rd46626, %rd3124, %rd46609, %rd46625;
	shr.u64 	%rd46627, %rd46626, 32;
	add.s64 	%rd46628, %rd46627, %rd47740;
	mad.lo.s64 	%rd46629, %rd3125, %rd46609, %rd46628;
	shr.u64 	%rd46630, %rd46629, 32;
	mul.wide.u32 	%rd46631, %r1723, %r6634;
	add.s64 	%rd46632, %rd46630, %rd47739;
	add.s64 	%rd46633, %rd46632, %rd46631;
	shr.u64 	%rd46634, %rd46633, 32;
	mul.lo.s32 	%r6636, %r1722, %r6635;
	cvt.u64.u32 	%rd46635, %r6636;
	and.b64  	%rd46636, %rd46614, 4294967295;
	mad.lo.s64 	%rd46637, %rd3119, %rd46635, %rd46636;
	shr.u64 	%rd46638, %rd46637, 32;
	and.b64  	%rd46639, %rd46617, 4294967295;
	add.s64 	%rd46640, %rd46638, %rd46639;
	mad.lo.s64 	%rd46641, %rd3120, %rd46635, %rd46640;
	cvt.u32.u64 	%r6637, %rd46641;
	shr.u64 	%rd46642, %rd46641, 32;
	and.b64  	%rd46643, %rd46620, 4294967295;
	add.s64 	%rd46644, %rd46642, %rd46643;
	mad.lo.s64 	%rd46645, %rd3121, %rd46635, %rd46644;
	shr.u64 	%rd46646, %rd46645, 32;
	and.b64  	%rd46647, %rd46623, 4294967295;
	add.s64 	%rd46648, %rd46646, %rd46647;
	mad.lo.s64 	%rd46649, %rd3122, %rd46635, %rd46648;
	shr.u64 	%rd46650, %rd46649, 32;
	and.b64  	%rd46651, %rd46626, 4294967295;
	add.s64 	%rd46652, %rd46650, %rd46651;
	mad.lo.s64 	%rd46653, %rd3123, %rd46635, %rd46652;
	shr.u64 	%rd46654, %rd46653, 32;
	and.b64  	%rd46655, %rd46629, 4294967295;
	add.s64 	%rd46656, %rd46654, %rd46655;
	mad.lo.s64 	%rd46657, %rd3124, %rd46635, %rd46656;
	shr.u64 	%rd46658, %rd46657, 32;
	and.b64  	%rd46659, %rd46633, 4294967295;
	add.s64 	%rd46660, %rd46658, %rd46659;
	mad.lo.s64 	%rd46661, %rd3125, %rd46635, %rd46660;
	shr.u64 	%rd46662, %rd46661, 32;
	mul.wide.u32 	%rd46663, %r1723, %r6636;
	add.s64 	%rd46664, %rd46662, %rd46634;
	add.s64 	%rd46665, %rd46664, %rd46663;
	shr.u64 	%rd46666, %rd46665, 32;
	mul.lo.s32 	%r6638, %r1722, %r6637;
	cvt.u64.u32 	%rd46667, %r6638;
	and.b64  	%rd46668, %rd46641, 4294967295;
	mad.lo.s64 	%rd46669, %rd3119, %rd46667, %rd46668;
	shr.u64 	%rd46670, %rd46669, 32;
	and.b64  	%rd46671, %rd46645, 4294967295;
	add.s64 	%rd46672, %rd46670, %rd46671;
	mad.lo.s64 	%rd46673, %rd3120, %rd46667, %rd46672;
	cvt.u32.u64 	%r6639, %rd46673;
	shr.u64 	%rd46674, %rd46673, 32;
	and.b64  	%rd46675, %rd46649, 4294967295;
	add.s64 	%rd46676, %rd46674, %rd46675;
	mad.lo.s64 	%rd46677, %rd3121, %rd46667, %rd46676;
	shr.u64 	%rd46678, %rd46677, 32;
	and.b64  	%rd46679, %rd46653, 4294967295;
	add.s64 	%rd46680, %rd46678, %rd46679;
	mad.lo.s64 	%rd46681, %rd3122, %rd46667, %rd46680;
	shr.u64 	%rd46682, %rd46681, 32;
	and.b64  	%rd46683, %rd46657, 4294967295;
	add.s64 	%rd46684, %rd46682, %rd46683;
	mad.lo.s64 	%rd46685, %rd3123, %rd46667, %rd46684;
	shr.u64 	%rd46686, %rd46685, 32;
	and.b64  	%rd46687, %rd46661, 4294967295;
	add.s64 	%rd46688, %rd46686, %rd46687;
	mad.lo.s64 	%rd46689, %rd3124, %rd46667, %rd46688;
	shr.u64 	%rd46690, %rd46689, 32;
	and.b64  	%rd46691, %rd46665, 4294967295;
	add.s64 	%rd46692, %rd46690, %rd46691;
	mad.lo.s64 	%rd46693, %rd3125, %rd46667, %rd46692;
	shr.u64 	%rd46694, %rd46693, 32;
	mul.wide.u32 	%rd46695, %r1723, %r6638;
	add.s64 	%rd46696, %rd46694, %rd46666;
	add.s64 	%rd46697, %rd46696, %rd46695;
	shr.u64 	%rd46698, %rd46697, 32;
	mul.lo.s32 	%r6640, %r1722, %r6639;
	cvt.u64.u32 	%rd46699, %r6640;
	and.b64  	%rd46700, %rd46673, 4294967295;
	mad.lo.s64 	%rd46701, %rd3119, %rd46699, %rd46700;
	shr.u64 	%rd46702, %rd46701, 32;
	and.b64  	%rd46703, %rd46677, 4294967295;
	add.s64 	%rd46704, %rd46702, %rd46703;
	mad.lo.s64 	%rd46705, %rd3120, %rd46699, %rd46704;
	cvt.u32.u64 	%r6641, %rd46705;
	shr.u64 	%rd46706, %rd46705, 32;
	and.b64  	%rd46707, %rd46681, 4294967295;
	add.s64 	%rd46708, %rd46706, %rd46707;
	mad.lo.s64 	%rd46709, %rd3121, %rd46699, %rd46708;
	shr.u64 	%rd46710, %rd46709, 32;
	and.b64  	%rd46711, %rd46685, 4294967295;
	add.s64 	%rd46712, %rd46710, %rd46711;
	mad.lo.s64 	%rd46713, %rd3122, %rd46699, %rd46712;
	shr.u64 	%rd46714, %rd46713, 32;
	and.b64  	%rd46715, %rd46689, 4294967295;
	add.s64 	%rd46716, %rd46714, %rd46715;
	mad.lo.s64 	%rd46717, %rd3123, %rd46699, %rd46716;
	shr.u64 	%rd46718, %rd46717, 32;
	and.b64  	%rd46719, %rd46693, 4294967295;
	add.s64 	%rd46720, %rd46718, %rd46719;
	mad.lo.s64 	%rd46721, %rd3124, %rd46699, %rd46720;
	shr.u64 	%rd46722, %rd46721, 32;
	and.b64  	%rd46723, %rd46697, 4294967295;
	add.s64 	%rd46724, %rd46722, %rd46723;
	mad.lo.s64 	%rd46725, %rd3125, %rd46699, %rd46724;
	shr.u64 	%rd46726, %rd46725, 32;
	mul.wide.u32 	%rd46727, %r1723, %r6640;
	add.s64 	%rd46728, %rd46726, %rd46698;
	add.s64 	%rd46729, %rd46728, %rd46727;
	shr.u64 	%rd46730, %rd46729, 32;
	mul.lo.s32 	%r6642, %r1722, %r6641;
	cvt.u64.u32 	%rd46731, %r6642;
	and.b64  	%rd46732, %rd46705, 4294967295;
	mad.lo.s64 	%rd46733, %rd3119, %rd46731, %rd46732;
	shr.u64 	%rd46734, %rd46733, 32;
	and.b64  	%rd46735, %rd46709, 4294967295;
	add.s64 	%rd46736, %rd46734, %rd46735;
	mad.lo.s64 	%rd46737, %rd3120, %rd46731, %rd46736;
	cvt.u32.u64 	%r6643, %rd46737;
	shr.u64 	%rd46738, %rd46737, 32;
	and.b64  	%rd46739, %rd46713, 4294967295;
	add.s64 	%rd46740, %rd46738, %rd46739;
	mad.lo.s64 	%rd46741, %rd3121, %rd46731, %rd46740;
	shr.u64 	%rd46742, %rd46741, 32;
	and.b64  	%rd46743, %rd46717, 4294967295;
	add.s64 	%rd46744, %rd46742, %rd46743;
	mad.lo.s64 	%rd46745, %rd3122, %rd46731, %rd46744;
	shr.u64 	%rd46746, %rd46745, 32;
	and.b64  	%rd46747, %rd46721, 4294967295;
	add.s64 	%rd46748, %rd46746, %rd46747;
	mad.lo.s64 	%rd46749, %rd3123, %rd46731, %rd46748;
	shr.u64 	%rd46750, %rd46749, 32;
	and.b64  	%rd46751, %rd46725, 4294967295;
	add.s64 	%rd46752, %rd46750, %rd46751;
	mad.lo.s64 	%rd46753, %rd3124, %rd46731, %rd46752;
	shr.u64 	%rd46754, %rd46753, 32;
	and.b64  	%rd46755, %rd46729, 4294967295;
	add.s64 	%rd46756, %rd46754, %rd46755;
	mad.lo.s64 	%rd46757, %rd3125, %rd46731, %rd46756;
	shr.u64 	%rd46758, %rd46757, 32;
	mul.wide.u32 	%rd46759, %r1723, %r6642;
	add.s64 	%rd46760, %rd46758, %rd46730;
	add.s64 	%rd46761, %rd46760, %rd46759;
	shr.u64 	%rd46762, %rd46761, 32;
	mul.lo.s32 	%r6644, %r1722, %r6643;
	cvt.u64.u32 	%rd46763, %r6644;
	and.b64  	%rd46764, %rd46737, 4294967295;
	mad.lo.s64 	%rd46765, %rd3119, %rd46763, %rd46764;
	shr.u64 	%rd46766, %rd46765, 32;
	and.b64  	%rd46767, %rd46741, 4294967295;
	add.s64 	%rd46768, %rd46766, %rd46767;
	mad.lo.s64 	%rd46769, %rd3120, %rd46763, %rd46768;
	cvt.u32.u64 	%r6645, %rd46769;
	shr.u64 	%rd46770, %rd46769, 32;
	and.b64  	%rd46771, %rd46745, 4294967295;
	add.s64 	%rd46772, %rd46770, %rd46771;
	mad.lo.s64 	%rd46773, %rd3121, %rd46763, %rd46772;
	shr.u64 	%rd46774, %rd46773, 32;
	and.b64  	%rd46775, %rd46749, 4294967295;
	add.s64 	%rd46776, %rd46774, %rd46775;
	mad.lo.s64 	%rd46777, %rd3122, %rd46763, %rd46776;
	shr.u64 	%rd46778, %rd46777, 32;
	and.b64  	%rd46779, %rd46753, 4294967295;
	add.s64 	%rd46780, %rd46778, %rd46779;
	mad.lo.s64 	%rd46781, %rd3123, %rd46763, %rd46780;
	shr.u64 	%rd46782, %rd46781, 32;
	and.b64  	%rd46783, %rd46757, 4294967295;
	add.s64 	%rd46784, %rd46782, %rd46783;
	mad.lo.s64 	%rd46785, %rd3124, %rd46763, %rd46784;
	shr.u64 	%rd46786, %rd46785, 32;
	and.b64  	%rd46787, %rd46761, 4294967295;
	add.s64 	%rd46788, %rd46786, %rd46787;
	mad.lo.s64 	%rd46789, %rd3125, %rd46763, %rd46788;
	shr.u64 	%rd46790, %rd46789, 32;
	mul.wide.u32 	%rd46791, %r1723, %r6644;
	add.s64 	%rd46792, %rd46790, %rd46762;
	add.s64 	%rd46793, %rd46792, %rd46791;
	shr.u64 	%rd46794, %rd46793, 32;
	mul.lo.s32 	%r6646, %r1722, %r6645;
	cvt.u64.u32 	%rd46795, %r6646;
	and.b64  	%rd46796, %rd46769, 4294967295;
	mad.lo.s64 	%rd46797, %rd3119, %rd46795, %rd46796;
	shr.u64 	%rd46798, %rd46797, 32;
	and.b64  	%rd46799, %rd46773, 4294967295;
	add.s64 	%rd46800, %rd46798, %rd46799;
	mad.lo.s64 	%rd46801, %rd3120, %rd46795, %rd46800;
	cvt.u32.u64 	%r6647, %rd46801;
	shr.u64 	%rd46802, %rd46801, 32;
	and.b64  	%rd46803, %rd46777, 4294967295;
	add.s64 	%rd46804, %rd46802, %rd46803;
	mad.lo.s64 	%rd46805, %rd3121, %rd46795, %rd46804;
	shr.u64 	%rd46806, %rd46805, 32;
	and.b64  	%rd46807, %rd46781, 4294967295;
	add.s64 	%rd46808, %rd46806, %rd46807;
	mad.lo.s64 	%rd46809, %rd3122, %rd46795, %rd46808;
	shr.u64 	%rd46810, %rd46809, 32;
	and.b64  	%rd46811, %rd46785, 4294967295;
	add.s64 	%rd46812, %rd46810, %rd46811;
	mad.lo.s64 	%rd46813, %rd3123, %rd46795, %rd46812;
	shr.u64 	%rd46814, %rd46813, 32;
	and.b64  	%rd46815, %rd46789, 4294967295;
	add.s64 	%rd46816, %rd46814, %rd46815;
	mad.lo.s64 	%rd46817, %rd3124, %rd46795, %rd46816;
	shr.u64 	%rd46818, %rd46817, 32;
	and.b64  	%rd46819, %rd46793, 4294967295;
	add.s64 	%rd46820, %rd46818, %rd46819;
	mad.lo.s64 	%rd46821, %rd3125, %rd46795, %rd46820;
	shr.u64 	%rd46822, %rd46821, 32;
	mul.wide.u32 	%rd46823, %r1723, %r6646;
	add.s64 	%rd46824, %rd46822, %rd46794;
	add.s64 	%rd46825, %rd46824, %rd46823;
	shr.u64 	%rd46826, %rd46825, 32;
	mul.lo.s32 	%r6648, %r1722, %r6647;
	cvt.u64.u32 	%rd46827, %r6648;
	and.b64  	%rd46828, %rd46801, 4294967295;
	mad.lo.s64 	%rd46829, %rd3119, %rd46827, %rd46828;
	shr.u64 	%rd46830, %rd46829, 32;
	and.b64  	%rd46831, %rd46805, 4294967295;
	add.s64 	%rd46832, %rd46830, %rd46831;
	mad.lo.s64 	%rd46833, %rd3120, %rd46827, %rd46832;
	cvt.u32.u64 	%r7118, %rd46833;
	shr.u64 	%rd46834, %rd46833, 32;
	and.b64  	%rd46835, %rd46809, 4294967295;
	add.s64 	%rd46836, %rd46834, %rd46835;
	mad.lo.s64 	%rd46837, %rd3121, %rd46827, %rd46836;
	cvt.u32.u64 	%r1749, %rd46837;
	shr.u64 	%rd46838, %rd46837, 32;
	and.b64  	%rd46839, %rd46813, 4294967295;
	add.s64 	%rd46840, %rd46838, %rd46839;
	mad.lo.s64 	%rd46841, %rd3122, %rd46827, %rd46840;
	cvt.u32.u64 	%r1750, %rd46841;
	shr.u64 	%rd46842, %rd46841, 32;
	and.b64  	%rd46843, %rd46817, 4294967295;
	add.s64 	%rd46844, %rd46842, %rd46843;
	mad.lo.s64 	%rd46845, %rd3123, %rd46827, %rd46844;
	cvt.u32.u64 	%r1751, %rd46845;
	shr.u64 	%rd46846, %rd46845, 32;
	and.b64  	%rd46847, %rd46821, 4294967295;
	add.s64 	%rd46848, %rd46846, %rd46847;
	mad.lo.s64 	%rd46849, %rd3124, %rd46827, %rd46848;
	cvt.u32.u64 	%r1752, %rd46849;
	shr.u64 	%rd46850, %rd46849, 32;
	and.b64  	%rd46851, %rd46825, 4294967295;
	add.s64 	%rd46852, %rd46850, %rd46851;
	mad.lo.s64 	%rd46853, %rd3125, %rd46827, %rd46852;
	cvt.u32.u64 	%r1753, %rd46853;
	shr.u64 	%rd46854, %rd46853, 32;
	mul.wide.u32 	%rd46855, %r1723, %r6648;
	add.s64 	%rd46856, %rd46854, %rd46826;
	add.s64 	%rd46857, %rd46856, %rd46855;
	cvt.u32.u64 	%r1754, %rd46857;
	{ .reg .b32 tmp; mov.b64 {tmp, %r1755}, %rd46857; }
	setp.lt.u32 	%p2031, %r1723, %r1755;
	@%p2031 bra 	$L__BB0_1768;
	setp.gt.u32 	%p2032, %r1723, %r1755;
	@%p2032 bra 	$L__BB0_1769;
	cvt.u32.u64 	%r6649, %rd3125;
	setp.lt.u32 	%p2033, %r6649, %r1754;
	@%p2033 bra 	$L__BB0_1768;
	setp.gt.u32 	%p2034, %r6649, %r1754;
	@%p2034 bra 	$L__BB0_1769;
	cvt.u32.u64 	%r6651, %rd3124;
	setp.lt.u32 	%p2035, %r6651, %r1753;
	@%p2035 bra 	$L__BB0_1768;
	setp.gt.u32 	%p2036, %r6651, %r1753;
	@%p2036 bra 	$L__BB0_1769;
	cvt.u32.u64 	%r6653, %rd3123;
	setp.lt.u32 	%p2037, %r6653, %r1752;
	@%p2037 bra 	$L__BB0_1768;
	setp.gt.u32 	%p2038, %r6653, %r1752;
	@%p2038 bra 	$L__BB0_1769;
	cvt.u32.u64 	%r6655, %rd3122;
	setp.lt.u32 	%p2039, %r6655, %r1751;
	@%p2039 bra 	$L__BB0_1768;
	setp.gt.u32 	%p2040, %r6655, %r1751;
	@%p2040 bra 	$L__BB0_1769;
	cvt.u32.u64 	%r6657, %rd3121;
	setp.lt.u32 	%p2041, %r6657, %r1750;
	@%p2041 bra 	$L__BB0_1768;
	setp.gt.u32 	%p2042, %r6657, %r1750;
	@%p2042 bra 	$L__BB0_1769;
	cvt.u32.u64 	%r6659, %rd3120;
	setp.lt.u32 	%p2043, %r6659, %r1749;
	@%p2043 bra 	$L__BB0_1768;
	cvt.u32.u64 	%r6661, %rd3119;
	setp.gt.u32 	%p2044, %r6659, %r1749;
	setp.gt.u32 	%p2045, %r6661, %r7118;
	or.pred  	%p2046, %p2044, %p2045;
	@%p2046 bra 	$L__BB0_1769;
$L__BB0_1768:
	cvt.u32.u64 	%r6662, %rd3119;
	sub.s32 	%r7118, %r7118, %r6662;
$L__BB0_1769:
	cvt.u16.u32 	%rs4, %r7118;
	and.b16  	%rs5, %rs4, 1;
	or.b16  	%rs6, %rs5, 2;
$L__BB0_1770:
	ld.param.u64 	%rd46860, [_Z19generate_public_keyPhPj_param_0];
	cvta.to.global.u64 	%rd46859, %rd46860;
	st.global.u8 	[%rd46859], %rs6;
	shr.u32 	%r6663, %r7110, 24;
	st.global.u8 	[%rd46859+1], %r6663;
	shr.u32 	%r6664, %r7110, 16;
	st.global.u8 	[%rd46859+2], %r6664;
	shr.u32 	%r6665, %r7110, 8;
	st.global.u8 	[%rd46859+3], %r6665;
	st.global.u8 	[%rd46859+4], %r7110;
	shr.u32 	%r6666, %r7111, 24;
	st.global.u8 	[%rd46859+5], %r6666;
	shr.u32 	%r6667, %r7111, 16;
	st.global.u8 	[%rd46859+6], %r6667;
	shr.u32 	%r6668, %r7111, 8;
	st.global.u8 	[%rd46859+7], %r6668;
	st.global.u8 	[%rd46859+8], %r7111;
	shr.u32 	%r6669, %r7112, 24;
	st.global.u8 	[%rd46859+9], %r6669;
	shr.u32 	%r6670, %r7112, 16;
	st.global.u8 	[%rd46859+10], %r6670;
	shr.u32 	%r6671, %r7112, 8;
	st.global.u8 	[%rd46859+11], %r6671;
	st.global.u8 	[%rd46859+12], %r7112;
	shr.u32 	%r6672, %r7113, 24;
	st.global.u8 	[%rd46859+13], %r6672;
	shr.u32 	%r6673, %r7113, 16;
	st.global.u8 	[%rd46859+14], %r6673;
	shr.u32 	%r6674, %r7113, 8;
	st.global.u8 	[%rd46859+15], %r6674;
	st.global.u8 	[%rd46859+16], %r7113;
	shr.u32 	%r6675, %r7114, 24;
	st.global.u8 	[%rd46859+17], %r6675;
	shr.u32 	%r6676, %r7114, 16;
	st.global.u8 	[%rd46859+18], %r6676;
	shr.u32 	%r6677, %r7114, 8;
	st.global.u8 	[%rd46859+19], %r6677;
	st.global.u8 	[%rd46859+20], %r7114;
	shr.u32 	%r6678, %r7115, 24;
	st.global.u8 	[%rd46859+21], %r6678;
	shr.u32 	%r6679, %r7115, 16;
	st.global.u8 	[%rd46859+22], %r6679;
	shr.u32 	%r6680, %r7115, 8;
	st.global.u8 	[%rd46859+23], %r6680;
	st.global.u8 	[%rd46859+24], %r7115;
	shr.u32 	%r6681, %r7116, 24;
	st.global.u8 	[%rd46859+25], %r6681;
	shr.u32 	%r6682, %r7116, 16;
	st.global.u8 	[%rd46859+26], %r6682;
	shr.u32 	%r6683, %r7116, 8;
	st.global.u8 	[%rd46859+27], %r6683;
	st.global.u8 	[%rd46859+28], %r7116;
	shr.u32 	%r6684, %r7117, 24;
	st.global.u8 	[%rd46859+29], %r6684;
	shr.u32 	%r6685, %r7117, 16;
	st.global.u8 	[%rd46859+30], %r6685;
	shr.u32 	%r6686, %r7117, 8;
	st.global.u8 	[%rd46859+31], %r6686;
	st.global.u8 	[%rd46859+32], %r7117;
	ret;

}
	// .globl	_Z10point_initP7ECPoint
.visible .entry _Z10point_initP7ECPoint(
	.param .u64 .ptr .align 1 _Z10point_initP7ECPoint_param_0
)
{
	.reg .b32 	%r<2>;
	.reg .b64 	%rd<3>;

	ld.param.u64 	%rd1, [_Z10point_initP7ECPoint_param_0];
	cvta.to.global.u64 	%rd2, %rd1;
	mov.b32 	%r1, 0;
	st.global.u32 	[%rd2], %r1;
	st.global.u32 	[%rd2+4], %r1;
	st.global.u32 	[%rd2+8], %r1;
	st.global.u32 	[%rd2+12], %r1;
	st.global.u32 	[%rd2+16], %r1;
	st.global.u32 	[%rd2+20], %r1;
	st.global.u32 	[%rd2+24], %r1;
	st.global.u32 	[%rd2+28], %r1;
	st.global.u32 	[%rd2+32], %r1;
	st.global.u32 	[%rd2+36], %r1;
	st.global.u32 	[%rd2+40], %r1;
	st.global.u32 	[%rd2+44], %r1;
	st.global.u32 	[%rd2+48], %r1;
	st.global.u32 	[%rd2+52], %r1;
	st.global.u32 	[%rd2+56], %r1;
	st.global.u32 	[%rd2+60], %r1;
	st.global.u32 	[%rd2+64], %r1;
	ret;

}
	// .globl	_Z9point_addP7ECPointPKS_S2_
.visible .entry _Z9point_addP7ECPointPKS_S2_(
	.param .u64 .ptr .align 1 _Z9point_addP7ECPointPKS_S2__param_0,
	.param .u64 .ptr .align 1 _Z9point_addP7ECPointPKS_S2__param_1,
	.param .u64 .ptr .align 1 _Z9point_addP7ECPointPKS_S2__param_2
)
{
	.reg .pred 	%p<751>;
	.reg .b32 	%r<3262>;
	.reg .b64 	%rd<20689>;

	ld.param.u64 	%rd1245, [_Z9point_addP7ECPointPKS_S2__param_1];
	ld.param.u64 	%rd1246, [_Z9point_addP7ECPointPKS_S2__param_2];
	cvta.to.global.u64 	%rd1, %rd1246;
	cvta.to.global.u64 	%rd2, %rd1245;
	ld.global.u32 	%r1, [%rd2+64];
	setp.eq.s32 	%p1, %r1, 0;
	@%p1 bra 	$L__BB2_2;
	ld.const.u32 	%r3078, [ONE_MONT];
	ld.const.u32 	%r3077, [ONE_MONT+4];
	ld.const.u32 	%r3076, [ONE_MONT+8];
	ld.const.u32 	%r3075, [ONE_MONT+12];
	ld.const.u32 	%r3074, [ONE_MONT+16];
	ld.const.u32 	%r3073, [ONE_MONT+20];
	ld.const.u32 	%r3072, [ONE_MONT+24];
	mov.b32 	%r3080, 0;
	mov.b32 	%r3079, 1;
	ld.const.u32 	%r3071, [ONE_MONT+28];
	mov.u32 	%r3081, %r3080;
	mov.u32 	%r3082, %r3080;
	mov.u32 	%r3083, %r3080;
	mov.u32 	%r3084, %r3080;
	mov.u32 	%r3085, %r3080;
	mov.u32 	%r3086, %r3080;
	mov.u32 	%r3087, %r3080;
	mov.u32 	%r3088, %r3071;
	mov.u32 	%r3089, %r3072;
	mov.u32 	%r3090, %r3073;
	mov.u32 	%r3091, %r3074;
	mov.u32 	%r3092, %r3075;
	mov.u32 	%r3093, %r3076;
	mov.u32 	%r3094, %r3077;
	mov.u32 	%r3095, %r3078;
	mov.u32 	%r3096, %r3071;
	mov.u32 	%r3097, %r3072;
	mov.u32 	%r3098, %r3073;
	mov.u32 	%r3099, %r3074;
	mov.u32 	%r3100, %r3075;
	mov.u32 	%r3101, %r3076;
	mov.u32 	%r3102, %r3077;
	mov.u32 	%r3103, %r3078;
	bra.uni 	$L__BB2_3;
$L__BB2_2:
	ld.global.u32 	%r3103, [%rd2];
	ld.global.u32 	%r3102, [%rd2+4];
	ld.global.u32 	%r3101, [%rd2+8];
	ld.global.u32 	%r3100, [%rd2+12];
	ld.global.u32 	%r3099, [%rd2+16];
	ld.global.u32 	%r3098, [%rd2+20];
	ld.global.u32 	%r3097, [%rd2+24];
	ld.global.u32 	%r3096, [%rd2+28];
	ld.global.u32 	%r3095, [%rd2+32];
	ld.global.u32 	%r3094, [%rd2+36];
	ld.global.u32 	%r3093, [%rd2+40];
	ld.global.u32 	%r3092, [%rd2+44];
	ld.global.u32 	%r3091, [%rd2+48];
	ld.global.u32 	%r3090, [%rd2+52];
	ld.global.u32 	%r3089, [%rd2+56];
	ld.global.u32 	%r3088, [%rd2+60];
	ld.const.u32 	%r3078, [ONE_MONT];
	ld.const.u32 	%r3077, [ONE_MONT+4];
	ld.const.u32 	%r3076, [ONE_MONT+8];
	ld.const.u32 	%r3075, [ONE_MONT+12];
	ld.const.u32 	%r3074, [ONE_MONT+16];
	ld.const.u32 	%r3073, [ONE_MONT+20];
	ld.const.u32 	%r3072, [ONE_MONT+24];
	mov.b32 	%r3079, 0;
	ld.const.u32 	%r3071, [ONE_MONT+28];
	mov.u32 	%r3080, %r3071;
	mov.u32 	%r3081, %r3072;
	mov.u32 	%r3082, %r3073;
	mov.u32 	%r3083, %r3074;
	mov.u32 	%r3084, %r3075;
	mov.u32 	%r3085, %r3076;
	mov.u32 	%r3086, %r3077;
	mov.u32 	%r3087, %r3078;
$L__BB2_3:
	ld.global.u32 	%r67, [%rd1+64];
	setp.ne.s32 	%p2, %r67, 0;
	mov.b32 	%r3105, 0;
	mov.b32 	%r3193, 1;
	mov.u32 	%r3106, %r3105;
	mov.u32 	%r3107, %r3105;
	mov.u32 	%r3108, %r3105;
	mov.u32 	%r3109, %r3105;
	mov.u32 	%r3110, %r3105;
	mov.u32 	%r3111, %r3105;
	mov.u32 	%r3112, %r3105;
	mov.u32 	%r3113, %r3071;
	mov.u32 	%r3114, %r3072;
	mov.u32 	%r3115, %r3073;
	mov.u32 	%r3116, %r3074;
	mov.u32 	%r3117, %r3075;
	mov.u32 	%r3118, %r3076;
	mov.u32 	%r3119, %r3077;
	mov.u32 	%r3120, %r3078;
	mov.u32 	%r3121, %r3071;
	mov.u32 	%r3122, %r3072;
	mov.u32 	%r3123, %r3073;
	mov.u32 	%r3124, %r3074;
	mov.u32 	%r3125, %r3075;
	mov.u32 	%r3126, %r3076;
	mov.u32 	%r3127, %r3077;
	mov.u32 	%r3128, %r3078;
	@%p2 bra 	$L__BB2_5;
	ld.global.u32 	%r3128, [%rd1];
	ld.global.u32 	%r3127, [%rd1+4];
	ld.global.u32 	%r3126, [%rd1+8];
	ld.global.u32 	%r3125, [%rd1+12];
	ld.global.u32 	%r3124, [%rd1+16];
	ld.global.u32 	%r3123, [%rd1+20];
	ld.global.u32 	%r3122, [%rd1+24];
	ld.global.u32 	%r3121, [%rd1+28];
	ld.global.u32 	%r3120, [%rd1+32];
	ld.global.u32 	%r3119, [%rd1+36];
	ld.global.u32 	%r3118, [%rd1+40];
	ld.global.u32 	%r3117, [%rd1+44];
	ld.global.u32 	%r3116, [%rd1+48];
	ld.global.u32 	%r3115, [%rd1+52];
	ld.global.u32 	%r3114, [%rd1+56];
	ld.global.u32 	%r3113, [%rd1+60];
	mov.b32 	%r3193, 0;
	mov.u32 	%r3105, %r3071;
	mov.u32 	%r3106, %r3072;
	mov.u32 	%r3107, %r3073;
	mov.u32 	%r3108, %r3074;
	mov.u32 	%r3109, %r3075;
	mov.u32 	%r3110, %r3076;
	mov.u32 	%r3111, %r3077;
	mov.u32 	%r3112, %r3078;
$L__BB2_5:
	setp.ne.s32 	%p3, %r1, 0;
	mov.u32 	%r3194, %r3105;
	mov.u32 	%r3195, %r3106;
	mov.u32 	%r3196, %r3107;
	mov.u32 	%r3197, %r3108;
	mov.u32 	%r3198, %r3109;
	mov.u32 	%r3199, %r3110;
	mov.u32 	%r3200, %r3111;
	mov.u32 	%r3201, %r3112;
	mov.u32 	%r3202, %r3113;
	mov.u32 	%r3203, %r3114;
	mov.u32 	%r3204, %r3115;
	mov.u32 	%r3205, %r3116;
	mov.u32 	%r3206, %r3117;
	mov.u32 	%r3207, %r3118;
	mov.u32 	%r3208, %r3119;
	mov.u32 	%r3209, %r3120;
	mov.u32 	%r3210, %r3121;
	mov.u32 	%r3211, %r3122;
	mov.u32 	%r3212, %r3123;
	mov.u32 	%r3213, %r3124;
	mov.u32 	%r3214, %r3125;
	mov.u32 	%r3215, %r3126;
	mov.u32 	%r3216, %r3127;
	mov.u32 	%r3217, %r3128;
	@%p3 bra 	$L__BB2_572;
	or.b32  	%r653, %r3087, %r3086;
	or.b32  	%r654, %r653, %r3085;
	or.b32  	%r655, %r654, %r3084;
	or.b32  	%r656, %r655, %r3083;
	or.b32  	%r657, %r656, %r3082;
	or.b32  	%r658, %r657, %r3081;
	or.b32  	%r659, %r658, %r3080;
	setp.eq.s32 	%p4, %r659, 0;
	mov.u32 	%r3194, %r3105;
	mov.u32 	%r3195, %r3106;
	mov.u32 	%r3196, %r3107;
	mov.u32 	%r3197, %r3108;
	mov.u32 	%r3198, %r3109;
	mov.u32 	%r3199, %r3110;
	mov.u32 	%r3200, %r3111;
	mov.u32 	%r3201, %r3112;
	mov.u32 	%r3202, %r3113;
	mov.u32 	%r3203, %r3114;
	mov.u32 	%r3204, %r3115;
	mov.u32 	%r3205, %r3116;
	mov.u32 	%r3206, %r3117;
	mov.u32 	%r3207, %r3118;
	mov.u32 	%r3208, %r3119;
	mov.u32 	%r3209, %r3120;
	mov.u32 	%r3210, %r3121;
	mov.u32 	%r3211, %r3122;
	mov.u32 	%r3212, %r3123;
	mov.u32 	%r3213, %r3124;
	mov.u32 	%r3214, %r3125;
	mov.u32 	%r3215, %r3126;
	mov.u32 	%r3216, %r3127;
	mov.u32 	%r3217, %r3128;
	@%p4 bra 	$L__BB2_572;
	setp.ne.s32 	%p5, %r67, 0;
	mov.u32 	%r3193, %r3079;
	mov.u32 	%r3194, %r3080;
	mov.u32 	%r3195, %r3081;
	mov.u32 	%r3196, %r3082;
	mov.u32 	%r3197, %r3083;
	mov.u32 	%r3198, %r3084;
	mov.u32 	%r3199, %r3085;
	mov.u32 	%r3200, %r3086;
	mov.u32 	%r3201, %r3087;
	mov.u32 	%r3202, %r3088;
	mov.u32 	%r3203, %r3089;
	mov.u32 	%r3204, %r3090;
	mov.u32 	%r3205, %r3091;
	mov.u32 	%r3206, %r3092;
	mov.u32 	%r3207, %r3093;
	mov.u32 	%r3208, %r3094;
	mov.u32 	%r3209, %r3095;
	mov.u32 	%r3210, %r3096;
	mov.u32 	%r3211, %r3097;
	mov.u32 	%r3212, %r3098;
	mov.u32 	%r3213, %r3099;
	mov.u32 	%r3214, %r3100;
	mov.u32 	%r3215, %r3101;
	mov.u32 	%r3216, %r3102;
	mov.u32 	%r3217, %r3103;
	@%p5 bra 	$L__BB2_572;
	or.b32  	%r660, %r3112, %r3111;
	or.b32  	%r661, %r660, %r3110;
	or.b32  	%r662, %r661, %r3109;
	or.b32  	%r663, %r662, %r3108;
	or.b32  	%r664, %r663, %r3107;
	or.b32  	%r665, %r664, %r3106;
	or.b32  	%r666, %r665, %r3105;
	setp.eq.s32 	%p6, %r666, 0;
	mov.u32 	%r3193, %r3079;
	mov.u32 	%r3194, %r3080;
	mov.u32 	%r3195, %r3081;
	mov.u32 	%r3196, %r3082;
	mov.u32 	%r3197, %r3083;
	mov.u32 	%r3198, %r3084;
	mov.u32 	%r3199, %r3085;
	mov.u32 	%r3200, %r3086;
	mov.u32 	%r3201, %r3087;
	mov.u32 	%r3202, %r3088;
	mov.u32 	%r3203, %r3089;
	mov.u32 	%r3204, %r3090;
	mov.u32 	%r3205, %r3091;
	mov.u32 	%r3206, %r3092;
	mov.u32 	%r3207, %r3093;
	mov.u32 	%r3208, %r3094;
	mov.u32 	%r3209, %r3095;
	mov.u32 	%r3210, %r3096;
	mov.u32 	%r3211, %r3097;
	mov.u32 	%r3212, %r3098;
	mov.u32 	%r3213, %r3099;
	mov.u32 	%r3214, %r3100;
	mov.u32 	%r3215, %r3101;
	mov.u32 	%r3216, %r3102;
	mov.u32 	%r3217, %r3103;
	@%p6 bra 	$L__BB2_572;
	mul.wide.u32 	%rd1247, %r3087, %r3087;
	cvt.u32.u64 	%r667, %rd1247;
	shr.u64 	%rd1248, %rd1247, 32;
	mul.wide.u32 	%rd1249, %r3086, %r3087;
	add.s64 	%rd1250, %rd1248, %rd1249;
	shr.u64 	%rd1251, %rd1250, 32;
	mul.wide.u32 	%rd1252, %r3085, %r3087;
	add.s64 	%rd1253, %rd1251, %rd1252;
	shr.u64 	%rd1254, %rd1253, 32;
	mul.wide.u32 	%rd1255, %r3084, %r3087;
	add.s64 	%rd1256, %rd1254, %rd1255;
	shr.u64 	%rd1257, %rd1256, 32;
	mul.wide.u32 	%rd1258, %r3083, %r3087;
	add.s64 	%rd1259, %rd1257, %rd1258;
	shr.u64 	%rd1260, %rd1259, 32;
	mul.wide.u32 	%rd1261, %r3082, %r3087;
	add.s64 	%rd1262, %rd1260, %rd1261;
	shr.u64 	%rd1263, %rd1262, 32;
	mul.wide.u32 	%rd1264, %r3081, %r3087;
	add.s64 	%rd1265, %rd1263, %rd1264;
	shr.u64 	%rd1266, %rd1265, 32;
	mul.wide.u32 	%rd1267, %r3080, %r3087;
	add.s64 	%rd1268, %rd1266, %rd1267;
	shr.u64 	%rd1269, %rd1268, 32;
	and.b64  	%rd1270, %rd1250, 4294967295;
	add.s64 	%rd1271, %rd1249, %rd1270;
	shr.u64 	%rd1272, %rd1271, 32;
	mul.wide.u32 	%rd1273, %r3086, %r3086;
	and.b64  	%rd1274, %rd1253, 4294967295;
	add.s64 	%rd1275, %rd1272, %rd1274;
	add.s64 	%rd1276, %rd1275, %rd1273;
	shr.u64 	%rd1277, %rd1276, 32;
	mul.wide.u32 	%rd1278, %r3085, %r3086;
	and.b64  	%rd1279, %rd1256, 4294967295;
	add.s64 	%rd1280, %rd1277, %rd1279;
	add.s64 	%rd1281, %rd1280, %rd1278;
	shr.u64 	%rd1282, %rd1281, 32;
	mul.wide.u32 	%rd1283, %r3084, %r3086;
	and.b64  	%rd1284, %rd1259, 4294967295;
	add.s64 	%rd1285, %rd1282, %rd1284;
	add.s64 	%rd1286, %rd1285, %rd1283;
	shr.u64 	%rd1287, %rd1286, 32;
	mul.wide.u32 	%rd1288, %r3083, %r3086;
	and.b64  	%rd1289, %rd1262, 4294967295;
	add.s64 	%rd1290, %rd1287, %rd1289;
	add.s64 	%rd1291, %rd1290, %rd1288;
	shr.u64 	%rd1292, %rd1291, 32;
	mul.wide.u32 	%rd1293, %r3082, %r3086;
	and.b64  	%rd1294, %rd1265, 4294967295;
	add.s64 	%rd1295, %rd1292, %rd1294;
	add.s64 	%rd1296, %rd1295, %rd1293;
	shr.u64 	%rd1297, %rd1296, 32;
	mul.wide.u32 	%rd1298, %r3081, %r3086;
	and.b64  	%rd1299, %rd1268, 4294967295;
	add.s64 	%rd1300, %rd1297, %rd1299;
	add.s64 	%rd1301, %rd1300, %rd1298;
	shr.u64 	%rd1302, %rd1301, 32;
	mul.wide.u32 	%rd1303, %r3080, %r3086;
	add.s64 	%rd1304, %rd1302, %rd1269;
	add.s64 	%rd1305, %rd1304, %rd1303;
	shr.u64 	%rd1306, %rd1305, 32;
	and.b64  	%rd1307, %rd1276, 4294967295;
	add.s64 	%rd1308, %rd1252, %rd1307;
	shr.u64 	%rd1309, %rd1308, 32;
	and.b64  	%rd1310, %rd1281, 4294967295;
	add.s64 	%rd1311, %rd1309, %rd1310;
	add.s64 	%rd1312, %rd1311, %rd1278;
	shr.u64 	%rd1313, %rd1312, 32;
	mul.wide.u32 	%rd1314, %r3085, %r3085;
	and.b64  	%rd1315, %rd1286, 4294967295;
	add.s64 	%rd1316, %rd1313, %rd1315;
	add.s64 	%rd1317, %rd1316, %rd1314;
	shr.u64 	%rd1318, %rd1317, 32;
	mul.wide.u32 	%rd1319, %r3084, %r3085;
	and.b64  	%rd1320, %rd1291, 4294967295;
	add.s64 	%rd1321, %rd1318, %rd1320;
	add.s64 	%rd1322, %rd1321, %rd1319;
	shr.u64 	%rd1323, %rd1322, 32;
	mul.wide.u32 	%rd1324, %r3083, %r3085;
	and.b64  	%rd1325, %rd1296, 4294967295;
	add.s64 	%rd1326, %rd1323, %rd1325;
	add.s64 	%rd1327, %rd1326, %rd1324;
	shr.u64 	%rd1328, %rd1327, 32;
	mul.wide.u32 	%rd1329, %r3082, %r3085;
	and.b64  	%rd1330, %rd1301, 4294967295;
	add.s64 	%rd1331, %rd1328, %rd1330;
	add.s64 	%rd1332, %rd1331, %rd1329;
	shr.u64 	%rd1333, %rd1332, 32;
	mul.wide.u32 	%rd1334, %r3081, %r3085;
	and.b64  	%rd1335, %rd1305, 4294967295;
	add.s64 	%rd1336, %rd1333, %rd1335;
	add.s64 	%rd1337, %rd1336, %rd1334;
	shr.u64 	%rd1338, %rd1337, 32;
	mul.wide.u32 	%rd1339, %r3080, %r3085;
	add.s64 	%rd1340, %rd1338, %rd1306;
	add.s64 	%rd1341, %rd1340, %rd1339;
	shr.u64 	%rd1342, %rd1341, 32;
	and.b64  	%rd1343, %rd1312, 4294967295;
	add.s64 	%rd1344, %rd1255, %rd1343;
	shr.u64 	%rd1345, %rd1344, 32;
	and.b64  	%rd1346, %rd1317, 4294967295;
	add.s64 	%rd1347, %rd1345, %rd1346;
	add.s64 	%rd1348, %rd1347, %rd1283;
	shr.u64 	%rd1349, %rd1348, 32;
	and.b64  	%rd1350, %rd1322, 4294967295;
	add.s64 	%rd1351, %rd1349, %rd1350;
	add.s64 	%rd1352, %rd1351, %rd1319;
	shr.u64 	%rd1353, %rd1352, 32;
	mul.wide.u32 	%rd1354, %r3084, %r3084;
	and.b64  	%rd1355, %rd1327, 4294967295;
	add.s64 	%rd1356, %rd1353, %rd1355;
	add.s64 	%rd1357, %rd1356, %rd1354;
	shr.u64 	%rd1358, %rd1357, 32;
	mul.wide.u32 	%rd1359, %r3083, %r3084;
	and.b64  	%rd1360, %rd1332, 4294967295;
	add.s64 	%rd1361, %rd1358, %rd1360;
	add.s64 	%rd1362, %rd1361, %rd1359;
	shr.u64 	%rd1363, %rd1362, 32;
	mul.wide.u32 	%rd1364, %r3082, %r3084;
	and.b64  	%rd1365, %rd1337, 4294967295;
	add.s64 	%rd1366, %rd1363, %rd1365;
	add.s64 	%rd1367, %rd1366, %rd1364;
	shr.u64 	%rd1368, %rd1367, 32;
	mul.wide.u32 	%rd1369, %r3081, %r3084;
	and.b64  	%rd1370, %rd1341, 4294967295;
	add.s64 	%rd1371, %rd1368, %rd1370;
	add.s64 	%rd1372, %rd1371, %rd1369;
	shr.u64 	%rd1373, %rd1372, 32;
	mul.wide.u32 	%rd1374, %r3080, %r3084;
	add.s64 	%rd1375, %rd1373, %rd1342;
	add.s64 	%rd1376, %rd1375, %rd1374;
	shr.u64 	%rd1377, %rd1376, 32;
	and.b64  	%rd1378, %rd1348, 4294967295;
	add.s64 	%rd1379, %rd1258, %rd1378;
	shr.u64 	%rd1380, %rd1379, 32;
	and.b64  	%rd1381, %rd1352, 4294967295;
	add.s64 	%rd1382, %rd1380, %rd1381;
	add.s64 	%rd1383, %rd1382, %rd1288;
	shr.u64 	%rd1384, %rd1383, 32;
	and.b64  	%rd1385, %rd1357, 4294967295;
	add.s64 	%rd1386, %rd1384, %rd1385;
	add.s64 	%rd1387, %rd1386, %rd1324;
	shr.u64 	%rd1388, %rd1387, 32;
	and.b64  	%rd1389, %rd1362, 4294967295;
	add.s64 	%rd1390, %rd1388, %rd1389;
	add.s64 	%rd1391, %rd1390, %rd1359;
	shr.u64 	%rd1392, %rd1391, 32;
	mul.wide.u32 	%rd1393, %r3083, %r3083;
	and.b64  	%rd1394, %rd1367, 4294967295;
	add.s64 	%rd1395, %rd1392, %rd1394;
	add.s64 	%rd1396, %rd1395, %rd1393;
	shr.u64 	%rd1397, %rd1396, 32;
	mul.wide.u32 	%rd1398, %r3082, %r3083;
	and.b64  	%rd1399, %rd1372, 4294967295;
	add.s64 	%rd1400, %rd1397, %rd1399;
	add.s64 	%rd1401, %rd1400, %rd1398;
	shr.u64 	%rd1402, %rd1401, 32;
	mul.wide.u32 	%rd1403, %r3081, %r3083;
	and.b64  	%rd1404, %rd1376, 4294967295;
	add.s64 	%rd1405, %rd1402, %rd1404;
	add.s64 	%rd1406, %rd1405, %rd1403;
	shr.u64 	%rd1407, %rd1406, 32;
	mul.wide.u32 	%rd1408, %r3080, %r3083;
	add.s64 	%rd1409, %rd1407, %rd1377;
	add.s64 	%rd1410, %rd1409, %rd1408;
	shr.u64 	%rd1411, %rd1410, 32;
	and.b64  	%rd1412, %rd1383, 4294967295;
	add.s64 	%rd1413, %rd1261, %rd1412;
	shr.u64 	%rd1414, %rd1413, 32;
	and.b64  	%rd1415, %rd1387, 4294967295;
	add.s64 	%rd1416, %rd1414, %rd1415;
	add.s64 	%rd1417, %rd1416, %rd1293;
	shr.u64 	%rd1418, %rd1417, 32;
	and.b64  	%rd1419, %rd1391, 4294967295;
	add.s64 	%rd1420, %rd1418, %rd1419;
	add.s64 	%rd1421, %rd1420, %rd1329;
	shr.u64 	%rd1422, %rd1421, 32;
	and.b64  	%rd1423, %rd1396, 4294967295;
	add.s64 	%rd1424, %rd1422, %rd1423;
	add.s64 	%rd1425, %rd1424, %rd1364;
	shr.u64 	%rd1426, %rd1425, 32;
	and.b64  	%rd1427, %rd1401, 4294967295;
	add.s64 	%rd1428, %rd1426, %rd1427;
	add.s64 	%rd1429, %rd1428, %rd1398;
	shr.u64 	%rd1430, %rd1429, 32;
	mul.wide.u32 	%rd1431, %r3082, %r3082;
	and.b64  	%rd1432, %rd1406, 4294967295;
	add.s64 	%rd1433, %rd1430, %rd1432;
	add.s64 	%rd1434, %rd1433, %rd1431;
	shr.u64 	%rd1435, %rd1434, 32;
	mul.wide.u32 	%rd1436, %r3081, %r3082;
	and.b64  	%rd1437, %rd1410, 4294967295;
	add.s64 	%rd1438, %rd1435, %rd1437;
	add.s64 	%rd1439, %rd1438, %rd1436;
	shr.u64 	%rd1440, %rd1439, 32;
	mul.wide.u32 	%rd1441, %r3080, %r3082;
	add.s64 	%rd1442, %rd1440, %rd1411;
	add.s64 	%rd1443, %rd1442, %rd1441;
	shr.u64 	%rd1444, %rd1443, 32;
	and.b64  	%rd1445, %rd1417, 4294967295;
	add.s64 	%rd1446, %rd1264, %rd1445;
	shr.u64 	%rd1447, %rd1446, 32;
	and.b64  	%rd1448, %rd1421, 4294967295;
	add.s64 	%rd1449, %rd1447, %rd1448;
	add.s64 	%rd1450, %rd1449, %rd1298;
	shr.u64 	%rd1451, %rd1450, 32;
	and.b64  	%rd1452, %rd1425, 4294967295;
	add.s64 	%rd1453, %rd1451, %rd1452;
	add.s64 	%rd1454, %rd1453, %rd1334;
	shr.u64 	%rd1455, %rd1454, 32;
	and.b64  	%rd1456, %rd1429, 4294967295;
	add.s64 	%rd1457, %rd1455, %rd1456;
	add.s64 	%rd1458, %rd1457, %rd1369;
	shr.u64 	%rd1459, %rd1458, 32;
	and.b64  	%rd1460, %rd1434, 4294967295;
	add.s64 	%rd1461, %rd1459, %rd1460;
	add.s64 	%rd1462, %rd1461, %rd1403;
	shr.u64 	%rd1463, %rd1462, 32;
	and.b64  	%rd1464, %rd1439, 4294967295;
	add.s64 	%rd1465, %rd1463, %rd1464;
	add.s64 	%rd1466, %rd1465, %rd1436;
	shr.u64 	%rd1467, %rd1466, 32;
	mul.wide.u32 	%rd1468, %r3081, %r3081;
	and.b64  	%rd1469, %rd1443, 4294967295;
	add.s64 	%rd1470, %rd1467, %rd1469;
	add.s64 	%rd1471, %rd1470, %rd1468;
	shr.u64 	%rd1472, %rd1471, 32;
	mul.wide.u32 	%rd1473, %r3080, %r3081;
	add.s64 	%rd1474, %rd1472, %rd1444;
	add.s64 	%rd1475, %rd1474, %rd1473;
	shr.u64 	%rd1476, %rd1475, 32;
	and.b64  	%rd1477, %rd1450, 4294967295;
	add.s64 	%rd1478, %rd1267, %rd1477;
	shr.u64 	%rd1479, %rd1478, 32;
	and.b64  	%rd1480, %rd1454, 4294967295;
	add.s64 	%rd1481, %rd1479, %rd1480;
	add.s64 	%rd1482, %rd1481, %rd1303;
	shr.u64 	%rd1483, %rd1482, 32;
	and.b64  	%rd1484, %rd1458, 4294967295;
	add.s64 	%rd1485, %rd1483, %rd1484;
	add.s64 	%rd1486, %rd1485, %rd1339;
	shr.u64 	%rd1487, %rd1486, 32;
	and.b64  	%rd1488, %rd1462, 4294967295;
	add.s64 	%rd1489, %rd1487, %rd1488;
	add.s64 	%rd1490, %rd1489, %rd1374;
	shr.u64 	%rd1491, %rd1490, 32;
	and.b64  	%rd1492, %rd1466, 4294967295;
	add.s64 	%rd1493, %rd1491, %rd1492;
	add.s64 	%rd1494, %rd1493, %rd1408;
	shr.u64 	%rd1495, %rd1494, 32;
	and.b64  	%rd1496, %rd1471, 4294967295;
	add.s64 	%rd1497, %rd1495, %rd1496;
	add.s64 	%rd1498, %rd1497, %rd1441;
	shr.u64 	%rd1499, %rd1498, 32;
	and.b64  	%rd1500, %rd1475, 4294967295;
	add.s64 	%rd1501, %rd1499, %rd1500;
	add.s64 	%rd1502, %rd1501, %rd1473;
	shr.u64 	%rd1503, %rd1502, 32;
	mul.wide.u32 	%rd1504, %r3080, %r3080;
	add.s64 	%rd1505, %rd1503, %rd1476;
	add.s64 	%rd1506, %rd1505, %rd1504;
	{ .reg .b32 tmp; mov.b64 {tmp, %r668}, %rd1506; }
	ld.const.u32 	%r669, [MU_P];
	mul.lo.s32 	%r670, %r669, %r667;
	ld.const.u32 	%r671, [P_CONST];
	cvt.u64.u32 	%rd3, %r671;
	mul.wide.u32 	%rd1507, %r671, %r670;
	and.b64  	%rd1508, %rd1247, 4294967293;
	add.s64 	%rd1509, %rd1507, %rd1508;
	shr.u64 	%rd1510, %rd1509, 32;
	ld.const.u32 	%r672, [P_CONST+4];
	cvt.u64.u32 	%rd4, %r672;
	mul.wide.u32 	%rd1511, %r672, %r670;
	and.b64  	%rd1512, %rd1271, 4294967295;
	add.s64 	%rd1513, %rd1510, %rd1512;
	add.s64 	%rd1514, %rd1513, %rd1511;
	cvt.u32.u64 	%r673, %rd1514;
	shr.u64 	%rd1515, %rd1514, 32;
	ld.const.u32 	%r674, [P_CONST+8];
	cvt.u64.u32 	%rd5, %r674;
	mul.wide.u32 	%rd1516, %r674, %r670;
	and.b64  	%rd1517, %rd1308, 4294967295;
	add.s64 	%rd1518, %rd1515, %rd1517;
	add.s64 	%rd1519, %rd1518, %rd1516;
	shr.u64 	%rd1520, %rd1519, 32;
	ld.const.u32 	%r675, [P_CONST+12];
	cvt.u64.u32 	%rd6, %r675;
	mul.wide.u32 	%rd1521, %r675, %r670;
	and.b64  	%rd1522, %rd1344, 4294967295;
	add.s64 	%rd1523, %rd1520, %rd1522;
	add.s64 	%rd1524, %rd1523, %rd1521;
	shr.u64 	%rd1525, %rd1524, 32;
	ld.const.u32 	%r676, [P_CONST+16];
	cvt.u64.u32 	%rd7, %r676;
	mul.wide.u32 	%rd1526, %r676, %r670;
	and.b64  	%rd1527, %rd1379, 4294967295;
	add.s64 	%rd1528, %rd1525, %rd1527;
	add.s64 	%rd1529, %rd1528, %rd1526;
	shr.u64 	%rd1530, %rd1529, 32;
	ld.const.u32 	%r677, [P_CONST+20];
	cvt.u64.u32 	%rd8, %r677;
	mul.wide.u32 	%rd1531, %r677, %r670;
	and.b64  	%rd1532, %rd1413, 4294967295;
	add.s64 	%rd1533, %rd1530, %rd1532;
	add.s64 	%rd1534, %rd1533, %rd1531;
	shr.u64 	%rd1535, %rd1534, 32;
	ld.const.u32 	%r678, [P_CONST+24];
	cvt.u64.u32 	%rd9, %r678;
	mul.wide.u32 	%rd1536, %r678, %r670;
	and.b64  	%rd1537, %rd1446, 4294967295;
	add.s64 	%rd1538, %rd1535, %rd1537;
	add.s64 	%rd1539, %rd1538, %rd1536;
	shr.u64 	%rd1540, %rd1539, 32;
	ld.const.u32 	%r679, [P_CONST+28];
	cvt.u64.u32 	%rd10, %r679;
	mul.wide.u32 	%rd1541, %r679, %r670;
	and.b64  	%rd1542, %rd1478, 4294967295;
	add.s64 	%rd1543, %rd1540, %rd1542;
	add.s64 	%rd1544, %rd1543, %rd1541;
	shr.u64 	%rd1545, %rd1544, 32;
	and.b64  	%rd1546, %rd1482, 4294967295;
	add.s64 	%rd1547, %rd1545, %rd1546;
	shr.u64 	%rd1548, %rd1547, 32;
	and.b64  	%rd1549, %rd1486, 4294967295;
	add.s64 	%rd1550, %rd1548, %rd1549;
	shr.u64 	%rd1551, %rd1550, 32;
	and.b64  	%rd1552, %rd1490, 4294967295;
	add.s64 	%rd1553, %rd1551, %rd1552;
	shr.u64 	%rd1554, %rd1553, 32;
	and.b64  	%rd1555, %rd1494, 4294967295;
	add.s64 	%rd1556, %rd1554, %rd1555;
	shr.u64 	%rd1557, %rd1556, 32;
	and.b64  	%rd1558, %rd1498, 4294967295;
	add.s64 	%rd1559, %rd1557, %rd1558;
	shr.u64 	%rd1560, %rd1559, 32;
	and.b64  	%rd1561, %rd1502, 4294967295;
	add.s64 	%rd1562, %rd1560, %rd1561;
	shr.u64 	%rd1563, %rd1562, 32;
	and.b64  	%rd1564, %rd1506, 4294967295;
	add.s64 	%rd1565, %rd1563, %rd1564;
	{ .reg .b32 tmp; mov.b64 {tmp, %r680}, %rd1565; }
	add.s32 	%r681, %r668, %r680;
	mul.lo.s32 	%r682, %r669, %r673;
	mul.wide.u32 	%rd1566, %r671, %r682;
	and.b64  	%rd1567, %rd1514, 4294967295;
	add.s64 	%rd1568, %rd1566, %rd1567;
	shr.u64 	%rd1569, %rd1568, 32;
	mul.wide.u32 	%rd1570, %r672, %r682;
	and.b64  	%rd1571, %rd1519, 4294967295;
	add.s64 	%rd1572, %rd1569, %rd1571;
	add.s64 	%rd1573, %rd1572, %rd1570;
	cvt.u32.u64 	%r683, %rd1573;
	shr.u64 	%rd1574, %rd1573, 32;
	mul.wide.u32 	%rd1575, %r674, %r682;
	and.b64  	%rd1576, %rd1524, 4294967295;
	add.s64 	%rd1577, %rd1574, %rd1576;
	add.s64 	%rd1578, %rd1577, %rd1575;
	shr.u64 	%rd1579, %rd1578, 32;
	mul.wide.u32 	%rd1580, %r675, %r682;
	and.b64  	%rd1581, %rd1529, 4294967295;
	add.s64 	%rd1582, %rd1579, %rd1581;
	add.s64 	%rd1583, %rd1582, %rd1580;
	shr.u64 	%rd1584, %rd1583, 32;
	mul.wide.u32 	%rd1585, %r676, %r682;
	and.b64  	%rd1586, %rd1534, 4294967295;
	add.s64 	%rd1587, %rd1584, %rd1586;
	add.s64 	%rd1588, %rd1587, %rd1585;
	shr.u64 	%rd1589, %rd1588, 32;
	mul.wide.u32 	%rd1590, %r677, %r682;
	and.b64  	%rd1591, %rd1539, 4294967295;
	add.s64 	%rd1592, %rd1589, %rd1591;
	add.s64 	%rd1593, %rd1592, %rd1590;
	shr.u64 	%rd1594, %rd1593, 32;
	mul.wide.u32 	%rd1595, %r678, %r682;
	and.b64  	%rd1596, %rd1544, 4294967295;
	add.s64 	%rd1597, %rd1594, %rd1596;
	add.s64 	%rd1598, %rd1597, %rd1595;
	shr.u64 	%rd1599, %rd1598, 32;
	mul.wide.u32 	%rd1600, %r679, %r682;
	and.b64  	%rd1601, %rd1547, 4294967295;
	add.s64 	%rd1602, %rd1599, %rd1601;
	add.s64 	%rd1603, %rd1602, %rd1600;
	shr.u64 	%rd1604, %rd1603, 32;
	and.b64  	%rd1605, %rd1550, 4294967295;
	add.s64 	%rd1606, %rd1604, %rd1605;
	shr.u64 	%rd1607, %rd1606, 32;
	and.b64  	%rd1608, %rd1553, 4294967295;
	add.s64 	%rd1609, %rd1607, %rd1608;
	shr.u64 	%rd1610, %rd1609, 32;
	and.b64  	%rd1611, %rd1556, 4294967295;
	add.s64 	%rd1612, %rd1610, %rd1611;
	shr.u64 	%rd1613, %rd1612, 32;
	and.b64  	%rd1614, %rd1559, 4294967295;
	add.s64 	%rd1615, %rd1613, %rd1614;
	shr.u64 	%rd1616, %rd1615, 32;
	and.b64  	%rd1617, %rd1562, 4294967295;
	add.s64 	%rd1618, %rd1616, %rd1617;
	shr.u64 	%rd1619, %rd1618, 32;
	and.b64  	%rd1620, %rd1565, 4294967295;
	add.s64 	%rd1621, %rd1619, %rd1620;
	{ .reg .b32 tmp; mov.b64 {tmp, %r684}, %rd1621; }
	add.s32 	%r685, %r681, %r684;
	mul.lo.s32 	%r686, %r669, %r683;
	mul.wide.u32 	%rd1622, %r671, %r686;
	and.b64  	%rd1623, %rd1573, 4294967295;
	add.s64 	%rd1624, %rd1622, %rd1623;
	shr.u64 	%rd1625, %rd1624, 32;
	mul.wide.u32 	%rd1626, %r672, %r686;
	and.b64  	%rd1627, %rd1578, 4294967295;
	add.s64 	%rd1628, %rd1625, %rd1627;
	add.s64 	%rd1629, %rd1628, %rd1626;
	cvt.u32.u64 	%r687, %rd1629;
	shr.u64 	%rd1630, %rd1629, 32;
	mul.wide.u32 	%rd1631, %r674, %r686;
	and.b64  	%rd1632, %rd1583, 4294967295;
	add.s64 	%rd1633, %rd1630, %rd1632;
	add.s64 	%rd1634, %rd1633, %rd1631;
	shr.u64 	%rd1635, %rd1634, 32;
	mul.wide.u32 	%rd1636, %r675, %r686;
	and.b64  	%rd1637, %rd1588, 4294967295;
	add.s64 	%rd1638, %rd1635, %rd1637;
	add.s64 	%rd1639, %rd1638, %rd1636;
	shr.u64 	%rd1640, %rd1639, 32;
	mul.wide.u32 	%rd1641, %r676, %r686;
	and.b64  	%rd1642, %rd1593, 4294967295;
	add.s64 	%rd1643, %rd1640, %rd1642;
	add.s64 	%rd1644, %rd1643, %rd1641;
	shr.u64 	%rd1645, %rd1644, 32;
	mul.wide.u32 	%rd1646, %r677, %r686;
	and.b64  	%rd1647, %rd1598, 4294967295;
	add.s64 	%rd1648, %rd1645, %rd1647;
	add.s64 	%rd1649, %rd1648, %rd1646;
	shr.u64 	%rd1650, %rd1649, 32;
	mul.wide.u32 	%rd1651, %r678, %r686;
	and.b64  	%rd1652, %rd1603, 4294967295;
	add.s64 	%rd1653, %rd1650, %rd1652;
	add.s64 	%rd1654, %rd1653, %rd1651;
	shr.u64 	%rd1655, %rd1654, 32;
	mul.wide.u32 	%rd1656, %r679, %r686;
	and.b64  	%rd1657, %rd1606, 4294967295;
	add.s64 	%rd1658, %rd1655, %rd1657;
	add.s64 	%rd1659, %rd1658, %rd1656;
	shr.u64 	%rd1660, %rd1659, 32;
	and.b64  	%rd1661, %rd1609, 4294967295;
	add.s64 	%rd1662, %rd1660, %rd1661;
	shr.u64 	%rd1663, %rd1662, 32;
	and.b64  	%rd1664, %rd1612, 4294967295;
	add.s64 	%rd1665, %rd1663, %rd1664;
	shr.u64 	%rd1666, %rd1665, 32;
	and.b64  	%rd1667, %rd1615, 4294967295;
	add.s64 	%rd1668, %rd1666, %rd1667;
	shr.u64 	%rd1669, %rd1668, 32;
	and.b64  	%rd1670, %rd1618, 4294967295;
	add.s64 	%rd1671, %rd1669, %rd1670;
	shr.u64 	%rd1672, %rd1671, 32;
	and.b64  	%rd1673, %rd1621, 4294967295;
	add.s64 	%rd1674, %rd1672, %rd1673;
	{ .reg .b32 tmp; mov.b64 {tmp, %r688}, %rd1674; }
	add.s32 	%r689, %r685, %r688;
	mul.lo.s32 	%r690, %r669, %r687;
	mul.wide.u32 	%rd1675, %r671, %r690;
	and.b64  	%rd1676, %rd1629, 4294967295;
	add.s64 	%rd1677, %rd1675, %rd1676;
	shr.u64 	%rd1678, %rd1677, 32;
	mul.wide.u32 	%rd1679, %r672, %r690;
	and.b64  	%rd1680, %rd1634, 4294967295;
	add.s64 	%rd1681, %rd1678, %rd1680;
	add.s64 	%rd1682, %rd1681, %rd1679;
	cvt.u32.u64 	%r691, %rd1682;
	shr.u64 	%rd1683, %rd1682, 32;
	mul.wide.u32 	%rd1684, %r674, %r690;
	and.b64  	%rd1685, %rd1639, 4294967295;
	add.s64 	%rd1686, %rd1683, %rd1685;
	add.s64 	%rd1687, %rd1686, %rd1684;
	shr.u64 	%rd1688, %rd1687, 32;
	mul.wide.u32 	%rd1689, %r675, %r690;
	and.b64  	%rd1690, %rd1644, 4294967295;
	add.s64 	%rd1691, %rd1688, %rd1690;
	add.s64 	%rd1692, %rd1691, %rd1689;
	shr.u64 	%rd1693, %rd1692, 32;
	mul.wide.u32 	%rd1694, %r676, %r690;
	and.b64  	%rd1695, %rd1649, 4294967295;
	add.s64 	%rd1696, %rd1693, %rd1695;
	add.s64 	%rd1697, %rd1696, %rd1694;
	shr.u64 	%rd1698, %rd1697, 32;
	mul.wide.u32 	%rd1699, %r677, %r690;
	and.b64  	%rd1700, %rd1654, 4294967295;
	add.s64 	%rd1701, %rd1698, %rd1700;
	add.s64 	%rd1702, %rd1701, %rd1699;
	shr.u64 	%rd1703, %rd1702, 32;
	mul.wide.u32 	%rd1704, %r678, %r690;
	and.b64  	%rd1705, %rd1659, 4294967295;
	add.s64 	%rd1706, %rd1703, %rd1705;
	add.s64 	%rd1707, %rd1706, %rd1704;
	shr.u64 	%rd1708, %rd1707, 32;
	mul.wide.u32 	%rd1709, %r679, %r690;
	and.b64  	%rd1710, %rd1662, 4294967295;
	add.s64 	%rd1711, %rd1708, %rd1710;
	add.s64 	%rd1712, %rd1711, %rd1709;
	shr.u64 	%rd1713, %rd1712, 32;
	and.b64  	%rd1714, %rd1665, 4294967295;
	add.s64 	%rd1715, %rd1713, %rd1714;
	shr.u64 	%rd1716, %rd1715, 32;
	and.b64  	%rd1717, %rd1668, 4294967295;
	add.s64 	%rd1718, %rd1716, %rd1717;
	shr.u64 	%rd1719, %rd1718, 32;
	and.b64  	%rd1720, %rd1671, 4294967295;
	add.s64 	%rd1721, %rd1719, %rd1720;
	shr.u64 	%rd1722, %rd1721, 32;
	and.b64  	%rd1723, %rd1674, 4294967295;
	add.s64 	%rd1724, %rd1722, %rd1723;
	{ .reg .b32 tmp; mov.b64 {tmp, %r692}, %rd1724; }
	add.s32 	%r693, %r689, %r692;
	mul.lo.s32 	%r694, %r669, %r691;
	mul.wide.u32 	%rd1725, %r671, %r694;
	and.b64  	%rd1726, %rd1682, 4294967295;
	add.s64 	%rd1727, %rd1725, %rd1726;
	shr.u64 	%rd1728, %rd1727, 32;
	mul.wide.u32 	%rd1729, %r672, %r694;
	and.b64  	%rd1730, %rd1687, 4294967295;
	add.s64 	%rd1731, %rd1728, %rd1730;
	add.s64 	%rd1732, %rd1731, %rd1729;
	cvt.u32.u64 	%r695, %rd1732;
	shr.u64 	%rd1733, %rd1732, 32;
	mul.wide.u32 	%rd1734, %r674, %r694;
	and.b64  	%rd1735, %rd1692, 4294967295;
	add.s64 	%rd1736, %rd1733, %rd1735;
	add.s64 	%rd1737, %rd1736, %rd1734;
	shr.u64 	%rd1738, %rd1737, 32;
	mul.wide.u32 	%rd1739, %r675, %r694;
	and.b64  	%rd1740, %rd1697, 4294967295;
	add.s64 	%rd1741, %rd1738, %rd1740;
	add.s64 	%rd1742, %rd1741, %rd1739;
	shr.u64 	%rd1743, %rd1742, 32;
	mul.wide.u32 	%rd1744, %r676, %r694;
	and.b64  	%rd1745, %rd1702, 4294967295;
	add.s64 	%rd1746, %rd1743, %rd1745;
	add.s64 	%rd1747, %rd1746, %rd1744;
	shr.u64 	%rd1748, %rd1747, 32;
	mul.wide.u32 	%rd1749, %r677, %r694;
	and.b64  	%rd1750, %rd1707, 4294967295;
	add.s64 	%rd1751, %rd1748, %rd1750;
	add.s64 	%rd1752, %rd1751, %rd1749;
	shr.u64 	%rd1753, %rd1752, 32;
	mul.wide.u32 	%rd1754, %r678, %r694;
	and.b64  	%rd1755, %rd1712, 4294967295;
	add.s64 	%rd1756, %rd1753, %rd1755;
	add.s64 	%rd1757, %rd1756, %rd1754;
	shr.u64 	%rd1758, %rd1757, 32;
	mul.wide.u32 	%rd1759, %r679, %r694;
	and.b64  	%rd1760, %rd1715, 4294967295;
	add.s64 	%rd1761, %rd1758, %rd1760;
	add.s64 	%rd1762, %rd1761, %rd1759;
	shr.u64 	%rd1763, %rd1762, 32;
	and.b64  	%rd1764, %rd1718, 4294967295;
	add.s64 	%rd1765, %rd1763, %rd1764;
	shr.u64 	%rd1766, %rd1765, 32;
	and.b64  	%rd1767, %rd1721, 4294967295;
	add.s64 	%rd1768, %rd1766, %rd1767;
	shr.u64 	%rd1769, %rd1768, 32;
	and.b64  	%rd1770, %rd1724, 4294967295;
	add.s64 	%rd1771, %rd1769, %rd1770;
	{ .reg .b32 tmp; mov.b64 {tmp, %r696}, %rd1771; }
	add.s32 	%r697, %r693, %r696;
	mul.lo.s32 	%r698, %r669, %r695;
	mul.wide.u32 	%rd1772, %r671, %r698;
	and.b64  	%rd1773, %rd1732, 4294967295;
	add.s64 	%rd1774, %rd1772, %rd1773;
	shr.u64 	%rd1775, %rd1774, 32;
	mul.wide.u32 	%rd1776, %r672, %r698;
	and.b64  	%rd1777, %rd1737, 4294967295;
	add.s64 	%rd1778, %rd1775, %rd1777;
	add.s64 	%rd1779, %rd1778, %rd1776;
	cvt.u32.u64 	%r699, %rd1779;
	shr.u64 	%rd1780, %rd1779, 32;
	mul.wide.u32 	%rd1781, %r674, %r698;
	and.b64  	%rd1782, %rd1742, 4294967295;
	add.s64 	%rd1783, %rd1780, %rd1782;
	add.s64 	%rd1784, %rd1783, %rd1781;
	shr.u64 	%rd1785, %rd1784, 32;
	mul.wide.u32 	%rd1786, %r675, %r698;
	and.b64  	%rd1787, %rd1747, 4294967295;
	add.s64 	%rd1788, %rd1785, %rd1787;
	add.s64 	%rd1789, %rd1788, %rd1786;
	shr.u64 	%rd1790, %rd1789, 32;
	mul.wide.u32 	%rd1791, %r676, %r698;
	and.b64  	%rd1792, %rd1752, 4294967295;
	add.s64 	%rd1793, %rd1790, %rd1792;
	add.s64 	%rd1794, %rd1793, %rd1791;
	shr.u64 	%rd1795, %rd1794, 32;
	mul.wide.u32 	%rd1796, %r677, %r698;
	and.b64  	%rd1797, %rd1757, 4294967295;
	add.s64 	%rd1798, %rd1795, %rd1797;
	add.s64 	%rd1799, %rd1798, %rd1796;
	shr.u64 	%rd1800, %rd1799, 32;
	mul.wide.u32 	%rd1801, %r678, %r698;
	and.b64  	%rd1802, %rd1762, 4294967295;
	add.s64 	%rd1803, %rd1800, %rd1802;
	add.s64 	%rd1804, %rd1803, %rd1801;
	shr.u64 	%rd1805, %rd1804, 32;
	mul.wide.u32 	%rd1806, %r679, %r698;
	and.b64  	%rd1807, %rd1765, 4294967295;
	add.s64 	%rd1808, %rd1805, %rd1807;
	add.s64 	%rd1809, %rd1808, %rd1806;
	shr.u64 	%rd1810, %rd1809, 32;
	and.b64  	%rd1811, %rd1768, 4294967295;
	add.s64 	%rd1812, %rd1810, %rd1811;
	shr.u64 	%rd1813, %rd1812, 32;
	and.b64  	%rd1814, %rd1771, 4294967295;
	add.s64 	%rd1815, %rd1813, %rd1814;
	{ .reg .b32 tmp; mov.b64 {tmp, %r700}, %rd1815; }
	add.s32 	%r701, %r697, %r700;
	mul.lo.s32 	%r702, %r669, %r699;
	mul.wide.u32 	%rd1816, %r671, %r702;
	and.b64  	%rd1817, %rd1779, 4294967295;
	add.s64 	%rd1818, %rd1816, %rd1817;
	shr.u64 	%rd1819, %rd1818, 32;
	mul.wide.u32 	%rd1820, %r672, %r702;
	and.b64  	%rd1821, %rd1784, 4294967295;
	add.s64 	%rd1822, %rd1819, %rd1821;
	add.s64 	%rd1823, %rd1822, %rd1820;
	cvt.u32.u64 	%r703, %rd1823;
	shr.u64 	%rd1824, %rd1823, 32;
	mul.wide.u32 	%rd1825, %r674, %r702;
	and.b64  	%rd1826, %rd1789, 4294967295;
	add.s64 	%rd1827, %rd1824, %rd1826;
	add.s64 	%rd1828, %rd1827, %rd1825;
	shr.u64 	%rd1829, %rd1828, 32;
	mul.wide.u32 	%rd1830, %r675, %r702;
	and.b64  	%rd1831, %rd1794, 4294967295;
	add.s64 	%rd1832, %rd1829, %rd1831;
	add.s64 	%rd1833, %rd1832, %rd1830;
	shr.u64 	%rd1834, %rd1833, 32;
	mul.wide.u32 	%rd1835, %r676, %r702;
	and.b64  	%rd1836, %rd1799, 4294967295;
	add.s64 	%rd1837, %rd1834, %rd1836;
	add.s64 	%rd1838, %rd1837, %rd1835;
	shr.u64 	%rd1839, %rd1838, 32;
	mul.wide.u32 	%rd1840, %r677, %r702;
	and.b64  	%rd1841, %rd1804, 4294967295;
	add.s64 	%rd1842, %rd1839, %rd1841;
	add.s64 	%rd1843, %rd1842, %rd1840;
	shr.u64 	%rd1844, %rd1843, 32;
	mul.wide.u32 	%rd1845, %r678, %r702;
	and.b64  	%rd1846, %rd1809, 4294967295;
	add.s64 	%rd1847, %rd1844, %rd1846;
	add.s64 	%rd1848, %rd1847, %rd1845;
	shr.u64 	%rd1849, %rd1848, 32;
	mul.wide.u32 	%rd1850, %r679, %r702;
	and.b64  	%rd1851, %rd1812, 4294967295;
	add.s64 	%rd1852, %rd1849, %rd1851;
	add.s64 	%rd1853, %rd1852, %rd1850;
	shr.u64 	%rd1854, %rd1853, 32;
	and.b64  	%rd1855, %rd1815, 4294967295;
	add.s64 	%rd1856, %rd1854, %rd1855;
	{ .reg .b32 tmp; mov.b64 {tmp, %r704}, %rd1856; }
	add.s32 	%r705, %r701, %r704;
	mul.lo.s32 	%r706, %r669, %r703;
	mul.wide.u32 	%rd1857, %r671, %r706;
	and.b64  	%rd1858, %rd1823, 4294967295;
	add.s64 	%rd1859, %rd1857, %rd1858;
	shr.u64 	%rd1860, %rd1859, 32;
	mul.wide.u32 	%rd1861, %r672, %r706;
	and.b64  	%rd1862, %rd1828, 4294967295;
	add.s64 	%rd1863, %rd1860, %rd1862;
	add.s64 	%rd20369, %rd1863, %rd1861;
	shr.u64 	%rd1864, %rd20369, 32;
	mul.wide.u32 	%rd1865, %r674, %r706;
	and.b64  	%rd1866, %rd1833, 4294967295;
	add.s64 	%rd1867, %rd1864, %rd1866;
	add.s64 	%rd20368, %rd1867, %rd1865;
	cvt.u32.u64 	%r109, %rd20368;
	shr.u64 	%rd1868, %rd20368, 32;
	mul.wide.u32 	%rd1869, %r675, %r706;
	and.b64  	%rd1870, %rd1838, 4294967295;
	add.s64 	%rd1871, %rd1868, %rd1870;
	add.s64 	%rd20367, %rd1871, %rd1869;
	cvt.u32.u64 	%r110, %rd20367;
	shr.u64 	%rd1872, %rd20367, 32;
	mul.wide.u32 	%rd1873, %r676, %r706;
	and.b64  	%rd1874, %rd1843, 4294967295;
	add.s64 	%rd1875, %rd1872, %rd1874;
	add.s64 	%rd20366, %rd1875, %rd1873;
	cvt.u32.u64 	%r111, %rd20366;
	shr.u64 	%rd1876, %rd20366, 32;
	mul.wide.u32 	%rd1877, %r677, %r706;
	and.b64  	%rd1878, %rd1848, 4294967295;
	add.s64 	%rd1879, %rd1876, %rd1878;
	add.s64 	%rd20365, %rd1879, %rd1877;
	cvt.u32.u64 	%r112, %rd20365;
	shr.u64 	%rd1880, %rd20365, 32;
	mul.wide.u32 	%rd1881, %r678, %r706;
	and.b64  	%rd1882, %rd1853, 4294967295;
	add.s64 	%rd1883, %rd1880, %rd1882;
	add.s64 	%rd20364, %rd1883, %rd1881;
	cvt.u32.u64 	%r113, %rd20364;
	shr.u64 	%rd1884, %rd20364, 32;
	mul.wide.u32 	%rd1885, %r679, %r706;
	and.b64  	%rd1886, %rd1856, 4294967295;
	add.s64 	%rd1887, %rd1884, %rd1886;
	add.s64 	%rd20363, %rd1887, %rd1885;
	cvt.u32.u64 	%r114, %rd20363;
	{ .reg .b32 tmp; mov.b64 {tmp, %r707}, %rd20363; }
	add.s32 	%r3129, %r705, %r707;
	setp.gt.u32 	%p7, %r3129, %r679;
	@%p7 bra 	$L__BB2_23;
	cvt.u32.u64 	%r708, %rd10;
	setp.lt.u32 	%p8, %r3129, %r708;
	@%p8 bra 	$L__BB2_24;
	cvt.u32.u64 	%r709, %rd9;
	setp.lt.u32 	%p9, %r709, %r114;
	@%p9 bra 	$L__BB2_23;
	setp.gt.u32 	%p10, %r709, %r114;
	@%p10 bra 	$L__BB2_24;
	cvt.u32.u64 	%r711, %rd8;
	setp.lt.u32 	%p11, %r711, %r113;
	@%p11 bra 	$L__BB2_23;
	setp.gt.u32 	%p12, %r711, %r113;
	@%p12 bra 	$L__BB2_24;
	cvt.u32.u64 	%r713, %rd7;
	setp.lt.u32 	%p13, %r713, %r112;
	@%p13 bra 	$L__BB2_23;
	setp.gt.u32 	%p14, %r713, %r112;
	@%p14 bra 	$L__BB2_24;
	cvt.u32.u64 	%r715, %rd6;
	setp.lt.u32 	%p15, %r715, %r111;
	@%p15 bra 	$L__BB2_23;
	setp.gt.u32 	%p16, %r715, %r111;
	@%p16 bra 	$L__BB2_24;
	cvt.u32.u64 	%r717, %rd5;
	setp.lt.u32 	%p17, %r717, %r110;
	@%p17 bra 	$L__BB2_23;
	setp.gt.u32 	%p18, %r717, %r110;
	@%p18 bra 	$L__BB2_24;
	cvt.u32.u64 	%r719, %rd4;
	setp.lt.u32 	%p19, %r719, %r109;
	@%p19 bra 	$L__BB2_23;
	cvt.u32.u64 	%r721, %rd3;
	setp.gt.u32 	%p20, %r719, %r109;
	cvt.u32.u64 	%r722, %rd20369;
	setp.gt.u32 	%p21, %r721, %r722;
	or.pred  	%p22, %p20, %p21;
	@%p22 bra 	$L__BB2_24;
$L__BB2_23:
	cvt.u32.u64 	%r723, %rd10;
	and.b64  	%rd1889, %rd20369, 4294967295;
	sub.s64 	%rd20369, %rd1889, %rd3;
	shr.u64 	%rd1890, %rd20369, 63;
	and.b64  	%rd1891, %rd20368, 4294967295;
	add.s64 	%rd1892, %rd1890, %rd4;
	sub.s64 	%rd20368, %rd1891, %rd1892;
	shr.u64 	%rd1893, %rd20368, 63;
	and.b64  	%rd1894, %rd20367, 4294967295;
	add.s64 	%rd1895, %rd1893, %rd5;
	sub.s64 	%rd20367, %rd1894, %rd1895;
	shr.u64 	%rd1896, %rd20367, 63;
	and.b64  	%rd1897, %rd20366, 4294967295;
	add.s64 	%rd1898, %rd1896, %rd6;
	sub.s64 	%rd20366, %rd1897, %rd1898;
	shr.u64 	%rd1899, %rd20366, 63;
	and.b64  	%rd1900, %rd20365, 4294967295;
	add.s64 	%rd1901, %rd1899, %rd7;
	sub.s64 	%rd20365, %rd1900, %rd1901;
	shr.u64 	%rd1902, %rd20365, 63;
	and.b64  	%rd1903, %rd20364, 4294967295;
	add.s64 	%rd1904, %rd1902, %rd8;
	sub.s64 	%rd20364, %rd1903, %rd1904;
	shr.u64 	%rd1905, %rd20364, 63;
	and.b64  	%rd1906, %rd20363, 4294967295;
	add.s64 	%rd1907, %rd1905, %rd9;
	sub.s64 	%rd20363, %rd1906, %rd1907;
	shr.u64 	%rd1908, %rd20363, 63;
	cvt.u32.u64 	%r724, %rd1908;
	add.s32 	%r725, %r723, %r724;
	sub.s32 	%r3129, %r3129, %r725;
$L__BB2_24:
	ld.const.u32 	%r726, [P_CONST+28];
	cvt.u64.u32 	%rd32, %r726;
	mul.wide.u32 	%rd1909, %r3112, %r3112;
	cvt.u32.u64 	%r727, %rd1909;
	shr.u64 	%rd1910, %rd1909, 32;
	mul.wide.u32 	%rd1911, %r3111, %r3112;
	add.s64 	%rd1912, %rd1910, %rd1911;
	shr.u64 	%rd1913, %rd1912, 32;
	mul.wide.u32 	%rd1914, %r3110, %r3112;
	add.s64 	%rd1915, %rd1913, %rd1914;
	shr.u64 	%rd1916, %rd1915, 32;
	mul.wide.u32 	%rd1917, %r3109, %r3112;
	add.s64 	%rd1918, %rd1916, %rd1917;
	shr.u64 	%rd1919, %rd1918, 32;
	mul.wide.u32 	%rd1920, %r3108, %r3112;
	add.s64 	%rd1921, %rd1919, %rd1920;
	shr.u64 	%rd1922, %rd1921, 32;
	mul.wide.u32 	%rd1923, %r3107, %r3112;
	add.s64 	%rd1924, %rd1922, %rd1923;
	shr.u64 	%rd1925, %rd1924, 32;
	mul.wide.u32 	%rd1926, %r3106, %r3112;
	add.s64 	%rd1927, %rd1925, %rd1926;
	shr.u64 	%rd1928, %rd1927, 32;
	mul.wide.u32 	%rd1929, %r3105, %r3112;
	add.s64 	%rd1930, %rd1928, %rd1929;
	shr.u64 	%rd1931, %rd1930, 32;
	and.b64  	%rd1932, %rd1912, 4294967295;
	add.s64 	%rd1933, %rd1911, %rd1932;
	shr.u64 	%rd1934, %rd1933, 32;
	mul.wide.u32 	%rd1935, %r3111, %r3111;
	and.b64  	%rd1936, %rd1915, 4294967295;
	add.s64 	%rd1937, %rd1934, %rd1936;
	add.s64 	%rd1938, %rd1937, %rd1935;
	shr.u64 	%rd1939, %rd1938, 32;
	mul.wide.u32 	%rd1940, %r3110, %r3111;
	and.b64  	%rd1941, %rd1918, 4294967295;
	add.s64 	%rd1942, %rd1939, %rd1941;
	add.s64 	%rd1943, %rd1942, %rd1940;
	shr.u64 	%rd1944, %rd1943, 32;
	mul.wide.u32 	%rd1945, %r3109, %r3111;
	and.b64  	%rd1946, %rd1921, 4294967295;
	add.s64 	%rd1947, %rd1944, %rd1946;
	add.s64 	%rd1948, %rd1947, %rd1945;
	shr.u64 	%rd1949, %rd1948, 32;
	mul.wide.u32 	%rd1950, %r3108, %r3111;
	and.b64  	%rd1951, %rd1924, 4294967295;
	add.s64 	%rd1952, %rd1949, %rd1951;
	add.s64 	%rd1953, %rd1952, %rd1950;
	shr.u64 	%rd1954, %rd1953, 32;
	mul.wide.u32 	%rd1955, %r3107, %r3111;
	and.b64  	%rd1956, %rd1927, 4294967295;
	add.s64 	%rd1957, %rd1954, %rd1956;
	add.s64 	%rd1958, %rd1957, %rd1955;
	shr.u64 	%rd1959, %rd1958, 32;
	mul.wide.u32 	%rd1960, %r3106, %r3111;
	and.b64  	%rd1961, %rd1930, 4294967295;
	add.s64 	%rd1962, %rd1959, %rd1961;
	add.s64 	%rd1963, %rd1962, %rd1960;
	shr.u64 	%rd1964, %rd1963, 32;
	mul.wide.u32 	%rd1965, %r3105, %r3111;
	add.s64 	%rd1966, %rd1964, %rd1931;
	add.s64 	%rd1967, %rd1966, %rd1965;
	shr.u64 	%rd1968, %rd1967, 32;
	and.b64  	%rd1969, %rd1938, 4294967295;
	add.s64 	%rd1970, %rd1914, %rd1969;
	shr.u64 	%rd1971, %rd1970, 32;
	and.b64  	%rd1972, %rd1943, 4294967295;
	add.s64 	%rd1973, %rd1971, %rd1972;
	add.s64 	%rd1974, %rd1973, %rd1940;
	shr.u64 	%rd1975, %rd1974, 32;
	mul.wide.u32 	%rd1976, %r3110, %r3110;
	and.b64  	%rd1977, %rd1948, 4294967295;
	add.s64 	%rd1978, %rd1975, %rd1977;
	add.s64 	%rd1979, %rd1978, %rd1976;
	shr.u64 	%rd1980, %rd1979, 32;
	mul.wide.u32 	%rd1981, %r3109, %r3110;
	and.b64  	%rd1982, %rd1953, 4294967295;
	add.s64 	%rd1983, %rd1980, %rd1982;
	add.s64 	%rd1984, %rd1983, %rd1981;
	shr.u64 	%rd1985, %rd1984, 32;
	mul.wide.u32 	%rd1986, %r3108, %r3110;
	and.b64  	%rd1987, %rd1958, 4294967295;
	add.s64 	%rd1988, %rd1985, %rd1987;
	add.s64 	%rd1989, %rd1988, %rd1986;
	shr.u64 	%rd1990, %rd1989, 32;
	mul.wide.u32 	%rd1991, %r3107, %r3110;
	and.b64  	%rd1992, %rd1963, 4294967295;
	add.s64 	%rd1993, %rd1990, %rd1992;
	add.s64 	%rd1994, %rd1993, %rd1991;
	shr.u64 	%rd1995, %rd1994, 32;
	mul.wide.u32 	%rd1996, %r3106, %r3110;
	and.b64  	%rd1997, %rd1967, 4294967295;
	add.s64 	%rd1998, %rd1995, %rd1997;
	add.s64 	%rd1999, %rd1998, %rd1996;
	shr.u64 	%rd2000, %rd1999, 32;
	mul.wide.u32 	%rd2001, %r3105, %r3110;
	add.s64 	%rd2002, %rd2000, %rd1968;
	add.s64 	%rd2003, %rd2002, %rd2001;
	shr.u64 	%rd2004, %rd2003, 32;
	and.b64  	%rd2005, %rd1974, 4294967295;
	add.s64 	%rd2006, %rd1917, %rd2005;
	shr.u64 	%rd2007, %rd2006, 32;
	and.b64  	%rd2008, %rd1979, 4294967295;
	add.s64 	%rd2009, %rd2007, %rd2008;
	add.s64 	%rd2010, %rd2009, %rd1945;
	shr.u64 	%rd2011, %rd2010, 32;
	and.b64  	%rd2012, %rd1984, 4294967295;
	add.s64 	%rd2013, %rd2011, %rd2012;
	add.s64 	%rd2014, %rd2013, %rd1981;
	shr.u64 	%rd2015, %rd2014, 32;
	mul.wide.u32 	%rd2016, %r3109, %r3109;
	and.b64  	%rd2017, %rd1989, 4294967295;
	add.s64 	%rd2018, %rd2015, %rd2017;
	add.s64 	%rd2019, %rd2018, %rd2016;
	shr.u64 	%rd2020, %rd2019, 32;
	mul.wide.u32 	%rd2021, %r3108, %r3109;
	and.b64  	%rd2022, %rd1994, 4294967295;
	add.s64 	%rd2023, %rd2020, %rd2022;
	add.s64 	%rd2024, %rd2023, %rd2021;
	shr.u64 	%rd2025, %rd2024, 32;
	mul.wide.u32 	%rd2026, %r3107, %r3109;
	and.b64  	%rd2027, %rd1999, 4294967295;
	add.s64 	%rd2028, %rd2025, %rd2027;
	add.s64 	%rd2029, %rd2028, %rd2026;
	shr.u64 	%rd2030, %rd2029, 32;
	mul.wide.u32 	%rd2031, %r3106, %r3109;
	and.b64  	%rd2032, %rd2003, 4294967295;
	add.s64 	%rd2033, %rd2030, %rd2032;
	add.s64 	%rd2034, %rd2033, %rd2031;
	shr.u64 	%rd2035, %rd2034, 32;
	mul.wide.u32 	%rd2036, %r3105, %r3109;
	add.s64 	%rd2037, %rd2035, %rd2004;
	add.s64 	%rd2038, %rd2037, %rd2036;
	shr.u64 	%rd2039, %rd2038, 32;
	and.b64  	%rd2040, %rd2010, 4294967295;
	add.s64 	%rd2041, %rd1920, %rd2040;
	shr.u64 	%rd2042, %rd2041, 32;
	and.b64  	%rd2043, %rd2014, 4294967295;
	add.s64 	%rd2044, %rd2042, %rd2043;
	add.s64 	%rd2045, %rd2044, %rd1950;
	shr.u64 	%rd2046, %rd2045, 32;
	and.b64  	%rd2047, %rd2019, 4294967295;
	add.s64 	%rd2048, %rd2046, %rd2047;
	add.s64 	%rd2049, %rd2048, %rd1986;
	shr.u64 	%rd2050, %rd2049, 32;
	and.b64  	%rd2051, %rd2024, 4294967295;
	add.s64 	%rd2052, %rd2050, %rd2051;
	add.s64 	%rd2053, %rd2052, %rd2021;
	shr.u64 	%rd2054, %rd2053, 32;
	mul.wide.u32 	%rd2055, %r3108, %r3108;
	and.b64  	%rd2056, %rd2029, 4294967295;
	add.s64 	%rd2057, %rd2054, %rd2056;
	add.s64 	%rd2058, %rd2057, %rd2055;
	shr.u64 	%rd2059, %rd2058, 32;
	mul.wide.u32 	%rd2060, %r3107, %r3108;
	and.b64  	%rd2061, %rd2034, 4294967295;
	add.s64 	%rd2062, %rd2059, %rd2061;
	add.s64 	%rd2063, %rd2062, %rd2060;
	shr.u64 	%rd2064, %rd2063, 32;
	mul.wide.u32 	%rd2065, %r3106, %r3108;
	and.b64  	%rd2066, %rd2038, 4294967295;
	add.s64 	%rd2067, %rd2064, %rd2066;
	add.s64 	%rd2068, %rd2067, %rd2065;
	shr.u64 	%rd2069, %rd2068, 32;
	mul.wide.u32 	%rd2070, %r3105, %r3108;
	add.s64 	%rd2071, %rd2069, %rd2039;
	add.s64 	%rd2072, %rd2071, %rd2070;
	shr.u64 	%rd2073, %rd2072, 32;
	and.b64  	%rd2074, %rd2045, 4294967295;
	add.s64 	%rd2075, %rd1923, %rd2074;
	shr.u64 	%rd2076, %rd2075, 32;
	and.b64  	%rd2077, %rd2049, 4294967295;
	add.s64 	%rd2078, %rd2076, %rd2077;
	add.s64 	%rd2079, %rd2078, %rd1955;
	shr.u64 	%rd2080, %rd2079, 32;
	and.b64  	%rd2081, %rd2053, 4294967295;
	add.s64 	%rd2082, %rd2080, %rd2081;
	add.s64 	%rd2083, %rd2082, %rd1991;
	shr.u64 	%rd2084, %rd2083, 32;
	and.b64  	%rd2085, %rd2058, 4294967295;
	add.s64 	%rd2086, %rd2084, %rd2085;
	add.s64 	%rd2087, %rd2086, %rd2026;
	shr.u64 	%rd2088, %rd2087, 32;
	and.b64  	%rd2089, %rd2063, 4294967295;
	add.s64 	%rd2090, %rd2088, %rd2089;
	add.s64 	%rd2091, %rd2090, %rd2060;
	shr.u64 	%rd2092, %rd2091, 32;
	mul.wide.u32 	%rd2093, %r3107, %r3107;
	and.b64  	%rd2094, %rd2068, 4294967295;
	add.s64 	%rd2095, %rd2092, %rd2094;
	add.s64 	%rd2096, %rd2095, %rd2093;
	shr.u64 	%rd2097, %rd2096, 32;
	mul.wide.u32 	%rd2098, %r3106, %r3107;
	and.b64  	%rd2099, %rd2072, 4294967295;
	add.s64 	%rd2100, %rd2097, %rd2099;
	add.s64 	%rd2101, %rd2100, %rd2098;
	shr.u64 	%rd2102, %rd2101, 32;
	mul.wide.u32 	%rd2103, %r3105, %r3107;
	add.s64 	%rd2104, %rd2102, %rd2073;
	add.s64 	%rd2105, %rd2104, %rd2103;
	shr.u64 	%rd2106, %rd2105, 32;
	and.b64  	%rd2107, %rd2079, 4294967295;
	add.s64 	%rd2108, %rd1926, %rd2107;
	shr.u64 	%rd2109, %rd2108, 32;
	and.b64  	%rd2110, %rd2083, 4294967295;
	add.s64 	%rd2111, %rd2109, %rd2110;
	add.s64 	%rd2112, %rd2111, %rd1960;
	shr.u64 	%rd2113, %rd2112, 32;
	and.b64  	%rd2114, %rd2087, 4294967295;
	add.s64 	%rd2115, %rd2113, %rd2114;
	add.s64 	%rd2116, %rd2115, %rd1996;
	shr.u64 	%rd2117, %rd2116, 32;
	and.b64  	%rd2118, %rd2091, 4294967295;
	add.s64 	%rd2119, %rd2117, %rd2118;
	add.s64 	%rd2120, %rd2119, %rd2031;
	shr.u64 	%rd2121, %rd2120, 32;
	and.b64  	%rd2122, %rd2096, 4294967295;
	add.s64 	%rd2123, %rd2121, %rd2122;
	add.s64 	%rd2124, %rd2123, %rd2065;
	shr.u64 	%rd2125, %rd2124, 32;
	and.b64  	%rd2126, %rd2101, 4294967295;
	add.s64 	%rd2127, %rd2125, %rd2126;
	add.s64 	%rd2128, %rd2127, %rd2098;
	shr.u64 	%rd2129, %rd2128, 32;
	mul.wide.u32 	%rd2130, %r3106, %r3106;
	and.b64  	%rd2131, %rd2105, 4294967295;
	add.s64 	%rd2132, %rd2129, %rd2131;
	add.s64 	%rd2133, %rd2132, %rd2130;
	shr.u64 	%rd2134, %rd2133, 32;
	mul.wide.u32 	%rd2135, %r3105, %r3106;
	add.s64 	%rd2136, %rd2134, %rd2106;
	add.s64 	%rd2137, %rd2136, %rd2135;
	shr.u64 	%rd2138, %rd2137, 32;
	and.b64  	%rd2139, %rd2112, 4294967295;
	add.s64 	%rd2140, %rd1929, %rd2139;
	shr.u64 	%rd2141, %rd2140, 32;
	and.b64  	%rd2142, %rd2116, 4294967295;
	add.s64 	%rd2143, %rd2141, %rd2142;
	add.s64 	%rd2144, %rd2143, %rd1965;
	shr.u64 	%rd2145, %rd2144, 32;
	and.b64  	%rd2146, %rd2120, 4294967295;
	add.s64 	%rd2147, %rd2145, %rd2146;
	add.s64 	%rd2148, %rd2147, %rd2001;
	shr.u64 	%rd2149, %rd2148, 32;
	and.b64  	%rd2150, %rd2124, 4294967295;
	add.s64 	%rd2151, %rd2149, %rd2150;
	add.s64 	%rd2152, %rd2151, %rd2036;
	shr.u64 	%rd2153, %rd2152, 32;
	and.b64  	%rd2154, %rd2128, 4294967295;
	add.s64 	%rd2155, %rd2153, %rd2154;
	add.s64 	%rd2156, %rd2155, %rd2070;
	shr.u64 	%rd2157, %rd2156, 32;
	and.b64  	%rd2158, %rd2133, 4294967295;
	add.s64 	%rd2159, %rd2157, %rd2158;
	add.s64 	%rd2160, %rd2159, %rd2103;
	shr.u64 	%rd2161, %rd2160, 32;
	and.b64  	%rd2162, %rd2137, 4294967295;
	add.s64 	%rd2163, %rd2161, %rd2162;
	add.s64 	%rd2164, %rd2163, %rd2135;
	shr.u64 	%rd2165, %rd2164, 32;
	mul.wide.u32 	%rd2166, %r3105, %r3105;
	add.s64 	%rd2167, %rd2165, %rd2138;
	add.s64 	%rd2168, %rd2167, %rd2166;
	{ .reg .b32 tmp; mov.b64 {tmp, %r728}, %rd2168; }
	ld.const.u32 	%r729, [MU_P];
	mul.lo.s32 	%r730, %r729, %r727;
	ld.const.u32 	%r731, [P_CONST];
	cvt.u64.u32 	%rd33, %r731;
	mul.wide.u32 	%rd2169, %r731, %r730;
	and.b64  	%rd2170, %rd1909, 4294967293;
	add.s64 	%rd2171, %rd2169, %rd2170;
	shr.u64 	%rd2172, %rd2171, 32;
	ld.const.u32 	%r732, [P_CONST+4];
	cvt.u64.u32 	%rd34, %r732;
	mul.wide.u32 	%rd2173, %r732, %r730;
	and.b64  	%rd2174, %rd1933, 4294967295;
	add.s64 	%rd2175, %rd2172, %rd2174;
	add.s64 	%rd2176, %rd2175, %rd2173;
	cvt.u32.u64 	%r733, %rd2176;
	shr.u64 	%rd2177, %rd2176, 32;
	ld.const.u32 	%r734, [P_CONST+8];
	cvt.u64.u32 	%rd35, %r734;
	mul.wide.u32 	%rd2178, %r734, %r730;
	and.b64  	%rd2179, %rd1970, 4294967295;
	add.s64 	%rd2180, %rd2177, %rd2179;
	add.s64 	%rd2181, %rd2180, %rd2178;
	shr.u64 	%rd2182, %rd2181, 32;
	ld.const.u32 	%r735, [P_CONST+12];
	cvt.u64.u32 	%rd36, %r735;
	mul.wide.u32 	%rd2183, %r735, %r730;
	and.b64  	%rd2184, %rd2006, 4294967295;
	add.s64 	%rd2185, %rd2182, %rd2184;
	add.s64 	%rd2186, %rd2185, %rd2183;
	shr.u64 	%rd2187, %rd2186, 32;
	ld.const.u32 	%r736, [P_CONST+16];
	cvt.u64.u32 	%rd37, %r736;
	mul.wide.u32 	%rd2188, %r736, %r730;
	and.b64  	%rd2189, %rd2041, 4294967295;
	add.s64 	%rd2190, %rd2187, %rd2189;
	add.s64 	%rd2191, %rd2190, %rd2188;
	shr.u64 	%rd2192, %rd2191, 32;
	ld.const.u32 	%r737, [P_CONST+20];
	cvt.u64.u32 	%rd38, %r737;
	mul.wide.u32 	%rd2193, %r737, %r730;
	and.b64  	%rd2194, %rd2075, 4294967295;
	add.s64 	%rd2195, %rd2192, %rd2194;
	add.s64 	%rd2196, %rd2195, %rd2193;
	shr.u64 	%rd2197, %rd2196, 32;
	ld.const.u32 	%r738, [P_CONST+24];
	cvt.u64.u32 	%rd39, %r738;
	mul.wide.u32 	%rd2198, %r738, %r730;
	and.b64  	%rd2199, %rd2108, 4294967295;
	add.s64 	%rd2200, %rd2197, %rd2199;
	add.s64 	%rd2201, %rd2200, %rd2198;
	shr.u64 	%rd2202, %rd2201, 32;
	mul.wide.u32 	%rd2203, %r726, %r730;
	and.b64  	%rd2204, %rd2140, 4294967295;
	add.s64 	%rd2205, %rd2202, %rd2204;
	add.s64 	%rd2206, %rd2205, %rd2203;
	shr.u64 	%rd2207, %rd2206, 32;
	and.b64  	%rd2208, %rd2144, 4294967295;
	add.s64 	%rd2209, %rd2207, %rd2208;
	shr.u64 	%rd2210, %rd2209, 32;
	and.b64  	%rd2211, %rd2148, 4294967295;
	add.s64 	%rd2212, %rd2210, %rd2211;
	shr.u64 	%rd2213, %rd2212, 32;
	and.b64  	%rd2214, %rd2152, 4294967295;
	add.s64 	%rd2215, %rd2213, %rd2214;
	shr.u64 	%rd2216, %rd2215, 32;
	and.b64  	%rd2217, %rd2156, 4294967295;
	add.s64 	%rd2218, %rd2216, %rd2217;
	shr.u64 	%rd2219, %rd2218, 32;
	and.b64  	%rd2220, %rd2160, 4294967295;
	add.s64 	%rd2221, %rd2219, %rd2220;
	shr.u64 	%rd2222, %rd2221, 32;
	and.b64  	%rd2223, %rd2164, 4294967295;
	add.s64 	%rd2224, %rd2222, %rd2223;
	shr.u64 	%rd2225, %rd2224, 32;
	and.b64  	%rd2226, %rd2168, 4294967295;
	add.s64 	%rd2227, %rd2225, %rd2226;
	{ .reg .b32 tmp; mov.b64 {tmp, %r739}, %rd2227; }
	add.s32 	%r740, %r728, %r739;
	mul.lo.s32 	%r741, %r729, %r733;
	mul.wide.u32 	%rd2228, %r731, %r741;
	and.b64  	%rd2229, %rd2176, 4294967295;
	add.s64 	%rd2230, %rd2228, %rd2229;
	shr.u64 	%rd2231, %rd2230, 32;
	mul.wide.u32 	%rd2232, %r732, %r741;
	and.b64  	%rd2233, %rd2181, 4294967295;
	add.s64 	%rd2234, %rd2231, %rd2233;
	add.s64 	%rd2235, %rd2234, %rd2232;
	cvt.u32.u64 	%r742, %rd2235;
	shr.u64 	%rd2236, %rd2235, 32;
	mul.wide.u32 	%rd2237, %r734, %r741;
	and.b64  	%rd2238, %rd2186, 4294967295;
	add.s64 	%rd2239, %rd2236, %rd2238;
	add.s64 	%rd2240, %rd2239, %rd2237;
	shr.u64 	%rd2241, %rd2240, 32;
	mul.wide.u32 	%rd2242, %r735, %r741;
	and.b64  	%rd2243, %rd2191, 4294967295;
	add.s64 	%rd2244, %rd2241, %rd2243;
	add.s64 	%rd2245, %rd2244, %rd2242;
	shr.u64 	%rd2246, %rd2245, 32;
	mul.wide.u32 	%rd2247, %r736, %r741;
	and.b64  	%rd2248, %rd2196, 4294967295;
	add.s64 	%rd2249, %rd2246, %rd2248;
	add.s64 	%rd2250, %rd2249, %rd2247;
	shr.u64 	%rd2251, %rd2250, 32;
	mul.wide.u32 	%rd2252, %r737, %r741;
	and.b64  	%rd2253, %rd2201, 4294967295;
	add.s64 	%rd2254, %rd2251, %rd2253;
	add.s64 	%rd2255, %rd2254, %rd2252;
	shr.u64 	%rd2256, %rd2255, 32;
	mul.wide.u32 	%rd2257, %r738, %r741;
	and.b64  	%rd2258, %rd2206, 4294967295;
	add.s64 	%rd2259, %rd2256, %rd2258;
	add.s64 	%rd2260, %rd2259, %rd2257;
	shr.u64 	%rd2261, %rd2260, 32;
	mul.wide.u32 	%rd2262, %r726, %r741;
	and.b64  	%rd2263, %rd2209, 4294967295;
	add.s64 	%rd2264, %rd2261, %rd2263;
	add.s64 	%rd2265, %rd2264, %rd2262;
	shr.u64 	%rd2266, %rd2265, 32;
	and.b64  	%rd2267, %rd2212, 4294967295;
	add.s64 	%rd2268, %rd2266, %rd2267;
	shr.u64 	%rd2269, %rd2268, 32;
	and.b64  	%rd2270, %rd2215, 4294967295;
	add.s64 	%rd2271, %rd2269, %rd2270;
	shr.u64 	%rd2272, %rd2271, 32;
	and.b64  	%rd2273, %rd2218, 4294967295;
	add.s64 	%rd2274, %rd2272, %rd2273;
	shr.u64 	%rd2275, %rd2274, 32;
	and.b64  	%rd2276, %rd2221, 4294967295;
	add.s64 	%rd2277, %rd2275, %rd2276;
	shr.u64 	%rd2278, %rd2277, 32;
	and.b64  	%rd2279, %rd2224, 4294967295;
	add.s64 	%rd2280, %rd2278, %rd2279;
	shr.u64 	%rd2281, %rd2280, 32;
	and.b64  	%rd2282, %rd2227, 4294967295;
	add.s64 	%rd2283, %rd2281, %rd2282;
	{ .reg .b32 tmp; mov.b64 {tmp, %r743}, %rd2283; }
	add.s32 	%r744, %r740, %r743;
	mul.lo.s32 	%r745, %r729, %r742;
	mul.wide.u32 	%rd2284, %r731, %r745;
	and.b64  	%rd2285, %rd2235, 4294967295;
	add.s64 	%rd2286, %rd2284, %rd2285;
	shr.u64 	%rd2287, %rd2286, 32;
	mul.wide.u32 	%rd2288, %r732, %r745;
	and.b64  	%rd2289, %rd2240, 4294967295;
	add.s64 	%rd2290, %rd2287, %rd2289;
	add.s64 	%rd2291, %rd2290, %rd2288;
	cvt.u32.u64 	%r746, %rd2291;
	shr.u64 	%rd2292, %rd2291, 32;
	mul.wide.u32 	%rd2293, %r734, %r745;
	and.b64  	%rd2294, %rd2245, 4294967295;
	add.s64 	%rd2295, %rd2292, %rd2294;
	add.s64 	%rd2296, %rd2295, %rd2293;
	shr.u64 	%rd2297, %rd2296, 32;
	mul.wide.u32 	%rd2298, %r735, %r745;
	and.b64  	%rd2299, %rd2250, 4294967295;
	add.s64 	%rd2300, %rd2297, %rd2299;
	add.s64 	%rd2301, %rd2300, %rd2298;
	shr.u64 	%rd2302, %rd2301, 32;
	mul.wide.u32 	%rd2303, %r736, %r745;
	and.b64  	%rd2304, %rd2255, 4294967295;
	add.s64 	%rd2305, %rd2302, %rd2304;
	add.s64 	%rd2306, %rd2305, %rd2303;
	shr.u64 	%rd2307, %rd2306, 32;
	mul.wide.u32 	%rd2308, %r737, %r745;
	and.b64  	%rd2309, %rd2260, 4294967295;
	add.s64 	%rd2310, %rd2307, %rd2309;
	add.s64 	%rd2311, %rd2310, %rd2308;
	shr.u64 	%rd2312, %rd2311, 32;
	mul.wide.u32 	%rd2313, %r738, %r745;
	and.b64  	%rd2314, %rd2265, 4294967295;
	add.s64 	%rd2315, %rd2312, %rd2314;
	add.s64 	%rd2316, %rd2315, %rd2313;
	shr.u64 	%rd2317, %rd2316, 32;
	mul.wide.u32 	%rd2318, %r726, %r745;
	and.b64  	%rd2319, %rd2268, 4294967295;
	add.s64 	%rd2320, %rd2317, %rd2319;
	add.s64 	%rd2321, %rd2320, %rd2318;
	shr.u64 	%rd2322, %rd2321, 32;
	and.b64  	%rd2323, %rd2271, 4294967295;
	add.s64 	%rd2324, %rd2322, %rd2323;
	shr.u64 	%rd2325, %rd2324, 32;
	and.b64  	%rd2326, %rd2274, 4294967295;
	add.s64 	%rd2327, %rd2325, %rd2326;
	shr.u64 	%rd2328, %rd2327, 32;
	and.b64  	%rd2329, %rd2277, 4294967295;
	add.s64 	%rd2330, %rd2328, %rd2329;
	shr.u64 	%rd2331, %rd2330, 32;
	and.b64  	%rd2332, %rd2280, 4294967295;
	add.s64 	%rd2333, %rd2331, %rd2332;
	shr.u64 	%rd2334, %rd2333, 32;
	and.b64  	%rd2335, %rd2283, 4294967295;
	add.s64 	%rd2336, %rd2334, %rd2335;
	{ .reg .b32 tmp; mov.b64 {tmp, %r747}, %rd2336; }
	add.s32 	%r748, %r744, %r747;
	mul.lo.s32 	%r749, %r729, %r746;
	mul.wide.u32 	%rd2337, %r731, %r749;
	and.b64  	%rd2338, %rd2291, 4294967295;
	add.s64 	%rd2339, %rd2337, %rd2338;
	shr.u64 	%rd2340, %rd2339, 32;
	mul.wide.u32 	%rd2341, %r732, %r749;
	and.b64  	%rd2342, %rd2296, 4294967295;
	add.s64 	%rd2343, %rd2340, %rd2342;
	add.s64 	%rd2344, %rd2343, %rd2341;
	cvt.u32.u64 	%r750, %rd2344;
	shr.u64 	%rd2345, %rd2344, 32;
	mul.wide.u32 	%rd2346, %r734, %r749;
	and.b64  	%rd2347, %rd2301, 4294967295;
	add.s64 	%rd2348, %rd2345, %rd2347;
	add.s64 	%rd2349, %rd2348, %rd2346;
	shr.u64 	%rd2350, %rd2349, 32;
	mul.wide.u32 	%rd2351, %r735, %r749;
	and.b64  	%rd2352, %rd2306, 4294967295;
	add.s64 	%rd2353, %rd2350, %rd2352;
	add.s64 	%rd2354, %rd2353, %rd2351;
	shr.u64 	%rd2355, %rd2354, 32;
	mul.wide.u32 	%rd2356, %r736, %r749;
	and.b64  	%rd2357, %rd2311, 4294967295;
	add.s64 	%rd2358, %rd2355, %rd2357;
	add.s64 	%rd2359, %rd2358, %rd2356;
	shr.u64 	%rd2360, %rd2359, 32;
	mul.wide.u32 	%rd2361, %r737, %r749;
	and.b64  	%rd2362, %rd2316, 4294967295;
	add.s64 	%rd2363, %rd2360, %rd2362;
	add.s64 	%rd2364, %rd2363, %rd2361;
	shr.u64 	%rd2365, %rd2364, 32;
	mul.wide.u32 	%rd2366, %r738, %r749;
	and.b64  	%rd2367, %rd2321, 4294967295;
	add.s64 	%rd2368, %rd2365, %rd2367;
	add.s64 	%rd2369, %rd2368, %rd2366;
	shr.u64 	%rd2370, %rd2369, 32;
	mul.wide.u32 	%rd2371, %r726, %r749;
	and.b64  	%rd2372, %rd2324, 4294967295;
	add.s64 	%rd2373, %rd2370, %rd2372;
	add.s64 	%rd2374, %rd2373, %rd2371;
	shr.u64 	%rd2375, %rd2374, 32;
	and.b64  	%rd2376, %rd2327, 4294967295;
	add.s64 	%rd2377, %rd2375, %rd2376;
	shr.u64 	%rd2378, %rd2377, 32;
	and.b64  	%rd2379, %rd2330, 4294967295;
	add.s64 	%rd2380, %rd2378, %rd2379;
	shr.u64 	%rd2381, %rd2380, 32;
	and.b64  	%rd2382, %rd2333, 4294967295;
	add.s64 	%rd2383, %rd2381, %rd2382;
	shr.u64 	%rd2384, %rd2383, 32;
	and.b64  	%rd2385, %rd2336, 4294967295;
	add.s64 	%rd2386, %rd2384, %rd2385;
	{ .reg .b32 tmp; mov.b64 {tmp, %r751}, %rd2386; }
	add.s32 	%r752, %r748, %r751;
	mul.lo.s32 	%r753, %r729, %r750;
	mul.wide.u32 	%rd2387, %r731, %r753;
	and.b64  	%rd2388, %rd2344, 4294967295;
	add.s64 	%rd2389, %rd2387, %rd2388;
	shr.u64 	%rd2390, %rd2389, 32;
	mul.wide.u32 	%rd2391, %r732, %r753;
	and.b64  	%rd2392, %rd2349, 4294967295;
	add.s64 	%rd2393, %rd2390, %rd2392;
	add.s64 	%rd2394, %rd2393, %rd2391;
	cvt.u32.u64 	%r754, %rd2394;
	shr.u64 	%rd2395, %rd2394, 32;
	mul.wide.u32 	%rd2396, %r734, %r753;
	and.b64  	%rd2397, %rd2354, 4294967295;
	add.s64 	%rd2398, %rd2395, %rd2397;
	add.s64 	%rd2399, %rd2398, %rd2396;
	shr.u64 	%rd2400, %rd2399, 32;
	mul.wide.u32 	%rd2401, %r735, %r753;
	and.b64  	%rd2402, %rd2359, 4294967295;
	add.s64 	%rd2403, %rd2400, %rd2402;
	add.s64 	%rd2404, %rd2403, %rd2401;
	shr.u64 	%rd2405, %rd2404, 32;
	mul.wide.u32 	%rd2406, %r736, %r753;
	and.b64  	%rd2407, %rd2364, 4294967295;
	add.s64 	%rd2408, %rd2405, %rd2407;
	add.s64 	%rd2409, %rd2408, %rd2406;
	shr.u64 	%rd2410, %rd2409, 32;
	mul.wide.u32 	%rd2411, %r737, %r753;
	and.b64  	%rd2412, %rd2369, 4294967295;
	add.s64 	%rd2413, %rd2410, %rd2412;
	add.s64 	%rd2414, %rd2413, %rd2411;
	shr.u64 	%rd2415, %rd2414, 32;
	mul.wide.u32 	%rd2416, %r738, %r753;
	and.b64  	%rd2417, %rd2374, 4294967295;
	add.s64 	%rd2418, %rd2415, %rd2417;
	add.s64 	%rd2419, %rd2418, %rd2416;
	shr.u64 	%rd2420, %rd2419, 32;
	mul.wide.u32 	%rd2421, %r726, %r753;
	and.b64  	%rd2422, %rd2377, 4294967295;
	add.s64 	%rd2423, %rd2420, %rd2422;
	add.s64 	%rd2424, %rd2423, %rd2421;
	shr.u64 	%rd2425, %rd2424, 32;
	and.b64  	%rd2426, %rd2380, 4294967295;
	add.s64 	%rd2427, %rd2425, %rd2426;
	shr.u64 	%rd2428, %rd2427, 32;
	and.b64  	%rd2429, %rd2383, 4294967295;
	add.s64 	%rd2430, %rd2428, %rd2429;
	shr.u64 	%rd2431, %rd2430, 32;
	and.b64  	%rd2432, %rd2386, 4294967295;
	add.s64 	%rd2433, %rd2431, %rd2432;
	{ .reg .b32 tmp; mov.b64 {tmp, %r755}, %rd2433; }
	add.s32 	%r756, %r752, %r755;
	mul.lo.s32 	%r757, %r729, %r754;
	mul.wide.u32 	%rd2434, %r731, %r757;
	and.b64  	%rd2435, %rd2394, 4294967295;
	add.s64 	%rd2436, %rd2434, %rd2435;
	shr.u64 	%rd2437, %rd2436, 32;
	mul.wide.u32 	%rd2438, %r732, %r757;
	and.b64  	%rd2439, %rd2399, 4294967295;
	add.s64 	%rd2440, %rd2437, %rd2439;
	add.s64 	%rd2441, %rd2440, %rd2438;
	cvt.u32.u64 	%r758, %rd2441;
	shr.u64 	%rd2442, %rd2441, 32;
	mul.wide.u32 	%rd2443, %r734, %r757;
	and.b64  	%rd2444, %rd2404, 4294967295;
	add.s64 	%rd2445, %rd2442, %rd2444;
	add.s64 	%rd2446, %rd2445, %rd2443;
	shr.u64 	%rd2447, %rd2446, 32;
	mul.wide.u32 	%rd2448, %r735, %r757;
	and.b64  	%rd2449, %rd2409, 4294967295;
	add.s64 	%rd2450, %rd2447, %rd2449;
	add.s64 	%rd2451, %rd2450, %rd2448;
	shr.u64 	%rd2452, %rd2451, 32;
	mul.wide.u32 	%rd2453, %r736, %r757;
	and.b64  	%rd2454, %rd2414, 4294967295;
	add.s64 	%rd2455, %rd2452, %rd2454;
	add.s64 	%rd2456, %rd2455, %rd2453;
	shr.u64 	%rd2457, %rd2456, 32;
	mul.wide.u32 	%rd2458, %r737, %r757;
	and.b64  	%rd2459, %rd2419, 4294967295;
	add.s64 	%rd2460, %rd2457, %rd2459;
	add.s64 	%rd2461, %rd2460, %rd2458;
	shr.u64 	%rd2462, %rd2461, 32;
	mul.wide.u32 	%rd2463, %r738, %r757;
	and.b64  	%rd2464, %rd2424, 4294967295;
	add.s64 	%rd2465, %rd2462, %rd2464;
	add.s64 	%rd2466, %rd2465, %rd2463;
	shr.u64 	%rd2467, %rd2466, 32;
	mul.wide.u32 	%rd2468, %r726, %r757;
	and.b64  	%rd2469, %rd2427, 4294967295;
	add.s64 	%rd2470, %rd2467, %rd2469;
	add.s64 	%rd2471, %rd2470, %rd2468;
	shr.u64 	%rd2472, %rd2471, 32;
	and.b64  	%rd2473, %rd2430, 4294967295;
	add.s64 	%rd2474, %rd2472, %rd2473;
	shr.u64 	%rd2475, %rd2474, 32;
	and.b64  	%rd2476, %rd2433, 4294967295;
	add.s64 	%rd2477, %rd2475, %rd2476;
	{ .reg .b32 tmp; mov.b64 {tmp, %r759}, %rd2477; }
	add.s32 	%r760, %r756, %r759;
	mul.lo.s32 	%r761, %r729, %r758;
	mul.wide.u32 	%rd2478, %r731, %r761;
	and.b64  	%rd2479, %rd2441, 4294967295;
	add.s64 	%rd2480, %rd2478, %rd2479;
	shr.u64 	%rd2481, %rd2480, 32;
	mul.wide.u32 	%rd2482, %r732, %r761;
	and.b64  	%rd2483, %rd2446, 4294967295;
	add.s64 	%rd2484, %rd2481, %rd2483;
	add.s64 	%rd2485, %rd2484, %rd2482;
	cvt.u32.u64 	%r762, %rd2485;
	shr.u64 	%rd2486, %rd2485, 32;
	mul.wide.u32 	%rd2487, %r734, %r761;
	and.b64  	%rd2488, %rd2451, 4294967295;
	add.s64 	%rd2489, %rd2486, %rd2488;
	add.s64 	%rd2490, %rd2489, %rd2487;
	shr.u64 	%rd2491, %rd2490, 32;
	mul.wide.u32 	%rd2492, %r735, %r761;
	and.b64  	%rd2493, %rd2456, 4294967295;
	add.s64 	%rd2494, %rd2491, %rd2493;
	add.s64 	%rd2495, %rd2494, %rd2492;
	shr.u64 	%rd2496, %rd2495, 32;
	mul.wide.u32 	%rd2497, %r736, %r761;
	and.b64  	%rd2498, %rd2461, 4294967295;
	add.s64 	%rd2499, %rd2496, %rd2498;
	add.s64 	%rd2500, %rd2499, %rd2497;
	shr.u64 	%rd2501, %rd2500, 32;
	mul.wide.u32 	%rd2502, %r737, %r761;
	and.b64  	%rd2503, %rd2466, 4294967295;
	add.s64 	%rd2504, %rd2501, %rd2503;
	add.s64 	%rd2505, %rd2504, %rd2502;
	shr.u64 	%rd2506, %rd2505, 32;
	mul.wide.u32 	%rd2507, %r738, %r761;
	and.b64  	%rd2508, %rd2471, 4294967295;
	add.s64 	%rd2509, %rd2506, %rd2508;
	add.s64 	%rd2510, %rd2509, %rd2507;
	shr.u64 	%rd2511, %rd2510, 32;
	mul.wide.u32 	%rd2512, %r726, %r761;
	and.b64  	%rd2513, %rd2474, 4294967295;
	add.s64 	%rd2514, %rd2511, %rd2513;
	add.s64 	%rd2515, %rd2514, %rd2512;
	shr.u64 	%rd2516, %rd2515, 32;
	and.b64  	%rd2517, %rd2477, 4294967295;
	add.s64 	%rd2518, %rd2516, %rd2517;
	{ .reg .b32 tmp; mov.b64 {tmp, %r763}, %rd2518; }
	add.s32 	%r764, %r760, %r763;
	mul.lo.s32 	%r765, %r729, %r762;
	mul.wide.u32 	%rd2519, %r731, %r765;
	and.b64  	%rd2520, %rd2485, 4294967295;
	add.s64 	%rd2521, %rd2519, %rd2520;
	shr.u64 	%rd2522, %rd2521, 32;
	mul.wide.u32 	%rd2523, %r732, %r765;
	and.b64  	%rd2524, %rd2490, 4294967295;
	add.s64 	%rd2525, %rd2522, %rd2524;
	add.s64 	%rd20376, %rd2525, %rd2523;
	shr.u64 	%rd2526, %rd20376, 32;
	mul.wide.u32 	%rd2527, %r734, %r765;
	and.b64  	%rd2528, %rd2495, 4294967295;
	add.s64 	%rd2529, %rd2526, %rd2528;
	add.s64 	%rd20375, %rd2529, %rd2527;
	shr.u64 	%rd2530, %rd20375, 32;
	mul.wide.u32 	%rd2531, %r735, %r765;
	and.b64  	%rd2532, %rd2500, 4294967295;
	add.s64 	%rd2533, %rd2530, %rd2532;
	add.s64 	%rd20374, %rd2533, %rd2531;
	cvt.u32.u64 	%r118, %rd20374;
	shr.u64 	%rd2534, %rd20374, 32;
	mul.wide.u32 	%rd2535, %r736, %r765;
	and.b64  	%rd2536, %rd2505, 4294967295;
	add.s64 	%rd2537, %rd2534, %rd2536;
	add.s64 	%rd20373, %rd2537, %rd2535;
	cvt.u32.u64 	%r119, %rd20373;
	shr.u64 	%rd2538, %rd20373, 32;
	mul.wide.u32 	%rd2539, %r737, %r765;
	and.b64  	%rd2540, %rd2510, 4294967295;
	add.s64 	%rd2541, %rd2538, %rd2540;
	add.s64 	%rd20372, %rd2541, %rd2539;
	cvt.u32.u64 	%r120, %rd20372;
	shr.u64 	%rd2542, %rd20372, 32;
	mul.wide.u32 	%rd2543, %r738, %r765;
	and.b64  	%rd2544, %rd2515, 4294967295;
	add.s64 	%rd2545, %rd2542, %rd2544;
	add.s64 	%rd20371, %rd2545, %rd2543;
	cvt.u32.u64 	%r121, %rd20371;
	shr.u64 	%rd2546, %rd20371, 32;
	mul.wide.u32 	%rd2547, %r726, %r765;
	and.b64  	%rd2548, %rd2518, 4294967295;
	add.s64 	%rd2549, %rd2546, %rd2548;
	add.s64 	%rd20370, %rd2549, %rd2547;
	cvt.u32.u64 	%r122, %rd20370;
	{ .reg .b32 tmp; mov.b64 {tmp, %r766}, %rd20370; }
	add.s32 	%r3130, %r764, %r766;
	setp.gt.u32 	%p23, %r3130, %r726;
	@%p23 bra 	$L__BB2_38;
	cvt.u32.u64 	%r767, %rd32;
	setp.lt.u32 	%p24, %r3130, %r767;
	@%p24 bra 	$L__BB2_39;
	cvt.u32.u64 	%r768, %rd39;
	setp.lt.u32 	%p25, %r768, %r122;
	@%p25 bra 	$L__BB2_38;
	setp.gt.u32 	%p26, %r768, %r122;
	@%p26 bra 	$L__BB2_39;
	cvt.u32.u64 	%r770, %rd38;
	setp.lt.u32 	%p27, %r770, %r121;
	@%p27 bra 	$L__BB2_38;
	setp.gt.u32 	%p28, %r770, %r121;
	@%p28 bra 	$L__BB2_39;
	cvt.u32.u64 	%r772, %rd37;
	setp.lt.u32 	%p29, %r772, %r120;
	@%p29 bra 	$L__BB2_38;
	setp.gt.u32 	%p30, %r772, %r120;
	@%p30 bra 	$L__BB2_39;
	cvt.u32.u64 	%r774, %rd36;
	setp.lt.u32 	%p31, %r774, %r119;
	@%p31 bra 	$L__BB2_38;
	setp.gt.u32 	%p32, %r774, %r119;
	@%p32 bra 	$L__BB2_39;
	cvt.u32.u64 	%r776, %rd35;
	setp.lt.u32 	%p33, %r776, %r118;
	@%p33 bra 	$L__BB2_38;
	setp.gt.u32 	%p34, %r776, %r118;
	@%p34 bra 	$L__BB2_39;
	cvt.u32.u64 	%r778, %rd34;
	cvt.u32.u64 	%r124, %rd20375;
	setp.lt.u32 	%p35, %r778, %r124;
	@%p35 bra 	$L__BB2_38;
	cvt.u32.u64 	%r780, %rd33;
	setp.gt.u32 	%p36, %r778, %r124;
	cvt.u32.u64 	%r781, %rd20376;
	setp.gt.u32 	%p37, %r780, %r781;
	or.pred  	%p38, %p36, %p37;
	@%p38 bra 	$L__BB2_39;
$L__BB2_38:
	cvt.u32.u64 	%r782, %rd32;
	and.b64  	%rd2551, %rd20376, 4294967295;
	sub.s64 	%rd20376, %rd2551, %rd33;
	shr.u64 	%rd2552, %rd20376, 63;
	and.b64  	%rd2553, %rd20375, 4294967295;
	add.s64 	%rd2554, %rd2552, %rd34;
	sub.s64 	%rd20375, %rd2553, %rd2554;
	shr.u64 	%rd2555, %rd20375, 63;
	and.b64  	%rd2556, %rd20374, 4294967295;
	add.s64 	%rd2557, %rd2555, %rd35;
	sub.s64 	%rd20374, %rd2556, %rd2557;
	shr.u64 	%rd2558, %rd20374, 63;
	and.b64  	%rd2559, %rd20373, 4294967295;
	add.s64 	%rd2560, %rd2558, %rd36;
	sub.s64 	%rd20373, %rd2559, %rd2560;
	shr.u64 	%rd2561, %rd20373, 63;
	and.b64  	%rd2562, %rd20372, 4294967295;
	add.s64 	%rd2563, %rd2561, %rd37;
	sub.s64 	%rd20372, %rd2562, %rd2563;
	shr.u64 	%rd2564, %rd20372, 63;
	and.b64  	%rd2565, %rd20371, 4294967295;
	add.s64 	%rd2566, %rd2564, %rd38;
	sub.s64 	%rd20371, %rd2565, %rd2566;
	shr.u64 	%rd2567, %rd20371, 63;
	and.b64  	%rd2568, %rd20370, 4294967295;
	add.s64 	%rd2569, %rd2567, %rd39;
	sub.s64 	%rd20370, %rd2568, %rd2569;
	shr.u64 	%rd2570, %rd20370, 63;
	cvt.u32.u64 	%r783, %rd2570;
	add.s32 	%r784, %r782, %r783;
	sub.s32 	%r3130, %r3130, %r784;
$L__BB2_39:
	ld.const.u32 	%r785, [P_CONST+28];
	cvt.u64.u32 	%rd2571, %r3103;
	and.b64  	%rd61, %rd20376, 4294967295;
	mul.lo.s64 	%rd2572, %rd61, %rd2571;
	cvt.u32.u64 	%r786, %rd2572;
	shr.u64 	%rd2573, %rd2572, 32;
	and.b64  	%rd62, %rd20375, 4294967295;
	mad.lo.s64 	%rd2574, %rd62, %rd2571, %rd2573;
	shr.u64 	%rd2575, %rd2574, 32;
	and.b64  	%rd63, %rd20374, 4294967295;
	mad.lo.s64 	%rd2576, %rd63, %rd2571, %rd2575;
	shr.u64 	%rd2577, %rd2576, 32;
	and.b64  	%rd64, %rd20373, 4294967295;
	mad.lo.s64 	%rd2578, %rd64, %rd2571, %rd2577;
	shr.u64 	%rd2579, %rd2578, 32;
	and.b64  	%rd65, %rd20372, 4294967295;
	mad.lo.s64 	%rd2580, %rd65, %rd2571, %rd2579;
	shr.u64 	%rd2581, %rd2580, 32;
	and.b64  	%rd66, %rd20371, 4294967295;
	mad.lo.s64 	%rd2582, %rd66, %rd2571, %rd2581;
	shr.u64 	%rd2583, %rd2582, 32;
	and.b64  	%rd67, %rd20370, 4294967295;
	mad.lo.s64 	%rd2584, %rd67, %rd2571, %rd2583;
	shr.u64 	%rd2585, %rd2584, 32;
	mul.wide.u32 	%rd2586, %r3130, %r3103;
	add.s64 	%rd2587, %rd2585, %rd2586;
	shr.u64 	%rd2588, %rd2587, 32;
	cvt.u64.u32 	%rd2589, %r3102;
	and.b64  	%rd2590, %rd2574, 4294967295;
	mad.lo.s64 	%rd2591, %rd61, %rd2589, %rd2590;
	shr.u64 	%rd2592, %rd2591, 32;
	and.b64  	%rd2593, %rd2576, 4294967295;
	add.s64 	%rd2594, %rd2592, %rd2593;
	mad.lo.s64 	%rd2595, %rd62, %rd2589, %rd2594;
	shr.u64 	%rd2596, %rd2595, 32;
	and.b64  	%rd2597, %rd2578, 4294967295;
	add.s64 	%rd2598, %rd2596, %rd2597;
	mad.lo.s64 	%rd2599, %rd63, %rd2589, %rd2598;
	shr.u64 	%rd2600, %rd2599, 32;
	and.b64  	%rd2601, %rd2580, 4294967295;
	add.s64 	%rd2602, %rd2600, %rd2601;
	mad.lo.s64 	%rd2603, %rd64, %rd2589, %rd2602;
	shr.u64 	%rd2604, %rd2603, 32;
	and.b64  	%rd2605, %rd2582, 4294967295;
	add.s64 	%rd2606, %rd2604, %rd2605;
	mad.lo.s64 	%rd2607, %rd65, %rd2589, %rd2606;
	shr.u64 	%rd2608, %rd2607, 32;
	and.b64  	%rd2609, %rd2584, 4294967295;
	add.s64 	%rd2610, %rd2608, %rd2609;
	mad.lo.s64 	%rd2611, %rd66, %rd2589, %rd2610;
	shr.u64 	%rd2612, %rd2611, 32;
	and.b64  	%rd2613, %rd2587, 4294967295;
	add.s64 	%rd2614, %rd2612, %rd2613;
	mad.lo.s64 	%rd2615, %rd67, %rd2589, %rd2614;
	shr.u64 	%rd2616, %rd2615, 32;
	mul.wide.u32 	%rd2617, %r3130, %r3102;
	add.s64 	%rd2618, %rd2616, %rd2588;
	add.s64 	%rd2619, %rd2618, %rd2617;
	shr.u64 	%rd2620, %rd2619, 32;
	cvt.u64.u32 	%rd2621, %r3101;
	and.b64  	%rd2622, %rd2595, 4294967295;
	mad.lo.s64 	%rd2623, %rd61, %rd2621, %rd2622;
	shr.u64 	%rd2624, %rd2623, 32;
	and.b64  	%rd2625, %rd2599, 4294967295;
	add.s64 	%rd2626, %rd2624, %rd2625;
	mad.lo.s64 	%rd2627, %rd62, %rd2621, %rd2626;
	shr.u64 	%rd2628, %rd2627, 32;
	and.b64  	%rd2629, %rd2603, 4294967295;
	add.s64 	%rd2630, %rd2628, %rd2629;
	mad.lo.s64 	%rd2631, %rd63, %rd2621, %rd2630;
	shr.u64 	%rd2632, %rd2631, 32;
	and.b64  	%rd2633, %rd2607, 4294967295;
	add.s64 	%rd2634, %rd2632, %rd2633;
	mad.lo.s64 	%rd2635, %rd64, %rd2621, %rd2634;
	shr.u64 	%rd2636, %rd2635, 32;
	and.b64  	%rd2637, %rd2611, 4294967295;
	add.s64 	%rd2638, %rd2636, %rd2637;
	mad.lo.s64 	%rd2639, %rd65, %rd2621, %rd2638;
	shr.u64 	%rd2640, %rd2639, 32;
	and.b64  	%rd2641, %rd2615, 4294967295;
	add.s64 	%rd2642, %rd2640, %rd2641;
	mad.lo.s64 	%rd2643, %rd66, %rd2621, %rd2642;
	shr.u64 	%rd2644, %rd2643, 32;
	and.b64  	%rd2645, %rd2619, 4294967295;
	add.s64 	%rd2646, %rd2644, %rd2645;
	mad.lo.s64 	%rd2647, %rd67, %rd2621, %rd2646;
	shr.u64 	%rd2648, %rd2647, 32;
	mul.wide.u32 	%rd2649, %r3130, %r3101;
	add.s64 	%rd2650, %rd2648, %rd2620;
	add.s64 	%rd2651, %rd2650, %rd2649;
	shr.u64 	%rd2652, %rd2651, 32;
	cvt.u64.u32 	%rd2653, %r3100;
	and.b64  	%rd2654, %rd2627, 4294967295;
	mad.lo.s64 	%rd2655, %rd61, %rd2653, %rd2654;
	shr.u64 	%rd2656, %rd2655, 32;
	and.b64  	%rd2657, %rd2631, 4294967295;
	add.s64 	%rd2658, %rd2656, %rd2657;
	mad.lo.s64 	%rd2659, %rd62, %rd2653, %rd2658;
	shr.u64 	%rd2660, %rd2659, 32;
	and.b64  	%rd2661, %rd2635, 4294967295;
	add.s64 	%rd2662, %rd2660, %rd2661;
	mad.lo.s64 	%rd2663, %rd63, %rd2653, %rd2662;
	shr.u64 	%rd2664, %rd2663, 32;
	and.b64  	%rd2665, %rd2639, 4294967295;
	add.s64 	%rd2666, %rd2664, %rd2665;
	mad.lo.s64 	%rd2667, %rd64, %rd2653, %rd2666;
	shr.u64 	%rd2668, %rd2667, 32;
	and.b64  	%rd2669, %rd2643, 4294967295;
	add.s64 	%rd2670, %rd2668, %rd2669;
	mad.lo.s64 	%rd2671, %rd65, %rd2653, %rd2670;
	shr.u64 	%rd2672, %rd2671, 32;
	and.b64  	%rd2673, %rd2647, 4294967295;
	add.s64 	%rd2674, %rd2672, %rd2673;
	mad.lo.s64 	%rd2675, %rd66, %rd2653, %rd2674;
	shr.u64 	%rd2676, %rd2675, 32;
	and.b64  	%rd2677, %rd2651, 4294967295;
	add.s64 	%rd2678, %rd2676, %rd2677;
	mad.lo.s64 	%rd2679, %rd67, %rd2653, %rd2678;
	shr.u64 	%rd2680, %rd2679, 32;
	mul.wide.u32 	%rd2681, %r3130, %r3100;
	add.s64 	%rd2682, %rd2680, %rd2652;
	add.s64 	%rd2683, %rd2682, %rd2681;
	shr.u64 	%rd2684, %rd2683, 32;
	cvt.u64.u32 	%rd2685, %r3099;
	and.b64  	%rd2686, %rd2659, 4294967295;
	mad.lo.s64 	%rd2687, %rd61, %rd2685, %rd2686;
	shr.u64 	%rd2688, %rd2687, 32;
	and.b64  	%rd2689, %rd2663, 4294967295;
	add.s64 	%rd2690, %rd2688, %rd2689;
	mad.lo.s64 	%rd2691, %rd62, %rd2685, %rd2690;
	shr.u64 	%rd2692, %rd2691, 32;
	and.b64  	%rd2693, %rd2667, 4294967295;
	add.s64 	%rd2694, %rd2692, %rd2693;
	mad.lo.s64 	%rd2695, %rd63, %rd2685, %rd2694;
	shr.u64 	%rd2696, %rd2695, 32;
	and.b64  	%rd2697, %rd2671, 4294967295;
	add.s64 	%rd2698, %rd2696, %rd2697;
	mad.lo.s64 	%rd2699, %rd64, %rd2685, %rd2698;
	shr.u64 	%rd2700, %rd2699, 32;
	and.b64  	%rd2701, %rd2675, 4294967295;
	add.s64 	%rd2702, %rd2700, %rd2701;
	mad.lo.s64 	%rd2703, %rd65, %rd2685, %rd2702;
	shr.u64 	%rd2704, %rd2703, 32;
	and.b64  	%rd2705, %rd2679, 4294967295;
	add.s64 	%rd2706, %rd2704, %rd2705;
	mad.lo.s64 	%rd2707, %rd66, %rd2685, %rd2706;
	shr.u64 	%rd2708, %rd2707, 32;
	and.b64  	%rd2709, %rd2683, 4294967295;
	add.s64 	%rd2710, %rd2708, %rd2709;
	mad.lo.s64 	%rd2711, %rd67, %rd2685, %rd2710;
	shr.u64 	%rd2712, %rd2711, 32;
	mul.wide.u32 	%rd2713, %r3130, %r3099;
	add.s64 	%rd2714, %rd2712, %rd2684;
	add.s64 	%rd2715, %rd2714, %rd2713;
	shr.u64 	%rd2716, %rd2715, 32;
	cvt.u64.u32 	%rd2717, %r3098;
	and.b64  	%rd2718, %rd2691, 4294967295;
	mad.lo.s64 	%rd2719, %rd61, %rd2717, %rd2718;
	shr.u64 	%rd2720, %rd2719, 32;
	and.b64  	%rd2721, %rd2695, 4294967295;
	add.s64 	%rd2722, %rd2720, %rd2721;
	mad.lo.s64 	%rd2723, %rd62, %rd2717, %rd2722;
	shr.u64 	%rd2724, %rd2723, 32;
	and.b64  	%rd2725, %rd2699, 4294967295;
	add.s64 	%rd2726, %rd2724, %rd2725;
	mad.lo.s64 	%rd2727, %rd63, %rd2717, %rd2726;
	shr.u64 	%rd2728, %rd2727, 32;
	and.b64  	%rd2729, %rd2703, 4294967295;
	add.s64 	%rd2730, %rd2728, %rd2729;
	mad.lo.s64 	%rd2731, %rd64, %rd2717, %rd2730;
	shr.u64 	%rd2732, %rd2731, 32;
	and.b64  	%rd2733, %rd2707, 4294967295;
	add.s64 	%rd2734, %rd2732, %rd2733;
	mad.lo.s64 	%rd2735, %rd65, %rd2717, %rd2734;
	shr.u64 	%rd2736, %rd2735, 32;
	and.b64  	%rd2737, %rd2711, 4294967295;
	add.s64 	%rd2738, %rd2736, %rd2737;
	mad.lo.s64 	%rd2739, %rd66, %rd2717, %rd2738;
	shr.u64 	%rd2740, %rd2739, 32;
	and.b64  	%rd2741, %rd2715, 4294967295;
	add.s64 	%rd2742, %rd2740, %rd2741;
	mad.lo.s64 	%rd2743, %rd67, %rd2717, %rd2742;
	shr.u64 	%rd2744, %rd2743, 32;
	mul.wide.u32 	%rd2745, %r3130, %r3098;
	add.s64 	%rd2746, %rd2744, %rd2716;
	add.s64 	%rd2747, %rd2746, %rd2745;
	shr.u64 	%rd2748, %rd2747, 32;
	cvt.u64.u32 	%rd2749, %r3097;
	and.b64  	%rd2750, %rd2723, 4294967295;
	mad.lo.s64 	%rd2751, %rd61, %rd2749, %rd2750;
	shr.u64 	%rd2752, %rd2751, 32;
	and.b64  	%rd2753, %rd2727, 4294967295;
	add.s64 	%rd2754, %rd2752, %rd2753;
	mad.lo.s64 	%rd2755, %rd62, %rd2749, %rd2754;
	shr.u64 	%rd2756, %rd2755, 32;
	and.b64  	%rd2757, %rd2731, 4294967295;
	add.s64 	%rd2758, %rd2756, %rd2757;
	mad.lo.s64 	%rd2759, %rd63, %rd2749, %rd2758;
	shr.u64 	%rd2760, %rd2759, 32;
	and.b64  	%rd2761, %rd2735, 4294967295;
	add.s64 	%rd2762, %rd2760, %rd2761;
	mad.lo.s64 	%rd2763, %rd64, %rd2749, %rd2762;
	shr.u64 	%rd2764, %rd2763, 32;
	and.b64  	%rd2765, %rd2739, 4294967295;
	add.s64 	%rd2766, %rd2764, %rd2765;
	mad.lo.s64 	%rd2767, %rd65, %rd2749, %rd2766;
	shr.u64 	%rd2768, %rd2767, 32;
	and.b64  	%rd2769, %rd2743, 4294967295;
	add.s64 	%rd2770, %rd2768, %rd2769;
	mad.lo.s64 	%rd2771, %rd66, %rd2749, %rd2770;
	shr.u64 	%rd2772, %rd2771, 32;
	and.b64  	%rd2773, %rd2747, 4294967295;
	add.s64 	%rd2774, %rd2772, %rd2773;
	mad.lo.s64 	%rd2775, %rd67, %rd2749, %rd2774;
	shr.u64 	%rd2776, %rd2775, 32;
	mul.wide.u32 	%rd2777, %r3130, %r3097;
	add.s64 	%rd2778, %rd2776, %rd2748;
	add.s64 	%rd2779, %rd2778, %rd2777;
	shr.u64 	%rd2780, %rd2779, 32;
	cvt.u64.u32 	%rd2781, %r3096;
	and.b64  	%rd2782, %rd2755, 4294967295;
	mad.lo.s64 	%rd2783, %rd61, %rd2781, %rd2782;
	shr.u64 	%rd2784, %rd2783, 32;
	and.b64  	%rd2785, %rd2759, 4294967295;
	add.s64 	%rd2786, %rd2784, %rd2785;
	mad.lo.s64 	%rd2787, %rd62, %rd2781, %rd2786;
	shr.u64 	%rd2788, %rd2787, 32;
	and.b64  	%rd2789, %rd2763, 4294967295;
	add.s64 	%rd2790, %rd2788, %rd2789;
	mad.lo.s64 	%rd2791, %rd63, %rd2781, %rd2790;
	shr.u64 	%rd2792, %rd2791, 32;
	and.b64  	%rd2793, %rd2767, 4294967295;
	add.s64 	%rd2794, %rd2792, %rd2793;
	mad.lo.s64 	%rd2795, %rd64, %rd2781, %rd2794;
	shr.u64 	%rd2796, %rd2795, 32;
	and.b64  	%rd2797, %rd2771, 4294967295;
	add.s64 	%rd2798, %rd2796, %rd2797;
	mad.lo.s64 	%rd2799, %rd65, %rd2781, %rd2798;
	shr.u64 	%rd2800, %rd2799, 32;
	and.b64  	%rd2801, %rd2775, 4294967295;
	add.s64 	%rd2802, %rd2800, %rd2801;
	mad.lo.s64 	%rd2803, %rd66, %rd2781, %rd2802;
	shr.u64 	%rd2804, %rd2803, 32;
	and.b64  	%rd2805, %rd2779, 4294967295;
	add.s64 	%rd2806, %rd2804, %rd2805;
	mad.lo.s64 	%rd2807, %rd67, %rd2781, %rd2806;
	shr.u64 	%rd2808, %rd2807, 32;
	mul.wide.u32 	%rd2809, %r3130, %r3096;
	add.s64 	%rd2810, %rd2808, %rd2780;
	add.s64 	%rd2811, %rd2810, %rd2809;
	{ .reg .b32 tmp; mov.b64 {tmp, %r787}, %rd2811; }
	ld.const.u32 	%r788, [MU_P];
	mul.lo.s32 	%r789, %r788, %r786;
	ld.const.u32 	%r790, [P_CONST];
	mul.wide.u32 	%rd2812, %r790, %r789;
	and.b64  	%rd2813, %rd2572, 4294967295;
	add.s64 	%rd2814, %rd2812, %rd2813;
	shr.u64 	%rd2815, %rd2814, 32;
	ld.const.u32 	%r791, [P_CONST+4];
	cvt.u64.u32 	%rd68, %r791;
	mul.wide.u32 	%rd2816, %r791, %r789;
	and.b64  	%rd2817, %rd2591, 4294967295;
	add.s64 	%rd2818, %rd2815, %rd2817;
	add.s64 	%rd2819, %rd2818, %rd2816;
	cvt.u32.u64 	%r792, %rd2819;
	shr.u64 	%rd2820, %rd2819, 32;
	ld.const.u32 	%r793, [P_CONST+8];
	cvt.u64.u32 	%rd69, %r793;
	mul.wide.u32 	%rd2821, %r793, %r789;
	and.b64  	%rd2822, %rd2623, 4294967295;
	add.s64 	%rd2823, %rd2820, %rd2822;
	add.s64 	%rd2824, %rd2823, %rd2821;
	shr.u64 	%rd2825, %rd2824, 32;
	ld.const.u32 	%r794, [P_CONST+12];
	cvt.u64.u32 	%rd70, %r794;
	mul.wide.u32 	%rd2826, %r794, %r789;
	and.b64  	%rd2827, %rd2655, 4294967295;
	add.s64 	%rd2828, %rd2825, %rd2827;
	add.s64 	%rd2829, %rd2828, %rd2826;
	shr.u64 	%rd2830, %rd2829, 32;
	ld.const.u32 	%r795, [P_CONST+16];
	cvt.u64.u32 	%rd71, %r795;
	mul.wide.u32 	%rd2831, %r795, %r789;
	and.b64  	%rd2832, %rd2687, 4294967295;
	add.s64 	%rd2833, %rd2830, %rd2832;
	add.s64 	%rd2834, %rd2833, %rd2831;
	shr.u64 	%rd2835, %rd2834, 32;
	ld.const.u32 	%r796, [P_CONST+20];
	cvt.u64.u32 	%rd72, %r796;
	mul.wide.u32 	%rd2836, %r796, %r789;
	and.b64  	%rd2837, %rd2719, 4294967295;
	add.s64 	%rd2838, %rd2835, %rd2837;
	add.s64 	%rd2839, %rd2838, %rd2836;
	shr.u64 	%rd2840, %rd2839, 32;
	ld.const.u32 	%r797, [P_CONST+24];
	cvt.u64.u32 	%rd73, %r797;
	mul.wide.u32 	%rd2841, %r797, %r789;
	and.b64  	%rd2842, %rd2751, 4294967295;
	add.s64 	%rd2843, %rd2840, %rd2842;
	add.s64 	%rd2844, %rd2843, %rd2841;
	shr.u64 	%rd2845, %rd2844, 32;
	mul.wide.u32 	%rd2846, %r785, %r789;
	and.b64  	%rd2847, %rd2783, 4294967295;
	add.s64 	%rd2848, %rd2845, %rd2847;
	add.s64 	%rd2849, %rd2848, %rd2846;
	shr.u64 	%rd2850, %rd2849, 32;
	and.b64  	%rd2851, %rd2787, 4294967295;
	add.s64 	%rd2852, %rd2850, %rd2851;
	shr.u64 	%rd2853, %rd2852, 32;
	and.b64  	%rd2854, %rd2791, 4294967295;
	add.s64 	%rd2855, %rd2853, %rd2854;
	shr.u64 	%rd2856, %rd2855, 32;
	and.b64  	%rd2857, %rd2795, 4294967295;
	add.s64 	%rd2858, %rd2856, %rd2857;
	shr.u64 	%rd2859, %rd2858, 32;
	and.b64  	%rd2860, %rd2799, 4294967295;
	add.s64 	%rd2861, %rd2859, %rd2860;
	shr.u64 	%rd2862, %rd2861, 32;
	and.b64  	%rd2863, %rd2803, 4294967295;
	add.s64 	%rd2864, %rd2862, %rd2863;
	shr.u64 	%rd2865, %rd2864, 32;
	and.b64  	%rd2866, %rd2807, 4294967295;
	add.s64 	%rd2867, %rd2865, %rd2866;
	shr.u64 	%rd2868, %rd2867, 32;
	and.b64  	%rd2869, %rd2811, 4294967295;
	add.s64 	%rd2870, %rd2868, %rd2869;
	{ .reg .b32 tmp; mov.b64 {tmp, %r798}, %rd2870; }
	add.s32 	%r799, %r787, %r798;
	mul.lo.s32 	%r800, %r788, %r792;
	mul.wide.u32 	%rd2871, %r790, %r800;
	and.b64  	%rd2872, %rd2819, 4294967295;
	add.s64 	%rd2873, %rd2871, %rd2872;
	shr.u64 	%rd2874, %rd2873, 32;
	mul.wide.u32 	%rd2875, %r791, %r800;
	and.b64  	%rd2876, %rd2824, 4294967295;
	add.s64 	%rd2877, %rd2874, %rd2876;
	add.s64 	%rd2878, %rd2877, %rd2875;
	cvt.u32.u64 	%r801, %rd2878;
	shr.u64 	%rd2879, %rd2878, 32;
	mul.wide.u32 	%rd2880, %r793, %r800;
	and.b64  	%rd2881, %rd2829, 4294967295;
	add.s64 	%rd2882, %rd2879, %rd2881;
	add.s64 	%rd2883, %rd2882, %rd2880;
	shr.u64 	%rd2884, %rd2883, 32;
	mul.wide.u32 	%rd2885, %r794, %r800;
	and.b64  	%rd2886, %rd2834, 4294967295;
	add.s64 	%rd2887, %rd2884, %rd2886;
	add.s64 	%rd2888, %rd2887, %rd2885;
	shr.u64 	%rd2889, %rd2888, 32;
	mul.wide.u32 	%rd2890, %r795, %r800;
	and.b64  	%rd2891, %rd2839, 4294967295;
	add.s64 	%rd2892, %rd2889, %rd2891;
	add.s64 	%rd2893, %rd2892, %rd2890;
	shr.u64 	%rd2894, %rd2893, 32;
	mul.wide.u32 	%rd2895, %r796, %r800;
	and.b64  	%rd2896, %rd2844, 4294967295;
	add.s64 	%rd2897, %rd2894, %rd2896;
	add.s64 	%rd2898, %rd2897, %rd2895;
	shr.u64 	%rd2899, %rd2898, 32;
	mul.wide.u32 	%rd2900, %r797, %r800;
	and.b64  	%rd2901, %rd2849, 4294967295;
	add.s64 	%rd2902, %rd2899, %rd2901;
	add.s64 	%rd2903, %rd2902, %rd2900;
	shr.u64 	%rd2904, %rd2903, 32;
	mul.wide.u32 	%rd2905, %r785, %r800;
	and.b64  	%rd2906, %rd2852, 4294967295;
	add.s64 	%rd2907, %rd2904, %rd2906;
	add.s64 	%rd2908, %rd2907, %rd2905;
	shr.u64 	%rd2909, %rd2908, 32;
	and.b64  	%rd2910, %rd2855, 4294967295;
	add.s64 	%rd2911, %rd2909, %rd2910;
	shr.u64 	%rd2912, %rd2911, 32;
	and.b64  	%rd2913, %rd2858, 4294967295;
	add.s64 	%rd2914, %rd2912, %rd2913;
	shr.u64 	%rd2915, %rd2914, 32;
	and.b64  	%rd2916, %rd2861, 4294967295;
	add.s64 	%rd2917, %rd2915, %rd2916;
	shr.u64 	%rd2918, %rd2917, 32;
	and.b64  	%rd2919, %rd2864, 4294967295;
	add.s64 	%rd2920, %rd2918, %rd2919;
	shr.u64 	%rd2921, %rd2920, 32;
	and.b64  	%rd2922, %rd2867, 4294967295;
	add.s64 	%rd2923, %rd2921, %rd2922;
	shr.u64 	%rd2924, %rd2923, 32;
	and.b64  	%rd2925, %rd2870, 4294967295;
	add.s64 	%rd2926, %rd2924, %rd2925;
	{ .reg .b32 tmp; mov.b64 {tmp, %r802}, %rd2926; }
	add.s32 	%r803, %r799, %r802;
	mul.lo.s32 	%r804, %r788, %r801;
	mul.wide.u32 	%rd2927, %r790, %r804;
	and.b64  	%rd2928, %rd2878, 4294967295;
	add.s64 	%rd2929, %rd2927, %rd2928;
	shr.u64 	%rd2930, %rd2929, 32;
	mul.wide.u32 	%rd2931, %r791, %r804;
	and.b64  	%rd2932, %rd2883, 4294967295;
	add.s64 	%rd2933, %rd2930, %rd2932;
	add.s64 	%rd2934, %rd2933, %rd2931;
	cvt.u32.u64 	%r805, %rd2934;
	shr.u64 	%rd2935, %rd2934, 32;
	mul.wide.u32 	%rd2936, %r793, %r804;
	and.b64  	%rd2937, %rd2888, 4294967295;
	add.s64 	%rd2938, %rd2935, %rd2937;
	add.s64 	%rd2939, %rd2938, %rd2936;
	shr.u64 	%rd2940, %rd2939, 32;
	mul.wide.u32 	%rd2941, %r794, %r804;
	and.b64  	%rd2942, %rd2893, 4294967295;
	add.s64 	%rd2943, %rd2940, %rd2942;
	add.s64 	%rd2944, %rd2943, %rd2941;
	shr.u64 	%rd2945, %rd2944, 32;
	mul.wide.u32 	%rd2946, %r795, %r804;
	and.b64  	%rd2947, %rd2898, 4294967295;
	add.s64 	%rd2948, %rd2945, %rd2947;
	add.s64 	%rd2949, %rd2948, %rd2946;
	shr.u64 	%rd2950, %rd2949, 32;
	mul.wide.u32 	%rd2951, %r796, %r804;
	and.b64  	%rd2952, %rd2903, 4294967295;
	add.s64 	%rd2953, %rd2950, %rd2952;
	add.s64 	%rd2954, %rd2953, %rd2951;
	shr.u64 	%rd2955, %rd2954, 32;
	mul.wide.u32 	%rd2956, %r797, %r804;
	and.b64  	%rd2957, %rd2908, 4294967295;
	add.s64 	%rd2958, %rd2955, %rd2957;
	add.s64 	%rd2959, %rd2958, %rd2956;
	shr.u64 	%rd2960, %rd2959, 32;
	mul.wide.u32 	%rd2961, %r785, %r804;
	and.b64  	%rd2962, %rd2911, 4294967295;
	add.s64 	%rd2963, %rd2960, %rd2962;
	add.s64 	%rd2964, %rd2963, %rd2961;
	shr.u64 	%rd2965, %rd2964, 32;
	and.b64  	%rd2966, %rd2914, 4294967295;
	add.s64 	%rd2967, %rd2965, %rd2966;
	shr.u64 	%rd2968, %rd2967, 32;
	and.b64  	%rd2969, %rd2917, 4294967295;
	add.s64 	%rd2970, %rd2968, %rd2969;
	shr.u64 	%rd2971, %rd2970, 32;
	and.b64  	%rd2972, %rd2920, 4294967295;
	add.s64 	%rd2973, %rd2971, %rd2972;
	shr.u64 	%rd2974, %rd2973, 32;
	and.b64  	%rd2975, %rd2923, 4294967295;
	add.s64 	%rd2976, %rd2974, %rd2975;
	shr.u64 	%rd2977, %rd2976, 32;
	and.b64  	%rd2978, %rd2926, 4294967295;
	add.s64 	%rd2979, %rd2977, %rd2978;
	{ .reg .b32 tmp; mov.b64 {tmp, %r806}, %rd2979; }
	add.s32 	%r807, %r803, %r806;
	mul.lo.s32 	%r808, %r788, %r805;
	mul.wide.u32 	%rd2980, %r790, %r808;
	and.b64  	%rd2981, %rd2934, 4294967295;
	add.s64 	%rd2982, %rd2980, %rd2981;
	shr.u64 	%rd2983, %rd2982, 32;
	mul.wide.u32 	%rd2984, %r791, %r808;
	and.b64  	%rd2985, %rd2939, 4294967295;
	add.s64 	%rd2986, %rd2983, %rd2985;
	add.s64 	%rd2987, %rd2986, %rd2984;
	cvt.u32.u64 	%r809, %rd2987;
	shr.u64 	%rd2988, %rd2987, 32;
	mul.wide.u32 	%rd2989, %r793, %r808;
	and.b64  	%rd2990, %rd2944, 4294967295;
	add.s64 	%rd2991, %rd2988, %rd2990;
	add.s64 	%rd2992, %rd2991, %rd2989;
	shr.u64 	%rd2993, %rd2992, 32;
	mul.wide.u32 	%rd2994, %r794, %r808;
	and.b64  	%rd2995, %rd2949, 4294967295;
	add.s64 	%rd2996, %rd2993, %rd2995;
	add.s64 	%rd2997, %rd2996, %rd2994;
	shr.u64 	%rd2998, %rd2997, 32;
	mul.wide.u32 	%rd2999, %r795, %r808;
	and.b64  	%rd3000, %rd2954, 4294967295;
	add.s64 	%rd3001, %rd2998, %rd3000;
	add.s64 	%rd3002, %rd3001, %rd2999;
	shr.u64 	%rd3003, %rd3002, 32;
	mul.wide.u32 	%rd3004, %r796, %r808;
	and.b64  	%rd3005, %rd2959, 4294967295;
	add.s64 	%rd3006, %rd3003, %rd3005;
	add.s64 	%rd3007, %rd3006, %rd3004;
	shr.u64 	%rd3008, %rd3007, 32;
	mul.wide.u32 	%rd3009, %r797, %r808;
	and.b64  	%rd3010, %rd2964, 4294967295;
	add.s64 	%rd3011, %rd3008, %rd3010;
	add.s64 	%rd3012, %rd3011, %rd3009;
	shr.u64 	%rd3013, %rd3012, 32;
	mul.wide.u32 	%rd3014, %r785, %r808;
	and.b64  	%rd3015, %rd2967, 4294967295;
	add.s64 	%rd3016, %rd3013, %rd3015;
	add.s64 	%rd3017, %rd3016, %rd3014;
	shr.u64 	%rd3018, %rd3017, 32;
	and.b64  	%rd3019, %rd2970, 4294967295;
	add.s64 	%rd3020, %rd3018, %rd3019;
	shr.u64 	%rd3021, %rd3020, 32;
	and.b64  	%rd3022, %rd2973, 4294967295;
	add.s64 	%rd3023, %rd3021, %rd3022;
	shr.u64 	%rd3024, %rd3023, 32;
	and.b64  	%rd3025, %rd2976, 4294967295;
	add.s64 	%rd3026, %rd3024, %rd3025;
	shr.u64 	%rd3027, %rd3026, 32;
	and.b64  	%rd3028, %rd2979, 4294967295;
	add.s64 	%rd3029, %rd3027, %rd3028;
	{ .reg .b32 tmp; mov.b64 {tmp, %r810}, %rd3029; }
	add.s32 	%r811, %r807, %r810;
	mul.lo.s32 	%r812, %r788, %r809;
	mul.wide.u32 	%rd3030, %r790, %r812;
	and.b64  	%rd3031, %rd2987, 4294967295;
	add.s64 	%rd3032, %rd3030, %rd3031;
	shr.u64 	%rd3033, %rd3032, 32;
	mul.wide.u32 	%rd3034, %r791, %r812;
	and.b64  	%rd3035, %rd2992, 4294967295;
	add.s64 	%rd3036, %rd3033, %rd3035;
	add.s64 	%rd3037, %rd3036, %rd3034;
	cvt.u32.u64 	%r813, %rd3037;
	shr.u64 	%rd3038, %rd3037, 32;
	mul.wide.u32 	%rd3039, %r793, %r812;
	and.b64  	%rd3040, %rd2997, 4294967295;
	add.s64 	%rd3041, %rd3038, %rd3040;
	add.s64 	%rd3042, %rd3041, %rd3039;
	shr.u64 	%rd3043, %rd3042, 32;
	mul.wide.u32 	%rd3044, %r794, %r812;
	and.b64  	%rd3045, %rd3002, 4294967295;
	add.s64 	%rd3046, %rd3043, %rd3045;
	add.s64 	%rd3047, %rd3046, %rd3044;
	shr.u64 	%rd3048, %rd3047, 32;
	mul.wide.u32 	%rd3049, %r795, %r812;
	and.b64  	%rd3050, %rd3007, 4294967295;
	add.s64 	%rd3051, %rd3048, %rd3050;
	add.s64 	%rd3052, %rd3051, %rd3049;
	shr.u64 	%rd3053, %rd3052, 32;
	mul.wide.u32 	%rd3054, %r796, %r812;
	and.b64  	%rd3055, %rd3012, 4294967295;
	add.s64 	%rd3056, %rd3053, %rd3055;
	add.s64 	%rd3057, %rd3056, %rd3054;
	shr.u64 	%rd3058, %rd3057, 32;
	mul.wide.u32 	%rd3059, %r797, %r812;
	and.b64  	%rd3060, %rd3017, 4294967295;
	add.s64 	%rd3061, %rd3058, %rd3060;
	add.s64 	%rd3062, %rd3061, %rd3059;
	shr.u64 	%rd3063, %rd3062, 32;
	mul.wide.u32 	%rd3064, %r785, %r812;
	and.b64  	%rd3065, %rd3020, 4294967295;
	add.s64 	%rd3066, %rd3063, %rd3065;
	add.s64 	%rd3067, %rd3066, %rd3064;
	shr.u64 	%rd3068, %rd3067, 32;
	and.b64  	%rd3069, %rd3023, 4294967295;
	add.s64 	%rd3070, %rd3068, %rd3069;
	shr.u64 	%rd3071, %rd3070, 32;
	and.b64  	%rd3072, %rd3026, 4294967295;
	add.s64 	%rd3073, %rd3071, %rd3072;
	shr.u64 	%rd3074, %rd3073, 32;
	and.b64  	%rd3075, %rd3029, 4294967295;
	add.s64 	%rd3076, %rd3074, %rd3075;
	{ .reg .b32 tmp; mov.b64 {tmp, %r814}, %rd3076; }
	add.s32 	%r815, %r811, %r814;
	mul.lo.s32 	%r816, %r788, %r813;
	mul.wide.u32 	%rd3077, %r790, %r816;
	and.b64  	%rd3078, %rd3037, 4294967295;
	add.s64 	%rd3079, %rd3077, %rd3078;
	shr.u64 	%rd3080, %rd3079, 32;
	mul.wide.u32 	%rd3081, %r791, %r816;
	and.b64  	%rd3082, %rd3042, 4294967295;
	add.s64 	%rd3083, %rd3080, %rd3082;
	add.s64 	%rd3084, %rd3083, %rd3081;
	cvt.u32.u64 	%r817, %rd3084;
	shr.u64 	%rd3085, %rd3084, 32;
	mul.wide.u32 	%rd3086, %r793, %r816;
	and.b64  	%rd3087, %rd3047, 4294967295;
	add.s64 	%rd3088, %rd3085, %rd3087;
	add.s64 	%rd3089, %rd3088, %rd3086;
	shr.u64 	%rd3090, %rd3089, 32;
	mul.wide.u32 	%rd3091, %r794, %r816;
	and.b64  	%rd3092, %rd3052, 4294967295;
	add.s64 	%rd3093, %rd3090, %rd3092;
	add.s64 	%rd3094, %rd3093, %rd3091;
	shr.u64 	%rd3095, %rd3094, 32;
	mul.wide.u32 	%rd3096, %r795, %r816;
	and.b64  	%rd3097, %rd3057, 4294967295;
	add.s64 	%rd3098, %rd3095, %rd3097;
	add.s64 	%rd3099, %rd3098, %rd3096;
	shr.u64 	%rd3100, %rd3099, 32;
	mul.wide.u32 	%rd3101, %r796, %r816;
	and.b64  	%rd3102, %rd3062, 4294967295;
	add.s64 	%rd3103, %rd3100, %rd3102;
	add.s64 	%rd3104, %rd3103, %rd3101;
	shr.u64 	%rd3105, %rd3104, 32;
	mul.wide.u32 	%rd3106, %r797, %r816;
	and.b64  	%rd3107, %rd3067, 4294967295;
	add.s64 	%rd3108, %rd3105, %rd3107;
	add.s64 	%rd3109, %rd3108, %rd3106;
	shr.u64 	%rd3110, %rd3109, 32;
	mul.wide.u32 	%rd3111, %r785, %r816;
	and.b64  	%rd3112, %rd3070, 4294967295;
	add.s64 	%rd3113, %rd3110, %rd3112;
	add.s64 	%rd3114, %rd3113, %rd3111;
	shr.u64 	%rd3115, %rd3114, 32;
	and.b64  	%rd3116, %rd3073, 4294967295;
	add.s64 	%rd3117, %rd3115, %rd3116;
	shr.u64 	%rd3118, %rd3117, 32;
	and.b64  	%rd3119, %rd3076, 4294967295;
	add.s64 	%rd3120, %rd3118, %rd3119;
	{ .reg .b32 tmp; mov.b64 {tmp, %r818}, %rd3120; }
	add.s32 	%r819, %r815, %r818;
	mul.lo.s32 	%r820, %r788, %r817;
	mul.wide.u32 	%rd3121, %r790, %r820;
	and.b64  	%rd3122, %rd3084, 4294967295;
	add.s64 	%rd3123, %rd3121, %rd3122;
	shr.u64 	%rd3124, %rd3123, 32;
	mul.wide.u32 	%rd3125, %r791, %r820;
	and.b64  	%rd3126, %rd3089, 4294967295;
	add.s64 	%rd3127, %rd3124, %rd3126;
	add.s64 	%rd3128, %rd3127, %rd3125;
	cvt.u32.u64 	%r821, %rd3128;
	shr.u64 	%rd3129, %rd3128, 32;
	mul.wide.u32 	%rd3130, %r793, %r820;
	and.b64  	%rd3131, %rd3094, 4294967295;
	add.s64 	%rd3132, %rd3129, %rd3131;
	add.s64 	%rd3133, %rd3132, %rd3130;
	shr.u64 	%rd3134, %rd3133, 32;
	mul.wide.u32 	%rd3135, %r794, %r820;
	and.b64  	%rd3136, %rd3099, 4294967295;
	add.s64 	%rd3137, %rd3134, %rd3136;
	add.s64 	%rd3138, %rd3137, %rd3135;
	shr.u64 	%rd3139, %rd3138, 32;
	mul.wide.u32 	%rd3140, %r795, %r820;
	and.b64  	%rd3141, %rd3104, 4294967295;
	add.s64 	%rd3142, %rd3139, %rd3141;
	add.s64 	%rd3143, %rd3142, %rd3140;
	shr.u64 	%rd3144, %rd3143, 32;
	mul.wide.u32 	%rd3145, %r796, %r820;
	and.b64  	%rd3146, %rd3109, 4294967295;
	add.s64 	%rd3147, %rd3144, %rd3146;
	add.s64 	%rd3148, %rd3147, %rd3145;
	shr.u64 	%rd3149, %rd3148, 32;
	mul.wide.u32 	%rd3150, %r797, %r820;
	and.b64  	%rd3151, %rd3114, 4294967295;
	add.s64 	%rd3152, %rd3149, %rd3151;
	add.s64 	%rd3153, %rd3152, %rd3150;
	shr.u64 	%rd3154, %rd3153, 32;
	mul.wide.u32 	%rd3155, %r785, %r820;
	and.b64  	%rd3156, %rd3117, 4294967295;
	add.s64 	%rd3157, %rd3154, %rd3156;
	add.s64 	%rd3158, %rd3157, %rd3155;
	shr.u64 	%rd3159, %rd3158, 32;
	and.b64  	%rd3160, %rd3120, 4294967295;
	add.s64 	%rd3161, %rd3159, %rd3160;
	{ .reg .b32 tmp; mov.b64 {tmp, %r822}, %rd3161; }
	add.s32 	%r823, %r819, %r822;
	mul.lo.s32 	%r824, %r788, %r821;
	mul.wide.u32 	%rd3162, %r790, %r824;
	and.b64  	%rd3163, %rd3128, 4294967295;
	add.s64 	%rd3164, %rd3162, %rd3163;
	shr.u64 	%rd3165, %rd3164, 32;
	mul.wide.u32 	%rd3166, %r791, %r824;
	and.b64  	%rd3167, %rd3133, 4294967295;
	add.s64 	%rd3168, %rd3165, %rd3167;
	add.s64 	%rd20383, %rd3168, %rd3166;
	shr.u64 	%rd3169, %rd20383, 32;
	mul.wide.u32 	%rd3170, %r793, %r824;
	and.b64  	%rd3171, %rd3138, 4294967295;
	add.s64 	%rd3172, %rd3169, %rd3171;
	add.s64 	%rd20382, %rd3172, %rd3170;
	shr.u64 	%rd3173, %rd20382, 32;
	mul.wide.u32 	%rd3174, %r794, %r824;
	and.b64  	%rd3175, %rd3143, 4294967295;
	add.s64 	%rd3176, %rd3173, %rd3175;
	add.s64 	%rd20381, %rd3176, %rd3174;
	shr.u64 	%rd3177, %rd20381, 32;
	mul.wide.u32 	%rd3178, %r795, %r824;
	and.b64  	%rd3179, %rd3148, 4294967295;
	add.s64 	%rd3180, %rd3177, %rd3179;
	add.s64 	%rd20380, %rd3180, %rd3178;
	shr.u64 	%rd3181, %rd20380, 32;
	mul.wide.u32 	%rd3182, %r796, %r824;
	and.b64  	%rd3183, %rd3153, 4294967295;
	add.s64 	%rd3184, %rd3181, %rd3183;
	add.s64 	%rd20379, %rd3184, %rd3182;
	shr.u64 	%rd3185, %rd20379, 32;
	mul.wide.u32 	%rd3186, %r797, %r824;
	and.b64  	%rd3187, %rd3158, 4294967295;
	add.s64 	%rd3188, %rd3185, %rd3187;
	add.s64 	%rd20378, %rd3188, %rd3186;
	shr.u64 	%rd3189, %rd20378, 32;
	mul.wide.u32 	%rd3190, %r785, %r824;
	and.b64  	%rd3191, %rd3161, 4294967295;
	add.s64 	%rd3192, %rd3189, %rd3191;
	add.s64 	%rd20377, %rd3192, %rd3190;
	{ .reg .b32 tmp; mov.b64 {tmp, %r825}, %rd20377; }
	add.s32 	%r3131, %r823, %r825;
	setp.gt.u32 	%p39, %r3131, %r785;
	@%p39 bra 	$L__BB2_53;
	setp.lt.u32 	%p40, %r3131, %r785;
	@%p40 bra 	$L__BB2_54;
	cvt.u32.u64 	%r827, %rd73;
	cvt.u32.u64 	%r828, %rd20377;
	setp.lt.u32 	%p41, %r827, %r828;
	@%p41 bra 	$L__BB2_53;
	setp.gt.u32 	%p42, %r827, %r828;
	@%p42 bra 	$L__BB2_54;
	cvt.u32.u64 	%r831, %rd72;
	cvt.u32.u64 	%r832, %rd20378;
	setp.lt.u32 	%p43, %r831, %r832;
	@%p43 bra 	$L__BB2_53;
	setp.gt.u32 	%p44, %r831, %r832;
	@%p44 bra 	$L__BB2_54;
	cvt.u32.u64 	%r835, %rd71;
	cvt.u32.u64 	%r836, %rd20379;
	setp.lt.u32 	%p45, %r835, %r836;
	@%p45 bra 	$L__BB2_53;
	setp.gt.u32 	%p46, %r835, %r836;
	@%p46 bra 	$L__BB2_54;
	cvt.u32.u64 	%r839, %rd70;
	cvt.u32.u64 	%r840, %rd20380;
	setp.lt.u32 	%p47, %r839, %r840;
	@%p47 bra 	$L__BB2_53;
	setp.gt.u32 	%p48, %r839, %r840;
	@%p48 bra 	$L__BB2_54;
	cvt.u32.u64 	%r843, %rd69;
	cvt.u32.u64 	%r844, %rd20381;
	setp.lt.u32 	%p49, %r843, %r844;
	@%p49 bra 	$L__BB2_53;
	setp.gt.u32 	%p50, %r843, %r844;
	@%p50 bra 	$L__BB2_54;
	cvt.u32.u64 	%r847, %rd68;
	cvt.u32.u64 	%r848, %rd20382;
	setp.lt.u32 	%p51, %r847, %r848;
	@%p51 bra 	$L__BB2_53;
	setp.gt.u32 	%p52, %r847, %r848;
	cvt.u32.u64 	%r853, %rd20383;
	setp.gt.u32 	%p53, %r790, %r853;
	or.pred  	%p54, %p52, %p53;
	@%p54 bra 	$L__BB2_54;
$L__BB2_53:
	and.b64  	%rd3193, %rd20383, 4294967295;
	ld.const.u32 	%rd3194, [P_CONST];
	sub.s64 	%rd20383, %rd3193, %rd3194;
	shr.u64 	%rd3195, %rd20383, 63;
	and.b64  	%rd3196, %rd20382, 4294967295;
	add.s64 	%rd3197, %rd3195, %rd68;
	sub.s64 	%rd20382, %rd3196, %rd3197;
	shr.u64 	%rd3198, %rd20382, 63;
	and.b64  	%rd3199, %rd20381, 4294967295;
	add.s64 	%rd3200, %rd3198, %rd69;
	sub.s64 	%rd20381, %rd3199, %rd3200;
	shr.u64 	%rd3201, %rd20381, 63;
	and.b64  	%rd3202, %rd20380, 4294967295;
	add.s64 	%rd3203, %rd3201, %rd70;
	sub.s64 	%rd20380, %rd3202, %rd3203;
	shr.u64 	%rd3204, %rd20380, 63;
	and.b64  	%rd3205, %rd20379, 4294967295;
	ld.const.u32 	%rd3206, [P_CONST+16];
	add.s64 	%rd3207, %rd3204, %rd3206;
	sub.s64 	%rd20379, %rd3205, %rd3207;
	shr.u64 	%rd3208, %rd20379, 63;
	and.b64  	%rd3209, %rd20378, 4294967295;
	add.s64 	%rd3210, %rd3208, %rd72;
	sub.s64 	%rd20378, %rd3209, %rd3210;
	shr.u64 	%rd3211, %rd20378, 63;
	and.b64  	%rd3212, %rd20377, 4294967295;
	ld.const.u32 	%rd3213, [P_CONST+24];
	add.s64 	%rd3214, %rd3211, %rd3213;
	sub.s64 	%rd20377, %rd3212, %rd3214;
	shr.u64 	%rd3215, %rd20377, 63;
	cvt.u32.u64 	%r855, %rd3215;
	add.s32 	%r856, %r785, %r855;
	sub.s32 	%r3131, %r3131, %r856;
$L__BB2_54:
	ld.const.u32 	%r857, [P_CONST+28];
	cvt.u64.u32 	%rd3216, %r3128;
	and.b64  	%rd95, %rd20369, 4294967295;
	mul.lo.s64 	%rd3217, %rd95, %rd3216;
	cvt.u32.u64 	%r858, %rd3217;
	shr.u64 	%rd3218, %rd3217, 32;
	and.b64  	%rd96, %rd20368, 4294967295;
	mad.lo.s64 	%rd3219, %rd96, %rd3216, %rd3218;
	shr.u64 	%rd3220, %rd3219, 32;
	and.b64  	%rd97, %rd20367, 4294967295;
	mad.lo.s64 	%rd3221, %rd97, %rd3216, %rd3220;
	shr.u64 	%rd3222, %rd3221, 32;
	and.b64  	%rd98, %rd20366, 4294967295;
	mad.lo.s64 	%rd3223, %rd98, %rd3216, %rd3222;
	shr.u64 	%rd3224, %rd3223, 32;
	and.b64  	%rd99, %rd20365, 4294967295;
	mad.lo.s64 	%rd3225, %rd99, %rd3216, %rd3224;
	shr.u64 	%rd3226, %rd3225, 32;
	and.b64  	%rd100, %rd20364, 4294967295;
	mad.lo.s64 	%rd3227, %rd100, %rd3216, %rd3226;
	shr.u64 	%rd3228, %rd3227, 32;
	and.b64  	%rd101, %rd20363, 4294967295;
	mad.lo.s64 	%rd3229, %rd101, %rd3216, %rd3228;
	shr.u64 	%rd3230, %rd3229, 32;
	mul.wide.u32 	%rd3231, %r3129, %r3128;
	add.s64 	%rd3232, %rd3230, %rd3231;
	shr.u64 	%rd3233, %rd3232, 32;
	cvt.u64.u32 	%rd3234, %r3127;
	and.b64  	%rd3235, %rd3219, 4294967295;
	mad.lo.s64 	%rd3236, %rd95, %rd3234, %rd3235;
	shr.u64 	%rd3237, %rd3236, 32;
	and.b64  	%rd3238, %rd3221, 4294967295;
	add.s64 	%rd3239, %rd3237, %rd3238;
	mad.lo.s64 	%rd3240, %rd96, %rd3234, %rd3239;
	shr.u64 	%rd3241, %rd3240, 32;
	and.b64  	%rd3242, %rd3223, 4294967295;
	add.s64 	%rd3243, %rd3241, %rd3242;
	mad.lo.s64 	%rd3244, %rd97, %rd3234, %rd3243;
	shr.u64 	%rd3245, %rd3244, 32;
	and.b64  	%rd3246, %rd3225, 4294967295;
	add.s64 	%rd3247, %rd3245, %rd3246;
	mad.lo.s64 	%rd3248, %rd98, %rd3234, %rd3247;
	shr.u64 	%rd3249, %rd3248, 32;
	and.b64  	%rd3250, %rd3227, 4294967295;
	add.s64 	%rd3251, %rd3249, %rd3250;
	mad.lo.s64 	%rd3252, %rd99, %rd3234, %rd3251;
	shr.u64 	%rd3253, %rd3252, 32;
	and.b64  	%rd3254, %rd3229, 4294967295;
	add.s64 	%rd3255, %rd3253, %rd3254;
	mad.lo.s64 	%rd3256, %rd100, %rd3234, %rd3255;
	shr.u64 	%rd3257, %rd3256, 32;
	and.b64  	%rd3258, %rd3232, 4294967295;
	add.s64 	%rd3259, %rd3257, %rd3258;
	mad.lo.s64 	%rd3260, %rd101, %rd3234, %rd3259;
	shr.u64 	%rd3261, %rd3260, 32;
	mul.wide.u32 	%rd3262, %r3129, %r3127;
	add.s64 	%rd3263, %rd3261, %rd3233;
	add.s64 	%rd3264, %rd3263, %rd3262;
	shr.u64 	%rd3265, %rd3264, 32;
	cvt.u64.u32 	%rd3266, %r3126;
	and.b64  	%rd3267, %rd3240, 4294967295;
	mad.lo.s64 	%rd3268, %rd95, %rd3266, %rd3267;
	shr.u64 	%rd3269, %rd3268, 32;
	and.b64  	%rd3270, %rd3244, 4294967295;
	add.s64 	%rd3271, %rd3269, %rd3270;
	mad.lo.s64 	%rd3272, %rd96, %rd3266, %rd3271;
	shr.u64 	%rd3273, %rd3272, 32;
	and.b64  	%rd3274, %rd3248, 4294967295;
	add.s64 	%rd3275, %rd3273, %rd3274;
	mad.lo.s64 	%rd3276, %rd97, %rd3266, %rd3275;
	shr.u64 	%rd3277, %rd3276, 32;
	and.b64  	%rd3278, %rd3252, 4294967295;
	add.s64 	%rd3279, %rd3277, %rd3278;
	mad.lo.s64 	%rd3280, %rd98, %rd3266, %rd3279;
	shr.u64 	%rd3281, %rd3280, 32;
	and.b64  	%rd3282, %rd3256, 4294967295;
	add.s64 	%rd3283, %rd3281, %rd3282;
	mad.lo.s64 	%rd3284, %rd99, %rd3266, %rd3283;
	shr.u64 	%rd3285, %rd3284, 32;
	and.b64  	%rd3286, %rd3260, 4294967295;
	add.s64 	%rd3287, %rd3285, %rd3286;
	mad.lo.s64 	%rd3288, %rd100, %rd3266, %rd3287;
	shr.u64 	%rd3289, %rd3288, 32;
	and.b64  	%rd3290, %rd3264, 4294967295;
	add.s64 	%rd3291, %rd3289, %rd3290;
	mad.lo.s64 	%rd3292, %rd101, %rd3266, %rd3291;
	shr.u64 	%rd3293, %rd3292, 32;
	mul.wide.u32 	%rd3294, %r3129, %r3126;
	add.s64 	%rd3295, %rd3293, %rd3265;
	add.s64 	%rd3296, %rd3295, %rd3294;
	shr.u64 	%rd3297, %rd3296, 32;
	cvt.u64.u32 	%rd3298, %r3125;
	and.b64  	%rd3299, %rd3272, 4294967295;
	mad.lo.s64 	%rd3300, %rd95, %rd3298, %rd3299;
	shr.u64 	%rd3301, %rd3300, 32;
	and.b64  	%rd3302, %rd3276, 4294967295;
	add.s64 	%rd3303, %rd3301, %rd3302;
	mad.lo.s64 	%rd3304, %rd96, %rd3298, %rd3303;
	shr.u64 	%rd3305, %rd3304, 32;
	and.b64  	%rd3306, %rd3280, 4294967295;
	add.s64 	%rd3307, %rd3305, %rd3306;
	mad.lo.s64 	%rd3308, %rd97, %rd3298, %rd3307;
	shr.u64 	%rd3309, %rd3308, 32;
	and.b64  	%rd3310, %rd3284, 4294967295;
	add.s64 	%rd3311, %rd3309, %rd3310;
	mad.lo.s64 	%rd3312, %rd98, %rd3298, %rd3311;
	shr.u64 	%rd3313, %rd3312, 32;
	and.b64  	%rd3314, %rd3288, 4294967295;
	add.s64 	%rd3315, %rd3313, %rd3314;
	mad.lo.s64 	%rd3316, %rd99, %rd3298, %rd3315;
	shr.u64 	%rd3317, %rd3316, 32;
	and.b64  	%rd3318, %rd3292, 4294967295;
	add.s64 	%rd3319, %rd3317, %rd3318;
	mad.lo.s64 	%rd3320, %rd100, %rd3298, %rd3319;
	shr.u64 	%rd3321, %rd3320, 32;
	and.b64  	%rd3322, %rd3296, 4294967295;
	add.s64 	%rd3323, %rd3321, %rd3322;
	mad.lo.s64 	%rd3324, %rd101, %rd3298, %rd3323;
	shr.u64 	%rd3325, %rd3324, 32;
	mul.wide.u32 	%rd3326, %r3129, %r3125;
	add.s64 	%rd3327, %rd3325, %rd3297;
	add.s64 	%rd3328, %rd3327, %rd3326;
	shr.u64 	%rd3329, %rd3328, 32;
	cvt.u64.u32 	%rd3330, %r3124;
	and.b64  	%rd3331, %rd3304, 4294967295;
	mad.lo.s64 	%rd3332, %rd95, %rd3330, %rd3331;
	shr.u64 	%rd3333, %rd3332, 32;
	and.b64  	%rd3334, %rd3308, 4294967295;
	add.s64 	%rd3335, %rd3333, %rd3334;
	mad.lo.s64 	%rd3336, %rd96, %rd3330, %rd3335;
	shr.u64 	%rd3337, %rd3336, 32;
	and.b64  	%rd3338, %rd3312, 4294967295;
	add.s64 	%rd3339, %rd3337, %rd3338;
	mad.lo.s64 	%rd3340, %rd97, %rd3330, %rd3339;
	shr.u64 	%rd3341, %rd3340, 32;
	and.b64  	%rd3342, %rd3316, 4294967295;
	add.s64 	%rd3343, %rd3341, %rd3342;
	mad.lo.s64 	%rd3344, %rd98, %rd3330, %rd3343;
	shr.u64 	%rd3345, %rd3344, 32;
	and.b64  	%rd3346, %rd3320, 4294967295;
	add.s64 	%rd3347, %rd3345, %rd3346;
	mad.lo.s64 	%rd3348, %rd99, %rd3330, %rd3347;
	shr.u64 	%rd3349, %rd3348, 32;
	and.b64  	%rd3350, %rd3324, 4294967295;
	add.s64 	%rd3351, %rd3349, %rd3350;
	mad.lo.s64 	%rd3352, %rd100, %rd3330, %rd3351;
	shr.u64 	%rd3353, %rd3352, 32;
	and.b64  	%rd3354, %rd3328, 4294967295;
	add.s64 	%rd3355, %rd3353, %rd3354;
	mad.lo.s64 	%rd3356, %rd101, %rd3330, %rd3355;
	shr.u64 	%rd3357, %rd3356, 32;
	mul.wide.u32 	%rd3358, %r3129, %r3124;
	add.s64 	%rd3359, %rd3357, %rd3329;
	add.s64 	%rd3360, %rd3359, %rd3358;
	shr.u64 	%rd3361, %rd3360, 32;
	cvt.u64.u32 	%rd3362, %r3123;
	and.b64  	%rd3363, %rd3336, 4294967295;
	mad.lo.s64 	%rd3364, %rd95, %rd3362, %rd3363;
	shr.u64 	%rd3365, %rd3364, 32;
	and.b64  	%rd3366, %rd3340, 4294967295;
	add.s64 	%rd3367, %rd3365, %rd3366;
	mad.lo.s64 	%rd3368, %rd96, %rd3362, %rd3367;
	shr.u64 	%rd3369, %rd3368, 32;
	and.b64  	%rd3370, %rd3344, 4294967295;
	add.s64 	%rd3371, %rd3369, %rd3370;
	mad.lo.s64 	%rd3372, %rd97, %rd3362, %rd3371;
	shr.u64 	%rd3373, %rd3372, 32;
	and.b64  	%rd3374, %rd3348, 4294967295;
	add.s64 	%rd3375, %rd3373, %rd3374;
	mad.lo.s64 	%rd3376, %rd98, %rd3362, %rd3375;
	shr.u64 	%rd3377, %rd3376, 32;
	and.b64  	%rd3378, %rd3352, 4294967295;
	add.s64 	%rd3379, %rd3377, %rd3378;
	mad.lo.s64 	%rd3380, %rd99, %rd3362, %rd3379;
	shr.u64 	%rd3381, %rd3380, 32;
	and.b64  	%rd3382, %rd3356, 4294967295;
	add.s64 	%rd3383, %rd3381, %rd3382;
	mad.lo.s64 	%rd3384, %rd100, %rd3362, %rd3383;
	shr.u64 	%rd3385, %rd3384, 32;
	and.b64  	%rd3386, %rd3360, 4294967295;
	add.s64 	%rd3387, %rd3385, %rd3386;
	mad.lo.s64 	%rd3388, %rd101, %rd3362, %rd3387;
	shr.u64 	%rd3389, %rd3388, 32;
	mul.wide.u32 	%rd3390, %r3129, %r3123;
	add.s64 	%rd3391, %rd3389, %rd3361;
	add.s64 	%rd3392, %rd3391, %rd3390;
	shr.u64 	%rd3393, %rd3392, 32;
	cvt.u64.u32 	%rd3394, %r3122;
	and.b64  	%rd3395, %rd3368, 4294967295;
	mad.lo.s64 	%rd3396, %rd95, %rd3394, %rd3395;
	shr.u64 	%rd3397, %rd3396, 32;
	and.b64  	%rd3398, %rd3372, 4294967295;
	add.s64 	%rd3399, %rd3397, %rd3398;
	mad.lo.s64 	%rd3400, %rd96, %rd3394, %rd3399;
	shr.u64 	%rd3401, %rd3400, 32;
	and.b64  	%rd3402, %rd3376, 4294967295;
	add.s64 	%rd3403, %rd3401, %rd3402;
	mad.lo.s64 	%rd3404, %rd97, %rd3394, %rd3403;
	shr.u64 	%rd3405, %rd3404, 32;
	and.b64  	%rd3406, %rd3380, 4294967295;
	add.s64 	%rd3407, %rd3405, %rd3406;
	mad.lo.s64 	%rd3408, %rd98, %rd3394, %rd3407;
	shr.u64 	%rd3409, %rd3408, 32;
	and.b64  	%rd3410, %rd3384, 4294967295;
	add.s64 	%rd3411, %rd3409, %rd3410;
	mad.lo.s64 	%rd3412, %rd99, %rd3394, %rd3411;
	shr.u64 	%rd3413, %rd3412, 32;
	and.b64  	%rd3414, %rd3388, 4294967295;
	add.s64 	%rd3415, %rd3413, %rd3414;
	mad.lo.s64 	%rd3416, %rd100, %rd3394, %rd3415;
	shr.u64 	%rd3417, %rd3416, 32;
	and.b64  	%rd3418, %rd3392, 4294967295;
	add.s64 	%rd3419, %rd3417, %rd3418;
	mad.lo.s64 	%rd3420, %rd101, %rd3394, %rd3419;
	shr.u64 	%rd3421, %rd3420, 32;
	mul.wide.u32 	%rd3422, %r3129, %r3122;
	add.s64 	%rd3423, %rd3421, %rd3393;
	add.s64 	%rd3424, %rd3423, %rd3422;
	shr.u64 	%rd3425, %rd3424, 32;
	cvt.u64.u32 	%rd3426, %r3121;
	and.b64  	%rd3427, %rd3400, 4294967295;
	mad.lo.s64 	%rd3428, %rd95, %rd3426, %rd3427;
	shr.u64 	%rd3429, %rd3428, 32;
	and.b64  	%rd3430, %rd3404, 4294967295;
	add.s64 	%rd3431, %rd3429, %rd3430;
	mad.lo.s64 	%rd3432, %rd96, %rd3426, %rd3431;
	shr.u64 	%rd3433, %rd3432, 32;
	and.b64  	%rd3434, %rd3408, 4294967295;
	add.s64 	%rd3435, %rd3433, %rd3434;
	mad.lo.s64 	%rd3436, %rd97, %rd3426, %rd3435;
	shr.u64 	%rd3437, %rd3436, 32;
	and.b64  	%rd3438, %rd3412, 4294967295;
	add.s64 	%rd3439, %rd3437, %rd3438;
	mad.lo.s64 	%rd3440, %rd98, %rd3426, %rd3439;
	shr.u64 	%rd3441, %rd3440, 32;
	and.b64  	%rd3442, %rd3416, 4294967295;
	add.s64 	%rd3443, %rd3441, %rd3442;
	mad.lo.s64 	%rd3444, %rd99, %rd3426, %rd3443;
	shr.u64 	%rd3445, %rd3444, 32;
	and.b64  	%rd3446, %rd3420, 4294967295;
	add.s64 	%rd3447, %rd3445, %rd3446;
	mad.lo.s64 	%rd3448, %rd100, %rd3426, %rd3447;
	shr.u64 	%rd3449, %rd3448, 32;
	and.b64  	%rd3450, %rd3424, 4294967295;
	add.s64 	%rd3451, %rd3449, %rd3450;
	mad.lo.s64 	%rd3452, %rd101, %rd3426, %rd3451;
	shr.u64 	%rd3453, %rd3452, 32;
	mul.wide.u32 	%rd3454, %r3129, %r3121;
	add.s64 	%rd3455, %rd3453, %rd3425;
	add.s64 	%rd3456, %rd3455, %rd3454;
	{ .reg .b32 tmp; mov.b64 {tmp, %r859}, %rd3456; }
	ld.const.u32 	%r860, [MU_P];
	mul.lo.s32 	%r861, %r860, %r858;
	ld.const.u32 	%r862, [P_CONST];
	mul.wide.u32 	%rd3457, %r862, %r861;
	and.b64  	%rd3458, %rd3217, 4294967295;
	add.s64 	%rd3459, %rd3457, %rd3458;
	shr.u64 	%rd3460, %rd3459, 32;
	ld.const.u32 	%r863, [P_CONST+4];
	mul.wide.u32 	%rd3461, %r863, %r861;
	and.b64  	%rd3462, %rd3236, 4294967295;
	add.s64 	%rd3463, %rd3460, %rd3462;
	add.s64 	%rd3464, %rd3463, %rd3461;
	cvt.u32.u64 	%r864, %rd3464;
	shr.u64 	%rd3465, %rd3464, 32;
	ld.const.u32 	%r865, [P_CONST+8];
	cvt.u64.u32 	%rd102, %r865;
	mul.wide.u32 	%rd3466, %r865, %r861;
	and.b64  	%rd3467, %rd3268, 4294967295;
	add.s64 	%rd3468, %rd3465, %rd3467;
	add.s64 	%rd3469, %rd3468, %rd3466;
	shr.u64 	%rd3470, %rd3469, 32;
	ld.const.u32 	%r866, [P_CONST+12];
	cvt.u64.u32 	%rd103, %r866;
	mul.wide.u32 	%rd3471, %r866, %r861;
	and.b64  	%rd3472, %rd3300, 4294967295;
	add.s64 	%rd3473, %rd3470, %rd3472;
	add.s64 	%rd3474, %rd3473, %rd3471;
	shr.u64 	%rd3475, %rd3474, 32;
	ld.const.u32 	%r867, [P_CONST+16];
	mul.wide.u32 	%rd3476, %r867, %r861;
	and.b64  	%rd3477, %rd3332, 4294967295;
	add.s64 	%rd3478, %rd3475, %rd3477;
	add.s64 	%rd3479, %rd3478, %rd3476;
	shr.u64 	%rd3480, %rd3479, 32;
	ld.const.u32 	%r868, [P_CONST+20];
	cvt.u64.u32 	%rd104, %r868;
	mul.wide.u32 	%rd3481, %r868, %r861;
	and.b64  	%rd3482, %rd3364, 4294967295;
	add.s64 	%rd3483, %rd3480, %rd3482;
	add.s64 	%rd3484, %rd3483, %rd3481;
	shr.u64 	%rd3485, %rd3484, 32;
	ld.const.u32 	%r869, [P_CONST+24];
	mul.wide.u32 	%rd3486, %r869, %r861;
	and.b64  	%rd3487, %rd3396, 4294967295;
	add.s64 	%rd3488, %rd3485, %rd3487;
	add.s64 	%rd3489, %rd3488, %rd3486;
	shr.u64 	%rd3490, %rd3489, 32;
	mul.wide.u32 	%rd3491, %r857, %r861;
	and.b64  	%rd3492, %rd3428, 4294967295;
	add.s64 	%rd3493, %rd3490, %rd3492;
	add.s64 	%rd3494, %rd3493, %rd3491;
	shr.u64 	%rd3495, %rd3494, 32;
	and.b64  	%rd3496, %rd3432, 4294967295;
	add.s64 	%rd3497, %rd3495, %rd3496;
	shr.u64 	%rd3498, %rd3497, 32;
	and.b64  	%rd3499, %rd3436, 4294967295;
	add.s64 	%rd3500, %rd3498, %rd3499;
	shr.u64 	%rd3501, %rd3500, 32;
	and.b64  	%rd3502, %rd3440, 4294967295;
	add.s64 	%rd3503, %rd3501, %rd3502;
	shr.u64 	%rd3504, %rd3503, 32;
	and.b64  	%rd3505, %rd3444, 4294967295;
	add.s64 	%rd3506, %rd3504, %rd3505;
	shr.u64 	%rd3507, %rd3506, 32;
	and.b64  	%rd3508, %rd3448, 4294967295;
	add.s64 	%rd3509, %rd3507, %rd3508;
	shr.u64 	%rd3510, %rd3509, 32;
	and.b64  	%rd3511, %rd3452, 4294967295;
	add.s64 	%rd3512, %rd3510, %rd3511;
	shr.u64 	%rd3513, %rd3512, 32;
	and.b64  	%rd3514, %rd3456, 4294967295;
	add.s64 	%rd3515, %rd3513, %rd3514;
	{ .reg .b32 tmp; mov.b64 {tmp, %r870}, %rd3515; }
	add.s32 	%r871, %r859, %r870;
	mul.lo.s32 	%r872, %r860, %r864;
	mul.wide.u32 	%rd3516, %r862, %r872;
	and.b64  	%rd3517, %rd3464, 4294967295;
	add.s64 	%rd3518, %rd3516, %rd3517;
	shr.u64 	%rd3519, %rd3518, 32;
	mul.wide.u32 	%rd3520, %r863, %r872;
	and.b64  	%rd3521, %rd3469, 4294967295;
	add.s64 	%rd3522, %rd3519, %rd3521;
	add.s64 	%rd3523, %rd3522, %rd3520;
	cvt.u32.u64 	%r873, %rd3523;
	shr.u64 	%rd3524, %rd3523, 32;
	mul.wide.u32 	%rd3525, %r865, %r872;
	and.b64  	%rd3526, %rd3474, 4294967295;
	add.s64 	%rd3527, %rd3524, %rd3526;
	add.s64 	%rd3528, %rd3527, %rd3525;
	shr.u64 	%rd3529, %rd3528, 32;
	mul.wide.u32 	%rd3530, %r866, %r872;
	and.b64  	%rd3531, %rd3479, 4294967295;
	add.s64 	%rd3532, %rd3529, %rd3531;
	add.s64 	%rd3533, %rd3532, %rd3530;
	shr.u64 	%rd3534, %rd3533, 32;
	mul.wide.u32 	%rd3535, %r867, %r872;
	and.b64  	%rd3536, %rd3484, 4294967295;
	add.s64 	%rd3537, %rd3534, %rd3536;
	add.s64 	%rd3538, %rd3537, %rd3535;
	shr.u64 	%rd3539, %rd3538, 32;
	mul.wide.u32 	%rd3540, %r868, %r872;
	and.b64  	%rd3541, %rd3489, 4294967295;
	add.s64 	%rd3542, %rd3539, %rd3541;
	add.s64 	%rd3543, %rd3542, %rd3540;
	shr.u64 	%rd3544, %rd3543, 32;
	mul.wide.u32 	%rd3545, %r869, %r872;
	and.b64  	%rd3546, %rd3494, 4294967295;
	add.s64 	%rd3547, %rd3544, %rd3546;
	add.s64 	%rd3548, %rd3547, %rd3545;
	shr.u64 	%rd3549, %rd3548, 32;
	mul.wide.u32 	%rd3550, %r857, %r872;
	and.b64  	%rd3551, %rd3497, 4294967295;
	add.s64 	%rd3552, %rd3549, %rd3551;
	add.s64 	%rd3553, %rd3552, %rd3550;
	shr.u64 	%rd3554, %rd3553, 32;
	and.b64  	%rd3555, %rd3500, 4294967295;
	add.s64 	%rd3556, %rd3554, %rd3555;
	shr.u64 	%rd3557, %rd3556, 32;
	and.b64  	%rd3558, %rd3503, 4294967295;
	add.s64 	%rd3559, %rd3557, %rd3558;
	shr.u64 	%rd3560, %rd3559, 32;
	and.b64  	%rd3561, %rd3506, 4294967295;
	add.s64 	%rd3562, %rd3560, %rd3561;
	shr.u64 	%rd3563, %rd3562, 32;
	and.b64  	%rd3564, %rd3509, 4294967295;
	add.s64 	%rd3565, %rd3563, %rd3564;
	shr.u64 	%rd3566, %rd3565, 32;
	and.b64  	%rd3567, %rd3512, 4294967295;
	add.s64 	%rd3568, %rd3566, %rd3567;
	shr.u64 	%rd3569, %rd3568, 32;
	and.b64  	%rd3570, %rd3515, 4294967295;
	add.s64 	%rd3571, %rd3569, %rd3570;
	{ .reg .b32 tmp; mov.b64 {tmp, %r874}, %rd3571; }
	add.s32 	%r875, %r871, %r874;
	mul.lo.s32 	%r876, %r860, %r873;
	mul.wide.u32 	%rd3572, %r862, %r876;
	and.b64  	%rd3573, %rd3523, 4294967295;
	add.s64 	%rd3574, %rd3572, %rd3573;
	shr.u64 	%rd3575, %rd3574, 32;
	mul.wide.u32 	%rd3576, %r863, %r876;
	and.b64  	%rd3577, %rd3528, 4294967295;
	add.s64 	%rd3578, %rd3575, %rd3577;
	add.s64 	%rd3579, %rd3578, %rd3576;
	cvt.u32.u64 	%r877, %rd3579;
	shr.u64 	%rd3580, %rd3579, 32;
	mul.wide.u32 	%rd3581, %r865, %r876;
	and.b64  	%rd3582, %rd3533, 4294967295;
	add.s64 	%rd3583, %rd3580, %rd3582;
	add.s64 	%rd3584, %rd3583, %rd3581;
	shr.u64 	%rd3585, %rd3584, 32;
	mul.wide.u32 	%rd3586, %r866, %r876;
	and.b64  	%rd3587, %rd3538, 4294967295;
	add.s64 	%rd3588, %rd3585, %rd3587;
	add.s64 	%rd3589, %rd3588, %rd3586;
	shr.u64 	%rd3590, %rd3589, 32;
	mul.wide.u32 	%rd3591, %r867, %r876;
	and.b64  	%rd3592, %rd3543, 4294967295;
	add.s64 	%rd3593, %rd3590, %rd3592;
	add.s64 	%rd3594, %rd3593, %rd3591;
	shr.u64 	%rd3595, %rd3594, 32;
	mul.wide.u32 	%rd3596, %r868, %r876;
	and.b64  	%rd3597, %rd3548, 4294967295;
	add.s64 	%rd3598, %rd3595, %rd3597;
	add.s64 	%rd3599, %rd3598, %rd3596;
	shr.u64 	%rd3600, %rd3599, 32;
	mul.wide.u32 	%rd3601, %r869, %r876;
	and.b64  	%rd3602, %rd3553, 4294967295;
	add.s64 	%rd3603, %rd3600, %rd3602;
	add.s64 	%rd3604, %rd3603, %rd3601;
	shr.u64 	%rd3605, %rd3604, 32;
	mul.wide.u32 	%rd3606, %r857, %r876;
	and.b64  	%rd3607, %rd3556, 4294967295;
	add.s64 	%rd3608, %rd3605, %rd3607;
	add.s64 	%rd3609, %rd3608, %rd3606;
	shr.u64 	%rd3610, %rd3609, 32;
	and.b64  	%rd3611, %rd3559, 4294967295;
	add.s64 	%rd3612, %rd3610, %rd3611;
	shr.u64 	%rd3613, %rd3612, 32;
	and.b64  	%rd3614, %rd3562, 4294967295;
	add.s64 	%rd3615, %rd3613, %rd3614;
	shr.u64 	%rd3616, %rd3615, 32;
	and.b64  	%rd3617, %rd3565, 4294967295;
	add.s64 	%rd3618, %rd3616, %rd3617;
	shr.u64 	%rd3619, %rd3618, 32;
	and.b64  	%rd3620, %rd3568, 4294967295;
	add.s64 	%rd3621, %rd3619, %rd3620;
	shr.u64 	%rd3622, %rd3621, 32;
	and.b64  	%rd3623, %rd3571, 4294967295;
	add.s64 	%rd3624, %rd3622, %rd3623;
	{ .reg .b32 tmp; mov.b64 {tmp, %r878}, %rd3624; }
	add.s32 	%r879, %r875, %r878;
	mul.lo.s32 	%r880, %r860, %r877;
	mul.wide.u32 	%rd3625, %r862, %r880;
	and.b64  	%rd3626, %rd3579, 4294967295;
	add.s64 	%rd3627, %rd3625, %rd3626;
	shr.u64 	%rd3628, %rd3627, 32;
	mul.wide.u32 	%rd3629, %r863, %r880;
	and.b64  	%rd3630, %rd3584, 4294967295;
	add.s64 	%rd3631, %rd3628, %rd3630;
	add.s64 	%rd3632, %rd3631, %rd3629;
	cvt.u32.u64 	%r881, %rd3632;
	shr.u64 	%rd3633, %rd3632, 32;
	mul.wide.u32 	%rd3634, %r865, %r880;
	and.b64  	%rd3635, %rd3589, 4294967295;
	add.s64 	%rd3636, %rd3633, %rd3635;
	add.s64 	%rd3637, %rd3636, %rd3634;
	shr.u64 	%rd3638, %rd3637, 32;
	mul.wide.u32 	%rd3639, %r866, %r880;
	and.b64  	%rd3640, %rd3594, 4294967295;
	add.s64 	%rd3641, %rd3638, %rd3640;
	add.s64 	%rd3642, %rd3641, %rd3639;
	shr.u64 	%rd3643, %rd3642, 32;
	mul.wide.u32 	%rd3644, %r867, %r880;
	and.b64  	%rd3645, %rd3599, 4294967295;
	add.s64 	%rd3646, %rd3643, %rd3645;
	add.s64 	%rd3647, %rd3646, %rd3644;
	shr.u64 	%rd3648, %rd3647, 32;
	mul.wide.u32 	%rd3649, %r868, %r880;
	and.b64  	%rd3650, %rd3604, 4294967295;
	add.s64 	%rd3651, %rd3648, %rd3650;
	add.s64 	%rd3652, %rd3651, %rd3649;
	shr.u64 	%rd3653, %rd3652, 32;
	mul.wide.u32 	%rd3654, %r869, %r880;
	and.b64  	%rd3655, %rd3609, 4294967295;
	add.s64 	%rd3656, %rd3653, %rd3655;
	add.s64 	%rd3657, %rd3656, %rd3654;
	shr.u64 	%rd3658, %rd3657, 32;
	mul.wide.u32 	%rd3659, %r857, %r880;
	and.b64  	%rd3660, %rd3612, 4294967295;
	add.s64 	%rd3661, %rd3658, %rd3660;
	add.s64 	%rd3662, %rd3661, %rd3659;
	shr.u64 	%rd3663, %rd3662, 32;
	and.b64  	%rd3664, %rd3615, 4294967295;
	add.s64 	%rd3665, %rd3663, %rd3664;
	shr.u64 	%rd3666, %rd3665, 32;
	and.b64  	%rd3667, %rd3618, 4294967295;
	add.s64 	%rd3668, %rd3666, %rd3667;
	shr.u64 	%rd3669, %rd3668, 32;
	and.b64  	%rd3670, %rd3621, 4294967295;
	add.s64 	%rd3671, %rd3669, %rd3670;
	shr.u64 	%rd3672, %rd3671, 32;
	and.b64  	%rd3673, %rd3624, 4294967295;
	add.s64 	%rd3674, %rd3672, %rd3673;
	{ .reg .b32 tmp; mov.b64 {tmp, %r882}, %rd3674; }
	add.s32 	%r883, %r879, %r882;
	mul.lo.s32 	%r884, %r860, %r881;
	mul.wide.u32 	%rd3675, %r862, %r884;
	and.b64  	%rd3676, %rd3632, 4294967295;
	add.s64 	%rd3677, %rd3675, %rd3676;
	shr.u64 	%rd3678, %rd3677, 32;
	mul.wide.u32 	%rd3679, %r863, %r884;
	and.b64  	%rd3680, %rd3637, 4294967295;
	add.s64 	%rd3681, %rd3678, %rd3680;
	add.s64 	%rd3682, %rd3681, %rd3679;
	cvt.u32.u64 	%r885, %rd3682;
	shr.u64 	%rd3683, %rd3682, 32;
	mul.wide.u32 	%rd3684, %r865, %r884;
	and.b64  	%rd3685, %rd3642, 4294967295;
	add.s64 	%rd3686, %rd3683, %rd3685;
	add.s64 	%rd3687, %rd3686, %rd3684;
	shr.u64 	%rd3688, %rd3687, 32;
	mul.wide.u32 	%rd3689, %r866, %r884;
	and.b64  	%rd3690, %rd3647, 4294967295;
	add.s64 	%rd3691, %rd3688, %rd3690;
	add.s64 	%rd3692, %rd3691, %rd3689;
	shr.u64 	%rd3693, %rd3692, 32;
	mul.wide.u32 	%rd3694, %r867, %r884;
	and.b64  	%rd3695, %rd3652, 4294967295;
	add.s64 	%rd3696, %rd3693, %rd3695;
	add.s64 	%rd3697, %rd3696, %rd3694;
	shr.u64 	%rd3698, %rd3697, 32;
	mul.wide.u32 	%rd3699, %r868, %r884;
	and.b64  	%rd3700, %rd3657, 4294967295;
	add.s64 	%rd3701, %rd3698, %rd3700;
	add.s64 	%rd3702, %rd3701, %rd3699;
	shr.u64 	%rd3703, %rd3702, 32;
	mul.wide.u32 	%rd3704, %r869, %r884;
	and.b64  	%rd3705, %rd3662, 4294967295;
	add.s64 	%rd3706, %rd3703, %rd3705;
	add.s64 	%rd3707, %rd3706, %rd3704;
	shr.u64 	%rd3708, %rd3707, 32;
	mul.wide.u32 	%rd3709, %r857, %r884;
	and.b64  	%rd3710, %rd3665, 4294967295;
	add.s64 	%rd3711, %rd3708, %rd3710;
	add.s64 	%rd3712, %rd3711, %rd3709;
	shr.u64 	%rd3713, %rd3712, 32;
	and.b64  	%rd3714, %rd3668, 4294967295;
	add.s64 	%rd3715, %rd3713, %rd3714;
	shr.u64 	%rd3716, %rd3715, 32;
	and.b64  	%rd3717, %rd3671, 4294967295;
	add.s64 	%rd3718, %rd3716, %rd3717;
	shr.u64 	%rd3719, %rd3718, 32;
	and.b64  	%rd3720, %rd3674, 4294967295;
	add.s64 	%rd3721, %rd3719, %rd3720;
	{ .reg .b32 tmp; mov.b64 {tmp, %r886}, %rd3721; }
	add.s32 	%r887, %r883, %r886;
	mul.lo.s32 	%r888, %r860, %r885;
	mul.wide.u32 	%rd3722, %r862, %r888;
	and.b64  	%rd3723, %rd3682, 4294967295;
	add.s64 	%rd3724, %rd3722, %rd3723;
	shr.u64 	%rd3725, %rd3724, 32;
	mul.wide.u32 	%rd3726, %r863, %r888;
	and.b64  	%rd3727, %rd3687, 4294967295;
	add.s64 	%rd3728, %rd3725, %rd3727;
	add.s64 	%rd3729, %rd3728, %rd3726;
	cvt.u32.u64 	%r889, %rd3729;
	shr.u64 	%rd3730, %rd3729, 32;
	mul.wide.u32 	%rd3731, %r865, %r888;
	and.b64  	%rd3732, %rd3692, 4294967295;
	add.s64 	%rd3733, %rd3730, %rd3732;
	add.s64 	%rd3734, %rd3733, %rd3731;
	shr.u64 	%rd3735, %rd3734, 32;
	mul.wide.u32 	%rd3736, %r866, %r888;
	and.b64  	%rd3737, %rd3697, 4294967295;
	add.s64 	%rd3738, %rd3735, %rd3737;
	add.s64 	%rd3739, %rd3738, %rd3736;
	shr.u64 	%rd3740, %rd3739, 32;
	mul.wide.u32 	%rd3741, %r867, %r888;
	and.b64  	%rd3742, %rd3702, 4294967295;
	add.s64 	%rd3743, %rd3740, %rd3742;
	add.s64 	%rd3744, %rd3743, %rd3741;
	shr.u64 	%rd3745, %rd3744, 32;
	mul.wide.u32 	%rd3746, %r868, %r888;
	and.b64  	%rd3747, %rd3707, 4294967295;
	add.s64 	%rd3748, %rd3745, %rd3747;
	add.s64 	%rd3749, %rd3748, %rd3746;
	shr.u64 	%rd3750, %rd3749, 32;
	mul.wide.u32 	%rd3751, %r869, %r888;
	and.b64  	%rd3752, %rd3712, 4294967295;
	add.s64 	%rd3753, %rd3750, %rd3752;
	add.s64 	%rd3754, %rd3753, %rd3751;
	shr.u64 	%rd3755, %rd3754, 32;
	mul.wide.u32 	%rd3756, %r857, %r888;
	and.b64  	%rd3757, %rd3715, 4294967295;
	add.s64 	%rd3758, %rd3755, %rd3757;
	add.s64 	%rd3759, %rd3758, %rd3756;
	shr.u64 	%rd3760, %rd3759, 32;
	and.b64  	%rd3761, %rd3718, 4294967295;
	add.s64 	%rd3762, %rd3760, %rd3761;
	shr.u64 	%rd3763, %rd3762, 32;
	and.b64  	%rd3764, %rd3721, 4294967295;
	add.s64 	%rd3765, %rd3763, %rd3764;
	{ .reg .b32 tmp; mov.b64 {tmp, %r890}, %rd3765; }
	add.s32 	%r891, %r887, %r890;
	mul.lo.s32 	%r892, %r860, %r889;
	mul.wide.u32 	%rd3766, %r862, %r892;
	and.b64  	%rd3767, %rd3729, 4294967295;
	add.s64 	%rd3768, %rd3766, %rd3767;
	shr.u64 	%rd3769, %rd3768, 32;
	mul.wide.u32 	%rd3770, %r863, %r892;
	and.b64  	%rd3771, %rd3734, 4294967295;
	add.s64 	%rd3772, %rd3769, %rd3771;
	add.s64 	%rd3773, %rd3772, %rd3770;
	cvt.u32.u64 	%r893, %rd3773;
	shr.u64 	%rd3774, %rd3773, 32;
	mul.wide.u32 	%rd3775, %r865, %r892;
	and.b64  	%rd3776, %rd3739, 4294967295;
	add.s64 	%rd3777, %rd3774, %rd3776;
	add.s64 	%rd3778, %rd3777, %rd3775;
	shr.u64 	%rd3779, %rd3778, 32;
	mul.wide.u32 	%rd3780, %r866, %r892;
	and.b64  	%rd3781, %rd3744, 4294967295;
	add.s64 	%rd3782, %rd3779, %rd3781;
	add.s64 	%rd3783, %rd3782, %rd3780;
	shr.u64 	%rd3784, %rd3783, 32;
	mul.wide.u32 	%rd3785, %r867, %r892;
	and.b64  	%rd3786, %rd3749, 4294967295;
	add.s64 	%rd3787, %rd3784, %rd3786;
	add.s64 	%rd3788, %rd3787, %rd3785;
	shr.u64 	%rd3789, %rd3788, 32;
	mul.wide.u32 	%rd3790, %r868, %r892;
	and.b64  	%rd3791, %rd3754, 4294967295;
	add.s64 	%rd3792, %rd3789, %rd3791;
	add.s64 	%rd3793, %rd3792, %rd3790;
	shr.u64 	%rd3794, %rd3793, 32;
	mul.wide.u32 	%rd3795, %r869, %r892;
	and.b64  	%rd3796, %rd3759, 4294967295;
	add.s64 	%rd3797, %rd3794, %rd3796;
	add.s64 	%rd3798, %rd3797, %rd3795;
	shr.u64 	%rd3799, %rd3798, 32;
	mul.wide.u32 	%rd3800, %r857, %r892;
	and.b64  	%rd3801, %rd3762, 4294967295;
	add.s64 	%rd3802, %rd3799, %rd3801;
	add.s64 	%rd3803, %rd3802, %rd3800;
	shr.u64 	%rd3804, %rd3803, 32;
	and.b64  	%rd3805, %rd3765, 4294967295;
	add.s64 	%rd3806, %rd3804, %rd3805;
	{ .reg .b32 tmp; mov.b64 {tmp, %r894}, %rd3806; }
	add.s32 	%r895, %r891, %r894;
	mul.lo.s32 	%r896, %r860, %r893;
	mul.wide.u32 	%rd3807, %r862, %r896;
	and.b64  	%rd3808, %rd3773, 4294967295;
	add.s64 	%rd3809, %rd3807, %rd3808;
	shr.u64 	%rd3810, %rd3809, 32;
	mul.wide.u32 	%rd3811, %r863, %r896;
	and.b64  	%rd3812, %rd3778, 4294967295;
	add.s64 	%rd3813, %rd3810, %rd3812;
	add.s64 	%rd20390, %rd3813, %rd3811;
	shr.u64 	%rd3814, %rd20390, 32;
	mul.wide.u32 	%rd3815, %r865, %r896;
	and.b64  	%rd3816, %rd3783, 4294967295;
	add.s64 	%rd3817, %rd3814, %rd3816;
	add.s64 	%rd20389, %rd3817, %rd3815;
	shr.u64 	%rd3818, %rd20389, 32;
	mul.wide.u32 	%rd3819, %r866, %r896;
	and.b64  	%rd3820, %rd3788, 4294967295;
	add.s64 	%rd3821, %rd3818, %rd3820;
	add.s64 	%rd20388, %rd3821, %rd3819;
	shr.u64 	%rd3822, %rd20388, 32;
	mul.wide.u32 	%rd3823, %r867, %r896;
	and.b64  	%rd3824, %rd3793, 4294967295;
	add.s64 	%rd3825, %rd3822, %rd3824;
	add.s64 	%rd20387, %rd3825, %rd3823;
	shr.u64 	%rd3826, %rd20387, 32;
	mul.wide.u32 	%rd3827, %r868, %r896;
	and.b64  	%rd3828, %rd3798, 4294967295;
	add.s64 	%rd3829, %rd3826, %rd3828;
	add.s64 	%rd20386, %rd3829, %rd3827;
	shr.u64 	%rd3830, %rd20386, 32;
	mul.wide.u32 	%rd3831, %r869, %r896;
	and.b64  	%rd3832, %rd3803, 4294967295;
	add.s64 	%rd3833, %rd3830, %rd3832;
	add.s64 	%rd20385, %rd3833, %rd3831;
	shr.u64 	%rd3834, %rd20385, 32;
	mul.wide.u32 	%rd3835, %r857, %r896;
	and.b64  	%rd3836, %rd3806, 4294967295;
	add.s64 	%rd3837, %rd3834, %rd3836;
	add.s64 	%rd20384, %rd3837, %rd3835;
	{ .reg .b32 tmp; mov.b64 {tmp, %r897}, %rd20384; }
	add.s32 	%r3132, %r895, %r897;
	setp.gt.u32 	%p55, %r3132, %r857;
	@%p55 bra 	$L__BB2_68;
	setp.lt.u32 	%p56, %r3132, %r857;
	@%p56 bra 	$L__BB2_69;
	cvt.u32.u64 	%r900, %rd20384;
	setp.lt.u32 	%p57, %r869, %r900;
	@%p57 bra 	$L__BB2_68;
	setp.gt.u32 	%p58, %r869, %r900;
	@%p58 bra 	$L__BB2_69;
	cvt.u32.u64 	%r903, %rd104;
	cvt.u32.u64 	%r904, %rd20385;
	setp.lt.u32 	%p59, %r903, %r904;
	@%p59 bra 	$L__BB2_68;
	setp.gt.u32 	%p60, %r903, %r904;
	@%p60 bra 	$L__BB2_69;
	cvt.u32.u64 	%r908, %rd20386;
	setp.lt.u32 	%p61, %r867, %r908;
	@%p61 bra 	$L__BB2_68;
	setp.gt.u32 	%p62, %r867, %r908;
	@%p62 bra 	$L__BB2_69;
	cvt.u32.u64 	%r911, %rd103;
	cvt.u32.u64 	%r912, %rd20387;
	setp.lt.u32 	%p63, %r911, %r912;
	@%p63 bra 	$L__BB2_68;
	setp.gt.u32 	%p64, %r911, %r912;
	@%p64 bra 	$L__BB2_69;
	cvt.u32.u64 	%r915, %rd102;
	cvt.u32.u64 	%r916, %rd20388;
	setp.lt.u32 	%p65, %r915, %r916;
	@%p65 bra 	$L__BB2_68;
	setp.gt.u32 	%p66, %r915, %r916;
	@%p66 bra 	$L__BB2_69;
	cvt.u32.u64 	%r920, %rd20389;
	setp.lt.u32 	%p67, %r863, %r920;
	@%p67 bra 	$L__BB2_68;
	setp.gt.u32 	%p68, %r863, %r920;
	cvt.u32.u64 	%r925, %rd20390;
	setp.gt.u32 	%p69, %r862, %r925;
	or.pred  	%p70, %p68, %p69;
	@%p70 bra 	$L__BB2_69;
$L__BB2_68:
	and.b64  	%rd3838, %rd20390, 4294967295;
	ld.const.u32 	%rd3839, [P_CONST];
	sub.s64 	%rd20390, %rd3838, %rd3839;
	shr.u64 	%rd3840, %rd20390, 63;
	and.b64  	%rd3841, %rd20389, 4294967295;
	ld.const.u32 	%rd3842, [P_CONST+4];
	add.s64 	%rd3843, %rd3840, %rd3842;
	sub.s64 	%rd20389, %rd3841, %rd3843;
	shr.u64 	%rd3844, %rd20389, 63;
	and.b64  	%rd3845, %rd20388, 4294967295;
	ld.const.u32 	%rd3846, [P_CONST+8];
	add.s64 	%rd3847, %rd3844, %rd3846;
	sub.s64 	%rd20388, %rd3845, %rd3847;
	shr.u64 	%rd3848, %rd20388, 63;
	and.b64  	%rd3849, %rd20387, 4294967295;
	add.s64 	%rd3850, %rd3848, %rd103;
	sub.s64 	%rd20387, %rd3849, %rd3850;
	shr.u64 	%rd3851, %rd20387, 63;
	and.b64  	%rd3852, %rd20386, 4294967295;
	ld.const.u32 	%rd3853, [P_CONST+16];
	add.s64 	%rd3854, %rd3851, %rd3853;
	sub.s64 	%rd20386, %rd3852, %rd3854;
	shr.u64 	%rd3855, %rd20386, 63;
	and.b64  	%rd3856, %rd20385, 4294967295;
	ld.const.u32 	%rd3857, [P_CONST+20];
	add.s64 	%rd3858, %rd3855, %rd3857;
	sub.s64 	%rd20385, %rd3856, %rd3858;
	shr.u64 	%rd3859, %rd20385, 63;
	and.b64  	%rd3860, %rd20384, 4294967295;
	ld.const.u32 	%rd3861, [P_CONST+24];
	add.s64 	%rd3862, %rd3859, %rd3861;
	sub.s64 	%rd20384, %rd3860, %rd3862;
	shr.u64 	%rd3863, %rd20384, 63;
	cvt.u32.u64 	%r927, %rd3863;
	add.s32 	%r928, %r857, %r927;
	sub.s32 	%r3132, %r3132, %r928;
$L__BB2_69:
	ld.const.u32 	%r929, [P_CONST+28];
	cvt.u64.u32 	%rd3864, %r3112;
	mul.lo.s64 	%rd3865, %rd61, %rd3864;
	cvt.u32.u64 	%r930, %rd3865;
	shr.u64 	%rd3866, %rd3865, 32;
	mad.lo.s64 	%rd3867, %rd62, %rd3864, %rd3866;
	shr.u64 	%rd3868, %rd3867, 32;
	mad.lo.s64 	%rd3869, %rd63, %rd3864, %rd3868;
	shr.u64 	%rd3870, %rd3869, 32;
	mad.lo.s64 	%rd3871, %rd64, %rd3864, %rd3870;
	shr.u64 	%rd3872, %rd3871, 32;
	mad.lo.s64 	%rd3873, %rd65, %rd3864, %rd3872;
	shr.u64 	%rd3874, %rd3873, 32;
	mad.lo.s64 	%rd3875, %rd66, %rd3864, %rd3874;
	shr.u64 	%rd3876, %rd3875, 32;
	mad.lo.s64 	%rd3877, %rd67, %rd3864, %rd3876;
	shr.u64 	%rd3878, %rd3877, 32;
	mul.wide.u32 	%rd3879, %r3130, %r3112;
	add.s64 	%rd3880, %rd3878, %rd3879;
	shr.u64 	%rd3881, %rd3880, 32;
	cvt.u64.u32 	%rd3882, %r3111;
	and.b64  	%rd3883, %rd3867, 4294967295;
	mad.lo.s64 	%rd3884, %rd61, %rd3882, %rd3883;
	shr.u64 	%rd3885, %rd3884, 32;
	and.b64  	%rd3886, %rd3869, 4294967295;
	add.s64 	%rd3887, %rd3885, %rd3886;
	mad.lo.s64 	%rd3888, %rd62, %rd3882, %rd3887;
	shr.u64 	%rd3889, %rd3888, 32;
	and.b64  	%rd3890, %rd3871, 4294967295;
	add.s64 	%rd3891, %rd3889, %rd3890;
	mad.lo.s64 	%rd3892, %rd63, %rd3882, %rd3891;
	shr.u64 	%rd3893, %rd3892, 32;
	and.b64  	%rd3894, %rd3873, 4294967295;
	add.s64 	%rd3895, %rd3893, %rd3894;
	mad.lo.s64 	%rd3896, %rd64, %rd3882, %rd3895;
	shr.u64 	%rd3897, %rd3896, 32;
	and.b64  	%rd3898, %rd3875, 4294967295;
	add.s64 	%rd3899, %rd3897, %rd3898;
	mad.lo.s64 	%rd3900, %rd65, %rd3882, %rd3899;
	shr.u64 	%rd3901, %rd3900, 32;
	and.b64  	%rd3902, %rd3877, 4294967295;
	add.s64 	%rd3903, %rd3901, %rd3902;
	mad.lo.s64 	%rd3904, %rd66, %rd3882, %rd3903;
	shr.u64 	%rd3905, %rd3904, 32;
	and.b64  	%rd3906, %rd3880, 4294967295;
	add.s64 	%rd3907, %rd3905, %rd3906;
	mad.lo.s64 	%rd3908, %rd67, %rd3882, %rd3907;
	shr.u64 	%rd3909, %rd3908, 32;
	mul.wide.u32 	%rd3910, %r3130, %r3111;
	add.s64 	%rd3911, %rd3909, %rd3881;
	add.s64 	%rd3912, %rd3911, %rd3910;
	shr.u64 	%rd3913, %rd3912, 32;
	cvt.u64.u32 	%rd3914, %r3110;
	and.b64  	%rd3915, %rd3888, 4294967295;
	mad.lo.s64 	%rd3916, %rd61, %rd3914, %rd3915;
	shr.u64 	%rd3917, %rd3916, 32;
	and.b64  	%rd3918, %rd3892, 4294967295;
	add.s64 	%rd3919, %rd3917, %rd3918;
	mad.lo.s64 	%rd3920, %rd62, %rd3914, %rd3919;
	shr.u64 	%rd3921, %rd3920, 32;
	and.b64  	%rd3922, %rd3896, 4294967295;
	add.s64 	%rd3923, %rd3921, %rd3922;
	mad.lo.s64 	%rd3924, %rd63, %rd3914, %rd3923;
	shr.u64 	%rd3925, %rd3924, 32;
	and.b64  	%rd3926, %rd3900, 4294967295;
	add.s64 	%rd3927, %rd3925, %rd3926;
	mad.lo.s64 	%rd3928, %rd64, %rd3914, %rd3927;
	shr.u64 	%rd3929, %rd3928, 32;
	and.b64  	%rd3930, %rd3904, 4294967295;
	add.s64 	%rd3931, %rd3929, %rd3930;
	mad.lo.s64 	%rd3932, %rd65, %rd3914, %rd3931;
	shr.u64 	%rd3933, %rd3932, 32;
	and.b64  	%rd3934, %rd3908, 4294967295;
	add.s64 	%rd3935, %rd3933, %rd3934;
	mad.lo.s64 	%rd3936, %rd66, %rd3914, %rd3935;
	shr.u64 	%rd3937, %rd3936, 32;
	and.b64  	%rd3938, %rd3912, 4294967295;
	add.s64 	%rd3939, %rd3937, %rd3938;
	mad.lo.s64 	%rd3940, %rd67, %rd3914, %rd3939;
	shr.u64 	%rd3941, %rd3940, 32;
	mul.wide.u32 	%rd3942, %r3130, %r3110;
	add.s64 	%rd3943, %rd3941, %rd3913;
	add.s64 	%rd3944, %rd3943, %rd3942;
	shr.u64 	%rd3945, %rd3944, 32;
	cvt.u64.u32 	%rd3946, %r3109;
	and.b64  	%rd3947, %rd3920, 4294967295;
	mad.lo.s64 	%rd3948, %rd61, %rd3946, %rd3947;
	shr.u64 	%rd3949, %rd3948, 32;
	and.b64  	%rd3950, %rd3924, 4294967295;
	add.s64 	%rd3951, %rd3949, %rd3950;
	mad.lo.s64 	%rd3952, %rd62, %rd3946, %rd3951;
	shr.u64 	%rd3953, %rd3952, 32;
	and.b64  	%rd3954, %rd3928, 4294967295;
	add.s64 	%rd3955, %rd3953, %rd3954;
	mad.lo.s64 	%rd3956, %rd63, %rd3946, %rd3955;
	shr.u64 	%rd3957, %rd3956, 32;
	and.b64  	%rd3958, %rd3932, 4294967295;
	add.s64 	%rd3959, %rd3957, %rd3958;
	mad.lo.s64 	%rd3960, %rd64, %rd3946, %rd3959;
	shr.u64 	%rd3961, %rd3960, 32;
	and.b64  	%rd3962, %rd3936, 4294967295;
	add.s64 	%rd3963, %rd3961, %rd3962;
	mad.lo.s64 	%rd3964, %rd65, %rd3946, %rd3963;
	shr.u64 	%rd3965, %rd3964, 32;
	and.b64  	%rd3966, %rd3940, 4294967295;
	add.s64 	%rd3967, %rd3965, %rd3966;
	mad.lo.s64 	%rd3968, %rd66, %rd3946, %rd3967;
	shr.u64 	%rd3969, %rd3968, 32;
	and.b64  	%rd3970, %rd3944, 4294967295;
	add.s64 	%rd3971, %rd3969, %rd3970;
	mad.lo.s64 	%rd3972, %rd67, %rd3946, %rd3971;
	shr.u64 	%rd3973, %rd3972, 32;
	mul.wide.u32 	%rd3974, %r3130, %r3109;
	add.s64 	%rd3975, %rd3973, %rd3945;
	add.s64 	%rd3976, %rd3975, %rd3974;
	shr.u64 	%rd3977, %rd3976, 32;
	cvt.u64.u32 	%rd3978, %r3108;
	and.b64  	%rd3979, %rd3952, 4294967295;
	mad.lo.s64 	%rd3980, %rd61, %rd3978, %rd3979;
	shr.u64 	%rd3981, %rd3980, 32;
	and.b64  	%rd3982, %rd3956, 4294967295;
	add.s64 	%rd3983, %rd3981, %rd3982;
	mad.lo.s64 	%rd3984, %rd62, %rd3978, %rd3983;
	shr.u64 	%rd3985, %rd3984, 32;
	and.b64  	%rd3986, %rd3960, 4294967295;
	add.s64 	%rd3987, %rd3985, %rd3986;
	mad.lo.s64 	%rd3988, %rd63, %rd3978, %rd3987;
	shr.u64 	%rd3989, %rd3988, 32;
	and.b64  	%rd3990, %rd3964, 4294967295;
	add.s64 	%rd3991, %rd3989, %rd3990;
	mad.lo.s64 	%rd3992, %rd64, %rd3978, %rd3991;
	shr.u64 	%rd3993, %rd3992, 32;
	and.b64  	%rd3994, %rd3968, 4294967295;
	add.s64 	%rd3995, %rd3993, %rd3994;
	mad.lo.s64 	%rd3996, %rd65, %rd3978, %rd3995;
	shr.u64 	%rd3997, %rd3996, 32;
	and.b64  	%rd3998, %rd3972, 4294967295;
	add.s64 	%rd3999, %rd3997, %rd3998;
	mad.lo.s64 	%rd4000, %rd66, %rd3978, %rd3999;
	shr.u64 	%rd4001, %rd4000, 32;
	and.b64  	%rd4002, %rd3976, 4294967295;
	add.s64 	%rd4003, %rd4001, %rd4002;
	mad.lo.s64 	%rd4004, %rd67, %rd3978, %rd4003;
	shr.u64 	%rd4005, %rd4004, 32;
	mul.wide.u32 	%rd4006, %r3130, %r3108;
	add.s64 	%rd4007, %rd4005, %rd3977;
	add.s64 	%rd4008, %rd4007, %rd4006;
	shr.u64 	%rd4009, %rd4008, 32;
	cvt.u64.u32 	%rd4010, %r3107;
	and.b64  	%rd4011, %rd3984, 4294967295;
	mad.lo.s64 	%rd4012, %rd61, %rd4010, %rd4011;
	shr.u64 	%rd4013, %rd4012, 32;
	and.b64  	%rd4014, %rd3988, 4294967295;
	add.s64 	%rd4015, %rd4013, %rd4014;
	mad.lo.s64 	%rd4016, %rd62, %rd4010, %rd4015;
	shr.u64 	%rd4017, %rd4016, 32;
	and.b64  	%rd4018, %rd3992, 4294967295;
	add.s64 	%rd4019, %rd4017, %rd4018;
	mad.lo.s64 	%rd4020, %rd63, %rd4010, %rd4019;
	shr.u64 	%rd4021, %rd4020, 32;
	and.b64  	%rd4022, %rd3996, 4294967295;
	add.s64 	%rd4023, %rd4021, %rd4022;
	mad.lo.s64 	%rd4024, %rd64, %rd4010, %rd4023;
	shr.u64 	%rd4025, %rd4024, 32;
	and.b64  	%rd4026, %rd4000, 4294967295;
	add.s64 	%rd4027, %rd4025, %rd4026;
	mad.lo.s64 	%rd4028, %rd65, %rd4010, %rd4027;
	shr.u64 	%rd4029, %rd4028, 32;
	and.b64  	%rd4030, %rd4004, 4294967295;
	add.s64 	%rd4031, %rd4029, %rd4030;
	mad.lo.s64 	%rd4032, %rd66, %rd4010, %rd4031;
	shr.u64 	%rd4033, %rd4032, 32;
	and.b64  	%rd4034, %rd4008, 4294967295;
	add.s64 	%rd4035, %rd4033, %rd4034;
	mad.lo.s64 	%rd4036, %rd67, %rd4010, %rd4035;
	shr.u64 	%rd4037, %rd4036, 32;
	mul.wide.u32 	%rd4038, %r3130, %r3107;
	add.s64 	%rd4039, %rd4037, %rd4009;
	add.s64 	%rd4040, %rd4039, %rd4038;
	shr.u64 	%rd4041, %rd4040, 32;
	cvt.u64.u32 	%rd4042, %r3106;
	and.b64  	%rd4043, %rd4016, 4294967295;
	mad.lo.s64 	%rd4044, %rd61, %rd4042, %rd4043;
	shr.u64 	%rd4045, %rd4044, 32;
	and.b64  	%rd4046, %rd4020, 4294967295;
	add.s64 	%rd4047, %rd4045, %rd4046;
	mad.lo.s64 	%rd4048, %rd62, %rd4042, %rd4047;
	shr.u64 	%rd4049, %rd4048, 32;
	and.b64  	%rd4050, %rd4024, 4294967295;
	add.s64 	%rd4051, %rd4049, %rd4050;
	mad.lo.s64 	%rd4052, %rd63, %rd4042, %rd4051;
	shr.u64 	%rd4053, %rd4052, 32;
	and.b64  	%rd4054, %rd4028, 4294967295;
	add.s64 	%rd4055, %rd4053, %rd4054;
	mad.lo.s64 	%rd4056, %rd64, %rd4042, %rd4055;
	shr.u64 	%rd4057, %rd4056, 32;
	and.b64  	%rd4058, %rd4032, 4294967295;
	add.s64 	%rd4059, %rd4057, %rd4058;
	mad.lo.s64 	%rd4060, %rd65, %rd4042, %rd4059;
	shr.u64 	%rd4061, %rd4060, 32;
	and.b64  	%rd4062, %rd4036, 4294967295;
	add.s64 	%rd4063, %rd4061, %rd4062;
	mad.lo.s64 	%rd4064, %rd66, %rd4042, %rd4063;
	shr.u64 	%rd4065, %rd4064, 32;
	and.b64  	%rd4066, %rd4040, 4294967295;
	add.s64 	%rd4067, %rd4065, %rd4066;
	mad.lo.s64 	%rd4068, %rd67, %rd4042, %rd4067;
	shr.u64 	%rd4069, %rd4068, 32;
	mul.wide.u32 	%rd4070, %r3130, %r3106;
	add.s64 	%rd4071, %rd4069, %rd4041;
	add.s64 	%rd4072, %rd4071, %rd4070;
	shr.u64 	%rd4073, %rd4072, 32;
	cvt.u64.u32 	%rd4074, %r3105;
	and.b64  	%rd4075, %rd4048, 4294967295;
	mad.lo.s64 	%rd4076, %rd61, %rd4074, %rd4075;
	shr.u64 	%rd4077, %rd4076, 32;
	and.b64  	%rd4078, %rd4052, 4294967295;
	add.s64 	%rd4079, %rd4077, %rd4078;
	mad.lo.s64 	%rd4080, %rd62, %rd4074, %rd4079;
	shr.u64 	%rd4081, %rd4080, 32;
	and.b64  	%rd4082, %rd4056, 4294967295;
	add.s64 	%rd4083, %rd4081, %rd4082;
	mad.lo.s64 	%rd4084, %rd63, %rd4074, %rd4083;
	shr.u64 	%rd4085, %rd4084, 32;
	and.b64  	%rd4086, %rd4060, 4294967295;
	add.s64 	%rd4087, %rd4085, %rd4086;
	mad.lo.s64 	%rd4088, %rd64, %rd4074, %rd4087;
	shr.u64 	%rd4089, %rd4088, 32;
	and.b64  	%rd4090, %rd4064, 4294967295;
	add.s64 	%rd4091, %rd4089, %rd4090;
	mad.lo.s64 	%rd4092, %rd65, %rd4074, %rd4091;
	shr.u64 	%rd4093, %rd4092, 32;
	and.b64  	%rd4094, %rd4068, 4294967295;
	add.s64 	%rd4095, %rd4093, %rd4094;
	mad.lo.s64 	%rd4096, %rd66, %rd4074, %rd4095;
	shr.u64 	%rd4097, %rd4096, 32;
	and.b64  	%rd4098, %rd4072, 4294967295;
	add.s64 	%rd4099, %rd4097, %rd4098;
	mad.lo.s64 	%rd4100, %rd67, %rd4074, %rd4099;
	shr.u64 	%rd4101, %rd4100, 32;
	mul.wide.u32 	%rd4102, %r3130, %r3105;
	add.s64 	%rd4103, %rd4101, %rd4073;
	add.s64 	%rd4104, %rd4103, %rd4102;
	{ .reg .b32 tmp; mov.b64 {tmp, %r931}, %rd4104; }
	ld.const.u32 	%r932, [MU_P];
	mul.lo.s32 	%r933, %r932, %r930;
	ld.const.u32 	%r934, [P_CONST];
	mul.wide.u32 	%rd4105, %r934, %r933;
	and.b64  	%rd4106, %rd3865, 4294967295;
	add.s64 	%rd4107, %rd4105, %rd4106;
	shr.u64 	%rd4108, %rd4107, 32;
	ld.const.u32 	%r935, [P_CONST+4];
	mul.wide.u32 	%rd4109, %r935, %r933;
	and.b64  	%rd4110, %rd3884, 4294967295;
	add.s64 	%rd4111, %rd4108, %rd4110;
	add.s64 	%rd4112, %rd4111, %rd4109;
	cvt.u32.u64 	%r936, %rd4112;
	shr.u64 	%rd4113, %rd4112, 32;
	ld.const.u32 	%r937, [P_CONST+8];
	mul.wide.u32 	%rd4114, %r937, %r933;
	and.b64  	%rd4115, %rd3916, 4294967295;
	add.s64 	%rd4116, %rd4113, %rd4115;
	add.s64 	%rd4117, %rd4116, %rd4114;
	shr.u64 	%rd4118, %rd4117, 32;
	ld.const.u32 	%r938, [P_CONST+12];
	mul.wide.u32 	%rd4119, %r938, %r933;
	and.b64  	%rd4120, %rd3948, 4294967295;
	add.s64 	%rd4121, %rd4118, %rd4120;
	add.s64 	%rd4122, %rd4121, %rd4119;
	shr.u64 	%rd4123, %rd4122, 32;
	ld.const.u32 	%r939, [P_CONST+16];
	mul.wide.u32 	%rd4124, %r939, %r933;
	and.b64  	%rd4125, %rd3980, 4294967295;
	add.s64 	%rd4126, %rd4123, %rd4125;
	add.s64 	%rd4127, %rd4126, %rd4124;
	shr.u64 	%rd4128, %rd4127, 32;
	ld.const.u32 	%r940, [P_CONST+20];
	mul.wide.u32 	%rd4129, %r940, %r933;
	and.b64  	%rd4130, %rd4012, 4294967295;
	add.s64 	%rd4131, %rd4128, %rd4130;
	add.s64 	%rd4132, %rd4131, %rd4129;
	shr.u64 	%rd4133, %rd4132, 32;
	ld.const.u32 	%r941, [P_CONST+24];
	mul.wide.u32 	%rd4134, %r941, %r933;
	and.b64  	%rd4135, %rd4044, 4294967295;
	add.s64 	%rd4136, %rd4133, %rd4135;
	add.s64 	%rd4137, %rd4136, %rd4134;
	shr.u64 	%rd4138, %rd4137, 32;
	mul.wide.u32 	%rd4139, %r929, %r933;
	and.b64  	%rd4140, %rd4076, 4294967295;
	add.s64 	%rd4141, %rd4138, %rd4140;
	add.s64 	%rd4142, %rd4141, %rd4139;
	shr.u64 	%rd4143, %rd4142, 32;
	and.b64  	%rd4144, %rd4080, 4294967295;
	add.s64 	%rd4145, %rd4143, %rd4144;
	shr.u64 	%rd4146, %rd4145, 32;
	and.b64  	%rd4147, %rd4084, 4294967295;
	add.s64 	%rd4148, %rd4146, %rd4147;
	shr.u64 	%rd4149, %rd4148, 32;
	and.b64  	%rd4150, %rd4088, 4294967295;
	add.s64 	%rd4151, %rd4149, %rd4150;
	shr.u64 	%rd4152, %rd4151, 32;
	and.b64  	%rd4153, %rd4092, 4294967295;
	add.s64 	%rd4154, %rd4152, %rd4153;
	shr.u64 	%rd4155, %rd4154, 32;
	and.b64  	%rd4156, %rd4096, 4294967295;
	add.s64 	%rd4157, %rd4155, %rd4156;
	shr.u64 	%rd4158, %rd4157, 32;
	and.b64  	%rd4159, %rd4100, 4294967295;
	add.s64 	%rd4160, %rd4158, %rd4159;
	shr.u64 	%rd4161, %rd4160, 32;
	and.b64  	%rd4162, %rd4104, 4294967295;
	add.s64 	%rd4163, %rd4161, %rd4162;
	{ .reg .b32 tmp; mov.b64 {tmp, %r942}, %rd4163; }
	add.s32 	%r943, %r931, %r942;
	mul.lo.s32 	%r944, %r932, %r936;
	mul.wide.u32 	%rd4164, %r934, %r944;
	and.b64  	%rd4165, %rd4112, 4294967295;
	add.s64 	%rd4166, %rd4164, %rd4165;
	shr.u64 	%rd4167, %rd4166, 32;
	mul.wide.u32 	%rd4168, %r935, %r944;
	and.b64  	%rd4169, %rd4117, 4294967295;
	add.s64 	%rd4170, %rd4167, %rd4169;
	add.s64 	%rd4171, %rd4170, %rd4168;
	cvt.u32.u64 	%r945, %rd4171;
	shr.u64 	%rd4172, %rd4171, 32;
	mul.wide.u32 	%rd4173, %r937, %r944;
	and.b64  	%rd4174, %rd4122, 4294967295;
	add.s64 	%rd4175, %rd4172, %rd4174;
	add.s64 	%rd4176, %rd4175, %rd4173;
	shr.u64 	%rd4177, %rd4176, 32;
	mul.wide.u32 	%rd4178, %r938, %r944;
	and.b64  	%rd4179, %rd4127, 4294967295;
	add.s64 	%rd4180, %rd4177, %rd4179;
	add.s64 	%rd4181, %rd4180, %rd4178;
	shr.u64 	%rd4182, %rd4181, 32;
	mul.wide.u32 	%rd4183, %r939, %r944;
	and.b64  	%rd4184, %rd4132, 4294967295;
	add.s64 	%rd4185, %rd4182, %rd4184;
	add.s64 	%rd4186, %rd4185, %rd4183;
	shr.u64 	%rd4187, %rd4186, 32;
	mul.wide.u32 	%rd4188, %r940, %r944;
	and.b64  	%rd4189, %rd4137, 4294967295;
	add.s64 	%rd4190, %rd4187, %rd4189;
	add.s64 	%rd4191, %rd4190, %rd4188;
	shr.u64 	%rd4192, %rd4191, 32;
	mul.wide.u32 	%rd4193, %r941, %r944;
	and.b64  	%rd4194, %rd4142, 4294967295;
	add.s64 	%rd4195, %rd4192, %rd4194;
	add.s64 	%rd4196, %rd4195, %rd4193;
	shr.u64 	%rd4197, %rd4196, 32;
	mul.wide.u32 	%rd4198, %r929, %r944;
	and.b64  	%rd4199, %rd4145, 4294967295;
	add.s64 	%rd4200, %rd4197, %rd4199;
	add.s64 	%rd4201, %rd4200, %rd4198;
	shr.u64 	%rd4202, %rd4201, 32;
	and.b64  	%rd4203, %rd4148, 4294967295;
	add.s64 	%rd4204, %rd4202, %rd4203;
	shr.u64 	%rd4205, %rd4204, 32;
	and.b64  	%rd4206, %rd4151, 4294967295;
	add.s64 	%rd4207, %rd4205, %rd4206;
	shr.u64 	%rd4208, %rd4207, 32;
	and.b64  	%rd4209, %rd4154, 4294967295;
	add.s64 	%rd4210, %rd4208, %rd4209;
	shr.u64 	%rd4211, %rd4210, 32;
	and.b64  	%rd4212, %rd4157, 4294967295;
	add.s64 	%rd4213, %rd4211, %rd4212;
	shr.u64 	%rd4214, %rd4213, 32;
	and.b64  	%rd4215, %rd4160, 4294967295;
	add.s64 	%rd4216, %rd4214, %rd4215;
	shr.u64 	%rd4217, %rd4216, 32;
	and.b64  	%rd4218, %rd4163, 4294967295;
	add.s64 	%rd4219, %rd4217, %rd4218;
	{ .reg .b32 tmp; mov.b64 {tmp, %r946}, %rd4219; }
	add.s32 	%r947, %r943, %r946;
	mul.lo.s32 	%r948, %r932, %r945;
	mul.wide.u32 	%rd4220, %r934, %r948;
	and.b64  	%rd4221, %rd4171, 4294967295;
	add.s64 	%rd4222, %rd4220, %rd4221;
	shr.u64 	%rd4223, %rd4222, 32;
	mul.wide.u32 	%rd4224, %r935, %r948;
	and.b64  	%rd4225, %rd4176, 4294967295;
	add.s64 	%rd4226, %rd4223, %rd4225;
	add.s64 	%rd4227, %rd4226, %rd4224;
	cvt.u32.u64 	%r949, %rd4227;
	shr.u64 	%rd4228, %rd4227, 32;
	mul.wide.u32 	%rd4229, %r937, %r948;
	and.b64  	%rd4230, %rd4181, 4294967295;
	add.s64 	%rd4231, %rd4228, %rd4230;
	add.s64 	%rd4232, %rd4231, %rd4229;
	shr.u64 	%rd4233, %rd4232, 32;
	mul.wide.u32 	%rd4234, %r938, %r948;
	and.b64  	%rd4235, %rd4186, 4294967295;
	add.s64 	%rd4236, %rd4233, %rd4235;
	add.s64 	%rd4237, %rd4236, %rd4234;
	shr.u64 	%rd4238, %rd4237, 32;
	mul.wide.u32 	%rd4239, %r939, %r948;
	and.b64  	%rd4240, %rd4191, 4294967295;
	add.s64 	%rd4241, %rd4238, %rd4240;
	add.s64 	%rd4242, %rd4241, %rd4239;
	shr.u64 	%rd4243, %rd4242, 32;
	mul.wide.u32 	%rd4244, %r940, %r948;
	and.b64  	%rd4245, %rd4196, 4294967295;
	add.s64 	%rd4246, %rd4243, %rd4245;
	add.s64 	%rd4247, %rd4246, %rd4244;
	shr.u64 	%rd4248, %rd4247, 32;
	mul.wide.u32 	%rd4249, %r941, %r948;
	and.b64  	%rd4250, %rd4201, 4294967295;
	add.s64 	%rd4251, %rd4248, %rd4250;
	add.s64 	%rd4252, %rd4251, %rd4249;
	shr.u64 	%rd4253, %rd4252, 32;
	mul.wide.u32 	%rd4254, %r929, %r948;
	and.b64  	%rd4255, %rd4204, 4294967295;
	add.s64 	%rd4256, %rd4253, %rd4255;
	add.s64 	%rd4257, %rd4256, %rd4254;
	shr.u64 	%rd4258, %rd4257, 32;
	and.b64  	%rd4259, %rd4207, 4294967295;
	add.s64 	%rd4260, %rd4258, %rd4259;
	shr.u64 	%rd4261, %rd4260, 32;
	and.b64  	%rd4262, %rd4210, 4294967295;
	add.s64 	%rd4263, %rd4261, %rd4262;
	shr.u64 	%rd4264, %rd4263, 32;
	and.b64  	%rd4265, %rd4213, 4294967295;
	add.s64 	%rd4266, %rd4264, %rd4265;
	shr.u64 	%rd4267, %rd4266, 32;
	and.b64  	%rd4268, %rd4216, 4294967295;
	add.s64 	%rd4269, %rd4267, %rd4268;
	shr.u64 	%rd4270, %rd4269, 32;
	and.b64  	%rd4271, %rd4219, 4294967295;
	add.s64 	%rd4272, %rd4270, %rd4271;
	{ .reg .b32 tmp; mov.b64 {tmp, %r950}, %rd4272; }
	add.s32 	%r951, %r947, %r950;
	mul.lo.s32 	%r952, %r932, %r949;
	mul.wide.u32 	%rd4273, %r934, %r952;
	and.b64  	%rd4274, %rd4227, 4294967295;
	add.s64 	%rd4275, %rd4273, %rd4274;
	shr.u64 	%rd4276, %rd4275, 32;
	mul.wide.u32 	%rd4277, %r935, %r952;
	and.b64  	%rd4278, %rd4232, 4294967295;
	add.s64 	%rd4279, %rd4276, %rd4278;
	add.s64 	%rd4280, %rd4279, %rd4277;
	cvt.u32.u64 	%r953, %rd4280;
	shr.u64 	%rd4281, %rd4280, 32;
	mul.wide.u32 	%rd4282, %r937, %r952;
	and.b64  	%rd4283, %rd4237, 4294967295;
	add.s64 	%rd4284, %rd4281, %rd4283;
	add.s64 	%rd4285, %rd4284, %rd4282;
	shr.u64 	%rd4286, %rd4285, 32;
	mul.wide.u32 	%rd4287, %r938, %r952;
	and.b64  	%rd4288, %rd4242, 4294967295;
	add.s64 	%rd4289, %rd4286, %rd4288;
	add.s64 	%rd4290, %rd4289, %rd4287;
	shr.u64 	%rd4291, %rd4290, 32;
	mul.wide.u32 	%rd4292, %r939, %r952;
	and.b64  	%rd4293, %rd4247, 4294967295;
	add.s64 	%rd4294, %rd4291, %rd4293;
	add.s64 	%rd4295, %rd4294, %rd4292;
	shr.u64 	%rd4296, %rd4295, 32;
	mul.wide.u32 	%rd4297, %r940, %r952;
	and.b64  	%rd4298, %rd4252, 4294967295;
	add.s64 	%rd4299, %rd4296, %rd4298;
	add.s64 	%rd4300, %rd4299, %rd4297;
	shr.u64 	%rd4301, %rd4300, 32;
	mul.wide.u32 	%rd4302, %r941, %r952;
	and.b64  	%rd4303, %rd4257, 4294967295;
	add.s64 	%rd4304, %rd4301, %rd4303;
	add.s64 	%rd4305, %rd4304, %rd4302;
	shr.u64 	%rd4306, %rd4305, 32;
	mul.wide.u32 	%rd4307, %r929, %r952;
	and.b64  	%rd4308, %rd4260, 4294967295;
	add.s64 	%rd4309, %rd4306, %rd4308;
	add.s64 	%rd4310, %rd4309, %rd4307;
	shr.u64 	%rd4311, %rd4310, 32;
	and.b64  	%rd4312, %rd4263, 4294967295;
	add.s64 	%rd4313, %rd4311, %rd4312;
	shr.u64 	%rd4314, %rd4313, 32;
	and.b64  	%rd4315, %rd4266, 4294967295;
	add.s64 	%rd4316, %rd4314, %rd4315;
	shr.u64 	%rd4317, %rd4316, 32;
	and.b64  	%rd4318, %rd4269, 4294967295;
	add.s64 	%rd4319, %rd4317, %rd4318;
	shr.u64 	%rd4320, %rd4319, 32;
	and.b64  	%rd4321, %rd4272, 4294967295;
	add.s64 	%rd4322, %rd4320, %rd4321;
	{ .reg .b32 tmp; mov.b64 {tmp, %r954}, %rd4322; }
	add.s32 	%r955, %r951, %r954;
	mul.lo.s32 	%r956, %r932, %r953;
	mul.wide.u32 	%rd4323, %r934, %r956;
	and.b64  	%rd4324, %rd4280, 4294967295;
	add.s64 	%rd4325, %rd4323, %rd4324;
	shr.u64 	%rd4326, %rd4325, 32;
	mul.wide.u32 	%rd4327, %r935, %r956;
	and.b64  	%rd4328, %rd4285, 4294967295;
	add.s64 	%rd4329, %rd4326, %rd4328;
	add.s64 	%rd4330, %rd4329, %rd4327;
	cvt.u32.u64 	%r957, %rd4330;
	shr.u64 	%rd4331, %rd4330, 32;
	mul.wide.u32 	%rd4332, %r937, %r956;
	and.b64  	%rd4333, %rd4290, 4294967295;
	add.s64 	%rd4334, %rd4331, %rd4333;
	add.s64 	%rd4335, %rd4334, %rd4332;
	shr.u64 	%rd4336, %rd4335, 32;
	mul.wide.u32 	%rd4337, %r938, %r956;
	and.b64  	%rd4338, %rd4295, 4294967295;
	add.s64 	%rd4339, %rd4336, %rd4338;
	add.s64 	%rd4340, %rd4339, %rd4337;
	shr.u64 	%rd4341, %rd4340, 32;
	mul.wide.u32 	%rd4342, %r939, %r956;
	and.b64  	%rd4343, %rd4300, 4294967295;
	add.s64 	%rd4344, %rd4341, %rd4343;
	add.s64 	%rd4345, %rd4344, %rd4342;
	shr.u64 	%rd4346, %rd4345, 32;
	mul.wide.u32 	%rd4347, %r940, %r956;
	and.b64  	%rd4348, %rd4305, 4294967295;
	add.s64 	%rd4349, %rd4346, %rd4348;
	add.s64 	%rd4350, %rd4349, %rd4347;
	shr.u64 	%rd4351, %rd4350, 32;
	mul.wide.u32 	%rd4352, %r941, %r956;
	and.b64  	%rd4353, %rd4310, 4294967295;
	add.s64 	%rd4354, %rd4351, %rd4353;
	add.s64 	%rd4355, %rd4354, %rd4352;
	shr.u64 	%rd4356, %rd4355, 32;
	mul.wide.u32 	%rd4357, %r929, %r956;
	and.b64  	%rd4358, %rd4313, 4294967295;
	add.s64 	%rd4359, %rd4356, %rd4358;
	add.s64 	%rd4360, %rd4359, %rd4357;
	shr.u64 	%rd4361, %rd4360, 32;
	and.b64  	%rd4362, %rd4316, 4294967295;
	add.s64 	%rd4363, %rd4361, %rd4362;
	shr.u64 	%rd4364, %rd4363, 32;
	and.b64  	%rd4365, %rd4319, 4294967295;
	add.s64 	%rd4366, %rd4364, %rd4365;
	shr.u64 	%rd4367, %rd4366, 32;
	and.b64  	%rd4368, %rd4322, 4294967295;
	add.s64 	%rd4369, %rd4367, %rd4368;
	{ .reg .b32 tmp; mov.b64 {tmp, %r958}, %rd4369; }
	add.s32 	%r959, %r955, %r958;
	mul.lo.s32 	%r960, %r932, %r957;
	mul.wide.u32 	%rd4370, %r934, %r960;
	and.b64  	%rd4371, %rd4330, 4294967295;
	add.s64 	%rd4372, %rd4370, %rd4371;
	shr.u64 	%rd4373, %rd4372, 32;
	mul.wide.u32 	%rd4374, %r935, %r960;
	and.b64  	%rd4375, %rd4335, 4294967295;
	add.s64 	%rd4376, %rd4373, %rd4375;
	add.s64 	%rd4377, %rd4376, %rd4374;
	cvt.u32.u64 	%r961, %rd4377;
	shr.u64 	%rd4378, %rd4377, 32;
	mul.wide.u32 	%rd4379, %r937, %r960;
	and.b64  	%rd4380, %rd4340, 4294967295;
	add.s64 	%rd4381, %rd4378, %rd4380;
	add.s64 	%rd4382, %rd4381, %rd4379;
	shr.u64 	%rd4383, %rd4382, 32;
	mul.wide.u32 	%rd4384, %r938, %r960;
	and.b64  	%rd4385, %rd4345, 4294967295;
	add.s64 	%rd4386, %rd4383, %rd4385;
	add.s64 	%rd4387, %rd4386, %rd4384;
	shr.u64 	%rd4388, %rd4387, 32;
	mul.wide.u32 	%rd4389, %r939, %r960;
	and.b64  	%rd4390, %rd4350, 4294967295;
	add.s64 	%rd4391, %rd4388, %rd4390;
	add.s64 	%rd4392, %rd4391, %rd4389;
	shr.u64 	%rd4393, %rd4392, 32;
	mul.wide.u32 	%rd4394, %r940, %r960;
	and.b64  	%rd4395, %rd4355, 4294967295;
	add.s64 	%rd4396, %rd4393, %rd4395;
	add.s64 	%rd4397, %rd4396, %rd4394;
	shr.u64 	%rd4398, %rd4397, 32;
	mul.wide.u32 	%rd4399, %r941, %r960;
	and.b64  	%rd4400, %rd4360, 4294967295;
	add.s64 	%rd4401, %rd4398, %rd4400;
	add.s64 	%rd4402, %rd4401, %rd4399;
	shr.u64 	%rd4403, %rd4402, 32;
	mul.wide.u32 	%rd4404, %r929, %r960;
	and.b64  	%rd4405, %rd4363, 4294967295;
	add.s64 	%rd4406, %rd4403, %rd4405;
	add.s64 	%rd4407, %rd4406, %rd4404;
	shr.u64 	%rd4408, %rd4407, 32;
	and.b64  	%rd4409, %rd4366, 4294967295;
	add.s64 	%rd4410, %rd4408, %rd4409;
	shr.u64 	%rd4411, %rd4410, 32;
	and.b64  	%rd4412, %rd4369, 4294967295;
	add.s64 	%rd4413, %rd4411, %rd4412;
	{ .reg .b32 tmp; mov.b64 {tmp, %r962}, %rd4413; }
	add.s32 	%r963, %r959, %r962;
	mul.lo.s32 	%r964, %r932, %r961;
	mul.wide.u32 	%rd4414, %r934, %r964;
	and.b64  	%rd4415, %rd4377, 4294967295;
	add.s64 	%rd4416, %rd4414, %rd4415;
	shr.u64 	%rd4417, %rd4416, 32;
	mul.wide.u32 	%rd4418, %r935, %r964;
	and.b64  	%rd4419, %rd4382, 4294967295;
	add.s64 	%rd4420, %rd4417, %rd4419;
	add.s64 	%rd4421, %rd4420, %rd4418;
	cvt.u32.u64 	%r965, %rd4421;
	shr.u64 	%rd4422, %rd4421, 32;
	mul.wide.u32 	%rd4423, %r937, %r964;
	and.b64  	%rd4424, %rd4387, 4294967295;
	add.s64 	%rd4425, %rd4422, %rd4424;
	add.s64 	%rd4426, %rd4425, %rd4423;
	shr.u64 	%rd4427, %rd4426, 32;
	mul.wide.u32 	%rd4428, %r938, %r964;
	and.b64  	%rd4429, %rd4392, 4294967295;
	add.s64 	%rd4430, %rd4427, %rd4429;
	add.s64 	%rd4431, %rd4430, %rd4428;
	shr.u64 	%rd4432, %rd4431, 32;
	mul.wide.u32 	%rd4433, %r939, %r964;
	and.b64  	%rd4434, %rd4397, 4294967295;
	add.s64 	%rd4435, %rd4432, %rd4434;
	add.s64 	%rd4436, %rd4435, %rd4433;
	shr.u64 	%rd4437, %rd4436, 32;
	mul.wide.u32 	%rd4438, %r940, %r964;
	and.b64  	%rd4439, %rd4402, 4294967295;
	add.s64 	%rd4440, %rd4437, %rd4439;
	add.s64 	%rd4441, %rd4440, %rd4438;
	shr.u64 	%rd4442, %rd4441, 32;
	mul.wide.u32 	%rd4443, %r941, %r964;
	and.b64  	%rd4444, %rd4407, 4294967295;
	add.s64 	%rd4445, %rd4442, %rd4444;
	add.s64 	%rd4446, %rd4445, %rd4443;
	shr.u64 	%rd4447, %rd4446, 32;
	mul.wide.u32 	%rd4448, %r929, %r964;
	and.b64  	%rd4449, %rd4410, 4294967295;
	add.s64 	%rd4450, %rd4447, %rd4449;
	add.s64 	%rd4451, %rd4450, %rd4448;
	shr.u64 	%rd4452, %rd4451, 32;
	and.b64  	%rd4453, %rd4413, 4294967295;
	add.s64 	%rd4454, %rd4452, %rd4453;
	{ .reg .b32 tmp; mov.b64 {tmp, %r966}, %rd4454; }
	add.s32 	%r967, %r963, %r966;
	mul.lo.s32 	%r968, %r932, %r965;
	mul.wide.u32 	%rd4455, %r934, %r968;
	and.b64  	%rd4456, %rd4421, 4294967295;
	add.s64 	%rd4457, %rd4455, %rd4456;
	shr.u64 	%rd4458, %rd4457, 32;
	mul.wide.u32 	%rd4459, %r935, %r968;
	and.b64  	%rd4460, %rd4426, 4294967295;
	add.s64 	%rd4461, %rd4458, %rd4460;
	add.s64 	%rd20397, %rd4461, %rd4459;
	shr.u64 	%rd4462, %rd20397, 32;
	mul.wide.u32 	%rd4463, %r937, %r968;
	and.b64  	%rd4464, %rd4431, 4294967295;
	add.s64 	%rd4465, %rd4462, %rd4464;
	add.s64 	%rd20396, %rd4465, %rd4463;
	shr.u64 	%rd4466, %rd20396, 32;
	mul.wide.u32 	%rd4467, %r938, %r968;
	and.b64  	%rd4468, %rd4436, 4294967295;
	add.s64 	%rd4469, %rd4466, %rd4468;
	add.s64 	%rd20395, %rd4469, %rd4467;
	shr.u64 	%rd4470, %rd20395, 32;
	mul.wide.u32 	%rd4471, %r939, %r968;
	and.b64  	%rd4472, %rd4441, 4294967295;
	add.s64 	%rd4473, %rd4470, %rd4472;
	add.s64 	%rd20394, %rd4473, %rd4471;
	shr.u64 	%rd4474, %rd20394, 32;
	mul.wide.u32 	%rd4475, %r940, %r968;
	and.b64  	%rd4476, %rd4446, 4294967295;
	add.s64 	%rd4477, %rd4474, %rd4476;
	add.s64 	%rd20393, %rd4477, %rd4475;
	shr.u64 	%rd4478, %rd20393, 32;
	mul.wide.u32 	%rd4479, %r941, %r968;
	and.b64  	%rd4480, %rd4451, 4294967295;
	add.s64 	%rd4481, %rd4478, %rd4480;
	add.s64 	%rd20392, %rd4481, %rd4479;
	shr.u64 	%rd4482, %rd20392, 32;
	mul.wide.u32 	%rd4483, %r929, %r968;
	and.b64  	%rd4484, %rd4454, 4294967295;
	add.s64 	%rd4485, %rd4482, %rd4484;
	add.s64 	%rd20391, %rd4485, %rd4483;
	{ .reg .b32 tmp; mov.b64 {tmp, %r969}, %rd20391; }
	add.s32 	%r3133, %r967, %r969;
	setp.gt.u32 	%p71, %r3133, %r929;
	@%p71 bra 	$L__BB2_83;
	setp.lt.u32 	%p72, %r3133, %r929;
	@%p72 bra 	$L__BB2_84;
	cvt.u32.u64 	%r972, %rd20391;
	setp.lt.u32 	%p73, %r941, %r972;
	@%p73 bra 	$L__BB2_83;
	setp.gt.u32 	%p74, %r941, %r972;
	@%p74 bra 	$L__BB2_84;
	cvt.u32.u64 	%r976, %rd20392;
	setp.lt.u32 	%p75, %r940, %r976;
	@%p75 bra 	$L__BB2_83;
	setp.gt.u32 	%p76, %r940, %r976;
	@%p76 bra 	$L__BB2_84;
	ld.const.u32 	%r979, [P_CONST+16];
	cvt.u32.u64 	%r980, %rd20393;
	setp.lt.u32 	%p77, %r979, %r980;
	@%p77 bra 	$L__BB2_83;
	setp.gt.u32 	%p78, %r979, %r980;
	@%p78 bra 	$L__BB2_84;
	ld.const.u32 	%r983, [P_CONST+12];
	cvt.u32.u64 	%r984, %rd20394;
	setp.lt.u32 	%p79, %r983, %r984;
	@%p79 bra 	$L__BB2_83;
	setp.gt.u32 	%p80, %r983, %r984;
	@%p80 bra 	$L__BB2_84;
	ld.const.u32 	%r987, [P_CONST+8];
	cvt.u32.u64 	%r988, %rd20395;
	setp.lt.u32 	%p81, %r987, %r988;
	@%p81 bra 	$L__BB2_83;
	setp.gt.u32 	%p82, %r987, %r988;
	@%p82 bra 	$L__BB2_84;
	ld.const.u32 	%r991, [P_CONST+4];
	cvt.u32.u64 	%r992, %rd20396;
	setp.lt.u32 	%p83, %r991, %r992;
	@%p83 bra 	$L__BB2_83;
	ld.const.u32 	%r994, [P_CONST];
	setp.gt.u32 	%p84, %r991, %r992;
	cvt.u32.u64 	%r997, %rd20397;
	setp.gt.u32 	%p85, %r994, %r997;
	or.pred  	%p86, %p84, %p85;
	@%p86 bra 	$L__BB2_84;
$L__BB2_83:
	ld.const.u32 	%r998, [P_CONST+28];
	and.b64  	%rd4486, %rd20397, 4294967295;
	ld.const.u32 	%rd4487, [P_CONST];
	sub.s64 	%rd20397, %rd4486, %rd4487;
	shr.u64 	%rd4488, %rd20397, 63;
	and.b64  	%rd4489, %rd20396, 4294967295;
	ld.const.u32 	%rd4490, [P_CONST+4];
	add.s64 	%rd4491, %rd4488, %rd4490;
	sub.s64 	%rd20396, %rd4489, %rd4491;
	shr.u64 	%rd4492, %rd20396, 63;
	and.b64  	%rd4493, %rd20395, 4294967295;
	ld.const.u32 	%rd4494, [P_CONST+8];
	add.s64 	%rd4495, %rd4492, %rd4494;
	sub.s64 	%rd20395, %rd4493, %rd4495;
	shr.u64 	%rd4496, %rd20395, 63;
	and.b64  	%rd4497, %rd20394, 4294967295;
	ld.const.u32 	%rd4498, [P_CONST+12];
	add.s64 	%rd4499, %rd4496, %rd4498;
	sub.s64 	%rd20394, %rd4497, %rd4499;
	shr.u64 	%rd4500, %rd20394, 63;
	and.b64  	%rd4501, %rd20393, 4294967295;
	ld.const.u32 	%rd4502, [P_CONST+16];
	add.s64 	%rd4503, %rd4500, %rd4502;
	sub.s64 	%rd20393, %rd4501, %rd4503;
	shr.u64 	%rd4504, %rd20393, 63;
	and.b64  	%rd4505, %rd20392, 4294967295;
	ld.const.u32 	%rd4506, [P_CONST+20];
	add.s64 	%rd4507, %rd4504, %rd4506;
	sub.s64 	%rd20392, %rd4505, %rd4507;
	shr.u64 	%rd4508, %rd20392, 63;
	and.b64  	%rd4509, %rd20391, 4294967295;
	ld.const.u32 	%rd4510, [P_CONST+24];
	add.s64 	%rd4511, %rd4508, %rd4510;
	sub.s64 	%rd20391, %rd4509, %rd4511;
	shr.u64 	%rd4512, %rd20391, 63;
	cvt.u32.u64 	%r999, %rd4512;
	add.s32 	%r1000, %r998, %r999;
	sub.s32 	%r3133, %r3133, %r1000;
$L__BB2_84:
	ld.const.u32 	%r1001, [P_CONST+28];
	cvt.u64.u32 	%rd4513, %r3095;
	and.b64  	%rd4514, %rd20397, 4294967295;
	mul.lo.s64 	%rd4515, %rd4514, %rd4513;
	cvt.u32.u64 	%r1002, %rd4515;
	shr.u64 	%rd4516, %rd4515, 32;
	and.b64  	%rd4517, %rd20396, 4294967295;
	mad.lo.s64 	%rd4518, %rd4517, %rd4513, %rd4516;
	shr.u64 	%rd4519, %rd4518, 32;
	and.b64  	%rd4520, %rd20395, 4294967295;
	mad.lo.s64 	%rd4521, %rd4520, %rd4513, %rd4519;
	shr.u64 	%rd4522, %rd4521, 32;
	and.b64  	%rd4523, %rd20394, 4294967295;
	mad.lo.s64 	%rd4524, %rd4523, %rd4513, %rd4522;
	shr.u64 	%rd4525, %rd4524, 32;
	and.b64  	%rd4526, %rd20393, 4294967295;
	mad.lo.s64 	%rd4527, %rd4526, %rd4513, %rd4525;
	shr.u64 	%rd4528, %rd4527, 32;
	and.b64  	%rd4529, %rd20392, 4294967295;
	mad.lo.s64 	%rd4530, %rd4529, %rd4513, %rd4528;
	shr.u64 	%rd4531, %rd4530, 32;
	and.b64  	%rd4532, %rd20391, 4294967295;
	mad.lo.s64 	%rd4533, %rd4532, %rd4513, %rd4531;
	shr.u64 	%rd4534, %rd4533, 32;
	mul.wide.u32 	%rd4535, %r3133, %r3095;
	add.s64 	%rd4536, %rd4534, %rd4535;
	shr.u64 	%rd4537, %rd4536, 32;
	cvt.u64.u32 	%rd4538, %r3094;
	and.b64  	%rd4539, %rd4518, 4294967295;
	mad.lo.s64 	%rd4540, %rd4514, %rd4538, %rd4539;
	shr.u64 	%rd4541, %rd4540, 32;
	and.b64  	%rd4542, %rd4521, 4294967295;
	add.s64 	%rd4543, %rd4541, %rd4542;
	mad.lo.s64 	%rd4544, %rd4517, %rd4538, %rd4543;
	shr.u64 	%rd4545, %rd4544, 32;
	and.b64  	%rd4546, %rd4524, 4294967295;
	add.s64 	%rd4547, %rd4545, %rd4546;
	mad.lo.s64 	%rd4548, %rd4520, %rd4538, %rd4547;
	shr.u64 	%rd4549, %rd4548, 32;
	and.b64  	%rd4550, %rd4527, 4294967295;
	add.s64 	%rd4551, %rd4549, %rd4550;
	mad.lo.s64 	%rd4552, %rd4523, %rd4538, %rd4551;
	shr.u64 	%rd4553, %rd4552, 32;
	and.b64  	%rd4554, %rd4530, 4294967295;
	add.s64 	%rd4555, %rd4553, %rd4554;
	mad.lo.s64 	%rd4556, %rd4526, %rd4538, %rd4555;
	shr.u64 	%rd4557, %rd4556, 32;
	and.b64  	%rd4558, %rd4533, 4294967295;
	add.s64 	%rd4559, %rd4557, %rd4558;
	mad.lo.s64 	%rd4560, %rd4529, %rd4538, %rd4559;
	shr.u64 	%rd4561, %rd4560, 32;
	and.b64  	%rd4562, %rd4536, 4294967295;
	add.s64 	%rd4563, %rd4561, %rd4562;
	mad.lo.s64 	%rd4564, %rd4532, %rd4538, %rd4563;
	shr.u64 	%rd4565, %rd4564, 32;
	mul.wide.u32 	%rd4566, %r3133, %r3094;
	add.s64 	%rd4567, %rd4565, %rd4537;
	add.s64 	%rd4568, %rd4567, %rd4566;
	shr.u64 	%rd4569, %rd4568, 32;
	cvt.u64.u32 	%rd4570, %r3093;
	and.b64  	%rd4571, %rd4544, 4294967295;
	mad.lo.s64 	%rd4572, %rd4514, %rd4570, %rd4571;
	shr.u64 	%rd4573, %rd4572, 32;
	and.b64  	%rd4574, %rd4548, 4294967295;
	add.s64 	%rd4575, %rd4573, %rd4574;
	mad.lo.s64 	%rd4576, %rd4517, %rd4570, %rd4575;
	shr.u64 	%rd4577, %rd4576, 32;
	and.b64  	%rd4578, %rd4552, 4294967295;
	add.s64 	%rd4579, %rd4577, %rd4578;
	mad.lo.s64 	%rd4580, %rd4520, %rd4570, %rd4579;
	shr.u64 	%rd4581, %rd4580, 32;
	and.b64  	%rd4582, %rd4556, 4294967295;
	add.s64 	%rd4583, %rd4581, %rd4582;
	mad.lo.s64 	%rd4584, %rd4523, %rd4570, %rd4583;
	shr.u64 	%rd4585, %rd4584, 32;
	and.b64  	%rd4586, %rd4560, 4294967295;
	add.s64 	%rd4587, %rd4585, %rd4586;
	mad.lo.s64 	%rd4588, %rd4526, %rd4570, %rd4587;
	shr.u64 	%rd4589, %rd4588, 32;
	and.b64  	%rd4590, %rd4564, 4294967295;
	add.s64 	%rd4591, %rd4589, %rd4590;
	mad.lo.s64 	%rd4592, %rd4529, %rd4570, %rd4591;
	shr.u64 	%rd4593, %rd4592, 32;
	and.b64  	%rd4594, %rd4568, 4294967295;
	add.s64 	%rd4595, %rd4593, %rd4594;
	mad.lo.s64 	%rd4596, %rd4532, %rd4570, %rd4595;
	shr.u64 	%rd4597, %rd4596, 32;
	mul.wide.u32 	%rd4598, %r3133, %r3093;
	add.s64 	%rd4599, %rd4597, %rd4569;
	add.s64 	%rd4600, %rd4599, %rd4598;
	shr.u64 	%rd4601, %rd4600, 32;
	cvt.u64.u32 	%rd4602, %r3092;
	and.b64  	%rd4603, %rd4576, 4294967295;
	mad.lo.s64 	%rd4604, %rd4514, %rd4602, %rd4603;
	shr.u64 	%rd4605, %rd4604, 32;
	and.b64  	%rd4606, %rd4580, 4294967295;
	add.s64 	%rd4607, %rd4605, %rd4606;
	mad.lo.s64 	%rd4608, %rd4517, %rd4602, %rd4607;
	shr.u64 	%rd4609, %rd4608, 32;
	and.b64  	%rd4610, %rd4584, 4294967295;
	add.s64 	%rd4611, %rd4609, %rd4610;
	mad.lo.s64 	%rd4612, %rd4520, %rd4602, %rd4611;
	shr.u64 	%rd4613, %rd4612, 32;
	and.b64  	%rd4614, %rd4588, 4294967295;
	add.s64 	%rd4615, %rd4613, %rd4614;
	mad.lo.s64 	%rd4616, %rd4523, %rd4602, %rd4615;
	shr.u64 	%rd4617, %rd4616, 32;
	and.b64  	%rd4618, %rd4592, 4294967295;
	add.s64 	%rd4619, %rd4617, %rd4618;
	mad.lo.s64 	%rd4620, %rd4526, %rd4602, %rd4619;
	shr.u64 	%rd4621, %rd4620, 32;
	and.b64  	%rd4622, %rd4596, 4294967295;
	add.s64 	%rd4623, %rd4621, %rd4622;
	mad.lo.s64 	%rd4624, %rd4529, %rd4602, %rd4623;
	shr.u64 	%rd4625, %rd4624, 32;
	and.b64  	%rd4626, %rd4600, 4294967295;
	add.s64 	%rd4627, %rd4625, %rd4626;
	mad.lo.s64 	%rd4628, %rd4532, %rd4602, %rd4627;
	shr.u64 	%rd4629, %rd4628, 32;
	mul.wide.u32 	%rd4630, %r3133, %r3092;
	add.s64 	%rd4631, %rd4629, %rd4601;
	add.s64 	%rd4632, %rd4631, %rd4630;
	shr.u64 	%rd4633, %rd4632, 32;
	cvt.u64.u32 	%rd4634, %r3091;
	and.b64  	%rd4635, %rd4608, 4294967295;
	mad.lo.s64 	%rd4636, %rd4514, %rd4634, %rd4635;
	shr.u64 	%rd4637, %rd4636, 32;
	and.b64  	%rd4638, %rd4612, 4294967295;
	add.s64 	%rd4639, %rd4637, %rd4638;
	mad.lo.s64 	%rd4640, %rd4517, %rd4634, %rd4639;
	shr.u64 	%rd4641, %rd4640, 32;
	and.b64  	%rd4642, %rd4616, 4294967295;
	add.s64 	%rd4643, %rd4641, %rd4642;
	mad.lo.s64 	%rd4644, %rd4520, %rd4634, %rd4643;
	shr.u64 	%rd4645, %rd4644, 32;
	and.b64  	%rd4646, %rd4620, 4294967295;
	add.s64 	%rd4647, %rd4645, %rd4646;
	mad.lo.s64 	%rd4648, %rd4523, %rd4634, %rd4647;
	shr.u64 	%rd4649, %rd4648, 32;
	and.b64  	%rd4650, %rd4624, 4294967295;
	add.s64 	%rd4651, %rd4649, %rd4650;
	mad.lo.s64 	%rd4652, %rd4526, %rd4634, %rd4651;
	shr.u64 	%rd4653, %rd4652, 32;
	and.b64  	%rd4654, %rd4628, 4294967295;
	add.s64 	%rd4655, %rd4653, %rd4654;
	mad.lo.s64 	%rd4656, %rd4529, %rd4634, %rd4655;
	shr.u64 	%rd4657, %rd4656, 32;
	and.b64  	%rd4658, %rd4632, 4294967295;
	add.s64 	%rd4659, %rd4657, %rd4658;
	mad.lo.s64 	%rd4660, %rd4532, %rd4634, %rd4659;
	shr.u64 	%rd4661, %rd4660, 32;
	mul.wide.u32 	%rd4662, %r3133, %r3091;
	add.s64 	%rd4663, %rd4661, %rd4633;
	add.s64 	%rd4664, %rd4663, %rd4662;
	shr.u64 	%rd4665, %rd4664, 32;
	cvt.u64.u32 	%rd4666, %r3090;
	and.b64  	%rd4667, %rd4640, 4294967295;
	mad.lo.s64 	%rd4668, %rd4514, %rd4666, %rd4667;
	shr.u64 	%rd4669, %rd4668, 32;
	and.b64  	%rd4670, %rd4644, 4294967295;
	add.s64 	%rd4671, %rd4669, %rd4670;
	mad.lo.s64 	%rd4672, %rd4517, %rd4666, %rd4671;
	shr.u64 	%rd4673, %rd4672, 32;
	and.b64  	%rd4674, %rd4648, 4294967295;
	add.s64 	%rd4675, %rd4673, %rd4674;
	mad.lo.s64 	%rd4676, %rd4520, %rd4666, %rd4675;
	shr.u64 	%rd4677, %rd4676, 32;
	and.b64  	%rd4678, %rd4652, 4294967295;
	add.s64 	%rd4679, %rd4677, %rd4678;
	mad.lo.s64 	%rd4680, %rd4523, %rd4666, %rd4679;
	shr.u64 	%rd4681, %rd4680, 32;
	and.b64  	%rd4682, %rd4656, 4294967295;
	add.s64 	%rd4683, %rd4681, %rd4682;
	mad.lo.s64 	%rd4684, %rd4526, %rd4666, %rd4683;
	shr.u64 	%rd4685, %rd4684, 32;
	and.b64  	%rd4686, %rd4660, 4294967295;
	add.s64 	%rd4687, %rd4685, %rd4686;
	mad.lo.s64 	%rd4688, %rd4529, %rd4666, %rd4687;
	shr.u64 	%rd4689, %rd4688, 32;
	and.b64  	%rd4690, %rd4664, 4294967295;
	add.s64 	%rd4691, %rd4689, %rd4690;
	mad.lo.s64 	%rd4692, %rd4532, %rd4666, %rd4691;
	shr.u64 	%rd4693, %rd4692, 32;
	mul.wide.u32 	%rd4694, %r3133, %r3090;
	add.s64 	%rd4695, %rd4693, %rd4665;
	add.s64 	%rd4696, %rd4695, %rd4694;
	shr.u64 	%rd4697, %rd4696, 32;
	cvt.u64.u32 	%rd4698, %r3089;
	and.b64  	%rd4699, %rd4672, 4294967295;
	mad.lo.s64 	%rd4700, %rd4514, %rd4698, %rd4699;
	shr.u64 	%rd4701, %rd4700, 32;
	and.b64  	%rd4702, %rd4676, 4294967295;
	add.s64 	%rd4703, %rd4701, %rd4702;
	mad.lo.s64 	%rd4704, %rd4517, %rd4698, %rd4703;
	shr.u64 	%rd4705, %rd4704, 32;
	and.b64  	%rd4706, %rd4680, 4294967295;
	add.s64 	%rd4707, %rd4705, %rd4706;
	mad.lo.s64 	%rd4708, %rd4520, %rd4698, %rd4707;
	shr.u64 	%rd4709, %rd4708, 32;
	and.b64  	%rd4710, %rd4684, 4294967295;
	add.s64 	%rd4711, %rd4709, %rd4710;
	mad.lo.s64 	%rd4712, %rd4523, %rd4698, %rd4711;
	shr.u64 	%rd4713, %rd4712, 32;
	and.b64  	%rd4714, %rd4688, 4294967295;
	add.s64 	%rd4715, %rd4713, %rd4714;
	mad.lo.s64 	%rd4716, %rd4526, %rd4698, %rd4715;
	shr.u64 	%rd4717, %rd4716, 32;
	and.b64  	%rd4718, %rd4692, 4294967295;
	add.s64 	%rd4719, %rd4717, %rd4718;
	mad.lo.s64 	%rd4720, %rd4529, %rd4698, %rd4719;
	shr.u64 	%rd4721, %rd4720, 32;
	and.b64  	%rd4722, %rd4696, 4294967295;
	add.s64 	%rd4723, %rd4721, %rd4722;
	mad.lo.s64 	%rd4724, %rd4532, %rd4698, %rd4723;
	shr.u64 	%rd4725, %rd4724, 32;
	mul.wide.u32 	%rd4726, %r3133, %r3089;
	add.s64 	%rd4727, %rd4725, %rd4697;
	add.s64 	%rd4728, %rd4727, %rd4726;
	shr.u64 	%rd4729, %rd4728, 32;
	cvt.u64.u32 	%rd4730, %r3088;
	and.b64  	%rd4731, %rd4704, 4294967295;
	mad.lo.s64 	%rd4732, %rd4514, %rd4730, %rd4731;
	shr.u64 	%rd4733, %rd4732, 32;
	and.b64  	%rd4734, %rd4708, 4294967295;
	add.s64 	%rd4735, %rd4733, %rd4734;
	mad.lo.s64 	%rd4736, %rd4517, %rd4730, %rd4735;
	shr.u64 	%rd4737, %rd4736, 32;
	and.b64  	%rd4738, %rd4712, 4294967295;
	add.s64 	%rd4739, %rd4737, %rd4738;
	mad.lo.s64 	%rd4740, %rd4520, %rd4730, %rd4739;
	shr.u64 	%rd4741, %rd4740, 32;
	and.b64  	%rd4742, %rd4716, 4294967295;
	add.s64 	%rd4743, %rd4741, %rd4742;
	mad.lo.s64 	%rd4744, %rd4523, %rd4730, %rd4743;
	shr.u64 	%rd4745, %rd4744, 32;
	and.b64  	%rd4746, %rd4720, 4294967295;
	add.s64 	%rd4747, %rd4745, %rd4746;
	mad.lo.s64 	%rd4748, %rd4526, %rd4730, %rd4747;
	shr.u64 	%rd4749, %rd4748, 32;
	and.b64  	%rd4750, %rd4724, 4294967295;
	add.s64 	%rd4751, %rd4749, %rd4750;
	mad.lo.s64 	%rd4752, %rd4529, %rd4730, %rd4751;
	shr.u64 	%rd4753, %rd4752, 32;
	and.b64  	%rd4754, %rd4728, 4294967295;
	add.s64 	%rd4755, %rd4753, %rd4754;
	mad.lo.s64 	%rd4756, %rd4532, %rd4730, %rd4755;
	shr.u64 	%rd4757, %rd4756, 32;
	mul.wide.u32 	%rd4758, %r3133, %r3088;
	add.s64 	%rd4759, %rd4757, %rd4729;
	add.s64 	%rd4760, %rd4759, %rd4758;
	{ .reg .b32 tmp; mov.b64 {tmp, %r1003}, %rd4760; }
	ld.const.u32 	%r1004, [MU_P];
	mul.lo.s32 	%r1005, %r1004, %r1002;
	ld.const.u32 	%r1006, [P_CONST];
	mul.wide.u32 	%rd4761, %r1006, %r1005;
	and.b64  	%rd4762, %rd4515, 4294967295;
	add.s64 	%rd4763, %rd4761, %rd4762;
	shr.u64 	%rd4764, %rd4763, 32;
	ld.const.u32 	%r1007, [P_CONST+4];
	mul.wide.u32 	%rd4765, %r1007, %r1005;
	and.b64  	%rd4766, %rd4540, 4294967295;
	add.s64 	%rd4767, %rd4764, %rd4766;
	add.s64 	%rd4768, %rd4767, %rd4765;
	cvt.u32.u64 	%r1008, %rd4768;
	shr.u64 	%rd4769, %rd4768, 32;
	ld.const.u32 	%r1009, [P_CONST+8];
	mul.wide.u32 	%rd4770, %r1009, %r1005;
	and.b64  	%rd4771, %rd4572, 4294967295;
	add.s64 	%rd4772, %rd4769, %rd4771;
	add.s64 	%rd4773, %rd4772, %rd4770;
	shr.u64 	%rd4774, %rd4773, 32;
	ld.const.u32 	%r1010, [P_CONST+12];
	mul.wide.u32 	%rd4775, %r1010, %r1005;
	and.b64  	%rd4776, %rd4604, 4294967295;
	add.s64 	%rd4777, %rd4774, %rd4776;
	add.s64 	%rd4778, %rd4777, %rd4775;
	shr.u64 	%rd4779, %rd4778, 32;
	ld.const.u32 	%r1011, [P_CONST+16];
	mul.wide.u32 	%rd4780, %r1011, %r1005;
	and.b64  	%rd4781, %rd4636, 4294967295;
	add.s64 	%rd4782, %rd4779, %rd4781;
	add.s64 	%rd4783, %rd4782, %rd4780;
	shr.u64 	%rd4784, %rd4783, 32;
	ld.const.u32 	%r1012, [P_CONST+20];
	mul.wide.u32 	%rd4785, %r1012, %r1005;
	and.b64  	%rd4786, %rd4668, 4294967295;
	add.s64 	%rd4787, %rd4784, %rd4786;
	add.s64 	%rd4788, %rd4787, %rd4785;
	shr.u64 	%rd4789, %rd4788, 32;
	ld.const.u32 	%r1013, [P_CONST+24];
	mul.wide.u32 	%rd4790, %r1013, %r1005;
	and.b64  	%rd4791, %rd4700, 4294967295;
	add.s64 	%rd4792, %rd4789, %rd4791;
	add.s64 	%rd4793, %rd4792, %rd4790;
	shr.u64 	%rd4794, %rd4793, 32;
	mul.wide.u32 	%rd4795, %r1001, %r1005;
	and.b64  	%rd4796, %rd4732, 4294967295;
	add.s64 	%rd4797, %rd4794, %rd4796;
	add.s64 	%rd4798, %rd4797, %rd4795;
	shr.u64 	%rd4799, %rd4798, 32;
	and.b64  	%rd4800, %rd4736, 4294967295;
	add.s64 	%rd4801, %rd4799, %rd4800;
	shr.u64 	%rd4802, %rd4801, 32;
	and.b64  	%rd4803, %rd4740, 4294967295;
	add.s64 	%rd4804, %rd4802, %rd4803;
	shr.u64 	%rd4805, %rd4804, 32;
	and.b64  	%rd4806, %rd4744, 4294967295;
	add.s64 	%rd4807, %rd4805, %rd4806;
	shr.u64 	%rd4808, %rd4807, 32;
	and.b64  	%rd4809, %rd4748, 4294967295;
	add.s64 	%rd4810, %rd4808, %rd4809;
	shr.u64 	%rd4811, %rd4810, 32;
	and.b64  	%rd4812, %rd4752, 4294967295;
	add.s64 	%rd4813, %rd4811, %rd4812;
	shr.u64 	%rd4814, %rd4813, 32;
	and.b64  	%rd4815, %rd4756, 4294967295;
	add.s64 	%rd4816, %rd4814, %rd4815;
	shr.u64 	%rd4817, %rd4816, 32;
	and.b64  	%rd4818, %rd4760, 4294967295;
	add.s64 	%rd4819, %rd4817, %rd4818;
	{ .reg .b32 tmp; mov.b64 {tmp, %r1014}, %rd4819; }
	add.s32 	%r1015, %r1003, %r1014;
	mul.lo.s32 	%r1016, %r1004, %r1008;
	mul.wide.u32 	%rd4820, %r1006, %r1016;
	and.b64  	%rd4821, %rd4768, 4294967295;
	add.s64 	%rd4822, %rd4820, %rd4821;
	shr.u64 	%rd4823, %rd4822, 32;
	mul.wide.u32 	%rd4824, %r1007, %r1016;
	and.b64  	%rd4825, %rd4773, 4294967295;
	add.s64 	%rd4826, %rd4823, %rd4825;
	add.s64 	%rd4827, %rd4826, %rd4824;
	cvt.u32.u64 	%r1017, %rd4827;
	shr.u64 	%rd4828, %rd4827, 32;
	mul.wide.u32 	%rd4829, %r1009, %r1016;
	and.b64  	%rd4830, %rd4778, 4294967295;
	add.s64 	%rd4831, %rd4828, %rd4830;
	add.s64 	%rd4832, %rd4831, %rd4829;
	shr.u64 	%rd4833, %rd4832, 32;
	mul.wide.u32 	%rd4834, %r1010, %r1016;
	and.b64  	%rd4835, %rd4783, 4294967295;
	add.s64 	%rd4836, %rd4833, %rd4835;
	add.s64 	%rd4837, %rd4836, %rd4834;
	shr.u64 	%rd4838, %rd4837, 32;
	mul.wide.u32 	%rd4839, %r1011, %r1016;
	and.b64  	%rd4840, %rd4788, 4294967295;
	add.s64 	%rd4841, %rd4838, %rd4840;
	add.s64 	%rd4842, %rd4841, %rd4839;
	shr.u64 	%rd4843, %rd4842, 32;
	mul.wide.u32 	%rd4844, %r1012, %r1016;
	and.b64  	%rd4845, %rd4793, 4294967295;
	add.s64 	%rd4846, %rd4843, %rd4845;
	add.s64 	%rd4847, %rd4846, %rd4844;
	shr.u64 	%rd4848, %rd4847, 32;
	mul.wide.u32 	%rd4849, %r1013, %r1016;
	and.b64  	%rd4850, %rd4798, 4294967295;
	add.s64 	%rd4851, %rd4848, %rd4850;
	add.s64 	%rd4852, %rd4851, %rd4849;
	shr.u64 	%rd4853, %rd4852, 32;
	mul.wide.u32 	%rd4854, %r1001, %r1016;
	and.b64  	%rd4855, %rd4801, 4294967295;
	add.s64 	%rd4856, %rd4853, %rd4855;
	add.s64 	%rd4857, %rd4856, %rd4854;
	shr.u64 	%rd4858, %rd4857, 32;
	and.b64  	%rd4859, %rd4804, 4294967295;
	add.s64 	%rd4860, %rd4858, %rd4859;
	shr.u64 	%rd4861, %rd4860, 32;
	and.b64  	%rd4862, %rd4807, 4294967295;
	add.s64 	%rd4863, %rd4861, %rd4862;
	shr.u64 	%rd4864, %rd4863, 32;
	and.b64  	%rd4865, %rd4810, 4294967295;
	add.s64 	%rd4866, %rd4864, %rd4865;
	shr.u64 	%rd4867, %rd4866, 32;
	and.b64  	%rd4868, %rd4813, 4294967295;
	add.s64 	%rd4869, %rd4867, %rd4868;
	shr.u64 	%rd4870, %rd4869, 32;
	and.b64  	%rd4871, %rd4816, 4294967295;
	add.s64 	%rd4872, %rd4870, %rd4871;
	shr.u64 	%rd4873, %rd4872, 32;
	and.b64  	%rd4874, %rd4819, 4294967295;
	add.s64 	%rd4875, %rd4873, %rd4874;
	{ .reg .b32 tmp; mov.b64 {tmp, %r1018}, %rd4875; }
	add.s32 	%r1019, %r1015, %r1018;
	mul.lo.s32 	%r1020, %r1004, %r1017;
	mul.wide.u32 	%rd4876, %r1006, %r1020;
	and.b64  	%rd4877, %rd4827, 4294967295;
	add.s64 	%rd4878, %rd4876, %rd4877;
	shr.u64 	%rd4879, %rd4878, 32;
	mul.wide.u32 	%rd4880, %r1007, %r1020;
	and.b64  	%rd4881, %rd4832, 4294967295;
	add.s64 	%rd4882, %rd4879, %rd4881;
	add.s64 	%rd4883, %rd4882, %rd4880;
	cvt.u32.u64 	%r1021, %rd4883;
	shr.u64 	%rd4884, %rd4883, 32;
	mul.wide.u32 	%rd4885, %r1009, %r1020;
	and.b64  	%rd4886, %rd4837, 4294967295;
	add.s64 	%rd4887, %rd4884, %rd4886;
	add.s64 	%rd4888, %rd4887, %rd4885;
	shr.u64 	%rd4889, %rd4888, 32;
	mul.wide.u32 	%rd4890, %r1010, %r1020;
	and.b64  	%rd4891, %rd4842, 4294967295;
	add.s64 	%rd4892, %rd4889, %rd4891;
	add.s64 	%rd4893, %rd4892, %rd4890;
	shr.u64 	%rd4894, %rd4893, 32;
	mul.wide.u32 	%rd4895, %r1011, %r1020;
	and.b64  	%rd4896, %rd4847, 4294967295;
	add.s64 	%rd4897, %rd4894, %rd4896;
	add.s64 	%rd4898, %rd4897, %rd4895;
	shr.u64 	%rd4899, %rd4898, 32;
	mul.wide.u32 	%rd4900, %r1012, %r1020;
	and.b64  	%rd4901, %rd4852, 4294967295;
	add.s64 	%rd4902, %rd4899, %rd4901;
	add.s64 	%rd4903, %rd4902, %rd4900;
	shr.u64 	%rd4904, %rd4903, 32;
	mul.wide.u32 	%rd4905, %r1013, %r1020;
	and.b64  	%rd4906, %rd4857, 4294967295;
	add.s64 	%rd4907, %rd4904, %rd4906;
	add.s64 	%rd4908, %rd4907, %rd4905;
	shr.u64 	%rd4909, %rd4908, 32;
	mul.wide.u32 	%rd4910, %r1001, %r1020;
	and.b64  	%rd4911, %rd4860, 4294967295;
	add.s64 	%rd4912, %rd4909, %rd4911;
	add.s64 	%rd4913, %rd4912, %rd4910;
	shr.u64 	%rd4914, %rd4913, 32;
	and.b64  	%rd4915, %rd4863, 4294967295;
	add.s64 	%rd4916, %rd4914, %rd4915;
	shr.u64 	%rd4917, %rd4916, 32;
	and.b64  	%rd4918, %rd4866, 4294967295;
	add.s64 	%rd4919, %rd4917, %rd4918;
	shr.u64 	%rd4920, %rd4919, 32;
	and.b64  	%rd4921, %rd4869, 4294967295;
	add.s64 	%rd4922, %rd4920, %rd4921;
	shr.u64 	%rd4923, %rd4922, 32;
	and.b64  	%rd4924, %rd4872, 4294967295;
	add.s64 	%rd4925, %rd4923, %rd4924;
	shr.u64 	%rd4926, %rd4925, 32;
	and.b64  	%rd4927, %rd4875, 4294967295;
	add.s64 	%rd4928, %rd4926, %rd4927;
	{ .reg .b32 tmp; mov.b64 {tmp, %r1022}, %rd4928; }
	add.s32 	%r1023, %r1019, %r1022;
	mul.lo.s32 	%r1024, %r1004, %r1021;
	mul.wide.u32 	%rd4929, %r1006, %r1024;
	and.b64  	%rd4930, %rd4883, 4294967295;
	add.s64 	%rd4931, %rd4929, %rd4930;
	shr.u64 	%rd4932, %rd4931, 32;
	mul.wide.u32 	%rd4933, %r1007, %r1024;
	and.b64  	%rd4934, %rd4888, 4294967295;
	add.s64 	%rd4935, %rd4932, %rd4934;
	add.s64 	%rd4936, %rd4935, %rd4933;
	cvt.u32.u64 	%r1025, %rd4936;
	shr.u64 	%rd4937, %rd4936, 32;
	mul.wide.u32 	%rd4938, %r1009, %r1024;
	and.b64  	%rd4939, %rd4893, 4294967295;
	add.s64 	%rd4940, %rd4937, %rd4939;
	add.s64 	%rd4941, %rd4940, %rd4938;
	shr.u64 	%rd4942, %rd4941, 32;
	mul.wide.u32 	%rd4943, %r1010, %r1024;
	and.b64  	%rd4944, %rd4898, 4294967295;
	add.s64 	%rd4945, %rd4942, %rd4944;
	add.s64 	%rd4946, %rd4945, %rd4943;
	shr.u64 	%rd4947, %rd4946, 32;
	mul.wide.u32 	%rd4948, %r1011, %r1024;
	and.b64  	%rd4949, %rd4903, 4294967295;
	add.s64 	%rd4950, %rd4947, %rd4949;
	add.s64 	%rd4951, %rd4950, %rd4948;
	shr.u64 	%rd4952, %rd4951, 32;
	mul.wide.u32 	%rd4953, %r1012, %r1024;
	and.b64  	%rd4954, %rd4908, 4294967295;
	add.s64 	%rd4955, %rd4952, %rd4954;
	add.s64 	%rd4956, %rd4955, %rd4953;
	shr.u64 	%rd4957, %rd4956, 32;
	mul.wide.u32 	%rd4958, %r1013, %r1024;
	and.b64  	%rd4959, %rd4913, 4294967295;
	add.s64 	%rd4960, %rd4957, %rd4959;
	add.s64 	%rd4961, %rd4960, %rd4958;
	shr.u64 	%rd4962, %rd4961, 32;
	mul.wide.u32 	%rd4963, %r1001, %r1024;
	and.b64  	%rd4964, %rd4916, 4294967295;
	add.s64 	%rd4965, %rd4962, %rd4964;
	add.s64 	%rd4966, %rd4965, %rd4963;
	shr.u64 	%rd4967, %rd4966, 32;
	and.b64  	%rd4968, %rd4919, 4294967295;
	add.s64 	%rd4969, %rd4967, %rd4968;
	shr.u64 	%rd4970, %rd4969, 32;
	and.b64  	%rd4971, %rd4922, 4294967295;
	add.s64 	%rd4972, %rd4970, %rd4971;
	shr.u64 	%rd4973, %rd4972, 32;
	and.b64  	%rd4974, %rd4925, 4294967295;
	add.s64 	%rd4975, %rd4973, %rd4974;
	shr.u64 	%rd4976, %rd4975, 32;
	and.b64  	%rd4977, %rd4928, 4294967295;
	add.s64 	%rd4978, %rd4976, %rd4977;
	{ .reg .b32 tmp; mov.b64 {tmp, %r1026}, %rd4978; }
	add.s32 	%r1027, %r1023, %r1026;
	mul.lo.s32 	%r1028, %r1004, %r1025;
	mul.wide.u32 	%rd4979, %r1006, %r1028;
	and.b64  	%rd4980, %rd4936, 4294967295;
	add.s64 	%rd4981, %rd4979, %rd4980;
	shr.u64 	%rd4982, %rd4981, 32;
	mul.wide.u32 	%rd4983, %r1007, %r1028;
	and.b64  	%rd4984, %rd4941, 4294967295;
	add.s64 	%rd4985, %rd4982, %rd4984;
	add.s64 	%rd4986, %rd4985, %rd4983;
	cvt.u32.u64 	%r1029, %rd4986;
	shr.u64 	%rd4987, %rd4986, 32;
	mul.wide.u32 	%rd4988, %r1009, %r1028;
	and.b64  	%rd4989, %rd4946, 4294967295;
	add.s64 	%rd4990, %rd4987, %rd4989;
	add.s64 	%rd4991, %rd4990, %rd4988;
	shr.u64 	%rd4992, %rd4991, 32;
	mul.wide.u32 	%rd4993, %r1010, %r1028;
	and.b64  	%rd4994, %rd4951, 4294967295;
	add.s64 	%rd4995, %rd4992, %rd4994;
	add.s64 	%rd4996, %rd4995, %rd4993;
	shr.u64 	%rd4997, %rd4996, 32;
	mul.wide.u32 	%rd4998, %r1011, %r1028;
	and.b64  	%rd4999, %rd4956, 4294967295;
	add.s64 	%rd5000, %rd4997, %rd4999;
	add.s64 	%rd5001, %rd5000, %rd4998;
	shr.u64 	%rd5002, %rd5001, 32;
	mul.wide.u32 	%rd5003, %r1012, %r1028;
	and.b64  	%rd5004, %rd4961, 4294967295;
	add.s64 	%rd5005, %rd5002, %rd5004;
	add.s64 	%rd5006, %rd5005, %rd5003;
	shr.u64 	%rd5007, %rd5006, 32;
	mul.wide.u32 	%rd5008, %r1013, %r1028;
	and.b64  	%rd5009, %rd4966, 4294967295;
	add.s64 	%rd5010, %rd5007, %rd5009;
	add.s64 	%rd5011, %rd5010, %rd5008;
	shr.u64 	%rd5012, %rd5011, 32;
	mul.wide.u32 	%rd5013, %r1001, %r1028;
	and.b64  	%rd5014, %rd4969, 4294967295;
	add.s64 	%rd5015, %rd5012, %rd5014;
	add.s64 	%rd5016, %rd5015, %rd5013;
	shr.u64 	%rd5017, %rd5016, 32;
	and.b64  	%rd5018, %rd4972, 4294967295;
	add.s64 	%rd5019, %rd5017, %rd5018;
	shr.u64 	%rd5020, %rd5019, 32;
	and.b64  	%rd5021, %rd4975, 4294967295;
	add.s64 	%rd5022, %rd5020, %rd5021;
	shr.u64 	%rd5023, %rd5022, 32;
	and.b64  	%rd5024, %rd4978, 4294967295;
	add.s64 	%rd5025, %rd5023, %rd5024;
	{ .reg .b32 tmp; mov.b64 {tmp, %r1030}, %rd5025; }
	add.s32 	%r1031, %r1027, %r1030;
	mul.lo.s32 	%r1032, %r1004, %r1029;
	mul.wide.u32 	%rd5026, %r1006, %r1032;
	and.b64  	%rd5027, %rd4986, 4294967295;
	add.s64 	%rd5028, %rd5026, %rd5027;
	shr.u64 	%rd5029, %rd5028, 32;
	mul.wide.u32 	%rd5030, %r1007, %r1032;
	and.b64  	%rd5031, %rd4991, 4294967295;
	add.s64 	%rd5032, %rd5029, %rd5031;
	add.s64 	%rd5033, %rd5032, %rd5030;
	cvt.u32.u64 	%r1033, %rd5033;
	shr.u64 	%rd5034, %rd5033, 32;
	mul.wide.u32 	%rd5035, %r1009, %r1032;
	and.b64  	%rd5036, %rd4996, 4294967295;
	add.s64 	%rd5037, %rd5034, %rd5036;
	add.s64 	%rd5038, %rd5037, %rd5035;
	shr.u64 	%rd5039, %rd5038, 32;
	mul.wide.u32 	%rd5040, %r1010, %r1032;
	and.b64  	%rd5041, %rd5001, 4294967295;
	add.s64 	%rd5042, %rd5039, %rd5041;
	add.s64 	%rd5043, %rd5042, %rd5040;
	shr.u64 	%rd5044, %rd5043, 32;
	mul.wide.u32 	%rd5045, %r1011, %r1032;
	and.b64  	%rd5046, %rd5006, 4294967295;
	add.s64 	%rd5047, %rd5044, %rd5046;
	add.s64 	%rd5048, %rd5047, %rd5045;
	shr.u64 	%rd5049, %rd5048, 32;
	mul.wide.u32 	%rd5050, %r1012, %r1032;
	and.b64  	%rd5051, %rd5011, 4294967295;
	add.s64 	%rd5052, %rd5049, %rd5051;
	add.s64 	%rd5053, %rd5052, %rd5050;
	shr.u64 	%rd5054, %rd5053, 32;
	mul.wide.u32 	%rd5055, %r1013, %r1032;
	and.b64  	%rd5056, %rd5016, 4294967295;
	add.s64 	%rd5057, %rd5054, %rd5056;
	add.s64 	%rd5058, %rd5057, %rd5055;
	shr.u64 	%rd5059, %rd5058, 32;
	mul.wide.u32 	%rd5060, %r1001, %r1032;
	and.b64  	%rd5061, %rd5019, 4294967295;
	add.s64 	%rd5062, %rd5059, %rd5061;
	add.s64 	%rd5063, %rd5062, %rd5060;
	shr.u64 	%rd5064, %rd5063, 32;
	and.b64  	%rd5065, %rd5022, 4294967295;
	add.s64 	%rd5066, %rd5064, %rd5065;
	shr.u64 	%rd5067, %rd5066, 32;
	and.b64  	%rd5068, %rd5025, 4294967295;
	add.s64 	%rd5069, %rd5067, %rd5068;
	{ .reg .b32 tmp; mov.b64 {tmp, %r1034}, %rd5069; }
	add.s32 	%r1035, %r1031, %r1034;
	mul.lo.s32 	%r1036, %r1004, %r1033;
	mul.wide.u32 	%rd5070, %r1006, %r1036;
	and.b64  	%rd5071, %rd5033, 4294967295;
	add.s64 	%rd5072, %rd5070, %rd5071;
	shr.u64 	%rd5073, %rd5072, 32;
	mul.wide.u32 	%rd5074, %r1007, %r1036;
	and.b64  	%rd5075, %rd5038, 4294967295;
	add.s64 	%rd5076, %rd5073, %rd5075;
	add.s64 	%rd5077, %rd5076, %rd5074;
	cvt.u32.u64 	%r1037, %rd5077;
	shr.u64 	%rd5078, %rd5077, 32;
	mul.wide.u32 	%rd5079, %r1009, %r1036;
	and.b64  	%rd5080, %rd5043, 4294967295;
	add.s64 	%rd5081, %rd5078, %rd5080;
	add.s64 	%rd5082, %rd5081, %rd5079;
	shr.u64 	%rd5083, %rd5082, 32;
	mul.wide.u32 	%rd5084, %r1010, %r1036;
	and.b64  	%rd5085, %rd5048, 4294967295;
	add.s64 	%rd5086, %rd5083, %rd5085;
	add.s64 	%rd5087, %rd5086, %rd5084;
	shr.u64 	%rd5088, %rd5087, 32;
	mul.wide.u32 	%rd5089, %r1011, %r1036;
	and.b64  	%rd5090, %rd5053, 4294967295;
	add.s64 	%rd5091, %rd5088, %rd5090;
	add.s64 	%rd5092, %rd5091, %rd5089;
	shr.u64 	%rd5093, %rd5092, 32;
	mul.wide.u32 	%rd5094, %r1012, %r1036;
	and.b64  	%rd5095, %rd5058, 4294967295;
	add.s64 	%rd5096, %rd5093, %rd5095;
	add.s64 	%rd5097, %rd5096, %rd5094;
	shr.u64 	%rd5098, %rd5097, 32;
	mul.wide.u32 	%rd5099, %r1013, %r1036;
	and.b64  	%rd5100, %rd5063, 4294967295;
	add.s64 	%rd5101, %rd5098, %rd5100;
	add.s64 	%rd5102, %rd5101, %rd5099;
	shr.u64 	%rd5103, %rd5102, 32;
	mul.wide.u32 	%rd5104, %r1001, %r1036;
	and.b64  	%rd5105, %rd5066, 4294967295;
	add.s64 	%rd5106, %rd5103, %rd5105;
	add.s64 	%rd5107, %rd5106, %rd5104;
	shr.u64 	%rd5108, %rd5107, 32;
	and.b64  	%rd5109, %rd5069, 4294967295;
	add.s64 	%rd5110, %rd5108, %rd5109;
	{ .reg .b32 tmp; mov.b64 {tmp, %r1038}, %rd5110; }
	add.s32 	%r1039, %r1035, %r1038;
	mul.lo.s32 	%r1040, %r1004, %r1037;
	mul.wide.u32 	%rd5111, %r1006, %r1040;
	and.b64  	%rd5112, %rd5077, 4294967295;
	add.s64 	%rd5113, %rd5111, %rd5112;
	shr.u64 	%rd5114, %rd5113, 32;
	mul.wide.u32 	%rd5115, %r1007, %r1040;
	and.b64  	%rd5116, %rd5082, 4294967295;
	add.s64 	%rd5117, %rd5114, %rd5116;
	add.s64 	%rd20404, %rd5117, %rd5115;
	shr.u64 	%rd5118, %rd20404, 32;
	mul.wide.u32 	%rd5119, %r1009, %r1040;
	and.b64  	%rd5120, %rd5087, 4294967295;
	add.s64 	%rd5121, %rd5118, %rd5120;
	add.s64 	%rd20403, %rd5121, %rd5119;
	shr.u64 	%rd5122, %rd20403, 32;
	mul.wide.u32 	%rd5123, %r1010, %r1040;
	and.b64  	%rd5124, %rd5092, 4294967295;
	add.s64 	%rd5125, %rd5122, %rd5124;
	add.s64 	%rd20402, %rd5125, %rd5123;
	shr.u64 	%rd5126, %rd20402, 32;
	mul.wide.u32 	%rd5127, %r1011, %r1040;
	and.b64  	%rd5128, %rd5097, 4294967295;
	add.s64 	%rd5129, %rd5126, %rd5128;
	add.s64 	%rd20401, %rd5129, %rd5127;
	shr.u64 	%rd5130, %rd20401, 32;
	mul.wide.u32 	%rd5131, %r1012, %r1040;
	and.b64  	%rd5132, %rd5102, 4294967295;
	add.s64 	%rd5133, %rd5130, %rd5132;
	add.s64 	%rd20400, %rd5133, %rd5131;
	shr.u64 	%rd5134, %rd20400, 32;
	mul.wide.u32 	%rd5135, %r1013, %r1040;
	and.b64  	%rd5136, %rd5107, 4294967295;
	add.s64 	%rd5137, %rd5134, %rd5136;
	add.s64 	%rd20399, %rd5137, %rd5135;
	shr.u64 	%rd5138, %rd20399, 32;
	mul.wide.u32 	%rd5139, %r1001, %r1040;
	and.b64  	%rd5140, %rd5110, 4294967295;
	add.s64 	%rd5141, %rd5138, %rd5140;
	add.s64 	%rd20398, %rd5141, %rd5139;
	{ .reg .b32 tmp; mov.b64 {tmp, %r1041}, %rd20398; }
	add.s32 	%r3134, %r1039, %r1041;
	setp.gt.u32 	%p87, %r3134, %r1001;
	@%p87 bra 	$L__BB2_98;
	setp.lt.u32 	%p88, %r3134, %r1001;
	@%p88 bra 	$L__BB2_99;
	cvt.u32.u64 	%r1044, %rd20398;
	setp.lt.u32 	%p89, %r1013, %r1044;
	@%p89 bra 	$L__BB2_98;
	setp.gt.u32 	%p90, %r1013, %r1044;
	@%p90 bra 	$L__BB2_99;
	cvt.u32.u64 	%r1048, %rd20399;
	setp.lt.u32 	%p91, %r1012, %r1048;
	@%p91 bra 	$L__BB2_98;
	setp.gt.u32 	%p92, %r1012, %r1048;
	@%p92 bra 	$L__BB2_99;
	ld.const.u32 	%r1051, [P_CONST+16];
	cvt.u32.u64 	%r1052, %rd20400;
	setp.lt.u32 	%p93, %r1051, %r1052;
	@%p93 bra 	$L__BB2_98;
	setp.gt.u32 	%p94, %r1051, %r1052;
	@%p94 bra 	$L__BB2_99;
	ld.const.u32 	%r1055, [P_CONST+12];
	cvt.u32.u64 	%r1056, %rd20401;
	setp.lt.u32 	%p95, %r1055, %r1056;
	@%p95 bra 	$L__BB2_98;
	setp.gt.u32 	%p96, %r1055, %r1056;
	@%p96 bra 	$L__BB2_99;
	ld.const.u32 	%r1059, [P_CONST+8];
	cvt.u32.u64 	%r1060, %rd20402;
	setp.lt.u32 	%p97, %r1059, %r1060;
	@%p97 bra 	$L__BB2_98;
	setp.gt.u32 	%p98, %r1059, %r1060;
	@%p98 bra 	$L__BB2_99;
	ld.const.u32 	%r1063, [P_CONST+4];
	cvt.u32.u64 	%r1064, %rd20403;
	setp.lt.u32 	%p99, %r1063, %r1064;
	@%p99 bra 	$L__BB2_98;
	ld.const.u32 	%r1066, [P_CONST];
	setp.gt.u32 	%p100, %r1063, %r1064;
	cvt.u32.u64 	%r1069, %rd20404;
	setp.gt.u32 	%p101, %r1066, %r1069;
	or.pred  	%p102, %p100, %p101;
	@%p102 bra 	$L__BB2_99;
$L__BB2_98:
	ld.const.u32 	%r1070, [P_CONST+28];
	and.b64  	%rd5142, %rd20404, 4294967295;
	ld.const.u32 	%rd5143, [P_CONST];
	sub.s64 	%rd20404, %rd5142, %rd5143;
	shr.u64 	%rd5144, %rd20404, 63;
	and.b64  	%rd5145, %rd20403, 4294967295;
	ld.const.u32 	%rd5146, [P_CONST+4];
	add.s64 	%rd5147, %rd5144, %rd5146;
	sub.s64 	%rd20403, %rd5145, %rd5147;
	shr.u64 	%rd5148, %rd20403, 63;
	and.b64  	%rd5149, %rd20402, 4294967295;
	ld.const.u32 	%rd5150, [P_CONST+8];
	add.s64 	%rd5151, %rd5148, %rd5150;
	sub.s64 	%rd20402, %rd5149, %rd5151;
	shr.u64 	%rd5152, %rd20402, 63;
	and.b64  	%rd5153, %rd20401, 4294967295;
	ld.const.u32 	%rd5154, [P_CONST+12];
	add.s64 	%rd5155, %rd5152, %rd5154;
	sub.s64 	%rd20401, %rd5153, %rd5155;
	shr.u64 	%rd5156, %rd20401, 63;
	and.b64  	%rd5157, %rd20400, 4294967295;
	ld.const.u32 	%rd5158, [P_CONST+16];
	add.s64 	%rd5159, %rd5156, %rd5158;
	sub.s64 	%rd20400, %rd5157, %rd5159;
	shr.u64 	%rd5160, %rd20400, 63;
	and.b64  	%rd5161, %rd20399, 4294967295;
	ld.const.u32 	%rd5162, [P_CONST+20];
	add.s64 	%rd5163, %rd5160, %rd5162;
	sub.s64 	%rd20399, %rd5161, %rd5163;
	shr.u64 	%rd5164, %rd20399, 63;
	and.b64  	%rd5165, %rd20398, 4294967295;
	ld.const.u32 	%rd5166, [P_CONST+24];
	add.s64 	%rd5167, %rd5164, %rd5166;
	sub.s64 	%rd20398, %rd5165, %rd5167;
	shr.u64 	%rd5168, %rd20398, 63;
	cvt.u32.u64 	%r1071, %rd5168;
	add.s32 	%r1072, %r1070, %r1071;
	sub.s32 	%r3134, %r3134, %r1072;
$L__BB2_99:
	ld.const.u32 	%r1073, [P_CONST+28];
	cvt.u64.u32 	%rd5169, %r3087;
	mul.lo.s64 	%rd5170, %rd95, %rd5169;
	cvt.u32.u64 	%r1074, %rd5170;
	shr.u64 	%rd5171, %rd5170, 32;
	mad.lo.s64 	%rd5172, %rd96, %rd5169, %rd5171;
	shr.u64 	%rd5173, %rd5172, 32;
	mad.lo.s64 	%rd5174, %rd97, %rd5169, %rd5173;
	shr.u64 	%rd5175, %rd5174, 32;
	mad.lo.s64 	%rd5176, %rd98, %rd5169, %rd5175;
	shr.u64 	%rd5177, %rd5176, 32;
	mad.lo.s64 	%rd5178, %rd99, %rd5169, %rd5177;
	shr.u64 	%rd5179, %rd5178, 32;
	mad.lo.s64 	%rd5180, %rd100, %rd5169, %rd5179;
	shr.u64 	%rd5181, %rd5180, 32;
	mad.lo.s64 	%rd5182, %rd101, %rd5169, %rd5181;
	shr.u64 	%rd5183, %rd5182, 32;
	mul.wide.u32 	%rd5184, %r3129, %r3087;
	add.s64 	%rd5185, %rd5183, %rd5184;
	shr.u64 	%rd5186, %rd5185, 32;
	cvt.u64.u32 	%rd5187, %r3086;
	and.b64  	%rd5188, %rd5172, 4294967295;
	mad.lo.s64 	%rd5189, %rd95, %rd5187, %rd5188;
	shr.u64 	%rd5190, %rd5189, 32;
	and.b64  	%rd5191, %rd5174, 4294967295;
	add.s64 	%rd5192, %rd5190, %rd5191;
	mad.lo.s64 	%rd5193, %rd96, %rd5187, %rd5192;
	shr.u64 	%rd5194, %rd5193, 32;
	and.b64  	%rd5195, %rd5176, 4294967295;
	add.s64 	%rd5196, %rd5194, %rd5195;
	mad.lo.s64 	%rd5197, %rd97, %rd5187, %rd5196;
	shr.u64 	%rd5198, %rd5197, 32;
	and.b64  	%rd5199, %rd5178, 4294967295;
	add.s64 	%rd5200, %rd5198, %rd5199;
	mad.lo.s64 	%rd5201, %rd98, %rd5187, %rd5200;
	shr.u64 	%rd5202, %rd5201, 32;
	and.b64  	%rd5203, %rd5180, 4294967295;
	add.s64 	%rd5204, %rd5202, %rd5203;
	mad.lo.s64 	%rd5205, %rd99, %rd5187, %rd5204;
	shr.u64 	%rd5206, %rd5205, 32;
	and.b64  	%rd5207, %rd5182, 4294967295;
	add.s64 	%rd5208, %rd5206, %rd5207;
	mad.lo.s64 	%rd5209, %rd100, %rd5187, %rd5208;
	shr.u64 	%rd5210, %rd5209, 32;
	and.b64  	%rd5211, %rd5185, 4294967295;
	add.s64 	%rd5212, %rd5210, %rd5211;
	mad.lo.s64 	%rd5213, %rd101, %rd5187, %rd5212;
	shr.u64 	%rd5214, %rd5213, 32;
	mul.wide.u32 	%rd5215, %r3129, %r3086;
	add.s64 	%rd5216, %rd5214, %rd5186;
	add.s64 	%rd5217, %rd5216, %rd5215;
	shr.u64 	%rd5218, %rd5217, 32;
	cvt.u64.u32 	%rd5219, %r3085;
	and.b64  	%rd5220, %rd5193, 4294967295;
	mad.lo.s64 	%rd5221, %rd95, %rd5219, %rd5220;
	shr.u64 	%rd5222, %rd5221, 32;
	and.b64  	%rd5223, %rd5197, 4294967295;
	add.s64 	%rd5224, %rd5222, %rd5223;
	mad.lo.s64 	%rd5225, %rd96, %rd5219, %rd5224;
	shr.u64 	%rd5226, %rd5225, 32;
	and.b64  	%rd5227, %rd5201, 4294967295;
	add.s64 	%rd5228, %rd5226, %rd5227;
	mad.lo.s64 	%rd5229, %rd97, %rd5219, %rd5228;
	shr.u64 	%rd5230, %rd5229, 32;
	and.b64  	%rd5231, %rd5205, 4294967295;
	add.s64 	%rd5232, %rd5230, %rd5231;
	mad.lo.s64 	%rd5233, %rd98, %rd5219, %rd5232;
	shr.u64 	%rd5234, %rd5233, 32;
	and.b64  	%rd5235, %rd5209, 4294967295;
	add.s64 	%rd5236, %rd5234, %rd5235;
	mad.lo.s64 	%rd5237, %rd99, %rd5219, %rd5236;
	shr.u64 	%rd5238, %rd5237, 32;
	and.b64  	%rd5239, %rd5213, 4294967295;
	add.s64 	%rd5240, %rd5238, %rd5239;
	mad.lo.s64 	%rd5241, %rd100, %rd5219, %rd5240;
	shr.u64 	%rd5242, %rd5241, 32;
	and.b64  	%rd5243, %rd5217, 4294967295;
	add.s64 	%rd5244, %rd5242, %rd5243;
	mad.lo.s64 	%rd5245, %rd101, %rd5219, %rd5244;
	shr.u64 	%rd5246, %rd5245, 32;
	mul.wide.u32 	%rd5247, %r3129, %r3085;
	add.s64 	%rd5248, %rd5246, %rd5218;
	add.s64 	%rd5249, %rd5248, %rd5247;
	shr.u64 	%rd5250, %rd5249, 32;
	cvt.u64.u32 	%rd5251, %r3084;
	and.b64  	%rd5252, %rd5225, 4294967295;
	mad.lo.s64 	%rd5253, %rd95, %rd5251, %rd5252;
	shr.u64 	%rd5254, %rd5253, 32;
	and.b64  	%rd5255, %rd5229, 4294967295;
	add.s64 	%rd5256, %rd5254, %rd5255;
	mad.lo.s64 	%rd5257, %rd96, %rd5251, %rd5256;
	shr.u64 	%rd5258, %rd5257, 32;
	and.b64  	%rd5259, %rd5233, 4294967295;
	add.s64 	%rd5260, %rd5258, %rd5259;
	mad.lo.s64 	%rd5261, %rd97, %rd5251, %rd5260;
	shr.u64 	%rd5262, %rd5261, 32;
	and.b64  	%rd5263, %rd5237, 4294967295;
	add.s64 	%rd5264, %rd5262, %rd5263;
	mad.lo.s64 	%rd5265, %rd98, %rd5251, %rd5264;
	shr.u64 	%rd5266, %rd5265, 32;
	and.b64  	%rd5267, %rd5241, 4294967295;
	add.s64 	%rd5268, %rd5266, %rd5267;
	mad.lo.s64 	%rd5269, %rd99, %rd5251, %rd5268;
	shr.u64 	%rd5270, %rd5269, 32;
	and.b64  	%rd5271, %rd5245, 4294967295;
	add.s64 	%rd5272, %rd5270, %rd5271;
	mad.lo.s64 	%rd5273, %rd100, %rd5251, %rd5272;
	shr.u64 	%rd5274, %rd5273, 32;
	and.b64  	%rd5275, %rd5249, 4294967295;
	add.s64 	%rd5276, %rd5274, %rd5275;
	mad.lo.s64 	%rd5277, %rd101, %rd5251, %rd5276;
	shr.u64 	%rd5278, %rd5277, 32;
	mul.wide.u32 	%rd5279, %r3129, %r3084;
	add.s64 	%rd5280, %rd5278, %rd5250;
	add.s64 	%rd5281, %rd5280, %rd5279;
	shr.u64 	%rd5282, %rd5281, 32;
	cvt.u64.u32 	%rd5283, %r3083;
	and.b64  	%rd5284, %rd5257, 4294967295;
	mad.lo.s64 	%rd5285, %rd95, %rd5283, %rd5284;
	shr.u64 	%rd5286, %rd5285, 32;
	and.b64  	%rd5287, %rd5261, 4294967295;
	add.s64 	%rd5288, %rd5286, %rd5287;
	mad.lo.s64 	%rd5289, %rd96, %rd5283, %rd5288;
	shr.u64 	%rd5290, %rd5289, 32;
	and.b64  	%rd5291, %rd5265, 4294967295;
	add.s64 	%rd5292, %rd5290, %rd5291;
	mad.lo.s64 	%rd5293, %rd97, %rd5283, %rd5292;
	shr.u64 	%rd5294, %rd5293, 32;
	and.b64  	%rd5295, %rd5269, 4294967295;
	add.s64 	%rd5296, %rd5294, %rd5295;
	mad.lo.s64 	%rd5297, %rd98, %rd5283, %rd5296;
	shr.u64 	%rd5298, %rd5297, 32;
	and.b64  	%rd5299, %rd5273, 4294967295;
	add.s64 	%rd5300, %rd5298, %rd5299;
	mad.lo.s64 	%rd5301, %rd99, %rd5283, %rd5300;
	shr.u64 	%rd5302, %rd5301, 32;
	and.b64  	%rd5303, %rd5277, 4294967295;
	add.s64 	%rd5304, %rd5302, %rd5303;
	mad.lo.s64 	%rd5305, %rd100, %rd5283, %rd5304;
	shr.u64 	%rd5306, %rd5305, 32;
	and.b64  	%rd5307, %rd5281, 4294967295;
	add.s64 	%rd5308, %rd5306, %rd5307;
	mad.lo.s64 	%rd5309, %rd101, %rd5283, %rd5308;
	shr.u64 	%rd5310, %rd5309, 32;
	mul.wide.u32 	%rd5311, %r3129, %r3083;
	add.s64 	%rd5312, %rd5310, %rd5282;
	add.s64 	%rd5313, %rd5312, %rd5311;
	shr.u64 	%rd5314, %rd5313, 32;
	cvt.u64.u32 	%rd5315, %r3082;
	and.b64  	%rd5316, %rd5289, 4294967295;
	mad.lo.s64 	%rd5317, %rd95, %rd5315, %rd5316;
	shr.u64 	%rd5318, %rd5317, 32;
	and.b64  	%rd5319, %rd5293, 4294967295;
	add.s64 	%rd5320, %rd5318, %rd5319;
	mad.lo.s64 	%rd5321, %rd96, %rd5315, %rd5320;
	shr.u64 	%rd5322, %rd5321, 32;
	and.b64  	%rd5323, %rd5297, 4294967295;
	add.s64 	%rd5324, %rd5322, %rd5323;
	mad.lo.s64 	%rd5325, %rd97, %rd5315, %rd5324;
	shr.u64 	%rd5326, %rd5325, 32;
	and.b64  	%rd5327, %rd5301, 4294967295;
	add.s64 	%rd5328, %rd5326, %rd5327;
	mad.lo.s64 	%rd5329, %rd98, %rd5315, %rd5328;
	shr.u64 	%rd5330, %rd5329, 32;
	and.b64  	%rd5331, %rd5305, 4294967295;
	add.s64 	%rd5332, %rd5330, %rd5331;
	mad.lo.s64 	%rd5333, %rd99, %rd5315, %rd5332;
	shr.u64 	%rd5334, %rd5333, 32;
	and.b64  	%rd5335, %rd5309, 4294967295;
	add.s64 	%rd5336, %rd5334, %rd5335;
	mad.lo.s64 	%rd5337, %rd100, %rd5315, %rd5336;
	shr.u64 	%rd5338, %rd5337, 32;
	and.b64  	%rd5339, %rd5313, 4294967295;
	add.s64 	%rd5340, %rd5338, %rd5339;
	mad.lo.s64 	%rd5341, %rd101, %rd5315, %rd5340;
	shr.u64 	%rd5342, %rd5341, 32;
	mul.wide.u32 	%rd5343, %r3129, %r3082;
	add.s64 	%rd5344, %rd5342, %rd5314;
	add.s64 	%rd5345, %rd5344, %rd5343;
	shr.u64 	%rd5346, %rd5345, 32;
	cvt.u64.u32 	%rd5347, %r3081;
	and.b64  	%rd5348, %rd5321, 4294967295;
	mad.lo.s64 	%rd5349, %rd95, %rd5347, %rd5348;
	shr.u64 	%rd5350, %rd5349, 32;
	and.b64  	%rd5351, %rd5325, 4294967295;
	add.s64 	%rd5352, %rd5350, %rd5351;
	mad.lo.s64 	%rd5353, %rd96, %rd5347, %rd5352;
	shr.u64 	%rd5354, %rd5353, 32;
	and.b64  	%rd5355, %rd5329, 4294967295;
	add.s64 	%rd5356, %rd5354, %rd5355;
	mad.lo.s64 	%rd5357, %rd97, %rd5347, %rd5356;
	shr.u64 	%rd5358, %rd5357, 32;
	and.b64  	%rd5359, %rd5333, 4294967295;
	add.s64 	%rd5360, %rd5358, %rd5359;
	mad.lo.s64 	%rd5361, %rd98, %rd5347, %rd5360;
	shr.u64 	%rd5362, %rd5361, 32;
	and.b64  	%rd5363, %rd5337, 4294967295;
	add.s64 	%rd5364, %rd5362, %rd5363;
	mad.lo.s64 	%rd5365, %rd99, %rd5347, %rd5364;
	shr.u64 	%rd5366, %rd5365, 32;
	and.b64  	%rd5367, %rd5341, 4294967295;
	add.s64 	%rd5368, %rd5366, %rd5367;
	mad.lo.s64 	%rd5369, %rd100, %rd5347, %rd5368;
	shr.u64 	%rd5370, %rd5369, 32;
	and.b64  	%rd5371, %rd5345, 4294967295;
	add.s64 	%rd5372, %rd5370, %rd5371;
	mad.lo.s64 	%rd5373, %rd101, %rd5347, %rd5372;
	shr.u64 	%rd5374, %rd5373, 32;
	mul.wide.u32 	%rd5375, %r3129, %r3081;
	add.s64 	%rd5376, %rd5374, %rd5346;
	add.s64 	%rd5377, %rd5376, %rd5375;
	shr.u64 	%rd5378, %rd5377, 32;
	cvt.u64.u32 	%rd5379, %r3080;
	and.b64  	%rd5380, %rd5353, 4294967295;
	mad.lo.s64 	%rd5381, %rd95, %rd5379, %rd5380;
	shr.u64 	%rd5382, %rd5381, 32;
	and.b64  	%rd5383, %rd5357, 4294967295;
	add.s64 	%rd5384, %rd5382, %rd5383;
	mad.lo.s64 	%rd5385, %rd96, %rd5379, %rd5384;
	shr.u64 	%rd5386, %rd5385, 32;
	and.b64  	%rd5387, %rd5361, 4294967295;
	add.s64 	%rd5388, %rd5386, %rd5387;
	mad.lo.s64 	%rd5389, %rd97, %rd5379, %rd5388;
	shr.u64 	%rd5390, %rd5389, 32;
	and.b64  	%rd5391, %rd5365, 4294967295;
	add.s64 	%rd5392, %rd5390, %rd5391;
	mad.lo.s64 	%rd5393, %rd98, %rd5379, %rd5392;
	shr.u64 	%rd5394, %rd5393, 32;
	and.b64  	%rd5395, %rd5369, 4294967295;
	add.s64 	%rd5396, %rd5394, %rd5395;
	mad.lo.s64 	%rd5397, %rd99, %rd5379, %rd5396;
	shr.u64 	%rd5398, %rd5397, 32;
	and.b64  	%rd5399, %rd5373, 4294967295;
	add.s64 	%rd5400, %rd5398, %rd5399;
	mad.lo.s64 	%rd5401, %rd100, %rd5379, %rd5400;
	shr.u64 	%rd5402, %rd5401, 32;
	and.b64  	%rd5403, %rd5377, 4294967295;
	add.s64 	%rd5404, %rd5402, %rd5403;
	mad.lo.s64 	%rd5405, %rd101, %rd5379, %rd5404;
	shr.u64 	%rd5406, %rd5405, 32;
	mul.wide.u32 	%rd5407, %r3129, %r3080;
	add.s64 	%rd5408, %rd5406, %rd5378;
	add.s64 	%rd5409, %rd5408, %rd5407;
	{ .reg .b32 tmp; mov.b64 {tmp, %r1075}, %rd5409; }
	ld.const.u32 	%r1076, [MU_P];
	mul.lo.s32 	%r1077, %r1076, %r1074;
	ld.const.u32 	%r1078, [P_CONST];
	mul.wide.u32 	%rd5410, %r1078, %r1077;
	and.b64  	%rd5411, %rd5170, 4294967295;
	add.s64 	%rd5412, %rd5410, %rd5411;
	shr.u64 	%rd5413, %rd5412, 32;
	ld.const.u32 	%r1079, [P_CONST+4];
	mul.wide.u32 	%rd5414, %r1079, %r1077;
	and.b64  	%rd5415, %rd5189, 4294967295;
	add.s64 	%rd5416, %rd5413, %rd5415;
	add.s64 	%rd5417, %rd5416, %rd5414;
	cvt.u32.u64 	%r1080, %rd5417;
	shr.u64 	%rd5418, %rd5417, 32;
	ld.const.u32 	%r1081, [P_CONST+8];
	mul.wide.u32 	%rd5419, %r1081, %r1077;
	and.b64  	%rd5420, %rd5221, 4294967295;
	add.s64 	%rd5421, %rd5418, %rd5420;
	add.s64 	%rd5422, %rd5421, %rd5419;
	shr.u64 	%rd5423, %rd5422, 32;
	ld.const.u32 	%r1082, [P_CONST+12];
	mul.wide.u32 	%rd5424, %r1082, %r1077;
	and.b64  	%rd5425, %rd5253, 4294967295;
	add.s64 	%rd5426, %rd5423, %rd5425;
	add.s64 	%rd5427, %rd5426, %rd5424;
	shr.u64 	%rd5428, %rd5427, 32;
	ld.const.u32 	%r1083, [P_CONST+16];
	mul.wide.u32 	%rd5429, %r1083, %r1077;
	and.b64  	%rd5430, %rd5285, 4294967295;
	add.s64 	%rd5431, %rd5428, %rd5430;
	add.s64 	%rd5432, %rd5431, %rd5429;
	shr.u64 	%rd5433, %rd5432, 32;
	ld.const.u32 	%r1084, [P_CONST+20];
	mul.wide.u32 	%rd5434, %r1084, %r1077;
	and.b64  	%rd5435, %rd5317, 4294967295;
	add.s64 	%rd5436, %rd5433, %rd5435;
	add.s64 	%rd5437, %rd5436, %rd5434;
	shr.u64 	%rd5438, %rd5437, 32;
	ld.const.u32 	%r1085, [P_CONST+24];
	mul.wide.u32 	%rd5439, %r1085, %r1077;
	and.b64  	%rd5440, %rd5349, 4294967295;
	add.s64 	%rd5441, %rd5438, %rd5440;
	add.s64 	%rd5442, %rd5441, %rd5439;
	shr.u64 	%rd5443, %rd5442, 32;
	mul.wide.u32 	%rd5444, %r1073, %r1077;
	and.b64  	%rd5445, %rd5381, 4294967295;
	add.s64 	%rd5446, %rd5443, %rd5445;
	add.s64 	%rd5447, %rd5446, %rd5444;
	shr.u64 	%rd5448, %rd5447, 32;
	and.b64  	%rd5449, %rd5385, 4294967295;
	add.s64 	%rd5450, %rd5448, %rd5449;
	shr.u64 	%rd5451, %rd5450, 32;
	and.b64  	%rd5452, %rd5389, 4294967295;
	add.s64 	%rd5453, %rd5451, %rd5452;
	shr.u64 	%rd5454, %rd5453, 32;
	and.b64  	%rd5455, %rd5393, 4294967295;
	add.s64 	%rd5456, %rd5454, %rd5455;
	shr.u64 	%rd5457, %rd5456, 32;
	and.b64  	%rd5458, %rd5397, 4294967295;
	add.s64 	%rd5459, %rd5457, %rd5458;
	shr.u64 	%rd5460, %rd5459, 32;
	and.b64  	%rd5461, %rd5401, 4294967295;
	add.s64 	%rd5462, %rd5460, %rd5461;
	shr.u64 	%rd5463, %rd5462, 32;
	and.b64  	%rd5464, %rd5405, 4294967295;
	add.s64 	%rd5465, %rd5463, %rd5464;
	shr.u64 	%rd5466, %rd5465, 32;
	and.b64  	%rd5467, %rd5409, 4294967295;
	add.s64 	%rd5468, %rd5466, %rd5467;
	{ .reg .b32 tmp; mov.b64 {tmp, %r1086}, %rd5468; }
	add.s32 	%r1087, %r1075, %r1086;
	mul.lo.s32 	%r1088, %r1076, %r1080;
	mul.wide.u32 	%rd5469, %r1078, %r1088;
	and.b64  	%rd5470, %rd5417, 4294967295;
	add.s64 	%rd5471, %rd5469, %rd5470;
	shr.u64 	%rd5472, %rd5471, 32;
	mul.wide.u32 	%rd5473, %r1079, %r1088;
	and.b64  	%rd5474, %rd5422, 4294967295;
	add.s64 	%rd5475, %rd5472, %rd5474;
	add.s64 	%rd5476, %rd5475, %rd5473;
	cvt.u32.u64 	%r1089, %rd5476;
	shr.u64 	%rd5477, %rd5476, 32;
	mul.wide.u32 	%rd5478, %r1081, %r1088;
	and.b64  	%rd5479, %rd5427, 4294967295;
	add.s64 	%rd5480, %rd5477, %rd5479;
	add.s64 	%rd5481, %rd5480, %rd5478;
	shr.u64 	%rd5482, %rd5481, 32;
	mul.wide.u32 	%rd5483, %r1082, %r1088;
	and.b64  	%rd5484, %rd5432, 4294967295;
	add.s64 	%rd5485, %rd5482, %rd5484;
	add.s64 	%rd5486, %rd5485, %rd5483;
	shr.u64 	%rd5487, %rd5486, 32;
	mul.wide.u32 	%rd5488, %r1083, %r1088;
	and.b64  	%rd5489, %rd5437, 4294967295;
	add.s64 	%rd5490, %rd5487, %rd5489;
	add.s64 	%rd5491, %rd5490, %rd5488;
	shr.u64 	%rd5492, %rd5491, 32;
	mul.wide.u32 	%rd5493, %r1084, %r1088;
	and.b64  	%rd5494, %rd5442, 4294967295;
	add.s64 	%rd5495, %rd5492, %rd5494;
	add.s64 	%rd5496, %rd5495, %rd5493;
	shr.u64 	%rd5497, %rd5496, 32;
	mul.wide.u32 	%rd5498, %r1085, %r1088;
	and.b64  	%rd5499, %rd5447, 4294967295;
	add.s64 	%rd5500, %rd5497, %rd5499;
	add.s64 	%rd5501, %rd5500, %rd5498;
	shr.u64 	%rd5502, %rd5501, 32;
	mul.wide.u32 	%rd5503, %r1073, %r1088;
	and.b64  	%rd5504, %rd5450, 4294967295;
	add.s64 	%rd5505, %rd5502, %rd5504;
	add.s64 	%rd5506, %rd5505, %rd5503;
	shr.u64 	%rd5507, %rd5506, 32;
	and.b64  	%rd5508, %rd5453, 4294967295;
	add.s64 	%rd5509, %rd5507, %rd5508;
	shr.u64 	%rd5510, %rd5509, 32;
	and.b64  	%rd5511, %rd5456, 4294967295;
	add.s64 	%rd5512, %rd5510, %rd5511;
	shr.u64 	%rd5513, %rd5512, 32;
	and.b64  	%rd5514, %rd5459, 4294967295;
	add.s64 	%rd5515, %rd5513, %rd5514;
	shr.u64 	%rd5516, %rd5515, 32;
	and.b64  	%rd5517, %rd5462, 4294967295;
	add.s64 	%rd5518, %rd5516, %rd5517;
	shr.u64 	%rd5519, %rd5518, 32;
	and.b64  	%rd5520, %rd5465, 4294967295;
	add.s64 	%rd5521, %rd5519, %rd5520;
	shr.u64 	%rd5522, %rd5521, 32;
	and.b64  	%rd5523, %rd5468, 4294967295;
	add.s64 	%rd5524, %rd5522, %rd5523;
	{ .reg .b32 tmp; mov.b64 {tmp, %r1090}, %rd5524; }
	add.s32 	%r1091, %r1087, %r1090;
	mul.lo.s32 	%r1092, %r1076, %r1089;
	mul.wide.u32 	%rd5525, %r1078, %r1092;
	and.b64  	%rd5526, %rd5476, 4294967295;
	add.s64 	%rd5527, %rd5525, %rd5526;
	shr.u64 	%rd5528, %rd5527, 32;
	mul.wide.u32 	%rd5529, %r1079, %r1092;
	and.b64  	%rd5530, %rd5481, 4294967295;
	add.s64 	%rd5531, %rd5528, %rd5530;
	add.s64 	%rd5532, %rd5531, %rd5529;
	cvt.u32.u64 	%r1093, %rd5532;
	shr.u64 	%rd5533, %rd5532, 32;
	mul.wide.u32 	%rd5534, %r1081, %r1092;
	and.b64  	%rd5535, %rd5486, 4294967295;
	add.s64 	%rd5536, %rd5533, %rd5535;
	add.s64 	%rd5537, %rd5536, %rd5534;
	shr.u64 	%rd5538, %rd5537, 32;
	mul.wide.u32 	%rd5539, %r1082, %r1092;
	and.b64  	%rd5540, %rd5491, 4294967295;
	add.s64 	%rd5541, %rd5538, %rd5540;
	add.s64 	%rd5542, %rd5541, %rd5539;
	shr.u64 	%rd5543, %rd5542, 32;
	mul.wide.u32 	%rd5544, %r1083, %r1092;
	and.b64  	%rd5545, %rd5496, 4294967295;
	add.s64 	%rd5546, %rd5543, %rd5545;
	add.s64 	%rd5547, %rd5546, %rd5544;
	shr.u64 	%rd5548, %rd5547, 32;
	mul.wide.u32 	%rd5549, %r1084, %r1092;
	and.b64  	%rd5550, %rd5501, 4294967295;
	add.s64 	%rd5551, %rd5548, %rd5550;
	add.s64 	%rd5552, %rd5551, %rd5549;
	shr.u64 	%rd5553, %rd5552, 32;
	mul.wide.u32 	%rd5554, %r1085, %r1092;
	and.b64  	%rd5555, %rd5506, 4294967295;
	add.s64 	%rd5556, %rd5553, %rd5555;
	add.s64 	%rd5557, %rd5556, %rd5554;
	shr.u64 	%rd5558, %rd5557, 32;
	mul.wide.u32 	%rd5559, %r1073, %r1092;
	and.b64  	%rd5560, %rd5509, 4294967295;
	add.s64 	%rd5561, %rd5558, %rd5560;
	add.s64 	%rd5562, %rd5561, %rd5559;
	shr.u64 	%rd5563, %rd5562, 32;
	and.b64  	%rd5564, %rd5512, 4294967295;
	add.s64 	%rd5565, %rd5563, %rd5564;
	shr.u64 	%rd5566, %rd5565, 32;
	and.b64  	%rd5567, %rd5515, 4294967295;
	add.s64 	%rd5568, %rd5566, %rd5567;
	shr.u64 	%rd5569, %rd5568, 32;
	and.b64  	%rd5570, %rd5518, 4294967295;
	add.s64 	%rd5571, %rd5569, %rd5570;
	shr.u64 	%rd5572, %rd5571, 32;
	and.b64  	%rd5573, %rd5521, 4294967295;
	add.s64 	%rd5574, %rd5572, %rd5573;
	shr.u64 	%rd5575, %rd5574, 32;
	and.b64  	%rd5576, %rd5524, 4294967295;
	add.s64 	%rd5577, %rd5575, %rd5576;
	{ .reg .b32 tmp; mov.b64 {tmp, %r1094}, %rd5577; }
	add.s32 	%r1095, %r1091, %r1094;
	mul.lo.s32 	%r1096, %r1076, %r1093;
	mul.wide.u32 	%rd5578, %r1078, %r1096;
	and.b64  	%rd5579, %rd5532, 4294967295;
	add.s64 	%rd5580, %rd5578, %rd5579;
	shr.u64 	%rd5581, %rd5580, 32;
	mul.wide.u32 	%rd5582, %r1079, %r1096;
	and.b64  	%rd5583, %rd5537, 4294967295;
	add.s64 	%rd5584, %rd5581, %rd5583;
	add.s64 	%rd5585, %rd5584, %rd5582;
	cvt.u32.u64 	%r1097, %rd5585;
	shr.u64 	%rd5586, %rd5585, 32;
	mul.wide.u32 	%rd5587, %r1081, %r1096;
	and.b64  	%rd5588, %rd5542, 4294967295;
	add.s64 	%rd5589, %rd5586, %rd5588;
	add.s64 	%rd5590, %rd5589, %rd5587;
	shr.u64 	%rd5591, %rd5590, 32;
	mul.wide.u32 	%rd5592, %r1082, %r1096;
	and.b64  	%rd5593, %rd5547, 4294967295;
	add.s64 	%rd5594, %rd5591, %rd5593;
	add.s64 	%rd5595, %rd5594, %rd5592;
	shr.u64 	%rd5596, %rd5595, 32;
	mul.wide.u32 	%rd5597, %r1083, %r1096;
	and.b64  	%rd5598, %rd5552, 4294967295;
	add.s64 	%rd5599, %rd5596, %rd5598;
	add.s64 	%rd5600, %rd5599, %rd5597;
	shr.u64 	%rd5601, %rd5600, 32;
	mul.wide.u32 	%rd5602, %r1084, %r1096;
	and.b64  	%rd5603, %rd5557, 4294967295;
	add.s64 	%rd5604, %rd5601, %rd5603;
	add.s64 	%rd5605, %rd5604, %rd5602;
	shr.u64 	%rd5606, %rd5605, 32;
	mul.wide.u32 	%rd5607, %r1085, %r1096;
	and.b64  	%rd5608, %rd5562, 4294967295;
	add.s64 	%rd5609, %rd5606, %rd5608;
	add.s64 	%rd5610, %rd5609, %rd5607;
	shr.u64 	%rd5611, %rd5610, 32;
	mul.wide.u32 	%rd5612, %r1073, %r1096;
	and.b64  	%rd5613, %rd5565, 4294967295;
	add.s64 	%rd5614, %rd5611, %rd5613;
	add.s64 	%rd5615, %rd5614, %rd5612;
	shr.u64 	%rd5616, %rd5615, 32;
	and.b64  	%rd5617, %rd5568, 4294967295;
	add.s64 	%rd5618, %rd5616, %rd5617;
	shr.u64 	%rd5619, %rd5618, 32;
	and.b64  	%rd5620, %rd5571, 4294967295;
	add.s64 	%rd5621, %rd5619, %rd5620;
	shr.u64 	%rd5622, %rd5621, 32;
	and.b64  	%rd5623, %rd5574, 4294967295;
	add.s64 	%rd5624, %rd5622, %rd5623;
	shr.u64 	%rd5625, %rd5624, 32;
	and.b64  	%rd5626, %rd5577, 4294967295;
	add.s64 	%rd5627, %rd5625, %rd5626;
	{ .reg .b32 tmp; mov.b64 {tmp, %r1098}, %rd5627; }
	add.s32 	%r1099, %r1095, %r1098;
	mul.lo.s32 	%r1100, %r1076, %r1097;
	mul.wide.u32 	%rd5628, %r1078, %r1100;
	and.b64  	%rd5629, %rd5585, 4294967295;
	add.s64 	%rd5630, %rd5628, %rd5629;
	shr.u64 	%rd5631, %rd5630, 32;
	mul.wide.u32 	%rd5632, %r1079, %r1100;
	and.b64  	%rd5633, %rd5590, 4294967295;
	add.s64 	%rd5634, %rd5631, %rd5633;
	add.s64 	%rd5635, %rd5634, %rd5632;
	cvt.u32.u64 	%r1101, %rd5635;
	shr.u64 	%rd5636, %rd5635, 32;
	mul.wide.u32 	%rd5637, %r1081, %r1100;
	and.b64  	%rd5638, %rd5595, 4294967295;
	add.s64 	%rd5639, %rd5636, %rd5638;
	add.s64 	%rd5640, %rd5639, %rd5637;
	shr.u64 	%rd5641, %rd5640, 32;
	mul.wide.u32 	%rd5642, %r1082, %r1100;
	and.b64  	%rd5643, %rd5600, 4294967295;
	add.s64 	%rd5644, %rd5641, %rd5643;
	add.s64 	%rd5645, %rd5644, %rd5642;
	shr.u64 	%rd5646, %rd5645, 32;
	mul.wide.u32 	%rd5647, %r1083, %r1100;
	and.b64  	%rd5648, %rd5605, 4294967295;
	add.s64 	%rd5649, %rd5646, %rd5648;
	add.s64 	%rd5650, %rd5649, %rd5647;
	shr.u64 	%rd5651, %rd5650, 32;
	mul.wide.u32 	%rd5652, %r1084, %r1100;
	and.b64  	%rd5653, %rd5610, 4294967295;
	add.s64 	%rd5654, %rd5651, %rd5653;
	add.s64 	%rd5655, %rd5654, %rd5652;
	shr.u64 	%rd5656, %rd5655, 32;
	mul.wide.u32 	%rd5657, %r1085, %r1100;
	and.b64  	%rd5658, %rd5615, 4294967295;
	add.s64 	%rd5659, %rd5656, %rd5658;
	add.s64 	%rd5660, %rd5659, %rd5657;
	shr.u64 	%rd5661, %rd5660, 32;
	mul.wide.u32 	%rd5662, %r1073, %r1100;
	and.b64  	%rd5663, %rd5618, 4294967295;
	add.s64 	%rd5664, %rd5661, %rd5663;
	add.s64 	%rd5665, %rd5664, %rd5662;
	shr.u64 	%rd5666, %rd5665, 32;
	and.b64  	%rd5667, %rd5621, 4294967295;
	add.s64 	%rd5668, %rd5666, %rd5667;
	shr.u64 	%rd5669, %rd5668, 32;
	and.b64  	%rd5670, %rd5624, 4294967295;
	add.s64 	%rd5671, %rd5669, %rd5670;
	shr.u64 	%rd5672, %rd5671, 32;
	and.b64  	%rd5673, %rd5627, 4294967295;
	add.s64 	%rd5674, %rd5672, %rd5673;
	{ .reg .b32 tmp; mov.b64 {tmp, %r1102}, %rd5674; }
	add.s32 	%r1103, %r1099, %r1102;
	mul.lo.s32 	%r1104, %r1076, %r1101;
	mul.wide.u32 	%rd5675, %r1078, %r1104;
	and.b64  	%rd5676, %rd5635, 4294967295;
	add.s64 	%rd5677, %rd5675, %rd5676;
	shr.u64 	%rd5678, %rd5677, 32;
	mul.wide.u32 	%rd5679, %r1079, %r1104;
	and.b64  	%rd5680, %rd5640, 4294967295;
	add.s64 	%rd5681, %rd5678, %rd5680;
	add.s64 	%rd5682, %rd5681, %rd5679;
	cvt.u32.u64 	%r1105, %rd5682;
	shr.u64 	%rd5683, %rd5682, 32;
	mul.wide.u32 	%rd5684, %r1081, %r1104;
	and.b64  	%rd5685, %rd5645, 4294967295;
	add.s64 	%rd5686, %rd5683, %rd5685;
	add.s64 	%rd5687, %rd5686, %rd5684;
	shr.u64 	%rd5688, %rd5687, 32;
	mul.wide.u32 	%rd5689, %r1082, %r1104;
	and.b64  	%rd5690, %rd5650, 4294967295;
	add.s64 	%rd5691, %rd5688, %rd5690;
	add.s64 	%rd5692, %rd5691, %rd5689;
	shr.u64 	%rd5693, %rd5692, 32;
	mul.wide.u32 	%rd5694, %r1083, %r1104;
	and.b64  	%rd5695, %rd5655, 4294967295;
	add.s64 	%rd5696, %rd5693, %rd5695;
	add.s64 	%rd5697, %rd5696, %rd5694;
	shr.u64 	%rd5698, %rd5697, 32;
	mul.wide.u32 	%rd5699, %r1084, %r1104;
	and.b64  	%rd5700, %rd5660, 4294967295;
	add.s64 	%rd5701, %rd5698, %rd5700;
	add.s64 	%rd5702, %rd5701, %rd5699;
	shr.u64 	%rd5703, %rd5702, 32;
	mul.wide.u32 	%rd5704, %r1085, %r1104;
	and.b64  	%rd5705, %rd5665, 4294967295;
	add.s64 	%rd5706, %rd5703, %rd5705;
	add.s64 	%rd5707, %rd5706, %rd5704;
	shr.u64 	%rd5708, %rd5707, 32;
	mul.wide.u32 	%rd5709, %r1073, %r1104;
	and.b64  	%rd5710, %rd5668, 4294967295;
	add.s64 	%rd5711, %rd5708, %rd5710;
	add.s64 	%rd5712, %rd5711, %rd5709;
	shr.u64 	%rd5713, %rd5712, 32;
	and.b64  	%rd5714, %rd5671, 4294967295;
	add.s64 	%rd5715, %rd5713, %rd5714;
	shr.u64 	%rd5716, %rd5715, 32;
	and.b64  	%rd5717, %rd5674, 4294967295;
	add.s64 	%rd5718, %rd5716, %rd5717;
	{ .reg .b32 tmp; mov.b64 {tmp, %r1106}, %rd5718; }
	add.s32 	%r1107, %r1103, %r1106;
	mul.lo.s32 	%r1108, %r1076, %r1105;
	mul.wide.u32 	%rd5719, %r1078, %r1108;
	and.b64  	%rd5720, %rd5682, 4294967295;
	add.s64 	%rd5721, %rd5719, %rd5720;
	shr.u64 	%rd5722, %rd5721, 32;
	mul.wide.u32 	%rd5723, %r1079, %r1108;
	and.b64  	%rd5724, %rd5687, 4294967295;
	add.s64 	%rd5725, %rd5722, %rd5724;
	add.s64 	%rd5726, %rd5725, %rd5723;
	cvt.u32.u64 	%r1109, %rd5726;
	shr.u64 	%rd5727, %rd5726, 32;
	mul.wide.u32 	%rd5728, %r1081, %r1108;
	and.b64  	%rd5729, %rd5692, 4294967295;
	add.s64 	%rd5730, %rd5727, %rd5729;
	add.s64 	%rd5731, %rd5730, %rd5728;
	shr.u64 	%rd5732, %rd5731, 32;
	mul.wide.u32 	%rd5733, %r1082, %r1108;
	and.b64  	%rd5734, %rd5697, 4294967295;
	add.s64 	%rd5735, %rd5732, %rd5734;
	add.s64 	%rd5736, %rd5735, %rd5733;
	shr.u64 	%rd5737, %rd5736, 32;
	mul.wide.u32 	%rd5738, %r1083, %r1108;
	and.b64  	%rd5739, %rd5702, 4294967295;
	add.s64 	%rd5740, %rd5737, %rd5739;
	add.s64 	%rd5741, %rd5740, %rd5738;
	shr.u64 	%rd5742, %rd5741, 32;
	mul.wide.u32 	%rd5743, %r1084, %r1108;
	and.b64  	%rd5744, %rd5707, 4294967295;
	add.s64 	%rd5745, %rd5742, %rd5744;
	add.s64 	%rd5746, %rd5745, %rd5743;
	shr.u64 	%rd5747, %rd5746, 32;
	mul.wide.u32 	%rd5748, %r1085, %r1108;
	and.b64  	%rd5749, %rd5712, 4294967295;
	add.s64 	%rd5750, %rd5747, %rd5749;
	add.s64 	%rd5751, %rd5750, %rd5748;
	shr.u64 	%rd5752, %rd5751, 32;
	mul.wide.u32 	%rd5753, %r1073, %r1108;
	and.b64  	%rd5754, %rd5715, 4294967295;
	add.s64 	%rd5755, %rd5752, %rd5754;
	add.s64 	%rd5756, %rd5755, %rd5753;
	shr.u64 	%rd5757, %rd5756, 32;
	and.b64  	%rd5758, %rd5718, 4294967295;
	add.s64 	%rd5759, %rd5757, %rd5758;
	{ .reg .b32 tmp; mov.b64 {tmp, %r1110}, %rd5759; }
	add.s32 	%r1111, %r1107, %r1110;
	mul.lo.s32 	%r1112, %r1076, %r1109;
	mul.wide.u32 	%rd5760, %r1078, %r1112;
	and.b64  	%rd5761, %rd5726, 4294967295;
	add.s64 	%rd5762, %rd5760, %rd5761;
	shr.u64 	%rd5763, %rd5762, 32;
	mul.wide.u32 	%rd5764, %r1079, %r1112;
	and.b64  	%rd5765, %rd5731, 4294967295;
	add.s64 	%rd5766, %rd5763, %rd5765;
	add.s64 	%rd20411, %rd5766, %rd5764;
	shr.u64 	%rd5767, %rd20411, 32;
	mul.wide.u32 	%rd5768, %r1081, %r1112;
	and.b64  	%rd5769, %rd5736, 4294967295;
	add.s64 	%rd5770, %rd5767, %rd5769;
	add.s64 	%rd20410, %rd5770, %rd5768;
	shr.u64 	%rd5771, %rd20410, 32;
	mul.wide.u32 	%rd5772, %r1082, %r1112;
	and.b64  	%rd5773, %rd5741, 4294967295;
	add.s64 	%rd5774, %rd5771, %rd5773;
	add.s64 	%rd20409, %rd5774, %rd5772;
	shr.u64 	%rd5775, %rd20409, 32;
	mul.wide.u32 	%rd5776, %r1083, %r1112;
	and.b64  	%rd5777, %rd5746, 4294967295;
	add.s64 	%rd5778, %rd5775, %rd5777;
	add.s64 	%rd20408, %rd5778, %rd5776;
	shr.u64 	%rd5779, %rd20408, 32;
	mul.wide.u32 	%rd5780, %r1084, %r1112;
	and.b64  	%rd5781, %rd5751, 4294967295;
	add.s64 	%rd5782, %rd5779, %rd5781;
	add.s64 	%rd20407, %rd5782, %rd5780;
	shr.u64 	%rd5783, %rd20407, 32;
	mul.wide.u32 	%rd5784, %r1085, %r1112;
	and.b64  	%rd5785, %rd5756, 4294967295;
	add.s64 	%rd5786, %rd5783, %rd5785;
	add.s64 	%rd20406, %rd5786, %rd5784;
	shr.u64 	%rd5787, %rd20406, 32;
	mul.wide.u32 	%rd5788, %r1073, %r1112;
	and.b64  	%rd5789, %rd5759, 4294967295;
	add.s64 	%rd5790, %rd5787, %rd5789;
	add.s64 	%rd20405, %rd5790, %rd5788;
	{ .reg .b32 tmp; mov.b64 {tmp, %r1113}, %rd20405; }
	add.s32 	%r3135, %r1111, %r1113;
	setp.gt.u32 	%p103, %r3135, %r1073;
	@%p103 bra 	$L__BB2_113;
	ld.const.u32 	%r1114, [P_CONST+28];
	setp.lt.u32 	%p104, %r3135, %r1114;
	@%p104 bra 	$L__BB2_114;
	ld.const.u32 	%r1115, [P_CONST+24];
	cvt.u32.u64 	%r1116, %rd20405;
	setp.lt.u32 	%p105, %r1115, %r1116;
	@%p105 bra 	$L__BB2_113;
	ld.const.u32 	%r1117, [P_CONST+24];
	cvt.u32.u64 	%r1118, %rd20405;
	setp.gt.u32 	%p106, %r1117, %r1118;
	@%p106 bra 	$L__BB2_114;
	ld.const.u32 	%r1119, [P_CONST+20];
	cvt.u32.u64 	%r1120, %rd20406;
	setp.lt.u32 	%p107, %r1119, %r1120;
	@%p107 bra 	$L__BB2_113;
	ld.const.u32 	%r1121, [P_CONST+20];
	cvt.u32.u64 	%r1122, %rd20406;
	setp.gt.u32 	%p108, %r1121, %r1122;
	@%p108 bra 	$L__BB2_114;
	ld.const.u32 	%r1123, [P_CONST+16];
	cvt.u32.u64 	%r1124, %rd20407;
	setp.lt.u32 	%p109, %r1123, %r1124;
	@%p109 bra 	$L__BB2_113;
	ld.const.u32 	%r1125, [P_CONST+16];
	cvt.u32.u64 	%r1126, %rd20407;
	setp.gt.u32 	%p110, %r1125, %r1126;
	@%p110 bra 	$L__BB2_114;
	ld.const.u32 	%r1127, [P_CONST+12];
	cvt.u32.u64 	%r1128, %rd20408;
	setp.lt.u32 	%p111, %r1127, %r1128;
	@%p111 bra 	$L__BB2_113;
	ld.const.u32 	%r1129, [P_CONST+12];
	cvt.u32.u64 	%r1130, %rd20408;
	setp.gt.u32 	%p112, %r1129, %r1130;
	@%p112 bra 	$L__BB2_114;
	ld.const.u32 	%r1131, [P_CONST+8];
	cvt.u32.u64 	%r1132, %rd20409;
	setp.lt.u32 	%p113, %r1131, %r1132;
	@%p113 bra 	$L__BB2_113;
	ld.const.u32 	%r1133, [P_CONST+8];
	cvt.u32.u64 	%r1134, %rd20409;
	setp.gt.u32 	%p114, %r1133, %r1134;
	@%p114 bra 	$L__BB2_114;
	ld.const.u32 	%r1135, [P_CONST+4];
	cvt.u32.u64 	%r1136, %rd20410;
	setp.lt.u32 	%p115, %r1135, %r1136;
	@%p115 bra 	$L__BB2_113;
	ld.const.u32 	%r1137, [P_CONST+4];
	ld.const.u32 	%r1138, [P_CONST];
	cvt.u32.u64 	%r1140, %rd20410;
	setp.gt.u32 	%p116, %r1137, %r1140;
	cvt.u32.u64 	%r1141, %rd20411;
	setp.gt.u32 	%p117, %r1138, %r1141;
	or.pred  	%p118, %p116, %p117;
	@%p118 bra 	$L__BB2_114;
$L__BB2_113:
	ld.const.u32 	%r1142, [P_CONST+28];
	and.b64  	%rd5791, %rd20411, 4294967295;
	ld.const.u32 	%rd5792, [P_CONST];
	sub.s64 	%rd20411, %rd5791, %rd5792;
	shr.u64 	%rd5793, %rd20411, 63;
	and.b64  	%rd5794, %rd20410, 4294967295;
	ld.const.u32 	%rd5795, [P_CONST+4];
	add.s64 	%rd5796, %rd5793, %rd5795;
	sub.s64 	%rd20410, %rd5794, %rd5796;
	shr.u64 	%rd5797, %rd20410, 63;
	and.b64  	%rd5798, %rd20409, 4294967295;
	ld.const.u32 	%rd5799, [P_CONST+8];
	add.s64 	%rd5800, %rd5797, %rd5799;
	sub.s64 	%rd20409, %rd5798, %rd5800;
	shr.u64 	%rd5801, %rd20409, 63;
	and.b64  	%rd5802, %rd20408, 4294967295;
	ld.const.u32 	%rd5803, [P_CONST+12];
	add.s64 	%rd5804, %rd5801, %rd5803;
	sub.s64 	%rd20408, %rd5802, %rd5804;
	shr.u64 	%rd5805, %rd20408, 63;
	and.b64  	%rd5806, %rd20407, 4294967295;
	ld.const.u32 	%rd5807, [P_CONST+16];
	add.s64 	%rd5808, %rd5805, %rd5807;
	sub.s64 	%rd20407, %rd5806, %rd5808;
	shr.u64 	%rd5809, %rd20407, 63;
	and.b64  	%rd5810, %rd20406, 4294967295;
	ld.const.u32 	%rd5811, [P_CONST+20];
	add.s64 	%rd5812, %rd5809, %rd5811;
	sub.s64 	%rd20406, %rd5810, %rd5812;
	shr.u64 	%rd5813, %rd20406, 63;
	and.b64  	%rd5814, %rd20405, 4294967295;
	ld.const.u32 	%rd5815, [P_CONST+24];
	add.s64 	%rd5816, %rd5813, %rd5815;
	sub.s64 	%rd20405, %rd5814, %rd5816;
	shr.u64 	%rd5817, %rd20405, 63;
	cvt.u32.u64 	%r1143, %rd5817;
	add.s32 	%r1144, %r1142, %r1143;
	sub.s32 	%r3135, %r3135, %r1144;
$L__BB2_114:
	ld.const.u32 	%r1145, [P_CONST+28];
	cvt.u64.u32 	%rd5818, %r3120;
	and.b64  	%rd5819, %rd20411, 4294967295;
	mul.lo.s64 	%rd5820, %rd5819, %rd5818;
	cvt.u32.u64 	%r1146, %rd5820;
	shr.u64 	%rd5821, %rd5820, 32;
	and.b64  	%rd5822, %rd20410, 4294967295;
	mad.lo.s64 	%rd5823, %rd5822, %rd5818, %rd5821;
	shr.u64 	%rd5824, %rd5823, 32;
	and.b64  	%rd5825, %rd20409, 4294967295;
	mad.lo.s64 	%rd5826, %rd5825, %rd5818, %rd5824;
	shr.u64 	%rd5827, %rd5826, 32;
	and.b64  	%rd5828, %rd20408, 4294967295;
	mad.lo.s64 	%rd5829, %rd5828, %rd5818, %rd5827;
	shr.u64 	%rd5830, %rd5829, 32;
	and.b64  	%rd5831, %rd20407, 4294967295;
	mad.lo.s64 	%rd5832, %rd5831, %rd5818, %rd5830;
	shr.u64 	%rd5833, %rd5832, 32;
	and.b64  	%rd5834, %rd20406, 4294967295;
	mad.lo.s64 	%rd5835, %rd5834, %rd5818, %rd5833;
	shr.u64 	%rd5836, %rd5835, 32;
	and.b64  	%rd5837, %rd20405, 4294967295;
	mad.lo.s64 	%rd5838, %rd5837, %rd5818, %rd5836;
	shr.u64 	%rd5839, %rd5838, 32;
	mul.wide.u32 	%rd5840, %r3135, %r3120;
	add.s64 	%rd5841, %rd5839, %rd5840;
	shr.u64 	%rd5842, %rd5841, 32;
	cvt.u64.u32 	%rd5843, %r3119;
	and.b64  	%rd5844, %rd5823, 4294967295;
	mad.lo.s64 	%rd5845, %rd5819, %rd5843, %rd5844;
	shr.u64 	%rd5846, %rd5845, 32;
	and.b64  	%rd5847, %rd5826, 4294967295;
	add.s64 	%rd5848, %rd5846, %rd5847;
	mad.lo.s64 	%rd5849, %rd5822, %rd5843, %rd5848;
	shr.u64 	%rd5850, %rd5849, 32;
	and.b64  	%rd5851, %rd5829, 4294967295;
	add.s64 	%rd5852, %rd5850, %rd5851;
	mad.lo.s64 	%rd5853, %rd5825, %rd5843, %rd5852;
	shr.u64 	%rd5854, %rd5853, 32;
	and.b64  	%rd5855, %rd5832, 4294967295;
	add.s64 	%rd5856, %rd5854, %rd5855;
	mad.lo.s64 	%rd5857, %rd5828, %rd5843, %rd5856;
	shr.u64 	%rd5858, %rd5857, 32;
	and.b64  	%rd5859, %rd5835, 4294967295;
	add.s64 	%rd5860, %rd5858, %rd5859;
	mad.lo.s64 	%rd5861, %rd5831, %rd5843, %rd5860;
	shr.u64 	%rd5862, %rd5861, 32;
	and.b64  	%rd5863, %rd5838, 4294967295;
	add.s64 	%rd5864, %rd5862, %rd5863;
	mad.lo.s64 	%rd5865, %rd5834, %rd5843, %rd5864;
	shr.u64 	%rd5866, %rd5865, 32;
	and.b64  	%rd5867, %rd5841, 4294967295;
	add.s64 	%rd5868, %rd5866, %rd5867;
	mad.lo.s64 	%rd5869, %rd5837, %rd5843, %rd5868;
	shr.u64 	%rd5870, %rd5869, 32;
	mul.wide.u32 	%rd5871, %r3135, %r3119;
	add.s64 	%rd5872, %rd5870, %rd5842;
	add.s64 	%rd5873, %rd5872, %rd5871;
	shr.u64 	%rd5874, %rd5873, 32;
	cvt.u64.u32 	%rd5875, %r3118;
	and.b64  	%rd5876, %rd5849, 4294967295;
	mad.lo.s64 	%rd5877, %rd5819, %rd5875, %rd5876;
	shr.u64 	%rd5878, %rd5877, 32;
	and.b64  	%rd5879, %rd5853, 4294967295;
	add.s64 	%rd5880, %rd5878, %rd5879;
	mad.lo.s64 	%rd5881, %rd5822, %rd5875, %rd5880;
	shr.u64 	%rd5882, %rd5881, 32;
	and.b64  	%rd5883, %rd5857, 4294967295;
	add.s64 	%rd5884, %rd5882, %rd5883;
	mad.lo.s64 	%rd5885, %rd5825, %rd5875, %rd5884;
	shr.u64 	%rd5886, %rd5885, 32;
	and.b64  	%rd5887, %rd5861, 4294967295;
	add.s64 	%rd5888, %rd5886, %rd5887;
	mad.lo.s64 	%rd5889, %rd5828, %rd5875, %rd5888;
	shr.u64 	%rd5890, %rd5889, 32;
	and.b64  	%rd5891, %rd5865, 4294967295;
	add.s64 	%rd5892, %rd5890, %rd5891;
	mad.lo.s64 	%rd5893, %rd5831, %rd5875, %rd5892;
	shr.u64 	%rd5894, %rd5893, 32;
	and.b64  	%rd5895, %rd5869, 4294967295;
	add.s64 	%rd5896, %rd5894, %rd5895;
	mad.lo.s64 	%rd5897, %rd5834, %rd5875, %rd5896;
	shr.u64 	%rd5898, %rd5897, 32;
	and.b64  	%rd5899, %rd5873, 4294967295;
	add.s64 	%rd5900, %rd5898, %rd5899;
	mad.lo.s64 	%rd5901, %rd5837, %rd5875, %rd5900;
	shr.u64 	%rd5902, %rd5901, 32;
	mul.wide.u32 	%rd5903, %r3135, %r3118;
	add.s64 	%rd5904, %rd5902, %rd5874;
	add.s64 	%rd5905, %rd5904, %rd5903;
	shr.u64 	%rd5906, %rd5905, 32;
	cvt.u64.u32 	%rd5907, %r3117;
	and.b64  	%rd5908, %rd5881, 4294967295;
	mad.lo.s64 	%rd5909, %rd5819, %rd5907, %rd5908;
	shr.u64 	%rd5910, %rd5909, 32;
	and.b64  	%rd5911, %rd5885, 4294967295;
	add.s64 	%rd5912, %rd5910, %rd5911;
	mad.lo.s64 	%rd5913, %rd5822, %rd5907, %rd5912;
	shr.u64 	%rd5914, %rd5913, 32;
	and.b64  	%rd5915, %rd5889, 4294967295;
	add.s64 	%rd5916, %rd5914, %rd5915;
	mad.lo.s64 	%rd5917, %rd5825, %rd5907, %rd5916;
	shr.u64 	%rd5918, %rd5917, 32;
	and.b64  	%rd5919, %rd5893, 4294967295;
	add.s64 	%rd5920, %rd5918, %rd5919;
	mad.lo.s64 	%rd5921, %rd5828, %rd5907, %rd5920;
	shr.u64 	%rd5922, %rd5921, 32;
	and.b64  	%rd5923, %rd5897, 4294967295;
	add.s64 	%rd5924, %rd5922, %rd5923;
	mad.lo.s64 	%rd5925, %rd5831, %rd5907, %rd5924;
	shr.u64 	%rd5926, %rd5925, 32;
	and.b64  	%rd5927, %rd5901, 4294967295;
	add.s64 	%rd5928, %rd5926, %rd5927;
	mad.lo.s64 	%rd5929, %rd5834, %rd5907, %rd5928;
	shr.u64 	%rd5930, %rd5929, 32;
	and.b64  	%rd5931, %rd5905, 4294967295;
	add.s64 	%rd5932, %rd5930, %rd5931;
	mad.lo.s64 	%rd5933, %rd5837, %rd5907, %rd5932;
	shr.u64 	%rd5934, %rd5933, 32;
	mul.wide.u32 	%rd5935, %r3135, %r3117;
	add.s64 	%rd5936, %rd5934, %rd5906;
	add.s64 	%rd5937, %rd5936, %rd5935;
	shr.u64 	%rd5938, %rd5937, 32;
	cvt.u64.u32 	%rd5939, %r3116;
	and.b64  	%rd5940, %rd5913, 4294967295;
	mad.lo.s64 	%rd5941, %rd5819, %rd5939, %rd5940;
	shr.u64 	%rd5942, %rd5941, 32;
	and.b64  	%rd5943, %rd5917, 4294967295;
	add.s64 	%rd5944, %rd5942, %rd5943;
	mad.lo.s64 	%rd5945, %rd5822, %rd5939, %rd5944;
	shr.u64 	%rd5946, %rd5945, 32;
	and.b64  	%rd5947, %rd5921, 4294967295;
	add.s64 	%rd5948, %rd5946, %rd5947;
	mad.lo.s64 	%rd5949, %rd5825, %rd5939, %rd5948;
	shr.u64 	%rd5950, %rd5949, 32;
	and.b64  	%rd5951, %rd5925, 4294967295;
	add.s64 	%rd5952, %rd5950, %rd5951;
	mad.lo.s64 	%rd5953, %rd5828, %rd5939, %rd5952;
	shr.u64 	%rd5954, %rd5953, 32;
	and.b64  	%rd5955, %rd5929, 4294967295;
	add.s64 	%rd5956, %rd5954, %rd5955;
	mad.lo.s64 	%rd5957, %rd5831, %rd5939, %rd5956;
	shr.u64 	%rd5958, %rd5957, 32;
	and.b64  	%rd5959, %rd5933, 4294967295;
	add.s64 	%rd5960, %rd5958, %rd5959;
	mad.lo.s64 	%rd5961, %rd5834, %rd5939, %rd5960;
	shr.u64 	%rd5962, %rd5961, 32;
	and.b64  	%rd5963, %rd5937, 4294967295;
	add.s64 	%rd5964, %rd5962, %rd5963;
	mad.lo.s64 	%rd5965, %rd5837, %rd5939, %rd5964;
	shr.u64 	%rd5966, %rd5965, 32;
	mul.wide.u32 	%rd5967, %r3135, %r3116;
	add.s64 	%rd5968, %rd5966, %rd5938;
	add.s64 	%rd5969, %rd5968, %rd5967;
	shr.u64 	%rd5970, %rd5969, 32;
	cvt.u64.u32 	%rd5971, %r3115;
	and.b64  	%rd5972, %rd5945, 4294967295;
	mad.lo.s64 	%rd5973, %rd5819, %rd5971, %rd5972;
	shr.u64 	%rd5974, %rd5973, 32;
	and.b64  	%rd5975, %rd5949, 4294967295;
	add.s64 	%rd5976, %rd5974, %rd5975;
	mad.lo.s64 	%rd5977, %rd5822, %rd5971, %rd5976;
	shr.u64 	%rd5978, %rd5977, 32;
	and.b64  	%rd5979, %rd5953, 4294967295;
	add.s64 	%rd5980, %rd5978, %rd5979;
	mad.lo.s64 	%rd5981, %rd5825, %rd5971, %rd5980;
	shr.u64 	%rd5982, %rd5981, 32;
	and.b64  	%rd5983, %rd5957, 4294967295;
	add.s64 	%rd5984, %rd5982, %rd5983;
	mad.lo.s64 	%rd5985, %rd5828, %rd5971, %rd5984;
	shr.u64 	%rd5986, %rd5985, 32;
	and.b64  	%rd5987, %rd5961, 4294967295;
	add.s64 	%rd5988, %rd5986, %rd5987;
	mad.lo.s64 	%rd5989, %rd5831, %rd5971, %rd5988;
	shr.u64 	%rd5990, %rd5989, 32;
	and.b64  	%rd5991, %rd5965, 4294967295;
	add.s64 	%rd5992, %rd5990, %rd5991;
	mad.lo.s64 	%rd5993, %rd5834, %rd5971, %rd5992;
	shr.u64 	%rd5994, %rd5993, 32;
	and.b64  	%rd5995, %rd5969, 4294967295;
	add.s64 	%rd5996, %rd5994, %rd5995;
	mad.lo.s64 	%rd5997, %rd5837, %rd5971, %rd5996;
	shr.u64 	%rd5998, %rd5997, 32;
	mul.wide.u32 	%rd5999, %r3135, %r3115;
	add.s64 	%rd6000, %rd5998, %rd5970;
	add.s64 	%rd6001, %rd6000, %rd5999;
	shr.u64 	%rd6002, %rd6001, 32;
	cvt.u64.u32 	%rd6003, %r3114;
	and.b64  	%rd6004, %rd5977, 4294967295;
	mad.lo.s64 	%rd6005, %rd5819, %rd6003, %rd6004;
	shr.u64 	%rd6006, %rd6005, 32;
	and.b64  	%rd6007, %rd5981, 4294967295;
	add.s64 	%rd6008, %rd6006, %rd6007;
	mad.lo.s64 	%rd6009, %rd5822, %rd6003, %rd6008;
	shr.u64 	%rd6010, %rd6009, 32;
	and.b64  	%rd6011, %rd5985, 4294967295;
	add.s64 	%rd6012, %rd6010, %rd6011;
	mad.lo.s64 	%rd6013, %rd5825, %rd6003, %rd6012;
	shr.u64 	%rd6014, %rd6013, 32;
	and.b64  	%rd6015, %rd5989, 4294967295;
	add.s64 	%rd6016, %rd6014, %rd6015;
	mad.lo.s64 	%rd6017, %rd5828, %rd6003, %rd6016;
	shr.u64 	%rd6018, %rd6017, 32;
	and.b64  	%rd6019, %rd5993, 4294967295;
	add.s64 	%rd6020, %rd6018, %rd6019;
	mad.lo.s64 	%rd6021, %rd5831, %rd6003, %rd6020;
	shr.u64 	%rd6022, %rd6021, 32;
	and.b64  	%rd6023, %rd5997, 4294967295;
	add.s64 	%rd6024, %rd6022, %rd6023;
	mad.lo.s64 	%rd6025, %rd5834, %rd6003, %rd6024;
	shr.u64 	%rd6026, %rd6025, 32;
	and.b64  	%rd6027, %rd6001, 4294967295;
	add.s64 	%rd6028, %rd6026, %rd6027;
	mad.lo.s64 	%rd6029, %rd5837, %rd6003, %rd6028;
	shr.u64 	%rd6030, %rd6029, 32;
	mul.wide.u32 	%rd6031, %r3135, %r3114;
	add.s64 	%rd6032, %rd6030, %rd6002;
	add.s64 	%rd6033, %rd6032, %rd6031;
	shr.u64 	%rd6034, %rd6033, 32;
	cvt.u64.u32 	%rd6035, %r3113;
	and.b64  	%rd6036, %rd6009, 4294967295;
	mad.lo.s64 	%rd6037, %rd5819, %rd6035, %rd6036;
	shr.u64 	%rd6038, %rd6037, 32;
	and.b64  	%rd6039, %rd6013, 4294967295;
	add.s64 	%rd6040, %rd6038, %rd6039;
	mad.lo.s64 	%rd6041, %rd5822, %rd6035, %rd6040;
	shr.u64 	%rd6042, %rd6041, 32;
	and.b64  	%rd6043, %rd6017, 4294967295;
	add.s64 	%rd6044, %rd6042, %rd6043;
	mad.lo.s64 	%rd6045, %rd5825, %rd6035, %rd6044;
	shr.u64 	%rd6046, %rd6045, 32;
	and.b64  	%rd6047, %rd6021, 4294967295;
	add.s64 	%rd6048, %rd6046, %rd6047;
	mad.lo.s64 	%rd6049, %rd5828, %rd6035, %rd6048;
	shr.u64 	%rd6050, %rd6049, 32;
	and.b64  	%rd6051, %rd6025, 4294967295;
	add.s64 	%rd6052, %rd6050, %rd6051;
	mad.lo.s64 	%rd6053, %rd5831, %rd6035, %rd6052;
	shr.u64 	%rd6054, %rd6053, 32;
	and.b64  	%rd6055, %rd6029, 4294967295;
	add.s64 	%rd6056, %rd6054, %rd6055;
	mad.lo.s64 	%rd6057, %rd5834, %rd6035, %rd6056;
	shr.u64 	%rd6058, %rd6057, 32;
	and.b64  	%rd6059, %rd6033, 4294967295;
	add.s64 	%rd6060, %rd6058, %rd6059;
	mad.lo.s64 	%rd6061, %rd5837, %rd6035, %rd6060;
	shr.u64 	%rd6062, %rd6061, 32;
	mul.wide.u32 	%rd6063, %r3135, %r3113;
	add.s64 	%rd6064, %rd6062, %rd6034;
	add.s64 	%rd6065, %rd6064, %rd6063;
	{ .reg .b32 tmp; mov.b64 {tmp, %r1147}, %rd6065; }
	ld.const.u32 	%r1148, [MU_P];
	mul.lo.s32 	%r1149, %r1148, %r1146;
	ld.const.u32 	%r1150, [P_CONST];
	mul.wide.u32 	%rd6066, %r1150, %r1149;
	and.b64  	%rd6067, %rd5820, 4294967295;
	add.s64 	%rd6068, %rd6066, %rd6067;
	shr.u64 	%rd6069, %rd6068, 32;
	ld.const.u32 	%r1151, [P_CONST+4];
	mul.wide.u32 	%rd6070, %r1151, %r1149;
	and.b64  	%rd6071, %rd5845, 4294967295;
	add.s64 	%rd6072, %rd6069, %rd6071;
	add.s64 	%rd6073, %rd6072, %rd6070;
	cvt.u32.u64 	%r1152, %rd6073;
	shr.u64 	%rd6074, %rd6073, 32;
	ld.const.u32 	%r1153, [P_CONST+8];
	mul.wide.u32 	%rd6075, %r1153, %r1149;
	and.b64  	%rd6076, %rd5877, 4294967295;
	add.s64 	%rd6077, %rd6074, %rd6076;
	add.s64 	%rd6078, %rd6077, %rd6075;
	shr.u64 	%rd6079, %rd6078, 32;
	ld.const.u32 	%r1154, [P_CONST+12];
	mul.wide.u32 	%rd6080, %r1154, %r1149;
	and.b64  	%rd6081, %rd5909, 4294967295;
	add.s64 	%rd6082, %rd6079, %rd6081;
	add.s64 	%rd6083, %rd6082, %rd6080;
	shr.u64 	%rd6084, %rd6083, 32;
	ld.const.u32 	%r1155, [P_CONST+16];
	mul.wide.u32 	%rd6085, %r1155, %r1149;
	and.b64  	%rd6086, %rd5941, 4294967295;
	add.s64 	%rd6087, %rd6084, %rd6086;
	add.s64 	%rd6088, %rd6087, %rd6085;
	shr.u64 	%rd6089, %rd6088, 32;
	ld.const.u32 	%r1156, [P_CONST+20];
	mul.wide.u32 	%rd6090, %r1156, %r1149;
	and.b64  	%rd6091, %rd5973, 4294967295;
	add.s64 	%rd6092, %rd6089, %rd6091;
	add.s64 	%rd6093, %rd6092, %rd6090;
	shr.u64 	%rd6094, %rd6093, 32;
	ld.const.u32 	%r1157, [P_CONST+24];
	mul.wide.u32 	%rd6095, %r1157, %r1149;
	and.b64  	%rd6096, %rd6005, 4294967295;
	add.s64 	%rd6097, %rd6094, %rd6096;
	add.s64 	%rd6098, %rd6097, %rd6095;
	shr.u64 	%rd6099, %rd6098, 32;
	mul.wide.u32 	%rd6100, %r1145, %r1149;
	and.b64  	%rd6101, %rd6037, 4294967295;
	add.s64 	%rd6102, %rd6099, %rd6101;
	add.s64 	%rd6103, %rd6102, %rd6100;
	shr.u64 	%rd6104, %rd6103, 32;
	and.b64  	%rd6105, %rd6041, 4294967295;
	add.s64 	%rd6106, %rd6104, %rd6105;
	shr.u64 	%rd6107, %rd6106, 32;
	and.b64  	%rd6108, %rd6045, 4294967295;
	add.s64 	%rd6109, %rd6107, %rd6108;
	shr.u64 	%rd6110, %rd6109, 32;
	and.b64  	%rd6111, %rd6049, 4294967295;
	add.s64 	%rd6112, %rd6110, %rd6111;
	shr.u64 	%rd6113, %rd6112, 32;
	and.b64  	%rd6114, %rd6053, 4294967295;
	add.s64 	%rd6115, %rd6113, %rd6114;
	shr.u64 	%rd6116, %rd6115, 32;
	and.b64  	%rd6117, %rd6057, 4294967295;
	add.s64 	%rd6118, %rd6116, %rd6117;
	shr.u64 	%rd6119, %rd6118, 32;
	and.b64  	%rd6120, %rd6061, 4294967295;
	add.s64 	%rd6121, %rd6119, %rd6120;
	shr.u64 	%rd6122, %rd6121, 32;
	and.b64  	%rd6123, %rd6065, 4294967295;
	add.s64 	%rd6124, %rd6122, %rd6123;
	{ .reg .b32 tmp; mov.b64 {tmp, %r1158}, %rd6124; }
	add.s32 	%r1159, %r1147, %r1158;
	mul.lo.s32 	%r1160, %r1148, %r1152;
	mul.wide.u32 	%rd6125, %r1150, %r1160;
	and.b64  	%rd6126, %rd6073, 4294967295;
	add.s64 	%rd6127, %rd6125, %rd6126;
	shr.u64 	%rd6128, %rd6127, 32;
	mul.wide.u32 	%rd6129, %r1151, %r1160;
	and.b64  	%rd6130, %rd6078, 4294967295;
	add.s64 	%rd6131, %rd6128, %rd6130;
	add.s64 	%rd6132, %rd6131, %rd6129;
	cvt.u32.u64 	%r1161, %rd6132;
	shr.u64 	%rd6133, %rd6132, 32;
	mul.wide.u32 	%rd6134, %r1153, %r1160;
	and.b64  	%rd6135, %rd6083, 4294967295;
	add.s64 	%rd6136, %rd6133, %rd6135;
	add.s64 	%rd6137, %rd6136, %rd6134;
	shr.u64 	%rd6138, %rd6137, 32;
	mul.wide.u32 	%rd6139, %r1154, %r1160;
	and.b64  	%rd6140, %rd6088, 4294967295;
	add.s64 	%rd6141, %rd6138, %rd6140;
	add.s64 	%rd6142, %rd6141, %rd6139;
	shr.u64 	%rd6143, %rd6142, 32;
	mul.wide.u32 	%rd6144, %r1155, %r1160;
	and.b64  	%rd6145, %rd6093, 4294967295;
	add.s64 	%rd6146, %rd6143, %rd6145;
	add.s64 	%rd6147, %rd6146, %rd6144;
	shr.u64 	%rd6148, %rd6147, 32;
	mul.wide.u32 	%rd6149, %r1156, %r1160;
	and.b64  	%rd6150, %rd6098, 4294967295;
	add.s64 	%rd6151, %rd6148, %rd6150;
	add.s64 	%rd6152, %rd6151, %rd6149;
	shr.u64 	%rd6153, %rd6152, 32;
	mul.wide.u32 	%rd6154, %r1157, %r1160;
	and.b64  	%rd6155, %rd6103, 4294967295;
	add.s64 	%rd6156, %rd6153, %rd6155;
	add.s64 	%rd6157, %rd6156, %rd6154;
	shr.u64 	%rd6158, %rd6157, 32;
	mul.wide.u32 	%rd6159, %r1145, %r1160;
	and.b64  	%rd6160, %rd6106, 4294967295;
	add.s64 	%rd6161, %rd6158, %rd6160;
	add.s64 	%rd6162, %rd6161, %rd6159;
	shr.u64 	%rd6163, %rd6162, 32;
	and.b64  	%rd6164, %rd6109, 4294967295;
	add.s64 	%rd6165, %rd6163, %rd6164;
	shr.u64 	%rd6166, %rd6165, 32;
	and.b64  	%rd6167, %rd6112, 4294967295;
	add.s64 	%rd6168, %rd6166, %rd6167;
	shr.u64 	%rd6169, %rd6168, 32;
	and.b64  	%rd6170, %rd6115, 4294967295;
	add.s64 	%rd6171, %rd6169, %rd6170;
	shr.u64 	%rd6172, %rd6171, 32;
	and.b64  	%rd6173, %rd6118, 4294967295;
	add.s64 	%rd6174, %rd6172, %rd6173;
	shr.u64 	%rd6175, %rd6174, 32;
	and.b64  	%rd6176, %rd6121, 4294967295;
	add.s64 	%rd6177, %rd6175, %rd6176;
	shr.u64 	%rd6178, %rd6177, 32;
	and.b64  	%rd6179, %rd6124, 4294967295;
	add.s64 	%rd6180, %rd6178, %rd6179;
	{ .reg .b32 tmp; mov.b64 {tmp, %r1162}, %rd6180; }
	add.s32 	%r1163, %r1159, %r1162;
	mul.lo.s32 	%r1164, %r1148, %r1161;
	mul.wide.u32 	%rd6181, %r1150, %r1164;
	and.b64  	%rd6182, %rd6132, 4294967295;
	add.s64 	%rd6183, %rd6181, %rd6182;
	shr.u64 	%rd6184, %rd6183, 32;
	mul.wide.u32 	%rd6185, %r1151, %r1164;
	and.b64  	%rd6186, %rd6137, 4294967295;
	add.s64 	%rd6187, %rd6184, %rd6186;
	add.s64 	%rd6188, %rd6187, %rd6185;
	cvt.u32.u64 	%r1165, %rd6188;
	shr.u64 	%rd6189, %rd6188, 32;
	mul.wide.u32 	%rd6190, %r1153, %r1164;
	and.b64  	%rd6191, %rd6142, 4294967295;
	add.s64 	%rd6192, %rd6189, %rd6191;
	add.s64 	%rd6193, %rd6192, %rd6190;
	shr.u64 	%rd6194, %rd6193, 32;
	mul.wide.u32 	%rd6195, %r1154, %r1164;
	and.b64  	%rd6196, %rd6147, 4294967295;
	add.s64 	%rd6197, %rd6194, %rd6196;
	add.s64 	%rd6198, %rd6197, %rd6195;
	shr.u64 	%rd6199, %rd6198, 32;
	mul.wide.u32 	%rd6200, %r1155, %r1164;
	and.b64  	%rd6201, %rd6152, 4294967295;
	add.s64 	%rd6202, %rd6199, %rd6201;
	add.s64 	%rd6203, %rd6202, %rd6200;
	shr.u64 	%rd6204, %rd6203, 32;
	mul.wide.u32 	%rd6205, %r1156, %r1164;
	and.b64  	%rd6206, %rd6157, 4294967295;
	add.s64 	%rd6207, %rd6204, %rd6206;
	add.s64 	%rd6208, %rd6207, %rd6205;
	shr.u64 	%rd6209, %rd6208, 32;
	mul.wide.u32 	%rd6210, %r1157, %r1164;
	and.b64  	%rd6211, %rd6162, 4294967295;
	add.s64 	%rd6212, %rd6209, %rd6211;
	add.s64 	%rd6213, %rd6212, %rd6210;
	shr.u64 	%rd6214, %rd6213, 32;
	mul.wide.u32 	%rd6215, %r1145, %r1164;
	and.b64  	%rd6216, %rd6165, 4294967295;
	add.s64 	%rd6217, %rd6214, %rd6216;
	add.s64 	%rd6218, %rd6217, %rd6215;
	shr.u64 	%rd6219, %rd6218, 32;
	and.b64  	%rd6220, %rd6168, 4294967295;
	add.s64 	%rd6221, %rd6219, %rd6220;
	shr.u64 	%rd6222, %rd6221, 32;
	and.b64  	%rd6223, %rd6171, 4294967295;
	add.s64 	%rd6224, %rd6222, %rd6223;
	shr.u64 	%rd6225, %rd6224, 32;
	and.b64  	%rd6226, %rd6174, 4294967295;
	add.s64 	%rd6227, %rd6225, %rd6226;
	shr.u64 	%rd6228, %rd6227, 32;
	and.b64  	%rd6229, %rd6177, 4294967295;
	add.s64 	%rd6230, %rd6228, %rd6229;
	shr.u64 	%rd6231, %rd6230, 32;
	and.b64  	%rd6232, %rd6180, 4294967295;
	add.s64 	%rd6233, %rd6231, %rd6232;
	{ .reg .b32 tmp; mov.b64 {tmp, %r1166}, %rd6233; }
	add.s32 	%r1167, %r1163, %r1166;
	mul.lo.s32 	%r1168, %r1148, %r1165;
	mul.wide.u32 	%rd6234, %r1150, %r1168;
	and.b64  	%rd6235, %rd6188, 4294967295;
	add.s64 	%rd6236, %rd6234, %rd6235;
	shr.u64 	%rd6237, %rd6236, 32;
	mul.wide.u32 	%rd6238, %r1151, %r1168;
	and.b64  	%rd6239, %rd6193, 4294967295;
	add.s64 	%rd6240, %rd6237, %rd6239;
	add.s64 	%rd6241, %rd6240, %rd6238;
	cvt.u32.u64 	%r1169, %rd6241;
	shr.u64 	%rd6242, %rd6241, 32;
	mul.wide.u32 	%rd6243, %r1153, %r1168;
	and.b64  	%rd6244, %rd6198, 4294967295;
	add.s64 	%rd6245, %rd6242, %rd6244;
	add.s64 	%rd6246, %rd6245, %rd6243;
	shr.u64 	%rd6247, %rd6246, 32;
	mul.wide.u32 	%rd6248, %r1154, %r1168;
	and.b64  	%rd6249, %rd6203, 4294967295;
	add.s64 	%rd6250, %rd6247, %rd6249;
	add.s64 	%rd6251, %rd6250, %rd6248;
	shr.u64 	%rd6252, %rd6251, 32;
	mul.wide.u32 	%rd6253, %r1155, %r1168;
	and.b64  	%rd6254, %rd6208, 4294967295;
	add.s64 	%rd6255, %rd6252, %rd6254;
	add.s64 	%rd6256, %rd6255, %rd6253;
	shr.u64 	%rd6257, %rd6256, 32;
	mul.wide.u32 	%rd6258, %r1156, %r1168;
	and.b64  	%rd6259, %rd6213, 4294967295;
	add.s64 	%rd6260, %rd6257, %rd6259;
	add.s64 	%rd6261, %rd6260, %rd6258;
	shr.u64 	%rd6262, %rd6261, 32;
	mul.wide.u32 	%rd6263, %r1157, %r1168;
	and.b64  	%rd6264, %rd6218, 4294967295;
	add.s64 	%rd6265, %rd6262, %rd6264;
	add.s64 	%rd6266, %rd6265, %rd6263;
	shr.u64 	%rd6267, %rd6266, 32;
	mul.wide.u32 	%rd6268, %r1145, %r1168;
	and.b64  	%rd6269, %rd6221, 4294967295;
	add.s64 	%rd6270, %rd6267, %rd6269;
	add.s64 	%rd6271, %rd6270, %rd6268;
	shr.u64 	%rd6272, %rd6271, 32;
	and.b64  	%rd6273, %rd6224, 4294967295;
	add.s64 	%rd6274, %rd6272, %rd6273;
	shr.u64 	%rd6275, %rd6274, 32;
	and.b64  	%rd6276, %rd6227, 4294967295;
	add.s64 	%rd6277, %rd6275, %rd6276;
	shr.u64 	%rd6278, %rd6277, 32;
	and.b64  	%rd6279, %rd6230, 4294967295;
	add.s64 	%rd6280, %rd6278, %rd6279;
	shr.u64 	%rd6281, %rd6280, 32;
	and.b64  	%rd6282, %rd6233, 4294967295;
	add.s64 	%rd6283, %rd6281, %rd6282;
	{ .reg .b32 tmp; mov.b64 {tmp, %r1170}, %rd6283; }
	add.s32 	%r1171, %r1167, %r1170;
	mul.lo.s32 	%r1172, %r1148, %r1169;
	mul.wide.u32 	%rd6284, %r1150, %r1172;
	and.b64  	%rd6285, %rd6241, 4294967295;
	add.s64 	%rd6286, %rd6284, %rd6285;
	shr.u64 	%rd6287, %rd6286, 32;
	mul.wide.u32 	%rd6288, %r1151, %r1172;
	and.b64  	%rd6289, %rd6246, 4294967295;
	add.s64 	%rd6290, %rd6287, %rd6289;
	add.s64 	%rd6291, %rd6290, %rd6288;
	cvt.u32.u64 	%r1173, %rd6291;
	shr.u64 	%rd6292, %rd6291, 32;
	mul.wide.u32 	%rd6293, %r1153, %r1172;
	and.b64  	%rd6294, %rd6251, 4294967295;
	add.s64 	%rd6295, %rd6292, %rd6294;
	add.s64 	%rd6296, %rd6295, %rd6293;
	shr.u64 	%rd6297, %rd6296, 32;
	mul.wide.u32 	%rd6298, %r1154, %r1172;
	and.b64  	%rd6299, %rd6256, 4294967295;
	add.s64 	%rd6300, %rd6297, %rd6299;
	add.s64 	%rd6301, %rd6300, %rd6298;
	shr.u64 	%rd6302, %rd6301, 32;
	mul.wide.u32 	%rd6303, %r1155, %r1172;
	and.b64  	%rd6304, %rd6261, 4294967295;
	add.s64 	%rd6305, %rd6302, %rd6304;
	add.s64 	%rd6306, %rd6305, %rd6303;
	shr.u64 	%rd6307, %rd6306, 32;
	mul.wide.u32 	%rd6308, %r1156, %r1172;
	and.b64  	%rd6309, %rd6266, 4294967295;
	add.s64 	%rd6310, %rd6307, %rd6309;
	add.s64 	%rd6311, %rd6310, %rd6308;
	shr.u64 	%rd6312, %rd6311, 32;
	mul.wide.u32 	%rd6313, %r1157, %r1172;
	and.b64  	%rd6314, %rd6271, 4294967295;
	add.s64 	%rd6315, %rd6312, %rd6314;
	add.s64 	%rd6316, %rd6315, %rd6313;
	shr.u64 	%rd6317, %rd6316, 32;
	mul.wide.u32 	%rd6318, %r1145, %r1172;
	and.b64  	%rd6319, %rd6274, 4294967295;
	add.s64 	%rd6320, %rd6317, %rd6319;
	add.s64 	%rd6321, %rd6320, %rd6318;
	shr.u64 	%rd6322, %rd6321, 32;
	and.b64  	%rd6323, %rd6277, 4294967295;
	add.s64 	%rd6324, %rd6322, %rd6323;
	shr.u64 	%rd6325, %rd6324, 32;
	and.b64  	%rd6326, %rd6280, 4294967295;
	add.s64 	%rd6327, %rd6325, %rd6326;
	shr.u64 	%rd6328, %rd6327, 32;
	and.b64  	%rd6329, %rd6283, 4294967295;
	add.s64 	%rd6330, %rd6328, %rd6329;
	{ .reg .b32 tmp; mov.b64 {tmp, %r1174}, %rd6330; }
	add.s32 	%r1175, %r1171, %r1174;
	mul.lo.s32 	%r1176, %r1148, %r1173;
	mul.wide.u32 	%rd6331, %r1150, %r1176;
	and.b64  	%rd6332, %rd6291, 4294967295;
	add.s64 	%rd6333, %rd6331, %rd6332;
	shr.u64 	%rd6334, %rd6333, 32;
	mul.wide.u32 	%rd6335, %r1151, %r1176;
	and.b64  	%rd6336, %rd6296, 4294967295;
	add.s64 	%rd6337, %rd6334, %rd6336;
	add.s64 	%rd6338, %rd6337, %rd6335;
	cvt.u32.u64 	%r1177, %rd6338;
	shr.u64 	%rd6339, %rd6338, 32;
	mul.wide.u32 	%rd6340, %r1153, %r1176;
	and.b64  	%rd6341, %rd6301, 4294967295;
	add.s64 	%rd6342, %rd6339, %rd6341;
	add.s64 	%rd6343, %rd6342, %rd6340;
	shr.u64 	%rd6344, %rd6343, 32;
	mul.wide.u32 	%rd6345, %r1154, %r1176;
	and.b64  	%rd6346, %rd6306, 4294967295;
	add.s64 	%rd6347, %rd6344, %rd6346;
	add.s64 	%rd6348, %rd6347, %rd6345;
	shr.u64 	%rd6349, %rd6348, 32;
	mul.wide.u32 	%rd6350, %r1155, %r1176;
	and.b64  	%rd6351, %rd6311, 4294967295;
	add.s64 	%rd6352, %rd6349, %rd6351;
	add.s64 	%rd6353, %rd6352, %rd6350;
	shr.u64 	%rd6354, %rd6353, 32;
	mul.wide.u32 	%rd6355, %r1156, %r1176;
	and.b64  	%rd6356, %rd6316, 4294967295;
	add.s64 	%rd6357, %rd6354, %rd6356;
	add.s64 	%rd6358, %rd6357, %rd6355;
	shr.u64 	%rd6359, %rd6358, 32;
	mul.wide.u32 	%rd6360, %r1157, %r1176;
	and.b64  	%rd6361, %rd6321, 4294967295;
	add.s64 	%rd6362, %rd6359, %rd6361;
	add.s64 	%rd6363, %rd6362, %rd6360;
	shr.u64 	%rd6364, %rd6363, 32;
	mul.wide.u32 	%rd6365, %r1145, %r1176;
	and.b64  	%rd6366, %rd6324, 4294967295;
	add.s64 	%rd6367, %rd6364, %rd6366;
	add.s64 	%rd6368, %rd6367, %rd6365;
	shr.u64 	%rd6369, %rd6368, 32;
	and.b64  	%rd6370, %rd6327, 4294967295;
	add.s64 	%rd6371, %rd6369, %rd6370;
	shr.u64 	%rd6372, %rd6371, 32;
	and.b64  	%rd6373, %rd6330, 4294967295;
	add.s64 	%rd6374, %rd6372, %rd6373;
	{ .reg .b32 tmp; mov.b64 {tmp, %r1178}, %rd6374; }
	add.s32 	%r1179, %r1175, %r1178;
	mul.lo.s32 	%r1180, %r1148, %r1177;
	mul.wide.u32 	%rd6375, %r1150, %r1180;
	and.b64  	%rd6376, %rd6338, 4294967295;
	add.s64 	%rd6377, %rd6375, %rd6376;
	shr.u64 	%rd6378, %rd6377, 32;
	mul.wide.u32 	%rd6379, %r1151, %r1180;
	and.b64  	%rd6380, %rd6343, 4294967295;
	add.s64 	%rd6381, %rd6378, %rd6380;
	add.s64 	%rd6382, %rd6381, %rd6379;
	cvt.u32.u64 	%r1181, %rd6382;
	shr.u64 	%rd6383, %rd6382, 32;
	mul.wide.u32 	%rd6384, %r1153, %r1180;
	and.b64  	%rd6385, %rd6348, 4294967295;
	add.s64 	%rd6386, %rd6383, %rd6385;
	add.s64 	%rd6387, %rd6386, %rd6384;
	shr.u64 	%rd6388, %rd6387, 32;
	mul.wide.u32 	%rd6389, %r1154, %r1180;
	and.b64  	%rd6390, %rd6353, 4294967295;
	add.s64 	%rd6391, %rd6388, %rd6390;
	add.s64 	%rd6392, %rd6391, %rd6389;
	shr.u64 	%rd6393, %rd6392, 32;
	mul.wide.u32 	%rd6394, %r1155, %r1180;
	and.b64  	%rd6395, %rd6358, 4294967295;
	add.s64 	%rd6396, %rd6393, %rd6395;
	add.s64 	%rd6397, %rd6396, %rd6394;
	shr.u64 	%rd6398, %rd6397, 32;
	mul.wide.u32 	%rd6399, %r1156, %r1180;
	and.b64  	%rd6400, %rd6363, 4294967295;
	add.s64 	%rd6401, %rd6398, %rd6400;
	add.s64 	%rd6402, %rd6401, %rd6399;
	shr.u64 	%rd6403, %rd6402, 32;
	mul.wide.u32 	%rd6404, %r1157, %r1180;
	and.b64  	%rd6405, %rd6368, 4294967295;
	add.s64 	%rd6406, %rd6403, %rd6405;
	add.s64 	%rd6407, %rd6406, %rd6404;
	shr.u64 	%rd6408, %rd6407, 32;
	mul.wide.u32 	%rd6409, %r1145, %r1180;
	and.b64  	%rd6410, %rd6371, 4294967295;
	add.s64 	%rd6411, %rd6408, %rd6410;
	add.s64 	%rd6412, %rd6411, %rd6409;
	shr.u64 	%rd6413, %rd6412, 32;
	and.b64  	%rd6414, %rd6374, 4294967295;
	add.s64 	%rd6415, %rd6413, %rd6414;
	{ .reg .b32 tmp; mov.b64 {tmp, %r1182}, %rd6415; }
	add.s32 	%r1183, %r1179, %r1182;
	mul.lo.s32 	%r1184, %r1148, %r1181;
	mul.wide.u32 	%rd6416, %r1150, %r1184;
	and.b64  	%rd6417, %rd6382, 4294967295;
	add.s64 	%rd6418, %rd6416, %rd6417;
	shr.u64 	%rd6419, %rd6418, 32;
	mul.wide.u32 	%rd6420, %r1151, %r1184;
	and.b64  	%rd6421, %rd6387, 4294967295;
	add.s64 	%rd6422, %rd6419, %rd6421;
	add.s64 	%rd20418, %rd6422, %rd6420;
	shr.u64 	%rd6423, %rd20418, 32;
	mul.wide.u32 	%rd6424, %r1153, %r1184;
	and.b64  	%rd6425, %rd6392, 4294967295;
	add.s64 	%rd6426, %rd6423, %rd6425;
	add.s64 	%rd20417, %rd6426, %rd6424;
	shr.u64 	%rd6427, %rd20417, 32;
	mul.wide.u32 	%rd6428, %r1154, %r1184;
	and.b64  	%rd6429, %rd6397, 4294967295;
	add.s64 	%rd6430, %rd6427, %rd6429;
	add.s64 	%rd20416, %rd6430, %rd6428;
	shr.u64 	%rd6431, %rd20416, 32;
	mul.wide.u32 	%rd6432, %r1155, %r1184;
	and.b64  	%rd6433, %rd6402, 4294967295;
	add.s64 	%rd6434, %rd6431, %rd6433;
	add.s64 	%rd20415, %rd6434, %rd6432;
	shr.u64 	%rd6435, %rd20415, 32;
	mul.wide.u32 	%rd6436, %r1156, %r1184;
	and.b64  	%rd6437, %rd6407, 4294967295;
	add.s64 	%rd6438, %rd6435, %rd6437;
	add.s64 	%rd20414, %rd6438, %rd6436;
	shr.u64 	%rd6439, %rd20414, 32;
	mul.wide.u32 	%rd6440, %r1157, %r1184;
	and.b64  	%rd6441, %rd6412, 4294967295;
	add.s64 	%rd6442, %rd6439, %rd6441;
	add.s64 	%rd20413, %rd6442, %rd6440;
	shr.u64 	%rd6443, %rd20413, 32;
	mul.wide.u32 	%rd6444, %r1145, %r1184;
	and.b64  	%rd6445, %rd6415, 4294967295;
	add.s64 	%rd6446, %rd6443, %rd6445;
	add.s64 	%rd20412, %rd6446, %rd6444;
	{ .reg .b32 tmp; mov.b64 {tmp, %r1185}, %rd20412; }
	add.s32 	%r3136, %r1183, %r1185;
	setp.gt.u32 	%p119, %r3136, %r1145;
	@%p119 bra 	$L__BB2_128;
	ld.const.u32 	%r1186, [P_CONST+28];
	setp.lt.u32 	%p120, %r3136, %r1186;
	@%p120 bra 	$L__BB2_129;
	ld.const.u32 	%r1187, [P_CONST+24];
	cvt.u32.u64 	%r1188, %rd20412;
	setp.lt.u32 	%p121, %r1187, %r1188;
	@%p121 bra 	$L__BB2_128;
	ld.const.u32 	%r1189, [P_CONST+24];
	cvt.u32.u64 	%r1190, %rd20412;
	setp.gt.u32 	%p122, %r1189, %r1190;
	@%p122 bra 	$L__BB2_129;
	ld.const.u32 	%r1191, [P_CONST+20];
	cvt.u32.u64 	%r1192, %rd20413;
	setp.lt.u32 	%p123, %r1191, %r1192;
	@%p123 bra 	$L__BB2_128;
	ld.const.u32 	%r1193, [P_CONST+20];
	cvt.u32.u64 	%r1194, %rd20413;
	setp.gt.u32 	%p124, %r1193, %r1194;
	@%p124 bra 	$L__BB2_129;
	ld.const.u32 	%r1195, [P_CONST+16];
	cvt.u32.u64 	%r1196, %rd20414;
	setp.lt.u32 	%p125, %r1195, %r1196;
	@%p125 bra 	$L__BB2_128;
	ld.const.u32 	%r1197, [P_CONST+16];
	cvt.u32.u64 	%r1198, %rd20414;
	setp.gt.u32 	%p126, %r1197, %r1198;
	@%p126 bra 	$L__BB2_129;
	ld.const.u32 	%r1199, [P_CONST+12];
	cvt.u32.u64 	%r1200, %rd20415;
	setp.lt.u32 	%p127, %r1199, %r1200;
	@%p127 bra 	$L__BB2_128;
	ld.const.u32 	%r1201, [P_CONST+12];
	cvt.u32.u64 	%r1202, %rd20415;
	setp.gt.u32 	%p128, %r1201, %r1202;
	@%p128 bra 	$L__BB2_129;
	ld.const.u32 	%r1203, [P_CONST+8];
	cvt.u32.u64 	%r1204, %rd20416;
	setp.lt.u32 	%p129, %r1203, %r1204;
	@%p129 bra 	$L__BB2_128;
	ld.const.u32 	%r1205, [P_CONST+8];
	cvt.u32.u64 	%r1206, %rd20416;
	setp.gt.u32 	%p130, %r1205, %r1206;
	@%p130 bra 	$L__BB2_129;
	ld.const.u32 	%r1207, [P_CONST+4];
	cvt.u32.u64 	%r1208, %rd20417;
	setp.lt.u32 	%p131, %r1207, %r1208;
	@%p131 bra 	$L__BB2_128;
	ld.const.u32 	%r1209, [P_CONST+4];
	ld.const.u32 	%r1210, [P_CONST];
	cvt.u32.u64 	%r1212, %rd20417;
	setp.gt.u32 	%p132, %r1209, %r1212;
	cvt.u32.u64 	%r1213, %rd20418;
	setp.gt.u32 	%p133, %r1210, %r1213;
	or.pred  	%p134, %p132, %p133;
	@%p134 bra 	$L__BB2_129;
$L__BB2_128:
	ld.const.u32 	%r1214, [P_CONST+28];
	and.b64  	%rd6447, %rd20418, 4294967295;
	ld.const.u32 	%rd6448, [P_CONST];
	sub.s64 	%rd20418, %rd6447, %rd6448;
	shr.u64 	%rd6449, %rd20418, 63;
	and.b64  	%rd6450, %rd20417, 4294967295;
	ld.const.u32 	%rd6451, [P_CONST+4];
	add.s64 	%rd6452, %rd6449, %rd6451;
	sub.s64 	%rd20417, %rd6450, %rd6452;
	shr.u64 	%rd6453, %rd20417, 63;
	and.b64  	%rd6454, %rd20416, 4294967295;
	ld.const.u32 	%rd6455, [P_CONST+8];
	add.s64 	%rd6456, %rd6453, %rd6455;
	sub.s64 	%rd20416, %rd6454, %rd6456;
	shr.u64 	%rd6457, %rd20416, 63;
	and.b64  	%rd6458, %rd20415, 4294967295;
	ld.const.u32 	%rd6459, [P_CONST+12];
	add.s64 	%rd6460, %rd6457, %rd6459;
	sub.s64 	%rd20415, %rd6458, %rd6460;
	shr.u64 	%rd6461, %rd20415, 63;
	and.b64  	%rd6462, %rd20414, 4294967295;
	ld.const.u32 	%rd6463, [P_CONST+16];
	add.s64 	%rd6464, %rd6461, %rd6463;
	sub.s64 	%rd20414, %rd6462, %rd6464;
	shr.u64 	%rd6465, %rd20414, 63;
	and.b64  	%rd6466, %rd20413, 4294967295;
	ld.const.u32 	%rd6467, [P_CONST+20];
	add.s64 	%rd6468, %rd6465, %rd6467;
	sub.s64 	%rd20413, %rd6466, %rd6468;
	shr.u64 	%rd6469, %rd20413, 63;
	and.b64  	%rd6470, %rd20412, 4294967295;
	ld.const.u32 	%rd6471, [P_CONST+24];
	add.s64 	%rd6472, %rd6469, %rd6471;
	sub.s64 	%rd20412, %rd6470, %rd6472;
	shr.u64 	%rd6473, %rd20412, 63;
	cvt.u32.u64 	%r1215, %rd6473;
	add.s32 	%r1216, %r1214, %r1215;
	sub.s32 	%r3136, %r3136, %r1216;
$L__BB2_129:
	and.b64  	%rd6474, %rd20390, 4294967295;
	and.b64  	%rd210, %rd20383, 4294967295;
	sub.s64 	%rd6475, %rd6474, %rd210;
	shr.u64 	%rd6476, %rd6475, 63;
	cvt.u32.u64 	%r3138, %rd6475;
	and.b64  	%rd6477, %rd20389, 4294967295;
	and.b64  	%rd211, %rd20382, 4294967295;
	add.s64 	%rd6478, %rd6476, %rd211;
	sub.s64 	%rd20424, %rd6477, %rd6478;
	shr.u64 	%rd6479, %rd20424, 63;
	and.b64  	%rd6480, %rd20388, 4294967295;
	and.b64  	%rd213, %rd20381, 4294967295;
	add.s64 	%rd6481, %rd6479, %rd213;
	sub.s64 	%rd20423, %rd6480, %rd6481;
	shr.u64 	%rd6482, %rd20423, 63;
	and.b64  	%rd6483, %rd20387, 4294967295;
	and.b64  	%rd215, %rd20380, 4294967295;
	add.s64 	%rd6484, %rd6482, %rd215;
	sub.s64 	%rd20422, %rd6483, %rd6484;
	shr.u64 	%rd6485, %rd20422, 63;
	and.b64  	%rd6486, %rd20386, 4294967295;
	and.b64  	%rd217, %rd20379, 4294967295;
	add.s64 	%rd6487, %rd6485, %rd217;
	sub.s64 	%rd20421, %rd6486, %rd6487;
	shr.u64 	%rd6488, %rd20421, 63;
	and.b64  	%rd6489, %rd20385, 4294967295;
	and.b64  	%rd219, %rd20378, 4294967295;
	add.s64 	%rd6490, %rd6488, %rd219;
	sub.s64 	%rd20420, %rd6489, %rd6490;
	shr.u64 	%rd6491, %rd20420, 63;
	and.b64  	%rd6492, %rd20384, 4294967295;
	and.b64  	%rd221, %rd20377, 4294967295;
	add.s64 	%rd6493, %rd6491, %rd221;
	sub.s64 	%rd20419, %rd6492, %rd6493;
	shr.u64 	%rd6494, %rd20419, 63;
	cvt.u64.u32 	%rd6495, %r3132;
	cvt.u64.u32 	%rd6496, %r3131;
	add.s64 	%rd6497, %rd6494, %rd6496;
	sub.s64 	%rd6498, %rd6495, %rd6497;
	setp.gt.s64 	%p135, %rd6498, -1;
	cvt.u32.u64 	%r3137, %rd6498;
	@%p135 bra 	$L__BB2_131;
	ld.const.u32 	%r1217, [P_CONST+28];
	ld.const.u32 	%r1218, [P_CONST];
	add.s32 	%r3138, %r1218, %r3138;
	setp.lt.u32 	%p136, %r3138, %r1218;
	selp.u64 	%rd6499, 1, 0, %p136;
	and.b64  	%rd6500, %rd20424, 4294967295;
	add.s64 	%rd6501, %rd6500, %rd6499;
	ld.const.u32 	%rd6502, [P_CONST+4];
	add.s64 	%rd20424, %rd6501, %rd6502;
	shr.u64 	%rd6503, %rd20424, 32;
	and.b64  	%rd6504, %rd20423, 4294967295;
	add.s64 	%rd6505, %rd6503, %rd6504;
	ld.const.u32 	%rd6506, [P_CONST+8];
	add.s64 	%rd20423, %rd6505, %rd6506;
	shr.u64 	%rd6507, %rd20423, 32;
	and.b64  	%rd6508, %rd20422, 4294967295;
	add.s64 	%rd6509, %rd6507, %rd6508;
	ld.const.u32 	%rd6510, [P_CONST+12];
	add.s64 	%rd20422, %rd6509, %rd6510;
	shr.u64 	%rd6511, %rd20422, 32;
	and.b64  	%rd6512, %rd20421, 4294967295;
	add.s64 	%rd6513, %rd6511, %rd6512;
	ld.const.u32 	%rd6514, [P_CONST+16];
	add.s64 	%rd20421, %rd6513, %rd6514;
	shr.u64 	%rd6515, %rd20421, 32;
	and.b64  	%rd6516, %rd20420, 4294967295;
	add.s64 	%rd6517, %rd6515, %rd6516;
	ld.const.u32 	%rd6518, [P_CONST+20];
	add.s64 	%rd20420, %rd6517, %rd6518;
	shr.u64 	%rd6519, %rd20420, 32;
	and.b64  	%rd6520, %rd20419, 4294967295;
	add.s64 	%rd6521, %rd6519, %rd6520;
	ld.const.u32 	%rd6522, [P_CONST+24];
	add.s64 	%rd20419, %rd6521, %rd6522;
	{ .reg .b32 tmp; mov.b64 {tmp, %r1219}, %rd20419; }
	add.s32 	%r1220, %r3137, %r1219;
	add.s32 	%r3137, %r1220, %r1217;
$L__BB2_131:
	cvt.u32.u64 	%r151, %rd20424;
	cvt.u32.u64 	%r152, %rd20423;
	cvt.u32.u64 	%r153, %rd20422;
	cvt.u32.u64 	%r154, %rd20421;
	cvt.u32.u64 	%r155, %rd20420;
	cvt.u32.u64 	%r156, %rd20419;
	and.b64  	%rd6523, %rd20418, 4294967295;
	and.b64  	%rd235, %rd20404, 4294967295;
	sub.s64 	%rd6524, %rd6523, %rd235;
	shr.u64 	%rd6525, %rd6524, 63;
	cvt.u32.u64 	%r3140, %rd6524;
	and.b64  	%rd6526, %rd20417, 4294967295;
	and.b64  	%rd236, %rd20403, 4294967295;
	add.s64 	%rd6527, %rd6525, %rd236;
	sub.s64 	%rd20430, %rd6526, %rd6527;
	shr.u64 	%rd6528, %rd20430, 63;
	and.b64  	%rd6529, %rd20416, 4294967295;
	and.b64  	%rd238, %rd20402, 4294967295;
	add.s64 	%rd6530, %rd6528, %rd238;
	sub.s64 	%rd20429, %rd6529, %rd6530;
	shr.u64 	%rd6531, %rd20429, 63;
	and.b64  	%rd6532, %rd20415, 4294967295;
	and.b64  	%rd240, %rd20401, 4294967295;
	add.s64 	%rd6533, %rd6531, %rd240;
	sub.s64 	%rd20428, %rd6532, %rd6533;
	shr.u64 	%rd6534, %rd20428, 63;
	and.b64  	%rd6535, %rd20414, 4294967295;
	and.b64  	%rd242, %rd20400, 4294967295;
	add.s64 	%rd6536, %rd6534, %rd242;
	sub.s64 	%rd20427, %rd6535, %rd6536;
	shr.u64 	%rd6537, %rd20427, 63;
	and.b64  	%rd6538, %rd20413, 4294967295;
	and.b64  	%rd244, %rd20399, 4294967295;
	add.s64 	%rd6539, %rd6537, %rd244;
	sub.s64 	%rd20426, %rd6538, %rd6539;
	shr.u64 	%rd6540, %rd20426, 63;
	and.b64  	%rd6541, %rd20412, 4294967295;
	and.b64  	%rd246, %rd20398, 4294967295;
	add.s64 	%rd6542, %rd6540, %rd246;
	sub.s64 	%rd20425, %rd6541, %rd6542;
	shr.u64 	%rd6543, %rd20425, 63;
	cvt.u64.u32 	%rd6544, %r3136;
	cvt.u64.u32 	%rd6545, %r3134;
	add.s64 	%rd6546, %rd6543, %rd6545;
	sub.s64 	%rd6547, %rd6544, %rd6546;
	setp.gt.s64 	%p137, %rd6547, -1;
	cvt.u32.u64 	%r3139, %rd6547;
	@%p137 bra 	$L__BB2_133;
	ld.const.u32 	%r1221, [P_CONST+28];
	ld.const.u32 	%r1222, [P_CONST];
	add.s32 	%r3140, %r1222, %r3140;
	setp.lt.u32 	%p138, %r3140, %r1222;
	selp.u64 	%rd6548, 1, 0, %p138;
	and.b64  	%rd6549, %rd20430, 4294967295;
	add.s64 	%rd6550, %rd6549, %rd6548;
	ld.const.u32 	%rd6551, [P_CONST+4];
	add.s64 	%rd20430, %rd6550, %rd6551;
	shr.u64 	%rd6552, %rd20430, 32;
	and.b64  	%rd6553, %rd20429, 4294967295;
	add.s64 	%rd6554, %rd6552, %rd6553;
	ld.const.u32 	%rd6555, [P_CONST+8];
	add.s64 	%rd20429, %rd6554, %rd6555;
	shr.u64 	%rd6556, %rd20429, 32;
	and.b64  	%rd6557, %rd20428, 4294967295;
	add.s64 	%rd6558, %rd6556, %rd6557;
	ld.const.u32 	%rd6559, [P_CONST+12];
	add.s64 	%rd20428, %rd6558, %rd6559;
	shr.u64 	%rd6560, %rd20428, 32;
	and.b64  	%rd6561, %rd20427, 4294967295;
	add.s64 	%rd6562, %rd6560, %rd6561;
	ld.const.u32 	%rd6563, [P_CONST+16];
	add.s64 	%rd20427, %rd6562, %rd6563;
	shr.u64 	%rd6564, %rd20427, 32;
	and.b64  	%rd6565, %rd20426, 4294967295;
	add.s64 	%rd6566, %rd6564, %rd6565;
	ld.const.u32 	%rd6567, [P_CONST+20];
	add.s64 	%rd20426, %rd6566, %rd6567;
	shr.u64 	%rd6568, %rd20426, 32;
	and.b64  	%rd6569, %rd20425, 4294967295;
	add.s64 	%rd6570, %rd6568, %rd6569;
	ld.const.u32 	%rd6571, [P_CONST+24];
	add.s64 	%rd20425, %rd6570, %rd6571;
	{ .reg .b32 tmp; mov.b64 {tmp, %r1223}, %rd20425; }
	add.s32 	%r1224, %r3139, %r1223;
	add.s32 	%r3139, %r1224, %r1221;
$L__BB2_133:
	ld.const.u32 	%r1225, [ZERO+28];
	setp.ne.s32 	%p139, %r3137, %r1225;
	@%p139 bra 	$L__BB2_391;
	ld.const.u32 	%r1226, [ZERO+24];
	setp.ne.s32 	%p140, %r1226, %r156;
	@%p140 bra 	$L__BB2_391;
	ld.const.u32 	%r1227, [ZERO+20];
	setp.ne.s32 	%p141, %r1227, %r155;
	@%p141 bra 	$L__BB2_391;
	ld.const.u32 	%r1228, [ZERO+16];
	setp.ne.s32 	%p142, %r1228, %r154;
	@%p142 bra 	$L__BB2_391;
	ld.const.u32 	%r1229, [ZERO+12];
	setp.ne.s32 	%p143, %r1229, %r153;
	@%p143 bra 	$L__BB2_391;
	ld.const.u32 	%r1230, [ZERO+8];
	setp.ne.s32 	%p144, %r1230, %r152;
	@%p144 bra 	$L__BB2_391;
	ld.const.u32 	%r1231, [ZERO+4];
	setp.ne.s32 	%p145, %r1231, %r151;
	@%p145 bra 	$L__BB2_391;
	ld.const.u32 	%r1232, [ZERO];
	setp.ne.s32 	%p146, %r3138, %r1232;
	@%p146 bra 	$L__BB2_391;
	setp.gt.u32 	%p362, %r3139, %r3137;
	mov.b32 	%r3194, 0;
	mov.b32 	%r3193, 1;
	mov.u32 	%r3195, %r3194;
	mov.u32 	%r3196, %r3194;
	mov.u32 	%r3197, %r3194;
	mov.u32 	%r3198, %r3194;
	mov.u32 	%r3199, %r3194;
	mov.u32 	%r3200, %r3194;
	mov.u32 	%r3201, %r3194;
	mov.u32 	%r3202, %r3071;
	mov.u32 	%r3203, %r3072;
	mov.u32 	%r3204, %r3073;
	mov.u32 	%r3205, %r3074;
	mov.u32 	%r3206, %r3075;
	mov.u32 	%r3207, %r3076;
	mov.u32 	%r3208, %r3077;
	mov.u32 	%r3209, %r3078;
	mov.u32 	%r3210, %r3071;
	mov.u32 	%r3211, %r3072;
	mov.u32 	%r3212, %r3073;
	mov.u32 	%r3213, %r3074;
	mov.u32 	%r3214, %r3075;
	mov.u32 	%r3215, %r3076;
	mov.u32 	%r3216, %r3077;
	mov.u32 	%r3217, %r3078;
	@%p362 bra 	$L__BB2_572;
	setp.lt.u32 	%p363, %r3139, %r3137;
	cvt.u32.u64 	%r1947, %rd20425;
	setp.ne.s32 	%p364, %r156, %r1947;
	cvt.u32.u64 	%r1948, %rd20426;
	setp.ne.s32 	%p365, %r155, %r1948;
	or.pred  	%p366, %p364, %p365;
	or.pred  	%p367, %p366, %p363;
	cvt.u32.u64 	%r1949, %rd20427;
	setp.ne.s32 	%p368, %r154, %r1949;
	or.pred  	%p369, %p367, %p368;
	cvt.u32.u64 	%r1950, %rd20428;
	setp.ne.s32 	%p370, %r153, %r1950;
	or.pred  	%p371, %p369, %p370;
	cvt.u32.u64 	%r1951, %rd20429;
	setp.ne.s32 	%p372, %r152, %r1951;
	or.pred  	%p373, %p371, %p372;
	cvt.u32.u64 	%r1952, %rd20430;
	setp.ne.s32 	%p374, %r151, %r1952;
	or.pred  	%p375, %p373, %p374;
	setp.ne.s32 	%p376, %r3140, %r3138;
	or.pred  	%p377, %p375, %p376;
	mov.u32 	%r3202, %r3071;
	mov.u32 	%r3203, %r3072;
	mov.u32 	%r3204, %r3073;
	mov.u32 	%r3205, %r3074;
	mov.u32 	%r3206, %r3075;
	mov.u32 	%r3207, %r3076;
	mov.u32 	%r3208, %r3077;
	mov.u32 	%r3209, %r3078;
	mov.u32 	%r3210, %r3071;
	mov.u32 	%r3211, %r3072;
	mov.u32 	%r3212, %r3073;
	mov.u32 	%r3213, %r3074;
	mov.u32 	%r3214, %r3075;
	mov.u32 	%r3215, %r3076;
	mov.u32 	%r3216, %r3077;
	mov.u32 	%r3217, %r3078;
	@%p377 bra 	$L__BB2_572;
	or.b32  	%r1955, %r3095, %r3094;
	or.b32  	%r1956, %r1955, %r3093;
	or.b32  	%r1957, %r1956, %r3092;
	or.b32  	%r1958, %r1957, %r3091;
	or.b32  	%r1959, %r1958, %r3090;
	or.b32  	%r1960, %r1959, %r3089;
	or.b32  	%r1961, %r1960, %r3088;
	setp.eq.s32 	%p378, %r1961, 0;
	mov.u32 	%r3195, %r3194;
	mov.u32 	%r3196, %r3194;
	mov.u32 	%r3197, %r3194;
	mov.u32 	%r3198, %r3194;
	mov.u32 	%r3199, %r3194;
	mov.u32 	%r3200, %r3194;
	mov.u32 	%r3201, %r3194;
	mov.u32 	%r3202, %r3071;
	mov.u32 	%r3203, %r3072;
	mov.u32 	%r3204, %r3073;
	mov.u32 	%r3205, %r3074;
	mov.u32 	%r3206, %r3075;
	mov.u32 	%r3207, %r3076;
	mov.u32 	%r3208, %r3077;
	mov.u32 	%r3209, %r3078;
	mov.u32 	%r3210, %r3071;
	mov.u32 	%r3211, %r3072;
	mov.u32 	%r3212, %r3073;
	mov.u32 	%r3213, %r3074;
	mov.u32 	%r3214, %r3075;
	mov.u32 	%r3215, %r3076;
	mov.u32 	%r3216, %r3077;
	mov.u32 	%r3217, %r3078;
	@%p378 bra 	$L__BB2_572;
	ld.const.u32 	%r1962, [P_CONST+28];
	cvt.u64.u32 	%rd260, %r1962;
	mul.wide.u32 	%rd12381, %r3095, %r3095;
	cvt.u32.u64 	%r1963, %rd12381;
	shr.u64 	%rd12382, %rd12381, 32;
	mul.wide.u32 	%rd12383, %r3094, %r3095;
	add.s64 	%rd12384, %rd12382, %rd12383;
	shr.u64 	%rd12385, %rd12384, 32;
	mul.wide.u32 	%rd12386, %r3093, %r3095;
	add.s64 	%rd12387, %rd12385, %rd12386;
	shr.u64 	%rd12388, %rd12387, 32;
	mul.wide.u32 	%rd12389, %r3092, %r3095;
	add.s64 	%rd12390, %rd12388, %rd12389;
	shr.u64 	%rd12391, %rd12390, 32;
	mul.wide.u32 	%rd12392, %r3091, %r3095;
	add.s64 	%rd12393, %rd12391, %rd12392;
	shr.u64 	%rd12394, %rd12393, 32;
	mul.wide.u32 	%rd12395, %r3090, %r3095;
	add.s64 	%rd12396, %rd12394, %rd12395;
	shr.u64 	%rd12397, %rd12396, 32;
	mul.wide.u32 	%rd12398, %r3089, %r3095;
	add.s64 	%rd12399, %rd12397, %rd12398;
	shr.u64 	%rd12400, %rd12399, 32;
	mul.wide.u32 	%rd12401, %r3088, %r3095;
	add.s64 	%rd12402, %rd12400, %rd12401;
	shr.u64 	%rd12403, %rd12402, 32;
	and.b64  	%rd12404, %rd12384, 4294967295;
	add.s64 	%rd12405, %rd12383, %rd12404;
	shr.u64 	%rd12406, %rd12405, 32;
	mul.wide.u32 	%rd12407, %r3094, %r3094;
	and.b64  	%rd12408, %rd12387, 4294967295;
	add.s64 	%rd12409, %rd12406, %rd12408;
	add.s64 	%rd12410, %rd12409, %rd12407;
	shr.u64 	%rd12411, %rd12410, 32;
	mul.wide.u32 	%rd12412, %r3093, %r3094;
	and.b64  	%rd12413, %rd12390, 4294967295;
	add.s64 	%rd12414, %rd12411, %rd12413;
	add.s64 	%rd12415, %rd12414, %rd12412;
	shr.u64 	%rd12416, %rd12415, 32;
	mul.wide.u32 	%rd12417, %r3092, %r3094;
	and.b64  	%rd12418, %rd12393, 4294967295;
	add.s64 	%rd12419, %rd12416, %rd12418;
	add.s64 	%rd12420, %rd12419, %rd12417;
	shr.u64 	%rd12421, %rd12420, 32;
	mul.wide.u32 	%rd12422, %r3091, %r3094;
	and.b64  	%rd12423, %rd12396, 4294967295;
	add.s64 	%rd12424, %rd12421, %rd12423;
	add.s64 	%rd12425, %rd12424, %rd12422;
	shr.u64 	%rd12426, %rd12425, 32;
	mul.wide.u32 	%rd12427, %r3090, %r3094;
	and.b64  	%rd12428, %rd12399, 4294967295;
	add.s64 	%rd12429, %rd12426, %rd12428;
	add.s64 	%rd12430, %rd12429, %rd12427;
	shr.u64 	%rd12431, %rd12430, 32;
	mul.wide.u32 	%rd12432, %r3089, %r3094;
	and.b64  	%rd12433, %rd12402, 4294967295;
	add.s64 	%rd12434, %rd12431, %rd12433;
	add.s64 	%rd12435, %rd12434, %rd12432;
	shr.u64 	%rd12436, %rd12435, 32;
	mul.wide.u32 	%rd12437, %r3088, %r3094;
	add.s64 	%rd12438, %rd12436, %rd12403;
	add.s64 	%rd12439, %rd12438, %rd12437;
	shr.u64 	%rd12440, %rd12439, 32;
	and.b64  	%rd12441, %rd12410, 4294967295;
	add.s64 	%rd12442, %rd12386, %rd12441;
	shr.u64 	%rd12443, %rd12442, 32;
	and.b64  	%rd12444, %rd12415, 4294967295;
	add.s64 	%rd12445, %rd12443, %rd12444;
	add.s64 	%rd12446, %rd12445, %rd12412;
	shr.u64 	%rd12447, %rd12446, 32;
	mul.wide.u32 	%rd12448, %r3093, %r3093;
	and.b64  	%rd12449, %rd12420, 4294967295;
	add.s64 	%rd12450, %rd12447, %rd12449;
	add.s64 	%rd12451, %rd12450, %rd12448;
	shr.u64 	%rd12452, %rd12451, 32;
	mul.wide.u32 	%rd12453, %r3092, %r3093;
	and.b64  	%rd12454, %rd12425, 4294967295;
	add.s64 	%rd12455, %rd12452, %rd12454;
	add.s64 	%rd12456, %rd12455, %rd12453;
	shr.u64 	%rd12457, %rd12456, 32;
	mul.wide.u32 	%rd12458, %r3091, %r3093;
	and.b64  	%rd12459, %rd12430, 4294967295;
	add.s64 	%rd12460, %rd12457, %rd12459;
	add.s64 	%rd12461, %rd12460, %rd12458;
	shr.u64 	%rd12462, %rd12461, 32;
	mul.wide.u32 	%rd12463, %r3090, %r3093;
	and.b64  	%rd12464, %rd12435, 4294967295;
	add.s64 	%rd12465, %rd12462, %rd12464;
	add.s64 	%rd12466, %rd12465, %rd12463;
	shr.u64 	%rd12467, %rd12466, 32;
	mul.wide.u32 	%rd12468, %r3089, %r3093;
	and.b64  	%rd12469, %rd12439, 4294967295;
	add.s64 	%rd12470, %rd12467, %rd12469;
	add.s64 	%rd12471, %rd12470, %rd12468;
	shr.u64 	%rd12472, %rd12471, 32;
	mul.wide.u32 	%rd12473, %r3088, %r3093;
	add.s64 	%rd12474, %rd12472, %rd12440;
	add.s64 	%rd12475, %rd12474, %rd12473;
	shr.u64 	%rd12476, %rd12475, 32;
	and.b64  	%rd12477, %rd12446, 4294967295;
	add.s64 	%rd12478, %rd12389, %rd12477;
	shr.u64 	%rd12479, %rd12478, 32;
	and.b64  	%rd12480, %rd12451, 4294967295;
	add.s64 	%rd12481, %rd12479, %rd12480;
	add.s64 	%rd12482, %rd12481, %rd12417;
	shr.u64 	%rd12483, %rd12482, 32;
	and.b64  	%rd12484, %rd12456, 4294967295;
	add.s64 	%rd12485, %rd12483, %rd12484;
	add.s64 	%rd12486, %rd12485, %rd12453;
	shr.u64 	%rd12487, %rd12486, 32;
	mul.wide.u32 	%rd12488, %r3092, %r3092;
	and.b64  	%rd12489, %rd12461, 4294967295;
	add.s64 	%rd12490, %rd12487, %rd12489;
	add.s64 	%rd12491, %rd12490, %rd12488;
	shr.u64 	%rd12492, %rd12491, 32;
	mul.wide.u32 	%rd12493, %r3091, %r3092;
	and.b64  	%rd12494, %rd12466, 4294967295;
	add.s64 	%rd12495, %rd12492, %rd12494;
	add.s64 	%rd12496, %rd12495, %rd12493;
	shr.u64 	%rd12497, %rd12496, 32;
	mul.wide.u32 	%rd12498, %r3090, %r3092;
	and.b64  	%rd12499, %rd12471, 4294967295;
	add.s64 	%rd12500, %rd12497, %rd12499;
	add.s64 	%rd12501, %rd12500, %rd12498;
	shr.u64 	%rd12502, %rd12501, 32;
	mul.wide.u32 	%rd12503, %r3089, %r3092;
	and.b64  	%rd12504, %rd12475, 4294967295;
	add.s64 	%rd12505, %rd12502, %rd12504;
	add.s64 	%rd12506, %rd12505, %rd12503;
	shr.u64 	%rd12507, %rd12506, 32;
	mul.wide.u32 	%rd12508, %r3088, %r3092;
	add.s64 	%rd12509, %rd12507, %rd12476;
	add.s64 	%rd12510, %rd12509, %rd12508;
	shr.u64 	%rd12511, %rd12510, 32;
	and.b64  	%rd12512, %rd12482, 4294967295;
	add.s64 	%rd12513, %rd12392, %rd12512;
	shr.u64 	%rd12514, %rd12513, 32;
	and.b64  	%rd12515, %rd12486, 4294967295;
	add.s64 	%rd12516, %rd12514, %rd12515;
	add.s64 	%rd12517, %rd12516, %rd12422;
	shr.u64 	%rd12518, %rd12517, 32;
	and.b64  	%rd12519, %rd12491, 4294967295;
	add.s64 	%rd12520, %rd12518, %rd12519;
	add.s64 	%rd12521, %rd12520, %rd12458;
	shr.u64 	%rd12522, %rd12521, 32;
	and.b64  	%rd12523, %rd12496, 4294967295;
	add.s64 	%rd12524, %rd12522, %rd12523;
	add.s64 	%rd12525, %rd12524, %rd12493;
	shr.u64 	%rd12526, %rd12525, 32;
	mul.wide.u32 	%rd12527, %r3091, %r3091;
	and.b64  	%rd12528, %rd12501, 4294967295;
	add.s64 	%rd12529, %rd12526, %rd12528;
	add.s64 	%rd12530, %rd12529, %rd12527;
	shr.u64 	%rd12531, %rd12530, 32;
	mul.wide.u32 	%rd12532, %r3090, %r3091;
	and.b64  	%rd12533, %rd12506, 4294967295;
	add.s64 	%rd12534, %rd12531, %rd12533;
	add.s64 	%rd12535, %rd12534, %rd12532;
	shr.u64 	%rd12536, %rd12535, 32;
	mul.wide.u32 	%rd12537, %r3089, %r3091;
	and.b64  	%rd12538, %rd12510, 4294967295;
	add.s64 	%rd12539, %rd12536, %rd12538;
	add.s64 	%rd12540, %rd12539, %rd12537;
	shr.u64 	%rd12541, %rd12540, 32;
	mul.wide.u32 	%rd12542, %r3088, %r3091;
	add.s64 	%rd12543, %rd12541, %rd12511;
	add.s64 	%rd12544, %rd12543, %rd12542;
	shr.u64 	%rd12545, %rd12544, 32;
	and.b64  	%rd12546, %rd12517, 4294967295;
	add.s64 	%rd12547, %rd12395, %rd12546;
	shr.u64 	%rd12548, %rd12547, 32;
	and.b64  	%rd12549, %rd12521, 4294967295;
	add.s64 	%rd12550, %rd12548, %rd12549;
	add.s64 	%rd12551, %rd12550, %rd12427;
	shr.u64 	%rd12552, %rd12551, 32;
	and.b64  	%rd12553, %rd12525, 4294967295;
	add.s64 	%rd12554, %rd12552, %rd12553;
	add.s64 	%rd12555, %rd12554, %rd12463;
	shr.u64 	%rd12556, %rd12555, 32;
	and.b64  	%rd12557, %rd12530, 4294967295;
	add.s64 	%rd12558, %rd12556, %rd12557;
	add.s64 	%rd12559, %rd12558, %rd12498;
	shr.u64 	%rd12560, %rd12559, 32;
	and.b64  	%rd12561, %rd12535, 4294967295;
	add.s64 	%rd12562, %rd12560, %rd12561;
	add.s64 	%rd12563, %rd12562, %rd12532;
	shr.u64 	%rd12564, %rd12563, 32;
	mul.wide.u32 	%rd12565, %r3090, %r3090;
	and.b64  	%rd12566, %rd12540, 4294967295;
	add.s64 	%rd12567, %rd12564, %rd12566;
	add.s64 	%rd12568, %rd12567, %rd12565;
	shr.u64 	%rd12569, %rd12568, 32;
	mul.wide.u32 	%rd12570, %r3089, %r3090;
	and.b64  	%rd12571, %rd12544, 4294967295;
	add.s64 	%rd12572, %rd12569, %rd12571;
	add.s64 	%rd12573, %rd12572, %rd12570;
	shr.u64 	%rd12574, %rd12573, 32;
	mul.wide.u32 	%rd12575, %r3088, %r3090;
	add.s64 	%rd12576, %rd12574, %rd12545;
	add.s64 	%rd12577, %rd12576, %rd12575;
	shr.u64 	%rd12578, %rd12577, 32;
	and.b64  	%rd12579, %rd12551, 4294967295;
	add.s64 	%rd12580, %rd12398, %rd12579;
	shr.u64 	%rd12581, %rd12580, 32;
	and.b64  	%rd12582, %rd12555, 4294967295;
	add.s64 	%rd12583, %rd12581, %rd12582;
	add.s64 	%rd12584, %rd12583, %rd12432;
	shr.u64 	%rd12585, %rd12584, 32;
	and.b64  	%rd12586, %rd12559, 4294967295;
	add.s64 	%rd12587, %rd12585, %rd12586;
	add.s64 	%rd12588, %rd12587, %rd12468;
	shr.u64 	%rd12589, %rd12588, 32;
	and.b64  	%rd12590, %rd12563, 4294967295;
	add.s64 	%rd12591, %rd12589, %rd12590;
	add.s64 	%rd12592, %rd12591, %rd12503;
	shr.u64 	%rd12593, %rd12592, 32;
	and.b64  	%rd12594, %rd12568, 4294967295;
	add.s64 	%rd12595, %rd12593, %rd12594;
	add.s64 	%rd12596, %rd12595, %rd12537;
	shr.u64 	%rd12597, %rd12596, 32;
	and.b64  	%rd12598, %rd12573, 4294967295;
	add.s64 	%rd12599, %rd12597, %rd12598;
	add.s64 	%rd12600, %rd12599, %rd12570;
	shr.u64 	%rd12601, %rd12600, 32;
	mul.wide.u32 	%rd12602, %r3089, %r3089;
	and.b64  	%rd12603, %rd12577, 4294967295;
	add.s64 	%rd12604, %rd12601, %rd12603;
	add.s64 	%rd12605, %rd12604, %rd12602;
	shr.u64 	%rd12606, %rd12605, 32;
	mul.wide.u32 	%rd12607, %r3088, %r3089;
	add.s64 	%rd12608, %rd12606, %rd12578;
	add.s64 	%rd12609, %rd12608, %rd12607;
	shr.u64 	%rd12610, %rd12609, 32;
	and.b64  	%rd12611, %rd12584, 4294967295;
	add.s64 	%rd12612, %rd12401, %rd12611;
	shr.u64 	%rd12613, %rd12612, 32;
	and.b64  	%rd12614, %rd12588, 4294967295;
	add.s64 	%rd12615, %rd12613, %rd12614;
	add.s64 	%rd12616, %rd12615, %rd12437;
	shr.u64 	%rd12617, %rd12616, 32;
	and.b64  	%rd12618, %rd12592, 4294967295;
	add.s64 	%rd12619, %rd12617, %rd12618;
	add.s64 	%rd12620, %rd12619, %rd12473;
	shr.u64 	%rd12621, %rd12620, 32;
	and.b64  	%rd12622, %rd12596, 4294967295;
	add.s64 	%rd12623, %rd12621, %rd12622;
	add.s64 	%rd12624, %rd12623, %rd12508;
	shr.u64 	%rd12625, %rd12624, 32;
	and.b64  	%rd12626, %rd12600, 4294967295;
	add.s64 	%rd12627, %rd12625, %rd12626;
	add.s64 	%rd12628, %rd12627, %rd12542;
	shr.u64 	%rd12629, %rd12628, 32;
	and.b64  	%rd12630, %rd12605, 4294967295;
	add.s64 	%rd12631, %rd12629, %rd12630;
	add.s64 	%rd12632, %rd12631, %rd12575;
	shr.u64 	%rd12633, %rd12632, 32;
	and.b64  	%rd12634, %rd12609, 4294967295;
	add.s64 	%rd12635, %rd12633, %rd12634;
	add.s64 	%rd12636, %rd12635, %rd12607;
	shr.u64 	%rd12637, %rd12636, 32;
	mul.wide.u32 	%rd12638, %r3088, %r3088;
	add.s64 	%rd12639, %rd12637, %rd12610;
	add.s64 	%rd12640, %rd12639, %rd12638;
	{ .reg .b32 tmp; mov.b64 {tmp, %r1964}, %rd12640; }
	ld.const.u32 	%r163, [MU_P];
	mul.lo.s32 	%r1965, %r163, %r1963;
	ld.const.u32 	%r1966, [P_CONST];
	cvt.u64.u32 	%rd261, %r1966;
	mul.wide.u32 	%rd12641, %r1966, %r1965;
	and.b64  	%rd12642, %rd12381, 4294967293;
	add.s64 	%rd12643, %rd12641, %rd12642;
	shr.u64 	%rd12644, %rd12643, 32;
	ld.const.u32 	%r1967, [P_CONST+4];
	cvt.u64.u32 	%rd262, %r1967;
	mul.wide.u32 	%rd12645, %r1967, %r1965;
	and.b64  	%rd12646, %rd12405, 4294967295;
	add.s64 	%rd12647, %rd12644, %rd12646;
	add.s64 	%rd12648, %rd12647, %rd12645;
	cvt.u32.u64 	%r1968, %rd12648;
	shr.u64 	%rd12649, %rd12648, 32;
	ld.const.u32 	%r1969, [P_CONST+8];
	cvt.u64.u32 	%rd263, %r1969;
	mul.wide.u32 	%rd12650, %r1969, %r1965;
	and.b64  	%rd12651, %rd12442, 4294967295;
	add.s64 	%rd12652, %rd12649, %rd12651;
	add.s64 	%rd12653, %rd12652, %rd12650;
	shr.u64 	%rd12654, %rd12653, 32;
	ld.const.u32 	%r1970, [P_CONST+12];
	cvt.u64.u32 	%rd264, %r1970;
	mul.wide.u32 	%rd12655, %r1970, %r1965;
	and.b64  	%rd12656, %rd12478, 4294967295;
	add.s64 	%rd12657, %rd12654, %rd12656;
	add.s64 	%rd12658, %rd12657, %rd12655;
	shr.u64 	%rd12659, %rd12658, 32;
	ld.const.u32 	%r1971, [P_CONST+16];
	cvt.u64.u32 	%rd265, %r1971;
	mul.wide.u32 	%rd12660, %r1971, %r1965;
	and.b64  	%rd12661, %rd12513, 4294967295;
	add.s64 	%rd12662, %rd12659, %rd12661;
	add.s64 	%rd12663, %rd12662, %rd12660;
	shr.u64 	%rd12664, %rd12663, 32;
	ld.const.u32 	%r1972, [P_CONST+20];
	cvt.u64.u32 	%rd266, %r1972;
	mul.wide.u32 	%rd12665, %r1972, %r1965;
	and.b64  	%rd12666, %rd12547, 4294967295;
	add.s64 	%rd12667, %rd12664, %rd12666;
	add.s64 	%rd12668, %rd12667, %rd12665;
	shr.u64 	%rd12669, %rd12668, 32;
	ld.const.u32 	%r1973, [P_CONST+24];
	cvt.u64.u32 	%rd267, %r1973;
	mul.wide.u32 	%rd12670, %r1973, %r1965;
	and.b64  	%rd12671, %rd12580, 4294967295;
	add.s64 	%rd12672, %rd12669, %rd12671;
	add.s64 	%rd12673, %rd12672, %rd12670;
	shr.u64 	%rd12674, %rd12673, 32;
	mul.wide.u32 	%rd12675, %r1962, %r1965;
	and.b64  	%rd12676, %rd12612, 4294967295;
	add.s64 	%rd12677, %rd12674, %rd12676;
	add.s64 	%rd12678, %rd12677, %rd12675;
	shr.u64 	%rd12679, %rd12678, 32;
	and.b64  	%rd12680, %rd12616, 4294967295;
	add.s64 	%rd12681, %rd12679, %rd12680;
	shr.u64 	%rd12682, %rd12681, 32;
	and.b64  	%rd12683, %rd12620, 4294967295;
	add.s64 	%rd12684, %rd12682, %rd12683;
	shr.u64 	%rd12685, %rd12684, 32;
	and.b64  	%rd12686, %rd12624, 4294967295;
	add.s64 	%rd12687, %rd12685, %rd12686;
	shr.u64 	%rd12688, %rd12687, 32;
	and.b64  	%rd12689, %rd12628, 4294967295;
	add.s64 	%rd12690, %rd12688, %rd12689;
	shr.u64 	%rd12691, %rd12690, 32;
	and.b64  	%rd12692, %rd12632, 4294967295;
	add.s64 	%rd12693, %rd12691, %rd12692;
	shr.u64 	%rd12694, %rd12693, 32;
	and.b64  	%rd12695, %rd12636, 4294967295;
	add.s64 	%rd12696, %rd12694, %rd12695;
	shr.u64 	%rd12697, %rd12696, 32;
	and.b64  	%rd12698, %rd12640, 4294967295;
	add.s64 	%rd12699, %rd12697, %rd12698;
	{ .reg .b32 tmp; mov.b64 {tmp, %r1974}, %rd12699; }
	add.s32 	%r1975, %r1964, %r1974;
	mul.lo.s32 	%r1976, %r163, %r1968;
	mul.wide.u32 	%rd12700, %r1966, %r1976;
	and.b64  	%rd12701, %rd12648, 4294967295;
	add.s64 	%rd12702, %rd12700, %rd12701;
	shr.u64 	%rd12703, %rd12702, 32;
	mul.wide.u32 	%rd12704, %r1967, %r1976;
	and.b64  	%rd12705, %rd12653, 4294967295;
	add.s64 	%rd12706, %rd12703, %rd12705;
	add.s64 	%rd12707, %rd12706, %rd12704;
	cvt.u32.u64 	%r1977, %rd12707;
	shr.u64 	%rd12708, %rd12707, 32;
	mul.wide.u32 	%rd12709, %r1969, %r1976;
	and.b64  	%rd12710, %rd12658, 4294967295;
	add.s64 	%rd12711, %rd12708, %rd12710;
	add.s64 	%rd12712, %rd12711, %rd12709;
	shr.u64 	%rd12713, %rd12712, 32;
	mul.wide.u32 	%rd12714, %r1970, %r1976;
	and.b64  	%rd12715, %rd12663, 4294967295;
	add.s64 	%rd12716, %rd12713, %rd12715;
	add.s64 	%rd12717, %rd12716, %rd12714;
	shr.u64 	%rd12718, %rd12717, 32;
	mul.wide.u32 	%rd12719, %r1971, %r1976;
	and.b64  	%rd12720, %rd12668, 4294967295;
	add.s64 	%rd12721, %rd12718, %rd12720;
	add.s64 	%rd12722, %rd12721, %rd12719;
	shr.u64 	%rd12723, %rd12722, 32;
	mul.wide.u32 	%rd12724, %r1972, %r1976;
	and.b64  	%rd12725, %rd12673, 4294967295;
	add.s64 	%rd12726, %rd12723, %rd12725;
	add.s64 	%rd12727, %rd12726, %rd12724;
	shr.u64 	%rd12728, %rd12727, 32;
	mul.wide.u32 	%rd12729, %r1973, %r1976;
	and.b64  	%rd12730, %rd12678, 4294967295;
	add.s64 	%rd12731, %rd12728, %rd12730;
	add.s64 	%rd12732, %rd12731, %rd12729;
	shr.u64 	%rd12733, %rd12732, 32;
	mul.wide.u32 	%rd12734, %r1962, %r1976;
	and.b64  	%rd12735, %rd12681, 4294967295;
	add.s64 	%rd12736, %rd12733, %rd12735;
	add.s64 	%rd12737, %rd12736, %rd12734;
	shr.u64 	%rd12738, %rd12737, 32;
	and.b64  	%rd12739, %rd12684, 4294967295;
	add.s64 	%rd12740, %rd12738, %rd12739;
	shr.u64 	%rd12741, %rd12740, 32;
	and.b64  	%rd12742, %rd12687, 4294967295;
	add.s64 	%rd12743, %rd12741, %rd12742;
	shr.u64 	%rd12744, %rd12743, 32;
	and.b64  	%rd12745, %rd12690, 4294967295;
	add.s64 	%rd12746, %rd12744, %rd12745;
	shr.u64 	%rd12747, %rd12746, 32;
	and.b64  	%rd12748, %rd12693, 4294967295;
	add.s64 	%rd12749, %rd12747, %rd12748;
	shr.u64 	%rd12750, %rd12749, 32;
	and.b64  	%rd12751, %rd12696, 4294967295;
	add.s64 	%rd12752, %rd12750, %rd12751;
	shr.u64 	%rd12753, %rd12752, 32;
	and.b64  	%rd12754, %rd12699, 4294967295;
	add.s64 	%rd12755, %rd12753, %rd12754;
	{ .reg .b32 tmp; mov.b64 {tmp, %r1978}, %rd12755; }
	add.s32 	%r1979, %r1975, %r1978;
	mul.lo.s32 	%r1980, %r163, %r1977;
	mul.wide.u32 	%rd12756, %r1966, %r1980;
	and.b64  	%rd12757, %rd12707, 4294967295;
	add.s64 	%rd12758, %rd12756, %rd12757;
	shr.u64 	%rd12759, %rd12758, 32;
	mul.wide.u32 	%rd12760, %r1967, %r1980;
	and.b64  	%rd12761, %rd12712, 4294967295;
	add.s64 	%rd12762, %rd12759, %rd12761;
	add.s64 	%rd12763, %rd12762, %rd12760;
	cvt.u32.u64 	%r1981, %rd12763;
	shr.u64 	%rd12764, %rd12763, 32;
	mul.wide.u32 	%rd12765, %r1969, %r1980;
	and.b64  	%rd12766, %rd12717, 4294967295;
	add.s64 	%rd12767, %rd12764, %rd12766;
	add.s64 	%rd12768, %rd12767, %rd12765;
	shr.u64 	%rd12769, %rd12768, 32;
	mul.wide.u32 	%rd12770, %r1970, %r1980;
	and.b64  	%rd12771, %rd12722, 4294967295;
	add.s64 	%rd12772, %rd12769, %rd12771;
	add.s64 	%rd12773, %rd12772, %rd12770;
	shr.u64 	%rd12774, %rd12773, 32;
	mul.wide.u32 	%rd12775, %r1971, %r1980;
	and.b64  	%rd12776, %rd12727, 4294967295;
	add.s64 	%rd12777, %rd12774, %rd12776;
	add.s64 	%rd12778, %rd12777, %rd12775;
	shr.u64 	%rd12779, %rd12778, 32;
	mul.wide.u32 	%rd12780, %r1972, %r1980;
	and.b64  	%rd12781, %rd12732, 4294967295;
	add.s64 	%rd12782, %rd12779, %rd12781;
	add.s64 	%rd12783, %rd12782, %rd12780;
	shr.u64 	%rd12784, %rd12783, 32;
	mul.wide.u32 	%rd12785, %r1973, %r1980;
	and.b64  	%rd12786, %rd12737, 4294967295;
	add.s64 	%rd12787, %rd12784, %rd12786;
	add.s64 	%rd12788, %rd12787, %rd12785;
	shr.u64 	%rd12789, %rd12788, 32;
	mul.wide.u32 	%rd12790, %r1962, %r1980;
	and.b64  	%rd12791, %rd12740, 4294967295;
	add.s64 	%rd12792, %rd12789, %rd12791;
	add.s64 	%rd12793, %rd12792, %rd12790;
	shr.u64 	%rd12794, %rd12793, 32;
	and.b64  	%rd12795, %rd12743, 4294967295;
	add.s64 	%rd12796, %rd12794, %rd12795;
	shr.u64 	%rd12797, %rd12796, 32;
	and.b64  	%rd12798, %rd12746, 4294967295;
	add.s64 	%rd12799, %rd12797, %rd12798;
	shr.u64 	%rd12800, %rd12799, 32;
	and.b64  	%rd12801, %rd12749, 4294967295;
	add.s64 	%rd12802, %rd12800, %rd12801;
	shr.u64 	%rd12803, %rd12802, 32;
	and.b64  	%rd12804, %rd12752, 4294967295;
	add.s64 	%rd12805, %rd12803, %rd12804;
	shr.u64 	%rd12806, %rd12805, 32;
	and.b64  	%rd12807, %rd12755, 4294967295;
	add.s64 	%rd12808, %rd12806, %rd12807;
	{ .reg .b32 tmp; mov.b64 {tmp, %r1982}, %rd12808; }
	add.s32 	%r1983, %r1979, %r1982;
	mul.lo.s32 	%r1984, %r163, %r1981;
	mul.wide.u32 	%rd12809, %r1966, %r1984;
	and.b64  	%rd12810, %rd12763, 4294967295;
	add.s64 	%rd12811, %rd12809, %rd12810;
	shr.u64 	%rd12812, %rd12811, 32;
	mul.wide.u32 	%rd12813, %r1967, %r1984;
	and.b64  	%rd12814, %rd12768, 4294967295;
	add.s64 	%rd12815, %rd12812, %rd12814;
	add.s64 	%rd12816, %rd12815, %rd12813;
	cvt.u32.u64 	%r1985, %rd12816;
	shr.u64 	%rd12817, %rd12816, 32;
	mul.wide.u32 	%rd12818, %r1969, %r1984;
	and.b64  	%rd12819, %rd12773, 4294967295;
	add.s64 	%rd12820, %rd12817, %rd12819;
	add.s64 	%rd12821, %rd12820, %rd12818;
	shr.u64 	%rd12822, %rd12821, 32;
	mul.wide.u32 	%rd12823, %r1970, %r1984;
	and.b64  	%rd12824, %rd12778, 4294967295;
	add.s64 	%rd12825, %rd12822, %rd12824;
	add.s64 	%rd12826, %rd12825, %rd12823;
	shr.u64 	%rd12827, %rd12826, 32;
	mul.wide.u32 	%rd12828, %r1971, %r1984;
	and.b64  	%rd12829, %rd12783, 4294967295;
	add.s64 	%rd12830, %rd12827, %rd12829;
	add.s64 	%rd12831, %rd12830, %rd12828;
	shr.u64 	%rd12832, %rd12831, 32;
	mul.wide.u32 	%rd12833, %r1972, %r1984;
	and.b64  	%rd12834, %rd12788, 4294967295;
	add.s64 	%rd12835, %rd12832, %rd12834;
	add.s64 	%rd12836, %rd12835, %rd12833;
	shr.u64 	%rd12837, %rd12836, 32;
	mul.wide.u32 	%rd12838, %r1973, %r1984;
	and.b64  	%rd12839, %rd12793, 4294967295;
	add.s64 	%rd12840, %rd12837, %rd12839;
	add.s64 	%rd12841, %rd12840, %rd12838;
	shr.u64 	%rd12842, %rd12841, 32;
	mul.wide.u32 	%rd12843, %r1962, %r1984;
	and.b64  	%rd12844, %rd12796, 4294967295;
	add.s64 	%rd12845, %rd12842, %rd12844;
	add.s64 	%rd12846, %rd12845, %rd12843;
	shr.u64 	%rd12847, %rd12846, 32;
	and.b64  	%rd12848, %rd12799, 4294967295;
	add.s64 	%rd12849, %rd12847, %rd12848;
	shr.u64 	%rd12850, %rd12849, 32;
	and.b64  	%rd12851, %rd12802, 4294967295;
	add.s64 	%rd12852, %rd12850, %rd12851;
	shr.u64 	%rd12853, %rd12852, 32;
	and.b64  	%rd12854, %rd12805, 4294967295;
	add.s64 	%rd12855, %rd12853, %rd12854;
	shr.u64 	%rd12856, %rd12855, 32;
	and.b64  	%rd12857, %rd12808, 4294967295;
	add.s64 	%rd12858, %rd12856, %rd12857;
	{ .reg .b32 tmp; mov.b64 {tmp, %r1986}, %rd12858; }
	add.s32 	%r1987, %r1983, %r1986;
	mul.lo.s32 	%r1988, %r163, %r1985;
	mul.wide.u32 	%rd12859, %r1966, %r1988;
	and.b64  	%rd12860, %rd12816, 4294967295;
	add.s64 	%rd12861, %rd12859, %rd12860;
	shr.u64 	%rd12862, %rd12861, 32;
	mul.wide.u32 	%rd12863, %r1967, %r1988;
	and.b64  	%rd12864, %rd12821, 4294967295;
	add.s64 	%rd12865, %rd12862, %rd12864;
	add.s64 	%rd12866, %rd12865, %rd12863;
	cvt.u32.u64 	%r1989, %rd12866;
	shr.u64 	%rd12867, %rd12866, 32;
	mul.wide.u32 	%rd12868, %r1969, %r1988;
	and.b64  	%rd12869, %rd12826, 4294967295;
	add.s64 	%rd12870, %rd12867, %rd12869;
	add.s64 	%rd12871, %rd12870, %rd12868;
	shr.u64 	%rd12872, %rd12871, 32;
	mul.wide.u32 	%rd12873, %r1970, %r1988;
	and.b64  	%rd12874, %rd12831, 4294967295;
	add.s64 	%rd12875, %rd12872, %rd12874;
	add.s64 	%rd12876, %rd12875, %rd12873;
	shr.u64 	%rd12877, %rd12876, 32;
	mul.wide.u32 	%rd12878, %r1971, %r1988;
	and.b64  	%rd12879, %rd12836, 4294967295;
	add.s64 	%rd12880, %rd12877, %rd12879;
	add.s64 	%rd12881, %rd12880, %rd12878;
	shr.u64 	%rd12882, %rd12881, 32;
	mul.wide.u32 	%rd12883, %r1972, %r1988;
	and.b64  	%rd12884, %rd12841, 4294967295;
	add.s64 	%rd12885, %rd12882, %rd12884;
	add.s64 	%rd12886, %rd12885, %rd12883;
	shr.u64 	%rd12887, %rd12886, 32;
	mul.wide.u32 	%rd12888, %r1973, %r1988;
	and.b64  	%rd12889, %rd12846, 4294967295;
	add.s64 	%rd12890, %rd12887, %rd12889;
	add.s64 	%rd12891, %rd12890, %rd12888;
	shr.u64 	%rd12892, %rd12891, 32;
	mul.wide.u32 	%rd12893, %r1962, %r1988;
	and.b64  	%rd12894, %rd12849, 4294967295;
	add.s64 	%rd12895, %rd12892, %rd12894;
	add.s64 	%rd12896, %rd12895, %rd12893;
	shr.u64 	%rd12897, %rd12896, 32;
	and.b64  	%rd12898, %rd12852, 4294967295;
	add.s64 	%rd12899, %rd12897, %rd12898;
	shr.u64 	%rd12900, %rd12899, 32;
	and.b64  	%rd12901, %rd12855, 4294967295;
	add.s64 	%rd12902, %rd12900, %rd12901;
	shr.u64 	%rd12903, %rd12902, 32;
	and.b64  	%rd12904, %rd12858, 4294967295;
	add.s64 	%rd12905, %rd12903, %rd12904;
	{ .reg .b32 tmp; mov.b64 {tmp, %r1990}, %rd12905; }
	add.s32 	%r1991, %r1987, %r1990;
	mul.lo.s32 	%r1992, %r163, %r1989;
	mul.wide.u32 	%rd12906, %r1966, %r1992;
	and.b64  	%rd12907, %rd12866, 4294967295;
	add.s64 	%rd12908, %rd12906, %rd12907;
	shr.u64 	%rd12909, %rd12908, 32;
	mul.wide.u32 	%rd12910, %r1967, %r1992;
	and.b64  	%rd12911, %rd12871, 4294967295;
	add.s64 	%rd12912, %rd12909, %rd12911;
	add.s64 	%rd12913, %rd12912, %rd12910;
	cvt.u32.u64 	%r1993, %rd12913;
	shr.u64 	%rd12914, %rd12913, 32;
	mul.wide.u32 	%rd12915, %r1969, %r1992;
	and.b64  	%rd12916, %rd12876, 4294967295;
	add.s64 	%rd12917, %rd12914, %rd12916;
	add.s64 	%rd12918, %rd12917, %rd12915;
	shr.u64 	%rd12919, %rd12918, 32;
	mul.wide.u32 	%rd12920, %r1970, %r1992;
	and.b64  	%rd12921, %rd12881, 4294967295;
	add.s64 	%rd12922, %rd12919, %rd12921;
	add.s64 	%rd12923, %rd12922, %rd12920;
	shr.u64 	%rd12924, %rd12923, 32;
	mul.wide.u32 	%rd12925, %r1971, %r1992;
	and.b64  	%rd12926, %rd12886, 4294967295;
	add.s64 	%rd12927, %rd12924, %rd12926;
	add.s64 	%rd12928, %rd12927, %rd12925;
	shr.u64 	%rd12929, %rd12928, 32;
	mul.wide.u32 	%rd12930, %r1972, %r1992;
	and.b64  	%rd12931, %rd12891, 4294967295;
	add.s64 	%rd12932, %rd12929, %rd12931;
	add.s64 	%rd12933, %rd12932, %rd12930;
	shr.u64 	%rd12934, %rd12933, 32;
	mul.wide.u32 	%rd12935, %r1973, %r1992;
	and.b64  	%rd12936, %rd12896, 4294967295;
	add.s64 	%rd12937, %rd12934, %rd12936;
	add.s64 	%rd12938, %rd12937, %rd12935;
	shr.u64 	%rd12939, %rd12938, 32;
	mul.wide.u32 	%rd12940, %r1962, %r1992;
	and.b64  	%rd12941, %rd12899, 4294967295;
	add.s64 	%rd12942, %rd12939, %rd12941;
	add.s64 	%rd12943, %rd12942, %rd12940;
	shr.u64 	%rd12944, %rd12943, 32;
	and.b64  	%rd12945, %rd12902, 4294967295;
	add.s64 	%rd12946, %rd12944, %rd12945;
	shr.u64 	%rd12947, %rd12946, 32;
	and.b64  	%rd12948, %rd12905, 4294967295;
	add.s64 	%rd12949, %rd12947, %rd12948;
	{ .reg .b32 tmp; mov.b64 {tmp, %r1994}, %rd12949; }
	add.s32 	%r1995, %r1991, %r1994;
	mul.lo.s32 	%r1996, %r163, %r1993;
	mul.wide.u32 	%rd12950, %r1966, %r1996;
	and.b64  	%rd12951, %rd12913, 4294967295;
	add.s64 	%rd12952, %rd12950, %rd12951;
	shr.u64 	%rd12953, %rd12952, 32;
	mul.wide.u32 	%rd12954, %r1967, %r1996;
	and.b64  	%rd12955, %rd12918, 4294967295;
	add.s64 	%rd12956, %rd12953, %rd12955;
	add.s64 	%rd12957, %rd12956, %rd12954;
	cvt.u32.u64 	%r1997, %rd12957;
	shr.u64 	%rd12958, %rd12957, 32;
	mul.wide.u32 	%rd12959, %r1969, %r1996;
	and.b64  	%rd12960, %rd12923, 4294967295;
	add.s64 	%rd12961, %rd12958, %rd12960;
	add.s64 	%rd12962, %rd12961, %rd12959;
	shr.u64 	%rd12963, %rd12962, 32;
	mul.wide.u32 	%rd12964, %r1970, %r1996;
	and.b64  	%rd12965, %rd12928, 4294967295;
	add.s64 	%rd12966, %rd12963, %rd12965;
	add.s64 	%rd12967, %rd12966, %rd12964;
	shr.u64 	%rd12968, %rd12967, 32;
	mul.wide.u32 	%rd12969, %r1971, %r1996;
	and.b64  	%rd12970, %rd12933, 4294967295;
	add.s64 	%rd12971, %rd12968, %rd12970;
	add.s64 	%rd12972, %rd12971, %rd12969;
	shr.u64 	%rd12973, %rd12972, 32;
	mul.wide.u32 	%rd12974, %r1972, %r1996;
	and.b64  	%rd12975, %rd12938, 4294967295;
	add.s64 	%rd12976, %rd12973, %rd12975;
	add.s64 	%rd12977, %rd12976, %rd12974;
	shr.u64 	%rd12978, %rd12977, 32;
	mul.wide.u32 	%rd12979, %r1973, %r1996;
	and.b64  	%rd12980, %rd12943, 4294967295;
	add.s64 	%rd12981, %rd12978, %rd12980;
	add.s64 	%rd12982, %rd12981, %rd12979;
	shr.u64 	%rd12983, %rd12982, 32;
	mul.wide.u32 	%rd12984, %r1962, %r1996;
	and.b64  	%rd12985, %rd12946, 4294967295;
	add.s64 	%rd12986, %rd12983, %rd12985;
	add.s64 	%rd12987, %rd12986, %rd12984;
	shr.u64 	%rd12988, %rd12987, 32;
	and.b64  	%rd12989, %rd12949, 4294967295;
	add.s64 	%rd12990, %rd12988, %rd12989;
	{ .reg .b32 tmp; mov.b64 {tmp, %r1998}, %rd12990; }
	add.s32 	%r1999, %r1995, %r1998;
	mul.lo.s32 	%r2000, %r163, %r1997;
	mul.wide.u32 	%rd12991, %r1966, %r2000;
	and.b64  	%rd12992, %rd12957, 4294967295;
	add.s64 	%rd12993, %rd12991, %rd12992;
	shr.u64 	%rd12994, %rd12993, 32;
	mul.wide.u32 	%rd12995, %r1967, %r2000;
	and.b64  	%rd12996, %rd12962, 4294967295;
	add.s64 	%rd12997, %rd12994, %rd12996;
	add.s64 	%rd20431, %rd12997, %rd12995;
	shr.u64 	%rd12998, %rd20431, 32;
	mul.wide.u32 	%rd12999, %r1969, %r2000;
	and.b64  	%rd13000, %rd12967, 4294967295;
	add.s64 	%rd13001, %rd12998, %rd13000;
	add.s64 	%rd20432, %rd13001, %rd12999;
	cvt.u32.u64 	%r164, %rd20432;
	shr.u64 	%rd13002, %rd20432, 32;
	mul.wide.u32 	%rd13003, %r1970, %r2000;
	and.b64  	%rd13004, %rd12972, 4294967295;
	add.s64 	%rd13005, %rd13002, %rd13004;
	add.s64 	%rd20433, %rd13005, %rd13003;
	cvt.u32.u64 	%r165, %rd20433;
	shr.u64 	%rd13006, %rd20433, 32;
	mul.wide.u32 	%rd13007, %r1971, %r2000;
	and.b64  	%rd13008, %rd12977, 4294967295;
	add.s64 	%rd13009, %rd13006, %rd13008;
	add.s64 	%rd20434, %rd13009, %rd13007;
	cvt.u32.u64 	%r166, %rd20434;
	shr.u64 	%rd13010, %rd20434, 32;
	mul.wide.u32 	%rd13011, %r1972, %r2000;
	and.b64  	%rd13012, %rd12982, 4294967295;
	add.s64 	%rd13013, %rd13010, %rd13012;
	add.s64 	%rd20435, %rd13013, %rd13011;
	cvt.u32.u64 	%r167, %rd20435;
	shr.u64 	%rd13014, %rd20435, 32;
	mul.wide.u32 	%rd13015, %r1973, %r2000;
	and.b64  	%rd13016, %rd12987, 4294967295;
	add.s64 	%rd13017, %rd13014, %rd13016;
	add.s64 	%rd20436, %rd13017, %rd13015;
	cvt.u32.u64 	%r168, %rd20436;
	shr.u64 	%rd13018, %rd20436, 32;
	mul.wide.u32 	%rd13019, %r1962, %r2000;
	and.b64  	%rd13020, %rd12990, 4294967295;
	add.s64 	%rd13021, %rd13018, %rd13020;
	add.s64 	%rd20437, %rd13021, %rd13019;
	cvt.u32.u64 	%r169, %rd20437;
	{ .reg .b32 tmp; mov.b64 {tmp, %r2001}, %rd20437; }
	add.s32 	%r3141, %r1999, %r2001;
	setp.gt.u32 	%p379, %r3141, %r1962;
	@%p379 bra 	$L__BB2_158;
	cvt.u32.u64 	%r2002, %rd260;
	setp.lt.u32 	%p380, %r3141, %r2002;
	@%p380 bra 	$L__BB2_159;
	cvt.u32.u64 	%r2003, %rd267;
	setp.lt.u32 	%p381, %r2003, %r169;
	@%p381 bra 	$L__BB2_158;
	setp.gt.u32 	%p382, %r2003, %r169;
	@%p382 bra 	$L__BB2_159;
	cvt.u32.u64 	%r2005, %rd266;
	setp.lt.u32 	%p383, %r2005, %r168;
	@%p383 bra 	$L__BB2_158;
	setp.gt.u32 	%p384, %r2005, %r168;
	@%p384 bra 	$L__BB2_159;
	cvt.u32.u64 	%r2007, %rd265;
	setp.lt.u32 	%p385, %r2007, %r167;
	@%p385 bra 	$L__BB2_158;
	setp.gt.u32 	%p386, %r2007, %r167;
	@%p386 bra 	$L__BB2_159;
	cvt.u32.u64 	%r2009, %rd264;
	setp.lt.u32 	%p387, %r2009, %r166;
	@%p387 bra 	$L__BB2_158;
	setp.gt.u32 	%p388, %r2009, %r166;
	@%p388 bra 	$L__BB2_159;
	cvt.u32.u64 	%r2011, %rd263;
	setp.lt.u32 	%p389, %r2011, %r165;
	@%p389 bra 	$L__BB2_158;
	setp.gt.u32 	%p390, %r2011, %r165;
	@%p390 bra 	$L__BB2_159;
	cvt.u32.u64 	%r2013, %rd262;
	setp.lt.u32 	%p391, %r2013, %r164;
	@%p391 bra 	$L__BB2_158;
	cvt.u32.u64 	%r2015, %rd261;
	setp.gt.u32 	%p392, %r2013, %r164;
	cvt.u32.u64 	%r2016, %rd20431;
	setp.gt.u32 	%p393, %r2015, %r2016;
	or.pred  	%p394, %p392, %p393;
	@%p394 bra 	$L__BB2_159;
$L__BB2_158:
	cvt.u32.u64 	%r2017, %rd260;
	and.b64  	%rd13023, %rd20431, 4294967295;
	sub.s64 	%rd20431, %rd13023, %rd261;
	shr.u64 	%rd13024, %rd20431, 63;
	and.b64  	%rd13025, %rd20432, 4294967295;
	add.s64 	%rd13026, %rd13024, %rd262;
	sub.s64 	%rd20432, %rd13025, %rd13026;
	shr.u64 	%rd13027, %rd20432, 63;
	and.b64  	%rd13028, %rd20433, 4294967295;
	add.s64 	%rd13029, %rd13027, %rd263;
	sub.s64 	%rd20433, %rd13028, %rd13029;
	shr.u64 	%rd13030, %rd20433, 63;
	and.b64  	%rd13031, %rd20434, 4294967295;
	add.s64 	%rd13032, %rd13030, %rd264;
	sub.s64 	%rd20434, %rd13031, %rd13032;
	shr.u64 	%rd13033, %rd20434, 63;
	and.b64  	%rd13034, %rd20435, 4294967295;
	add.s64 	%rd13035, %rd13033, %rd265;
	sub.s64 	%rd20435, %rd13034, %rd13035;
	shr.u64 	%rd13036, %rd20435, 63;
	and.b64  	%rd13037, %rd20436, 4294967295;
	add.s64 	%rd13038, %rd13036, %rd266;
	sub.s64 	%rd20436, %rd13037, %rd13038;
	shr.u64 	%rd13039, %rd20436, 63;
	and.b64  	%rd13040, %rd20437, 4294967295;
	add.s64 	%rd13041, %rd13039, %rd267;
	sub.s64 	%rd20437, %rd13040, %rd13041;
	shr.u64 	%rd13042, %rd20437, 63;
	cvt.u32.u64 	%r2018, %rd13042;
	add.s32 	%r2019, %r2017, %r2018;
	sub.s32 	%r3141, %r3141, %r2019;
$L__BB2_159:
	cvt.u32.u64 	%r2020, %rd260;
	and.b64  	%rd289, %rd20431, 4294967295;
	cvt.u64.u32 	%rd13043, %r3103;
	mul.lo.s64 	%rd13044, %rd289, %rd13043;
	cvt.u32.u64 	%r2021, %rd13044;
	shr.u64 	%rd13045, %rd13044, 32;
	and.b64  	%rd290, %rd20432, 4294967295;
	mad.lo.s64 	%rd13046, %rd290, %rd13043, %rd13045;
	shr.u64 	%rd13047, %rd13046, 32;
	and.b64  	%rd291, %rd20433, 4294967295;
	mad.lo.s64 	%rd13048, %rd291, %rd13043, %rd13047;
	shr.u64 	%rd13049, %rd13048, 32;
	and.b64  	%rd292, %rd20434, 4294967295;
	mad.lo.s64 	%rd13050, %rd292, %rd13043, %rd13049;
	shr.u64 	%rd13051, %rd13050, 32;
	and.b64  	%rd293, %rd20435, 4294967295;
	mad.lo.s64 	%rd13052, %rd293, %rd13043, %rd13051;
	shr.u64 	%rd13053, %rd13052, 32;
	and.b64  	%rd294, %rd20436, 4294967295;
	mad.lo.s64 	%rd13054, %rd294, %rd13043, %rd13053;
	shr.u64 	%rd13055, %rd13054, 32;
	and.b64  	%rd295, %rd20437, 4294967295;
	mad.lo.s64 	%rd13056, %rd295, %rd13043, %rd13055;
	shr.u64 	%rd13057, %rd13056, 32;
	mul.wide.u32 	%rd13058, %r3141, %r3103;
	add.s64 	%rd13059, %rd13057, %rd13058;
	shr.u64 	%rd13060, %rd13059, 32;
	cvt.u64.u32 	%rd13061, %r3102;
	and.b64  	%rd13062, %rd13046, 4294967295;
	mad.lo.s64 	%rd13063, %rd289, %rd13061, %rd13062;
	shr.u64 	%rd13064, %rd13063, 32;
	and.b64  	%rd13065, %rd13048, 4294967295;
	add.s64 	%rd13066, %rd13064, %rd13065;
	mad.lo.s64 	%rd13067, %rd290, %rd13061, %rd13066;
	shr.u64 	%rd13068, %rd13067, 32;
	and.b64  	%rd13069, %rd13050, 4294967295;
	add.s64 	%rd13070, %rd13068, %rd13069;
	mad.lo.s64 	%rd13071, %rd291, %rd13061, %rd13070;
	shr.u64 	%rd13072, %rd13071, 32;
	and.b64  	%rd13073, %rd13052, 4294967295;
	add.s64 	%rd13074, %rd13072, %rd13073;
	mad.lo.s64 	%rd13075, %rd292, %rd13061, %rd13074;
	shr.u64 	%rd13076, %rd13075, 32;
	and.b64  	%rd13077, %rd13054, 4294967295;
	add.s64 	%rd13078, %rd13076, %rd13077;
	mad.lo.s64 	%rd13079, %rd293, %rd13061, %rd13078;
	shr.u64 	%rd13080, %rd13079, 32;
	and.b64  	%rd13081, %rd13056, 4294967295;
	add.s64 	%rd13082, %rd13080, %rd13081;
	mad.lo.s64 	%rd13083, %rd294, %rd13061, %rd13082;
	shr.u64 	%rd13084, %rd13083, 32;
	and.b64  	%rd13085, %rd13059, 4294967295;
	add.s64 	%rd13086, %rd13084, %rd13085;
	mad.lo.s64 	%rd13087, %rd295, %rd13061, %rd13086;
	shr.u64 	%rd13088, %rd13087, 32;
	mul.wide.u32 	%rd13089, %r3141, %r3102;
	add.s64 	%rd13090, %rd13088, %rd13060;
	add.s64 	%rd13091, %rd13090, %rd13089;
	shr.u64 	%rd13092, %rd13091, 32;
	cvt.u64.u32 	%rd13093, %r3101;
	and.b64  	%rd13094, %rd13067, 4294967295;
	mad.lo.s64 	%rd13095, %rd289, %rd13093, %rd13094;
	shr.u64 	%rd13096, %rd13095, 32;
	and.b64  	%rd13097, %rd13071, 4294967295;
	add.s64 	%rd13098, %rd13096, %rd13097;
	mad.lo.s64 	%rd13099, %rd290, %rd13093, %rd13098;
	shr.u64 	%rd13100, %rd13099, 32;
	and.b64  	%rd13101, %rd13075, 4294967295;
	add.s64 	%rd13102, %rd13100, %rd13101;
	mad.lo.s64 	%rd13103, %rd291, %rd13093, %rd13102;
	shr.u64 	%rd13104, %rd13103, 32;
	and.b64  	%rd13105, %rd13079, 4294967295;
	add.s64 	%rd13106, %rd13104, %rd13105;
	mad.lo.s64 	%rd13107, %rd292, %rd13093, %rd13106;
	shr.u64 	%rd13108, %rd13107, 32;
	and.b64  	%rd13109, %rd13083, 4294967295;
	add.s64 	%rd13110, %rd13108, %rd13109;
	mad.lo.s64 	%rd13111, %rd293, %rd13093, %rd13110;
	shr.u64 	%rd13112, %rd13111, 32;
	and.b64  	%rd13113, %rd13087, 4294967295;
	add.s64 	%rd13114, %rd13112, %rd13113;
	mad.lo.s64 	%rd13115, %rd294, %rd13093, %rd13114;
	shr.u64 	%rd13116, %rd13115, 32;
	and.b64  	%rd13117, %rd13091, 4294967295;
	add.s64 	%rd13118, %rd13116, %rd13117;
	mad.lo.s64 	%rd13119, %rd295, %rd13093, %rd13118;
	shr.u64 	%rd13120, %rd13119, 32;
	mul.wide.u32 	%rd13121, %r3141, %r3101;
	add.s64 	%rd13122, %rd13120, %rd13092;
	add.s64 	%rd13123, %rd13122, %rd13121;
	shr.u64 	%rd13124, %rd13123, 32;
	cvt.u64.u32 	%rd13125, %r3100;
	and.b64  	%rd13126, %rd13099, 4294967295;
	mad.lo.s64 	%rd13127, %rd289, %rd13125, %rd13126;
	shr.u64 	%rd13128, %rd13127, 32;
	and.b64  	%rd13129, %rd13103, 4294967295;
	add.s64 	%rd13130, %rd13128, %rd13129;
	mad.lo.s64 	%rd13131, %rd290, %rd13125, %rd13130;
	shr.u64 	%rd13132, %rd13131, 32;
	and.b64  	%rd13133, %rd13107, 4294967295;
	add.s64 	%rd13134, %rd13132, %rd13133;
	mad.lo.s64 	%rd13135, %rd291, %rd13125, %rd13134;
	shr.u64 	%rd13136, %rd13135, 32;
	and.b64  	%rd13137, %rd13111, 4294967295;
	add.s64 	%rd13138, %rd13136, %rd13137;
	mad.lo.s64 	%rd13139, %rd292, %rd13125, %rd13138;
	shr.u64 	%rd13140, %rd13139, 32;
	and.b64  	%rd13141, %rd13115, 4294967295;
	add.s64 	%rd13142, %rd13140, %rd13141;
	mad.lo.s64 	%rd13143, %rd293, %rd13125, %rd13142;
	shr.u64 	%rd13144, %rd13143, 32;
	and.b64  	%rd13145, %rd13119, 4294967295;
	add.s64 	%rd13146, %rd13144, %rd13145;
	mad.lo.s64 	%rd13147, %rd294, %rd13125, %rd13146;
	shr.u64 	%rd13148, %rd13147, 32;
	and.b64  	%rd13149, %rd13123, 4294967295;
	add.s64 	%rd13150, %rd13148, %rd13149;
	mad.lo.s64 	%rd13151, %rd295, %rd13125, %rd13150;
	shr.u64 	%rd13152, %rd13151, 32;
	mul.wide.u32 	%rd13153, %r3141, %r3100;
	add.s64 	%rd13154, %rd13152, %rd13124;
	add.s64 	%rd13155, %rd13154, %rd13153;
	shr.u64 	%rd13156, %rd13155, 32;
	cvt.u64.u32 	%rd13157, %r3099;
	and.b64  	%rd13158, %rd13131, 4294967295;
	mad.lo.s64 	%rd13159, %rd289, %rd13157, %rd13158;
	shr.u64 	%rd13160, %rd13159, 32;
	and.b64  	%rd13161, %rd13135, 4294967295;
	add.s64 	%rd13162, %rd13160, %rd13161;
	mad.lo.s64 	%rd13163, %rd290, %rd13157, %rd13162;
	shr.u64 	%rd13164, %rd13163, 32;
	and.b64  	%rd13165, %rd13139, 4294967295;
	add.s64 	%rd13166, %rd13164, %rd13165;
	mad.lo.s64 	%rd13167, %rd291, %rd13157, %rd13166;
	shr.u64 	%rd13168, %rd13167, 32;
	and.b64  	%rd13169, %rd13143, 4294967295;
	add.s64 	%rd13170, %rd13168, %rd13169;
	mad.lo.s64 	%rd13171, %rd292, %rd13157, %rd13170;
	shr.u64 	%rd13172, %rd13171, 32;
	and.b64  	%rd13173, %rd13147, 4294967295;
	add.s64 	%rd13174, %rd13172, %rd13173;
	mad.lo.s64 	%rd13175, %rd293, %rd13157, %rd13174;
	shr.u64 	%rd13176, %rd13175, 32;
	and.b64  	%rd13177, %rd13151, 4294967295;
	add.s64 	%rd13178, %rd13176, %rd13177;
	mad.lo.s64 	%rd13179, %rd294, %rd13157, %rd13178;
	shr.u64 	%rd13180, %rd13179, 32;
	and.b64  	%rd13181, %rd13155, 4294967295;
	add.s64 	%rd13182, %rd13180, %rd13181;
	mad.lo.s64 	%rd13183, %rd295, %rd13157, %rd13182;
	shr.u64 	%rd13184, %rd13183, 32;
	mul.wide.u32 	%rd13185, %r3141, %r3099;
	add.s64 	%rd13186, %rd13184, %rd13156;
	add.s64 	%rd13187, %rd13186, %rd13185;
	shr.u64 	%rd13188, %rd13187, 32;
	cvt.u64.u32 	%rd13189, %r3098;
	and.b64  	%rd13190, %rd13163, 4294967295;
	mad.lo.s64 	%rd13191, %rd289, %rd13189, %rd13190;
	shr.u64 	%rd13192, %rd13191, 32;
	and.b64  	%rd13193, %rd13167, 4294967295;
	add.s64 	%rd13194, %rd13192, %rd13193;
	mad.lo.s64 	%rd13195, %rd290, %rd13189, %rd13194;
	shr.u64 	%rd13196, %rd13195, 32;
	and.b64  	%rd13197, %rd13171, 4294967295;
	add.s64 	%rd13198, %rd13196, %rd13197;
	mad.lo.s64 	%rd13199, %rd291, %rd13189, %rd13198;
	shr.u64 	%rd13200, %rd13199, 32;
	and.b64  	%rd13201, %rd13175, 4294967295;
	add.s64 	%rd13202, %rd13200, %rd13201;
	mad.lo.s64 	%rd13203, %rd292, %rd13189, %rd13202;
	shr.u64 	%rd13204, %rd13203, 32;
	and.b64  	%rd13205, %rd13179, 4294967295;
	add.s64 	%rd13206, %rd13204, %rd13205;
	mad.lo.s64 	%rd13207, %rd293, %rd13189, %rd13206;
	shr.u64 	%rd13208, %rd13207, 32;
	and.b64  	%rd13209, %rd13183, 4294967295;
	add.s64 	%rd13210, %rd13208, %rd13209;
	mad.lo.s64 	%rd13211, %rd294, %rd13189, %rd13210;
	shr.u64 	%rd13212, %rd13211, 32;
	and.b64  	%rd13213, %rd13187, 4294967295;
	add.s64 	%rd13214, %rd13212, %rd13213;
	mad.lo.s64 	%rd13215, %rd295, %rd13189, %rd13214;
	shr.u64 	%rd13216, %rd13215, 32;
	mul.wide.u32 	%rd13217, %r3141, %r3098;
	add.s64 	%rd13218, %rd13216, %rd13188;
	add.s64 	%rd13219, %rd13218, %rd13217;
	shr.u64 	%rd13220, %rd13219, 32;
	cvt.u64.u32 	%rd13221, %r3097;
	and.b64  	%rd13222, %rd13195, 4294967295;
	mad.lo.s64 	%rd13223, %rd289, %rd13221, %rd13222;
	shr.u64 	%rd13224, %rd13223, 32;
	and.b64  	%rd13225, %rd13199, 4294967295;
	add.s64 	%rd13226, %rd13224, %rd13225;
	mad.lo.s64 	%rd13227, %rd290, %rd13221, %rd13226;
	shr.u64 	%rd13228, %rd13227, 32;
	and.b64  	%rd13229, %rd13203, 4294967295;
	add.s64 	%rd13230, %rd13228, %rd13229;
	mad.lo.s64 	%rd13231, %rd291, %rd13221, %rd13230;
	shr.u64 	%rd13232, %rd13231, 32;
	and.b64  	%rd13233, %rd13207, 4294967295;
	add.s64 	%rd13234, %rd13232, %rd13233;
	mad.lo.s64 	%rd13235, %rd292, %rd13221, %rd13234;
	shr.u64 	%rd13236, %rd13235, 32;
	and.b64  	%rd13237, %rd13211, 4294967295;
	add.s64 	%rd13238, %rd13236, %rd13237;
	mad.lo.s64 	%rd13239, %rd293, %rd13221, %rd13238;
	shr.u64 	%rd13240, %rd13239, 32;
	and.b64  	%rd13241, %rd13215, 4294967295;
	add.s64 	%rd13242, %rd13240, %rd13241;
	mad.lo.s64 	%rd13243, %rd294, %rd13221, %rd13242;
	shr.u64 	%rd13244, %rd13243, 32;
	and.b64  	%rd13245, %rd13219, 4294967295;
	add.s64 	%rd13246, %rd13244, %rd13245;
	mad.lo.s64 	%rd13247, %rd295, %rd13221, %rd13246;
	shr.u64 	%rd13248, %rd13247, 32;
	mul.wide.u32 	%rd13249, %r3141, %r3097;
	add.s64 	%rd13250, %rd13248, %rd13220;
	add.s64 	%rd13251, %rd13250, %rd13249;
	shr.u64 	%rd13252, %rd13251, 32;
	cvt.u64.u32 	%rd13253, %r3096;
	and.b64  	%rd13254, %rd13227, 4294967295;
	mad.lo.s64 	%rd13255, %rd289, %rd13253, %rd13254;
	shr.u64 	%rd13256, %rd13255, 32;
	and.b64  	%rd13257, %rd13231, 4294967295;
	add.s64 	%rd13258, %rd13256, %rd13257;
	mad.lo.s64 	%rd13259, %rd290, %rd13253, %rd13258;
	shr.u64 	%rd13260, %rd13259, 32;
	and.b64  	%rd13261, %rd13235, 4294967295;
	add.s64 	%rd13262, %rd13260, %rd13261;
	mad.lo.s64 	%rd13263, %rd291, %rd13253, %rd13262;
	shr.u64 	%rd13264, %rd13263, 32;
	and.b64  	%rd13265, %rd13239, 4294967295;
	add.s64 	%rd13266, %rd13264, %rd13265;
	mad.lo.s64 	%rd13267, %rd292, %rd13253, %rd13266;
	shr.u64 	%rd13268, %rd13267, 32;
	and.b64  	%rd13269, %rd13243, 4294967295;
	add.s64 	%rd13270, %rd13268, %rd13269;
	mad.lo.s64 	%rd13271, %rd293, %rd13253, %rd13270;
	shr.u64 	%rd13272, %rd13271, 32;
	and.b64  	%rd13273, %rd13247, 4294967295;
	add.s64 	%rd13274, %rd13272, %rd13273;
	mad.lo.s64 	%rd13275, %rd294, %rd13253, %rd13274;
	shr.u64 	%rd13276, %rd13275, 32;
	and.b64  	%rd13277, %rd13251, 4294967295;
	add.s64 	%rd13278, %rd13276, %rd13277;
	mad.lo.s64 	%rd13279, %rd295, %rd13253, %rd13278;
	shr.u64 	%rd13280, %rd13279, 32;
	mul.wide.u32 	%rd13281, %r3141, %r3096;
	add.s64 	%rd13282, %rd13280, %rd13252;
	add.s64 	%rd13283, %rd13282, %rd13281;
	{ .reg .b32 tmp; mov.b64 {tmp, %r2022}, %rd13283; }
	mul.lo.s32 	%r2023, %r163, %r2021;
	cvt.u64.u32 	%rd13284, %r2023;
	and.b64  	%rd13285, %rd13044, 4294967295;
	mad.lo.s64 	%rd13286, %rd261, %rd13284, %rd13285;
	shr.u64 	%rd13287, %rd13286, 32;
	and.b64  	%rd13288, %rd13063, 4294967295;
	add.s64 	%rd13289, %rd13287, %rd13288;
	mad.lo.s64 	%rd13290, %rd262, %rd13284, %rd13289;
	cvt.u32.u64 	%r2024, %rd13290;
	shr.u64 	%rd13291, %rd13290, 32;
	and.b64  	%rd13292, %rd13095, 4294967295;
	add.s64 	%rd13293, %rd13291, %rd13292;
	mad.lo.s64 	%rd13294, %rd263, %rd13284, %rd13293;
	shr.u64 	%rd13295, %rd13294, 32;
	and.b64  	%rd13296, %rd13127, 4294967295;
	add.s64 	%rd13297, %rd13295, %rd13296;
	mad.lo.s64 	%rd13298, %rd264, %rd13284, %rd13297;
	shr.u64 	%rd13299, %rd13298, 32;
	and.b64  	%rd13300, %rd13159, 4294967295;
	add.s64 	%rd13301, %rd13299, %rd13300;
	mad.lo.s64 	%rd13302, %rd265, %rd13284, %rd13301;
	shr.u64 	%rd13303, %rd13302, 32;
	and.b64  	%rd13304, %rd13191, 4294967295;
	add.s64 	%rd13305, %rd13303, %rd13304;
	mad.lo.s64 	%rd13306, %rd266, %rd13284, %rd13305;
	shr.u64 	%rd13307, %rd13306, 32;
	and.b64  	%rd13308, %rd13223, 4294967295;
	add.s64 	%rd13309, %rd13307, %rd13308;
	mad.lo.s64 	%rd13310, %rd267, %rd13284, %rd13309;
	shr.u64 	%rd13311, %rd13310, 32;
	and.b64  	%rd13312, %rd13255, 4294967295;
	add.s64 	%rd13313, %rd13311, %rd13312;
	mad.lo.s64 	%rd13314, %rd260, %rd13284, %rd13313;
	shr.u64 	%rd13315, %rd13314, 32;
	and.b64  	%rd13316, %rd13259, 4294967295;
	add.s64 	%rd13317, %rd13315, %rd13316;
	shr.u64 	%rd13318, %rd13317, 32;
	and.b64  	%rd13319, %rd13263, 4294967295;
	add.s64 	%rd13320, %rd13318, %rd13319;
	shr.u64 	%rd13321, %rd13320, 32;
	and.b64  	%rd13322, %rd13267, 4294967295;
	add.s64 	%rd13323, %rd13321, %rd13322;
	shr.u64 	%rd13324, %rd13323, 32;
	and.b64  	%rd13325, %rd13271, 4294967295;
	add.s64 	%rd13326, %rd13324, %rd13325;
	shr.u64 	%rd13327, %rd13326, 32;
	and.b64  	%rd13328, %rd13275, 4294967295;
	add.s64 	%rd13329, %rd13327, %rd13328;
	shr.u64 	%rd13330, %rd13329, 32;
	and.b64  	%rd13331, %rd13279, 4294967295;
	add.s64 	%rd13332, %rd13330, %rd13331;
	shr.u64 	%rd13333, %rd13332, 32;
	and.b64  	%rd13334, %rd13283, 4294967295;
	add.s64 	%rd13335, %rd13333, %rd13334;
	{ .reg .b32 tmp; mov.b64 {tmp, %r2025}, %rd13335; }
	add.s32 	%r2026, %r2022, %r2025;
	mul.lo.s32 	%r2027, %r163, %r2024;
	cvt.u64.u32 	%rd13336, %r2027;
	and.b64  	%rd13337, %rd13290, 4294967295;
	mad.lo.s64 	%rd13338, %rd261, %rd13336, %rd13337;
	shr.u64 	%rd13339, %rd13338, 32;
	and.b64  	%rd13340, %rd13294, 4294967295;
	add.s64 	%rd13341, %rd13339, %rd13340;
	mad.lo.s64 	%rd13342, %rd262, %rd13336, %rd13341;
	cvt.u32.u64 	%r2028, %rd13342;
	shr.u64 	%rd13343, %rd13342, 32;
	and.b64  	%rd13344, %rd13298, 4294967295;
	add.s64 	%rd13345, %rd13343, %rd13344;
	mad.lo.s64 	%rd13346, %rd263, %rd13336, %rd13345;
	shr.u64 	%rd13347, %rd13346, 32;
	and.b64  	%rd13348, %rd13302, 4294967295;
	add.s64 	%rd13349, %rd13347, %rd13348;
	mad.lo.s64 	%rd13350, %rd264, %rd13336, %rd13349;
	shr.u64 	%rd13351, %rd13350, 32;
	and.b64  	%rd13352, %rd13306, 4294967295;
	add.s64 	%rd13353, %rd13351, %rd13352;
	mad.lo.s64 	%rd13354, %rd265, %rd13336, %rd13353;
	shr.u64 	%rd13355, %rd13354, 32;
	and.b64  	%rd13356, %rd13310, 4294967295;
	add.s64 	%rd13357, %rd13355, %rd13356;
	mad.lo.s64 	%rd13358, %rd266, %rd13336, %rd13357;
	shr.u64 	%rd13359, %rd13358, 32;
	and.b64  	%rd13360, %rd13314, 4294967295;
	add.s64 	%rd13361, %rd13359, %rd13360;
	mad.lo.s64 	%rd13362, %rd267, %rd13336, %rd13361;
	shr.u64 	%rd13363, %rd13362, 32;
	and.b64  	%rd13364, %rd13317, 4294967295;
	add.s64 	%rd13365, %rd13363, %rd13364;
	mad.lo.s64 	%rd13366, %rd260, %rd13336, %rd13365;
	shr.u64 	%rd13367, %rd13366, 32;
	and.b64  	%rd13368, %rd13320, 4294967295;
	add.s64 	%rd13369, %rd13367, %rd13368;
	shr.u64 	%rd13370, %rd13369, 32;
	and.b64  	%rd13371, %rd13323, 4294967295;
	add.s64 	%rd13372, %rd13370, %rd13371;
	shr.u64 	%rd13373, %rd13372, 32;
	and.b64  	%rd13374, %rd13326, 4294967295;
	add.s64 	%rd13375, %rd13373, %rd13374;
	shr.u64 	%rd13376, %rd13375, 32;
	and.b64  	%rd13377, %rd13329, 4294967295;
	add.s64 	%rd13378, %rd13376, %rd13377;
	shr.u64 	%rd13379, %rd13378, 32;
	and.b64  	%rd13380, %rd13332, 4294967295;
	add.s64 	%rd13381, %rd13379, %rd13380;
	shr.u64 	%rd13382, %rd13381, 32;
	and.b64  	%rd13383, %rd13335, 4294967295;
	add.s64 	%rd13384, %rd13382, %rd13383;
	{ .reg .b32 tmp; mov.b64 {tmp, %r2029}, %rd13384; }
	add.s32 	%r2030, %r2026, %r2029;
	mul.lo.s32 	%r2031, %r163, %r2028;
	cvt.u64.u32 	%rd13385, %r2031;
	and.b64  	%rd13386, %rd13342, 4294967295;
	mad.lo.s64 	%rd13387, %rd261, %rd13385, %rd13386;
	shr.u64 	%rd13388, %rd13387, 32;
	and.b64  	%rd13389, %rd13346, 4294967295;
	add.s64 	%rd13390, %rd13388, %rd13389;
	mad.lo.s64 	%rd13391, %rd262, %rd13385, %rd13390;
	cvt.u32.u64 	%r2032, %rd13391;
	shr.u64 	%rd13392, %rd13391, 32;
	and.b64  	%rd13393, %rd13350, 4294967295;
	add.s64 	%rd13394, %rd13392, %rd13393;
	mad.lo.s64 	%rd13395, %rd263, %rd13385, %rd13394;
	shr.u64 	%rd13396, %rd13395, 32;
	and.b64  	%rd13397, %rd13354, 4294967295;
	add.s64 	%rd13398, %rd13396, %rd13397;
	mad.lo.s64 	%rd13399, %rd264, %rd13385, %rd13398;
	shr.u64 	%rd13400, %rd13399, 32;
	and.b64  	%rd13401, %rd13358, 4294967295;
	add.s64 	%rd13402, %rd13400, %rd13401;
	mad.lo.s64 	%rd13403, %rd265, %rd13385, %rd13402;
	shr.u64 	%rd13404, %rd13403, 32;
	and.b64  	%rd13405, %rd13362, 4294967295;
	add.s64 	%rd13406, %rd13404, %rd13405;
	mad.lo.s64 	%rd13407, %rd266, %rd13385, %rd13406;
	shr.u64 	%rd13408, %rd13407, 32;
	and.b64  	%rd13409, %rd13366, 4294967295;
	add.s64 	%rd13410, %rd13408, %rd13409;
	mad.lo.s64 	%rd13411, %rd267, %rd13385, %rd13410;
	shr.u64 	%rd13412, %rd13411, 32;
	and.b64  	%rd13413, %rd13369, 4294967295;
	add.s64 	%rd13414, %rd13412, %rd13413;
	mad.lo.s64 	%rd13415, %rd260, %rd13385, %rd13414;
	shr.u64 	%rd13416, %rd13415, 32;
	and.b64  	%rd13417, %rd13372, 4294967295;
	add.s64 	%rd13418, %rd13416, %rd13417;
	shr.u64 	%rd13419, %rd13418, 32;
	and.b64  	%rd13420, %rd13375, 4294967295;
	add.s64 	%rd13421, %rd13419, %rd13420;
	shr.u64 	%rd13422, %rd13421, 32;
	and.b64  	%rd13423, %rd13378, 4294967295;
	add.s64 	%rd13424, %rd13422, %rd13423;
	shr.u64 	%rd13425, %rd13424, 32;
	and.b64  	%rd13426, %rd13381, 4294967295;
	add.s64 	%rd13427, %rd13425, %rd13426;
	shr.u64 	%rd13428, %rd13427, 32;
	and.b64  	%rd13429, %rd13384, 4294967295;
	add.s64 	%rd13430, %rd13428, %rd13429;
	{ .reg .b32 tmp; mov.b64 {tmp, %r2033}, %rd13430; }
	add.s32 	%r2034, %r2030, %r2033;
	mul.lo.s32 	%r2035, %r163, %r2032;
	cvt.u64.u32 	%rd13431, %r2035;
	and.b64  	%rd13432, %rd13391, 4294967295;
	mad.lo.s64 	%rd13433, %rd261, %rd13431, %rd13432;
	shr.u64 	%rd13434, %rd13433, 32;
	and.b64  	%rd13435, %rd13395, 4294967295;
	add.s64 	%rd13436, %rd13434, %rd13435;
	mad.lo.s64 	%rd13437, %rd262, %rd13431, %rd13436;
	cvt.u32.u64 	%r2036, %rd13437;
	shr.u64 	%rd13438, %rd13437, 32;
	and.b64  	%rd13439, %rd13399, 4294967295;
	add.s64 	%rd13440, %rd13438, %rd13439;
	mad.lo.s64 	%rd13441, %rd263, %rd13431, %rd13440;
	shr.u64 	%rd13442, %rd13441, 32;
	and.b64  	%rd13443, %rd13403, 4294967295;
	add.s64 	%rd13444, %rd13442, %rd13443;
	mad.lo.s64 	%rd13445, %rd264, %rd13431, %rd13444;
	shr.u64 	%rd13446, %rd13445, 32;
	and.b64  	%rd13447, %rd13407, 4294967295;
	add.s64 	%rd13448, %rd13446, %rd13447;
	mad.lo.s64 	%rd13449, %rd265, %rd13431, %rd13448;
	shr.u64 	%rd13450, %rd13449, 32;
	and.b64  	%rd13451, %rd13411, 4294967295;
	add.s64 	%rd13452, %rd13450, %rd13451;
	mad.lo.s64 	%rd13453, %rd266, %rd13431, %rd13452;
	shr.u64 	%rd13454, %rd13453, 32;
	and.b64  	%rd13455, %rd13415, 4294967295;
	add.s64 	%rd13456, %rd13454, %rd13455;
	mad.lo.s64 	%rd13457, %rd267, %rd13431, %rd13456;
	shr.u64 	%rd13458, %rd13457, 32;
	and.b64  	%rd13459, %rd13418, 4294967295;
	add.s64 	%rd13460, %rd13458, %rd13459;
	mad.lo.s64 	%rd13461, %rd260, %rd13431, %rd13460;
	shr.u64 	%rd13462, %rd13461, 32;
	and.b64  	%rd13463, %rd13421, 4294967295;
	add.s64 	%rd13464, %rd13462, %rd13463;
	shr.u64 	%rd13465, %rd13464, 32;
	and.b64  	%rd13466, %rd13424, 4294967295;
	add.s64 	%rd13467, %rd13465, %rd13466;
	shr.u64 	%rd13468, %rd13467, 32;
	and.b64  	%rd13469, %rd13427, 4294967295;
	add.s64 	%rd13470, %rd13468, %rd13469;
	shr.u64 	%rd13471, %rd13470, 32;
	and.b64  	%rd13472, %rd13430, 4294967295;
	add.s64 	%rd13473, %rd13471, %rd13472;
	{ .reg .b32 tmp; mov.b64 {tmp, %r2037}, %rd13473; }
	add.s32 	%r2038, %r2034, %r2037;
	mul.lo.s32 	%r2039, %r163, %r2036;
	cvt.u64.u32 	%rd13474, %r2039;
	and.b64  	%rd13475, %rd13437, 4294967295;
	mad.lo.s64 	%rd13476, %rd261, %rd13474, %rd13475;
	shr.u64 	%rd13477, %rd13476, 32;
	and.b64  	%rd13478, %rd13441, 4294967295;
	add.s64 	%rd13479, %rd13477, %rd13478;
	mad.lo.s64 	%rd13480, %rd262, %rd13474, %rd13479;
	cvt.u32.u64 	%r2040, %rd13480;
	shr.u64 	%rd13481, %rd13480, 32;
	and.b64  	%rd13482, %rd13445, 4294967295;
	add.s64 	%rd13483, %rd13481, %rd13482;
	mad.lo.s64 	%rd13484, %rd263, %rd13474, %rd13483;
	shr.u64 	%rd13485, %rd13484, 32;
	and.b64  	%rd13486, %rd13449, 4294967295;
	add.s64 	%rd13487, %rd13485, %rd13486;
	mad.lo.s64 	%rd13488, %rd264, %rd13474, %rd13487;
	shr.u64 	%rd13489, %rd13488, 32;
	and.b64  	%rd13490, %rd13453, 4294967295;
	add.s64 	%rd13491, %rd13489, %rd13490;
	mad.lo.s64 	%rd13492, %rd265, %rd13474, %rd13491;
	shr.u64 	%rd13493, %rd13492, 32;
	and.b64  	%rd13494, %rd13457, 4294967295;
	add.s64 	%rd13495, %rd13493, %rd13494;
	mad.lo.s64 	%rd13496, %rd266, %rd13474, %rd13495;
	shr.u64 	%rd13497, %rd13496, 32;
	and.b64  	%rd13498, %rd13461, 4294967295;
	add.s64 	%rd13499, %rd13497, %rd13498;
	mad.lo.s64 	%rd13500, %rd267, %rd13474, %rd13499;
	shr.u64 	%rd13501, %rd13500, 32;
	and.b64  	%rd13502, %rd13464, 4294967295;
	add.s64 	%rd13503, %rd13501, %rd13502;
	mad.lo.s64 	%rd13504, %rd260, %rd13474, %rd13503;
	shr.u64 	%rd13505, %rd13504, 32;
	and.b64  	%rd13506, %rd13467, 4294967295;
	add.s64 	%rd13507, %rd13505, %rd13506;
	shr.u64 	%rd13508, %rd13507, 32;
	and.b64  	%rd13509, %rd13470, 4294967295;
	add.s64 	%rd13510, %rd13508, %rd13509;
	shr.u64 	%rd13511, %rd13510, 32;
	and.b64  	%rd13512, %rd13473, 4294967295;
	add.s64 	%rd13513, %rd13511, %rd13512;
	{ .reg .b32 tmp; mov.b64 {tmp, %r2041}, %rd13513; }
	add.s32 	%r2042, %r2038, %r2041;
	mul.lo.s32 	%r2043, %r163, %r2040;
	cvt.u64.u32 	%rd13514, %r2043;
	and.b64  	%rd13515, %rd13480, 4294967295;
	mad.lo.s64 	%rd13516, %rd261, %rd13514, %rd13515;
	shr.u64 	%rd13517, %rd13516, 32;
	and.b64  	%rd13518, %rd13484, 4294967295;
	add.s64 	%rd13519, %rd13517, %rd13518;
	mad.lo.s64 	%rd13520, %rd262, %rd13514, %rd13519;
	cvt.u32.u64 	%r2044, %rd13520;
	shr.u64 	%rd13521, %rd13520, 32;
	and.b64  	%rd13522, %rd13488, 4294967295;
	add.s64 	%rd13523, %rd13521, %rd13522;
	mad.lo.s64 	%rd13524, %rd263, %rd13514, %rd13523;
	shr.u64 	%rd13525, %rd13524, 32;
	and.b64  	%rd13526, %rd13492, 4294967295;
	add.s64 	%rd13527, %rd13525, %rd13526;
	mad.lo.s64 	%rd13528, %rd264, %rd13514, %rd13527;
	shr.u64 	%rd13529, %rd13528, 32;
	and.b64  	%rd13530, %rd13496, 4294967295;
	add.s64 	%rd13531, %rd13529, %rd13530;
	mad.lo.s64 	%rd13532, %rd265, %rd13514, %rd13531;
	shr.u64 	%rd13533, %rd13532, 32;
	and.b64  	%rd13534, %rd13500, 4294967295;
	add.s64 	%rd13535, %rd13533, %rd13534;
	mad.lo.s64 	%rd13536, %rd266, %rd13514, %rd13535;
	shr.u64 	%rd13537, %rd13536, 32;
	and.b64  	%rd13538, %rd13504, 4294967295;
	add.s64 	%rd13539, %rd13537, %rd13538;
	mad.lo.s64 	%rd13540, %rd267, %rd13514, %rd13539;
	shr.u64 	%rd13541, %rd13540, 32;
	and.b64  	%rd13542, %rd13507, 4294967295;
	add.s64 	%rd13543, %rd13541, %rd13542;
	mad.lo.s64 	%rd13544, %rd260, %rd13514, %rd13543;
	shr.u64 	%rd13545, %rd13544, 32;
	and.b64  	%rd13546, %rd13510, 4294967295;
	add.s64 	%rd13547, %rd13545, %rd13546;
	shr.u64 	%rd13548, %rd13547, 32;
	and.b64  	%rd13549, %rd13513, 4294967295;
	add.s64 	%rd13550, %rd13548, %rd13549;
	{ .reg .b32 tmp; mov.b64 {tmp, %r2045}, %rd13550; }
	add.s32 	%r2046, %r2042, %r2045;
	mul.lo.s32 	%r2047, %r163, %r2044;
	cvt.u64.u32 	%rd13551, %r2047;
	and.b64  	%rd13552, %rd13520, 4294967295;
	mad.lo.s64 	%rd13553, %rd261, %rd13551, %rd13552;
	shr.u64 	%rd13554, %rd13553, 32;
	and.b64  	%rd13555, %rd13524, 4294967295;
	add.s64 	%rd13556, %rd13554, %rd13555;
	mad.lo.s64 	%rd13557, %rd262, %rd13551, %rd13556;
	cvt.u32.u64 	%r2048, %rd13557;
	shr.u64 	%rd13558, %rd13557, 32;
	and.b64  	%rd13559, %rd13528, 4294967295;
	add.s64 	%rd13560, %rd13558, %rd13559;
	mad.lo.s64 	%rd13561, %rd263, %rd13551, %rd13560;
	shr.u64 	%rd13562, %rd13561, 32;
	and.b64  	%rd13563, %rd13532, 4294967295;
	add.s64 	%rd13564, %rd13562, %rd13563;
	mad.lo.s64 	%rd13565, %rd264, %rd13551, %rd13564;
	shr.u64 	%rd13566, %rd13565, 32;
	and.b64  	%rd13567, %rd13536, 4294967295;
	add.s64 	%rd13568, %rd13566, %rd13567;
	mad.lo.s64 	%rd13569, %rd265, %rd13551, %rd13568;
	shr.u64 	%rd13570, %rd13569, 32;
	and.b64  	%rd13571, %rd13540, 4294967295;
	add.s64 	%rd13572, %rd13570, %rd13571;
	mad.lo.s64 	%rd13573, %rd266, %rd13551, %rd13572;
	shr.u64 	%rd13574, %rd13573, 32;
	and.b64  	%rd13575, %rd13544, 4294967295;
	add.s64 	%rd13576, %rd13574, %rd13575;
	mad.lo.s64 	%rd13577, %rd267, %rd13551, %rd13576;
	shr.u64 	%rd13578, %rd13577, 32;
	and.b64  	%rd13579, %rd13547, 4294967295;
	add.s64 	%rd13580, %rd13578, %rd13579;
	mad.lo.s64 	%rd13581, %rd260, %rd13551, %rd13580;
	shr.u64 	%rd13582, %rd13581, 32;
	and.b64  	%rd13583, %rd13550, 4294967295;
	add.s64 	%rd13584, %rd13582, %rd13583;
	{ .reg .b32 tmp; mov.b64 {tmp, %r2049}, %rd13584; }
	add.s32 	%r2050, %r2046, %r2049;
	mul.lo.s32 	%r2051, %r163, %r2048;
	cvt.u64.u32 	%rd13585, %r2051;
	and.b64  	%rd13586, %rd13557, 4294967295;
	mad.lo.s64 	%rd13587, %rd261, %rd13585, %rd13586;
	shr.u64 	%rd13588, %rd13587, 32;
	and.b64  	%rd13589, %rd13561, 4294967295;
	add.s64 	%rd13590, %rd13588, %rd13589;
	mad.lo.s64 	%rd296, %rd262, %rd13585, %rd13590;
	cvt.u32.u64 	%r3142, %rd296;
	shr.u64 	%rd13591, %rd296, 32;
	and.b64  	%rd13592, %rd13565, 4294967295;
	add.s64 	%rd13593, %rd13591, %rd13592;
	mad.lo.s64 	%rd20438, %rd263, %rd13585, %rd13593;
	cvt.u32.u64 	%r174, %rd20438;
	shr.u64 	%rd13594, %rd20438, 32;
	and.b64  	%rd13595, %rd13569, 4294967295;
	add.s64 	%rd13596, %rd13594, %rd13595;
	mad.lo.s64 	%rd20439, %rd264, %rd13585, %rd13596;
	cvt.u32.u64 	%r175, %rd20439;
	shr.u64 	%rd13597, %rd20439, 32;
	and.b64  	%rd13598, %rd13573, 4294967295;
	add.s64 	%rd13599, %rd13597, %rd13598;
	mad.lo.s64 	%rd20440, %rd265, %rd13585, %rd13599;
	cvt.u32.u64 	%r176, %rd20440;
	shr.u64 	%rd13600, %rd20440, 32;
	and.b64  	%rd13601, %rd13577, 4294967295;
	add.s64 	%rd13602, %rd13600, %rd13601;
	mad.lo.s64 	%rd20441, %rd266, %rd13585, %rd13602;
	cvt.u32.u64 	%r177, %rd20441;
	shr.u64 	%rd13603, %rd20441, 32;
	and.b64  	%rd13604, %rd13581, 4294967295;
	add.s64 	%rd13605, %rd13603, %rd13604;
	mad.lo.s64 	%rd20442, %rd267, %rd13585, %rd13605;
	cvt.u32.u64 	%r178, %rd20442;
	shr.u64 	%rd13606, %rd20442, 32;
	and.b64  	%rd13607, %rd13584, 4294967295;
	add.s64 	%rd13608, %rd13606, %rd13607;
	mad.lo.s64 	%rd20443, %rd260, %rd13585, %rd13608;
	cvt.u32.u64 	%r179, %rd20443;
	{ .reg .b32 tmp; mov.b64 {tmp, %r2052}, %rd20443; }
	add.s32 	%r3143, %r2050, %r2052;
	setp.gt.u32 	%p395, %r3143, %r2020;
	@%p395 bra 	$L__BB2_173;
	setp.lt.u32 	%p396, %r3143, %r2020;
	@%p396 bra 	$L__BB2_174;
	cvt.u32.u64 	%r2054, %rd267;
	setp.lt.u32 	%p397, %r2054, %r179;
	@%p397 bra 	$L__BB2_173;
	setp.gt.u32 	%p398, %r2054, %r179;
	@%p398 bra 	$L__BB2_174;
	cvt.u32.u64 	%r2056, %rd266;
	setp.lt.u32 	%p399, %r2056, %r178;
	@%p399 bra 	$L__BB2_173;
	setp.gt.u32 	%p400, %r2056, %r178;
	@%p400 bra 	$L__BB2_174;
	cvt.u32.u64 	%r2058, %rd265;
	setp.lt.u32 	%p401, %r2058, %r177;
	@%p401 bra 	$L__BB2_173;
	setp.gt.u32 	%p402, %r2058, %r177;
	@%p402 bra 	$L__BB2_174;
	cvt.u32.u64 	%r2060, %rd264;
	setp.lt.u32 	%p403, %r2060, %r176;
	@%p403 bra 	$L__BB2_173;
	setp.gt.u32 	%p404, %r2060, %r176;
	@%p404 bra 	$L__BB2_174;
	cvt.u32.u64 	%r2062, %rd263;
	setp.lt.u32 	%p405, %r2062, %r175;
	@%p405 bra 	$L__BB2_173;
	setp.gt.u32 	%p406, %r2062, %r175;
	@%p406 bra 	$L__BB2_174;
	cvt.u32.u64 	%r2064, %rd262;
	setp.lt.u32 	%p407, %r2064, %r174;
	@%p407 bra 	$L__BB2_173;
	cvt.u32.u64 	%r2066, %rd261;
	setp.gt.u32 	%p408, %r2064, %r174;
	setp.gt.u32 	%p409, %r2066, %r3142;
	or.pred  	%p410, %p408, %p409;
	@%p410 bra 	$L__BB2_174;
$L__BB2_173:
	and.b64  	%rd13610, %rd296, 4294967295;
	sub.s64 	%rd13611, %rd13610, %rd261;
	shr.u64 	%rd13612, %rd13611, 63;
	cvt.u32.u64 	%r3142, %rd13611;
	and.b64  	%rd13613, %rd20438, 4294967295;
	add.s64 	%rd13614, %rd13612, %rd262;
	sub.s64 	%rd20438, %rd13613, %rd13614;
	shr.u64 	%rd13615, %rd20438, 63;
	and.b64  	%rd13616, %rd20439, 4294967295;
	add.s64 	%rd13617, %rd13615, %rd263;
	sub.s64 	%rd20439, %rd13616, %rd13617;
	shr.u64 	%rd13618, %rd20439, 63;
	and.b64  	%rd13619, %rd20440, 4294967295;
	add.s64 	%rd13620, %rd13618, %rd264;
	sub.s64 	%rd20440, %rd13619, %rd13620;
	shr.u64 	%rd13621, %rd20440, 63;
	and.b64  	%rd13622, %rd20441, 4294967295;
	add.s64 	%rd13623, %rd13621, %rd265;
	sub.s64 	%rd20441, %rd13622, %rd13623;
	shr.u64 	%rd13624, %rd20441, 63;
	and.b64  	%rd13625, %rd20442, 4294967295;
	add.s64 	%rd13626, %rd13624, %rd266;
	sub.s64 	%rd20442, %rd13625, %rd13626;
	shr.u64 	%rd13627, %rd20442, 63;
	and.b64  	%rd13628, %rd20443, 4294967295;
	add.s64 	%rd13629, %rd13627, %rd267;
	sub.s64 	%rd20443, %rd13628, %rd13629;
	shr.u64 	%rd13630, %rd20443, 63;
	cvt.u32.u64 	%r2068, %rd13630;
	add.s32 	%r2069, %r2020, %r2068;
	sub.s32 	%r3143, %r3143, %r2069;
$L__BB2_174:
	shl.b32 	%r3144, %r3142, 1;
	shr.u32 	%r2071, %r3142, 31;
	cvt.u64.u32 	%rd13632, %r2071;
	shl.b64 	%rd13633, %rd20438, 1;
	and.b64  	%rd13634, %rd13633, 8589934590;
	or.b64  	%rd20444, %rd13634, %rd13632;
	cvt.u32.u64 	%r186, %rd20444;
	shr.u64 	%rd13635, %rd13634, 32;
	shl.b64 	%rd13636, %rd20439, 1;
	and.b64  	%rd13637, %rd13636, 8589934590;
	or.b64  	%rd20445, %rd13635, %rd13637;
	cvt.u32.u64 	%r187, %rd20445;
	shr.u64 	%rd13638, %rd13637, 32;
	shl.b64 	%rd13639, %rd20440, 1;
	and.b64  	%rd13640, %rd13639, 8589934590;
	or.b64  	%rd20446, %rd13638, %rd13640;
	cvt.u32.u64 	%r188, %rd20446;
	shr.u64 	%rd13641, %rd13640, 32;
	shl.b64 	%rd13642, %rd20441, 1;
	and.b64  	%rd13643, %rd13642, 8589934590;
	or.b64  	%rd20447, %rd13641, %rd13643;
	cvt.u32.u64 	%r189, %rd20447;
	shr.u64 	%rd13644, %rd13643, 32;
	shl.b64 	%rd13645, %rd20442, 1;
	and.b64  	%rd13646, %rd13645, 8589934590;
	or.b64  	%rd20448, %rd13644, %rd13646;
	cvt.u32.u64 	%r190, %rd20448;
	shr.u64 	%rd13647, %rd13646, 32;
	shl.b64 	%rd13648, %rd20443, 1;
	and.b64  	%rd13649, %rd13648, 8589934590;
	or.b64  	%rd20449, %rd13647, %rd13649;
	cvt.u32.u64 	%r191, %rd20449;
	shr.u64 	%rd13650, %rd13649, 32;
	mul.wide.u32 	%rd13651, %r3143, 2;
	add.s64 	%rd20450, %rd13650, %rd13651;
	cvt.u32.u64 	%r192, %rd20450;
	setp.gt.u64 	%p411, %rd20450, 4294967295;
	setp.lt.u32 	%p412, %r2020, %r192;
	or.pred  	%p413, %p411, %p412;
	@%p413 bra 	$L__BB2_188;
	setp.gt.u32 	%p414, %r2020, %r192;
	@%p414 bra 	$L__BB2_189;
	cvt.u32.u64 	%r2073, %rd267;
	setp.lt.u32 	%p415, %r2073, %r191;
	@%p415 bra 	$L__BB2_188;
	setp.gt.u32 	%p416, %r2073, %r191;
	@%p416 bra 	$L__BB2_189;
	cvt.u32.u64 	%r2075, %rd266;
	setp.lt.u32 	%p417, %r2075, %r190;
	@%p417 bra 	$L__BB2_188;
	setp.gt.u32 	%p418, %r2075, %r190;
	@%p418 bra 	$L__BB2_189;
	cvt.u32.u64 	%r2077, %rd265;
	setp.lt.u32 	%p419, %r2077, %r189;
	@%p419 bra 	$L__BB2_188;
	setp.gt.u32 	%p420, %r2077, %r189;
	@%p420 bra 	$L__BB2_189;
	cvt.u32.u64 	%r2079, %rd264;
	setp.lt.u32 	%p421, %r2079, %r188;
	@%p421 bra 	$L__BB2_188;
	setp.gt.u32 	%p422, %r2079, %r188;
	@%p422 bra 	$L__BB2_189;
	cvt.u32.u64 	%r2081, %rd263;
	setp.lt.u32 	%p423, %r2081, %r187;
	@%p423 bra 	$L__BB2_188;
	setp.gt.u32 	%p424, %r2081, %r187;
	@%p424 bra 	$L__BB2_189;
	cvt.u32.u64 	%r2083, %rd262;
	setp.lt.u32 	%p425, %r2083, %r186;
	@%p425 bra 	$L__BB2_188;
	cvt.u32.u64 	%r2085, %rd261;
	setp.gt.u32 	%p426, %r2083, %r186;
	setp.lt.u32 	%p427, %r3144, %r2085;
	or.pred  	%p428, %p426, %p427;
	@%p428 bra 	$L__BB2_189;
$L__BB2_188:
	cvt.u64.u32 	%rd13654, %r3144;
	sub.s64 	%rd13655, %rd13654, %rd261;
	shr.u64 	%rd13656, %rd13655, 63;
	cvt.u32.u64 	%r3144, %rd13655;
	and.b64  	%rd13657, %rd20444, 4294967295;
	add.s64 	%rd13658, %rd13656, %rd262;
	sub.s64 	%rd20444, %rd13657, %rd13658;
	shr.u64 	%rd13659, %rd20444, 63;
	and.b64  	%rd13660, %rd20445, 4294967295;
	add.s64 	%rd13661, %rd13659, %rd263;
	sub.s64 	%rd20445, %rd13660, %rd13661;
	shr.u64 	%rd13662, %rd20445, 63;
	and.b64  	%rd13663, %rd20446, 4294967295;
	add.s64 	%rd13664, %rd13662, %rd264;
	sub.s64 	%rd20446, %rd13663, %rd13664;
	shr.u64 	%rd13665, %rd20446, 63;
	and.b64  	%rd13666, %rd20447, 4294967295;
	add.s64 	%rd13667, %rd13665, %rd265;
	sub.s64 	%rd20447, %rd13666, %rd13667;
	shr.u64 	%rd13668, %rd20447, 63;
	and.b64  	%rd13669, %rd20448, 4294967295;
	add.s64 	%rd13670, %rd13668, %rd266;
	sub.s64 	%rd20448, %rd13669, %rd13670;
	shr.u64 	%rd13671, %rd20448, 63;
	and.b64  	%rd13672, %rd20449, 4294967295;
	add.s64 	%rd13673, %rd13671, %rd267;
	sub.s64 	%rd20449, %rd13672, %rd13673;
	shr.u64 	%rd13674, %rd20449, 63;
	and.b64  	%rd13675, %rd20450, 4294967295;
	add.s64 	%rd13676, %rd13674, %rd260;
	sub.s64 	%rd20450, %rd13675, %rd13676;
$L__BB2_189:
	shl.b32 	%r3145, %r3144, 1;
	shr.u32 	%r2087, %r3144, 31;
	cvt.u64.u32 	%rd13678, %r2087;
	shl.b64 	%rd13679, %rd20444, 1;
	and.b64  	%rd13680, %rd13679, 8589934590;
	or.b64  	%rd20451, %rd13680, %rd13678;
	cvt.u32.u64 	%r196, %rd20451;
	shr.u64 	%rd13681, %rd13680, 32;
	shl.b64 	%rd13682, %rd20445, 1;
	and.b64  	%rd13683, %rd13682, 8589934590;
	or.b64  	%rd20452, %rd13681, %rd13683;
	cvt.u32.u64 	%r197, %rd20452;
	shr.u64 	%rd13684, %rd13683, 32;
	shl.b64 	%rd13685, %rd20446, 1;
	and.b64  	%rd13686, %rd13685, 8589934590;
	or.b64  	%rd20453, %rd13684, %rd13686;
	cvt.u32.u64 	%r198, %rd20453;
	shr.u64 	%rd13687, %rd13686, 32;
	shl.b64 	%rd13688, %rd20447, 1;
	and.b64  	%rd13689, %rd13688, 8589934590;
	or.b64  	%rd20454, %rd13687, %rd13689;
	cvt.u32.u64 	%r199, %rd20454;
	shr.u64 	%rd13690, %rd13689, 32;
	shl.b64 	%rd13691, %rd20448, 1;
	and.b64  	%rd13692, %rd13691, 8589934590;
	or.b64  	%rd20455, %rd13690, %rd13692;
	cvt.u32.u64 	%r200, %rd20455;
	shr.u64 	%rd13693, %rd13692, 32;
	shl.b64 	%rd13694, %rd20449, 1;
	and.b64  	%rd13695, %rd13694, 8589934590;
	or.b64  	%rd20456, %rd13693, %rd13695;
	cvt.u32.u64 	%r201, %rd20456;
	shr.u64 	%rd13696, %rd13695, 32;
	shl.b64 	%rd13698, %rd20450, 1;
	and.b64  	%rd13699, %rd13698, 8589934590;
	or.b64  	%rd20457, %rd13696, %rd13699;
	cvt.u32.u64 	%r202, %rd20457;
	setp.gt.u64 	%p429, %rd20457, 4294967295;
	setp.lt.u32 	%p430, %r2020, %r202;
	or.pred  	%p431, %p429, %p430;
	@%p431 bra 	$L__BB2_203;
	setp.gt.u32 	%p432, %r2020, %r202;
	@%p432 bra 	$L__BB2_204;
	cvt.u32.u64 	%r2089, %rd267;
	setp.lt.u32 	%p433, %r2089, %r201;
	@%p433 bra 	$L__BB2_203;
	setp.gt.u32 	%p434, %r2089, %r201;
	@%p434 bra 	$L__BB2_204;
	cvt.u32.u64 	%r2091, %rd266;
	setp.lt.u32 	%p435, %r2091, %r200;
	@%p435 bra 	$L__BB2_203;
	setp.gt.u32 	%p436, %r2091, %r200;
	@%p436 bra 	$L__BB2_204;
	cvt.u32.u64 	%r2093, %rd265;
	setp.lt.u32 	%p437, %r2093, %r199;
	@%p437 bra 	$L__BB2_203;
	setp.gt.u32 	%p438, %r2093, %r199;
	@%p438 bra 	$L__BB2_204;
	cvt.u32.u64 	%r2095, %rd264;
	setp.lt.u32 	%p439, %r2095, %r198;
	@%p439 bra 	$L__BB2_203;
	setp.gt.u32 	%p440, %r2095, %r198;
	@%p440 bra 	$L__BB2_204;
	cvt.u32.u64 	%r2097, %rd263;
	setp.lt.u32 	%p441, %r2097, %r197;
	@%p441 bra 	$L__BB2_203;
	setp.gt.u32 	%p442, %r2097, %r197;
	@%p442 bra 	$L__BB2_204;
	cvt.u32.u64 	%r2099, %rd262;
	setp.lt.u32 	%p443, %r2099, %r196;
	@%p443 bra 	$L__BB2_203;
	cvt.u32.u64 	%r2101, %rd261;
	setp.gt.u32 	%p444, %r2099, %r196;
	setp.lt.u32 	%p445, %r3145, %r2101;
	or.pred  	%p446, %p444, %p445;
	@%p446 bra 	$L__BB2_204;
$L__BB2_203:
	cvt.u64.u32 	%rd13701, %r3145;
	sub.s64 	%rd13702, %rd13701, %rd261;
	shr.u64 	%rd13703, %rd13702, 63;
	cvt.u32.u64 	%r3145, %rd13702;
	and.b64  	%rd13704, %rd20451, 4294967295;
	add.s64 	%rd13705, %rd13703, %rd262;
	sub.s64 	%rd20451, %rd13704, %rd13705;
	shr.u64 	%rd13706, %rd20451, 63;
	and.b64  	%rd13707, %rd20452, 4294967295;
	add.s64 	%rd13708, %rd13706, %rd263;
	sub.s64 	%rd20452, %rd13707, %rd13708;
	shr.u64 	%rd13709, %rd20452, 63;
	and.b64  	%rd13710, %rd20453, 4294967295;
	add.s64 	%rd13711, %rd13709, %rd264;
	sub.s64 	%rd20453, %rd13710, %rd13711;
	shr.u64 	%rd13712, %rd20453, 63;
	and.b64  	%rd13713, %rd20454, 4294967295;
	add.s64 	%rd13714, %rd13712, %rd265;
	sub.s64 	%rd20454, %rd13713, %rd13714;
	shr.u64 	%rd13715, %rd20454, 63;
	and.b64  	%rd13716, %rd20455, 4294967295;
	add.s64 	%rd13717, %rd13715, %rd266;
	sub.s64 	%rd20455, %rd13716, %rd13717;
	shr.u64 	%rd13718, %rd20455, 63;
	and.b64  	%rd13719, %rd20456, 4294967295;
	add.s64 	%rd13720, %rd13718, %rd267;
	sub.s64 	%rd20456, %rd13719, %rd13720;
	shr.u64 	%rd13721, %rd20456, 63;
	and.b64  	%rd13722, %rd20457, 4294967295;
	add.s64 	%rd13723, %rd13721, %rd260;
	sub.s64 	%rd20457, %rd13722, %rd13723;
$L__BB2_204:
	mul.lo.s64 	%rd13724, %rd289, %rd289;
	cvt.u32.u64 	%r2103, %rd13724;
	shr.u64 	%rd13725, %rd13724, 32;
	mul.lo.s64 	%rd13726, %rd290, %rd289;
	add.s64 	%rd13727, %rd13725, %rd13726;
	shr.u64 	%rd13728, %rd13727, 32;
	mul.lo.s64 	%rd13729, %rd291, %rd289;
	add.s64 	%rd13730, %rd13728, %rd13729;
	shr.u64 	%rd13731, %rd13730, 32;
	mul.lo.s64 	%rd13732, %rd292, %rd289;
	add.s64 	%rd13733, %rd13731, %rd13732;
	shr.u64 	%rd13734, %rd13733, 32;
	mul.lo.s64 	%rd13735, %rd293, %rd289;
	add.s64 	%rd13736, %rd13734, %rd13735;
	shr.u64 	%rd13737, %rd13736, 32;
	mul.lo.s64 	%rd13738, %rd294, %rd289;
	add.s64 	%rd13739, %rd13737, %rd13738;
	shr.u64 	%rd13740, %rd13739, 32;
	mul.lo.s64 	%rd13741, %rd295, %rd289;
	add.s64 	%rd13742, %rd13740, %rd13741;
	shr.u64 	%rd13743, %rd13742, 32;
	cvt.u64.u32 	%rd13744, %r3141;
	mul.lo.s64 	%rd13745, %rd289, %rd13744;
	add.s64 	%rd13746, %rd13743, %rd13745;
	shr.u64 	%rd13747, %rd13746, 32;
	and.b64  	%rd13748, %rd13727, 4294967295;
	add.s64 	%rd13749, %rd13726, %rd13748;
	shr.u64 	%rd13750, %rd13749, 32;
	and.b64  	%rd13751, %rd13730, 4294967295;
	add.s64 	%rd13752, %rd13750, %rd13751;
	mad.lo.s64 	%rd13753, %rd290, %rd290, %rd13752;
	shr.u64 	%rd13754, %rd13753, 32;
	mul.lo.s64 	%rd13755, %rd291, %rd290;
	and.b64  	%rd13756, %rd13733, 4294967295;
	add.s64 	%rd13757, %rd13754, %rd13756;
	add.s64 	%rd13758, %rd13757, %rd13755;
	shr.u64 	%rd13759, %rd13758, 32;
	mul.lo.s64 	%rd13760, %rd292, %rd290;
	and.b64  	%rd13761, %rd13736, 4294967295;
	add.s64 	%rd13762, %rd13759, %rd13761;
	add.s64 	%rd13763, %rd13762, %rd13760;
	shr.u64 	%rd13764, %rd13763, 32;
	mul.lo.s64 	%rd13765, %rd293, %rd290;
	and.b64  	%rd13766, %rd13739, 4294967295;
	add.s64 	%rd13767, %rd13764, %rd13766;
	add.s64 	%rd13768, %rd13767, %rd13765;
	shr.u64 	%rd13769, %rd13768, 32;
	mul.lo.s64 	%rd13770, %rd294, %rd290;
	and.b64  	%rd13771, %rd13742, 4294967295;
	add.s64 	%rd13772, %rd13769, %rd13771;
	add.s64 	%rd13773, %rd13772, %rd13770;
	shr.u64 	%rd13774, %rd13773, 32;
	mul.lo.s64 	%rd13775, %rd295, %rd290;
	and.b64  	%rd13776, %rd13746, 4294967295;
	add.s64 	%rd13777, %rd13774, %rd13776;
	add.s64 	%rd13778, %rd13777, %rd13775;
	shr.u64 	%rd13779, %rd13778, 32;
	mul.lo.s64 	%rd13780, %rd290, %rd13744;
	add.s64 	%rd13781, %rd13779, %rd13747;
	add.s64 	%rd13782, %rd13781, %rd13780;
	shr.u64 	%rd13783, %rd13782, 32;
	and.b64  	%rd13784, %rd13753, 4294967295;
	add.s64 	%rd13785, %rd13729, %rd13784;
	shr.u64 	%rd13786, %rd13785, 32;
	and.b64  	%rd13787, %rd13758, 4294967295;
	add.s64 	%rd13788, %rd13786, %rd13787;
	add.s64 	%rd13789, %rd13788, %rd13755;
	shr.u64 	%rd13790, %rd13789, 32;
	and.b64  	%rd13791, %rd13763, 4294967295;
	add.s64 	%rd13792, %rd13790, %rd13791;
	mad.lo.s64 	%rd13793, %rd291, %rd291, %rd13792;
	shr.u64 	%rd13794, %rd13793, 32;
	mul.lo.s64 	%rd13795, %rd292, %rd291;
	and.b64  	%rd13796, %rd13768, 4294967295;
	add.s64 	%rd13797, %rd13794, %rd13796;
	add.s64 	%rd13798, %rd13797, %rd13795;
	shr.u64 	%rd13799, %rd13798, 32;
	mul.lo.s64 	%rd13800, %rd293, %rd291;
	and.b64  	%rd13801, %rd13773, 4294967295;
	add.s64 	%rd13802, %rd13799, %rd13801;
	add.s64 	%rd13803, %rd13802, %rd13800;
	shr.u64 	%rd13804, %rd13803, 32;
	mul.lo.s64 	%rd13805, %rd294, %rd291;
	and.b64  	%rd13806, %rd13778, 4294967295;
	add.s64 	%rd13807, %rd13804, %rd13806;
	add.s64 	%rd13808, %rd13807, %rd13805;
	shr.u64 	%rd13809, %rd13808, 32;
	mul.lo.s64 	%rd13810, %rd295, %rd291;
	and.b64  	%rd13811, %rd13782, 4294967295;
	add.s64 	%rd13812, %rd13809, %rd13811;
	add.s64 	%rd13813, %rd13812, %rd13810;
	shr.u64 	%rd13814, %rd13813, 32;
	mul.lo.s64 	%rd13815, %rd291, %rd13744;
	add.s64 	%rd13816, %rd13814, %rd13783;
	add.s64 	%rd13817, %rd13816, %rd13815;
	shr.u64 	%rd13818, %rd13817, 32;
	and.b64  	%rd13819, %rd13789, 4294967295;
	add.s64 	%rd13820, %rd13732, %rd13819;
	shr.u64 	%rd13821, %rd13820, 32;
	and.b64  	%rd13822, %rd13793, 4294967295;
	add.s64 	%rd13823, %rd13821, %rd13822;
	add.s64 	%rd13824, %rd13823, %rd13760;
	shr.u64 	%rd13825, %rd13824, 32;
	and.b64  	%rd13826, %rd13798, 4294967295;
	add.s64 	%rd13827, %rd13825, %rd13826;
	add.s64 	%rd13828, %rd13827, %rd13795;
	shr.u64 	%rd13829, %rd13828, 32;
	and.b64  	%rd13830, %rd13803, 4294967295;
	add.s64 	%rd13831, %rd13829, %rd13830;
	mad.lo.s64 	%rd13832, %rd292, %rd292, %rd13831;
	shr.u64 	%rd13833, %rd13832, 32;
	mul.lo.s64 	%rd13834, %rd293, %rd292;
	and.b64  	%rd13835, %rd13808, 4294967295;
	add.s64 	%rd13836, %rd13833, %rd13835;
	add.s64 	%rd13837, %rd13836, %rd13834;
	shr.u64 	%rd13838, %rd13837, 32;
	mul.lo.s64 	%rd13839, %rd294, %rd292;
	and.b64  	%rd13840, %rd13813, 4294967295;
	add.s64 	%rd13841, %rd13838, %rd13840;
	add.s64 	%rd13842, %rd13841, %rd13839;
	shr.u64 	%rd13843, %rd13842, 32;
	mul.lo.s64 	%rd13844, %rd295, %rd292;
	and.b64  	%rd13845, %rd13817, 4294967295;
	add.s64 	%rd13846, %rd13843, %rd13845;
	add.s64 	%rd13847, %rd13846, %rd13844;
	shr.u64 	%rd13848, %rd13847, 32;
	mul.lo.s64 	%rd13849, %rd292, %rd13744;
	add.s64 	%rd13850, %rd13848, %rd13818;
	add.s64 	%rd13851, %rd13850, %rd13849;
	shr.u64 	%rd13852, %rd13851, 32;
	and.b64  	%rd13853, %rd13824, 4294967295;
	add.s64 	%rd13854, %rd13735, %rd13853;
	shr.u64 	%rd13855, %rd13854, 32;
	and.b64  	%rd13856, %rd13828, 4294967295;
	add.s64 	%rd13857, %rd13855, %rd13856;
	add.s64 	%rd13858, %rd13857, %rd13765;
	shr.u64 	%rd13859, %rd13858, 32;
	and.b64  	%rd13860, %rd13832, 4294967295;
	add.s64 	%rd13861, %rd13859, %rd13860;
	add.s64 	%rd13862, %rd13861, %rd13800;
	shr.u64 	%rd13863, %rd13862, 32;
	and.b64  	%rd13864, %rd13837, 4294967295;
	add.s64 	%rd13865, %rd13863, %rd13864;
	add.s64 	%rd13866, %rd13865, %rd13834;
	shr.u64 	%rd13867, %rd13866, 32;
	and.b64  	%rd13868, %rd13842, 4294967295;
	add.s64 	%rd13869, %rd13867, %rd13868;
	mad.lo.s64 	%rd13870, %rd293, %rd293, %rd13869;
	shr.u64 	%rd13871, %rd13870, 32;
	mul.lo.s64 	%rd13872, %rd294, %rd293;
	and.b64  	%rd13873, %rd13847, 4294967295;
	add.s64 	%rd13874, %rd13871, %rd13873;
	add.s64 	%rd13875, %rd13874, %rd13872;
	shr.u64 	%rd13876, %rd13875, 32;
	mul.lo.s64 	%rd13877, %rd295, %rd293;
	and.b64  	%rd13878, %rd13851, 4294967295;
	add.s64 	%rd13879, %rd13876, %rd13878;
	add.s64 	%rd13880, %rd13879, %rd13877;
	shr.u64 	%rd13881, %rd13880, 32;
	mul.lo.s64 	%rd13882, %rd293, %rd13744;
	add.s64 	%rd13883, %rd13881, %rd13852;
	add.s64 	%rd13884, %rd13883, %rd13882;
	shr.u64 	%rd13885, %rd13884, 32;
	and.b64  	%rd13886, %rd13858, 4294967295;
	add.s64 	%rd13887, %rd13738, %rd13886;
	shr.u64 	%rd13888, %rd13887, 32;
	and.b64  	%rd13889, %rd13862, 4294967295;
	add.s64 	%rd13890, %rd13888, %rd13889;
	add.s64 	%rd13891, %rd13890, %rd13770;
	shr.u64 	%rd13892, %rd13891, 32;
	and.b64  	%rd13893, %rd13866, 4294967295;
	add.s64 	%rd13894, %rd13892, %rd13893;
	add.s64 	%rd13895, %rd13894, %rd13805;
	shr.u64 	%rd13896, %rd13895, 32;
	and.b64  	%rd13897, %rd13870, 4294967295;
	add.s64 	%rd13898, %rd13896, %rd13897;
	add.s64 	%rd13899, %rd13898, %rd13839;
	shr.u64 	%rd13900, %rd13899, 32;
	and.b64  	%rd13901, %rd13875, 4294967295;
	add.s64 	%rd13902, %rd13900, %rd13901;
	add.s64 	%rd13903, %rd13902, %rd13872;
	shr.u64 	%rd13904, %rd13903, 32;
	and.b64  	%rd13905, %rd13880, 4294967295;
	add.s64 	%rd13906, %rd13904, %rd13905;
	mad.lo.s64 	%rd13907, %rd294, %rd294, %rd13906;
	shr.u64 	%rd13908, %rd13907, 32;
	mul.lo.s64 	%rd13909, %rd295, %rd294;
	and.b64  	%rd13910, %rd13884, 4294967295;
	add.s64 	%rd13911, %rd13908, %rd13910;
	add.s64 	%rd13912, %rd13911, %rd13909;
	shr.u64 	%rd13913, %rd13912, 32;
	mul.lo.s64 	%rd13914, %rd294, %rd13744;
	add.s64 	%rd13915, %rd13913, %rd13885;
	add.s64 	%rd13916, %rd13915, %rd13914;
	shr.u64 	%rd13917, %rd13916, 32;
	and.b64  	%rd13918, %rd13891, 4294967295;
	add.s64 	%rd13919, %rd13741, %rd13918;
	shr.u64 	%rd13920, %rd13919, 32;
	and.b64  	%rd13921, %rd13895, 4294967295;
	add.s64 	%rd13922, %rd13920, %rd13921;
	add.s64 	%rd13923, %rd13922, %rd13775;
	shr.u64 	%rd13924, %rd13923, 32;
	and.b64  	%rd13925, %rd13899, 4294967295;
	add.s64 	%rd13926, %rd13924, %rd13925;
	add.s64 	%rd13927, %rd13926, %rd13810;
	shr.u64 	%rd13928, %rd13927, 32;
	and.b64  	%rd13929, %rd13903, 4294967295;
	add.s64 	%rd13930, %rd13928, %rd13929;
	add.s64 	%rd13931, %rd13930, %rd13844;
	shr.u64 	%rd13932, %rd13931, 32;
	and.b64  	%rd13933, %rd13907, 4294967295;
	add.s64 	%rd13934, %rd13932, %rd13933;
	add.s64 	%rd13935, %rd13934, %rd13877;
	shr.u64 	%rd13936, %rd13935, 32;
	and.b64  	%rd13937, %rd13912, 4294967295;
	add.s64 	%rd13938, %rd13936, %rd13937;
	add.s64 	%rd13939, %rd13938, %rd13909;
	shr.u64 	%rd13940, %rd13939, 32;
	and.b64  	%rd13941, %rd13916, 4294967295;
	add.s64 	%rd13942, %rd13940, %rd13941;
	mad.lo.s64 	%rd13943, %rd295, %rd295, %rd13942;
	shr.u64 	%rd13944, %rd13943, 32;
	mul.lo.s64 	%rd13945, %rd295, %rd13744;
	add.s64 	%rd13946, %rd13944, %rd13917;
	add.s64 	%rd13947, %rd13946, %rd13945;
	shr.u64 	%rd13948, %rd13947, 32;
	and.b64  	%rd13949, %rd13923, 4294967295;
	add.s64 	%rd13950, %rd13745, %rd13949;
	shr.u64 	%rd13951, %rd13950, 32;
	and.b64  	%rd13952, %rd13927, 4294967295;
	add.s64 	%rd13953, %rd13951, %rd13952;
	add.s64 	%rd13954, %rd13953, %rd13780;
	shr.u64 	%rd13955, %rd13954, 32;
	and.b64  	%rd13956, %rd13931, 4294967295;
	add.s64 	%rd13957, %rd13955, %rd13956;
	add.s64 	%rd13958, %rd13957, %rd13815;
	shr.u64 	%rd13959, %rd13958, 32;
	and.b64  	%rd13960, %rd13935, 4294967295;
	add.s64 	%rd13961, %rd13959, %rd13960;
	add.s64 	%rd13962, %rd13961, %rd13849;
	shr.u64 	%rd13963, %rd13962, 32;
	and.b64  	%rd13964, %rd13939, 4294967295;
	add.s64 	%rd13965, %rd13963, %rd13964;
	add.s64 	%rd13966, %rd13965, %rd13882;
	shr.u64 	%rd13967, %rd13966, 32;
	and.b64  	%rd13968, %rd13943, 4294967295;
	add.s64 	%rd13969, %rd13967, %rd13968;
	add.s64 	%rd13970, %rd13969, %rd13914;
	shr.u64 	%rd13971, %rd13970, 32;
	and.b64  	%rd13972, %rd13947, 4294967295;
	add.s64 	%rd13973, %rd13971, %rd13972;
	add.s64 	%rd13974, %rd13973, %rd13945;
	shr.u64 	%rd13975, %rd13974, 32;
	mul.wide.u32 	%rd13976, %r3141, %r3141;
	add.s64 	%rd13977, %rd13975, %rd13948;
	add.s64 	%rd13978, %rd13977, %rd13976;
	{ .reg .b32 tmp; mov.b64 {tmp, %r2104}, %rd13978; }
	mul.lo.s32 	%r2106, %r163, %r2103;
	cvt.u64.u32 	%rd13979, %r2106;
	mul.wide.u32 	%rd13980, %r1966, %r2106;
	and.b64  	%rd13981, %rd13724, 4294967295;
	add.s64 	%rd13982, %rd13980, %rd13981;
	shr.u64 	%rd13983, %rd13982, 32;
	and.b64  	%rd13984, %rd13749, 4294967295;
	add.s64 	%rd13985, %rd13983, %rd13984;
	mad.lo.s64 	%rd13986, %rd262, %rd13979, %rd13985;
	cvt.u32.u64 	%r2108, %rd13986;
	shr.u64 	%rd13987, %rd13986, 32;
	and.b64  	%rd13988, %rd13785, 4294967295;
	add.s64 	%rd13989, %rd13987, %rd13988;
	mad.lo.s64 	%rd13990, %rd263, %rd13979, %rd13989;
	shr.u64 	%rd13991, %rd13990, 32;
	and.b64  	%rd13992, %rd13820, 4294967295;
	add.s64 	%rd13993, %rd13991, %rd13992;
	mad.lo.s64 	%rd13994, %rd264, %rd13979, %rd13993;
	shr.u64 	%rd13995, %rd13994, 32;
	mul.wide.u32 	%rd13996, %r1971, %r2106;
	and.b64  	%rd13997, %rd13854, 4294967295;
	add.s64 	%rd13998, %rd13995, %rd13997;
	add.s64 	%rd13999, %rd13998, %rd13996;
	shr.u64 	%rd14000, %rd13999, 32;
	and.b64  	%rd14001, %rd13887, 4294967295;
	add.s64 	%rd14002, %rd14000, %rd14001;
	mad.lo.s64 	%rd14003, %rd266, %rd13979, %rd14002;
	shr.u64 	%rd14004, %rd14003, 32;
	ld.const.u32 	%r2110, [P_CONST+24];
	cvt.u64.u32 	%rd360, %r2110;
	mul.wide.u32 	%rd14005, %r2110, %r2106;
	and.b64  	%rd14006, %rd13919, 4294967295;
	add.s64 	%rd14007, %rd14004, %rd14006;
	add.s64 	%rd14008, %rd14007, %rd14005;
	shr.u64 	%rd14009, %rd14008, 32;
	mul.wide.u32 	%rd14010, %r1962, %r2106;
	and.b64  	%rd14011, %rd13950, 4294967295;
	add.s64 	%rd14012, %rd14009, %rd14011;
	add.s64 	%rd14013, %rd14012, %rd14010;
	shr.u64 	%rd14014, %rd14013, 32;
	and.b64  	%rd14015, %rd13954, 4294967295;
	add.s64 	%rd14016, %rd14014, %rd14015;
	shr.u64 	%rd14017, %rd14016, 32;
	and.b64  	%rd14018, %rd13958, 4294967295;
	add.s64 	%rd14019, %rd14017, %rd14018;
	shr.u64 	%rd14020, %rd14019, 32;
	and.b64  	%rd14021, %rd13962, 4294967295;
	add.s64 	%rd14022, %rd14020, %rd14021;
	shr.u64 	%rd14023, %rd14022, 32;
	and.b64  	%rd14024, %rd13966, 4294967295;
	add.s64 	%rd14025, %rd14023, %rd14024;
	shr.u64 	%rd14026, %rd14025, 32;
	and.b64  	%rd14027, %rd13970, 4294967295;
	add.s64 	%rd14028, %rd14026, %rd14027;
	shr.u64 	%rd14029, %rd14028, 32;
	and.b64  	%rd14030, %rd13974, 4294967295;
	add.s64 	%rd14031, %rd14029, %rd14030;
	shr.u64 	%rd14032, %rd14031, 32;
	and.b64  	%rd14033, %rd13978, 4294967295;
	add.s64 	%rd14034, %rd14032, %rd14033;
	{ .reg .b32 tmp; mov.b64 {tmp, %r2111}, %rd14034; }
	add.s32 	%r2112, %r2104, %r2111;
	mul.lo.s32 	%r2113, %r163, %r2108;
	cvt.u64.u32 	%rd14035, %r2113;
	mul.wide.u32 	%rd14036, %r1966, %r2113;
	and.b64  	%rd14037, %rd13986, 4294967295;
	add.s64 	%rd14038, %rd14036, %rd14037;
	shr.u64 	%rd14039, %rd14038, 32;
	and.b64  	%rd14040, %rd13990, 4294967295;
	add.s64 	%rd14041, %rd14039, %rd14040;
	mad.lo.s64 	%rd14042, %rd262, %rd14035, %rd14041;
	cvt.u32.u64 	%r2114, %rd14042;
	shr.u64 	%rd14043, %rd14042, 32;
	and.b64  	%rd14044, %rd13994, 4294967295;
	add.s64 	%rd14045, %rd14043, %rd14044;
	mad.lo.s64 	%rd14046, %rd263, %rd14035, %rd14045;
	shr.u64 	%rd14047, %rd14046, 32;
	and.b64  	%rd14048, %rd13999, 4294967295;
	add.s64 	%rd14049, %rd14047, %rd14048;
	mad.lo.s64 	%rd14050, %rd264, %rd14035, %rd14049;
	shr.u64 	%rd14051, %rd14050, 32;
	mul.wide.u32 	%rd14052, %r1971, %r2113;
	and.b64  	%rd14053, %rd14003, 4294967295;
	add.s64 	%rd14054, %rd14051, %rd14053;
	add.s64 	%rd14055, %rd14054, %rd14052;
	shr.u64 	%rd14056, %rd14055, 32;
	and.b64  	%rd14057, %rd14008, 4294967295;
	add.s64 	%rd14058, %rd14056, %rd14057;
	mad.lo.s64 	%rd14059, %rd266, %rd14035, %rd14058;
	shr.u64 	%rd14060, %rd14059, 32;
	mul.wide.u32 	%rd14061, %r2110, %r2113;
	and.b64  	%rd14062, %rd14013, 4294967295;
	add.s64 	%rd14063, %rd14060, %rd14062;
	add.s64 	%rd14064, %rd14063, %rd14061;
	shr.u64 	%rd14065, %rd14064, 32;
	mul.wide.u32 	%rd14066, %r1962, %r2113;
	and.b64  	%rd14067, %rd14016, 4294967295;
	add.s64 	%rd14068, %rd14065, %rd14067;
	add.s64 	%rd14069, %rd14068, %rd14066;
	shr.u64 	%rd14070, %rd14069, 32;
	and.b64  	%rd14071, %rd14019, 4294967295;
	add.s64 	%rd14072, %rd14070, %rd14071;
	shr.u64 	%rd14073, %rd14072, 32;
	and.b64  	%rd14074, %rd14022, 4294967295;
	add.s64 	%rd14075, %rd14073, %rd14074;
	shr.u64 	%rd14076, %rd14075, 32;
	and.b64  	%rd14077, %rd14025, 4294967295;
	add.s64 	%rd14078, %rd14076, %rd14077;
	shr.u64 	%rd14079, %rd14078, 32;
	and.b64  	%rd14080, %rd14028, 4294967295;
	add.s64 	%rd14081, %rd14079, %rd14080;
	shr.u64 	%rd14082, %rd14081, 32;
	and.b64  	%rd14083, %rd14031, 4294967295;
	add.s64 	%rd14084, %rd14082, %rd14083;
	shr.u64 	%rd14085, %rd14084, 32;
	and.b64  	%rd14086, %rd14034, 4294967295;
	add.s64 	%rd14087, %rd14085, %rd14086;
	{ .reg .b32 tmp; mov.b64 {tmp, %r2115}, %rd14087; }
	add.s32 	%r2116, %r2112, %r2115;
	mul.lo.s32 	%r2117, %r163, %r2114;
	cvt.u64.u32 	%rd14088, %r2117;
	mul.wide.u32 	%rd14089, %r1966, %r2117;
	and.b64  	%rd14090, %rd14042, 4294967295;
	add.s64 	%rd14091, %rd14089, %rd14090;
	shr.u64 	%rd14092, %rd14091, 32;
	and.b64  	%rd14093, %rd14046, 4294967295;
	add.s64 	%rd14094, %rd14092, %rd14093;
	mad.lo.s64 	%rd14095, %rd262, %rd14088, %rd14094;
	cvt.u32.u64 	%r2118, %rd14095;
	shr.u64 	%rd14096, %rd14095, 32;
	and.b64  	%rd14097, %rd14050, 4294967295;
	add.s64 	%rd14098, %rd14096, %rd14097;
	mad.lo.s64 	%rd14099, %rd263, %rd14088, %rd14098;
	shr.u64 	%rd14100, %rd14099, 32;
	and.b64  	%rd14101, %rd14055, 4294967295;
	add.s64 	%rd14102, %rd14100, %rd14101;
	mad.lo.s64 	%rd14103, %rd264, %rd14088, %rd14102;
	shr.u64 	%rd14104, %rd14103, 32;
	mul.wide.u32 	%rd14105, %r1971, %r2117;
	and.b64  	%rd14106, %rd14059, 4294967295;
	add.s64 	%rd14107, %rd14104, %rd14106;
	add.s64 	%rd14108, %rd14107, %rd14105;
	shr.u64 	%rd14109, %rd14108, 32;
	and.b64  	%rd14110, %rd14064, 4294967295;
	add.s64 	%rd14111, %rd14109, %rd14110;
	mad.lo.s64 	%rd14112, %rd266, %rd14088, %rd14111;
	shr.u64 	%rd14113, %rd14112, 32;
	mul.wide.u32 	%rd14114, %r2110, %r2117;
	and.b64  	%rd14115, %rd14069, 4294967295;
	add.s64 	%rd14116, %rd14113, %rd14115;
	add.s64 	%rd14117, %rd14116, %rd14114;
	shr.u64 	%rd14118, %rd14117, 32;
	mul.wide.u32 	%rd14119, %r1962, %r2117;
	and.b64  	%rd14120, %rd14072, 4294967295;
	add.s64 	%rd14121, %rd14118, %rd14120;
	add.s64 	%rd14122, %rd14121, %rd14119;
	shr.u64 	%rd14123, %rd14122, 32;
	and.b64  	%rd14124, %rd14075, 4294967295;
	add.s64 	%rd14125, %rd14123, %rd14124;
	shr.u64 	%rd14126, %rd14125, 32;
	and.b64  	%rd14127, %rd14078, 4294967295;
	add.s64 	%rd14128, %rd14126, %rd14127;
	shr.u64 	%rd14129, %rd14128, 32;
	and.b64  	%rd14130, %rd14081, 4294967295;
	add.s64 	%rd14131, %rd14129, %rd14130;
	shr.u64 	%rd14132, %rd14131, 32;
	and.b64  	%rd14133, %rd14084, 4294967295;
	add.s64 	%rd14134, %rd14132, %rd14133;
	shr.u64 	%rd14135, %rd14134, 32;
	and.b64  	%rd14136, %rd14087, 4294967295;
	add.s64 	%rd14137, %rd14135, %rd14136;
	{ .reg .b32 tmp; mov.b64 {tmp, %r2119}, %rd14137; }
	add.s32 	%r2120, %r2116, %r2119;
	mul.lo.s32 	%r2121, %r163, %r2118;
	cvt.u64.u32 	%rd14138, %r2121;
	mul.wide.u32 	%rd14139, %r1966, %r2121;
	and.b64  	%rd14140, %rd14095, 4294967295;
	add.s64 	%rd14141, %rd14139, %rd14140;
	shr.u64 	%rd14142, %rd14141, 32;
	and.b64  	%rd14143, %rd14099, 4294967295;
	add.s64 	%rd14144, %rd14142, %rd14143;
	mad.lo.s64 	%rd14145, %rd262, %rd14138, %rd14144;
	cvt.u32.u64 	%r2122, %rd14145;
	shr.u64 	%rd14146, %rd14145, 32;
	and.b64  	%rd14147, %rd14103, 4294967295;
	add.s64 	%rd14148, %rd14146, %rd14147;
	mad.lo.s64 	%rd14149, %rd263, %rd14138, %rd14148;
	shr.u64 	%rd14150, %rd14149, 32;
	and.b64  	%rd14151, %rd14108, 4294967295;
	add.s64 	%rd14152, %rd14150, %rd14151;
	mad.lo.s64 	%rd14153, %rd264, %rd14138, %rd14152;
	shr.u64 	%rd14154, %rd14153, 32;
	mul.wide.u32 	%rd14155, %r1971, %r2121;
	and.b64  	%rd14156, %rd14112, 4294967295;
	add.s64 	%rd14157, %rd14154, %rd14156;
	add.s64 	%rd14158, %rd14157, %rd14155;
	shr.u64 	%rd14159, %rd14158, 32;
	and.b64  	%rd14160, %rd14117, 4294967295;
	add.s64 	%rd14161, %rd14159, %rd14160;
	mad.lo.s64 	%rd14162, %rd266, %rd14138, %rd14161;
	shr.u64 	%rd14163, %rd14162, 32;
	mul.wide.u32 	%rd14164, %r2110, %r2121;
	and.b64  	%rd14165, %rd14122, 4294967295;
	add.s64 	%rd14166, %rd14163, %rd14165;
	add.s64 	%rd14167, %rd14166, %rd14164;
	shr.u64 	%rd14168, %rd14167, 32;
	mul.wide.u32 	%rd14169, %r1962, %r2121;
	and.b64  	%rd14170, %rd14125, 4294967295;
	add.s64 	%rd14171, %rd14168, %rd14170;
	add.s64 	%rd14172, %rd14171, %rd14169;
	shr.u64 	%rd14173, %rd14172, 32;
	and.b64  	%rd14174, %rd14128, 4294967295;
	add.s64 	%rd14175, %rd14173, %rd14174;
	shr.u64 	%rd14176, %rd14175, 32;
	and.b64  	%rd14177, %rd14131, 4294967295;
	add.s64 	%rd14178, %rd14176, %rd14177;
	shr.u64 	%rd14179, %rd14178, 32;
	and.b64  	%rd14180, %rd14134, 4294967295;
	add.s64 	%rd14181, %rd14179, %rd14180;
	shr.u64 	%rd14182, %rd14181, 32;
	and.b64  	%rd14183, %rd14137, 4294967295;
	add.s64 	%rd14184, %rd14182, %rd14183;
	{ .reg .b32 tmp; mov.b64 {tmp, %r2123}, %rd14184; }
	add.s32 	%r2124, %r2120, %r2123;
	mul.lo.s32 	%r2125, %r163, %r2122;
	cvt.u64.u32 	%rd14185, %r2125;
	mul.wide.u32 	%rd14186, %r1966, %r2125;
	and.b64  	%rd14187, %rd14145, 4294967295;
	add.s64 	%rd14188, %rd14186, %rd14187;
	shr.u64 	%rd14189, %rd14188, 32;
	and.b64  	%rd14190, %rd14149, 4294967295;
	add.s64 	%rd14191, %rd14189, %rd14190;
	mad.lo.s64 	%rd14192, %rd262, %rd14185, %rd14191;
	cvt.u32.u64 	%r2126, %rd14192;
	shr.u64 	%rd14193, %rd14192, 32;
	and.b64  	%rd14194, %rd14153, 4294967295;
	add.s64 	%rd14195, %rd14193, %rd14194;
	mad.lo.s64 	%rd14196, %rd263, %rd14185, %rd14195;
	shr.u64 	%rd14197, %rd14196, 32;
	and.b64  	%rd14198, %rd14158, 4294967295;
	add.s64 	%rd14199, %rd14197, %rd14198;
	mad.lo.s64 	%rd14200, %rd264, %rd14185, %rd14199;
	shr.u64 	%rd14201, %rd14200, 32;
	mul.wide.u32 	%rd14202, %r1971, %r2125;
	and.b64  	%rd14203, %rd14162, 4294967295;
	add.s64 	%rd14204, %rd14201, %rd14203;
	add.s64 	%rd14205, %rd14204, %rd14202;
	shr.u64 	%rd14206, %rd14205, 32;
	and.b64  	%rd14207, %rd14167, 4294967295;
	add.s64 	%rd14208, %rd14206, %rd14207;
	mad.lo.s64 	%rd14209, %rd266, %rd14185, %rd14208;
	shr.u64 	%rd14210, %rd14209, 32;
	mul.wide.u32 	%rd14211, %r2110, %r2125;
	and.b64  	%rd14212, %rd14172, 4294967295;
	add.s64 	%rd14213, %rd14210, %rd14212;
	add.s64 	%rd14214, %rd14213, %rd14211;
	shr.u64 	%rd14215, %rd14214, 32;
	mul.wide.u32 	%rd14216, %r1962, %r2125;
	and.b64  	%rd14217, %rd14175, 4294967295;
	add.s64 	%rd14218, %rd14215, %rd14217;
	add.s64 	%rd14219, %rd14218, %rd14216;
	shr.u64 	%rd14220, %rd14219, 32;
	and.b64  	%rd14221, %rd14178, 4294967295;
	add.s64 	%rd14222, %rd14220, %rd14221;
	shr.u64 	%rd14223, %rd14222, 32;
	and.b64  	%rd14224, %rd14181, 4294967295;
	add.s64 	%rd14225, %rd14223, %rd14224;
	shr.u64 	%rd14226, %rd14225, 32;
	and.b64  	%rd14227, %rd14184, 4294967295;
	add.s64 	%rd14228, %rd14226, %rd14227;
	{ .reg .b32 tmp; mov.b64 {tmp, %r2127}, %rd14228; }
	add.s32 	%r2128, %r2124, %r2127;
	mul.lo.s32 	%r2129, %r163, %r2126;
	cvt.u64.u32 	%rd14229, %r2129;
	mul.wide.u32 	%rd14230, %r1966, %r2129;
	and.b64  	%rd14231, %rd14192, 4294967295;
	add.s64 	%rd14232, %rd14230, %rd14231;
	shr.u64 	%rd14233, %rd14232, 32;
	and.b64  	%rd14234, %rd14196, 4294967295;
	add.s64 	%rd14235, %rd14233, %rd14234;
	mad.lo.s64 	%rd14236, %rd262, %rd14229, %rd14235;
	cvt.u32.u64 	%r2130, %rd14236;
	shr.u64 	%rd14237, %rd14236, 32;
	and.b64  	%rd14238, %rd14200, 4294967295;
	add.s64 	%rd14239, %rd14237, %rd14238;
	mad.lo.s64 	%rd14240, %rd263, %rd14229, %rd14239;
	shr.u64 	%rd14241, %rd14240, 32;
	and.b64  	%rd14242, %rd14205, 4294967295;
	add.s64 	%rd14243, %rd14241, %rd14242;
	mad.lo.s64 	%rd14244, %rd264, %rd14229, %rd14243;
	shr.u64 	%rd14245, %rd14244, 32;
	mul.wide.u32 	%rd14246, %r1971, %r2129;
	and.b64  	%rd14247, %rd14209, 4294967295;
	add.s64 	%rd14248, %rd14245, %rd14247;
	add.s64 	%rd14249, %rd14248, %rd14246;
	shr.u64 	%rd14250, %rd14249, 32;
	and.b64  	%rd14251, %rd14214, 4294967295;
	add.s64 	%rd14252, %rd14250, %rd14251;
	mad.lo.s64 	%rd14253, %rd266, %rd14229, %rd14252;
	shr.u64 	%rd14254, %rd14253, 32;
	mul.wide.u32 	%rd14255, %r2110, %r2129;
	and.b64  	%rd14256, %rd14219, 4294967295;
	add.s64 	%rd14257, %rd14254, %rd14256;
	add.s64 	%rd14258, %rd14257, %rd14255;
	shr.u64 	%rd14259, %rd14258, 32;
	mul.wide.u32 	%rd14260, %r1962, %r2129;
	and.b64  	%rd14261, %rd14222, 4294967295;
	add.s64 	%rd14262, %rd14259, %rd14261;
	add.s64 	%rd14263, %rd14262, %rd14260;
	shr.u64 	%rd14264, %rd14263, 32;
	and.b64  	%rd14265, %rd14225, 4294967295;
	add.s64 	%rd14266, %rd14264, %rd14265;
	shr.u64 	%rd14267, %rd14266, 32;
	and.b64  	%rd14268, %rd14228, 4294967295;
	add.s64 	%rd14269, %rd14267, %rd14268;
	{ .reg .b32 tmp; mov.b64 {tmp, %r2131}, %rd14269; }
	add.s32 	%r2132, %r2128, %r2131;
	mul.lo.s32 	%r2133, %r163, %r2130;
	cvt.u64.u32 	%rd14270, %r2133;
	mul.wide.u32 	%rd14271, %r1966, %r2133;
	and.b64  	%rd14272, %rd14236, 4294967295;
	add.s64 	%rd14273, %rd14271, %rd14272;
	shr.u64 	%rd14274, %rd14273, 32;
	and.b64  	%rd14275, %rd14240, 4294967295;
	add.s64 	%rd14276, %rd14274, %rd14275;
	mad.lo.s64 	%rd14277, %rd262, %rd14270, %rd14276;
	cvt.u32.u64 	%r2134, %rd14277;
	shr.u64 	%rd14278, %rd14277, 32;
	and.b64  	%rd14279, %rd14244, 4294967295;
	add.s64 	%rd14280, %rd14278, %rd14279;
	mad.lo.s64 	%rd14281, %rd263, %rd14270, %rd14280;
	shr.u64 	%rd14282, %rd14281, 32;
	and.b64  	%rd14283, %rd14249, 4294967295;
	add.s64 	%rd14284, %rd14282, %rd14283;
	mad.lo.s64 	%rd14285, %rd264, %rd14270, %rd14284;
	shr.u64 	%rd14286, %rd14285, 32;
	mul.wide.u32 	%rd14287, %r1971, %r2133;
	and.b64  	%rd14288, %rd14253, 4294967295;
	add.s64 	%rd14289, %rd14286, %rd14288;
	add.s64 	%rd14290, %rd14289, %rd14287;
	shr.u64 	%rd14291, %rd14290, 32;
	and.b64  	%rd14292, %rd14258, 4294967295;
	add.s64 	%rd14293, %rd14291, %rd14292;
	mad.lo.s64 	%rd14294, %rd266, %rd14270, %rd14293;
	shr.u64 	%rd14295, %rd14294, 32;
	mul.wide.u32 	%rd14296, %r2110, %r2133;
	and.b64  	%rd14297, %rd14263, 4294967295;
	add.s64 	%rd14298, %rd14295, %rd14297;
	add.s64 	%rd14299, %rd14298, %rd14296;
	shr.u64 	%rd14300, %rd14299, 32;
	mul.wide.u32 	%rd14301, %r1962, %r2133;
	and.b64  	%rd14302, %rd14266, 4294967295;
	add.s64 	%rd14303, %rd14300, %rd14302;
	add.s64 	%rd14304, %rd14303, %rd14301;
	shr.u64 	%rd14305, %rd14304, 32;
	and.b64  	%rd14306, %rd14269, 4294967295;
	add.s64 	%rd14307, %rd14305, %rd14306;
	{ .reg .b32 tmp; mov.b64 {tmp, %r2135}, %rd14307; }
	add.s32 	%r2136, %r2132, %r2135;
	mul.lo.s32 	%r2137, %r163, %r2134;
	cvt.u64.u32 	%rd14308, %r2137;
	mul.wide.u32 	%rd14309, %r1966, %r2137;
	and.b64  	%rd14310, %rd14277, 4294967295;
	add.s64 	%rd14311, %rd14309, %rd14310;
	shr.u64 	%rd14312, %rd14311, 32;
	and.b64  	%rd14313, %rd14281, 4294967295;
	add.s64 	%rd14314, %rd14312, %rd14313;
	mad.lo.s64 	%rd361, %rd262, %rd14308, %rd14314;
	cvt.u32.u64 	%r3146, %rd361;
	shr.u64 	%rd14315, %rd361, 32;
	and.b64  	%rd14316, %rd14285, 4294967295;
	add.s64 	%rd14317, %rd14315, %rd14316;
	mad.lo.s64 	%rd20458, %rd263, %rd14308, %rd14317;
	cvt.u32.u64 	%r206, %rd20458;
	shr.u64 	%rd14318, %rd20458, 32;
	and.b64  	%rd14319, %rd14290, 4294967295;
	add.s64 	%rd14320, %rd14318, %rd14319;
	mad.lo.s64 	%rd20459, %rd264, %rd14308, %rd14320;
	cvt.u32.u64 	%r207, %rd20459;
	shr.u64 	%rd14321, %rd20459, 32;
	mul.wide.u32 	%rd14322, %r1971, %r2137;
	and.b64  	%rd14323, %rd14294, 4294967295;
	add.s64 	%rd14324, %rd14321, %rd14323;
	add.s64 	%rd20460, %rd14324, %rd14322;
	cvt.u32.u64 	%r208, %rd20460;
	shr.u64 	%rd14325, %rd20460, 32;
	and.b64  	%rd14326, %rd14299, 4294967295;
	add.s64 	%rd14327, %rd14325, %rd14326;
	mad.lo.s64 	%rd20461, %rd266, %rd14308, %rd14327;
	cvt.u32.u64 	%r209, %rd20461;
	shr.u64 	%rd14328, %rd20461, 32;
	mul.wide.u32 	%rd14329, %r2110, %r2137;
	and.b64  	%rd14330, %rd14304, 4294967295;
	add.s64 	%rd14331, %rd14328, %rd14330;
	add.s64 	%rd20462, %rd14331, %rd14329;
	cvt.u32.u64 	%r210, %rd20462;
	shr.u64 	%rd14332, %rd20462, 32;
	mul.wide.u32 	%rd14333, %r1962, %r2137;
	and.b64  	%rd14334, %rd14307, 4294967295;
	add.s64 	%rd14335, %rd14332, %rd14334;
	add.s64 	%rd20463, %rd14335, %rd14333;
	cvt.u32.u64 	%r211, %rd20463;
	{ .reg .b32 tmp; mov.b64 {tmp, %r2138}, %rd20463; }
	add.s32 	%r3147, %r2136, %r2138;
	setp.gt.u32 	%p447, %r3147, %r1962;
	@%p447 bra 	$L__BB2_218;
	cvt.u32.u64 	%r2139, %rd260;
	setp.lt.u32 	%p448, %r3147, %r2139;
	@%p448 bra 	$L__BB2_219;
	cvt.u32.u64 	%r2140, %rd360;
	setp.lt.u32 	%p449, %r2140, %r211;
	@%p449 bra 	$L__BB2_218;
	setp.gt.u32 	%p450, %r2140, %r211;
	@%p450 bra 	$L__BB2_219;
	cvt.u32.u64 	%r2142, %rd266;
	setp.lt.u32 	%p451, %r2142, %r210;
	@%p451 bra 	$L__BB2_218;
	setp.gt.u32 	%p452, %r2142, %r210;
	@%p452 bra 	$L__BB2_219;
	cvt.u32.u64 	%r2144, %rd265;
	setp.lt.u32 	%p453, %r2144, %r209;
	@%p453 bra 	$L__BB2_218;
	setp.gt.u32 	%p454, %r2144, %r209;
	@%p454 bra 	$L__BB2_219;
	cvt.u32.u64 	%r2146, %rd264;
	setp.lt.u32 	%p455, %r2146, %r208;
	@%p455 bra 	$L__BB2_218;
	setp.gt.u32 	%p456, %r2146, %r208;
	@%p456 bra 	$L__BB2_219;
	cvt.u32.u64 	%r2148, %rd263;
	setp.lt.u32 	%p457, %r2148, %r207;
	@%p457 bra 	$L__BB2_218;
	setp.gt.u32 	%p458, %r2148, %r207;
	@%p458 bra 	$L__BB2_219;
	cvt.u32.u64 	%r2150, %rd262;
	setp.lt.u32 	%p459, %r2150, %r206;
	@%p459 bra 	$L__BB2_218;
	cvt.u32.u64 	%r2152, %rd261;
	setp.gt.u32 	%p460, %r2150, %r206;
	setp.gt.u32 	%p461, %r2152, %r3146;
	or.pred  	%p462, %p460, %p461;
	@%p462 bra 	$L__BB2_219;
$L__BB2_218:
	cvt.u32.u64 	%r2153, %rd260;
	and.b64  	%rd14337, %rd361, 4294967295;
	sub.s64 	%rd14338, %rd14337, %rd261;
	shr.u64 	%rd14339, %rd14338, 63;
	cvt.u32.u64 	%r3146, %rd14338;
	and.b64  	%rd14340, %rd20458, 4294967295;
	add.s64 	%rd14341, %rd14339, %rd262;
	sub.s64 	%rd20458, %rd14340, %rd14341;
	shr.u64 	%rd14342, %rd20458, 63;
	and.b64  	%rd14343, %rd20459, 4294967295;
	add.s64 	%rd14344, %rd14342, %rd263;
	sub.s64 	%rd20459, %rd14343, %rd14344;
	shr.u64 	%rd14345, %rd20459, 63;
	and.b64  	%rd14346, %rd20460, 4294967295;
	add.s64 	%rd14347, %rd14345, %rd264;
	sub.s64 	%rd20460, %rd14346, %rd14347;
	shr.u64 	%rd14348, %rd20460, 63;
	and.b64  	%rd14349, %rd20461, 4294967295;
	add.s64 	%rd14350, %rd14348, %rd265;
	sub.s64 	%rd20461, %rd14349, %rd14350;
	shr.u64 	%rd14351, %rd20461, 63;
	and.b64  	%rd14352, %rd20462, 4294967295;
	add.s64 	%rd14353, %rd14351, %rd266;
	sub.s64 	%rd20462, %rd14352, %rd14353;
	shr.u64 	%rd14354, %rd20462, 63;
	and.b64  	%rd14355, %rd20463, 4294967295;
	add.s64 	%rd14356, %rd14354, %rd360;
	sub.s64 	%rd20463, %rd14355, %rd14356;
	shr.u64 	%rd14357, %rd20463, 63;
	cvt.u32.u64 	%r2154, %rd14357;
	add.s32 	%r2155, %r2153, %r2154;
	sub.s32 	%r3147, %r3147, %r2155;
$L__BB2_219:
	cvt.u32.u64 	%r2156, %rd260;
	shl.b32 	%r3148, %r3146, 1;
	shr.u32 	%r2157, %r3146, 31;
	cvt.u64.u32 	%rd14359, %r2157;
	shl.b64 	%rd14360, %rd20458, 1;
	and.b64  	%rd14361, %rd14360, 8589934590;
	or.b64  	%rd20464, %rd14361, %rd14359;
	cvt.u32.u64 	%r218, %rd20464;
	shr.u64 	%rd14362, %rd14361, 32;
	shl.b64 	%rd14363, %rd20459, 1;
	and.b64  	%rd14364, %rd14363, 8589934590;
	or.b64  	%rd20465, %rd14362, %rd14364;
	cvt.u32.u64 	%r219, %rd20465;
	shr.u64 	%rd14365, %rd14364, 32;
	shl.b64 	%rd14366, %rd20460, 1;
	and.b64  	%rd14367, %rd14366, 8589934590;
	or.b64  	%rd20466, %rd14365, %rd14367;
	cvt.u32.u64 	%r220, %rd20466;
	shr.u64 	%rd14368, %rd14367, 32;
	shl.b64 	%rd14369, %rd20461, 1;
	and.b64  	%rd14370, %rd14369, 8589934590;
	or.b64  	%rd20467, %rd14368, %rd14370;
	cvt.u32.u64 	%r221, %rd20467;
	shr.u64 	%rd14371, %rd14370, 32;
	shl.b64 	%rd14372, %rd20462, 1;
	and.b64  	%rd14373, %rd14372, 8589934590;
	or.b64  	%rd20468, %rd14371, %rd14373;
	cvt.u32.u64 	%r222, %rd20468;
	shr.u64 	%rd14374, %rd14373, 32;
	shl.b64 	%rd14375, %rd20463, 1;
	and.b64  	%rd14376, %rd14375, 8589934590;
	or.b64  	%rd20469, %rd14374, %rd14376;
	cvt.u32.u64 	%r223, %rd20469;
	shr.u64 	%rd14377, %rd14376, 32;
	mul.wide.u32 	%rd14378, %r3147, 2;
	add.s64 	%rd20470, %rd14377, %rd14378;
	cvt.u32.u64 	%r224, %rd20470;
	setp.gt.u64 	%p463, %rd20470, 4294967295;
	setp.lt.u32 	%p464, %r2156, %r224;
	or.pred  	%p465, %p463, %p464;
	@%p465 bra 	$L__BB2_233;
	setp.gt.u32 	%p466, %r2156, %r224;
	@%p466 bra 	$L__BB2_234;
	cvt.u32.u64 	%r2159, %rd360;
	setp.lt.u32 	%p467, %r2159, %r223;
	@%p467 bra 	$L__BB2_233;
	setp.gt.u32 	%p468, %r2159, %r223;
	@%p468 bra 	$L__BB2_234;
	cvt.u32.u64 	%r2161, %rd266;
	setp.lt.u32 	%p469, %r2161, %r222;
	@%p469 bra 	$L__BB2_233;
	setp.gt.u32 	%p470, %r2161, %r222;
	@%p470 bra 	$L__BB2_234;
	cvt.u32.u64 	%r2163, %rd265;
	setp.lt.u32 	%p471, %r2163, %r221;
	@%p471 bra 	$L__BB2_233;
	setp.gt.u32 	%p472, %r2163, %r221;
	@%p472 bra 	$L__BB2_234;
	cvt.u32.u64 	%r2165, %rd264;
	setp.lt.u32 	%p473, %r2165, %r220;
	@%p473 bra 	$L__BB2_233;
	setp.gt.u32 	%p474, %r2165, %r220;
	@%p474 bra 	$L__BB2_234;
	cvt.u32.u64 	%r2167, %rd263;
	setp.lt.u32 	%p475, %r2167, %r219;
	@%p475 bra 	$L__BB2_233;
	setp.gt.u32 	%p476, %r2167, %r219;
	@%p476 bra 	$L__BB2_234;
	cvt.u32.u64 	%r2169, %rd262;
	setp.lt.u32 	%p477, %r2169, %r218;
	@%p477 bra 	$L__BB2_233;
	cvt.u32.u64 	%r2171, %rd261;
	setp.gt.u32 	%p478, %r2169, %r218;
	setp.lt.u32 	%p479, %r3148, %r2171;
	or.pred  	%p480, %p478, %p479;
	@%p480 bra 	$L__BB2_234;
$L__BB2_233:
	cvt.u64.u32 	%rd14381, %r3148;
	sub.s64 	%rd14382, %rd14381, %rd261;
	shr.u64 	%rd14383, %rd14382, 63;
	cvt.u32.u64 	%r3148, %rd14382;
	and.b64  	%rd14384, %rd20464, 4294967295;
	add.s64 	%rd14385, %rd14383, %rd262;
	sub.s64 	%rd20464, %rd14384, %rd14385;
	shr.u64 	%rd14386, %rd20464, 63;
	and.b64  	%rd14387, %rd20465, 4294967295;
	add.s64 	%rd14388, %rd14386, %rd263;
	sub.s64 	%rd20465, %rd14387, %rd14388;
	shr.u64 	%rd14389, %rd20465, 63;
	and.b64  	%rd14390, %rd20466, 4294967295;
	add.s64 	%rd14391, %rd14389, %rd264;
	sub.s64 	%rd20466, %rd14390, %rd14391;
	shr.u64 	%rd14392, %rd20466, 63;
	and.b64  	%rd14393, %rd20467, 4294967295;
	add.s64 	%rd14394, %rd14392, %rd265;
	sub.s64 	%rd20467, %rd14393, %rd14394;
	shr.u64 	%rd14395, %rd20467, 63;
	and.b64  	%rd14396, %rd20468, 4294967295;
	add.s64 	%rd14397, %rd14395, %rd266;
	sub.s64 	%rd20468, %rd14396, %rd14397;
	shr.u64 	%rd14398, %rd20468, 63;
	and.b64  	%rd14399, %rd20469, 4294967295;
	add.s64 	%rd14400, %rd14398, %rd360;
	sub.s64 	%rd20469, %rd14399, %rd14400;
	shr.u64 	%rd14401, %rd20469, 63;
	and.b64  	%rd14402, %rd20470, 4294967295;
	add.s64 	%rd14403, %rd14401, %rd260;
	sub.s64 	%rd20470, %rd14402, %rd14403;
$L__BB2_234:
	shl.b32 	%r3149, %r3148, 1;
	shr.u32 	%r2173, %r3148, 31;
	cvt.u64.u32 	%rd14405, %r2173;
	shl.b64 	%rd14406, %rd20464, 1;
	and.b64  	%rd14407, %rd14406, 8589934590;
	or.b64  	%rd20471, %rd14407, %rd14405;
	cvt.u32.u64 	%r228, %rd20471;
	shr.u64 	%rd14408, %rd14407, 32;
	shl.b64 	%rd14409, %rd20465, 1;
	and.b64  	%rd14410, %rd14409, 8589934590;
	or.b64  	%rd20472, %rd14408, %rd14410;
	cvt.u32.u64 	%r229, %rd20472;
	shr.u64 	%rd14411, %rd14410, 32;
	shl.b64 	%rd14412, %rd20466, 1;
	and.b64  	%rd14413, %rd14412, 8589934590;
	or.b64  	%rd20473, %rd14411, %rd14413;
	cvt.u32.u64 	%r230, %rd20473;
	shr.u64 	%rd14414, %rd14413, 32;
	shl.b64 	%rd14415, %rd20467, 1;
	and.b64  	%rd14416, %rd14415, 8589934590;
	or.b64  	%rd20474, %rd14414, %rd14416;
	cvt.u32.u64 	%r231, %rd20474;
	shr.u64 	%rd14417, %rd14416, 32;
	shl.b64 	%rd14418, %rd20468, 1;
	and.b64  	%rd14419, %rd14418, 8589934590;
	or.b64  	%rd20475, %rd14417, %rd14419;
	cvt.u32.u64 	%r232, %rd20475;
	shr.u64 	%rd14420, %rd14419, 32;
	shl.b64 	%rd14421, %rd20469, 1;
	and.b64  	%rd14422, %rd14421, 8589934590;
	or.b64  	%rd20476, %rd14420, %rd14422;
	cvt.u32.u64 	%r233, %rd20476;
	shr.u64 	%rd14423, %rd14422, 32;
	shl.b64 	%rd14425, %rd20470, 1;
	and.b64  	%rd14426, %rd14425, 8589934590;
	or.b64  	%rd20477, %rd14423, %rd14426;
	cvt.u32.u64 	%r234, %rd20477;
	setp.gt.u64 	%p481, %rd20477, 4294967295;
	setp.lt.u32 	%p482, %r2156, %r234;
	or.pred  	%p483, %p481, %p482;
	@%p483 bra 	$L__BB2_248;
	setp.gt.u32 	%p484, %r2156, %r234;
	@%p484 bra 	$L__BB2_249;
	cvt.u32.u64 	%r2175, %rd360;
	setp.lt.u32 	%p485, %r2175, %r233;
	@%p485 bra 	$L__BB2_248;
	setp.gt.u32 	%p486, %r2175, %r233;
	@%p486 bra 	$L__BB2_249;
	cvt.u32.u64 	%r2177, %rd266;
	setp.lt.u32 	%p487, %r2177, %r232;
	@%p487 bra 	$L__BB2_248;
	setp.gt.u32 	%p488, %r2177, %r232;
	@%p488 bra 	$L__BB2_249;
	cvt.u32.u64 	%r2179, %rd265;
	setp.lt.u32 	%p489, %r2179, %r231;
	@%p489 bra 	$L__BB2_248;
	setp.gt.u32 	%p490, %r2179, %r231;
	@%p490 bra 	$L__BB2_249;
	cvt.u32.u64 	%r2181, %rd264;
	setp.lt.u32 	%p491, %r2181, %r230;
	@%p491 bra 	$L__BB2_248;
	setp.gt.u32 	%p492, %r2181, %r230;
	@%p492 bra 	$L__BB2_249;
	cvt.u32.u64 	%r2183, %rd263;
	setp.lt.u32 	%p493, %r2183, %r229;
	@%p493 bra 	$L__BB2_248;
	setp.gt.u32 	%p494, %r2183, %r229;
	@%p494 bra 	$L__BB2_249;
	cvt.u32.u64 	%r2185, %rd262;
	setp.lt.u32 	%p495, %r2185, %r228;
	@%p495 bra 	$L__BB2_248;
	cvt.u32.u64 	%r2186, %rd261;
	setp.gt.u32 	%p496, %r2185, %r228;
	setp.lt.u32 	%p497, %r3149, %r2186;
	or.pred  	%p498, %p496, %p497;
	@%p498 bra 	$L__BB2_249;
$L__BB2_248:
	cvt.u64.u32 	%rd14428, %r3149;
	sub.s64 	%rd14429, %rd14428, %rd261;
	shr.u64 	%rd14430, %rd14429, 63;
	cvt.u32.u64 	%r3149, %rd14429;
	and.b64  	%rd14431, %rd20471, 4294967295;
	add.s64 	%rd14432, %rd14430, %rd262;
	sub.s64 	%rd20471, %rd14431, %rd14432;
	shr.u64 	%rd14433, %rd20471, 63;
	and.b64  	%rd14434, %rd20472, 4294967295;
	add.s64 	%rd14435, %rd14433, %rd263;
	sub.s64 	%rd20472, %rd14434, %rd14435;
	shr.u64 	%rd14436, %rd20472, 63;
	and.b64  	%rd14437, %rd20473, 4294967295;
	add.s64 	%rd14438, %rd14436, %rd264;
	sub.s64 	%rd20473, %rd14437, %rd14438;
	shr.u64 	%rd14439, %rd20473, 63;
	and.b64  	%rd14440, %rd20474, 4294967295;
	add.s64 	%rd14441, %rd14439, %rd265;
	sub.s64 	%rd20474, %rd14440, %rd14441;
	shr.u64 	%rd14442, %rd20474, 63;
	and.b64  	%rd14443, %rd20475, 4294967295;
	add.s64 	%rd14444, %rd14442, %rd266;
	sub.s64 	%rd20475, %rd14443, %rd14444;
	shr.u64 	%rd14445, %rd20475, 63;
	and.b64  	%rd14446, %rd20476, 4294967295;
	add.s64 	%rd14447, %rd14445, %rd360;
	sub.s64 	%rd20476, %rd14446, %rd14447;
	shr.u64 	%rd14448, %rd20476, 63;
	and.b64  	%rd14449, %rd20477, 4294967295;
	add.s64 	%rd14450, %rd14448, %rd260;
	sub.s64 	%rd20477, %rd14449, %rd14450;
$L__BB2_249:
	shl.b32 	%r3150, %r3149, 1;
	shr.u32 	%r2188, %r3149, 31;
	cvt.u64.u32 	%rd14451, %r2188;
	shl.b64 	%rd14452, %rd20471, 1;
	and.b64  	%rd14453, %rd14452, 8589934590;
	or.b64  	%rd20478, %rd14453, %rd14451;
	cvt.u32.u64 	%r238, %rd20478;
	shr.u64 	%rd14454, %rd14453, 32;
	shl.b64 	%rd14455, %rd20472, 1;
	and.b64  	%rd14456, %rd14455, 8589934590;
	or.b64  	%rd20479, %rd14454, %rd14456;
	cvt.u32.u64 	%r239, %rd20479;
	shr.u64 	%rd14457, %rd14456, 32;
	shl.b64 	%rd14458, %rd20473, 1;
	and.b64  	%rd14459, %rd14458, 8589934590;
	or.b64  	%rd20480, %rd14457, %rd14459;
	cvt.u32.u64 	%r240, %rd20480;
	shr.u64 	%rd14460, %rd14459, 32;
	shl.b64 	%rd14461, %rd20474, 1;
	and.b64  	%rd14462, %rd14461, 8589934590;
	or.b64  	%rd20481, %rd14460, %rd14462;
	cvt.u32.u64 	%r241, %rd20481;
	shr.u64 	%rd14463, %rd14462, 32;
	shl.b64 	%rd14464, %rd20475, 1;
	and.b64  	%rd14465, %rd14464, 8589934590;
	or.b64  	%rd20482, %rd14463, %rd14465;
	cvt.u32.u64 	%r242, %rd20482;
	shr.u64 	%rd14466, %rd14465, 32;
	shl.b64 	%rd14467, %rd20476, 1;
	and.b64  	%rd14468, %rd14467, 8589934590;
	or.b64  	%rd20483, %rd14466, %rd14468;
	cvt.u32.u64 	%r243, %rd20483;
	shr.u64 	%rd14469, %rd14468, 32;
	shl.b64 	%rd14470, %rd20477, 1;
	and.b64  	%rd14471, %rd14470, 8589934590;
	or.b64  	%rd20484, %rd14469, %rd14471;
	cvt.u32.u64 	%r244, %rd20484;
	setp.lt.u64 	%p499, %rd20484, 4294967296;
	@%p499 bra 	$L__BB2_263;
$L__BB2_250:
	cvt.u64.u32 	%rd14473, %r3150;
	sub.s64 	%rd14474, %rd14473, %rd261;
	shr.u64 	%rd14475, %rd14474, 63;
	cvt.u32.u64 	%r3150, %rd14474;
	and.b64  	%rd14476, %rd20478, 4294967295;
	add.s64 	%rd14477, %rd14475, %rd262;
	sub.s64 	%rd20478, %rd14476, %rd14477;
	shr.u64 	%rd14478, %rd20478, 63;
	and.b64  	%rd14479, %rd20479, 4294967295;
	add.s64 	%rd14480, %rd14478, %rd263;
	sub.s64 	%rd20479, %rd14479, %rd14480;
	shr.u64 	%rd14481, %rd20479, 63;
	and.b64  	%rd14482, %rd20480, 4294967295;
	add.s64 	%rd14483, %rd14481, %rd264;
	sub.s64 	%rd20480, %rd14482, %rd14483;
	shr.u64 	%rd14484, %rd20480, 63;
	and.b64  	%rd14485, %rd20481, 4294967295;
	add.s64 	%rd14486, %rd14484, %rd265;
	sub.s64 	%rd20481, %rd14485, %rd14486;
	shr.u64 	%rd14487, %rd20481, 63;
	and.b64  	%rd14488, %rd20482, 4294967295;
	add.s64 	%rd14489, %rd14487, %rd266;
	sub.s64 	%rd20482, %rd14488, %rd14489;
	shr.u64 	%rd14490, %rd20482, 63;
	and.b64  	%rd14491, %rd20483, 4294967295;
	add.s64 	%rd14492, %rd14490, %rd360;
	sub.s64 	%rd20483, %rd14491, %rd14492;
	shr.u64 	%rd14493, %rd20483, 63;
	and.b64  	%rd14494, %rd20484, 4294967295;
	add.s64 	%rd14495, %rd14493, %rd260;
	sub.s64 	%rd20484, %rd14494, %rd14495;
	bra.uni 	$L__BB2_265;
$L__BB2_251:
	cvt.u32.u64 	%r2191, %rd360;
	setp.lt.u32 	%p502, %r2191, %r243;
	@%p502 bra 	$L__BB2_250;
	setp.gt.u32 	%p503, %r2191, %r243;
	@%p503 bra 	$L__BB2_265;
	cvt.u32.u64 	%r2193, %rd266;
	setp.lt.u32 	%p504, %r2193, %r242;
	@%p504 bra 	$L__BB2_250;
	setp.gt.u32 	%p505, %r2193, %r242;
	@%p505 bra 	$L__BB2_265;
	cvt.u32.u64 	%r2195, %rd265;
	setp.lt.u32 	%p506, %r2195, %r241;
	@%p506 bra 	$L__BB2_250;
	setp.gt.u32 	%p507, %r2195, %r241;
	@%p507 bra 	$L__BB2_265;
	cvt.u32.u64 	%r2197, %rd264;
	setp.lt.u32 	%p508, %r2197, %r240;
	@%p508 bra 	$L__BB2_250;
	setp.gt.u32 	%p509, %r2197, %r240;
	@%p509 bra 	$L__BB2_265;
	cvt.u32.u64 	%r2199, %rd263;
	setp.lt.u32 	%p510, %r2199, %r239;
	@%p510 bra 	$L__BB2_250;
	setp.gt.u32 	%p511, %r2199, %r239;
	@%p511 bra 	$L__BB2_265;
	cvt.u32.u64 	%r2201, %rd262;
	setp.lt.u32 	%p512, %r2201, %r238;
	@%p512 bra 	$L__BB2_250;
	cvt.u32.u64 	%r2202, %rd261;
	setp.gt.u32 	%p513, %r2201, %r238;
	setp.lt.u32 	%p514, %r3150, %r2202;
	or.pred  	%p515, %p513, %p514;
	@%p515 bra 	$L__BB2_265;
	bra.uni 	$L__BB2_250;
$L__BB2_263:
	setp.lt.u32 	%p500, %r2156, %r244;
	@%p500 bra 	$L__BB2_250;
	setp.gt.u32 	%p501, %r2156, %r244;
	@%p501 bra 	$L__BB2_265;
	bra.uni 	$L__BB2_251;
$L__BB2_265:
	cvt.u64.u32 	%rd443, %r1962;
	mul.wide.u32 	%rd14496, %r3103, %r3103;
	cvt.u32.u64 	%r2205, %rd14496;
	shr.u64 	%rd14497, %rd14496, 32;
	mul.wide.u32 	%rd14498, %r3102, %r3103;
	add.s64 	%rd14499, %rd14497, %rd14498;
	shr.u64 	%rd14500, %rd14499, 32;
	mul.wide.u32 	%rd14501, %r3101, %r3103;
	add.s64 	%rd14502, %rd14500, %rd14501;
	shr.u64 	%rd14503, %rd14502, 32;
	mul.wide.u32 	%rd14504, %r3100, %r3103;
	add.s64 	%rd14505, %rd14503, %rd14504;
	shr.u64 	%rd14506, %rd14505, 32;
	mul.wide.u32 	%rd14507, %r3099, %r3103;
	add.s64 	%rd14508, %rd14506, %rd14507;
	shr.u64 	%rd14509, %rd14508, 32;
	mul.wide.u32 	%rd14510, %r3098, %r3103;
	add.s64 	%rd14511, %rd14509, %rd14510;
	shr.u64 	%rd14512, %rd14511, 32;
	mul.wide.u32 	%rd14513, %r3097, %r3103;
	add.s64 	%rd14514, %rd14512, %rd14513;
	shr.u64 	%rd14515, %rd14514, 32;
	mul.wide.u32 	%rd14516, %r3096, %r3103;
	add.s64 	%rd14517, %rd14515, %rd14516;
	shr.u64 	%rd14518, %rd14517, 32;
	and.b64  	%rd14519, %rd14499, 4294967295;
	add.s64 	%rd14520, %rd14498, %rd14519;
	shr.u64 	%rd14521, %rd14520, 32;
	mul.wide.u32 	%rd14522, %r3102, %r3102;
	and.b64  	%rd14523, %rd14502, 4294967295;
	add.s64 	%rd14524, %rd14521, %rd14523;
	add.s64 	%rd14525, %rd14524, %rd14522;
	shr.u64 	%rd14526, %rd14525, 32;
	mul.wide.u32 	%rd14527, %r3101, %r3102;
	and.b64  	%rd14528, %rd14505, 4294967295;
	add.s64 	%rd14529, %rd14526, %rd14528;
	add.s64 	%rd14530, %rd14529, %rd14527;
	shr.u64 	%rd14531, %rd14530, 32;
	mul.wide.u32 	%rd14532, %r3100, %r3102;
	and.b64  	%rd14533, %rd14508, 4294967295;
	add.s64 	%rd14534, %rd14531, %rd14533;
	add.s64 	%rd14535, %rd14534, %rd14532;
	shr.u64 	%rd14536, %rd14535, 32;
	mul.wide.u32 	%rd14537, %r3099, %r3102;
	and.b64  	%rd14538, %rd14511, 4294967295;
	add.s64 	%rd14539, %rd14536, %rd14538;
	add.s64 	%rd14540, %rd14539, %rd14537;
	shr.u64 	%rd14541, %rd14540, 32;
	mul.wide.u32 	%rd14542, %r3098, %r3102;
	and.b64  	%rd14543, %rd14514, 4294967295;
	add.s64 	%rd14544, %rd14541, %rd14543;
	add.s64 	%rd14545, %rd14544, %rd14542;
	shr.u64 	%rd14546, %rd14545, 32;
	mul.wide.u32 	%rd14547, %r3097, %r3102;
	and.b64  	%rd14548, %rd14517, 4294967295;
	add.s64 	%rd14549, %rd14546, %rd14548;
	add.s64 	%rd14550, %rd14549, %rd14547;
	shr.u64 	%rd14551, %rd14550, 32;
	mul.wide.u32 	%rd14552, %r3096, %r3102;
	add.s64 	%rd14553, %rd14551, %rd14518;
	add.s64 	%rd14554, %rd14553, %rd14552;
	shr.u64 	%rd14555, %rd14554, 32;
	and.b64  	%rd14556, %rd14525, 4294967295;
	add.s64 	%rd14557, %rd14501, %rd14556;
	shr.u64 	%rd14558, %rd14557, 32;
	and.b64  	%rd14559, %rd14530, 4294967295;
	add.s64 	%rd14560, %rd14558, %rd14559;
	add.s64 	%rd14561, %rd14560, %rd14527;
	shr.u64 	%rd14562, %rd14561, 32;
	mul.wide.u32 	%rd14563, %r3101, %r3101;
	and.b64  	%rd14564, %rd14535, 4294967295;
	add.s64 	%rd14565, %rd14562, %rd14564;
	add.s64 	%rd14566, %rd14565, %rd14563;
	shr.u64 	%rd14567, %rd14566, 32;
	mul.wide.u32 	%rd14568, %r3100, %r3101;
	and.b64  	%rd14569, %rd14540, 4294967295;
	add.s64 	%rd14570, %rd14567, %rd14569;
	add.s64 	%rd14571, %rd14570, %rd14568;
	shr.u64 	%rd14572, %rd14571, 32;
	mul.wide.u32 	%rd14573, %r3099, %r3101;
	and.b64  	%rd14574, %rd14545, 4294967295;
	add.s64 	%rd14575, %rd14572, %rd14574;
	add.s64 	%rd14576, %rd14575, %rd14573;
	shr.u64 	%rd14577, %rd14576, 32;
	mul.wide.u32 	%rd14578, %r3098, %r3101;
	and.b64  	%rd14579, %rd14550, 4294967295;
	add.s64 	%rd14580, %rd14577, %rd14579;
	add.s64 	%rd14581, %rd14580, %rd14578;
	shr.u64 	%rd14582, %rd14581, 32;
	mul.wide.u32 	%rd14583, %r3097, %r3101;
	and.b64  	%rd14584, %rd14554, 4294967295;
	add.s64 	%rd14585, %rd14582, %rd14584;
	add.s64 	%rd14586, %rd14585, %rd14583;
	shr.u64 	%rd14587, %rd14586, 32;
	mul.wide.u32 	%rd14588, %r3096, %r3101;
	add.s64 	%rd14589, %rd14587, %rd14555;
	add.s64 	%rd14590, %rd14589, %rd14588;
	shr.u64 	%rd14591, %rd14590, 32;
	and.b64  	%rd14592, %rd14561, 4294967295;
	add.s64 	%rd14593, %rd14504, %rd14592;
	shr.u64 	%rd14594, %rd14593, 32;
	and.b64  	%rd14595, %rd14566, 4294967295;
	add.s64 	%rd14596, %rd14594, %rd14595;
	add.s64 	%rd14597, %rd14596, %rd14532;
	shr.u64 	%rd14598, %rd14597, 32;
	and.b64  	%rd14599, %rd14571, 4294967295;
	add.s64 	%rd14600, %rd14598, %rd14599;
	add.s64 	%rd14601, %rd14600, %rd14568;
	shr.u64 	%rd14602, %rd14601, 32;
	mul.wide.u32 	%rd14603, %r3100, %r3100;
	and.b64  	%rd14604, %rd14576, 4294967295;
	add.s64 	%rd14605, %rd14602, %rd14604;
	add.s64 	%rd14606, %rd14605, %rd14603;
	shr.u64 	%rd14607, %rd14606, 32;
	mul.wide.u32 	%rd14608, %r3099, %r3100;
	and.b64  	%rd14609, %rd14581, 4294967295;
	add.s64 	%rd14610, %rd14607, %rd14609;
	add.s64 	%rd14611, %rd14610, %rd14608;
	shr.u64 	%rd14612, %rd14611, 32;
	mul.wide.u32 	%rd14613, %r3098, %r3100;
	and.b64  	%rd14614, %rd14586, 4294967295;
	add.s64 	%rd14615, %rd14612, %rd14614;
	add.s64 	%rd14616, %rd14615, %rd14613;
	shr.u64 	%rd14617, %rd14616, 32;
	mul.wide.u32 	%rd14618, %r3097, %r3100;
	and.b64  	%rd14619, %rd14590, 4294967295;
	add.s64 	%rd14620, %rd14617, %rd14619;
	add.s64 	%rd14621, %rd14620, %rd14618;
	shr.u64 	%rd14622, %rd14621, 32;
	mul.wide.u32 	%rd14623, %r3096, %r3100;
	add.s64 	%rd14624, %rd14622, %rd14591;
	add.s64 	%rd14625, %rd14624, %rd14623;
	shr.u64 	%rd14626, %rd14625, 32;
	and.b64  	%rd14627, %rd14597, 4294967295;
	add.s64 	%rd14628, %rd14507, %rd14627;
	shr.u64 	%rd14629, %rd14628, 32;
	and.b64  	%rd14630, %rd14601, 4294967295;
	add.s64 	%rd14631, %rd14629, %rd14630;
	add.s64 	%rd14632, %rd14631, %rd14537;
	shr.u64 	%rd14633, %rd14632, 32;
	and.b64  	%rd14634, %rd14606, 4294967295;
	add.s64 	%rd14635, %rd14633, %rd14634;
	add.s64 	%rd14636, %rd14635, %rd14573;
	shr.u64 	%rd14637, %rd14636, 32;
	and.b64  	%rd14638, %rd14611, 4294967295;
	add.s64 	%rd14639, %rd14637, %rd14638;
	add.s64 	%rd14640, %rd14639, %rd14608;
	shr.u64 	%rd14641, %rd14640, 32;
	mul.wide.u32 	%rd14642, %r3099, %r3099;
	and.b64  	%rd14643, %rd14616, 4294967295;
	add.s64 	%rd14644, %rd14641, %rd14643;
	add.s64 	%rd14645, %rd14644, %rd14642;
	shr.u64 	%rd14646, %rd14645, 32;
	mul.wide.u32 	%rd14647, %r3098, %r3099;
	and.b64  	%rd14648, %rd14621, 4294967295;
	add.s64 	%rd14649, %rd14646, %rd14648;
	add.s64 	%rd14650, %rd14649, %rd14647;
	shr.u64 	%rd14651, %rd14650, 32;
	mul.wide.u32 	%rd14652, %r3097, %r3099;
	and.b64  	%rd14653, %rd14625, 4294967295;
	add.s64 	%rd14654, %rd14651, %rd14653;
	add.s64 	%rd14655, %rd14654, %rd14652;
	shr.u64 	%rd14656, %rd14655, 32;
	mul.wide.u32 	%rd14657, %r3096, %r3099;
	add.s64 	%rd14658, %rd14656, %rd14626;
	add.s64 	%rd14659, %rd14658, %rd14657;
	shr.u64 	%rd14660, %rd14659, 32;
	and.b64  	%rd14661, %rd14632, 4294967295;
	add.s64 	%rd14662, %rd14510, %rd14661;
	shr.u64 	%rd14663, %rd14662, 32;
	and.b64  	%rd14664, %rd14636, 4294967295;
	add.s64 	%rd14665, %rd14663, %rd14664;
	add.s64 	%rd14666, %rd14665, %rd14542;
	shr.u64 	%rd14667, %rd14666, 32;
	and.b64  	%rd14668, %rd14640, 4294967295;
	add.s64 	%rd14669, %rd14667, %rd14668;
	add.s64 	%rd14670, %rd14669, %rd14578;
	shr.u64 	%rd14671, %rd14670, 32;
	and.b64  	%rd14672, %rd14645, 4294967295;
	add.s64 	%rd14673, %rd14671, %rd14672;
	add.s64 	%rd14674, %rd14673, %rd14613;
	shr.u64 	%rd14675, %rd14674, 32;
	and.b64  	%rd14676, %rd14650, 4294967295;
	add.s64 	%rd14677, %rd14675, %rd14676;
	add.s64 	%rd14678, %rd14677, %rd14647;
	shr.u64 	%rd14679, %rd14678, 32;
	mul.wide.u32 	%rd14680, %r3098, %r3098;
	and.b64  	%rd14681, %rd14655, 4294967295;
	add.s64 	%rd14682, %rd14679, %rd14681;
	add.s64 	%rd14683, %rd14682, %rd14680;
	shr.u64 	%rd14684, %rd14683, 32;
	mul.wide.u32 	%rd14685, %r3097, %r3098;
	and.b64  	%rd14686, %rd14659, 4294967295;
	add.s64 	%rd14687, %rd14684, %rd14686;
	add.s64 	%rd14688, %rd14687, %rd14685;
	shr.u64 	%rd14689, %rd14688, 32;
	mul.wide.u32 	%rd14690, %r3096, %r3098;
	add.s64 	%rd14691, %rd14689, %rd14660;
	add.s64 	%rd14692, %rd14691, %rd14690;
	shr.u64 	%rd14693, %rd14692, 32;
	and.b64  	%rd14694, %rd14666, 4294967295;
	add.s64 	%rd14695, %rd14513, %rd14694;
	shr.u64 	%rd14696, %rd14695, 32;
	and.b64  	%rd14697, %rd14670, 4294967295;
	add.s64 	%rd14698, %rd14696, %rd14697;
	add.s64 	%rd14699, %rd14698, %rd14547;
	shr.u64 	%rd14700, %rd14699, 32;
	and.b64  	%rd14701, %rd14674, 4294967295;
	add.s64 	%rd14702, %rd14700, %rd14701;
	add.s64 	%rd14703, %rd14702, %rd14583;
	shr.u64 	%rd14704, %rd14703, 32;
	and.b64  	%rd14705, %rd14678, 4294967295;
	add.s64 	%rd14706, %rd14704, %rd14705;
	add.s64 	%rd14707, %rd14706, %rd14618;
	shr.u64 	%rd14708, %rd14707, 32;
	and.b64  	%rd14709, %rd14683, 4294967295;
	add.s64 	%rd14710, %rd14708, %rd14709;
	add.s64 	%rd14711, %rd14710, %rd14652;
	shr.u64 	%rd14712, %rd14711, 32;
	and.b64  	%rd14713, %rd14688, 4294967295;
	add.s64 	%rd14714, %rd14712, %rd14713;
	add.s64 	%rd14715, %rd14714, %rd14685;
	shr.u64 	%rd14716, %rd14715, 32;
	mul.wide.u32 	%rd14717, %r3097, %r3097;
	and.b64  	%rd14718, %rd14692, 4294967295;
	add.s64 	%rd14719, %rd14716, %rd14718;
	add.s64 	%rd14720, %rd14719, %rd14717;
	shr.u64 	%rd14721, %rd14720, 32;
	mul.wide.u32 	%rd14722, %r3096, %r3097;
	add.s64 	%rd14723, %rd14721, %rd14693;
	add.s64 	%rd14724, %rd14723, %rd14722;
	shr.u64 	%rd14725, %rd14724, 32;
	and.b64  	%rd14726, %rd14699, 4294967295;
	add.s64 	%rd14727, %rd14516, %rd14726;
	shr.u64 	%rd14728, %rd14727, 32;
	and.b64  	%rd14729, %rd14703, 4294967295;
	add.s64 	%rd14730, %rd14728, %rd14729;
	add.s64 	%rd14731, %rd14730, %rd14552;
	shr.u64 	%rd14732, %rd14731, 32;
	and.b64  	%rd14733, %rd14707, 4294967295;
	add.s64 	%rd14734, %rd14732, %rd14733;
	add.s64 	%rd14735, %rd14734, %rd14588;
	shr.u64 	%rd14736, %rd14735, 32;
	and.b64  	%rd14737, %rd14711, 4294967295;
	add.s64 	%rd14738, %rd14736, %rd14737;
	add.s64 	%rd14739, %rd14738, %rd14623;
	shr.u64 	%rd14740, %rd14739, 32;
	and.b64  	%rd14741, %rd14715, 4294967295;
	add.s64 	%rd14742, %rd14740, %rd14741;
	add.s64 	%rd14743, %rd14742, %rd14657;
	shr.u64 	%rd14744, %rd14743, 32;
	and.b64  	%rd14745, %rd14720, 4294967295;
	add.s64 	%rd14746, %rd14744, %rd14745;
	add.s64 	%rd14747, %rd14746, %rd14690;
	shr.u64 	%rd14748, %rd14747, 32;
	and.b64  	%rd14749, %rd14724, 4294967295;
	add.s64 	%rd14750, %rd14748, %rd14749;
	add.s64 	%rd14751, %rd14750, %rd14722;
	shr.u64 	%rd14752, %rd14751, 32;
	mul.wide.u32 	%rd14753, %r3096, %r3096;
	add.s64 	%rd14754, %rd14752, %rd14725;
	add.s64 	%rd14755, %rd14754, %rd14753;
	{ .reg .b32 tmp; mov.b64 {tmp, %r2206}, %rd14755; }
	ld.const.u32 	%r2207, [MU_P];
	mul.lo.s32 	%r2208, %r2207, %r2205;
	cvt.u64.u32 	%rd14756, %r2208;
	ld.const.u32 	%r2209, [P_CONST];
	cvt.u64.u32 	%rd444, %r2209;
	mul.wide.u32 	%rd14757, %r2209, %r2208;
	and.b64  	%rd14758, %rd14496, 4294967293;
	add.s64 	%rd14759, %rd14757, %rd14758;
	shr.u64 	%rd14760, %rd14759, 32;
	and.b64  	%rd14761, %rd14520, 4294967295;
	add.s64 	%rd14762, %rd14760, %rd14761;
	mad.lo.s64 	%rd14763, %rd262, %rd14756, %rd14762;
	cvt.u32.u64 	%r2210, %rd14763;
	shr.u64 	%rd14764, %rd14763, 32;
	and.b64  	%rd14765, %rd14557, 4294967295;
	add.s64 	%rd14766, %rd14764, %rd14765;
	mad.lo.s64 	%rd14767, %rd263, %rd14756, %rd14766;
	shr.u64 	%rd14768, %rd14767, 32;
	and.b64  	%rd14769, %rd14593, 4294967295;
	add.s64 	%rd14770, %rd14768, %rd14769;
	mad.lo.s64 	%rd14771, %rd264, %rd14756, %rd14770;
	shr.u64 	%rd14772, %rd14771, 32;
	ld.const.u32 	%r2211, [P_CONST+16];
	cvt.u64.u32 	%rd445, %r2211;
	mul.wide.u32 	%rd14773, %r2211, %r2208;
	and.b64  	%rd14774, %rd14628, 4294967295;
	add.s64 	%rd14775, %rd14772, %rd14774;
	add.s64 	%rd14776, %rd14775, %rd14773;
	shr.u64 	%rd14777, %rd14776, 32;
	and.b64  	%rd14778, %rd14662, 4294967295;
	add.s64 	%rd14779, %rd14777, %rd14778;
	mad.lo.s64 	%rd14780, %rd266, %rd14756, %rd14779;
	shr.u64 	%rd14781, %rd14780, 32;
	mul.wide.u32 	%rd14782, %r2110, %r2208;
	and.b64  	%rd14783, %rd14695, 4294967295;
	add.s64 	%rd14784, %rd14781, %rd14783;
	add.s64 	%rd14785, %rd14784, %rd14782;
	shr.u64 	%rd14786, %rd14785, 32;
	mul.wide.u32 	%rd14787, %r1962, %r2208;
	and.b64  	%rd14788, %rd14727, 4294967295;
	add.s64 	%rd14789, %rd14786, %rd14788;
	add.s64 	%rd14790, %rd14789, %rd14787;
	shr.u64 	%rd14791, %rd14790, 32;
	and.b64  	%rd14792, %rd14731, 4294967295;
	add.s64 	%rd14793, %rd14791, %rd14792;
	shr.u64 	%rd14794, %rd14793, 32;
	and.b64  	%rd14795, %rd14735, 4294967295;
	add.s64 	%rd14796, %rd14794, %rd14795;
	shr.u64 	%rd14797, %rd14796, 32;
	and.b64  	%rd14798, %rd14739, 4294967295;
	add.s64 	%rd14799, %rd14797, %rd14798;
	shr.u64 	%rd14800, %rd14799, 32;
	and.b64  	%rd14801, %rd14743, 4294967295;
	add.s64 	%rd14802, %rd14800, %rd14801;
	shr.u64 	%rd14803, %rd14802, 32;
	and.b64  	%rd14804, %rd14747, 4294967295;
	add.s64 	%rd14805, %rd14803, %rd14804;
	shr.u64 	%rd14806, %rd14805, 32;
	and.b64  	%rd14807, %rd14751, 4294967295;
	add.s64 	%rd14808, %rd14806, %rd14807;
	shr.u64 	%rd14809, %rd14808, 32;
	and.b64  	%rd14810, %rd14755, 4294967295;
	add.s64 	%rd14811, %rd14809, %rd14810;
	{ .reg .b32 tmp; mov.b64 {tmp, %r2213}, %rd14811; }
	add.s32 	%r2214, %r2206, %r2213;
	mul.lo.s32 	%r2215, %r2207, %r2210;
	cvt.u64.u32 	%rd14812, %r2215;
	mul.wide.u32 	%rd14813, %r2209, %r2215;
	and.b64  	%rd14814, %rd14763, 4294967295;
	add.s64 	%rd14815, %rd14813, %rd14814;
	shr.u64 	%rd14816, %rd14815, 32;
	and.b64  	%rd14817, %rd14767, 4294967295;
	add.s64 	%rd14818, %rd14816, %rd14817;
	mad.lo.s64 	%rd14819, %rd262, %rd14812, %rd14818;
	cvt.u32.u64 	%r2216, %rd14819;
	shr.u64 	%rd14820, %rd14819, 32;
	and.b64  	%rd14821, %rd14771, 4294967295;
	add.s64 	%rd14822, %rd14820, %rd14821;
	mad.lo.s64 	%rd14823, %rd263, %rd14812, %rd14822;
	shr.u64 	%rd14824, %rd14823, 32;
	and.b64  	%rd14825, %rd14776, 4294967295;
	add.s64 	%rd14826, %rd14824, %rd14825;
	mad.lo.s64 	%rd14827, %rd264, %rd14812, %rd14826;
	shr.u64 	%rd14828, %rd14827, 32;
	mul.wide.u32 	%rd14829, %r2211, %r2215;
	and.b64  	%rd14830, %rd14780, 4294967295;
	add.s64 	%rd14831, %rd14828, %rd14830;
	add.s64 	%rd14832, %rd14831, %rd14829;
	shr.u64 	%rd14833, %rd14832, 32;
	and.b64  	%rd14834, %rd14785, 4294967295;
	add.s64 	%rd14835, %rd14833, %rd14834;
	mad.lo.s64 	%rd14836, %rd266, %rd14812, %rd14835;
	shr.u64 	%rd14837, %rd14836, 32;
	mul.wide.u32 	%rd14838, %r2110, %r2215;
	and.b64  	%rd14839, %rd14790, 4294967295;
	add.s64 	%rd14840, %rd14837, %rd14839;
	add.s64 	%rd14841, %rd14840, %rd14838;
	shr.u64 	%rd14842, %rd14841, 32;
	mul.wide.u32 	%rd14843, %r1962, %r2215;
	and.b64  	%rd14844, %rd14793, 4294967295;
	add.s64 	%rd14845, %rd14842, %rd14844;
	add.s64 	%rd14846, %rd14845, %rd14843;
	shr.u64 	%rd14847, %rd14846, 32;
	and.b64  	%rd14848, %rd14796, 4294967295;
	add.s64 	%rd14849, %rd14847, %rd14848;
	shr.u64 	%rd14850, %rd14849, 32;
	and.b64  	%rd14851, %rd14799, 4294967295;
	add.s64 	%rd14852, %rd14850, %rd14851;
	shr.u64 	%rd14853, %rd14852, 32;
	and.b64  	%rd14854, %rd14802, 4294967295;
	add.s64 	%rd14855, %rd14853, %rd14854;
	shr.u64 	%rd14856, %rd14855, 32;
	and.b64  	%rd14857, %rd14805, 4294967295;
	add.s64 	%rd14858, %rd14856, %rd14857;
	shr.u64 	%rd14859, %rd14858, 32;
	and.b64  	%rd14860, %rd14808, 4294967295;
	add.s64 	%rd14861, %rd14859, %rd14860;
	shr.u64 	%rd14862, %rd14861, 32;
	and.b64  	%rd14863, %rd14811, 4294967295;
	add.s64 	%rd14864, %rd14862, %rd14863;
	{ .reg .b32 tmp; mov.b64 {tmp, %r2217}, %rd14864; }
	add.s32 	%r2218, %r2214, %r2217;
	mul.lo.s32 	%r2219, %r2207, %r2216;
	cvt.u64.u32 	%rd14865, %r2219;
	mul.wide.u32 	%rd14866, %r2209, %r2219;
	and.b64  	%rd14867, %rd14819, 4294967295;
	add.s64 	%rd14868, %rd14866, %rd14867;
	shr.u64 	%rd14869, %rd14868, 32;
	and.b64  	%rd14870, %rd14823, 4294967295;
	add.s64 	%rd14871, %rd14869, %rd14870;
	mad.lo.s64 	%rd14872, %rd262, %rd14865, %rd14871;
	cvt.u32.u64 	%r2220, %rd14872;
	shr.u64 	%rd14873, %rd14872, 32;
	and.b64  	%rd14874, %rd14827, 4294967295;
	add.s64 	%rd14875, %rd14873, %rd14874;
	mad.lo.s64 	%rd14876, %rd263, %rd14865, %rd14875;
	shr.u64 	%rd14877, %rd14876, 32;
	and.b64  	%rd14878, %rd14832, 4294967295;
	add.s64 	%rd14879, %rd14877, %rd14878;
	mad.lo.s64 	%rd14880, %rd264, %rd14865, %rd14879;
	shr.u64 	%rd14881, %rd14880, 32;
	mul.wide.u32 	%rd14882, %r2211, %r2219;
	and.b64  	%rd14883, %rd14836, 4294967295;
	add.s64 	%rd14884, %rd14881, %rd14883;
	add.s64 	%rd14885, %rd14884, %rd14882;
	shr.u64 	%rd14886, %rd14885, 32;
	and.b64  	%rd14887, %rd14841, 4294967295;
	add.s64 	%rd14888, %rd14886, %rd14887;
	mad.lo.s64 	%rd14889, %rd266, %rd14865, %rd14888;
	shr.u64 	%rd14890, %rd14889, 32;
	mul.wide.u32 	%rd14891, %r2110, %r2219;
	and.b64  	%rd14892, %rd14846, 4294967295;
	add.s64 	%rd14893, %rd14890, %rd14892;
	add.s64 	%rd14894, %rd14893, %rd14891;
	shr.u64 	%rd14895, %rd14894, 32;
	mul.wide.u32 	%rd14896, %r1962, %r2219;
	and.b64  	%rd14897, %rd14849, 4294967295;
	add.s64 	%rd14898, %rd14895, %rd14897;
	add.s64 	%rd14899, %rd14898, %rd14896;
	shr.u64 	%rd14900, %rd14899, 32;
	and.b64  	%rd14901, %rd14852, 4294967295;
	add.s64 	%rd14902, %rd14900, %rd14901;
	shr.u64 	%rd14903, %rd14902, 32;
	and.b64  	%rd14904, %rd14855, 4294967295;
	add.s64 	%rd14905, %rd14903, %rd14904;
	shr.u64 	%rd14906, %rd14905, 32;
	and.b64  	%rd14907, %rd14858, 4294967295;
	add.s64 	%rd14908, %rd14906, %rd14907;
	shr.u64 	%rd14909, %rd14908, 32;
	and.b64  	%rd14910, %rd14861, 4294967295;
	add.s64 	%rd14911, %rd14909, %rd14910;
	shr.u64 	%rd14912, %rd14911, 32;
	and.b64  	%rd14913, %rd14864, 4294967295;
	add.s64 	%rd14914, %rd14912, %rd14913;
	{ .reg .b32 tmp; mov.b64 {tmp, %r2221}, %rd14914; }
	add.s32 	%r2222, %r2218, %r2221;
	mul.lo.s32 	%r2223, %r2207, %r2220;
	cvt.u64.u32 	%rd14915, %r2223;
	mul.wide.u32 	%rd14916, %r2209, %r2223;
	and.b64  	%rd14917, %rd14872, 4294967295;
	add.s64 	%rd14918, %rd14916, %rd14917;
	shr.u64 	%rd14919, %rd14918, 32;
	and.b64  	%rd14920, %rd14876, 4294967295;
	add.s64 	%rd14921, %rd14919, %rd14920;
	mad.lo.s64 	%rd14922, %rd262, %rd14915, %rd14921;
	cvt.u32.u64 	%r2224, %rd14922;
	shr.u64 	%rd14923, %rd14922, 32;
	and.b64  	%rd14924, %rd14880, 4294967295;
	add.s64 	%rd14925, %rd14923, %rd14924;
	mad.lo.s64 	%rd14926, %rd263, %rd14915, %rd14925;
	shr.u64 	%rd14927, %rd14926, 32;
	and.b64  	%rd14928, %rd14885, 4294967295;
	add.s64 	%rd14929, %rd14927, %rd14928;
	mad.lo.s64 	%rd14930, %rd264, %rd14915, %rd14929;
	shr.u64 	%rd14931, %rd14930, 32;
	mul.wide.u32 	%rd14932, %r2211, %r2223;
	and.b64  	%rd14933, %rd14889, 4294967295;
	add.s64 	%rd14934, %rd14931, %rd14933;
	add.s64 	%rd14935, %rd14934, %rd14932;
	shr.u64 	%rd14936, %rd14935, 32;
	and.b64  	%rd14937, %rd14894, 4294967295;
	add.s64 	%rd14938, %rd14936, %rd14937;
	mad.lo.s64 	%rd14939, %rd266, %rd14915, %rd14938;
	shr.u64 	%rd14940, %rd14939, 32;
	mul.wide.u32 	%rd14941, %r2110, %r2223;
	and.b64  	%rd14942, %rd14899, 4294967295;
	add.s64 	%rd14943, %rd14940, %rd14942;
	add.s64 	%rd14944, %rd14943, %rd14941;
	shr.u64 	%rd14945, %rd14944, 32;
	mul.wide.u32 	%rd14946, %r1962, %r2223;
	and.b64  	%rd14947, %rd14902, 4294967295;
	add.s64 	%rd14948, %rd14945, %rd14947;
	add.s64 	%rd14949, %rd14948, %rd14946;
	shr.u64 	%rd14950, %rd14949, 32;
	and.b64  	%rd14951, %rd14905, 4294967295;
	add.s64 	%rd14952, %rd14950, %rd14951;
	shr.u64 	%rd14953, %rd14952, 32;
	and.b64  	%rd14954, %rd14908, 4294967295;
	add.s64 	%rd14955, %rd14953, %rd14954;
	shr.u64 	%rd14956, %rd14955, 32;
	and.b64  	%rd14957, %rd14911, 4294967295;
	add.s64 	%rd14958, %rd14956, %rd14957;
	shr.u64 	%rd14959, %rd14958, 32;
	and.b64  	%rd14960, %rd14914, 4294967295;
	add.s64 	%rd14961, %rd14959, %rd14960;
	{ .reg .b32 tmp; mov.b64 {tmp, %r2225}, %rd14961; }
	add.s32 	%r2226, %r2222, %r2225;
	mul.lo.s32 	%r2227, %r2207, %r2224;
	cvt.u64.u32 	%rd14962, %r2227;
	mul.wide.u32 	%rd14963, %r2209, %r2227;
	and.b64  	%rd14964, %rd14922, 4294967295;
	add.s64 	%rd14965, %rd14963, %rd14964;
	shr.u64 	%rd14966, %rd14965, 32;
	and.b64  	%rd14967, %rd14926, 4294967295;
	add.s64 	%rd14968, %rd14966, %rd14967;
	mad.lo.s64 	%rd14969, %rd262, %rd14962, %rd14968;
	cvt.u32.u64 	%r2228, %rd14969;
	shr.u64 	%rd14970, %rd14969, 32;
	and.b64  	%rd14971, %rd14930, 4294967295;
	add.s64 	%rd14972, %rd14970, %rd14971;
	mad.lo.s64 	%rd14973, %rd263, %rd14962, %rd14972;
	shr.u64 	%rd14974, %rd14973, 32;
	and.b64  	%rd14975, %rd14935, 4294967295;
	add.s64 	%rd14976, %rd14974, %rd14975;
	mad.lo.s64 	%rd14977, %rd264, %rd14962, %rd14976;
	shr.u64 	%rd14978, %rd14977, 32;
	mul.wide.u32 	%rd14979, %r2211, %r2227;
	and.b64  	%rd14980, %rd14939, 4294967295;
	add.s64 	%rd14981, %rd14978, %rd14980;
	add.s64 	%rd14982, %rd14981, %rd14979;
	shr.u64 	%rd14983, %rd14982, 32;
	and.b64  	%rd14984, %rd14944, 4294967295;
	add.s64 	%rd14985, %rd14983, %rd14984;
	mad.lo.s64 	%rd14986, %rd266, %rd14962, %rd14985;
	shr.u64 	%rd14987, %rd14986, 32;
	mul.wide.u32 	%rd14988, %r2110, %r2227;
	and.b64  	%rd14989, %rd14949, 4294967295;
	add.s64 	%rd14990, %rd14987, %rd14989;
	add.s64 	%rd14991, %rd14990, %rd14988;
	shr.u64 	%rd14992, %rd14991, 32;
	mul.wide.u32 	%rd14993, %r1962, %r2227;
	and.b64  	%rd14994, %rd14952, 4294967295;
	add.s64 	%rd14995, %rd14992, %rd14994;
	add.s64 	%rd14996, %rd14995, %rd14993;
	shr.u64 	%rd14997, %rd14996, 32;
	and.b64  	%rd14998, %rd14955, 4294967295;
	add.s64 	%rd14999, %rd14997, %rd14998;
	shr.u64 	%rd15000, %rd14999, 32;
	and.b64  	%rd15001, %rd14958, 4294967295;
	add.s64 	%rd15002, %rd15000, %rd15001;
	shr.u64 	%rd15003, %rd15002, 32;
	and.b64  	%rd15004, %rd14961, 4294967295;
	add.s64 	%rd15005, %rd15003, %rd15004;
	{ .reg .b32 tmp; mov.b64 {tmp, %r2229}, %rd15005; }
	add.s32 	%r2230, %r2226, %r2229;
	mul.lo.s32 	%r2231, %r2207, %r2228;
	cvt.u64.u32 	%rd15006, %r2231;
	mul.wide.u32 	%rd15007, %r2209, %r2231;
	and.b64  	%rd15008, %rd14969, 4294967295;
	add.s64 	%rd15009, %rd15007, %rd15008;
	shr.u64 	%rd15010, %rd15009, 32;
	and.b64  	%rd15011, %rd14973, 4294967295;
	add.s64 	%rd15012, %rd15010, %rd15011;
	mad.lo.s64 	%rd15013, %rd262, %rd15006, %rd15012;
	cvt.u32.u64 	%r2232, %rd15013;
	shr.u64 	%rd15014, %rd15013, 32;
	and.b64  	%rd15015, %rd14977, 4294967295;
	add.s64 	%rd15016, %rd15014, %rd15015;
	mad.lo.s64 	%rd15017, %rd263, %rd15006, %rd15016;
	shr.u64 	%rd15018, %rd15017, 32;
	and.b64  	%rd15019, %rd14982, 4294967295;
	add.s64 	%rd15020, %rd15018, %rd15019;
	mad.lo.s64 	%rd15021, %rd264, %rd15006, %rd15020;
	shr.u64 	%rd15022, %rd15021, 32;
	mul.wide.u32 	%rd15023, %r2211, %r2231;
	and.b64  	%rd15024, %rd14986, 4294967295;
	add.s64 	%rd15025, %rd15022, %rd15024;
	add.s64 	%rd15026, %rd15025, %rd15023;
	shr.u64 	%rd15027, %rd15026, 32;
	and.b64  	%rd15028, %rd14991, 4294967295;
	add.s64 	%rd15029, %rd15027, %rd15028;
	mad.lo.s64 	%rd15030, %rd266, %rd15006, %rd15029;
	shr.u64 	%rd15031, %rd15030, 32;
	mul.wide.u32 	%rd15032, %r2110, %r2231;
	and.b64  	%rd15033, %rd14996, 4294967295;
	add.s64 	%rd15034, %rd15031, %rd15033;
	add.s64 	%rd15035, %rd15034, %rd15032;
	shr.u64 	%rd15036, %rd15035, 32;
	mul.wide.u32 	%rd15037, %r1962, %r2231;
	and.b64  	%rd15038, %rd14999, 4294967295;
	add.s64 	%rd15039, %rd15036, %rd15038;
	add.s64 	%rd15040, %rd15039, %rd15037;
	shr.u64 	%rd15041, %rd15040, 32;
	and.b64  	%rd15042, %rd15002, 4294967295;
	add.s64 	%rd15043, %rd15041, %rd15042;
	shr.u64 	%rd15044, %rd15043, 32;
	and.b64  	%rd15045, %rd15005, 4294967295;
	add.s64 	%rd15046, %rd15044, %rd15045;
	{ .reg .b32 tmp; mov.b64 {tmp, %r2233}, %rd15046; }
	add.s32 	%r2234, %r2230, %r2233;
	mul.lo.s32 	%r2235, %r2207, %r2232;
	cvt.u64.u32 	%rd15047, %r2235;
	mul.wide.u32 	%rd15048, %r2209, %r2235;
	and.b64  	%rd15049, %rd15013, 4294967295;
	add.s64 	%rd15050, %rd15048, %rd15049;
	shr.u64 	%rd15051, %rd15050, 32;
	and.b64  	%rd15052, %rd15017, 4294967295;
	add.s64 	%rd15053, %rd15051, %rd15052;
	mad.lo.s64 	%rd15054, %rd262, %rd15047, %rd15053;
	cvt.u32.u64 	%r2236, %rd15054;
	shr.u64 	%rd15055, %rd15054, 32;
	and.b64  	%rd15056, %rd15021, 4294967295;
	add.s64 	%rd15057, %rd15055, %rd15056;
	mad.lo.s64 	%rd15058, %rd263, %rd15047, %rd15057;
	shr.u64 	%rd15059, %rd15058, 32;
	and.b64  	%rd15060, %rd15026, 4294967295;
	add.s64 	%rd15061, %rd15059, %rd15060;
	mad.lo.s64 	%rd15062, %rd264, %rd15047, %rd15061;
	shr.u64 	%rd15063, %rd15062, 32;
	mul.wide.u32 	%rd15064, %r2211, %r2235;
	and.b64  	%rd15065, %rd15030, 4294967295;
	add.s64 	%rd15066, %rd15063, %rd15065;
	add.s64 	%rd15067, %rd15066, %rd15064;
	shr.u64 	%rd15068, %rd15067, 32;
	and.b64  	%rd15069, %rd15035, 4294967295;
	add.s64 	%rd15070, %rd15068, %rd15069;
	mad.lo.s64 	%rd15071, %rd266, %rd15047, %rd15070;
	shr.u64 	%rd15072, %rd15071, 32;
	mul.wide.u32 	%rd15073, %r2110, %r2235;
	and.b64  	%rd15074, %rd15040, 4294967295;
	add.s64 	%rd15075, %rd15072, %rd15074;
	add.s64 	%rd15076, %rd15075, %rd15073;
	shr.u64 	%rd15077, %rd15076, 32;
	mul.wide.u32 	%rd15078, %r1962, %r2235;
	and.b64  	%rd15079, %rd15043, 4294967295;
	add.s64 	%rd15080, %rd15077, %rd15079;
	add.s64 	%rd15081, %rd15080, %rd15078;
	shr.u64 	%rd15082, %rd15081, 32;
	and.b64  	%rd15083, %rd15046, 4294967295;
	add.s64 	%rd15084, %rd15082, %rd15083;
	{ .reg .b32 tmp; mov.b64 {tmp, %r2237}, %rd15084; }
	add.s32 	%r2238, %r2234, %r2237;
	mul.lo.s32 	%r2239, %r2207, %r2236;
	cvt.u64.u32 	%rd15085, %r2239;
	mul.wide.u32 	%rd15086, %r2209, %r2239;
	and.b64  	%rd15087, %rd15054, 4294967295;
	add.s64 	%rd15088, %rd15086, %rd15087;
	shr.u64 	%rd15089, %rd15088, 32;
	and.b64  	%rd15090, %rd15058, 4294967295;
	add.s64 	%rd15091, %rd15089, %rd15090;
	mad.lo.s64 	%rd447, %rd262, %rd15085, %rd15091;
	cvt.u32.u64 	%r3151, %rd447;
	shr.u64 	%rd15092, %rd447, 32;
	and.b64  	%rd15093, %rd15062, 4294967295;
	add.s64 	%rd15094, %rd15092, %rd15093;
	mad.lo.s64 	%rd20485, %rd263, %rd15085, %rd15094;
	cvt.u32.u64 	%r248, %rd20485;
	shr.u64 	%rd15095, %rd20485, 32;
	and.b64  	%rd15096, %rd15067, 4294967295;
	add.s64 	%rd15097, %rd15095, %rd15096;
	mad.lo.s64 	%rd20486, %rd264, %rd15085, %rd15097;
	cvt.u32.u64 	%r249, %rd20486;
	shr.u64 	%rd15098, %rd20486, 32;
	mul.wide.u32 	%rd15099, %r2211, %r2239;
	and.b64  	%rd15100, %rd15071, 4294967295;
	add.s64 	%rd15101, %rd15098, %rd15100;
	add.s64 	%rd20487, %rd15101, %rd15099;
	cvt.u32.u64 	%r250, %rd20487;
	shr.u64 	%rd15102, %rd20487, 32;
	and.b64  	%rd15103, %rd15076, 4294967295;
	add.s64 	%rd15104, %rd15102, %rd15103;
	mad.lo.s64 	%rd20488, %rd266, %rd15085, %rd15104;
	cvt.u32.u64 	%r251, %rd20488;
	shr.u64 	%rd15105, %rd20488, 32;
	mul.wide.u32 	%rd15106, %r2110, %r2239;
	and.b64  	%rd15107, %rd15081, 4294967295;
	add.s64 	%rd15108, %rd15105, %rd15107;
	add.s64 	%rd20489, %rd15108, %rd15106;
	cvt.u32.u64 	%r252, %rd20489;
	shr.u64 	%rd15109, %rd20489, 32;
	mul.wide.u32 	%rd15110, %r1962, %r2239;
	and.b64  	%rd15111, %rd15084, 4294967295;
	add.s64 	%rd15112, %rd15109, %rd15111;
	add.s64 	%rd20490, %rd15112, %rd15110;
	cvt.u32.u64 	%r253, %rd20490;
	{ .reg .b32 tmp; mov.b64 {tmp, %r2240}, %rd20490; }
	add.s32 	%r3152, %r2238, %r2240;
	setp.gt.u32 	%p516, %r3152, %r1962;
	@%p516 bra 	$L__BB2_279;
	cvt.u32.u64 	%r2241, %rd443;
	setp.lt.u32 	%p517, %r3152, %r2241;
	@%p517 bra 	$L__BB2_280;
	cvt.u32.u64 	%r2242, %rd360;
	setp.lt.u32 	%p518, %r2242, %r253;
	@%p518 bra 	$L__BB2_279;
	setp.gt.u32 	%p519, %r2242, %r253;
	@%p519 bra 	$L__BB2_280;
	cvt.u32.u64 	%r2244, %rd266;
	setp.lt.u32 	%p520, %r2244, %r252;
	@%p520 bra 	$L__BB2_279;
	setp.gt.u32 	%p521, %r2244, %r252;
	@%p521 bra 	$L__BB2_280;
	cvt.u32.u64 	%r2246, %rd445;
	setp.lt.u32 	%p522, %r2246, %r251;
	@%p522 bra 	$L__BB2_279;
	setp.gt.u32 	%p523, %r2246, %r251;
	@%p523 bra 	$L__BB2_280;
	cvt.u32.u64 	%r2248, %rd264;
	setp.lt.u32 	%p524, %r2248, %r250;
	@%p524 bra 	$L__BB2_279;
	setp.gt.u32 	%p525, %r2248, %r250;
	@%p525 bra 	$L__BB2_280;
	cvt.u32.u64 	%r2250, %rd263;
	setp.lt.u32 	%p526, %r2250, %r249;
	@%p526 bra 	$L__BB2_279;
	setp.gt.u32 	%p527, %r2250, %r249;
	@%p527 bra 	$L__BB2_280;
	cvt.u32.u64 	%r2252, %rd262;
	setp.lt.u32 	%p528, %r2252, %r248;
	@%p528 bra 	$L__BB2_279;
	cvt.u32.u64 	%r2253, %rd444;
	setp.gt.u32 	%p529, %r2252, %r248;
	setp.gt.u32 	%p530, %r2253, %r3151;
	or.pred  	%p531, %p529, %p530;
	@%p531 bra 	$L__BB2_280;
$L__BB2_279:
	cvt.u32.u64 	%r2255, %rd443;
	and.b64  	%rd15114, %rd447, 4294967295;
	sub.s64 	%rd15115, %rd15114, %rd444;
	shr.u64 	%rd15116, %rd15115, 63;
	cvt.u32.u64 	%r3151, %rd15115;
	and.b64  	%rd15117, %rd20485, 4294967295;
	add.s64 	%rd15118, %rd15116, %rd262;
	sub.s64 	%rd20485, %rd15117, %rd15118;
	shr.u64 	%rd15119, %rd20485, 63;
	and.b64  	%rd15120, %rd20486, 4294967295;
	add.s64 	%rd15121, %rd15119, %rd263;
	sub.s64 	%rd20486, %rd15120, %rd15121;
	shr.u64 	%rd15122, %rd20486, 63;
	and.b64  	%rd15123, %rd20487, 4294967295;
	add.s64 	%rd15124, %rd15122, %rd264;
	sub.s64 	%rd20487, %rd15123, %rd15124;
	shr.u64 	%rd15125, %rd20487, 63;
	and.b64  	%rd15126, %rd20488, 4294967295;
	add.s64 	%rd15127, %rd15125, %rd445;
	sub.s64 	%rd20488, %rd15126, %rd15127;
	shr.u64 	%rd15128, %rd20488, 63;
	and.b64  	%rd15129, %rd20489, 4294967295;
	add.s64 	%rd15130, %rd15128, %rd266;
	sub.s64 	%rd20489, %rd15129, %rd15130;
	shr.u64 	%rd15131, %rd20489, 63;
	and.b64  	%rd15132, %rd20490, 4294967295;
	add.s64 	%rd15133, %rd15131, %rd360;
	sub.s64 	%rd20490, %rd15132, %rd15133;
	shr.u64 	%rd15134, %rd20490, 63;
	cvt.u32.u64 	%r2256, %rd15134;
	add.s32 	%r2257, %r2255, %r2256;
	sub.s32 	%r3152, %r3152, %r2257;
$L__BB2_280:
	cvt.u32.u64 	%r2258, %rd443;
	shl.b32 	%r3153, %r3151, 1;
	shr.u32 	%r2259, %r3151, 31;
	cvt.u64.u32 	%rd15135, %r2259;
	and.b64  	%rd466, %rd20485, 4294967295;
	shl.b64 	%rd15136, %rd20485, 1;
	and.b64  	%rd15137, %rd15136, 8589934590;
	or.b64  	%rd20491, %rd15137, %rd15135;
	cvt.u32.u64 	%r260, %rd20491;
	shr.u64 	%rd15138, %rd15137, 32;
	and.b64  	%rd468, %rd20486, 4294967295;
	shl.b64 	%rd15139, %rd20486, 1;
	and.b64  	%rd15140, %rd15139, 8589934590;
	or.b64  	%rd20492, %rd15138, %rd15140;
	cvt.u32.u64 	%r261, %rd20492;
	shr.u64 	%rd15141, %rd15140, 32;
	and.b64  	%rd470, %rd20487, 4294967295;
	shl.b64 	%rd15142, %rd20487, 1;
	and.b64  	%rd15143, %rd15142, 8589934590;
	or.b64  	%rd20493, %rd15141, %rd15143;
	cvt.u32.u64 	%r262, %rd20493;
	shr.u64 	%rd15144, %rd15143, 32;
	and.b64  	%rd472, %rd20488, 4294967295;
	shl.b64 	%rd15145, %rd20488, 1;
	and.b64  	%rd15146, %rd15145, 8589934590;
	or.b64  	%rd20494, %rd15144, %rd15146;
	cvt.u32.u64 	%r263, %rd20494;
	shr.u64 	%rd15147, %rd15146, 32;
	and.b64  	%rd474, %rd20489, 4294967295;
	shl.b64 	%rd15148, %rd20489, 1;
	and.b64  	%rd15149, %rd15148, 8589934590;
	or.b64  	%rd20495, %rd15147, %rd15149;
	cvt.u32.u64 	%r264, %rd20495;
	shr.u64 	%rd15150, %rd15149, 32;
	and.b64  	%rd476, %rd20490, 4294967295;
	shl.b64 	%rd15151, %rd20490, 1;
	and.b64  	%rd15152, %rd15151, 8589934590;
	or.b64  	%rd20496, %rd15150, %rd15152;
	cvt.u32.u64 	%r265, %rd20496;
	shr.u64 	%rd15153, %rd15152, 32;
	cvt.u64.u32 	%rd478, %r3152;
	mul.wide.u32 	%rd15154, %r3152, 2;
	add.s64 	%rd20497, %rd15153, %rd15154;
	cvt.u32.u64 	%r266, %rd20497;
	setp.gt.u64 	%p532, %rd20497, 4294967295;
	setp.lt.u32 	%p533, %r2258, %r266;
	or.pred  	%p534, %p532, %p533;
	@%p534 bra 	$L__BB2_294;
	setp.gt.u32 	%p535, %r2258, %r266;
	@%p535 bra 	$L__BB2_295;
	cvt.u32.u64 	%r2261, %rd360;
	setp.lt.u32 	%p536, %r2261, %r265;
	@%p536 bra 	$L__BB2_294;
	setp.gt.u32 	%p537, %r2261, %r265;
	@%p537 bra 	$L__BB2_295;
	cvt.u32.u64 	%r2263, %rd266;
	setp.lt.u32 	%p538, %r2263, %r264;
	@%p538 bra 	$L__BB2_294;
	setp.gt.u32 	%p539, %r2263, %r264;
	@%p539 bra 	$L__BB2_295;
	cvt.u32.u64 	%r2265, %rd445;
	setp.lt.u32 	%p540, %r2265, %r263;
	@%p540 bra 	$L__BB2_294;
	setp.gt.u32 	%p541, %r2265, %r263;
	@%p541 bra 	$L__BB2_295;
	cvt.u32.u64 	%r2267, %rd264;
	setp.lt.u32 	%p542, %r2267, %r262;
	@%p542 bra 	$L__BB2_294;
	setp.gt.u32 	%p543, %r2267, %r262;
	@%p543 bra 	$L__BB2_295;
	cvt.u32.u64 	%r2269, %rd263;
	setp.lt.u32 	%p544, %r2269, %r261;
	@%p544 bra 	$L__BB2_294;
	setp.gt.u32 	%p545, %r2269, %r261;
	@%p545 bra 	$L__BB2_295;
	cvt.u32.u64 	%r2271, %rd262;
	setp.lt.u32 	%p546, %r2271, %r260;
	@%p546 bra 	$L__BB2_294;
	cvt.u32.u64 	%r2272, %rd444;
	setp.gt.u32 	%p547, %r2271, %r260;
	setp.lt.u32 	%p548, %r3153, %r2272;
	or.pred  	%p549, %p547, %p548;
	@%p549 bra 	$L__BB2_295;
$L__BB2_294:
	cvt.u64.u32 	%rd15156, %r3153;
	sub.s64 	%rd15157, %rd15156, %rd444;
	shr.u64 	%rd15158, %rd15157, 63;
	cvt.u32.u64 	%r3153, %rd15157;
	and.b64  	%rd15159, %rd20491, 4294967295;
	add.s64 	%rd15160, %rd15158, %rd262;
	sub.s64 	%rd20491, %rd15159, %rd15160;
	shr.u64 	%rd15161, %rd20491, 63;
	and.b64  	%rd15162, %rd20492, 4294967295;
	add.s64 	%rd15163, %rd15161, %rd263;
	sub.s64 	%rd20492, %rd15162, %rd15163;
	shr.u64 	%rd15164, %rd20492, 63;
	and.b64  	%rd15165, %rd20493, 4294967295;
	add.s64 	%rd15166, %rd15164, %rd264;
	sub.s64 	%rd20493, %rd15165, %rd15166;
	shr.u64 	%rd15167, %rd20493, 63;
	and.b64  	%rd15168, %rd20494, 4294967295;
	add.s64 	%rd15169, %rd15167, %rd445;
	sub.s64 	%rd20494, %rd15168, %rd15169;
	shr.u64 	%rd15170, %rd20494, 63;
	and.b64  	%rd15171, %rd20495, 4294967295;
	add.s64 	%rd15172, %rd15170, %rd266;
	sub.s64 	%rd20495, %rd15171, %rd15172;
	shr.u64 	%rd15173, %rd20495, 63;
	and.b64  	%rd15174, %rd20496, 4294967295;
	add.s64 	%rd15175, %rd15173, %rd360;
	sub.s64 	%rd20496, %rd15174, %rd15175;
	shr.u64 	%rd15176, %rd20496, 63;
	and.b64  	%rd15177, %rd20497, 4294967295;
	add.s64 	%rd15178, %rd15176, %rd443;
	sub.s64 	%rd20497, %rd15177, %rd15178;
$L__BB2_295:
	add.s32 	%r3154, %r3153, %r3151;
	setp.lt.u32 	%p550, %r3154, %r3153;
	selp.u64 	%rd15179, 1, 0, %p550;
	and.b64  	%rd15180, %rd20491, 4294967295;
	add.s64 	%rd15181, %rd15180, %rd15179;
	add.s64 	%rd20498, %rd15181, %rd466;
	cvt.u32.u64 	%r270, %rd20498;
	shr.u64 	%rd15182, %rd20498, 32;
	and.b64  	%rd15183, %rd20492, 4294967295;
	add.s64 	%rd15184, %rd15182, %rd15183;
	add.s64 	%rd20499, %rd15184, %rd468;
	cvt.u32.u64 	%r271, %rd20499;
	shr.u64 	%rd15185, %rd20499, 32;
	and.b64  	%rd15186, %rd20493, 4294967295;
	add.s64 	%rd15187, %rd15185, %rd15186;
	add.s64 	%rd20500, %rd15187, %rd470;
	cvt.u32.u64 	%r272, %rd20500;
	shr.u64 	%rd15188, %rd20500, 32;
	and.b64  	%rd15189, %rd20494, 4294967295;
	add.s64 	%rd15190, %rd15188, %rd15189;
	add.s64 	%rd20501, %rd15190, %rd472;
	cvt.u32.u64 	%r273, %rd20501;
	shr.u64 	%rd15191, %rd20501, 32;
	and.b64  	%rd15192, %rd20495, 4294967295;
	add.s64 	%rd15193, %rd15191, %rd15192;
	add.s64 	%rd20502, %rd15193, %rd474;
	cvt.u32.u64 	%r274, %rd20502;
	shr.u64 	%rd15194, %rd20502, 32;
	and.b64  	%rd15195, %rd20496, 4294967295;
	add.s64 	%rd15196, %rd15194, %rd15195;
	add.s64 	%rd20503, %rd15196, %rd476;
	cvt.u32.u64 	%r275, %rd20503;
	shr.u64 	%rd15197, %rd20503, 32;
	and.b64  	%rd15198, %rd20497, 4294967295;
	add.s64 	%rd15199, %rd15197, %rd15198;
	add.s64 	%rd20504, %rd15199, %rd478;
	cvt.u32.u64 	%r276, %rd20504;
	setp.gt.u64 	%p551, %rd20504, 4294967295;
	setp.lt.u32 	%p552, %r2258, %r276;
	or.pred  	%p553, %p551, %p552;
	@%p553 bra 	$L__BB2_309;
	setp.gt.u32 	%p554, %r2258, %r276;
	@%p554 bra 	$L__BB2_310;
	cvt.u32.u64 	%r2276, %rd360;
	setp.lt.u32 	%p555, %r2276, %r275;
	@%p555 bra 	$L__BB2_309;
	setp.gt.u32 	%p556, %r2276, %r275;
	@%p556 bra 	$L__BB2_310;
	cvt.u32.u64 	%r2278, %rd266;
	setp.lt.u32 	%p557, %r2278, %r274;
	@%p557 bra 	$L__BB2_309;
	setp.gt.u32 	%p558, %r2278, %r274;
	@%p558 bra 	$L__BB2_310;
	cvt.u32.u64 	%r2280, %rd445;
	setp.lt.u32 	%p559, %r2280, %r273;
	@%p559 bra 	$L__BB2_309;
	setp.gt.u32 	%p560, %r2280, %r273;
	@%p560 bra 	$L__BB2_310;
	cvt.u32.u64 	%r2282, %rd264;
	setp.lt.u32 	%p561, %r2282, %r272;
	@%p561 bra 	$L__BB2_309;
	setp.gt.u32 	%p562, %r2282, %r272;
	@%p562 bra 	$L__BB2_310;
	cvt.u32.u64 	%r2284, %rd263;
	setp.lt.u32 	%p563, %r2284, %r271;
	@%p563 bra 	$L__BB2_309;
	setp.gt.u32 	%p564, %r2284, %r271;
	@%p564 bra 	$L__BB2_310;
	cvt.u32.u64 	%r2286, %rd262;
	setp.lt.u32 	%p565, %r2286, %r270;
	@%p565 bra 	$L__BB2_309;
	cvt.u32.u64 	%r2287, %rd444;
	setp.gt.u32 	%p566, %r2286, %r270;
	setp.lt.u32 	%p567, %r3154, %r2287;
	or.pred  	%p568, %p566, %p567;
	@%p568 bra 	$L__BB2_310;
$L__BB2_309:
	cvt.u64.u32 	%rd15201, %r3154;
	sub.s64 	%rd15202, %rd15201, %rd444;
	shr.u64 	%rd15203, %rd15202, 63;
	cvt.u32.u64 	%r3154, %rd15202;
	and.b64  	%rd15204, %rd20498, 4294967295;
	add.s64 	%rd15205, %rd15203, %rd262;
	sub.s64 	%rd20498, %rd15204, %rd15205;
	shr.u64 	%rd15206, %rd20498, 63;
	and.b64  	%rd15207, %rd20499, 4294967295;
	add.s64 	%rd15208, %rd15206, %rd263;
	sub.s64 	%rd20499, %rd15207, %rd15208;
	shr.u64 	%rd15209, %rd20499, 63;
	and.b64  	%rd15210, %rd20500, 4294967295;
	add.s64 	%rd15211, %rd15209, %rd264;
	sub.s64 	%rd20500, %rd15210, %rd15211;
	shr.u64 	%rd15212, %rd20500, 63;
	and.b64  	%rd15213, %rd20501, 4294967295;
	add.s64 	%rd15214, %rd15212, %rd445;
	sub.s64 	%rd20501, %rd15213, %rd15214;
	shr.u64 	%rd15215, %rd20501, 63;
	and.b64  	%rd15216, %rd20502, 4294967295;
	add.s64 	%rd15217, %rd15215, %rd266;
	sub.s64 	%rd20502, %rd15216, %rd15217;
	shr.u64 	%rd15218, %rd20502, 63;
	and.b64  	%rd15219, %rd20503, 4294967295;
	add.s64 	%rd15220, %rd15218, %rd360;
	sub.s64 	%rd20503, %rd15219, %rd15220;
	shr.u64 	%rd15221, %rd20503, 63;
	and.b64  	%rd15222, %rd20504, 4294967295;
	add.s64 	%rd15223, %rd15221, %rd443;
	sub.s64 	%rd20504, %rd15222, %rd15223;
$L__BB2_310:
	cvt.u64.u32 	%rd516, %r3154;
	mul.wide.u32 	%rd15224, %r3154, %r3154;
	cvt.u32.u64 	%r2290, %rd15224;
	shr.u64 	%rd15225, %rd15224, 32;
	and.b64  	%rd517, %rd20498, 4294967295;
	mul.lo.s64 	%rd15226, %rd517, %rd516;
	add.s64 	%rd15227, %rd15225, %rd15226;
	shr.u64 	%rd15228, %rd15227, 32;
	and.b64  	%rd518, %rd20499, 4294967295;
	mul.lo.s64 	%rd15229, %rd518, %rd516;
	add.s64 	%rd15230, %rd15228, %rd15229;
	shr.u64 	%rd15231, %rd15230, 32;
	and.b64  	%rd519, %rd20500, 4294967295;
	mul.lo.s64 	%rd15232, %rd519, %rd516;
	add.s64 	%rd15233, %rd15231, %rd15232;
	shr.u64 	%rd15234, %rd15233, 32;
	and.b64  	%rd520, %rd20501, 4294967295;
	mul.lo.s64 	%rd15235, %rd520, %rd516;
	add.s64 	%rd15236, %rd15234, %rd15235;
	shr.u64 	%rd15237, %rd15236, 32;
	and.b64  	%rd521, %rd20502, 4294967295;
	mul.lo.s64 	%rd15238, %rd521, %rd516;
	add.s64 	%rd15239, %rd15237, %rd15238;
	shr.u64 	%rd15240, %rd15239, 32;
	and.b64  	%rd522, %rd20503, 4294967295;
	mul.lo.s64 	%rd15241, %rd522, %rd516;
	add.s64 	%rd15242, %rd15240, %rd15241;
	shr.u64 	%rd15243, %rd15242, 32;
	and.b64  	%rd523, %rd20504, 4294967295;
	mul.lo.s64 	%rd15244, %rd523, %rd516;
	add.s64 	%rd15245, %rd15243, %rd15244;
	shr.u64 	%rd15246, %rd15245, 32;
	and.b64  	%rd15247, %rd15227, 4294967295;
	add.s64 	%rd15248, %rd15226, %rd15247;
	shr.u64 	%rd15249, %rd15248, 32;
	and.b64  	%rd15250, %rd15230, 4294967295;
	add.s64 	%rd15251, %rd15249, %rd15250;
	mad.lo.s64 	%rd15252, %rd517, %rd517, %rd15251;
	shr.u64 	%rd15253, %rd15252, 32;
	mul.lo.s64 	%rd15254, %rd518, %rd517;
	and.b64  	%rd15255, %rd15233, 4294967295;
	add.s64 	%rd15256, %rd15253, %rd15255;
	add.s64 	%rd15257, %rd15256, %rd15254;
	shr.u64 	%rd15258, %rd15257, 32;
	mul.lo.s64 	%rd15259, %rd519, %rd517;
	and.b64  	%rd15260, %rd15236, 4294967295;
	add.s64 	%rd15261, %rd15258, %rd15260;
	add.s64 	%rd15262, %rd15261, %rd15259;
	shr.u64 	%rd15263, %rd15262, 32;
	mul.lo.s64 	%rd15264, %rd520, %rd517;
	and.b64  	%rd15265, %rd15239, 4294967295;
	add.s64 	%rd15266, %rd15263, %rd15265;
	add.s64 	%rd15267, %rd15266, %rd15264;
	shr.u64 	%rd15268, %rd15267, 32;
	mul.lo.s64 	%rd15269, %rd521, %rd517;
	and.b64  	%rd15270, %rd15242, 4294967295;
	add.s64 	%rd15271, %rd15268, %rd15270;
	add.s64 	%rd15272, %rd15271, %rd15269;
	shr.u64 	%rd15273, %rd15272, 32;
	mul.lo.s64 	%rd15274, %rd522, %rd517;
	and.b64  	%rd15275, %rd15245, 4294967295;
	add.s64 	%rd15276, %rd15273, %rd15275;
	add.s64 	%rd15277, %rd15276, %rd15274;
	shr.u64 	%rd15278, %rd15277, 32;
	mul.lo.s64 	%rd15279, %rd523, %rd517;
	add.s64 	%rd15280, %rd15278, %rd15246;
	add.s64 	%rd15281, %rd15280, %rd15279;
	shr.u64 	%rd15282, %rd15281, 32;
	and.b64  	%rd15283, %rd15252, 4294967295;
	add.s64 	%rd15284, %rd15229, %rd15283;
	shr.u64 	%rd15285, %rd15284, 32;
	and.b64  	%rd15286, %rd15257, 4294967295;
	add.s64 	%rd15287, %rd15285, %rd15286;
	add.s64 	%rd15288, %rd15287, %rd15254;
	shr.u64 	%rd15289, %rd15288, 32;
	and.b64  	%rd15290, %rd15262, 4294967295;
	add.s64 	%rd15291, %rd15289, %rd15290;
	mad.lo.s64 	%rd15292, %rd518, %rd518, %rd15291;
	shr.u64 	%rd15293, %rd15292, 32;
	mul.lo.s64 	%rd15294, %rd519, %rd518;
	and.b64  	%rd15295, %rd15267, 4294967295;
	add.s64 	%rd15296, %rd15293, %rd15295;
	add.s64 	%rd15297, %rd15296, %rd15294;
	shr.u64 	%rd15298, %rd15297, 32;
	mul.lo.s64 	%rd15299, %rd520, %rd518;
	and.b64  	%rd15300, %rd15272, 4294967295;
	add.s64 	%rd15301, %rd15298, %rd15300;
	add.s64 	%rd15302, %rd15301, %rd15299;
	shr.u64 	%rd15303, %rd15302, 32;
	mul.lo.s64 	%rd15304, %rd521, %rd518;
	and.b64  	%rd15305, %rd15277, 4294967295;
	add.s64 	%rd15306, %rd15303, %rd15305;
	add.s64 	%rd15307, %rd15306, %rd15304;
	shr.u64 	%rd15308, %rd15307, 32;
	mul.lo.s64 	%rd15309, %rd522, %rd518;
	and.b64  	%rd15310, %rd15281, 4294967295;
	add.s64 	%rd15311, %rd15308, %rd15310;
	add.s64 	%rd15312, %rd15311, %rd15309;
	shr.u64 	%rd15313, %rd15312, 32;
	mul.lo.s64 	%rd15314, %rd523, %rd518;
	add.s64 	%rd15315, %rd15313, %rd15282;
	add.s64 	%rd15316, %rd15315, %rd15314;
	shr.u64 	%rd15317, %rd15316, 32;
	and.b64  	%rd15318, %rd15288, 4294967295;
	add.s64 	%rd15319, %rd15232, %rd15318;
	shr.u64 	%rd15320, %rd15319, 32;
	and.b64  	%rd15321, %rd15292, 4294967295;
	add.s64 	%rd15322, %rd15320, %rd15321;
	add.s64 	%rd15323, %rd15322, %rd15259;
	shr.u64 	%rd15324, %rd15323, 32;
	and.b64  	%rd15325, %rd15297, 4294967295;
	add.s64 	%rd15326, %rd15324, %rd15325;
	add.s64 	%rd15327, %rd15326, %rd15294;
	shr.u64 	%rd15328, %rd15327, 32;
	and.b64  	%rd15329, %rd15302, 4294967295;
	add.s64 	%rd15330, %rd15328, %rd15329;
	mad.lo.s64 	%rd15331, %rd519, %rd519, %rd15330;
	shr.u64 	%rd15332, %rd15331, 32;
	mul.lo.s64 	%rd15333, %rd520, %rd519;
	and.b64  	%rd15334, %rd15307, 4294967295;
	add.s64 	%rd15335, %rd15332, %rd15334;
	add.s64 	%rd15336, %rd15335, %rd15333;
	shr.u64 	%rd15337, %rd15336, 32;
	mul.lo.s64 	%rd15338, %rd521, %rd519;
	and.b64  	%rd15339, %rd15312, 4294967295;
	add.s64 	%rd15340, %rd15337, %rd15339;
	add.s64 	%rd15341, %rd15340, %rd15338;
	shr.u64 	%rd15342, %rd15341, 32;
	mul.lo.s64 	%rd15343, %rd522, %rd519;
	and.b64  	%rd15344, %rd15316, 4294967295;
	add.s64 	%rd15345, %rd15342, %rd15344;
	add.s64 	%rd15346, %rd15345, %rd15343;
	shr.u64 	%rd15347, %rd15346, 32;
	mul.lo.s64 	%rd15348, %rd523, %rd519;
	add.s64 	%rd15349, %rd15347, %rd15317;
	add.s64 	%rd15350, %rd15349, %rd15348;
	shr.u64 	%rd15351, %rd15350, 32;
	and.b64  	%rd15352, %rd15323, 4294967295;
	add.s64 	%rd15353, %rd15235, %rd15352;
	shr.u64 	%rd15354, %rd15353, 32;
	and.b64  	%rd15355, %rd15327, 4294967295;
	add.s64 	%rd15356, %rd15354, %rd15355;
	add.s64 	%rd15357, %rd15356, %rd15264;
	shr.u64 	%rd15358, %rd15357, 32;
	and.b64  	%rd15359, %rd15331, 4294967295;
	add.s64 	%rd15360, %rd15358, %rd15359;
	add.s64 	%rd15361, %rd15360, %rd15299;
	shr.u64 	%rd15362, %rd15361, 32;
	and.b64  	%rd15363, %rd15336, 4294967295;
	add.s64 	%rd15364, %rd15362, %rd15363;
	add.s64 	%rd15365, %rd15364, %rd15333;
	shr.u64 	%rd15366, %rd15365, 32;
	and.b64  	%rd15367, %rd15341, 4294967295;
	add.s64 	%rd15368, %rd15366, %rd15367;
	mad.lo.s64 	%rd15369, %rd520, %rd520, %rd15368;
	shr.u64 	%rd15370, %rd15369, 32;
	mul.lo.s64 	%rd15371, %rd521, %rd520;
	and.b64  	%rd15372, %rd15346, 4294967295;
	add.s64 	%rd15373, %rd15370, %rd15372;
	add.s64 	%rd15374, %rd15373, %rd15371;
	shr.u64 	%rd15375, %rd15374, 32;
	mul.lo.s64 	%rd15376, %rd522, %rd520;
	and.b64  	%rd15377, %rd15350, 4294967295;
	add.s64 	%rd15378, %rd15375, %rd15377;
	add.s64 	%rd15379, %rd15378, %rd15376;
	shr.u64 	%rd15380, %rd15379, 32;
	mul.lo.s64 	%rd15381, %rd523, %rd520;
	add.s64 	%rd15382, %rd15380, %rd15351;
	add.s64 	%rd15383, %rd15382, %rd15381;
	shr.u64 	%rd15384, %rd15383, 32;
	and.b64  	%rd15385, %rd15357, 4294967295;
	add.s64 	%rd15386, %rd15238, %rd15385;
	shr.u64 	%rd15387, %rd15386, 32;
	and.b64  	%rd15388, %rd15361, 4294967295;
	add.s64 	%rd15389, %rd15387, %rd15388;
	add.s64 	%rd15390, %rd15389, %rd15269;
	shr.u64 	%rd15391, %rd15390, 32;
	and.b64  	%rd15392, %rd15365, 4294967295;
	add.s64 	%rd15393, %rd15391, %rd15392;
	add.s64 	%rd15394, %rd15393, %rd15304;
	shr.u64 	%rd15395, %rd15394, 32;
	and.b64  	%rd15396, %rd15369, 4294967295;
	add.s64 	%rd15397, %rd15395, %rd15396;
	add.s64 	%rd15398, %rd15397, %rd15338;
	shr.u64 	%rd15399, %rd15398, 32;
	and.b64  	%rd15400, %rd15374, 4294967295;
	add.s64 	%rd15401, %rd15399, %rd15400;
	add.s64 	%rd15402, %rd15401, %rd15371;
	shr.u64 	%rd15403, %rd15402, 32;
	and.b64  	%rd15404, %rd15379, 4294967295;
	add.s64 	%rd15405, %rd15403, %rd15404;
	mad.lo.s64 	%rd15406, %rd521, %rd521, %rd15405;
	shr.u64 	%rd15407, %rd15406, 32;
	mul.lo.s64 	%rd15408, %rd522, %rd521;
	and.b64  	%rd15409, %rd15383, 4294967295;
	add.s64 	%rd15410, %rd15407, %rd15409;
	add.s64 	%rd15411, %rd15410, %rd15408;
	shr.u64 	%rd15412, %rd15411, 32;
	mul.lo.s64 	%rd15413, %rd523, %rd521;
	add.s64 	%rd15414, %rd15412, %rd15384;
	add.s64 	%rd15415, %rd15414, %rd15413;
	shr.u64 	%rd15416, %rd15415, 32;
	and.b64  	%rd15417, %rd15390, 4294967295;
	add.s64 	%rd15418, %rd15241, %rd15417;
	shr.u64 	%rd15419, %rd15418, 32;
	and.b64  	%rd15420, %rd15394, 4294967295;
	add.s64 	%rd15421, %rd15419, %rd15420;
	add.s64 	%rd15422, %rd15421, %rd15274;
	shr.u64 	%rd15423, %rd15422, 32;
	and.b64  	%rd15424, %rd15398, 4294967295;
	add.s64 	%rd15425, %rd15423, %rd15424;
	add.s64 	%rd15426, %rd15425, %rd15309;
	shr.u64 	%rd15427, %rd15426, 32;
	and.b64  	%rd15428, %rd15402, 4294967295;
	add.s64 	%rd15429, %rd15427, %rd15428;
	add.s64 	%rd15430, %rd15429, %rd15343;
	shr.u64 	%rd15431, %rd15430, 32;
	and.b64  	%rd15432, %rd15406, 4294967295;
	add.s64 	%rd15433, %rd15431, %rd15432;
	add.s64 	%rd15434, %rd15433, %rd15376;
	shr.u64 	%rd15435, %rd15434, 32;
	and.b64  	%rd15436, %rd15411, 4294967295;
	add.s64 	%rd15437, %rd15435, %rd15436;
	add.s64 	%rd15438, %rd15437, %rd15408;
	shr.u64 	%rd15439, %rd15438, 32;
	and.b64  	%rd15440, %rd15415, 4294967295;
	add.s64 	%rd15441, %rd15439, %rd15440;
	mad.lo.s64 	%rd15442, %rd522, %rd522, %rd15441;
	shr.u64 	%rd15443, %rd15442, 32;
	mul.lo.s64 	%rd15444, %rd523, %rd522;
	add.s64 	%rd15445, %rd15443, %rd15416;
	add.s64 	%rd15446, %rd15445, %rd15444;
	shr.u64 	%rd15447, %rd15446, 32;
	and.b64  	%rd15448, %rd15422, 4294967295;
	add.s64 	%rd15449, %rd15244, %rd15448;
	shr.u64 	%rd15450, %rd15449, 32;
	and.b64  	%rd15451, %rd15426, 4294967295;
	add.s64 	%rd15452, %rd15450, %rd15451;
	add.s64 	%rd15453, %rd15452, %rd15279;
	shr.u64 	%rd15454, %rd15453, 32;
	and.b64  	%rd15455, %rd15430, 4294967295;
	add.s64 	%rd15456, %rd15454, %rd15455;
	add.s64 	%rd15457, %rd15456, %rd15314;
	shr.u64 	%rd15458, %rd15457, 32;
	and.b64  	%rd15459, %rd15434, 4294967295;
	add.s64 	%rd15460, %rd15458, %rd15459;
	add.s64 	%rd15461, %rd15460, %rd15348;
	shr.u64 	%rd15462, %rd15461, 32;
	and.b64  	%rd15463, %rd15438, 4294967295;
	add.s64 	%rd15464, %rd15462, %rd15463;
	add.s64 	%rd15465, %rd15464, %rd15381;
	shr.u64 	%rd15466, %rd15465, 32;
	and.b64  	%rd15467, %rd15442, 4294967295;
	add.s64 	%rd15468, %rd15466, %rd15467;
	add.s64 	%rd15469, %rd15468, %rd15413;
	shr.u64 	%rd15470, %rd15469, 32;
	and.b64  	%rd15471, %rd15446, 4294967295;
	add.s64 	%rd15472, %rd15470, %rd15471;
	add.s64 	%rd15473, %rd15472, %rd15444;
	shr.u64 	%rd15474, %rd15473, 32;
	add.s64 	%rd15475, %rd15474, %rd15447;
	mad.lo.s64 	%rd15476, %rd523, %rd523, %rd15475;
	{ .reg .b32 tmp; mov.b64 {tmp, %r2291}, %rd15476; }
	mul.lo.s32 	%r2292, %r2207, %r2290;
	cvt.u64.u32 	%rd524, %r2209;
	mul.wide.u32 	%rd15477, %r2209, %r2292;
	and.b64  	%rd15478, %rd15224, 4294967293;
	add.s64 	%rd15479, %rd15477, %rd15478;
	shr.u64 	%rd15480, %rd15479, 32;
	ld.const.u32 	%r2294, [P_CONST+4];
	cvt.u64.u32 	%rd525, %r2294;
	mul.wide.u32 	%rd15481, %r2294, %r2292;
	and.b64  	%rd15482, %rd15248, 4294967295;
	add.s64 	%rd15483, %rd15480, %rd15482;
	add.s64 	%rd15484, %rd15483, %rd15481;
	cvt.u32.u64 	%r2295, %rd15484;
	shr.u64 	%rd15485, %rd15484, 32;
	ld.const.u32 	%r2296, [P_CONST+8];
	cvt.u64.u32 	%rd526, %r2296;
	mul.wide.u32 	%rd15486, %r2296, %r2292;
	and.b64  	%rd15487, %rd15284, 4294967295;
	add.s64 	%rd15488, %rd15485, %rd15487;
	add.s64 	%rd15489, %rd15488, %rd15486;
	shr.u64 	%rd15490, %rd15489, 32;
	ld.const.u32 	%r2297, [P_CONST+12];
	cvt.u64.u32 	%rd527, %r2297;
	mul.wide.u32 	%rd15491, %r2297, %r2292;
	and.b64  	%rd15492, %rd15319, 4294967295;
	add.s64 	%rd15493, %rd15490, %rd15492;
	add.s64 	%rd15494, %rd15493, %rd15491;
	shr.u64 	%rd15495, %rd15494, 32;
	ld.const.u32 	%r2298, [P_CONST+16];
	cvt.u64.u32 	%rd528, %r2298;
	mul.wide.u32 	%rd15496, %r2298, %r2292;
	and.b64  	%rd15497, %rd15353, 4294967295;
	add.s64 	%rd15498, %rd15495, %rd15497;
	add.s64 	%rd15499, %rd15498, %rd15496;
	shr.u64 	%rd15500, %rd15499, 32;
	ld.const.u32 	%r2299, [P_CONST+20];
	cvt.u64.u32 	%rd529, %r2299;
	mul.wide.u32 	%rd15501, %r2299, %r2292;
	and.b64  	%rd15502, %rd15386, 4294967295;
	add.s64 	%rd15503, %rd15500, %rd15502;
	add.s64 	%rd15504, %rd15503, %rd15501;
	shr.u64 	%rd15505, %rd15504, 32;
	ld.const.u32 	%r2300, [P_CONST+24];
	cvt.u64.u32 	%rd530, %r2300;
	mul.wide.u32 	%rd15506, %r2300, %r2292;
	and.b64  	%rd15507, %rd15418, 4294967295;
	add.s64 	%rd15508, %rd15505, %rd15507;
	add.s64 	%rd15509, %rd15508, %rd15506;
	shr.u64 	%rd15510, %rd15509, 32;
	mul.wide.u32 	%rd15511, %r1962, %r2292;
	and.b64  	%rd15512, %rd15449, 4294967295;
	add.s64 	%rd15513, %rd15510, %rd15512;
	add.s64 	%rd15514, %rd15513, %rd15511;
	shr.u64 	%rd15515, %rd15514, 32;
	and.b64  	%rd15516, %rd15453, 4294967295;
	add.s64 	%rd15517, %rd15515, %rd15516;
	shr.u64 	%rd15518, %rd15517, 32;
	and.b64  	%rd15519, %rd15457, 4294967295;
	add.s64 	%rd15520, %rd15518, %rd15519;
	shr.u64 	%rd15521, %rd15520, 32;
	and.b64  	%rd15522, %rd15461, 4294967295;
	add.s64 	%rd15523, %rd15521, %rd15522;
	shr.u64 	%rd15524, %rd15523, 32;
	and.b64  	%rd15525, %rd15465, 4294967295;
	add.s64 	%rd15526, %rd15524, %rd15525;
	shr.u64 	%rd15527, %rd15526, 32;
	and.b64  	%rd15528, %rd15469, 4294967295;
	add.s64 	%rd15529, %rd15527, %rd15528;
	shr.u64 	%rd15530, %rd15529, 32;
	and.b64  	%rd15531, %rd15473, 4294967295;
	add.s64 	%rd15532, %rd15530, %rd15531;
	shr.u64 	%rd15533, %rd15532, 32;
	and.b64  	%rd15534, %rd15476, 4294967295;
	add.s64 	%rd15535, %rd15533, %rd15534;
	{ .reg .b32 tmp; mov.b64 {tmp, %r2301}, %rd15535; }
	add.s32 	%r2302, %r2291, %r2301;
	mul.lo.s32 	%r2303, %r2207, %r2295;
	mul.wide.u32 	%rd15536, %r2209, %r2303;
	and.b64  	%rd15537, %rd15484, 4294967295;
	add.s64 	%rd15538, %rd15536, %rd15537;
	shr.u64 	%rd15539, %rd15538, 32;
	mul.wide.u32 	%rd15540, %r2294, %r2303;
	and.b64  	%rd15541, %rd15489, 4294967295;
	add.s64 	%rd15542, %rd15539, %rd15541;
	add.s64 	%rd15543, %rd15542, %rd15540;
	cvt.u32.u64 	%r2304, %rd15543;
	shr.u64 	%rd15544, %rd15543, 32;
	mul.wide.u32 	%rd15545, %r2296, %r2303;
	and.b64  	%rd15546, %rd15494, 4294967295;
	add.s64 	%rd15547, %rd15544, %rd15546;
	add.s64 	%rd15548, %rd15547, %rd15545;
	shr.u64 	%rd15549, %rd15548, 32;
	mul.wide.u32 	%rd15550, %r2297, %r2303;
	and.b64  	%rd15551, %rd15499, 4294967295;
	add.s64 	%rd15552, %rd15549, %rd15551;
	add.s64 	%rd15553, %rd15552, %rd15550;
	shr.u64 	%rd15554, %rd15553, 32;
	mul.wide.u32 	%rd15555, %r2298, %r2303;
	and.b64  	%rd15556, %rd15504, 4294967295;
	add.s64 	%rd15557, %rd15554, %rd15556;
	add.s64 	%rd15558, %rd15557, %rd15555;
	shr.u64 	%rd15559, %rd15558, 32;
	mul.wide.u32 	%rd15560, %r2299, %r2303;
	and.b64  	%rd15561, %rd15509, 4294967295;
	add.s64 	%rd15562, %rd15559, %rd15561;
	add.s64 	%rd15563, %rd15562, %rd15560;
	shr.u64 	%rd15564, %rd15563, 32;
	mul.wide.u32 	%rd15565, %r2300, %r2303;
	and.b64  	%rd15566, %rd15514, 4294967295;
	add.s64 	%rd15567, %rd15564, %rd15566;
	add.s64 	%rd15568, %rd15567, %rd15565;
	shr.u64 	%rd15569, %rd15568, 32;
	mul.wide.u32 	%rd15570, %r1962, %r2303;
	and.b64  	%rd15571, %rd15517, 4294967295;
	add.s64 	%rd15572, %rd15569, %rd15571;
	add.s64 	%rd15573, %rd15572, %rd15570;
	shr.u64 	%rd15574, %rd15573, 32;
	and.b64  	%rd15575, %rd15520, 4294967295;
	add.s64 	%rd15576, %rd15574, %rd15575;
	shr.u64 	%rd15577, %rd15576, 32;
	and.b64  	%rd15578, %rd15523, 4294967295;
	add.s64 	%rd15579, %rd15577, %rd15578;
	shr.u64 	%rd15580, %rd15579, 32;
	and.b64  	%rd15581, %rd15526, 4294967295;
	add.s64 	%rd15582, %rd15580, %rd15581;
	shr.u64 	%rd15583, %rd15582, 32;
	and.b64  	%rd15584, %rd15529, 4294967295;
	add.s64 	%rd15585, %rd15583, %rd15584;
	shr.u64 	%rd15586, %rd15585, 32;
	and.b64  	%rd15587, %rd15532, 4294967295;
	add.s64 	%rd15588, %rd15586, %rd15587;
	shr.u64 	%rd15589, %rd15588, 32;
	and.b64  	%rd15590, %rd15535, 4294967295;
	add.s64 	%rd15591, %rd15589, %rd15590;
	{ .reg .b32 tmp; mov.b64 {tmp, %r2305}, %rd15591; }
	add.s32 	%r2306, %r2302, %r2305;
	mul.lo.s32 	%r2307, %r2207, %r2304;
	mul.wide.u32 	%rd15592, %r2209, %r2307;
	and.b64  	%rd15593, %rd15543, 4294967295;
	add.s64 	%rd15594, %rd15592, %rd15593;
	shr.u64 	%rd15595, %rd15594, 32;
	mul.wide.u32 	%rd15596, %r2294, %r2307;
	and.b64  	%rd15597, %rd15548, 4294967295;
	add.s64 	%rd15598, %rd15595, %rd15597;
	add.s64 	%rd15599, %rd15598, %rd15596;
	cvt.u32.u64 	%r2308, %rd15599;
	shr.u64 	%rd15600, %rd15599, 32;
	mul.wide.u32 	%rd15601, %r2296, %r2307;
	and.b64  	%rd15602, %rd15553, 4294967295;
	add.s64 	%rd15603, %rd15600, %rd15602;
	add.s64 	%rd15604, %rd15603, %rd15601;
	shr.u64 	%rd15605, %rd15604, 32;
	mul.wide.u32 	%rd15606, %r2297, %r2307;
	and.b64  	%rd15607, %rd15558, 4294967295;
	add.s64 	%rd15608, %rd15605, %rd15607;
	add.s64 	%rd15609, %rd15608, %rd15606;
	shr.u64 	%rd15610, %rd15609, 32;
	mul.wide.u32 	%rd15611, %r2298, %r2307;
	and.b64  	%rd15612, %rd15563, 4294967295;
	add.s64 	%rd15613, %rd15610, %rd15612;
	add.s64 	%rd15614, %rd15613, %rd15611;
	shr.u64 	%rd15615, %rd15614, 32;
	mul.wide.u32 	%rd15616, %r2299, %r2307;
	and.b64  	%rd15617, %rd15568, 4294967295;
	add.s64 	%rd15618, %rd15615, %rd15617;
	add.s64 	%rd15619, %rd15618, %rd15616;
	shr.u64 	%rd15620, %rd15619, 32;
	mul.wide.u32 	%rd15621, %r2300, %r2307;
	and.b64  	%rd15622, %rd15573, 4294967295;
	add.s64 	%rd15623, %rd15620, %rd15622;
	add.s64 	%rd15624, %rd15623, %rd15621;
	shr.u64 	%rd15625, %rd15624, 32;
	mul.wide.u32 	%rd15626, %r1962, %r2307;
	and.b64  	%rd15627, %rd15576, 4294967295;
	add.s64 	%rd15628, %rd15625, %rd15627;
	add.s64 	%rd15629, %rd15628, %rd15626;
	shr.u64 	%rd15630, %rd15629, 32;
	and.b64  	%rd15631, %rd15579, 4294967295;
	add.s64 	%rd15632, %rd15630, %rd15631;
	shr.u64 	%rd15633, %rd15632, 32;
	and.b64  	%rd15634, %rd15582, 4294967295;
	add.s64 	%rd15635, %rd15633, %rd15634;
	shr.u64 	%rd15636, %rd15635, 32;
	and.b64  	%rd15637, %rd15585, 4294967295;
	add.s64 	%rd15638, %rd15636, %rd15637;
	shr.u64 	%rd15639, %rd15638, 32;
	and.b64  	%rd15640, %rd15588, 4294967295;
	add.s64 	%rd15641, %rd15639, %rd15640;
	shr.u64 	%rd15642, %rd15641, 32;
	and.b64  	%rd15643, %rd15591, 4294967295;
	add.s64 	%rd15644, %rd15642, %rd15643;
	{ .reg .b32 tmp; mov.b64 {tmp, %r2309}, %rd15644; }
	add.s32 	%r2310, %r2306, %r2309;
	mul.lo.s32 	%r2311, %r2207, %r2308;
	mul.wide.u32 	%rd15645, %r2209, %r2311;
	and.b64  	%rd15646, %rd15599, 4294967295;
	add.s64 	%rd15647, %rd15645, %rd15646;
	shr.u64 	%rd15648, %rd15647, 32;
	mul.wide.u32 	%rd15649, %r2294, %r2311;
	and.b64  	%rd15650, %rd15604, 4294967295;
	add.s64 	%rd15651, %rd15648, %rd15650;
	add.s64 	%rd15652, %rd15651, %rd15649;
	cvt.u32.u64 	%r2312, %rd15652;
	shr.u64 	%rd15653, %rd15652, 32;
	mul.wide.u32 	%rd15654, %r2296, %r2311;
	and.b64  	%rd15655, %rd15609, 4294967295;
	add.s64 	%rd15656, %rd15653, %rd15655;
	add.s64 	%rd15657, %rd15656, %rd15654;
	shr.u64 	%rd15658, %rd15657, 32;
	mul.wide.u32 	%rd15659, %r2297, %r2311;
	and.b64  	%rd15660, %rd15614, 4294967295;
	add.s64 	%rd15661, %rd15658, %rd15660;
	add.s64 	%rd15662, %rd15661, %rd15659;
	shr.u64 	%rd15663, %rd15662, 32;
	mul.wide.u32 	%rd15664, %r2298, %r2311;
	and.b64  	%rd15665, %rd15619, 4294967295;
	add.s64 	%rd15666, %rd15663, %rd15665;
	add.s64 	%rd15667, %rd15666, %rd15664;
	shr.u64 	%rd15668, %rd15667, 32;
	mul.wide.u32 	%rd15669, %r2299, %r2311;
	and.b64  	%rd15670, %rd15624, 4294967295;
	add.s64 	%rd15671, %rd15668, %rd15670;
	add.s64 	%rd15672, %rd15671, %rd15669;
	shr.u64 	%rd15673, %rd15672, 32;
	mul.wide.u32 	%rd15674, %r2300, %r2311;
	and.b64  	%rd15675, %rd15629, 4294967295;
	add.s64 	%rd15676, %rd15673, %rd15675;
	add.s64 	%rd15677, %rd15676, %rd15674;
	shr.u64 	%rd15678, %rd15677, 32;
	mul.wide.u32 	%rd15679, %r1962, %r2311;
	and.b64  	%rd15680, %rd15632, 4294967295;
	add.s64 	%rd15681, %rd15678, %rd15680;
	add.s64 	%rd15682, %rd15681, %rd15679;
	shr.u64 	%rd15683, %rd15682, 32;
	and.b64  	%rd15684, %rd15635, 4294967295;
	add.s64 	%rd15685, %rd15683, %rd15684;
	shr.u64 	%rd15686, %rd15685, 32;
	and.b64  	%rd15687, %rd15638, 4294967295;
	add.s64 	%rd15688, %rd15686, %rd15687;
	shr.u64 	%rd15689, %rd15688, 32;
	and.b64  	%rd15690, %rd15641, 4294967295;
	add.s64 	%rd15691, %rd15689, %rd15690;
	shr.u64 	%rd15692, %rd15691, 32;
	and.b64  	%rd15693, %rd15644, 4294967295;
	add.s64 	%rd15694, %rd15692, %rd15693;
	{ .reg .b32 tmp; mov.b64 {tmp, %r2313}, %rd15694; }
	add.s32 	%r2314, %r2310, %r2313;
	mul.lo.s32 	%r2315, %r2207, %r2312;
	mul.wide.u32 	%rd15695, %r2209, %r2315;
	and.b64  	%rd15696, %rd15652, 4294967295;
	add.s64 	%rd15697, %rd15695, %rd15696;
	shr.u64 	%rd15698, %rd15697, 32;
	mul.wide.u32 	%rd15699, %r2294, %r2315;
	and.b64  	%rd15700, %rd15657, 4294967295;
	add.s64 	%rd15701, %rd15698, %rd15700;
	add.s64 	%rd15702, %rd15701, %rd15699;
	cvt.u32.u64 	%r2316, %rd15702;
	shr.u64 	%rd15703, %rd15702, 32;
	mul.wide.u32 	%rd15704, %r2296, %r2315;
	and.b64  	%rd15705, %rd15662, 4294967295;
	add.s64 	%rd15706, %rd15703, %rd15705;
	add.s64 	%rd15707, %rd15706, %rd15704;
	shr.u64 	%rd15708, %rd15707, 32;
	mul.wide.u32 	%rd15709, %r2297, %r2315;
	and.b64  	%rd15710, %rd15667, 4294967295;
	add.s64 	%rd15711, %rd15708, %rd15710;
	add.s64 	%rd15712, %rd15711, %rd15709;
	shr.u64 	%rd15713, %rd15712, 32;
	mul.wide.u32 	%rd15714, %r2298, %r2315;
	and.b64  	%rd15715, %rd15672, 4294967295;
	add.s64 	%rd15716, %rd15713, %rd15715;
	add.s64 	%rd15717, %rd15716, %rd15714;
	shr.u64 	%rd15718, %rd15717, 32;
	mul.wide.u32 	%rd15719, %r2299, %r2315;
	and.b64  	%rd15720, %rd15677, 4294967295;
	add.s64 	%rd15721, %rd15718, %rd15720;
	add.s64 	%rd15722, %rd15721, %rd15719;
	shr.u64 	%rd15723, %rd15722, 32;
	mul.wide.u32 	%rd15724, %r2300, %r2315;
	and.b64  	%rd15725, %rd15682, 4294967295;
	add.s64 	%rd15726, %rd15723, %rd15725;
	add.s64 	%rd15727, %rd15726, %rd15724;
	shr.u64 	%rd15728, %rd15727, 32;
	mul.wide.u32 	%rd15729, %r1962, %r2315;
	and.b64  	%rd15730, %rd15685, 4294967295;
	add.s64 	%rd15731, %rd15728, %rd15730;
	add.s64 	%rd15732, %rd15731, %rd15729;
	shr.u64 	%rd15733, %rd15732, 32;
	and.b64  	%rd15734, %rd15688, 4294967295;
	add.s64 	%rd15735, %rd15733, %rd15734;
	shr.u64 	%rd15736, %rd15735, 32;
	and.b64  	%rd15737, %rd15691, 4294967295;
	add.s64 	%rd15738, %rd15736, %rd15737;
	shr.u64 	%rd15739, %rd15738, 32;
	and.b64  	%rd15740, %rd15694, 4294967295;
	add.s64 	%rd15741, %rd15739, %rd15740;
	{ .reg .b32 tmp; mov.b64 {tmp, %r2317}, %rd15741; }
	add.s32 	%r2318, %r2314, %r2317;
	mul.lo.s32 	%r2319, %r2207, %r2316;
	mul.wide.u32 	%rd15742, %r2209, %r2319;
	and.b64  	%rd15743, %rd15702, 4294967295;
	add.s64 	%rd15744, %rd15742, %rd15743;
	shr.u64 	%rd15745, %rd15744, 32;
	mul.wide.u32 	%rd15746, %r2294, %r2319;
	and.b64  	%rd15747, %rd15707, 4294967295;
	add.s64 	%rd15748, %rd15745, %rd15747;
	add.s64 	%rd15749, %rd15748, %rd15746;
	cvt.u32.u64 	%r2320, %rd15749;
	shr.u64 	%rd15750, %rd15749, 32;
	mul.wide.u32 	%rd15751, %r2296, %r2319;
	and.b64  	%rd15752, %rd15712, 4294967295;
	add.s64 	%rd15753, %rd15750, %rd15752;
	add.s64 	%rd15754, %rd15753, %rd15751;
	shr.u64 	%rd15755, %rd15754, 32;
	mul.wide.u32 	%rd15756, %r2297, %r2319;
	and.b64  	%rd15757, %rd15717, 4294967295;
	add.s64 	%rd15758, %rd15755, %rd15757;
	add.s64 	%rd15759, %rd15758, %rd15756;
	shr.u64 	%rd15760, %rd15759, 32;
	mul.wide.u32 	%rd15761, %r2298, %r2319;
	and.b64  	%rd15762, %rd15722, 4294967295;
	add.s64 	%rd15763, %rd15760, %rd15762;
	add.s64 	%rd15764, %rd15763, %rd15761;
	shr.u64 	%rd15765, %rd15764, 32;
	mul.wide.u32 	%rd15766, %r2299, %r2319;
	and.b64  	%rd15767, %rd15727, 4294967295;
	add.s64 	%rd15768, %rd15765, %rd15767;
	add.s64 	%rd15769, %rd15768, %rd15766;
	shr.u64 	%rd15770, %rd15769, 32;
	mul.wide.u32 	%rd15771, %r2300, %r2319;
	and.b64  	%rd15772, %rd15732, 4294967295;
	add.s64 	%rd15773, %rd15770, %rd15772;
	add.s64 	%rd15774, %rd15773, %rd15771;
	shr.u64 	%rd15775, %rd15774, 32;
	mul.wide.u32 	%rd15776, %r1962, %r2319;
	and.b64  	%rd15777, %rd15735, 4294967295;
	add.s64 	%rd15778, %rd15775, %rd15777;
	add.s64 	%rd15779, %rd15778, %rd15776;
	shr.u64 	%rd15780, %rd15779, 32;
	and.b64  	%rd15781, %rd15738, 4294967295;
	add.s64 	%rd15782, %rd15780, %rd15781;
	shr.u64 	%rd15783, %rd15782, 32;
	and.b64  	%rd15784, %rd15741, 4294967295;
	add.s64 	%rd15785, %rd15783, %rd15784;
	{ .reg .b32 tmp; mov.b64 {tmp, %r2321}, %rd15785; }
	add.s32 	%r2322, %r2318, %r2321;
	mul.lo.s32 	%r2323, %r2207, %r2320;
	mul.wide.u32 	%rd15786, %r2209, %r2323;
	and.b64  	%rd15787, %rd15749, 4294967295;
	add.s64 	%rd15788, %rd15786, %rd15787;
	shr.u64 	%rd15789, %rd15788, 32;
	mul.wide.u32 	%rd15790, %r2294, %r2323;
	and.b64  	%rd15791, %rd15754, 4294967295;
	add.s64 	%rd15792, %rd15789, %rd15791;
	add.s64 	%rd15793, %rd15792, %rd15790;
	cvt.u32.u64 	%r2324, %rd15793;
	shr.u64 	%rd15794, %rd15793, 32;
	mul.wide.u32 	%rd15795, %r2296, %r2323;
	and.b64  	%rd15796, %rd15759, 4294967295;
	add.s64 	%rd15797, %rd15794, %rd15796;
	add.s64 	%rd15798, %rd15797, %rd15795;
	shr.u64 	%rd15799, %rd15798, 32;
	mul.wide.u32 	%rd15800, %r2297, %r2323;
	and.b64  	%rd15801, %rd15764, 4294967295;
	add.s64 	%rd15802, %rd15799, %rd15801;
	add.s64 	%rd15803, %rd15802, %rd15800;
	shr.u64 	%rd15804, %rd15803, 32;
	mul.wide.u32 	%rd15805, %r2298, %r2323;
	and.b64  	%rd15806, %rd15769, 4294967295;
	add.s64 	%rd15807, %rd15804, %rd15806;
	add.s64 	%rd15808, %rd15807, %rd15805;
	shr.u64 	%rd15809, %rd15808, 32;
	mul.wide.u32 	%rd15810, %r2299, %r2323;
	and.b64  	%rd15811, %rd15774, 4294967295;
	add.s64 	%rd15812, %rd15809, %rd15811;
	add.s64 	%rd15813, %rd15812, %rd15810;
	shr.u64 	%rd15814, %rd15813, 32;
	mul.wide.u32 	%rd15815, %r2300, %r2323;
	and.b64  	%rd15816, %rd15779, 4294967295;
	add.s64 	%rd15817, %rd15814, %rd15816;
	add.s64 	%rd15818, %rd15817, %rd15815;
	shr.u64 	%rd15819, %rd15818, 32;
	mul.wide.u32 	%rd15820, %r1962, %r2323;
	and.b64  	%rd15821, %rd15782, 4294967295;
	add.s64 	%rd15822, %rd15819, %rd15821;
	add.s64 	%rd15823, %rd15822, %rd15820;
	shr.u64 	%rd15824, %rd15823, 32;
	and.b64  	%rd15825, %rd15785, 4294967295;
	add.s64 	%rd15826, %rd15824, %rd15825;
	{ .reg .b32 tmp; mov.b64 {tmp, %r2325}, %rd15826; }
	add.s32 	%r2326, %r2322, %r2325;
	mul.lo.s32 	%r2327, %r2207, %r2324;
	mul.wide.u32 	%rd15827, %r2209, %r2327;
	and.b64  	%rd15828, %rd15793, 4294967295;
	add.s64 	%rd15829, %rd15827, %rd15828;
	shr.u64 	%rd15830, %rd15829, 32;
	mul.wide.u32 	%rd15831, %r2294, %r2327;
	and.b64  	%rd15832, %rd15798, 4294967295;
	add.s64 	%rd15833, %rd15830, %rd15832;
	add.s64 	%rd20511, %rd15833, %rd15831;
	shr.u64 	%rd15834, %rd20511, 32;
	mul.wide.u32 	%rd15835, %r2296, %r2327;
	and.b64  	%rd15836, %rd15803, 4294967295;
	add.s64 	%rd15837, %rd15834, %rd15836;
	add.s64 	%rd20510, %rd15837, %rd15835;
	cvt.u32.u64 	%r280, %rd20510;
	shr.u64 	%rd15838, %rd20510, 32;
	mul.wide.u32 	%rd15839, %r2297, %r2327;
	and.b64  	%rd15840, %rd15808, 4294967295;
	add.s64 	%rd15841, %rd15838, %rd15840;
	add.s64 	%rd20509, %rd15841, %rd15839;
	cvt.u32.u64 	%r281, %rd20509;
	shr.u64 	%rd15842, %rd20509, 32;
	mul.wide.u32 	%rd15843, %r2298, %r2327;
	and.b64  	%rd15844, %rd15813, 4294967295;
	add.s64 	%rd15845, %rd15842, %rd15844;
	add.s64 	%rd20508, %rd15845, %rd15843;
	cvt.u32.u64 	%r282, %rd20508;
	shr.u64 	%rd15846, %rd20508, 32;
	mul.wide.u32 	%rd15847, %r2299, %r2327;
	and.b64  	%rd15848, %rd15818, 4294967295;
	add.s64 	%rd15849, %rd15846, %rd15848;
	add.s64 	%rd20507, %rd15849, %rd15847;
	cvt.u32.u64 	%r283, %rd20507;
	shr.u64 	%rd15850, %rd20507, 32;
	mul.wide.u32 	%rd15851, %r2300, %r2327;
	and.b64  	%rd15852, %rd15823, 4294967295;
	add.s64 	%rd15853, %rd15850, %rd15852;
	add.s64 	%rd20506, %rd15853, %rd15851;
	cvt.u32.u64 	%r284, %rd20506;
	shr.u64 	%rd15854, %rd20506, 32;
	mul.wide.u32 	%rd15855, %r1962, %r2327;
	and.b64  	%rd15856, %rd15826, 4294967295;
	add.s64 	%rd15857, %rd15854, %rd15856;
	add.s64 	%rd20505, %rd15857, %rd15855;
	cvt.u32.u64 	%r285, %rd20505;
	{ .reg .b32 tmp; mov.b64 {tmp, %r2328}, %rd20505; }
	add.s32 	%r3155, %r2326, %r2328;
	setp.gt.u32 	%p569, %r3155, %r1962;
	@%p569 bra 	$L__BB2_324;
	cvt.u32.u64 	%r2329, %rd443;
	setp.lt.u32 	%p570, %r3155, %r2329;
	@%p570 bra 	$L__BB2_325;
	cvt.u32.u64 	%r2330, %rd530;
	setp.lt.u32 	%p571, %r2330, %r285;
	@%p571 bra 	$L__BB2_324;
	setp.gt.u32 	%p572, %r2330, %r285;
	@%p572 bra 	$L__BB2_325;
	cvt.u32.u64 	%r2332, %rd529;
	setp.lt.u32 	%p573, %r2332, %r284;
	@%p573 bra 	$L__BB2_324;
	setp.gt.u32 	%p574, %r2332, %r284;
	@%p574 bra 	$L__BB2_325;
	cvt.u32.u64 	%r2334, %rd528;
	setp.lt.u32 	%p575, %r2334, %r283;
	@%p575 bra 	$L__BB2_324;
	setp.gt.u32 	%p576, %r2334, %r283;
	@%p576 bra 	$L__BB2_325;
	cvt.u32.u64 	%r2336, %rd527;
	setp.lt.u32 	%p577, %r2336, %r282;
	@%p577 bra 	$L__BB2_324;
	setp.gt.u32 	%p578, %r2336, %r282;
	@%p578 bra 	$L__BB2_325;
	cvt.u32.u64 	%r2338, %rd526;
	setp.lt.u32 	%p579, %r2338, %r281;
	@%p579 bra 	$L__BB2_324;
	setp.gt.u32 	%p580, %r2338, %r281;
	@%p580 bra 	$L__BB2_325;
	cvt.u32.u64 	%r2340, %rd525;
	setp.lt.u32 	%p581, %r2340, %r280;
	@%p581 bra 	$L__BB2_324;
	cvt.u32.u64 	%r2341, %rd524;
	setp.gt.u32 	%p582, %r2340, %r280;
	cvt.u32.u64 	%r2343, %rd20511;
	setp.gt.u32 	%p583, %r2341, %r2343;
	or.pred  	%p584, %p582, %p583;
	@%p584 bra 	$L__BB2_325;
$L__BB2_324:
	cvt.u32.u64 	%r2344, %rd443;
	and.b64  	%rd15859, %rd20511, 4294967295;
	sub.s64 	%rd20511, %rd15859, %rd524;
	shr.u64 	%rd15860, %rd20511, 63;
	and.b64  	%rd15861, %rd20510, 4294967295;
	add.s64 	%rd15862, %rd15860, %rd525;
	sub.s64 	%rd20510, %rd15861, %rd15862;
	shr.u64 	%rd15863, %rd20510, 63;
	and.b64  	%rd15864, %rd20509, 4294967295;
	add.s64 	%rd15865, %rd15863, %rd526;
	sub.s64 	%rd20509, %rd15864, %rd15865;
	shr.u64 	%rd15866, %rd20509, 63;
	and.b64  	%rd15867, %rd20508, 4294967295;
	add.s64 	%rd15868, %rd15866, %rd527;
	sub.s64 	%rd20508, %rd15867, %rd15868;
	shr.u64 	%rd15869, %rd20508, 63;
	and.b64  	%rd15870, %rd20507, 4294967295;
	add.s64 	%rd15871, %rd15869, %rd528;
	sub.s64 	%rd20507, %rd15870, %rd15871;
	shr.u64 	%rd15872, %rd20507, 63;
	and.b64  	%rd15873, %rd20506, 4294967295;
	add.s64 	%rd15874, %rd15872, %rd529;
	sub.s64 	%rd20506, %rd15873, %rd15874;
	shr.u64 	%rd15875, %rd20506, 63;
	and.b64  	%rd15876, %rd20505, 4294967295;
	add.s64 	%rd15877, %rd15875, %rd530;
	sub.s64 	%rd20505, %rd15876, %rd15877;
	shr.u64 	%rd15878, %rd20505, 63;
	cvt.u32.u64 	%r2345, %rd15878;
	add.s32 	%r2346, %r2344, %r2345;
	sub.s32 	%r3155, %r3155, %r2346;
$L__BB2_325:
	and.b64  	%rd15879, %rd20511, 4294967295;
	cvt.u64.u32 	%rd552, %r3145;
	sub.s64 	%rd15880, %rd15879, %rd552;
	shr.u64 	%rd15881, %rd15880, 63;
	cvt.u32.u64 	%r3157, %rd15880;
	and.b64  	%rd15882, %rd20510, 4294967295;
	and.b64  	%rd553, %rd20451, 4294967295;
	add.s64 	%rd15883, %rd15881, %rd553;
	sub.s64 	%rd20517, %rd15882, %rd15883;
	shr.u64 	%rd15884, %rd20517, 63;
	and.b64  	%rd15885, %rd20509, 4294967295;
	and.b64  	%rd555, %rd20452, 4294967295;
	add.s64 	%rd15886, %rd15884, %rd555;
	sub.s64 	%rd20516, %rd15885, %rd15886;
	shr.u64 	%rd15887, %rd20516, 63;
	and.b64  	%rd15888, %rd20508, 4294967295;
	and.b64  	%rd557, %rd20453, 4294967295;
	add.s64 	%rd15889, %rd15887, %rd557;
	sub.s64 	%rd20515, %rd15888, %rd15889;
	shr.u64 	%rd15890, %rd20515, 63;
	and.b64  	%rd15891, %rd20507, 4294967295;
	and.b64  	%rd559, %rd20454, 4294967295;
	add.s64 	%rd15892, %rd15890, %rd559;
	sub.s64 	%rd20514, %rd15891, %rd15892;
	shr.u64 	%rd15893, %rd20514, 63;
	and.b64  	%rd15894, %rd20506, 4294967295;
	and.b64  	%rd561, %rd20455, 4294967295;
	add.s64 	%rd15895, %rd15893, %rd561;
	sub.s64 	%rd20513, %rd15894, %rd15895;
	shr.u64 	%rd15896, %rd20513, 63;
	and.b64  	%rd15897, %rd20505, 4294967295;
	and.b64  	%rd563, %rd20456, 4294967295;
	add.s64 	%rd15898, %rd15896, %rd563;
	sub.s64 	%rd20512, %rd15897, %rd15898;
	shr.u64 	%rd15899, %rd20512, 63;
	cvt.u64.u32 	%rd15900, %r3155;
	and.b64  	%rd565, %rd20457, 4294967295;
	add.s64 	%rd15901, %rd15899, %rd565;
	sub.s64 	%rd15902, %rd15900, %rd15901;
	setp.gt.s64 	%p585, %rd15902, -1;
	cvt.u32.u64 	%r3156, %rd15902;
	@%p585 bra 	$L__BB2_327;
	cvt.u32.u64 	%r2347, %rd443;
	cvt.u32.u64 	%r2348, %rd524;
	add.s32 	%r3157, %r2348, %r3157;
	setp.lt.u32 	%p586, %r3157, %r2348;
	selp.u64 	%rd15903, 1, 0, %p586;
	and.b64  	%rd15904, %rd20517, 4294967295;
	add.s64 	%rd15905, %rd15904, %rd15903;
	add.s64 	%rd20517, %rd15905, %rd525;
	shr.u64 	%rd15906, %rd20517, 32;
	and.b64  	%rd15907, %rd20516, 4294967295;
	add.s64 	%rd15908, %rd15906, %rd15907;
	add.s64 	%rd20516, %rd15908, %rd526;
	shr.u64 	%rd15909, %rd20516, 32;
	and.b64  	%rd15910, %rd20515, 4294967295;
	add.s64 	%rd15911, %rd15909, %rd15910;
	add.s64 	%rd20515, %rd15911, %rd527;
	shr.u64 	%rd15912, %rd20515, 32;
	and.b64  	%rd15913, %rd20514, 4294967295;
	add.s64 	%rd15914, %rd15912, %rd15913;
	add.s64 	%rd20514, %rd15914, %rd528;
	shr.u64 	%rd15915, %rd20514, 32;
	and.b64  	%rd15916, %rd20513, 4294967295;
	add.s64 	%rd15917, %rd15915, %rd15916;
	add.s64 	%rd20513, %rd15917, %rd529;
	shr.u64 	%rd15918, %rd20513, 32;
	and.b64  	%rd15919, %rd20512, 4294967295;
	add.s64 	%rd15920, %rd15918, %rd15919;
	add.s64 	%rd20512, %rd15920, %rd530;
	{ .reg .b32 tmp; mov.b64 {tmp, %r2349}, %rd20512; }
	add.s32 	%r2350, %r3156, %r2349;
	add.s32 	%r3156, %r2350, %r2347;
$L__BB2_327:
	cvt.u64.u32 	%rd15921, %r3157;
	sub.s64 	%rd15922, %rd15921, %rd552;
	shr.u64 	%rd15923, %rd15922, 63;
	cvt.u32.u64 	%r3217, %rd15922;
	and.b64  	%rd15924, %rd20517, 4294967295;
	add.s64 	%rd15925, %rd15923, %rd553;
	sub.s64 	%rd20523, %rd15924, %rd15925;
	shr.u64 	%rd15926, %rd20523, 63;
	and.b64  	%rd15927, %rd20516, 4294967295;
	add.s64 	%rd15928, %rd15926, %rd555;
	sub.s64 	%rd20522, %rd15927, %rd15928;
	shr.u64 	%rd15929, %rd20522, 63;
	and.b64  	%rd15930, %rd20515, 4294967295;
	add.s64 	%rd15931, %rd15929, %rd557;
	sub.s64 	%rd20521, %rd15930, %rd15931;
	shr.u64 	%rd15932, %rd20521, 63;
	and.b64  	%rd15933, %rd20514, 4294967295;
	add.s64 	%rd15934, %rd15932, %rd559;
	sub.s64 	%rd20520, %rd15933, %rd15934;
	shr.u64 	%rd15935, %rd20520, 63;
	and.b64  	%rd15936, %rd20513, 4294967295;
	add.s64 	%rd15937, %rd15935, %rd561;
	sub.s64 	%rd20519, %rd15936, %rd15937;
	shr.u64 	%rd15938, %rd20519, 63;
	and.b64  	%rd15939, %rd20512, 4294967295;
	add.s64 	%rd15940, %rd15938, %rd563;
	sub.s64 	%rd20518, %rd15939, %rd15940;
	shr.u64 	%rd15941, %rd20518, 63;
	cvt.u64.u32 	%rd15942, %r3156;
	add.s64 	%rd15943, %rd15941, %rd565;
	sub.s64 	%rd15944, %rd15942, %rd15943;
	setp.gt.s64 	%p587, %rd15944, -1;
	cvt.u32.u64 	%r3210, %rd15944;
	@%p587 bra 	$L__BB2_329;
	cvt.u32.u64 	%r2351, %rd443;
	cvt.u32.u64 	%r2352, %rd524;
	add.s32 	%r3217, %r2352, %r3217;
	setp.lt.u32 	%p588, %r3217, %r2352;
	selp.u64 	%rd15945, 1, 0, %p588;
	and.b64  	%rd15946, %rd20523, 4294967295;
	add.s64 	%rd15947, %rd15946, %rd15945;
	add.s64 	%rd20523, %rd15947, %rd525;
	shr.u64 	%rd15948, %rd20523, 32;
	and.b64  	%rd15949, %rd20522, 4294967295;
	add.s64 	%rd15950, %rd15948, %rd15949;
	add.s64 	%rd20522, %rd15950, %rd526;
	shr.u64 	%rd15951, %rd20522, 32;
	and.b64  	%rd15952, %rd20521, 4294967295;
	add.s64 	%rd15953, %rd15951, %rd15952;
	add.s64 	%rd20521, %rd15953, %rd527;
	shr.u64 	%rd15954, %rd20521, 32;
	and.b64  	%rd15955, %rd20520, 4294967295;
	add.s64 	%rd15956, %rd15954, %rd15955;
	add.s64 	%rd20520, %rd15956, %rd528;
	shr.u64 	%rd15957, %rd20520, 32;
	and.b64  	%rd15958, %rd20519, 4294967295;
	add.s64 	%rd15959, %rd15957, %rd15958;
	add.s64 	%rd20519, %rd15959, %rd529;
	shr.u64 	%rd15960, %rd20519, 32;
	and.b64  	%rd15961, %rd20518, 4294967295;
	add.s64 	%rd15962, %rd15960, %rd15961;
	add.s64 	%rd20518, %rd15962, %rd530;
	{ .reg .b32 tmp; mov.b64 {tmp, %r2353}, %rd20518; }
	add.s32 	%r2354, %r3210, %r2353;
	add.s32 	%r3210, %r2354, %r2351;
$L__BB2_329:
	cvt.u32.u64 	%r3216, %rd20523;
	cvt.u32.u64 	%r3215, %rd20522;
	cvt.u32.u64 	%r3214, %rd20521;
	cvt.u32.u64 	%r3213, %rd20520;
	cvt.u32.u64 	%r3212, %rd20519;
	cvt.u32.u64 	%r3211, %rd20518;
	cvt.u64.u32 	%rd15963, %r3217;
	sub.s64 	%rd15964, %rd552, %rd15963;
	shr.u64 	%rd15965, %rd15964, 63;
	cvt.u32.u64 	%r3160, %rd15964;
	and.b64  	%rd15966, %rd20523, 4294967295;
	add.s64 	%rd15967, %rd15965, %rd15966;
	sub.s64 	%rd20524, %rd553, %rd15967;
	shr.u64 	%rd15968, %rd20524, 63;
	and.b64  	%rd15969, %rd20522, 4294967295;
	add.s64 	%rd15970, %rd15968, %rd15969;
	sub.s64 	%rd20525, %rd555, %rd15970;
	shr.u64 	%rd15971, %rd20525, 63;
	and.b64  	%rd15972, %rd20521, 4294967295;
	add.s64 	%rd15973, %rd15971, %rd15972;
	sub.s64 	%rd20526, %rd557, %rd15973;
	shr.u64 	%rd15974, %rd20526, 63;
	and.b64  	%rd15975, %rd20520, 4294967295;
	add.s64 	%rd15976, %rd15974, %rd15975;
	sub.s64 	%rd20527, %rd559, %rd15976;
	shr.u64 	%rd15977, %rd20527, 63;
	and.b64  	%rd15978, %rd20519, 4294967295;
	add.s64 	%rd15979, %rd15977, %rd15978;
	sub.s64 	%rd20528, %rd561, %rd15979;
	shr.u64 	%rd15980, %rd20528, 63;
	and.b64  	%rd15981, %rd20518, 4294967295;
	add.s64 	%rd15982, %rd15980, %rd15981;
	sub.s64 	%rd20529, %rd563, %rd15982;
	shr.u64 	%rd15983, %rd20529, 63;
	cvt.u64.u32 	%rd15984, %r3210;
	add.s64 	%rd15985, %rd15983, %rd15984;
	sub.s64 	%rd15986, %rd565, %rd15985;
	setp.gt.s64 	%p589, %rd15986, -1;
	cvt.u32.u64 	%r3161, %rd15986;
	@%p589 bra 	$L__BB2_331;
	cvt.u32.u64 	%r2355, %rd443;
	cvt.u32.u64 	%r2356, %rd524;
	add.s32 	%r3160, %r2356, %r3160;
	setp.lt.u32 	%p590, %r3160, %r2356;
	selp.u64 	%rd15987, 1, 0, %p590;
	and.b64  	%rd15988, %rd20524, 4294967295;
	add.s64 	%rd15989, %rd15988, %rd15987;
	add.s64 	%rd20524, %rd15989, %rd525;
	shr.u64 	%rd15990, %rd20524, 32;
	and.b64  	%rd15991, %rd20525, 4294967295;
	add.s64 	%rd15992, %rd15990, %rd15991;
	add.s64 	%rd20525, %rd15992, %rd526;
	shr.u64 	%rd15993, %rd20525, 32;
	and.b64  	%rd15994, %rd20526, 4294967295;
	add.s64 	%rd15995, %rd15993, %rd15994;
	add.s64 	%rd20526, %rd15995, %rd527;
	shr.u64 	%rd15996, %rd20526, 32;
	and.b64  	%rd15997, %rd20527, 4294967295;
	add.s64 	%rd15998, %rd15996, %rd15997;
	add.s64 	%rd20527, %rd15998, %rd528;
	shr.u64 	%rd15999, %rd20527, 32;
	and.b64  	%rd16000, %rd20528, 4294967295;
	add.s64 	%rd16001, %rd15999, %rd16000;
	add.s64 	%rd20528, %rd16001, %rd529;
	shr.u64 	%rd16002, %rd20528, 32;
	and.b64  	%rd16003, %rd20529, 4294967295;
	add.s64 	%rd16004, %rd16002, %rd16003;
	add.s64 	%rd20529, %rd16004, %rd530;
	{ .reg .b32 tmp; mov.b64 {tmp, %r2357}, %rd20529; }
	add.s32 	%r2358, %r3161, %r2357;
	add.s32 	%r3161, %r2358, %r2355;
$L__BB2_331:
	cvt.u32.u64 	%r2359, %rd443;
	cvt.u64.u32 	%rd16005, %r3160;
	mul.lo.s64 	%rd16006, %rd16005, %rd516;
	cvt.u32.u64 	%r2360, %rd16006;
	shr.u64 	%rd16007, %rd16006, 32;
	and.b64  	%rd16008, %rd20524, 4294967295;
	mad.lo.s64 	%rd16009, %rd16008, %rd516, %rd16007;
	shr.u64 	%rd16010, %rd16009, 32;
	and.b64  	%rd16011, %rd20525, 4294967295;
	mad.lo.s64 	%rd16012, %rd16011, %rd516, %rd16010;
	shr.u64 	%rd16013, %rd16012, 32;
	and.b64  	%rd16014, %rd20526, 4294967295;
	mad.lo.s64 	%rd16015, %rd16014, %rd516, %rd16013;
	shr.u64 	%rd16016, %rd16015, 32;
	and.b64  	%rd16017, %rd20527, 4294967295;
	mad.lo.s64 	%rd16018, %rd16017, %rd516, %rd16016;
	shr.u64 	%rd16019, %rd16018, 32;
	and.b64  	%rd16020, %rd20528, 4294967295;
	mad.lo.s64 	%rd16021, %rd16020, %rd516, %rd16019;
	shr.u64 	%rd16022, %rd16021, 32;
	and.b64  	%rd16023, %rd20529, 4294967295;
	mad.lo.s64 	%rd16024, %rd16023, %rd516, %rd16022;
	shr.u64 	%rd16025, %rd16024, 32;
	cvt.u64.u32 	%rd16026, %r3161;
	mad.lo.s64 	%rd16027, %rd16026, %rd516, %rd16025;
	shr.u64 	%rd16028, %rd16027, 32;
	and.b64  	%rd16029, %rd16009, 4294967295;
	mad.lo.s64 	%rd16030, %rd517, %rd16005, %rd16029;
	shr.u64 	%rd16031, %rd16030, 32;
	and.b64  	%rd16032, %rd16012, 4294967295;
	add.s64 	%rd16033, %rd16031, %rd16032;
	mad.lo.s64 	%rd16034, %rd16008, %rd517, %rd16033;
	shr.u64 	%rd16035, %rd16034, 32;
	and.b64  	%rd16036, %rd16015, 4294967295;
	add.s64 	%rd16037, %rd16035, %rd16036;
	mad.lo.s64 	%rd16038, %rd16011, %rd517, %rd16037;
	shr.u64 	%rd16039, %rd16038, 32;
	and.b64  	%rd16040, %rd16018, 4294967295;
	add.s64 	%rd16041, %rd16039, %rd16040;
	mad.lo.s64 	%rd16042, %rd16014, %rd517, %rd16041;
	shr.u64 	%rd16043, %rd16042, 32;
	and.b64  	%rd16044, %rd16021, 4294967295;
	add.s64 	%rd16045, %rd16043, %rd16044;
	mad.lo.s64 	%rd16046, %rd16017, %rd517, %rd16045;
	shr.u64 	%rd16047, %rd16046, 32;
	and.b64  	%rd16048, %rd16024, 4294967295;
	add.s64 	%rd16049, %rd16047, %rd16048;
	mad.lo.s64 	%rd16050, %rd16020, %rd517, %rd16049;
	shr.u64 	%rd16051, %rd16050, 32;
	and.b64  	%rd16052, %rd16027, 4294967295;
	add.s64 	%rd16053, %rd16051, %rd16052;
	mad.lo.s64 	%rd16054, %rd16023, %rd517, %rd16053;
	shr.u64 	%rd16055, %rd16054, 32;
	add.s64 	%rd16056, %rd16055, %rd16028;
	mad.lo.s64 	%rd16057, %rd517, %rd16026, %rd16056;
	shr.u64 	%rd16058, %rd16057, 32;
	and.b64  	%rd16059, %rd16034, 4294967295;
	mad.lo.s64 	%rd16060, %rd518, %rd16005, %rd16059;
	shr.u64 	%rd16061, %rd16060, 32;
	and.b64  	%rd16062, %rd16038, 4294967295;
	add.s64 	%rd16063, %rd16061, %rd16062;
	mad.lo.s64 	%rd16064, %rd16008, %rd518, %rd16063;
	shr.u64 	%rd16065, %rd16064, 32;
	and.b64  	%rd16066, %rd16042, 4294967295;
	add.s64 	%rd16067, %rd16065, %rd16066;
	mad.lo.s64 	%rd16068, %rd16011, %rd518, %rd16067;
	shr.u64 	%rd16069, %rd16068, 32;
	and.b64  	%rd16070, %rd16046, 4294967295;
	add.s64 	%rd16071, %rd16069, %rd16070;
	mad.lo.s64 	%rd16072, %rd16014, %rd518, %rd16071;
	shr.u64 	%rd16073, %rd16072, 32;
	and.b64  	%rd16074, %rd16050, 4294967295;
	add.s64 	%rd16075, %rd16073, %rd16074;
	mad.lo.s64 	%rd16076, %rd16017, %rd518, %rd16075;
	shr.u64 	%rd16077, %rd16076, 32;
	and.b64  	%rd16078, %rd16054, 4294967295;
	add.s64 	%rd16079, %rd16077, %rd16078;
	mad.lo.s64 	%rd16080, %rd16020, %rd518, %rd16079;
	shr.u64 	%rd16081, %rd16080, 32;
	and.b64  	%rd16082, %rd16057, 4294967295;
	add.s64 	%rd16083, %rd16081, %rd16082;
	mad.lo.s64 	%rd16084, %rd16023, %rd518, %rd16083;
	shr.u64 	%rd16085, %rd16084, 32;
	add.s64 	%rd16086, %rd16085, %rd16058;
	mad.lo.s64 	%rd16087, %rd518, %rd16026, %rd16086;
	shr.u64 	%rd16088, %rd16087, 32;
	and.b64  	%rd16089, %rd16064, 4294967295;
	mad.lo.s64 	%rd16090, %rd519, %rd16005, %rd16089;
	shr.u64 	%rd16091, %rd16090, 32;
	and.b64  	%rd16092, %rd16068, 4294967295;
	add.s64 	%rd16093, %rd16091, %rd16092;
	mad.lo.s64 	%rd16094, %rd16008, %rd519, %rd16093;
	shr.u64 	%rd16095, %rd16094, 32;
	and.b64  	%rd16096, %rd16072, 4294967295;
	add.s64 	%rd16097, %rd16095, %rd16096;
	mad.lo.s64 	%rd16098, %rd16011, %rd519, %rd16097;
	shr.u64 	%rd16099, %rd16098, 32;
	and.b64  	%rd16100, %rd16076, 4294967295;
	add.s64 	%rd16101, %rd16099, %rd16100;
	mad.lo.s64 	%rd16102, %rd16014, %rd519, %rd16101;
	shr.u64 	%rd16103, %rd16102, 32;
	and.b64  	%rd16104, %rd16080, 4294967295;
	add.s64 	%rd16105, %rd16103, %rd16104;
	mad.lo.s64 	%rd16106, %rd16017, %rd519, %rd16105;
	shr.u64 	%rd16107, %rd16106, 32;
	and.b64  	%rd16108, %rd16084, 4294967295;
	add.s64 	%rd16109, %rd16107, %rd16108;
	mad.lo.s64 	%rd16110, %rd16020, %rd519, %rd16109;
	shr.u64 	%rd16111, %rd16110, 32;
	and.b64  	%rd16112, %rd16087, 4294967295;
	add.s64 	%rd16113, %rd16111, %rd16112;
	mad.lo.s64 	%rd16114, %rd16023, %rd519, %rd16113;
	shr.u64 	%rd16115, %rd16114, 32;
	add.s64 	%rd16116, %rd16115, %rd16088;
	mad.lo.s64 	%rd16117, %rd519, %rd16026, %rd16116;
	shr.u64 	%rd16118, %rd16117, 32;
	and.b64  	%rd16119, %rd16094, 4294967295;
	mad.lo.s64 	%rd16120, %rd520, %rd16005, %rd16119;
	shr.u64 	%rd16121, %rd16120, 32;
	and.b64  	%rd16122, %rd16098, 4294967295;
	add.s64 	%rd16123, %rd16121, %rd16122;
	mad.lo.s64 	%rd16124, %rd16008, %rd520, %rd16123;
	shr.u64 	%rd16125, %rd16124, 32;
	and.b64  	%rd16126, %rd16102, 4294967295;
	add.s64 	%rd16127, %rd16125, %rd16126;
	mad.lo.s64 	%rd16128, %rd16011, %rd520, %rd16127;
	shr.u64 	%rd16129, %rd16128, 32;
	and.b64  	%rd16130, %rd16106, 4294967295;
	add.s64 	%rd16131, %rd16129, %rd16130;
	mad.lo.s64 	%rd16132, %rd16014, %rd520, %rd16131;
	shr.u64 	%rd16133, %rd16132, 32;
	and.b64  	%rd16134, %rd16110, 4294967295;
	add.s64 	%rd16135, %rd16133, %rd16134;
	mad.lo.s64 	%rd16136, %rd16017, %rd520, %rd16135;
	shr.u64 	%rd16137, %rd16136, 32;
	and.b64  	%rd16138, %rd16114, 4294967295;
	add.s64 	%rd16139, %rd16137, %rd16138;
	mad.lo.s64 	%rd16140, %rd16020, %rd520, %rd16139;
	shr.u64 	%rd16141, %rd16140, 32;
	and.b64  	%rd16142, %rd16117, 4294967295;
	add.s64 	%rd16143, %rd16141, %rd16142;
	mad.lo.s64 	%rd16144, %rd16023, %rd520, %rd16143;
	shr.u64 	%rd16145, %rd16144, 32;
	add.s64 	%rd16146, %rd16145, %rd16118;
	mad.lo.s64 	%rd16147, %rd520, %rd16026, %rd16146;
	shr.u64 	%rd16148, %rd16147, 32;
	and.b64  	%rd16149, %rd16124, 4294967295;
	mad.lo.s64 	%rd16150, %rd521, %rd16005, %rd16149;
	shr.u64 	%rd16151, %rd16150, 32;
	and.b64  	%rd16152, %rd16128, 4294967295;
	add.s64 	%rd16153, %rd16151, %rd16152;
	mad.lo.s64 	%rd16154, %rd16008, %rd521, %rd16153;
	shr.u64 	%rd16155, %rd16154, 32;
	and.b64  	%rd16156, %rd16132, 4294967295;
	add.s64 	%rd16157, %rd16155, %rd16156;
	mad.lo.s64 	%rd16158, %rd16011, %rd521, %rd16157;
	shr.u64 	%rd16159, %rd16158, 32;
	and.b64  	%rd16160, %rd16136, 4294967295;
	add.s64 	%rd16161, %rd16159, %rd16160;
	mad.lo.s64 	%rd16162, %rd16014, %rd521, %rd16161;
	shr.u64 	%rd16163, %rd16162, 32;
	and.b64  	%rd16164, %rd16140, 4294967295;
	add.s64 	%rd16165, %rd16163, %rd16164;
	mad.lo.s64 	%rd16166, %rd16017, %rd521, %rd16165;
	shr.u64 	%rd16167, %rd16166, 32;
	and.b64  	%rd16168, %rd16144, 4294967295;
	add.s64 	%rd16169, %rd16167, %rd16168;
	mad.lo.s64 	%rd16170, %rd16020, %rd521, %rd16169;
	shr.u64 	%rd16171, %rd16170, 32;
	and.b64  	%rd16172, %rd16147, 4294967295;
	add.s64 	%rd16173, %rd16171, %rd16172;
	mad.lo.s64 	%rd16174, %rd16023, %rd521, %rd16173;
	shr.u64 	%rd16175, %rd16174, 32;
	add.s64 	%rd16176, %rd16175, %rd16148;
	mad.lo.s64 	%rd16177, %rd521, %rd16026, %rd16176;
	shr.u64 	%rd16178, %rd16177, 32;
	and.b64  	%rd16179, %rd16154, 4294967295;
	mad.lo.s64 	%rd16180, %rd522, %rd16005, %rd16179;
	shr.u64 	%rd16181, %rd16180, 32;
	and.b64  	%rd16182, %rd16158, 4294967295;
	add.s64 	%rd16183, %rd16181, %rd16182;
	mad.lo.s64 	%rd16184, %rd16008, %rd522, %rd16183;
	shr.u64 	%rd16185, %rd16184, 32;
	and.b64  	%rd16186, %rd16162, 4294967295;
	add.s64 	%rd16187, %rd16185, %rd16186;
	mad.lo.s64 	%rd16188, %rd16011, %rd522, %rd16187;
	shr.u64 	%rd16189, %rd16188, 32;
	and.b64  	%rd16190, %rd16166, 4294967295;
	add.s64 	%rd16191, %rd16189, %rd16190;
	mad.lo.s64 	%rd16192, %rd16014, %rd522, %rd16191;
	shr.u64 	%rd16193, %rd16192, 32;
	and.b64  	%rd16194, %rd16170, 4294967295;
	add.s64 	%rd16195, %rd16193, %rd16194;
	mad.lo.s64 	%rd16196, %rd16017, %rd522, %rd16195;
	shr.u64 	%rd16197, %rd16196, 32;
	and.b64  	%rd16198, %rd16174, 4294967295;
	add.s64 	%rd16199, %rd16197, %rd16198;
	mad.lo.s64 	%rd16200, %rd16020, %rd522, %rd16199;
	shr.u64 	%rd16201, %rd16200, 32;
	and.b64  	%rd16202, %rd16177, 4294967295;
	add.s64 	%rd16203, %rd16201, %rd16202;
	mad.lo.s64 	%rd16204, %rd16023, %rd522, %rd16203;
	shr.u64 	%rd16205, %rd16204, 32;
	add.s64 	%rd16206, %rd16205, %rd16178;
	mad.lo.s64 	%rd16207, %rd522, %rd16026, %rd16206;
	shr.u64 	%rd16208, %rd16207, 32;
	and.b64  	%rd16209, %rd16184, 4294967295;
	mad.lo.s64 	%rd16210, %rd523, %rd16005, %rd16209;
	shr.u64 	%rd16211, %rd16210, 32;
	and.b64  	%rd16212, %rd16188, 4294967295;
	add.s64 	%rd16213, %rd16211, %rd16212;
	mad.lo.s64 	%rd16214, %rd16008, %rd523, %rd16213;
	shr.u64 	%rd16215, %rd16214, 32;
	and.b64  	%rd16216, %rd16192, 4294967295;
	add.s64 	%rd16217, %rd16215, %rd16216;
	mad.lo.s64 	%rd16218, %rd16011, %rd523, %rd16217;
	shr.u64 	%rd16219, %rd16218, 32;
	and.b64  	%rd16220, %rd16196, 4294967295;
	add.s64 	%rd16221, %rd16219, %rd16220;
	mad.lo.s64 	%rd16222, %rd16014, %rd523, %rd16221;
	shr.u64 	%rd16223, %rd16222, 32;
	and.b64  	%rd16224, %rd16200, 4294967295;
	add.s64 	%rd16225, %rd16223, %rd16224;
	mad.lo.s64 	%rd16226, %rd16017, %rd523, %rd16225;
	shr.u64 	%rd16227, %rd16226, 32;
	and.b64  	%rd16228, %rd16204, 4294967295;
	add.s64 	%rd16229, %rd16227, %rd16228;
	mad.lo.s64 	%rd16230, %rd16020, %rd523, %rd16229;
	shr.u64 	%rd16231, %rd16230, 32;
	and.b64  	%rd16232, %rd16207, 4294967295;
	add.s64 	%rd16233, %rd16231, %rd16232;
	mad.lo.s64 	%rd16234, %rd16023, %rd523, %rd16233;
	shr.u64 	%rd16235, %rd16234, 32;
	add.s64 	%rd16236, %rd16235, %rd16208;
	mad.lo.s64 	%rd16237, %rd523, %rd16026, %rd16236;
	{ .reg .b32 tmp; mov.b64 {tmp, %r2361}, %rd16237; }
	mul.lo.s32 	%r2362, %r2207, %r2360;
	cvt.u64.u32 	%rd16238, %r2362;
	and.b64  	%rd16239, %rd16006, 4294967295;
	mad.lo.s64 	%rd16240, %rd524, %rd16238, %rd16239;
	shr.u64 	%rd16241, %rd16240, 32;
	and.b64  	%rd16242, %rd16030, 4294967295;
	add.s64 	%rd16243, %rd16241, %rd16242;
	mad.lo.s64 	%rd16244, %rd525, %rd16238, %rd16243;
	cvt.u32.u64 	%r2363, %rd16244;
	shr.u64 	%rd16245, %rd16244, 32;
	and.b64  	%rd16246, %rd16060, 4294967295;
	add.s64 	%rd16247, %rd16245, %rd16246;
	mad.lo.s64 	%rd16248, %rd526, %rd16238, %rd16247;
	shr.u64 	%rd16249, %rd16248, 32;
	and.b64  	%rd16250, %rd16090, 4294967295;
	add.s64 	%rd16251, %rd16249, %rd16250;
	mad.lo.s64 	%rd16252, %rd527, %rd16238, %rd16251;
	shr.u64 	%rd16253, %rd16252, 32;
	and.b64  	%rd16254, %rd16120, 4294967295;
	add.s64 	%rd16255, %rd16253, %rd16254;
	mad.lo.s64 	%rd16256, %rd528, %rd16238, %rd16255;
	shr.u64 	%rd16257, %rd16256, 32;
	and.b64  	%rd16258, %rd16150, 4294967295;
	add.s64 	%rd16259, %rd16257, %rd16258;
	mad.lo.s64 	%rd16260, %rd529, %rd16238, %rd16259;
	shr.u64 	%rd16261, %rd16260, 32;
	and.b64  	%rd16262, %rd16180, 4294967295;
	add.s64 	%rd16263, %rd16261, %rd16262;
	mad.lo.s64 	%rd16264, %rd530, %rd16238, %rd16263;
	shr.u64 	%rd16265, %rd16264, 32;
	and.b64  	%rd16266, %rd16210, 4294967295;
	add.s64 	%rd16267, %rd16265, %rd16266;
	mad.lo.s64 	%rd16268, %rd443, %rd16238, %rd16267;
	shr.u64 	%rd16269, %rd16268, 32;
	and.b64  	%rd16270, %rd16214, 4294967295;
	add.s64 	%rd16271, %rd16269, %rd16270;
	shr.u64 	%rd16272, %rd16271, 32;
	and.b64  	%rd16273, %rd16218, 4294967295;
	add.s64 	%rd16274, %rd16272, %rd16273;
	shr.u64 	%rd16275, %rd16274, 32;
	and.b64  	%rd16276, %rd16222, 4294967295;
	add.s64 	%rd16277, %rd16275, %rd16276;
	shr.u64 	%rd16278, %rd16277, 32;
	and.b64  	%rd16279, %rd16226, 4294967295;
	add.s64 	%rd16280, %rd16278, %rd16279;
	shr.u64 	%rd16281, %rd16280, 32;
	and.b64  	%rd16282, %rd16230, 4294967295;
	add.s64 	%rd16283, %rd16281, %rd16282;
	shr.u64 	%rd16284, %rd16283, 32;
	and.b64  	%rd16285, %rd16234, 4294967295;
	add.s64 	%rd16286, %rd16284, %rd16285;
	shr.u64 	%rd16287, %rd16286, 32;
	and.b64  	%rd16288, %rd16237, 4294967295;
	add.s64 	%rd16289, %rd16287, %rd16288;
	{ .reg .b32 tmp; mov.b64 {tmp, %r2364}, %rd16289; }
	add.s32 	%r2365, %r2361, %r2364;
	mul.lo.s32 	%r2366, %r2207, %r2363;
	cvt.u64.u32 	%rd16290, %r2366;
	and.b64  	%rd16291, %rd16244, 4294967295;
	mad.lo.s64 	%rd16292, %rd524, %rd16290, %rd16291;
	shr.u64 	%rd16293, %rd16292, 32;
	and.b64  	%rd16294, %rd16248, 4294967295;
	add.s64 	%rd16295, %rd16293, %rd16294;
	mad.lo.s64 	%rd16296, %rd525, %rd16290, %rd16295;
	cvt.u32.u64 	%r2367, %rd16296;
	shr.u64 	%rd16297, %rd16296, 32;
	and.b64  	%rd16298, %rd16252, 4294967295;
	add.s64 	%rd16299, %rd16297, %rd16298;
	mad.lo.s64 	%rd16300, %rd526, %rd16290, %rd16299;
	shr.u64 	%rd16301, %rd16300, 32;
	and.b64  	%rd16302, %rd16256, 4294967295;
	add.s64 	%rd16303, %rd16301, %rd16302;
	mad.lo.s64 	%rd16304, %rd527, %rd16290, %rd16303;
	shr.u64 	%rd16305, %rd16304, 32;
	and.b64  	%rd16306, %rd16260, 4294967295;
	add.s64 	%rd16307, %rd16305, %rd16306;
	mad.lo.s64 	%rd16308, %rd528, %rd16290, %rd16307;
	shr.u64 	%rd16309, %rd16308, 32;
	and.b64  	%rd16310, %rd16264, 4294967295;
	add.s64 	%rd16311, %rd16309, %rd16310;
	mad.lo.s64 	%rd16312, %rd529, %rd16290, %rd16311;
	shr.u64 	%rd16313, %rd16312, 32;
	and.b64  	%rd16314, %rd16268, 4294967295;
	add.s64 	%rd16315, %rd16313, %rd16314;
	mad.lo.s64 	%rd16316, %rd530, %rd16290, %rd16315;
	shr.u64 	%rd16317, %rd16316, 32;
	and.b64  	%rd16318, %rd16271, 4294967295;
	add.s64 	%rd16319, %rd16317, %rd16318;
	mad.lo.s64 	%rd16320, %rd443, %rd16290, %rd16319;
	shr.u64 	%rd16321, %rd16320, 32;
	and.b64  	%rd16322, %rd16274, 4294967295;
	add.s64 	%rd16323, %rd16321, %rd16322;
	shr.u64 	%rd16324, %rd16323, 32;
	and.b64  	%rd16325, %rd16277, 4294967295;
	add.s64 	%rd16326, %rd16324, %rd16325;
	shr.u64 	%rd16327, %rd16326, 32;
	and.b64  	%rd16328, %rd16280, 4294967295;
	add.s64 	%rd16329, %rd16327, %rd16328;
	shr.u64 	%rd16330, %rd16329, 32;
	and.b64  	%rd16331, %rd16283, 4294967295;
	add.s64 	%rd16332, %rd16330, %rd16331;
	shr.u64 	%rd16333, %rd16332, 32;
	and.b64  	%rd16334, %rd16286, 4294967295;
	add.s64 	%rd16335, %rd16333, %rd16334;
	shr.u64 	%rd16336, %rd16335, 32;
	and.b64  	%rd16337, %rd16289, 4294967295;
	add.s64 	%rd16338, %rd16336, %rd16337;
	{ .reg .b32 tmp; mov.b64 {tmp, %r2368}, %rd16338; }
	add.s32 	%r2369, %r2365, %r2368;
	mul.lo.s32 	%r2370, %r2207, %r2367;
	cvt.u64.u32 	%rd16339, %r2370;
	and.b64  	%rd16340, %rd16296, 4294967295;
	mad.lo.s64 	%rd16341, %rd524, %rd16339, %rd16340;
	shr.u64 	%rd16342, %rd16341, 32;
	and.b64  	%rd16343, %rd16300, 4294967295;
	add.s64 	%rd16344, %rd16342, %rd16343;
	mad.lo.s64 	%rd16345, %rd525, %rd16339, %rd16344;
	cvt.u32.u64 	%r2371, %rd16345;
	shr.u64 	%rd16346, %rd16345, 32;
	and.b64  	%rd16347, %rd16304, 4294967295;
	add.s64 	%rd16348, %rd16346, %rd16347;
	mad.lo.s64 	%rd16349, %rd526, %rd16339, %rd16348;
	shr.u64 	%rd16350, %rd16349, 32;
	and.b64  	%rd16351, %rd16308, 4294967295;
	add.s64 	%rd16352, %rd16350, %rd16351;
	mad.lo.s64 	%rd16353, %rd527, %rd16339, %rd16352;
	shr.u64 	%rd16354, %rd16353, 32;
	and.b64  	%rd16355, %rd16312, 4294967295;
	add.s64 	%rd16356, %rd16354, %rd16355;
	mad.lo.s64 	%rd16357, %rd528, %rd16339, %rd16356;
	shr.u64 	%rd16358, %rd16357, 32;
	and.b64  	%rd16359, %rd16316, 4294967295;
	add.s64 	%rd16360, %rd16358, %rd16359;
	mad.lo.s64 	%rd16361, %rd529, %rd16339, %rd16360;
	shr.u64 	%rd16362, %rd16361, 32;
	and.b64  	%rd16363, %rd16320, 4294967295;
	add.s64 	%rd16364, %rd16362, %rd16363;
	mad.lo.s64 	%rd16365, %rd530, %rd16339, %rd16364;
	shr.u64 	%rd16366, %rd16365, 32;
	and.b64  	%rd16367, %rd16323, 4294967295;
	add.s64 	%rd16368, %rd16366, %rd16367;
	mad.lo.s64 	%rd16369, %rd443, %rd16339, %rd16368;
	shr.u64 	%rd16370, %rd16369, 32;
	and.b64  	%rd16371, %rd16326, 4294967295;
	add.s64 	%rd16372, %rd16370, %rd16371;
	shr.u64 	%rd16373, %rd16372, 32;
	and.b64  	%rd16374, %rd16329, 4294967295;
	add.s64 	%rd16375, %rd16373, %rd16374;
	shr.u64 	%rd16376, %rd16375, 32;
	and.b64  	%rd16377, %rd16332, 4294967295;
	add.s64 	%rd16378, %rd16376, %rd16377;
	shr.u64 	%rd16379, %rd16378, 32;
	and.b64  	%rd16380, %rd16335, 4294967295;
	add.s64 	%rd16381, %rd16379, %rd16380;
	shr.u64 	%rd16382, %rd16381, 32;
	and.b64  	%rd16383, %rd16338, 4294967295;
	add.s64 	%rd16384, %rd16382, %rd16383;
	{ .reg .b32 tmp; mov.b64 {tmp, %r2372}, %rd16384; }
	add.s32 	%r2373, %r2369, %r2372;
	mul.lo.s32 	%r2374, %r2207, %r2371;
	cvt.u64.u32 	%rd16385, %r2374;
	and.b64  	%rd16386, %rd16345, 4294967295;
	mad.lo.s64 	%rd16387, %rd524, %rd16385, %rd16386;
	shr.u64 	%rd16388, %rd16387, 32;
	and.b64  	%rd16389, %rd16349, 4294967295;
	add.s64 	%rd16390, %rd16388, %rd16389;
	mad.lo.s64 	%rd16391, %rd525, %rd16385, %rd16390;
	cvt.u32.u64 	%r2375, %rd16391;
	shr.u64 	%rd16392, %rd16391, 32;
	and.b64  	%rd16393, %rd16353, 4294967295;
	add.s64 	%rd16394, %rd16392, %rd16393;
	mad.lo.s64 	%rd16395, %rd526, %rd16385, %rd16394;
	shr.u64 	%rd16396, %rd16395, 32;
	and.b64  	%rd16397, %rd16357, 4294967295;
	add.s64 	%rd16398, %rd16396, %rd16397;
	mad.lo.s64 	%rd16399, %rd527, %rd16385, %rd16398;
	shr.u64 	%rd16400, %rd16399, 32;
	and.b64  	%rd16401, %rd16361, 4294967295;
	add.s64 	%rd16402, %rd16400, %rd16401;
	mad.lo.s64 	%rd16403, %rd528, %rd16385, %rd16402;
	shr.u64 	%rd16404, %rd16403, 32;
	and.b64  	%rd16405, %rd16365, 4294967295;
	add.s64 	%rd16406, %rd16404, %rd16405;
	mad.lo.s64 	%rd16407, %rd529, %rd16385, %rd16406;
	shr.u64 	%rd16408, %rd16407, 32;
	and.b64  	%rd16409, %rd16369, 4294967295;
	add.s64 	%rd16410, %rd16408, %rd16409;
	mad.lo.s64 	%rd16411, %rd530, %rd16385, %rd16410;
	shr.u64 	%rd16412, %rd16411, 32;
	and.b64  	%rd16413, %rd16372, 4294967295;
	add.s64 	%rd16414, %rd16412, %rd16413;
	mad.lo.s64 	%rd16415, %rd443, %rd16385, %rd16414;
	shr.u64 	%rd16416, %rd16415, 32;
	and.b64  	%rd16417, %rd16375, 4294967295;
	add.s64 	%rd16418, %rd16416, %rd16417;
	shr.u64 	%rd16419, %rd16418, 32;
	and.b64  	%rd16420, %rd16378, 4294967295;
	add.s64 	%rd16421, %rd16419, %rd16420;
	shr.u64 	%rd16422, %rd16421, 32;
	and.b64  	%rd16423, %rd16381, 4294967295;
	add.s64 	%rd16424, %rd16422, %rd16423;
	shr.u64 	%rd16425, %rd16424, 32;
	and.b64  	%rd16426, %rd16384, 4294967295;
	add.s64 	%rd16427, %rd16425, %rd16426;
	{ .reg .b32 tmp; mov.b64 {tmp, %r2376}, %rd16427; }
	add.s32 	%r2377, %r2373, %r2376;
	mul.lo.s32 	%r2378, %r2207, %r2375;
	cvt.u64.u32 	%rd16428, %r2378;
	and.b64  	%rd16429, %rd16391, 4294967295;
	mad.lo.s64 	%rd16430, %rd524, %rd16428, %rd16429;
	shr.u64 	%rd16431, %rd16430, 32;
	and.b64  	%rd16432, %rd16395, 4294967295;
	add.s64 	%rd16433, %rd16431, %rd16432;
	mad.lo.s64 	%rd16434, %rd525, %rd16428, %rd16433;
	cvt.u32.u64 	%r2379, %rd16434;
	shr.u64 	%rd16435, %rd16434, 32;
	and.b64  	%rd16436, %rd16399, 4294967295;
	add.s64 	%rd16437, %rd16435, %rd16436;
	mad.lo.s64 	%rd16438, %rd526, %rd16428, %rd16437;
	shr.u64 	%rd16439, %rd16438, 32;
	and.b64  	%rd16440, %rd16403, 4294967295;
	add.s64 	%rd16441, %rd16439, %rd16440;
	mad.lo.s64 	%rd16442, %rd527, %rd16428, %rd16441;
	shr.u64 	%rd16443, %rd16442, 32;
	and.b64  	%rd16444, %rd16407, 4294967295;
	add.s64 	%rd16445, %rd16443, %rd16444;
	mad.lo.s64 	%rd16446, %rd528, %rd16428, %rd16445;
	shr.u64 	%rd16447, %rd16446, 32;
	and.b64  	%rd16448, %rd16411, 4294967295;
	add.s64 	%rd16449, %rd16447, %rd16448;
	mad.lo.s64 	%rd16450, %rd529, %rd16428, %rd16449;
	shr.u64 	%rd16451, %rd16450, 32;
	and.b64  	%rd16452, %rd16415, 4294967295;
	add.s64 	%rd16453, %rd16451, %rd16452;
	mad.lo.s64 	%rd16454, %rd530, %rd16428, %rd16453;
	shr.u64 	%rd16455, %rd16454, 32;
	and.b64  	%rd16456, %rd16418, 4294967295;
	add.s64 	%rd16457, %rd16455, %rd16456;
	mad.lo.s64 	%rd16458, %rd443, %rd16428, %rd16457;
	shr.u64 	%rd16459, %rd16458, 32;
	and.b64  	%rd16460, %rd16421, 4294967295;
	add.s64 	%rd16461, %rd16459, %rd16460;
	shr.u64 	%rd16462, %rd16461, 32;
	and.b64  	%rd16463, %rd16424, 4294967295;
	add.s64 	%rd16464, %rd16462, %rd16463;
	shr.u64 	%rd16465, %rd16464, 32;
	and.b64  	%rd16466, %rd16427, 4294967295;
	add.s64 	%rd16467, %rd16465, %rd16466;
	{ .reg .b32 tmp; mov.b64 {tmp, %r2380}, %rd16467; }
	add.s32 	%r2381, %r2377, %r2380;
	mul.lo.s32 	%r2382, %r2207, %r2379;
	cvt.u64.u32 	%rd16468, %r2382;
	and.b64  	%rd16469, %rd16434, 4294967295;
	mad.lo.s64 	%rd16470, %rd524, %rd16468, %rd16469;
	shr.u64 	%rd16471, %rd16470, 32;
	and.b64  	%rd16472, %rd16438, 4294967295;
	add.s64 	%rd16473, %rd16471, %rd16472;
	mad.lo.s64 	%rd16474, %rd525, %rd16468, %rd16473;
	cvt.u32.u64 	%r2383, %rd16474;
	shr.u64 	%rd16475, %rd16474, 32;
	and.b64  	%rd16476, %rd16442, 4294967295;
	add.s64 	%rd16477, %rd16475, %rd16476;
	mad.lo.s64 	%rd16478, %rd526, %rd16468, %rd16477;
	shr.u64 	%rd16479, %rd16478, 32;
	and.b64  	%rd16480, %rd16446, 4294967295;
	add.s64 	%rd16481, %rd16479, %rd16480;
	mad.lo.s64 	%rd16482, %rd527, %rd16468, %rd16481;
	shr.u64 	%rd16483, %rd16482, 32;
	and.b64  	%rd16484, %rd16450, 4294967295;
	add.s64 	%rd16485, %rd16483, %rd16484;
	mad.lo.s64 	%rd16486, %rd528, %rd16468, %rd16485;
	shr.u64 	%rd16487, %rd16486, 32;
	and.b64  	%rd16488, %rd16454, 4294967295;
	add.s64 	%rd16489, %rd16487, %rd16488;
	mad.lo.s64 	%rd16490, %rd529, %rd16468, %rd16489;
	shr.u64 	%rd16491, %rd16490, 32;
	and.b64  	%rd16492, %rd16458, 4294967295;
	add.s64 	%rd16493, %rd16491, %rd16492;
	mad.lo.s64 	%rd16494, %rd530, %rd16468, %rd16493;
	shr.u64 	%rd16495, %rd16494, 32;
	and.b64  	%rd16496, %rd16461, 4294967295;
	add.s64 	%rd16497, %rd16495, %rd16496;
	mad.lo.s64 	%rd16498, %rd443, %rd16468, %rd16497;
	shr.u64 	%rd16499, %rd16498, 32;
	and.b64  	%rd16500, %rd16464, 4294967295;
	add.s64 	%rd16501, %rd16499, %rd16500;
	shr.u64 	%rd16502, %rd16501, 32;
	and.b64  	%rd16503, %rd16467, 4294967295;
	add.s64 	%rd16504, %rd16502, %rd16503;
	{ .reg .b32 tmp; mov.b64 {tmp, %r2384}, %rd16504; }
	add.s32 	%r2385, %r2381, %r2384;
	mul.lo.s32 	%r2386, %r2207, %r2383;
	cvt.u64.u32 	%rd16505, %r2386;
	and.b64  	%rd16506, %rd16474, 4294967295;
	mad.lo.s64 	%rd16507, %rd524, %rd16505, %rd16506;
	shr.u64 	%rd16508, %rd16507, 32;
	and.b64  	%rd16509, %rd16478, 4294967295;
	add.s64 	%rd16510, %rd16508, %rd16509;
	mad.lo.s64 	%rd16511, %rd525, %rd16505, %rd16510;
	cvt.u32.u64 	%r2387, %rd16511;
	shr.u64 	%rd16512, %rd16511, 32;
	and.b64  	%rd16513, %rd16482, 4294967295;
	add.s64 	%rd16514, %rd16512, %rd16513;
	mad.lo.s64 	%rd16515, %rd526, %rd16505, %rd16514;
	shr.u64 	%rd16516, %rd16515, 32;
	and.b64  	%rd16517, %rd16486, 4294967295;
	add.s64 	%rd16518, %rd16516, %rd16517;
	mad.lo.s64 	%rd16519, %rd527, %rd16505, %rd16518;
	shr.u64 	%rd16520, %rd16519, 32;
	and.b64  	%rd16521, %rd16490, 4294967295;
	add.s64 	%rd16522, %rd16520, %rd16521;
	mad.lo.s64 	%rd16523, %rd528, %rd16505, %rd16522;
	shr.u64 	%rd16524, %rd16523, 32;
	and.b64  	%rd16525, %rd16494, 4294967295;
	add.s64 	%rd16526, %rd16524, %rd16525;
	mad.lo.s64 	%rd16527, %rd529, %rd16505, %rd16526;
	shr.u64 	%rd16528, %rd16527, 32;
	and.b64  	%rd16529, %rd16498, 4294967295;
	add.s64 	%rd16530, %rd16528, %rd16529;
	mad.lo.s64 	%rd16531, %rd530, %rd16505, %rd16530;
	shr.u64 	%rd16532, %rd16531, 32;
	and.b64  	%rd16533, %rd16501, 4294967295;
	add.s64 	%rd16534, %rd16532, %rd16533;
	mad.lo.s64 	%rd16535, %rd443, %rd16505, %rd16534;
	shr.u64 	%rd16536, %rd16535, 32;
	and.b64  	%rd16537, %rd16504, 4294967295;
	add.s64 	%rd16538, %rd16536, %rd16537;
	{ .reg .b32 tmp; mov.b64 {tmp, %r2388}, %rd16538; }
	add.s32 	%r2389, %r2385, %r2388;
	mul.lo.s32 	%r2390, %r2207, %r2387;
	cvt.u64.u32 	%rd16539, %r2390;
	and.b64  	%rd16540, %rd16511, 4294967295;
	mad.lo.s64 	%rd16541, %rd524, %rd16539, %rd16540;
	shr.u64 	%rd16542, %rd16541, 32;
	and.b64  	%rd16543, %rd16515, 4294967295;
	add.s64 	%rd16544, %rd16542, %rd16543;
	mad.lo.s64 	%rd20536, %rd525, %rd16539, %rd16544;
	shr.u64 	%rd16545, %rd20536, 32;
	and.b64  	%rd16546, %rd16519, 4294967295;
	add.s64 	%rd16547, %rd16545, %rd16546;
	mad.lo.s64 	%rd20535, %rd526, %rd16539, %rd16547;
	cvt.u32.u64 	%r313, %rd20535;
	shr.u64 	%rd16548, %rd20535, 32;
	and.b64  	%rd16549, %rd16523, 4294967295;
	add.s64 	%rd16550, %rd16548, %rd16549;
	mad.lo.s64 	%rd20534, %rd527, %rd16539, %rd16550;
	cvt.u32.u64 	%r314, %rd20534;
	shr.u64 	%rd16551, %rd20534, 32;
	and.b64  	%rd16552, %rd16527, 4294967295;
	add.s64 	%rd16553, %rd16551, %rd16552;
	mad.lo.s64 	%rd20533, %rd528, %rd16539, %rd16553;
	cvt.u32.u64 	%r315, %rd20533;
	shr.u64 	%rd16554, %rd20533, 32;
	and.b64  	%rd16555, %rd16531, 4294967295;
	add.s64 	%rd16556, %rd16554, %rd16555;
	mad.lo.s64 	%rd20532, %rd529, %rd16539, %rd16556;
	cvt.u32.u64 	%r316, %rd20532;
	shr.u64 	%rd16557, %rd20532, 32;
	and.b64  	%rd16558, %rd16535, 4294967295;
	add.s64 	%rd16559, %rd16557, %rd16558;
	mad.lo.s64 	%rd20531, %rd530, %rd16539, %rd16559;
	cvt.u32.u64 	%r317, %rd20531;
	shr.u64 	%rd16560, %rd20531, 32;
	and.b64  	%rd16561, %rd16538, 4294967295;
	add.s64 	%rd16562, %rd16560, %rd16561;
	mad.lo.s64 	%rd20530, %rd443, %rd16539, %rd16562;
	cvt.u32.u64 	%r318, %rd20530;
	{ .reg .b32 tmp; mov.b64 {tmp, %r2391}, %rd20530; }
	add.s32 	%r3162, %r2389, %r2391;
	setp.gt.u32 	%p591, %r3162, %r2359;
	@%p591 bra 	$L__BB2_345;
	setp.lt.u32 	%p592, %r3162, %r2359;
	@%p592 bra 	$L__BB2_346;
	cvt.u32.u64 	%r2393, %rd530;
	setp.lt.u32 	%p593, %r2393, %r318;
	@%p593 bra 	$L__BB2_345;
	setp.gt.u32 	%p594, %r2393, %r318;
	@%p594 bra 	$L__BB2_346;
	cvt.u32.u64 	%r2395, %rd529;
	setp.lt.u32 	%p595, %r2395, %r317;
	@%p595 bra 	$L__BB2_345;
	setp.gt.u32 	%p596, %r2395, %r317;
	@%p596 bra 	$L__BB2_346;
	cvt.u32.u64 	%r2397, %rd528;
	setp.lt.u32 	%p597, %r2397, %r316;
	@%p597 bra 	$L__BB2_345;
	setp.gt.u32 	%p598, %r2397, %r316;
	@%p598 bra 	$L__BB2_346;
	cvt.u32.u64 	%r2399, %rd527;
	setp.lt.u32 	%p599, %r2399, %r315;
	@%p599 bra 	$L__BB2_345;
	setp.gt.u32 	%p600, %r2399, %r315;
	@%p600 bra 	$L__BB2_346;
	cvt.u32.u64 	%r2401, %rd526;
	setp.lt.u32 	%p601, %r2401, %r314;
	@%p601 bra 	$L__BB2_345;
	setp.gt.u32 	%p602, %r2401, %r314;
	@%p602 bra 	$L__BB2_346;
	cvt.u32.u64 	%r2403, %rd525;
	setp.lt.u32 	%p603, %r2403, %r313;
	@%p603 bra 	$L__BB2_345;
	cvt.u32.u64 	%r2404, %rd524;
	setp.gt.u32 	%p604, %r2403, %r313;
	cvt.u32.u64 	%r2406, %rd20536;
	setp.gt.u32 	%p605, %r2404, %r2406;
	or.pred  	%p606, %p604, %p605;
	@%p606 bra 	$L__BB2_346;
$L__BB2_345:
	and.b64  	%rd16564, %rd20536, 4294967295;
	sub.s64 	%rd20536, %rd16564, %rd524;
	shr.u64 	%rd16565, %rd20536, 63;
	and.b64  	%rd16566, %rd20535, 4294967295;
	add.s64 	%rd16567, %rd16565, %rd525;
	sub.s64 	%rd20535, %rd16566, %rd16567;
	shr.u64 	%rd16568, %rd20535, 63;
	and.b64  	%rd16569, %rd20534, 4294967295;
	add.s64 	%rd16570, %rd16568, %rd526;
	sub.s64 	%rd20534, %rd16569, %rd16570;
	shr.u64 	%rd16571, %rd20534, 63;
	and.b64  	%rd16572, %rd20533, 4294967295;
	add.s64 	%rd16573, %rd16571, %rd527;
	sub.s64 	%rd20533, %rd16572, %rd16573;
	shr.u64 	%rd16574, %rd20533, 63;
	and.b64  	%rd16575, %rd20532, 4294967295;
	add.s64 	%rd16576, %rd16574, %rd528;
	sub.s64 	%rd20532, %rd16575, %rd16576;
	shr.u64 	%rd16577, %rd20532, 63;
	and.b64  	%rd16578, %rd20531, 4294967295;
	add.s64 	%rd16579, %rd16577, %rd529;
	sub.s64 	%rd20531, %rd16578, %rd16579;
	shr.u64 	%rd16580, %rd20531, 63;
	and.b64  	%rd16581, %rd20530, 4294967295;
	add.s64 	%rd16582, %rd16580, %rd530;
	sub.s64 	%rd20530, %rd16581, %rd16582;
	shr.u64 	%rd16583, %rd20530, 63;
	cvt.u32.u64 	%r2408, %rd16583;
	add.s32 	%r2409, %r2359, %r2408;
	sub.s32 	%r3162, %r3162, %r2409;
$L__BB2_346:
	and.b64  	%rd16584, %rd20536, 4294967295;
	cvt.u64.u32 	%rd16585, %r3150;
	sub.s64 	%rd16586, %rd16584, %rd16585;
	shr.u64 	%rd16587, %rd16586, 63;
	cvt.u32.u64 	%r3209, %rd16586;
	and.b64  	%rd16588, %rd20535, 4294967295;
	and.b64  	%rd16589, %rd20478, 4294967295;
	add.s64 	%rd16590, %rd16587, %rd16589;
	sub.s64 	%rd20542, %rd16588, %rd16590;
	shr.u64 	%rd16591, %rd20542, 63;
	and.b64  	%rd16592, %rd20534, 4294967295;
	and.b64  	%rd16593, %rd20479, 4294967295;
	add.s64 	%rd16594, %rd16591, %rd16593;
	sub.s64 	%rd20541, %rd16592, %rd16594;
	shr.u64 	%rd16595, %rd20541, 63;
	and.b64  	%rd16596, %rd20533, 4294967295;
	and.b64  	%rd16597, %rd20480, 4294967295;
	add.s64 	%rd16598, %rd16595, %rd16597;
	sub.s64 	%rd20540, %rd16596, %rd16598;
	shr.u64 	%rd16599, %rd20540, 63;
	and.b64  	%rd16600, %rd20532, 4294967295;
	and.b64  	%rd16601, %rd20481, 4294967295;
	add.s64 	%rd16602, %rd16599, %rd16601;
	sub.s64 	%rd20539, %rd16600, %rd16602;
	shr.u64 	%rd16603, %rd20539, 63;
	and.b64  	%rd16604, %rd20531, 4294967295;
	and.b64  	%rd16605, %rd20482, 4294967295;
	add.s64 	%rd16606, %rd16603, %rd16605;
	sub.s64 	%rd20538, %rd16604, %rd16606;
	shr.u64 	%rd16607, %rd20538, 63;
	and.b64  	%rd16608, %rd20530, 4294967295;
	and.b64  	%rd16609, %rd20483, 4294967295;
	add.s64 	%rd16610, %rd16607, %rd16609;
	sub.s64 	%rd20537, %rd16608, %rd16610;
	shr.u64 	%rd16611, %rd20537, 63;
	cvt.u64.u32 	%rd16612, %r3162;
	and.b64  	%rd16613, %rd20484, 4294967295;
	add.s64 	%rd16614, %rd16611, %rd16613;
	sub.s64 	%rd16615, %rd16612, %rd16614;
	setp.gt.s64 	%p607, %rd16615, -1;
	cvt.u32.u64 	%r3202, %rd16615;
	@%p607 bra 	$L__BB2_348;
	cvt.u32.u64 	%r2411, %rd524;
	add.s32 	%r3209, %r2411, %r3209;
	setp.lt.u32 	%p608, %r3209, %r2411;
	selp.u64 	%rd16616, 1, 0, %p608;
	and.b64  	%rd16617, %rd20542, 4294967295;
	add.s64 	%rd16618, %rd16617, %rd16616;
	add.s64 	%rd20542, %rd16618, %rd525;
	shr.u64 	%rd16619, %rd20542, 32;
	and.b64  	%rd16620, %rd20541, 4294967295;
	add.s64 	%rd16621, %rd16619, %rd16620;
	add.s64 	%rd20541, %rd16621, %rd526;
	shr.u64 	%rd16622, %rd20541, 32;
	and.b64  	%rd16623, %rd20540, 4294967295;
	add.s64 	%rd16624, %rd16622, %rd16623;
	add.s64 	%rd20540, %rd16624, %rd527;
	shr.u64 	%rd16625, %rd20540, 32;
	and.b64  	%rd16626, %rd20539, 4294967295;
	add.s64 	%rd16627, %rd16625, %rd16626;
	add.s64 	%rd20539, %rd16627, %rd528;
	shr.u64 	%rd16628, %rd20539, 32;
	and.b64  	%rd16629, %rd20538, 4294967295;
	add.s64 	%rd16630, %rd16628, %rd16629;
	add.s64 	%rd20538, %rd16630, %rd529;
	shr.u64 	%rd16631, %rd20538, 32;
	and.b64  	%rd16632, %rd20537, 4294967295;
	add.s64 	%rd16633, %rd16631, %rd16632;
	add.s64 	%rd20537, %rd16633, %rd530;
	{ .reg .b32 tmp; mov.b64 {tmp, %r2412}, %rd20537; }
	add.s32 	%r2413, %r3202, %r2412;
	add.s32 	%r3202, %r2413, %r2359;
$L__BB2_348:
	cvt.u32.u64 	%r3208, %rd20542;
	cvt.u32.u64 	%r3207, %rd20541;
	cvt.u32.u64 	%r3206, %rd20540;
	cvt.u32.u64 	%r3205, %rd20539;
	cvt.u32.u64 	%r3204, %rd20538;
	cvt.u32.u64 	%r3203, %rd20537;
	mul.wide.u32 	%rd16634, %r3087, %r3095;
	cvt.u32.u64 	%r2415, %rd16634;
	shr.u64 	%rd16635, %rd16634, 32;
	mul.wide.u32 	%rd16636, %r3086, %r3095;
	add.s64 	%rd16637, %rd16635, %rd16636;
	shr.u64 	%rd16638, %rd16637, 32;
	mul.wide.u32 	%rd16639, %r3085, %r3095;
	add.s64 	%rd16640, %rd16638, %rd16639;
	shr.u64 	%rd16641, %rd16640, 32;
	mul.wide.u32 	%rd16642, %r3084, %r3095;
	add.s64 	%rd16643, %rd16641, %rd16642;
	shr.u64 	%rd16644, %rd16643, 32;
	mul.wide.u32 	%rd16645, %r3083, %r3095;
	add.s64 	%rd16646, %rd16644, %rd16645;
	shr.u64 	%rd16647, %rd16646, 32;
	mul.wide.u32 	%rd16648, %r3082, %r3095;
	add.s64 	%rd16649, %rd16647, %rd16648;
	shr.u64 	%rd16650, %rd16649, 32;
	mul.wide.u32 	%rd16651, %r3081, %r3095;
	add.s64 	%rd16652, %rd16650, %rd16651;
	shr.u64 	%rd16653, %rd16652, 32;
	mul.wide.u32 	%rd16654, %r3080, %r3095;
	add.s64 	%rd16655, %rd16653, %rd16654;
	shr.u64 	%rd16656, %rd16655, 32;
	mul.wide.u32 	%rd16657, %r3087, %r3094;
	and.b64  	%rd16658, %rd16637, 4294967295;
	add.s64 	%rd16659, %rd16657, %rd16658;
	shr.u64 	%rd16660, %rd16659, 32;
	mul.wide.u32 	%rd16661, %r3086, %r3094;
	and.b64  	%rd16662, %rd16640, 4294967295;
	add.s64 	%rd16663, %rd16660, %rd16662;
	add.s64 	%rd16664, %rd16663, %rd16661;
	shr.u64 	%rd16665, %rd16664, 32;
	mul.wide.u32 	%rd16666, %r3085, %r3094;
	and.b64  	%rd16667, %rd16643, 4294967295;
	add.s64 	%rd16668, %rd16665, %rd16667;
	add.s64 	%rd16669, %rd16668, %rd16666;
	shr.u64 	%rd16670, %rd16669, 32;
	mul.wide.u32 	%rd16671, %r3084, %r3094;
	and.b64  	%rd16672, %rd16646, 4294967295;
	add.s64 	%rd16673, %rd16670, %rd16672;
	add.s64 	%rd16674, %rd16673, %rd16671;
	shr.u64 	%rd16675, %rd16674, 32;
	mul.wide.u32 	%rd16676, %r3083, %r3094;
	and.b64  	%rd16677, %rd16649, 4294967295;
	add.s64 	%rd16678, %rd16675, %rd16677;
	add.s64 	%rd16679, %rd16678, %rd16676;
	shr.u64 	%rd16680, %rd16679, 32;
	mul.wide.u32 	%rd16681, %r3082, %r3094;
	and.b64  	%rd16682, %rd16652, 4294967295;
	add.s64 	%rd16683, %rd16680, %rd16682;
	add.s64 	%rd16684, %rd16683, %rd16681;
	shr.u64 	%rd16685, %rd16684, 32;
	mul.wide.u32 	%rd16686, %r3081, %r3094;
	and.b64  	%rd16687, %rd16655, 4294967295;
	add.s64 	%rd16688, %rd16685, %rd16687;
	add.s64 	%rd16689, %rd16688, %rd16686;
	shr.u64 	%rd16690, %rd16689, 32;
	mul.wide.u32 	%rd16691, %r3080, %r3094;
	add.s64 	%rd16692, %rd16690, %rd16656;
	add.s64 	%rd16693, %rd16692, %rd16691;
	shr.u64 	%rd16694, %rd16693, 32;
	mul.wide.u32 	%rd16695, %r3087, %r3093;
	and.b64  	%rd16696, %rd16664, 4294967295;
	add.s64 	%rd16697, %rd16695, %rd16696;
	shr.u64 	%rd16698, %rd16697, 32;
	mul.wide.u32 	%rd16699, %r3086, %r3093;
	and.b64  	%rd16700, %rd16669, 4294967295;
	add.s64 	%rd16701, %rd16698, %rd16700;
	add.s64 	%rd16702, %rd16701, %rd16699;
	shr.u64 	%rd16703, %rd16702, 32;
	mul.wide.u32 	%rd16704, %r3085, %r3093;
	and.b64  	%rd16705, %rd16674, 4294967295;
	add.s64 	%rd16706, %rd16703, %rd16705;
	add.s64 	%rd16707, %rd16706, %rd16704;
	shr.u64 	%rd16708, %rd16707, 32;
	mul.wide.u32 	%rd16709, %r3084, %r3093;
	and.b64  	%rd16710, %rd16679, 4294967295;
	add.s64 	%rd16711, %rd16708, %rd16710;
	add.s64 	%rd16712, %rd16711, %rd16709;
	shr.u64 	%rd16713, %rd16712, 32;
	mul.wide.u32 	%rd16714, %r3083, %r3093;
	and.b64  	%rd16715, %rd16684, 4294967295;
	add.s64 	%rd16716, %rd16713, %rd16715;
	add.s64 	%rd16717, %rd16716, %rd16714;
	shr.u64 	%rd16718, %rd16717, 32;
	mul.wide.u32 	%rd16719, %r3082, %r3093;
	and.b64  	%rd16720, %rd16689, 4294967295;
	add.s64 	%rd16721, %rd16718, %rd16720;
	add.s64 	%rd16722, %rd16721, %rd16719;
	shr.u64 	%rd16723, %rd16722, 32;
	mul.wide.u32 	%rd16724, %r3081, %r3093;
	and.b64  	%rd16725, %rd16693, 4294967295;
	add.s64 	%rd16726, %rd16723, %rd16725;
	add.s64 	%rd16727, %rd16726, %rd16724;
	shr.u64 	%rd16728, %rd16727, 32;
	mul.wide.u32 	%rd16729, %r3080, %r3093;
	add.s64 	%rd16730, %rd16728, %rd16694;
	add.s64 	%rd16731, %rd16730, %rd16729;
	shr.u64 	%rd16732, %rd16731, 32;
	mul.wide.u32 	%rd16733, %r3087, %r3092;
	and.b64  	%rd16734, %rd16702, 4294967295;
	add.s64 	%rd16735, %rd16733, %rd16734;
	shr.u64 	%rd16736, %rd16735, 32;
	mul.wide.u32 	%rd16737, %r3086, %r3092;
	and.b64  	%rd16738, %rd16707, 4294967295;
	add.s64 	%rd16739, %rd16736, %rd16738;
	add.s64 	%rd16740, %rd16739, %rd16737;
	shr.u64 	%rd16741, %rd16740, 32;
	mul.wide.u32 	%rd16742, %r3085, %r3092;
	and.b64  	%rd16743, %rd16712, 4294967295;
	add.s64 	%rd16744, %rd16741, %rd16743;
	add.s64 	%rd16745, %rd16744, %rd16742;
	shr.u64 	%rd16746, %rd16745, 32;
	mul.wide.u32 	%rd16747, %r3084, %r3092;
	and.b64  	%rd16748, %rd16717, 4294967295;
	add.s64 	%rd16749, %rd16746, %rd16748;
	add.s64 	%rd16750, %rd16749, %rd16747;
	shr.u64 	%rd16751, %rd16750, 32;
	mul.wide.u32 	%rd16752, %r3083, %r3092;
	and.b64  	%rd16753, %rd16722, 4294967295;
	add.s64 	%rd16754, %rd16751, %rd16753;
	add.s64 	%rd16755, %rd16754, %rd16752;
	shr.u64 	%rd16756, %rd16755, 32;
	mul.wide.u32 	%rd16757, %r3082, %r3092;
	and.b64  	%rd16758, %rd16727, 4294967295;
	add.s64 	%rd16759, %rd16756, %rd16758;
	add.s64 	%rd16760, %rd16759, %rd16757;
	shr.u64 	%rd16761, %rd16760, 32;
	mul.wide.u32 	%rd16762, %r3081, %r3092;
	and.b64  	%rd16763, %rd16731, 4294967295;
	add.s64 	%rd16764, %rd16761, %rd16763;
	add.s64 	%rd16765, %rd16764, %rd16762;
	shr.u64 	%rd16766, %rd16765, 32;
	mul.wide.u32 	%rd16767, %r3080, %r3092;
	add.s64 	%rd16768, %rd16766, %rd16732;
	add.s64 	%rd16769, %rd16768, %rd16767;
	shr.u64 	%rd16770, %rd16769, 32;
	mul.wide.u32 	%rd16771, %r3087, %r3091;
	and.b64  	%rd16772, %rd16740, 4294967295;
	add.s64 	%rd16773, %rd16771, %rd16772;
	shr.u64 	%rd16774, %rd16773, 32;
	mul.wide.u32 	%rd16775, %r3086, %r3091;
	and.b64  	%rd16776, %rd16745, 4294967295;
	add.s64 	%rd16777, %rd16774, %rd16776;
	add.s64 	%rd16778, %rd16777, %rd16775;
	shr.u64 	%rd16779, %rd16778, 32;
	mul.wide.u32 	%rd16780, %r3085, %r3091;
	and.b64  	%rd16781, %rd16750, 4294967295;
	add.s64 	%rd16782, %rd16779, %rd16781;
	add.s64 	%rd16783, %rd16782, %rd16780;
	shr.u64 	%rd16784, %rd16783, 32;
	mul.wide.u32 	%rd16785, %r3084, %r3091;
	and.b64  	%rd16786, %rd16755, 4294967295;
	add.s64 	%rd16787, %rd16784, %rd16786;
	add.s64 	%rd16788, %rd16787, %rd16785;
	shr.u64 	%rd16789, %rd16788, 32;
	mul.wide.u32 	%rd16790, %r3083, %r3091;
	and.b64  	%rd16791, %rd16760, 4294967295;
	add.s64 	%rd16792, %rd16789, %rd16791;
	add.s64 	%rd16793, %rd16792, %rd16790;
	shr.u64 	%rd16794, %rd16793, 32;
	mul.wide.u32 	%rd16795, %r3082, %r3091;
	and.b64  	%rd16796, %rd16765, 4294967295;
	add.s64 	%rd16797, %rd16794, %rd16796;
	add.s64 	%rd16798, %rd16797, %rd16795;
	shr.u64 	%rd16799, %rd16798, 32;
	mul.wide.u32 	%rd16800, %r3081, %r3091;
	and.b64  	%rd16801, %rd16769, 4294967295;
	add.s64 	%rd16802, %rd16799, %rd16801;
	add.s64 	%rd16803, %rd16802, %rd16800;
	shr.u64 	%rd16804, %rd16803, 32;
	mul.wide.u32 	%rd16805, %r3080, %r3091;
	add.s64 	%rd16806, %rd16804, %rd16770;
	add.s64 	%rd16807, %rd16806, %rd16805;
	shr.u64 	%rd16808, %rd16807, 32;
	mul.wide.u32 	%rd16809, %r3087, %r3090;
	and.b64  	%rd16810, %rd16778, 4294967295;
	add.s64 	%rd16811, %rd16809, %rd16810;
	shr.u64 	%rd16812, %rd16811, 32;
	mul.wide.u32 	%rd16813, %r3086, %r3090;
	and.b64  	%rd16814, %rd16783, 4294967295;
	add.s64 	%rd16815, %rd16812, %rd16814;
	add.s64 	%rd16816, %rd16815, %rd16813;
	shr.u64 	%rd16817, %rd16816, 32;
	mul.wide.u32 	%rd16818, %r3085, %r3090;
	and.b64  	%rd16819, %rd16788, 4294967295;
	add.s64 	%rd16820, %rd16817, %rd16819;
	add.s64 	%rd16821, %rd16820, %rd16818;
	shr.u64 	%rd16822, %rd16821, 32;
	mul.wide.u32 	%rd16823, %r3084, %r3090;
	and.b64  	%rd16824, %rd16793, 4294967295;
	add.s64 	%rd16825, %rd16822, %rd16824;
	add.s64 	%rd16826, %rd16825, %rd16823;
	shr.u64 	%rd16827, %rd16826, 32;
	mul.wide.u32 	%rd16828, %r3083, %r3090;
	and.b64  	%rd16829, %rd16798, 4294967295;
	add.s64 	%rd16830, %rd16827, %rd16829;
	add.s64 	%rd16831, %rd16830, %rd16828;
	shr.u64 	%rd16832, %rd16831, 32;
	mul.wide.u32 	%rd16833, %r3082, %r3090;
	and.b64  	%rd16834, %rd16803, 4294967295;
	add.s64 	%rd16835, %rd16832, %rd16834;
	add.s64 	%rd16836, %rd16835, %rd16833;
	shr.u64 	%rd16837, %rd16836, 32;
	mul.wide.u32 	%rd16838, %r3081, %r3090;
	and.b64  	%rd16839, %rd16807, 4294967295;
	add.s64 	%rd16840, %rd16837, %rd16839;
	add.s64 	%rd16841, %rd16840, %rd16838;
	shr.u64 	%rd16842, %rd16841, 32;
	mul.wide.u32 	%rd16843, %r3080, %r3090;
	add.s64 	%rd16844, %rd16842, %rd16808;
	add.s64 	%rd16845, %rd16844, %rd16843;
	shr.u64 	%rd16846, %rd16845, 32;
	mul.wide.u32 	%rd16847, %r3087, %r3089;
	and.b64  	%rd16848, %rd16816, 4294967295;
	add.s64 	%rd16849, %rd16847, %rd16848;
	shr.u64 	%rd16850, %rd16849, 32;
	mul.wide.u32 	%rd16851, %r3086, %r3089;
	and.b64  	%rd16852, %rd16821, 4294967295;
	add.s64 	%rd16853, %rd16850, %rd16852;
	add.s64 	%rd16854, %rd16853, %rd16851;
	shr.u64 	%rd16855, %rd16854, 32;
	mul.wide.u32 	%rd16856, %r3085, %r3089;
	and.b64  	%rd16857, %rd16826, 4294967295;
	add.s64 	%rd16858, %rd16855, %rd16857;
	add.s64 	%rd16859, %rd16858, %rd16856;
	shr.u64 	%rd16860, %rd16859, 32;
	mul.wide.u32 	%rd16861, %r3084, %r3089;
	and.b64  	%rd16862, %rd16831, 4294967295;
	add.s64 	%rd16863, %rd16860, %rd16862;
	add.s64 	%rd16864, %rd16863, %rd16861;
	shr.u64 	%rd16865, %rd16864, 32;
	mul.wide.u32 	%rd16866, %r3083, %r3089;
	and.b64  	%rd16867, %rd16836, 4294967295;
	add.s64 	%rd16868, %rd16865, %rd16867;
	add.s64 	%rd16869, %rd16868, %rd16866;
	shr.u64 	%rd16870, %rd16869, 32;
	mul.wide.u32 	%rd16871, %r3082, %r3089;
	and.b64  	%rd16872, %rd16841, 4294967295;
	add.s64 	%rd16873, %rd16870, %rd16872;
	add.s64 	%rd16874, %rd16873, %rd16871;
	shr.u64 	%rd16875, %rd16874, 32;
	mul.wide.u32 	%rd16876, %r3081, %r3089;
	and.b64  	%rd16877, %rd16845, 4294967295;
	add.s64 	%rd16878, %rd16875, %rd16877;
	add.s64 	%rd16879, %rd16878, %rd16876;
	shr.u64 	%rd16880, %rd16879, 32;
	mul.wide.u32 	%rd16881, %r3080, %r3089;
	add.s64 	%rd16882, %rd16880, %rd16846;
	add.s64 	%rd16883, %rd16882, %rd16881;
	shr.u64 	%rd16884, %rd16883, 32;
	mul.wide.u32 	%rd16885, %r3087, %r3088;
	and.b64  	%rd16886, %rd16854, 4294967295;
	add.s64 	%rd16887, %rd16885, %rd16886;
	shr.u64 	%rd16888, %rd16887, 32;
	mul.wide.u32 	%rd16889, %r3086, %r3088;
	and.b64  	%rd16890, %rd16859, 4294967295;
	add.s64 	%rd16891, %rd16888, %rd16890;
	add.s64 	%rd16892, %rd16891, %rd16889;
	shr.u64 	%rd16893, %rd16892, 32;
	mul.wide.u32 	%rd16894, %r3085, %r3088;
	and.b64  	%rd16895, %rd16864, 4294967295;
	add.s64 	%rd16896, %rd16893, %rd16895;
	add.s64 	%rd16897, %rd16896, %rd16894;
	shr.u64 	%rd16898, %rd16897, 32;
	mul.wide.u32 	%rd16899, %r3084, %r3088;
	and.b64  	%rd16900, %rd16869, 4294967295;
	add.s64 	%rd16901, %rd16898, %rd16900;
	add.s64 	%rd16902, %rd16901, %rd16899;
	shr.u64 	%rd16903, %rd16902, 32;
	mul.wide.u32 	%rd16904, %r3083, %r3088;
	and.b64  	%rd16905, %rd16874, 4294967295;
	add.s64 	%rd16906, %rd16903, %rd16905;
	add.s64 	%rd16907, %rd16906, %rd16904;
	shr.u64 	%rd16908, %rd16907, 32;
	mul.wide.u32 	%rd16909, %r3082, %r3088;
	and.b64  	%rd16910, %rd16879, 4294967295;
	add.s64 	%rd16911, %rd16908, %rd16910;
	add.s64 	%rd16912, %rd16911, %rd16909;
	shr.u64 	%rd16913, %rd16912, 32;
	mul.wide.u32 	%rd16914, %r3081, %r3088;
	and.b64  	%rd16915, %rd16883, 4294967295;
	add.s64 	%rd16916, %rd16913, %rd16915;
	add.s64 	%rd16917, %rd16916, %rd16914;
	shr.u64 	%rd16918, %rd16917, 32;
	mul.wide.u32 	%rd16919, %r3080, %r3088;
	add.s64 	%rd16920, %rd16918, %rd16884;
	add.s64 	%rd16921, %rd16920, %rd16919;
	{ .reg .b32 tmp; mov.b64 {tmp, %r2416}, %rd16921; }
	mul.lo.s32 	%r2417, %r2207, %r2415;
	cvt.u64.u32 	%rd16922, %r2417;
	and.b64  	%rd16923, %rd16634, 4294967295;
	mad.lo.s64 	%rd16924, %rd524, %rd16922, %rd16923;
	shr.u64 	%rd16925, %rd16924, 32;
	and.b64  	%rd16926, %rd16659, 4294967295;
	add.s64 	%rd16927, %rd16925, %rd16926;
	mad.lo.s64 	%rd16928, %rd525, %rd16922, %rd16927;
	cvt.u32.u64 	%r2418, %rd16928;
	shr.u64 	%rd16929, %rd16928, 32;
	and.b64  	%rd16930, %rd16697, 4294967295;
	add.s64 	%rd16931, %rd16929, %rd16930;
	mad.lo.s64 	%rd16932, %rd526, %rd16922, %rd16931;
	shr.u64 	%rd16933, %rd16932, 32;
	and.b64  	%rd16934, %rd16735, 4294967295;
	add.s64 	%rd16935, %rd16933, %rd16934;
	mad.lo.s64 	%rd16936, %rd527, %rd16922, %rd16935;
	shr.u64 	%rd16937, %rd16936, 32;
	and.b64  	%rd16938, %rd16773, 4294967295;
	add.s64 	%rd16939, %rd16937, %rd16938;
	mad.lo.s64 	%rd16940, %rd528, %rd16922, %rd16939;
	shr.u64 	%rd16941, %rd16940, 32;
	and.b64  	%rd16942, %rd16811, 4294967295;
	add.s64 	%rd16943, %rd16941, %rd16942;
	mad.lo.s64 	%rd16944, %rd529, %rd16922, %rd16943;
	shr.u64 	%rd16945, %rd16944, 32;
	and.b64  	%rd16946, %rd16849, 4294967295;
	add.s64 	%rd16947, %rd16945, %rd16946;
	mad.lo.s64 	%rd16948, %rd530, %rd16922, %rd16947;
	shr.u64 	%rd16949, %rd16948, 32;
	and.b64  	%rd16950, %rd16887, 4294967295;
	add.s64 	%rd16951, %rd16949, %rd16950;
	mad.lo.s64 	%rd16952, %rd443, %rd16922, %rd16951;
	shr.u64 	%rd16953, %rd16952, 32;
	and.b64  	%rd16954, %rd16892, 4294967295;
	add.s64 	%rd16955, %rd16953, %rd16954;
	shr.u64 	%rd16956, %rd16955, 32;
	and.b64  	%rd16957, %rd16897, 4294967295;
	add.s64 	%rd16958, %rd16956, %rd16957;
	shr.u64 	%rd16959, %rd16958, 32;
	and.b64  	%rd16960, %rd16902, 4294967295;
	add.s64 	%rd16961, %rd16959, %rd16960;
	shr.u64 	%rd16962, %rd16961, 32;
	and.b64  	%rd16963, %rd16907, 4294967295;
	add.s64 	%rd16964, %rd16962, %rd16963;
	shr.u64 	%rd16965, %rd16964, 32;
	and.b64  	%rd16966, %rd16912, 4294967295;
	add.s64 	%rd16967, %rd16965, %rd16966;
	shr.u64 	%rd16968, %rd16967, 32;
	and.b64  	%rd16969, %rd16917, 4294967295;
	add.s64 	%rd16970, %rd16968, %rd16969;
	shr.u64 	%rd16971, %rd16970, 32;
	and.b64  	%rd16972, %rd16921, 4294967295;
	add.s64 	%rd16973, %rd16971, %rd16972;
	{ .reg .b32 tmp; mov.b64 {tmp, %r2419}, %rd16973; }
	add.s32 	%r2420, %r2416, %r2419;
	mul.lo.s32 	%r2421, %r2207, %r2418;
	cvt.u64.u32 	%rd16974, %r2421;
	and.b64  	%rd16975, %rd16928, 4294967295;
	mad.lo.s64 	%rd16976, %rd524, %rd16974, %rd16975;
	shr.u64 	%rd16977, %rd16976, 32;
	and.b64  	%rd16978, %rd16932, 4294967295;
	add.s64 	%rd16979, %rd16977, %rd16978;
	mad.lo.s64 	%rd16980, %rd525, %rd16974, %rd16979;
	cvt.u32.u64 	%r2422, %rd16980;
	shr.u64 	%rd16981, %rd16980, 32;
	and.b64  	%rd16982, %rd16936, 4294967295;
	add.s64 	%rd16983, %rd16981, %rd16982;
	mad.lo.s64 	%rd16984, %rd526, %rd16974, %rd16983;
	shr.u64 	%rd16985, %rd16984, 32;
	and.b64  	%rd16986, %rd16940, 4294967295;
	add.s64 	%rd16987, %rd16985, %rd16986;
	mad.lo.s64 	%rd16988, %rd527, %rd16974, %rd16987;
	shr.u64 	%rd16989, %rd16988, 32;
	and.b64  	%rd16990, %rd16944, 4294967295;
	add.s64 	%rd16991, %rd16989, %rd16990;
	mad.lo.s64 	%rd16992, %rd528, %rd16974, %rd16991;
	shr.u64 	%rd16993, %rd16992, 32;
	and.b64  	%rd16994, %rd16948, 4294967295;
	add.s64 	%rd16995, %rd16993, %rd16994;
	mad.lo.s64 	%rd16996, %rd529, %rd16974, %rd16995;
	shr.u64 	%rd16997, %rd16996, 32;
	and.b64  	%rd16998, %rd16952, 4294967295;
	add.s64 	%rd16999, %rd16997, %rd16998;
	mad.lo.s64 	%rd17000, %rd530, %rd16974, %rd16999;
	shr.u64 	%rd17001, %rd17000, 32;
	and.b64  	%rd17002, %rd16955, 4294967295;
	add.s64 	%rd17003, %rd17001, %rd17002;
	mad.lo.s64 	%rd17004, %rd443, %rd16974, %rd17003;
	shr.u64 	%rd17005, %rd17004, 32;
	and.b64  	%rd17006, %rd16958, 4294967295;
	add.s64 	%rd17007, %rd17005, %rd17006;
	shr.u64 	%rd17008, %rd17007, 32;
	and.b64  	%rd17009, %rd16961, 4294967295;
	add.s64 	%rd17010, %rd17008, %rd17009;
	shr.u64 	%rd17011, %rd17010, 32;
	and.b64  	%rd17012, %rd16964, 4294967295;
	add.s64 	%rd17013, %rd17011, %rd17012;
	shr.u64 	%rd17014, %rd17013, 32;
	and.b64  	%rd17015, %rd16967, 4294967295;
	add.s64 	%rd17016, %rd17014, %rd17015;
	shr.u64 	%rd17017, %rd17016, 32;
	and.b64  	%rd17018, %rd16970, 4294967295;
	add.s64 	%rd17019, %rd17017, %rd17018;
	shr.u64 	%rd17020, %rd17019, 32;
	and.b64  	%rd17021, %rd16973, 4294967295;
	add.s64 	%rd17022, %rd17020, %rd17021;
	{ .reg .b32 tmp; mov.b64 {tmp, %r2423}, %rd17022; }
	add.s32 	%r2424, %r2420, %r2423;
	mul.lo.s32 	%r2425, %r2207, %r2422;
	cvt.u64.u32 	%rd17023, %r2425;
	and.b64  	%rd17024, %rd16980, 4294967295;
	mad.lo.s64 	%rd17025, %rd524, %rd17023, %rd17024;
	shr.u64 	%rd17026, %rd17025, 32;
	and.b64  	%rd17027, %rd16984, 4294967295;
	add.s64 	%rd17028, %rd17026, %rd17027;
	mad.lo.s64 	%rd17029, %rd525, %rd17023, %rd17028;
	cvt.u32.u64 	%r2426, %rd17029;
	shr.u64 	%rd17030, %rd17029, 32;
	and.b64  	%rd17031, %rd16988, 4294967295;
	add.s64 	%rd17032, %rd17030, %rd17031;
	mad.lo.s64 	%rd17033, %rd526, %rd17023, %rd17032;
	shr.u64 	%rd17034, %rd17033, 32;
	and.b64  	%rd17035, %rd16992, 4294967295;
	add.s64 	%rd17036, %rd17034, %rd17035;
	mad.lo.s64 	%rd17037, %rd527, %rd17023, %rd17036;
	shr.u64 	%rd17038, %rd17037, 32;
	and.b64  	%rd17039, %rd16996, 4294967295;
	add.s64 	%rd17040, %rd17038, %rd17039;
	mad.lo.s64 	%rd17041, %rd528, %rd17023, %rd17040;
	shr.u64 	%rd17042, %rd17041, 32;
	and.b64  	%rd17043, %rd17000, 4294967295;
	add.s64 	%rd17044, %rd17042, %rd17043;
	mad.lo.s64 	%rd17045, %rd529, %rd17023, %rd17044;
	shr.u64 	%rd17046, %rd17045, 32;
	and.b64  	%rd17047, %rd17004, 4294967295;
	add.s64 	%rd17048, %rd17046, %rd17047;
	mad.lo.s64 	%rd17049, %rd530, %rd17023, %rd17048;
	shr.u64 	%rd17050, %rd17049, 32;
	and.b64  	%rd17051, %rd17007, 4294967295;
	add.s64 	%rd17052, %rd17050, %rd17051;
	mad.lo.s64 	%rd17053, %rd443, %rd17023, %rd17052;
	shr.u64 	%rd17054, %rd17053, 32;
	and.b64  	%rd17055, %rd17010, 4294967295;
	add.s64 	%rd17056, %rd17054, %rd17055;
	shr.u64 	%rd17057, %rd17056, 32;
	and.b64  	%rd17058, %rd17013, 4294967295;
	add.s64 	%rd17059, %rd17057, %rd17058;
	shr.u64 	%rd17060, %rd17059, 32;
	and.b64  	%rd17061, %rd17016, 4294967295;
	add.s64 	%rd17062, %rd17060, %rd17061;
	shr.u64 	%rd17063, %rd17062, 32;
	and.b64  	%rd17064, %rd17019, 4294967295;
	add.s64 	%rd17065, %rd17063, %rd17064;
	shr.u64 	%rd17066, %rd17065, 32;
	and.b64  	%rd17067, %rd17022, 4294967295;
	add.s64 	%rd17068, %rd17066, %rd17067;
	{ .reg .b32 tmp; mov.b64 {tmp, %r2427}, %rd17068; }
	add.s32 	%r2428, %r2424, %r2427;
	mul.lo.s32 	%r2429, %r2207, %r2426;
	cvt.u64.u32 	%rd17069, %r2429;
	and.b64  	%rd17070, %rd17029, 4294967295;
	mad.lo.s64 	%rd17071, %rd524, %rd17069, %rd17070;
	shr.u64 	%rd17072, %rd17071, 32;
	and.b64  	%rd17073, %rd17033, 4294967295;
	add.s64 	%rd17074, %rd17072, %rd17073;
	mad.lo.s64 	%rd17075, %rd525, %rd17069, %rd17074;
	cvt.u32.u64 	%r2430, %rd17075;
	shr.u64 	%rd17076, %rd17075, 32;
	and.b64  	%rd17077, %rd17037, 4294967295;
	add.s64 	%rd17078, %rd17076, %rd17077;
	mad.lo.s64 	%rd17079, %rd526, %rd17069, %rd17078;
	shr.u64 	%rd17080, %rd17079, 32;
	and.b64  	%rd17081, %rd17041, 4294967295;
	add.s64 	%rd17082, %rd17080, %rd17081;
	mad.lo.s64 	%rd17083, %rd527, %rd17069, %rd17082;
	shr.u64 	%rd17084, %rd17083, 32;
	and.b64  	%rd17085, %rd17045, 4294967295;
	add.s64 	%rd17086, %rd17084, %rd17085;
	mad.lo.s64 	%rd17087, %rd528, %rd17069, %rd17086;
	shr.u64 	%rd17088, %rd17087, 32;
	and.b64  	%rd17089, %rd17049, 4294967295;
	add.s64 	%rd17090, %rd17088, %rd17089;
	mad.lo.s64 	%rd17091, %rd529, %rd17069, %rd17090;
	shr.u64 	%rd17092, %rd17091, 32;
	and.b64  	%rd17093, %rd17053, 4294967295;
	add.s64 	%rd17094, %rd17092, %rd17093;
	mad.lo.s64 	%rd17095, %rd530, %rd17069, %rd17094;
	shr.u64 	%rd17096, %rd17095, 32;
	and.b64  	%rd17097, %rd17056, 4294967295;
	add.s64 	%rd17098, %rd17096, %rd17097;
	mad.lo.s64 	%rd17099, %rd443, %rd17069, %rd17098;
	shr.u64 	%rd17100, %rd17099, 32;
	and.b64  	%rd17101, %rd17059, 4294967295;
	add.s64 	%rd17102, %rd17100, %rd17101;
	shr.u64 	%rd17103, %rd17102, 32;
	and.b64  	%rd17104, %rd17062, 4294967295;
	add.s64 	%rd17105, %rd17103, %rd17104;
	shr.u64 	%rd17106, %rd17105, 32;
	and.b64  	%rd17107, %rd17065, 4294967295;
	add.s64 	%rd17108, %rd17106, %rd17107;
	shr.u64 	%rd17109, %rd17108, 32;
	and.b64  	%rd17110, %rd17068, 4294967295;
	add.s64 	%rd17111, %rd17109, %rd17110;
	{ .reg .b32 tmp; mov.b64 {tmp, %r2431}, %rd17111; }
	add.s32 	%r2432, %r2428, %r2431;
	mul.lo.s32 	%r2433, %r2207, %r2430;
	cvt.u64.u32 	%rd17112, %r2433;
	and.b64  	%rd17113, %rd17075, 4294967295;
	mad.lo.s64 	%rd17114, %rd524, %rd17112, %rd17113;
	shr.u64 	%rd17115, %rd17114, 32;
	and.b64  	%rd17116, %rd17079, 4294967295;
	add.s64 	%rd17117, %rd17115, %rd17116;
	mad.lo.s64 	%rd17118, %rd525, %rd17112, %rd17117;
	cvt.u32.u64 	%r2434, %rd17118;
	shr.u64 	%rd17119, %rd17118, 32;
	and.b64  	%rd17120, %rd17083, 4294967295;
	add.s64 	%rd17121, %rd17119, %rd17120;
	mad.lo.s64 	%rd17122, %rd526, %rd17112, %rd17121;
	shr.u64 	%rd17123, %rd17122, 32;
	and.b64  	%rd17124, %rd17087, 4294967295;
	add.s64 	%rd17125, %rd17123, %rd17124;
	mad.lo.s64 	%rd17126, %rd527, %rd17112, %rd17125;
	shr.u64 	%rd17127, %rd17126, 32;
	and.b64  	%rd17128, %rd17091, 4294967295;
	add.s64 	%rd17129, %rd17127, %rd17128;
	mad.lo.s64 	%rd17130, %rd528, %rd17112, %rd17129;
	shr.u64 	%rd17131, %rd17130, 32;
	and.b64  	%rd17132, %rd17095, 4294967295;
	add.s64 	%rd17133, %rd17131, %rd17132;
	mad.lo.s64 	%rd17134, %rd529, %rd17112, %rd17133;
	shr.u64 	%rd17135, %rd17134, 32;
	and.b64  	%rd17136, %rd17099, 4294967295;
	add.s64 	%rd17137, %rd17135, %rd17136;
	mad.lo.s64 	%rd17138, %rd530, %rd17112, %rd17137;
	shr.u64 	%rd17139, %rd17138, 32;
	and.b64  	%rd17140, %rd17102, 4294967295;
	add.s64 	%rd17141, %rd17139, %rd17140;
	mad.lo.s64 	%rd17142, %rd443, %rd17112, %rd17141;
	shr.u64 	%rd17143, %rd17142, 32;
	and.b64  	%rd17144, %rd17105, 4294967295;
	add.s64 	%rd17145, %rd17143, %rd17144;
	shr.u64 	%rd17146, %rd17145, 32;
	and.b64  	%rd17147, %rd17108, 4294967295;
	add.s64 	%rd17148, %rd17146, %rd17147;
	shr.u64 	%rd17149, %rd17148, 32;
	and.b64  	%rd17150, %rd17111, 4294967295;
	add.s64 	%rd17151, %rd17149, %rd17150;
	{ .reg .b32 tmp; mov.b64 {tmp, %r2435}, %rd17151; }
	add.s32 	%r2436, %r2432, %r2435;
	mul.lo.s32 	%r2437, %r2207, %r2434;
	cvt.u64.u32 	%rd17152, %r2437;
	and.b64  	%rd17153, %rd17118, 4294967295;
	mad.lo.s64 	%rd17154, %rd524, %rd17152, %rd17153;
	shr.u64 	%rd17155, %rd17154, 32;
	and.b64  	%rd17156, %rd17122, 4294967295;
	add.s64 	%rd17157, %rd17155, %rd17156;
	mad.lo.s64 	%rd17158, %rd525, %rd17152, %rd17157;
	cvt.u32.u64 	%r2438, %rd17158;
	shr.u64 	%rd17159, %rd17158, 32;
	and.b64  	%rd17160, %rd17126, 4294967295;
	add.s64 	%rd17161, %rd17159, %rd17160;
	mad.lo.s64 	%rd17162, %rd526, %rd17152, %rd17161;
	shr.u64 	%rd17163, %rd17162, 32;
	and.b64  	%rd17164, %rd17130, 4294967295;
	add.s64 	%rd17165, %rd17163, %rd17164;
	mad.lo.s64 	%rd17166, %rd527, %rd17152, %rd17165;
	shr.u64 	%rd17167, %rd17166, 32;
	and.b64  	%rd17168, %rd17134, 4294967295;
	add.s64 	%rd17169, %rd17167, %rd17168;
	mad.lo.s64 	%rd17170, %rd528, %rd17152, %rd17169;
	shr.u64 	%rd17171, %rd17170, 32;
	and.b64  	%rd17172, %rd17138, 4294967295;
	add.s64 	%rd17173, %rd17171, %rd17172;
	mad.lo.s64 	%rd17174, %rd529, %rd17152, %rd17173;
	shr.u64 	%rd17175, %rd17174, 32;
	and.b64  	%rd17176, %rd17142, 4294967295;
	add.s64 	%rd17177, %rd17175, %rd17176;
	mad.lo.s64 	%rd17178, %rd530, %rd17152, %rd17177;
	shr.u64 	%rd17179, %rd17178, 32;
	and.b64  	%rd17180, %rd17145, 4294967295;
	add.s64 	%rd17181, %rd17179, %rd17180;
	mad.lo.s64 	%rd17182, %rd443, %rd17152, %rd17181;
	shr.u64 	%rd17183, %rd17182, 32;
	and.b64  	%rd17184, %rd17148, 4294967295;
	add.s64 	%rd17185, %rd17183, %rd17184;
	shr.u64 	%rd17186, %rd17185, 32;
	and.b64  	%rd17187, %rd17151, 4294967295;
	add.s64 	%rd17188, %rd17186, %rd17187;
	{ .reg .b32 tmp; mov.b64 {tmp, %r2439}, %rd17188; }
	add.s32 	%r2440, %r2436, %r2439;
	mul.lo.s32 	%r2441, %r2207, %r2438;
	cvt.u64.u32 	%rd17189, %r2441;
	and.b64  	%rd17190, %rd17158, 4294967295;
	mad.lo.s64 	%rd17191, %rd524, %rd17189, %rd17190;
	shr.u64 	%rd17192, %rd17191, 32;
	and.b64  	%rd17193, %rd17162, 4294967295;
	add.s64 	%rd17194, %rd17192, %rd17193;
	mad.lo.s64 	%rd17195, %rd525, %rd17189, %rd17194;
	cvt.u32.u64 	%r2442, %rd17195;
	shr.u64 	%rd17196, %rd17195, 32;
	and.b64  	%rd17197, %rd17166, 4294967295;
	add.s64 	%rd17198, %rd17196, %rd17197;
	mad.lo.s64 	%rd17199, %rd526, %rd17189, %rd17198;
	shr.u64 	%rd17200, %rd17199, 32;
	and.b64  	%rd17201, %rd17170, 4294967295;
	add.s64 	%rd17202, %rd17200, %rd17201;
	mad.lo.s64 	%rd17203, %rd527, %rd17189, %rd17202;
	shr.u64 	%rd17204, %rd17203, 32;
	and.b64  	%rd17205, %rd17174, 4294967295;
	add.s64 	%rd17206, %rd17204, %rd17205;
	mad.lo.s64 	%rd17207, %rd528, %rd17189, %rd17206;
	shr.u64 	%rd17208, %rd17207, 32;
	and.b64  	%rd17209, %rd17178, 4294967295;
	add.s64 	%rd17210, %rd17208, %rd17209;
	mad.lo.s64 	%rd17211, %rd529, %rd17189, %rd17210;
	shr.u64 	%rd17212, %rd17211, 32;
	and.b64  	%rd17213, %rd17182, 4294967295;
	add.s64 	%rd17214, %rd17212, %rd17213;
	mad.lo.s64 	%rd17215, %rd530, %rd17189, %rd17214;
	shr.u64 	%rd17216, %rd17215, 32;
	and.b64  	%rd17217, %rd17185, 4294967295;
	add.s64 	%rd17218, %rd17216, %rd17217;
	mad.lo.s64 	%rd17219, %rd443, %rd17189, %rd17218;
	shr.u64 	%rd17220, %rd17219, 32;
	and.b64  	%rd17221, %rd17188, 4294967295;
	add.s64 	%rd17222, %rd17220, %rd17221;
	{ .reg .b32 tmp; mov.b64 {tmp, %r2443}, %rd17222; }
	add.s32 	%r2444, %r2440, %r2443;
	mul.lo.s32 	%r2445, %r2207, %r2442;
	cvt.u64.u32 	%rd17223, %r2445;
	and.b64  	%rd17224, %rd17195, 4294967295;
	mad.lo.s64 	%rd17225, %rd524, %rd17223, %rd17224;
	shr.u64 	%rd17226, %rd17225, 32;
	and.b64  	%rd17227, %rd17199, 4294967295;
	add.s64 	%rd17228, %rd17226, %rd17227;
	mad.lo.s64 	%rd653, %rd525, %rd17223, %rd17228;
	cvt.u32.u64 	%r3166, %rd653;
	shr.u64 	%rd17229, %rd653, 32;
	and.b64  	%rd17230, %rd17203, 4294967295;
	add.s64 	%rd17231, %rd17229, %rd17230;
	mad.lo.s64 	%rd20548, %rd526, %rd17223, %rd17231;
	cvt.u32.u64 	%r335, %rd20548;
	shr.u64 	%rd17232, %rd20548, 32;
	and.b64  	%rd17233, %rd17207, 4294967295;
	add.s64 	%rd17234, %rd17232, %rd17233;
	mad.lo.s64 	%rd20547, %rd527, %rd17223, %rd17234;
	cvt.u32.u64 	%r336, %rd20547;
	shr.u64 	%rd17235, %rd20547, 32;
	and.b64  	%rd17236, %rd17211, 4294967295;
	add.s64 	%rd17237, %rd17235, %rd17236;
	mad.lo.s64 	%rd20546, %rd528, %rd17223, %rd17237;
	cvt.u32.u64 	%r337, %rd20546;
	shr.u64 	%rd17238, %rd20546, 32;
	and.b64  	%rd17239, %rd17215, 4294967295;
	add.s64 	%rd17240, %rd17238, %rd17239;
	mad.lo.s64 	%rd20545, %rd529, %rd17223, %rd17240;
	cvt.u32.u64 	%r338, %rd20545;
	shr.u64 	%rd17241, %rd20545, 32;
	and.b64  	%rd17242, %rd17219, 4294967295;
	add.s64 	%rd17243, %rd17241, %rd17242;
	mad.lo.s64 	%rd20544, %rd530, %rd17223, %rd17243;
	cvt.u32.u64 	%r339, %rd20544;
	shr.u64 	%rd17244, %rd20544, 32;
	and.b64  	%rd17245, %rd17222, 4294967295;
	add.s64 	%rd17246, %rd17244, %rd17245;
	mad.lo.s64 	%rd20543, %rd443, %rd17223, %rd17246;
	cvt.u32.u64 	%r340, %rd20543;
	{ .reg .b32 tmp; mov.b64 {tmp, %r2446}, %rd20543; }
	add.s32 	%r3165, %r2444, %r2446;
	setp.gt.u32 	%p609, %r3165, %r2359;
	@%p609 bra 	$L__BB2_362;
	setp.lt.u32 	%p610, %r3165, %r2359;
	@%p610 bra 	$L__BB2_363;
	cvt.u32.u64 	%r2448, %rd530;
	setp.lt.u32 	%p611, %r2448, %r340;
	@%p611 bra 	$L__BB2_362;
	setp.gt.u32 	%p612, %r2448, %r340;
	@%p612 bra 	$L__BB2_363;
	cvt.u32.u64 	%r2450, %rd529;
	setp.lt.u32 	%p613, %r2450, %r339;
	@%p613 bra 	$L__BB2_362;
	setp.gt.u32 	%p614, %r2450, %r339;
	@%p614 bra 	$L__BB2_363;
	cvt.u32.u64 	%r2452, %rd528;
	setp.lt.u32 	%p615, %r2452, %r338;
	@%p615 bra 	$L__BB2_362;
	setp.gt.u32 	%p616, %r2452, %r338;
	@%p616 bra 	$L__BB2_363;
	cvt.u32.u64 	%r2454, %rd527;
	setp.lt.u32 	%p617, %r2454, %r337;
	@%p617 bra 	$L__BB2_362;
	setp.gt.u32 	%p618, %r2454, %r337;
	@%p618 bra 	$L__BB2_363;
	cvt.u32.u64 	%r2456, %rd526;
	setp.lt.u32 	%p619, %r2456, %r336;
	@%p619 bra 	$L__BB2_362;
	setp.gt.u32 	%p620, %r2456, %r336;
	@%p620 bra 	$L__BB2_363;
	cvt.u32.u64 	%r2458, %rd525;
	setp.lt.u32 	%p621, %r2458, %r335;
	@%p621 bra 	$L__BB2_362;
	cvt.u32.u64 	%r2459, %rd524;
	setp.gt.u32 	%p622, %r2458, %r335;
	setp.gt.u32 	%p623, %r2459, %r3166;
	or.pred  	%p624, %p622, %p623;
	@%p624 bra 	$L__BB2_363;
$L__BB2_362:
	and.b64  	%rd17248, %rd653, 4294967295;
	sub.s64 	%rd17249, %rd17248, %rd524;
	shr.u64 	%rd17250, %rd17249, 63;
	cvt.u32.u64 	%r3166, %rd17249;
	and.b64  	%rd17251, %rd20548, 4294967295;
	add.s64 	%rd17252, %rd17250, %rd525;
	sub.s64 	%rd20548, %rd17251, %rd17252;
	shr.u64 	%rd17253, %rd20548, 63;
	and.b64  	%rd17254, %rd20547, 4294967295;
	add.s64 	%rd17255, %rd17253, %rd526;
	sub.s64 	%rd20547, %rd17254, %rd17255;
	shr.u64 	%rd17256, %rd20547, 63;
	and.b64  	%rd17257, %rd20546, 4294967295;
	add.s64 	%rd17258, %rd17256, %rd527;
	sub.s64 	%rd20546, %rd17257, %rd17258;
	shr.u64 	%rd17259, %rd20546, 63;
	and.b64  	%rd17260, %rd20545, 4294967295;
	add.s64 	%rd17261, %rd17259, %rd528;
	sub.s64 	%rd20545, %rd17260, %rd17261;
	shr.u64 	%rd17262, %rd20545, 63;
	and.b64  	%rd17263, %rd20544, 4294967295;
	add.s64 	%rd17264, %rd17262, %rd529;
	sub.s64 	%rd20544, %rd17263, %rd17264;
	shr.u64 	%rd17265, %rd20544, 63;
	and.b64  	%rd17266, %rd20543, 4294967295;
	add.s64 	%rd17267, %rd17265, %rd530;
	sub.s64 	%rd20543, %rd17266, %rd17267;
	shr.u64 	%rd17268, %rd20543, 63;
	cvt.u32.u64 	%r2462, %rd17268;
	add.s32 	%r2463, %r2359, %r2462;
	sub.s32 	%r3165, %r3165, %r2463;
$L__BB2_363:
	shl.b32 	%r3201, %r3166, 1;
	shr.u32 	%r2465, %r3166, 31;
	cvt.u64.u32 	%rd17269, %r2465;
	shl.b64 	%rd17270, %rd20548, 1;
	and.b64  	%rd17271, %rd17270, 8589934590;
	or.b64  	%rd672, %rd17271, %rd17269;
	cvt.u32.u64 	%r3200, %rd672;
	shr.u64 	%rd17272, %rd17271, 32;
	shl.b64 	%rd17273, %rd20547, 1;
	and.b64  	%rd17274, %rd17273, 8589934590;
	or.b64  	%rd673, %rd17272, %rd17274;
	cvt.u32.u64 	%r3199, %rd673;
	shr.u64 	%rd17275, %rd17274, 32;
	shl.b64 	%rd17276, %rd20546, 1;
	and.b64  	%rd17277, %rd17276, 8589934590;
	or.b64  	%rd674, %rd17275, %rd17277;
	cvt.u32.u64 	%r3198, %rd674;
	shr.u64 	%rd17278, %rd17277, 32;
	shl.b64 	%rd17279, %rd20545, 1;
	and.b64  	%rd17280, %rd17279, 8589934590;
	or.b64  	%rd675, %rd17278, %rd17280;
	cvt.u32.u64 	%r3197, %rd675;
	shr.u64 	%rd17281, %rd17280, 32;
	shl.b64 	%rd17282, %rd20544, 1;
	and.b64  	%rd17283, %rd17282, 8589934590;
	or.b64  	%rd676, %rd17281, %rd17283;
	cvt.u32.u64 	%r3196, %rd676;
	shr.u64 	%rd17284, %rd17283, 32;
	shl.b64 	%rd17285, %rd20543, 1;
	and.b64  	%rd17286, %rd17285, 8589934590;
	or.b64  	%rd677, %rd17284, %rd17286;
	cvt.u32.u64 	%r3195, %rd677;
	shr.u64 	%rd17287, %rd17286, 32;
	mul.wide.u32 	%rd17288, %r3165, 2;
	add.s64 	%rd678, %rd17287, %rd17288;
	cvt.u32.u64 	%r3194, %rd678;
	setp.gt.u64 	%p625, %rd678, 4294967295;
	setp.lt.u32 	%p626, %r2359, %r3194;
	or.pred  	%p627, %p625, %p626;
	@%p627 bra 	$L__BB2_377;
	setp.gt.u32 	%p628, %r2359, %r3194;
	mov.b32 	%r3193, 0;
	@%p628 bra 	$L__BB2_572;
	cvt.u32.u64 	%r2468, %rd530;
	setp.lt.u32 	%p629, %r2468, %r3195;
	@%p629 bra 	$L__BB2_377;
	setp.gt.u32 	%p630, %r2468, %r3195;
	@%p630 bra 	$L__BB2_572;
	cvt.u32.u64 	%r2471, %rd529;
	setp.lt.u32 	%p631, %r2471, %r3196;
	@%p631 bra 	$L__BB2_377;
	setp.gt.u32 	%p632, %r2471, %r3196;
	@%p632 bra 	$L__BB2_572;
	cvt.u32.u64 	%r2474, %rd528;
	setp.lt.u32 	%p633, %r2474, %r3197;
	@%p633 bra 	$L__BB2_377;
	setp.gt.u32 	%p634, %r2474, %r3197;
	@%p634 bra 	$L__BB2_572;
	cvt.u32.u64 	%r2477, %rd527;
	setp.lt.u32 	%p635, %r2477, %r3198;
	@%p635 bra 	$L__BB2_377;
	setp.gt.u32 	%p636, %r2477, %r3198;
	@%p636 bra 	$L__BB2_572;
	cvt.u32.u64 	%r2480, %rd526;
	setp.lt.u32 	%p637, %r2480, %r3199;
	@%p637 bra 	$L__BB2_377;
	setp.gt.u32 	%p638, %r2480, %r3199;
	@%p638 bra 	$L__BB2_572;
	cvt.u32.u64 	%r2483, %rd525;
	setp.lt.u32 	%p639, %r2483, %r3200;
	@%p639 bra 	$L__BB2_377;
	cvt.u32.u64 	%r2485, %rd524;
	setp.gt.u32 	%p640, %r2483, %r3200;
	setp.lt.u32 	%p641, %r3201, %r2485;
	or.pred  	%p642, %p640, %p641;
	@%p642 bra 	$L__BB2_572;
$L__BB2_377:
	cvt.u64.u32 	%rd17290, %r3201;
	sub.s64 	%rd17291, %rd17290, %rd524;
	shr.u64 	%rd17292, %rd17291, 63;
	cvt.u32.u64 	%r3201, %rd17291;
	and.b64  	%rd17293, %rd672, 4294967295;
	add.s64 	%rd17294, %rd17292, %rd525;
	sub.s64 	%rd17295, %rd17293, %rd17294;
	shr.u64 	%rd17296, %rd17295, 63;
	cvt.u32.u64 	%r3200, %rd17295;
	and.b64  	%rd17297, %rd673, 4294967295;
	add.s64 	%rd17298, %rd17296, %rd526;
	sub.s64 	%rd17299, %rd17297, %rd17298;
	shr.u64 	%rd17300, %rd17299, 63;
	cvt.u32.u64 	%r3199, %rd17299;
	and.b64  	%rd17301, %rd674, 4294967295;
	add.s64 	%rd17302, %rd17300, %rd527;
	sub.s64 	%rd17303, %rd17301, %rd17302;
	shr.u64 	%rd17304, %rd17303, 63;
	cvt.u32.u64 	%r3198, %rd17303;
	and.b64  	%rd17305, %rd675, 4294967295;
	add.s64 	%rd17306, %rd17304, %rd528;
	sub.s64 	%rd17307, %rd17305, %rd17306;
	shr.u64 	%rd17308, %rd17307, 63;
	cvt.u32.u64 	%r3197, %rd17307;
	and.b64  	%rd17309, %rd676, 4294967295;
	add.s64 	%rd17310, %rd17308, %rd529;
	sub.s64 	%rd17311, %rd17309, %rd17310;
	shr.u64 	%rd17312, %rd17311, 63;
	cvt.u32.u64 	%r3196, %rd17311;
	and.b64  	%rd17313, %rd677, 4294967295;
	add.s64 	%rd17314, %rd17312, %rd530;
	sub.s64 	%rd17315, %rd17313, %rd17314;
	shr.u64 	%rd17316, %rd17315, 63;
	cvt.u32.u64 	%r3195, %rd17315;
	cvt.u32.u64 	%r2488, %rd17316;
	add.s32 	%r2490, %r2488, %r2359;
	cvt.u32.u64 	%r2491, %rd678;
	sub.s32 	%r3194, %r2491, %r2490;
	mov.b32 	%r3193, 0;
	bra.uni 	$L__BB2_572;
$L__BB2_378:
	ld.const.u32 	%r1239, [P_CONST+24];
	shr.u64 	%rd6591, %rd686, 31;
	cvt.u32.u64 	%r1240, %rd6588;
	cvt.u32.u64 	%r1241, %rd6591;
	add.s32 	%r1242, %r1241, %r1240;
	setp.lt.u32 	%p151, %r1239, %r1242;
	@%p151 bra 	$L__BB2_390;
	shl.b64 	%rd6593, %rd682, 1;
	shr.u32 	%r1243, %r3138, 31;
	cvt.u64.u32 	%rd6594, %r1243;
	or.b64  	%rd20555, %rd6593, %rd6594;
	shr.u64 	%rd6595, %rd6593, 32;
	shl.b64 	%rd6596, %rd683, 1;
	or.b64  	%rd20554, %rd6595, %rd6596;
	shr.u64 	%rd6597, %rd6596, 32;
	shl.b64 	%rd6598, %rd684, 1;
	or.b64  	%rd20553, %rd6597, %rd6598;
	shr.u64 	%rd6599, %rd6598, 32;
	shl.b64 	%rd6600, %rd685, 1;
	or.b64  	%rd20552, %rd6599, %rd6600;
	shr.u64 	%rd6601, %rd6600, 32;
	shl.b64 	%rd6602, %rd686, 1;
	or.b64  	%rd20551, %rd6601, %rd6602;
	shr.u64 	%rd6603, %rd6602, 32;
	shl.b64 	%rd6604, %rd687, 1;
	or.b64  	%rd20550, %rd6603, %rd6604;
	shr.u64 	%rd6605, %rd6604, 32;
	mul.wide.u32 	%rd6606, %r3137, 2;
	add.s64 	%rd20549, %rd6605, %rd6606;
	ld.const.u32 	%r1244, [P_CONST+24];
	cvt.u32.u64 	%r1245, %rd20550;
	setp.gt.u32 	%p152, %r1244, %r1245;
	@%p152 bra 	$L__BB2_393;
	cvt.u32.u64 	%r1246, %rd680;
	shr.u64 	%rd6607, %rd685, 31;
	cvt.u32.u64 	%r1247, %rd6602;
	cvt.u32.u64 	%r1248, %rd6607;
	add.s32 	%r1249, %r1248, %r1247;
	setp.lt.u32 	%p153, %r1246, %r1249;
	@%p153 bra 	$L__BB2_390;
	shl.b64 	%rd6609, %rd682, 1;
	shr.u32 	%r1250, %r3138, 31;
	cvt.u64.u32 	%rd6610, %r1250;
	or.b64  	%rd20555, %rd6609, %rd6610;
	shr.u64 	%rd6611, %rd6609, 32;
	shl.b64 	%rd6612, %rd683, 1;
	or.b64  	%rd20554, %rd6611, %rd6612;
	shr.u64 	%rd6613, %rd6612, 32;
	shl.b64 	%rd6614, %rd684, 1;
	or.b64  	%rd20553, %rd6613, %rd6614;
	shr.u64 	%rd6615, %rd6614, 32;
	shl.b64 	%rd6616, %rd685, 1;
	or.b64  	%rd20552, %rd6615, %rd6616;
	shr.u64 	%rd6617, %rd6616, 32;
	shl.b64 	%rd6618, %rd686, 1;
	or.b64  	%rd20551, %rd6617, %rd6618;
	shr.u64 	%rd6619, %rd6618, 32;
	shl.b64 	%rd6620, %rd687, 1;
	or.b64  	%rd20550, %rd6619, %rd6620;
	shr.u64 	%rd6621, %rd6620, 32;
	mul.wide.u32 	%rd6622, %r3137, 2;
	add.s64 	%rd20549, %rd6621, %rd6622;
	cvt.u32.u64 	%r1251, %rd680;
	cvt.u32.u64 	%r1252, %rd20551;
	setp.gt.u32 	%p154, %r1251, %r1252;
	@%p154 bra 	$L__BB2_393;
	ld.const.u32 	%r1253, [P_CONST+16];
	cvt.u64.u32 	%rd702, %r1253;
	shr.u64 	%rd6623, %rd684, 31;
	cvt.u32.u64 	%r1254, %rd6616;
	cvt.u32.u64 	%r1255, %rd6623;
	add.s32 	%r1256, %r1255, %r1254;
	setp.lt.u32 	%p155, %r1253, %r1256;
	@%p155 bra 	$L__BB2_390;
	shl.b64 	%rd6625, %rd682, 1;
	shr.u32 	%r1257, %r3138, 31;
	cvt.u64.u32 	%rd6626, %r1257;
	or.b64  	%rd20555, %rd6625, %rd6626;
	shr.u64 	%rd6627, %rd6625, 32;
	shl.b64 	%rd6628, %rd683, 1;
	or.b64  	%rd20554, %rd6627, %rd6628;
	shr.u64 	%rd6629, %rd6628, 32;
	shl.b64 	%rd6630, %rd684, 1;
	or.b64  	%rd20553, %rd6629, %rd6630;
	shr.u64 	%rd6631, %rd6630, 32;
	shl.b64 	%rd6632, %rd685, 1;
	or.b64  	%rd20552, %rd6631, %rd6632;
	shr.u64 	%rd6633, %rd6632, 32;
	shl.b64 	%rd6634, %rd686, 1;
	or.b64  	%rd20551, %rd6633, %rd6634;
	shr.u64 	%rd6635, %rd6634, 32;
	shl.b64 	%rd6636, %rd687, 1;
	or.b64  	%rd20550, %rd6635, %rd6636;
	shr.u64 	%rd6637, %rd6636, 32;
	mul.wide.u32 	%rd6638, %r3137, 2;
	add.s64 	%rd20549, %rd6637, %rd6638;
	cvt.u32.u64 	%r1258, %rd702;
	cvt.u32.u64 	%r1259, %rd20552;
	setp.gt.u32 	%p156, %r1258, %r1259;
	@%p156 bra 	$L__BB2_393;
	cvt.u32.u64 	%r1260, %rd679;
	shr.u64 	%rd6639, %rd683, 31;
	cvt.u32.u64 	%r1261, %rd6630;
	cvt.u32.u64 	%r1262, %rd6639;
	add.s32 	%r1263, %r1262, %r1261;
	setp.lt.u32 	%p157, %r1260, %r1263;
	@%p157 bra 	$L__BB2_390;
	shl.b64 	%rd6641, %rd682, 1;
	shr.u32 	%r1264, %r3138, 31;
	cvt.u64.u32 	%rd6642, %r1264;
	or.b64  	%rd20555, %rd6641, %rd6642;
	shr.u64 	%rd6643, %rd6641, 32;
	shl.b64 	%rd6644, %rd683, 1;
	or.b64  	%rd20554, %rd6643, %rd6644;
	shr.u64 	%rd6645, %rd6644, 32;
	shl.b64 	%rd6646, %rd684, 1;
	or.b64  	%rd20553, %rd6645, %rd6646;
	shr.u64 	%rd6647, %rd6646, 32;
	shl.b64 	%rd6648, %rd685, 1;
	or.b64  	%rd20552, %rd6647, %rd6648;
	shr.u64 	%rd6649, %rd6648, 32;
	shl.b64 	%rd6650, %rd686, 1;
	or.b64  	%rd20551, %rd6649, %rd6650;
	shr.u64 	%rd6651, %rd6650, 32;
	shl.b64 	%rd6652, %rd687, 1;
	or.b64  	%rd20550, %rd6651, %rd6652;
	shr.u64 	%rd6653, %rd6652, 32;
	mul.wide.u32 	%rd6654, %r3137, 2;
	add.s64 	%rd20549, %rd6653, %rd6654;
	cvt.u32.u64 	%r1265, %rd679;
	cvt.u32.u64 	%r1266, %rd20553;
	setp.gt.u32 	%p158, %r1265, %r1266;
	@%p158 bra 	$L__BB2_393;
	cvt.u32.u64 	%r1267, %rd681;
	shr.u64 	%rd6655, %rd682, 31;
	cvt.u32.u64 	%r1268, %rd6644;
	cvt.u32.u64 	%r1269, %rd6655;
	add.s32 	%r1270, %r1269, %r1268;
	setp.lt.u32 	%p159, %r1267, %r1270;
	@%p159 bra 	$L__BB2_390;
	shl.b64 	%rd6657, %rd682, 1;
	shr.u32 	%r1271, %r3138, 31;
	cvt.u64.u32 	%rd6658, %r1271;
	or.b64  	%rd20555, %rd6657, %rd6658;
	shr.u64 	%rd6659, %rd6657, 32;
	shl.b64 	%rd6660, %rd683, 1;
	or.b64  	%rd20554, %rd6659, %rd6660;
	shr.u64 	%rd6661, %rd6660, 32;
	shl.b64 	%rd6662, %rd684, 1;
	or.b64  	%rd20553, %rd6661, %rd6662;
	shr.u64 	%rd6663, %rd6662, 32;
	shl.b64 	%rd6664, %rd685, 1;
	or.b64  	%rd20552, %rd6663, %rd6664;
	shr.u64 	%rd6665, %rd6664, 32;
	shl.b64 	%rd6666, %rd686, 1;
	or.b64  	%rd20551, %rd6665, %rd6666;
	shr.u64 	%rd6667, %rd6666, 32;
	shl.b64 	%rd6668, %rd687, 1;
	or.b64  	%rd20550, %rd6667, %rd6668;
	shr.u64 	%rd6669, %rd6668, 32;
	mul.wide.u32 	%rd6670, %r3137, 2;
	add.s64 	%rd20549, %rd6669, %rd6670;
	cvt.u32.u64 	%r1272, %rd681;
	cvt.u32.u64 	%r1273, %rd20554;
	setp.gt.u32 	%p160, %r1272, %r1273;
	@%p160 bra 	$L__BB2_393;
	ld.const.u32 	%r1274, [P_CONST+4];
	cvt.u64.u32 	%rd724, %r1274;
	cvt.u32.u64 	%r1276, %rd6657;
	cvt.u32.u64 	%r1277, %rd6658;
	add.s32 	%r1278, %r1276, %r1277;
	setp.lt.u32 	%p161, %r1274, %r1278;
	@%p161 bra 	$L__BB2_390;
	shl.b64 	%rd6673, %rd682, 1;
	shr.u32 	%r1279, %r3138, 31;
	cvt.u64.u32 	%rd6674, %r1279;
	or.b64  	%rd20555, %rd6673, %rd6674;
	shr.u64 	%rd6675, %rd6673, 32;
	shl.b64 	%rd6676, %rd683, 1;
	or.b64  	%rd20554, %rd6675, %rd6676;
	shr.u64 	%rd6677, %rd6676, 32;
	shl.b64 	%rd6678, %rd684, 1;
	or.b64  	%rd20553, %rd6677, %rd6678;
	shr.u64 	%rd6679, %rd6678, 32;
	shl.b64 	%rd6680, %rd685, 1;
	or.b64  	%rd20552, %rd6679, %rd6680;
	shr.u64 	%rd6681, %rd6680, 32;
	shl.b64 	%rd6682, %rd686, 1;
	or.b64  	%rd20551, %rd6681, %rd6682;
	shr.u64 	%rd6683, %rd6682, 32;
	shl.b64 	%rd6684, %rd687, 1;
	or.b64  	%rd20550, %rd6683, %rd6684;
	shr.u64 	%rd6685, %rd6684, 32;
	mul.wide.u32 	%rd6686, %r3137, 2;
	add.s64 	%rd20549, %rd6685, %rd6686;
	cvt.u32.u64 	%r1280, %rd724;
	ld.const.u32 	%r1281, [P_CONST];
	cvt.u32.u64 	%r1283, %rd20555;
	setp.gt.u32 	%p162, %r1280, %r1283;
	shl.b32 	%r3167, %r3138, 1;
	setp.lt.u32 	%p163, %r3167, %r1281;
	or.pred  	%p164, %p162, %p163;
	@%p164 bra 	$L__BB2_393;
$L__BB2_390:
	shl.b32 	%r1284, %r3138, 1;
	cvt.u64.u32 	%rd6687, %r1284;
	ld.const.u32 	%rd6688, [P_CONST];
	sub.s64 	%rd6689, %rd6687, %rd6688;
	shr.u64 	%rd6690, %rd6689, 63;
	cvt.u32.u64 	%r3167, %rd6689;
	shl.b64 	%rd6691, %rd682, 1;
	shr.u32 	%r1285, %r3138, 31;
	cvt.u64.u32 	%rd6692, %r1285;
	or.b64  	%rd6693, %rd6691, %rd6692;
	and.b64  	%rd6694, %rd6693, 4294967295;
	ld.const.u32 	%rd6695, [P_CONST+4];
	add.s64 	%rd6696, %rd6690, %rd6695;
	sub.s64 	%rd20555, %rd6694, %rd6696;
	shr.u64 	%rd6697, %rd20555, 63;
	shr.u64 	%rd6698, %rd682, 31;
	shl.b64 	%rd6699, %rd683, 1;
	or.b64  	%rd6700, %rd6698, %rd6699;
	and.b64  	%rd6701, %rd6700, 4294967295;
	add.s64 	%rd6702, %rd6697, %rd681;
	sub.s64 	%rd20554, %rd6701, %rd6702;
	shr.u64 	%rd6703, %rd20554, 63;
	shr.u64 	%rd6704, %rd683, 31;
	shl.b64 	%rd6705, %rd684, 1;
	or.b64  	%rd6706, %rd6704, %rd6705;
	and.b64  	%rd6707, %rd6706, 4294967295;
	add.s64 	%rd6708, %rd6703, %rd679;
	sub.s64 	%rd20553, %rd6707, %rd6708;
	shr.u64 	%rd6709, %rd20553, 63;
	shr.u64 	%rd6710, %rd684, 31;
	shl.b64 	%rd6711, %rd685, 1;
	or.b64  	%rd6712, %rd6710, %rd6711;
	and.b64  	%rd6713, %rd6712, 4294967295;
	ld.const.u32 	%rd6714, [P_CONST+16];
	add.s64 	%rd6715, %rd6709, %rd6714;
	sub.s64 	%rd20552, %rd6713, %rd6715;
	shr.u64 	%rd6716, %rd20552, 63;
	shr.u64 	%rd6717, %rd685, 31;
	shl.b64 	%rd6718, %rd686, 1;
	or.b64  	%rd6719, %rd6717, %rd6718;
	and.b64  	%rd6720, %rd6719, 4294967295;
	add.s64 	%rd6721, %rd6716, %rd680;
	sub.s64 	%rd20551, %rd6720, %rd6721;
	shr.u64 	%rd6722, %rd20551, 63;
	shr.u64 	%rd6723, %rd686, 31;
	shl.b64 	%rd6724, %rd687, 1;
	or.b64  	%rd6725, %rd6723, %rd6724;
	and.b64  	%rd6726, %rd6725, 4294967295;
	ld.const.u32 	%rd6727, [P_CONST+24];
	add.s64 	%rd6728, %rd6722, %rd6727;
	sub.s64 	%rd20550, %rd6726, %rd6728;
	shr.u64 	%rd6729, %rd20550, 63;
	shr.u64 	%rd6730, %rd687, 31;
	shl.b32 	%r1286, %r3137, 1;
	cvt.u64.u32 	%rd6731, %r1286;
	or.b64  	%rd6732, %rd6730, %rd6731;
	and.b64  	%rd6733, %rd6732, 4294967295;
	ld.const.u32 	%rd6734, [P_CONST+28];
	add.s64 	%rd6735, %rd6729, %rd6734;
	sub.s64 	%rd20549, %rd6733, %rd6735;
	bra.uni 	$L__BB2_393;
$L__BB2_391:
	ld.const.u32 	%rd679, [P_CONST+12];
	ld.const.u32 	%rd680, [P_CONST+20];
	ld.const.u32 	%rd681, [P_CONST+8];
	ld.const.u32 	%r1233, [P_CONST+28];
	and.b64  	%rd682, %rd20424, 4294967295;
	and.b64  	%rd683, %rd20423, 4294967295;
	and.b64  	%rd684, %rd20422, 4294967295;
	and.b64  	%rd685, %rd20421, 4294967295;
	and.b64  	%rd686, %rd20420, 4294967295;
	and.b64  	%rd687, %rd20419, 4294967295;
	shr.u64 	%rd6572, %rd20419, 31;
	and.b64  	%rd6573, %rd6572, 1;
	mul.wide.u32 	%rd6574, %r3137, 2;
	add.s64 	%rd6575, %rd6573, %rd6574;
	cvt.u32.u64 	%r1235, %rd6575;
	setp.gt.u64 	%p147, %rd6575, 4294967295;
	setp.lt.u32 	%p148, %r1233, %r1235;
	or.pred  	%p149, %p147, %p148;
	@%p149 bra 	$L__BB2_390;
	shl.b64 	%rd6577, %rd682, 1;
	shr.u32 	%r1236, %r3138, 31;
	cvt.u64.u32 	%rd6578, %r1236;
	or.b64  	%rd20555, %rd6577, %rd6578;
	shr.u64 	%rd6579, %rd6577, 32;
	shl.b64 	%rd6580, %rd683, 1;
	or.b64  	%rd20554, %rd6579, %rd6580;
	shr.u64 	%rd6581, %rd6580, 32;
	shl.b64 	%rd6582, %rd684, 1;
	or.b64  	%rd20553, %rd6581, %rd6582;
	shr.u64 	%rd6583, %rd6582, 32;
	shl.b64 	%rd6584, %rd685, 1;
	or.b64  	%rd20552, %rd6583, %rd6584;
	shr.u64 	%rd6585, %rd6584, 32;
	shl.b64 	%rd6586, %rd686, 1;
	or.b64  	%rd20551, %rd6585, %rd6586;
	shl.b32 	%r3167, %r3138, 1;
	ld.const.u32 	%r1237, [P_CONST+28];
	shr.u64 	%rd6587, %rd6586, 32;
	shl.b64 	%rd6588, %rd687, 1;
	or.b64  	%rd20550, %rd6587, %rd6588;
	shr.u64 	%rd6589, %rd6588, 32;
	mul.wide.u32 	%rd6590, %r3137, 2;
	add.s64 	%rd20549, %rd6589, %rd6590;
	cvt.u32.u64 	%r1238, %rd20549;
	setp.gt.u32 	%p150, %r1237, %r1238;
	@%p150 bra 	$L__BB2_393;
	bra.uni 	$L__BB2_378;
$L__BB2_393:
	ld.const.u32 	%r1287, [P_CONST+28];
	cvt.u64.u32 	%rd6736, %r3167;
	mul.wide.u32 	%rd6737, %r3167, %r3167;
	cvt.u32.u64 	%r1288, %rd6737;
	shr.u64 	%rd6738, %rd6737, 32;
	and.b64  	%rd6739, %rd20555, 4294967295;
	mul.lo.s64 	%rd6740, %rd6739, %rd6736;
	add.s64 	%rd6741, %rd6738, %rd6740;
	shr.u64 	%rd6742, %rd6741, 32;
	and.b64  	%rd6743, %rd20554, 4294967295;
	mul.lo.s64 	%rd6744, %rd6743, %rd6736;
	add.s64 	%rd6745, %rd6742, %rd6744;
	shr.u64 	%rd6746, %rd6745, 32;
	and.b64  	%rd6747, %rd20553, 4294967295;
	mul.lo.s64 	%rd6748, %rd6747, %rd6736;
	add.s64 	%rd6749, %rd6746, %rd6748;
	shr.u64 	%rd6750, %rd6749, 32;
	and.b64  	%rd6751, %rd20552, 4294967295;
	mul.lo.s64 	%rd6752, %rd6751, %rd6736;
	add.s64 	%rd6753, %rd6750, %rd6752;
	shr.u64 	%rd6754, %rd6753, 32;
	and.b64  	%rd6755, %rd20551, 4294967295;
	mul.lo.s64 	%rd6756, %rd6755, %rd6736;
	add.s64 	%rd6757, %rd6754, %rd6756;
	shr.u64 	%rd6758, %rd6757, 32;
	and.b64  	%rd6759, %rd20550, 4294967295;
	mul.lo.s64 	%rd6760, %rd6759, %rd6736;
	add.s64 	%rd6761, %rd6758, %rd6760;
	shr.u64 	%rd6762, %rd6761, 32;
	and.b64  	%rd6763, %rd20549, 4294967295;
	mul.lo.s64 	%rd6764, %rd6763, %rd6736;
	add.s64 	%rd6765, %rd6762, %rd6764;
	shr.u64 	%rd6766, %rd6765, 32;
	and.b64  	%rd6767, %rd6741, 4294967295;
	add.s64 	%rd6768, %rd6740, %rd6767;
	shr.u64 	%rd6769, %rd6768, 32;
	and.b64  	%rd6770, %rd6745, 4294967295;
	add.s64 	%rd6771, %rd6769, %rd6770;
	mad.lo.s64 	%rd6772, %rd6739, %rd6739, %rd6771;
	shr.u64 	%rd6773, %rd6772, 32;
	mul.lo.s64 	%rd6774, %rd6743, %rd6739;
	and.b64  	%rd6775, %rd6749, 4294967295;
	add.s64 	%rd6776, %rd6773, %rd6775;
	add.s64 	%rd6777, %rd6776, %rd6774;
	shr.u64 	%rd6778, %rd6777, 32;
	mul.lo.s64 	%rd6779, %rd6747, %rd6739;
	and.b64  	%rd6780, %rd6753, 4294967295;
	add.s64 	%rd6781, %rd6778, %rd6780;
	add.s64 	%rd6782, %rd6781, %rd6779;
	shr.u64 	%rd6783, %rd6782, 32;
	mul.lo.s64 	%rd6784, %rd6751, %rd6739;
	and.b64  	%rd6785, %rd6757, 4294967295;
	add.s64 	%rd6786, %rd6783, %rd6785;
	add.s64 	%rd6787, %rd6786, %rd6784;
	shr.u64 	%rd6788, %rd6787, 32;
	mul.lo.s64 	%rd6789, %rd6755, %rd6739;
	and.b64  	%rd6790, %rd6761, 4294967295;
	add.s64 	%rd6791, %rd6788, %rd6790;
	add.s64 	%rd6792, %rd6791, %rd6789;
	shr.u64 	%rd6793, %rd6792, 32;
	mul.lo.s64 	%rd6794, %rd6759, %rd6739;
	and.b64  	%rd6795, %rd6765, 4294967295;
	add.s64 	%rd6796, %rd6793, %rd6795;
	add.s64 	%rd6797, %rd6796, %rd6794;
	shr.u64 	%rd6798, %rd6797, 32;
	mul.lo.s64 	%rd6799, %rd6763, %rd6739;
	add.s64 	%rd6800, %rd6798, %rd6766;
	add.s64 	%rd6801, %rd6800, %rd6799;
	shr.u64 	%rd6802, %rd6801, 32;
	and.b64  	%rd6803, %rd6772, 4294967295;
	add.s64 	%rd6804, %rd6744, %rd6803;
	shr.u64 	%rd6805, %rd6804, 32;
	and.b64  	%rd6806, %rd6777, 4294967295;
	add.s64 	%rd6807, %rd6805, %rd6806;
	add.s64 	%rd6808, %rd6807, %rd6774;
	shr.u64 	%rd6809, %rd6808, 32;
	and.b64  	%rd6810, %rd6782, 4294967295;
	add.s64 	%rd6811, %rd6809, %rd6810;
	mad.lo.s64 	%rd6812, %rd6743, %rd6743, %rd6811;
	shr.u64 	%rd6813, %rd6812, 32;
	mul.lo.s64 	%rd6814, %rd6747, %rd6743;
	and.b64  	%rd6815, %rd6787, 4294967295;
	add.s64 	%rd6816, %rd6813, %rd6815;
	add.s64 	%rd6817, %rd6816, %rd6814;
	shr.u64 	%rd6818, %rd6817, 32;
	mul.lo.s64 	%rd6819, %rd6751, %rd6743;
	and.b64  	%rd6820, %rd6792, 4294967295;
	add.s64 	%rd6821, %rd6818, %rd6820;
	add.s64 	%rd6822, %rd6821, %rd6819;
	shr.u64 	%rd6823, %rd6822, 32;
	mul.lo.s64 	%rd6824, %rd6755, %rd6743;
	and.b64  	%rd6825, %rd6797, 4294967295;
	add.s64 	%rd6826, %rd6823, %rd6825;
	add.s64 	%rd6827, %rd6826, %rd6824;
	shr.u64 	%rd6828, %rd6827, 32;
	mul.lo.s64 	%rd6829, %rd6759, %rd6743;
	and.b64  	%rd6830, %rd6801, 4294967295;
	add.s64 	%rd6831, %rd6828, %rd6830;
	add.s64 	%rd6832, %rd6831, %rd6829;
	shr.u64 	%rd6833, %rd6832, 32;
	mul.lo.s64 	%rd6834, %rd6763, %rd6743;
	add.s64 	%rd6835, %rd6833, %rd6802;
	add.s64 	%rd6836, %rd6835, %rd6834;
	shr.u64 	%rd6837, %rd6836, 32;
	and.b64  	%rd6838, %rd6808, 4294967295;
	add.s64 	%rd6839, %rd6748, %rd6838;
	shr.u64 	%rd6840, %rd6839, 32;
	and.b64  	%rd6841, %rd6812, 4294967295;
	add.s64 	%rd6842, %rd6840, %rd6841;
	add.s64 	%rd6843, %rd6842, %rd6779;
	shr.u64 	%rd6844, %rd6843, 32;
	and.b64  	%rd6845, %rd6817, 4294967295;
	add.s64 	%rd6846, %rd6844, %rd6845;
	add.s64 	%rd6847, %rd6846, %rd6814;
	shr.u64 	%rd6848, %rd6847, 32;
	and.b64  	%rd6849, %rd6822, 4294967295;
	add.s64 	%rd6850, %rd6848, %rd6849;
	mad.lo.s64 	%rd6851, %rd6747, %rd6747, %rd6850;
	shr.u64 	%rd6852, %rd6851, 32;
	mul.lo.s64 	%rd6853, %rd6751, %rd6747;
	and.b64  	%rd6854, %rd6827, 4294967295;
	add.s64 	%rd6855, %rd6852, %rd6854;
	add.s64 	%rd6856, %rd6855, %rd6853;
	shr.u64 	%rd6857, %rd6856, 32;
	mul.lo.s64 	%rd6858, %rd6755, %rd6747;
	and.b64  	%rd6859, %rd6832, 4294967295;
	add.s64 	%rd6860, %rd6857, %rd6859;
	add.s64 	%rd6861, %rd6860, %rd6858;
	shr.u64 	%rd6862, %rd6861, 32;
	mul.lo.s64 	%rd6863, %rd6759, %rd6747;
	and.b64  	%rd6864, %rd6836, 4294967295;
	add.s64 	%rd6865, %rd6862, %rd6864;
	add.s64 	%rd6866, %rd6865, %rd6863;
	shr.u64 	%rd6867, %rd6866, 32;
	mul.lo.s64 	%rd6868, %rd6763, %rd6747;
	add.s64 	%rd6869, %rd6867, %rd6837;
	add.s64 	%rd6870, %rd6869, %rd6868;
	shr.u64 	%rd6871, %rd6870, 32;
	and.b64  	%rd6872, %rd6843, 4294967295;
	add.s64 	%rd6873, %rd6752, %rd6872;
	shr.u64 	%rd6874, %rd6873, 32;
	and.b64  	%rd6875, %rd6847, 4294967295;
	add.s64 	%rd6876, %rd6874, %rd6875;
	add.s64 	%rd6877, %rd6876, %rd6784;
	shr.u64 	%rd6878, %rd6877, 32;
	and.b64  	%rd6879, %rd6851, 4294967295;
	add.s64 	%rd6880, %rd6878, %rd6879;
	add.s64 	%rd6881, %rd6880, %rd6819;
	shr.u64 	%rd6882, %rd6881, 32;
	and.b64  	%rd6883, %rd6856, 4294967295;
	add.s64 	%rd6884, %rd6882, %rd6883;
	add.s64 	%rd6885, %rd6884, %rd6853;
	shr.u64 	%rd6886, %rd6885, 32;
	and.b64  	%rd6887, %rd6861, 4294967295;
	add.s64 	%rd6888, %rd6886, %rd6887;
	mad.lo.s64 	%rd6889, %rd6751, %rd6751, %rd6888;
	shr.u64 	%rd6890, %rd6889, 32;
	mul.lo.s64 	%rd6891, %rd6755, %rd6751;
	and.b64  	%rd6892, %rd6866, 4294967295;
	add.s64 	%rd6893, %rd6890, %rd6892;
	add.s64 	%rd6894, %rd6893, %rd6891;
	shr.u64 	%rd6895, %rd6894, 32;
	mul.lo.s64 	%rd6896, %rd6759, %rd6751;
	and.b64  	%rd6897, %rd6870, 4294967295;
	add.s64 	%rd6898, %rd6895, %rd6897;
	add.s64 	%rd6899, %rd6898, %rd6896;
	shr.u64 	%rd6900, %rd6899, 32;
	mul.lo.s64 	%rd6901, %rd6763, %rd6751;
	add.s64 	%rd6902, %rd6900, %rd6871;
	add.s64 	%rd6903, %rd6902, %rd6901;
	shr.u64 	%rd6904, %rd6903, 32;
	and.b64  	%rd6905, %rd6877, 4294967295;
	add.s64 	%rd6906, %rd6756, %rd6905;
	shr.u64 	%rd6907, %rd6906, 32;
	and.b64  	%rd6908, %rd6881, 4294967295;
	add.s64 	%rd6909, %rd6907, %rd6908;
	add.s64 	%rd6910, %rd6909, %rd6789;
	shr.u64 	%rd6911, %rd6910, 32;
	and.b64  	%rd6912, %rd6885, 4294967295;
	add.s64 	%rd6913, %rd6911, %rd6912;
	add.s64 	%rd6914, %rd6913, %rd6824;
	shr.u64 	%rd6915, %rd6914, 32;
	and.b64  	%rd6916, %rd6889, 4294967295;
	add.s64 	%rd6917, %rd6915, %rd6916;
	add.s64 	%rd6918, %rd6917, %rd6858;
	shr.u64 	%rd6919, %rd6918, 32;
	and.b64  	%rd6920, %rd6894, 4294967295;
	add.s64 	%rd6921, %rd6919, %rd6920;
	add.s64 	%rd6922, %rd6921, %rd6891;
	shr.u64 	%rd6923, %rd6922, 32;
	and.b64  	%rd6924, %rd6899, 4294967295;
	add.s64 	%rd6925, %rd6923, %rd6924;
	mad.lo.s64 	%rd6926, %rd6755, %rd6755, %rd6925;
	shr.u64 	%rd6927, %rd6926, 32;
	mul.lo.s64 	%rd6928, %rd6759, %rd6755;
	and.b64  	%rd6929, %rd6903, 4294967295;
	add.s64 	%rd6930, %rd6927, %rd6929;
	add.s64 	%rd6931, %rd6930, %rd6928;
	shr.u64 	%rd6932, %rd6931, 32;
	mul.lo.s64 	%rd6933, %rd6763, %rd6755;
	add.s64 	%rd6934, %rd6932, %rd6904;
	add.s64 	%rd6935, %rd6934, %rd6933;
	shr.u64 	%rd6936, %rd6935, 32;
	and.b64  	%rd6937, %rd6910, 4294967295;
	add.s64 	%rd6938, %rd6760, %rd6937;
	shr.u64 	%rd6939, %rd6938, 32;
	and.b64  	%rd6940, %rd6914, 4294967295;
	add.s64 	%rd6941, %rd6939, %rd6940;
	add.s64 	%rd6942, %rd6941, %rd6794;
	shr.u64 	%rd6943, %rd6942, 32;
	and.b64  	%rd6944, %rd6918, 4294967295;
	add.s64 	%rd6945, %rd6943, %rd6944;
	add.s64 	%rd6946, %rd6945, %rd6829;
	shr.u64 	%rd6947, %rd6946, 32;
	and.b64  	%rd6948, %rd6922, 4294967295;
	add.s64 	%rd6949, %rd6947, %rd6948;
	add.s64 	%rd6950, %rd6949, %rd6863;
	shr.u64 	%rd6951, %rd6950, 32;
	and.b64  	%rd6952, %rd6926, 4294967295;
	add.s64 	%rd6953, %rd6951, %rd6952;
	add.s64 	%rd6954, %rd6953, %rd6896;
	shr.u64 	%rd6955, %rd6954, 32;
	and.b64  	%rd6956, %rd6931, 4294967295;
	add.s64 	%rd6957, %rd6955, %rd6956;
	add.s64 	%rd6958, %rd6957, %rd6928;
	shr.u64 	%rd6959, %rd6958, 32;
	and.b64  	%rd6960, %rd6935, 4294967295;
	add.s64 	%rd6961, %rd6959, %rd6960;
	mad.lo.s64 	%rd6962, %rd6759, %rd6759, %rd6961;
	shr.u64 	%rd6963, %rd6962, 32;
	mul.lo.s64 	%rd6964, %rd6763, %rd6759;
	add.s64 	%rd6965, %rd6963, %rd6936;
	add.s64 	%rd6966, %rd6965, %rd6964;
	shr.u64 	%rd6967, %rd6966, 32;
	and.b64  	%rd6968, %rd6942, 4294967295;
	add.s64 	%rd6969, %rd6764, %rd6968;
	shr.u64 	%rd6970, %rd6969, 32;
	and.b64  	%rd6971, %rd6946, 4294967295;
	add.s64 	%rd6972, %rd6970, %rd6971;
	add.s64 	%rd6973, %rd6972, %rd6799;
	shr.u64 	%rd6974, %rd6973, 32;
	and.b64  	%rd6975, %rd6950, 4294967295;
	add.s64 	%rd6976, %rd6974, %rd6975;
	add.s64 	%rd6977, %rd6976, %rd6834;
	shr.u64 	%rd6978, %rd6977, 32;
	and.b64  	%rd6979, %rd6954, 4294967295;
	add.s64 	%rd6980, %rd6978, %rd6979;
	add.s64 	%rd6981, %rd6980, %rd6868;
	shr.u64 	%rd6982, %rd6981, 32;
	and.b64  	%rd6983, %rd6958, 4294967295;
	add.s64 	%rd6984, %rd6982, %rd6983;
	add.s64 	%rd6985, %rd6984, %rd6901;
	shr.u64 	%rd6986, %rd6985, 32;
	and.b64  	%rd6987, %rd6962, 4294967295;
	add.s64 	%rd6988, %rd6986, %rd6987;
	add.s64 	%rd6989, %rd6988, %rd6933;
	shr.u64 	%rd6990, %rd6989, 32;
	and.b64  	%rd6991, %rd6966, 4294967295;
	add.s64 	%rd6992, %rd6990, %rd6991;
	add.s64 	%rd6993, %rd6992, %rd6964;
	shr.u64 	%rd6994, %rd6993, 32;
	add.s64 	%rd6995, %rd6994, %rd6967;
	mad.lo.s64 	%rd6996, %rd6763, %rd6763, %rd6995;
	{ .reg .b32 tmp; mov.b64 {tmp, %r1289}, %rd6996; }
	ld.const.u32 	%r1290, [MU_P];
	mul.lo.s32 	%r1291, %r1290, %r1288;
	ld.const.u32 	%r1292, [P_CONST];
	mul.wide.u32 	%rd6997, %r1292, %r1291;
	and.b64  	%rd6998, %rd6737, 4294967293;
	add.s64 	%rd6999, %rd6997, %rd6998;
	shr.u64 	%rd7000, %rd6999, 32;
	ld.const.u32 	%r1293, [P_CONST+4];
	mul.wide.u32 	%rd7001, %r1293, %r1291;
	and.b64  	%rd7002, %rd6768, 4294967295;
	add.s64 	%rd7003, %rd7000, %rd7002;
	add.s64 	%rd7004, %rd7003, %rd7001;
	cvt.u32.u64 	%r1294, %rd7004;
	shr.u64 	%rd7005, %rd7004, 32;
	ld.const.u32 	%r1295, [P_CONST+8];
	mul.wide.u32 	%rd7006, %r1295, %r1291;
	and.b64  	%rd7007, %rd6804, 4294967295;
	add.s64 	%rd7008, %rd7005, %rd7007;
	add.s64 	%rd7009, %rd7008, %rd7006;
	shr.u64 	%rd7010, %rd7009, 32;
	ld.const.u32 	%r1296, [P_CONST+12];
	mul.wide.u32 	%rd7011, %r1296, %r1291;
	and.b64  	%rd7012, %rd6839, 4294967295;
	add.s64 	%rd7013, %rd7010, %rd7012;
	add.s64 	%rd7014, %rd7013, %rd7011;
	shr.u64 	%rd7015, %rd7014, 32;
	ld.const.u32 	%r1297, [P_CONST+16];
	mul.wide.u32 	%rd7016, %r1297, %r1291;
	and.b64  	%rd7017, %rd6873, 4294967295;
	add.s64 	%rd7018, %rd7015, %rd7017;
	add.s64 	%rd7019, %rd7018, %rd7016;
	shr.u64 	%rd7020, %rd7019, 32;
	ld.const.u32 	%r1298, [P_CONST+20];
	mul.wide.u32 	%rd7021, %r1298, %r1291;
	and.b64  	%rd7022, %rd6906, 4294967295;
	add.s64 	%rd7023, %rd7020, %rd7022;
	add.s64 	%rd7024, %rd7023, %rd7021;
	shr.u64 	%rd7025, %rd7024, 32;
	ld.const.u32 	%r1299, [P_CONST+24];
	mul.wide.u32 	%rd7026, %r1299, %r1291;
	and.b64  	%rd7027, %rd6938, 4294967295;
	add.s64 	%rd7028, %rd7025, %rd7027;
	add.s64 	%rd7029, %rd7028, %rd7026;
	shr.u64 	%rd7030, %rd7029, 32;
	mul.wide.u32 	%rd7031, %r1287, %r1291;
	and.b64  	%rd7032, %rd6969, 4294967295;
	add.s64 	%rd7033, %rd7030, %rd7032;
	add.s64 	%rd7034, %rd7033, %rd7031;
	shr.u64 	%rd7035, %rd7034, 32;
	and.b64  	%rd7036, %rd6973, 4294967295;
	add.s64 	%rd7037, %rd7035, %rd7036;
	shr.u64 	%rd7038, %rd7037, 32;
	and.b64  	%rd7039, %rd6977, 4294967295;
	add.s64 	%rd7040, %rd7038, %rd7039;
	shr.u64 	%rd7041, %rd7040, 32;
	and.b64  	%rd7042, %rd6981, 4294967295;
	add.s64 	%rd7043, %rd7041, %rd7042;
	shr.u64 	%rd7044, %rd7043, 32;
	and.b64  	%rd7045, %rd6985, 4294967295;
	add.s64 	%rd7046, %rd7044, %rd7045;
	shr.u64 	%rd7047, %rd7046, 32;
	and.b64  	%rd7048, %rd6989, 4294967295;
	add.s64 	%rd7049, %rd7047, %rd7048;
	shr.u64 	%rd7050, %rd7049, 32;
	and.b64  	%rd7051, %rd6993, 4294967295;
	add.s64 	%rd7052, %rd7050, %rd7051;
	shr.u64 	%rd7053, %rd7052, 32;
	and.b64  	%rd7054, %rd6996, 4294967295;
	add.s64 	%rd7055, %rd7053, %rd7054;
	{ .reg .b32 tmp; mov.b64 {tmp, %r1300}, %rd7055; }
	add.s32 	%r1301, %r1289, %r1300;
	mul.lo.s32 	%r1302, %r1290, %r1294;
	mul.wide.u32 	%rd7056, %r1292, %r1302;
	and.b64  	%rd7057, %rd7004, 4294967295;
	add.s64 	%rd7058, %rd7056, %rd7057;
	shr.u64 	%rd7059, %rd7058, 32;
	mul.wide.u32 	%rd7060, %r1293, %r1302;
	and.b64  	%rd7061, %rd7009, 4294967295;
	add.s64 	%rd7062, %rd7059, %rd7061;
	add.s64 	%rd7063, %rd7062, %rd7060;
	cvt.u32.u64 	%r1303, %rd7063;
	shr.u64 	%rd7064, %rd7063, 32;
	mul.wide.u32 	%rd7065, %r1295, %r1302;
	and.b64  	%rd7066, %rd7014, 4294967295;
	add.s64 	%rd7067, %rd7064, %rd7066;
	add.s64 	%rd7068, %rd7067, %rd7065;
	shr.u64 	%rd7069, %rd7068, 32;
	mul.wide.u32 	%rd7070, %r1296, %r1302;
	and.b64  	%rd7071, %rd7019, 4294967295;
	add.s64 	%rd7072, %rd7069, %rd7071;
	add.s64 	%rd7073, %rd7072, %rd7070;
	shr.u64 	%rd7074, %rd7073, 32;
	mul.wide.u32 	%rd7075, %r1297, %r1302;
	and.b64  	%rd7076, %rd7024, 4294967295;
	add.s64 	%rd7077, %rd7074, %rd7076;
	add.s64 	%rd7078, %rd7077, %rd7075;
	shr.u64 	%rd7079, %rd7078, 32;
	mul.wide.u32 	%rd7080, %r1298, %r1302;
	and.b64  	%rd7081, %rd7029, 4294967295;
	add.s64 	%rd7082, %rd7079, %rd7081;
	add.s64 	%rd7083, %rd7082, %rd7080;
	shr.u64 	%rd7084, %rd7083, 32;
	mul.wide.u32 	%rd7085, %r1299, %r1302;
	and.b64  	%rd7086, %rd7034, 4294967295;
	add.s64 	%rd7087, %rd7084, %rd7086;
	add.s64 	%rd7088, %rd7087, %rd7085;
	shr.u64 	%rd7089, %rd7088, 32;
	mul.wide.u32 	%rd7090, %r1287, %r1302;
	and.b64  	%rd7091, %rd7037, 4294967295;
	add.s64 	%rd7092, %rd7089, %rd7091;
	add.s64 	%rd7093, %rd7092, %rd7090;
	shr.u64 	%rd7094, %rd7093, 32;
	and.b64  	%rd7095, %rd7040, 4294967295;
	add.s64 	%rd7096, %rd7094, %rd7095;
	shr.u64 	%rd7097, %rd7096, 32;
	and.b64  	%rd7098, %rd7043, 4294967295;
	add.s64 	%rd7099, %rd7097, %rd7098;
	shr.u64 	%rd7100, %rd7099, 32;
	and.b64  	%rd7101, %rd7046, 4294967295;
	add.s64 	%rd7102, %rd7100, %rd7101;
	shr.u64 	%rd7103, %rd7102, 32;
	and.b64  	%rd7104, %rd7049, 4294967295;
	add.s64 	%rd7105, %rd7103, %rd7104;
	shr.u64 	%rd7106, %rd7105, 32;
	and.b64  	%rd7107, %rd7052, 4294967295;
	add.s64 	%rd7108, %rd7106, %rd7107;
	shr.u64 	%rd7109, %rd7108, 32;
	and.b64  	%rd7110, %rd7055, 4294967295;
	add.s64 	%rd7111, %rd7109, %rd7110;
	{ .reg .b32 tmp; mov.b64 {tmp, %r1304}, %rd7111; }
	add.s32 	%r1305, %r1301, %r1304;
	mul.lo.s32 	%r1306, %r1290, %r1303;
	mul.wide.u32 	%rd7112, %r1292, %r1306;
	and.b64  	%rd7113, %rd7063, 4294967295;
	add.s64 	%rd7114, %rd7112, %rd7113;
	shr.u64 	%rd7115, %rd7114, 32;
	mul.wide.u32 	%rd7116, %r1293, %r1306;
	and.b64  	%rd7117, %rd7068, 4294967295;
	add.s64 	%rd7118, %rd7115, %rd7117;
	add.s64 	%rd7119, %rd7118, %rd7116;
	cvt.u32.u64 	%r1307, %rd7119;
	shr.u64 	%rd7120, %rd7119, 32;
	mul.wide.u32 	%rd7121, %r1295, %r1306;
	and.b64  	%rd7122, %rd7073, 4294967295;
	add.s64 	%rd7123, %rd7120, %rd7122;
	add.s64 	%rd7124, %rd7123, %rd7121;
	shr.u64 	%rd7125, %rd7124, 32;
	mul.wide.u32 	%rd7126, %r1296, %r1306;
	and.b64  	%rd7127, %rd7078, 4294967295;
	add.s64 	%rd7128, %rd7125, %rd7127;
	add.s64 	%rd7129, %rd7128, %rd7126;
	shr.u64 	%rd7130, %rd7129, 32;
	mul.wide.u32 	%rd7131, %r1297, %r1306;
	and.b64  	%rd7132, %rd7083, 4294967295;
	add.s64 	%rd7133, %rd7130, %rd7132;
	add.s64 	%rd7134, %rd7133, %rd7131;
	shr.u64 	%rd7135, %rd7134, 32;
	mul.wide.u32 	%rd7136, %r1298, %r1306;
	and.b64  	%rd7137, %rd7088, 4294967295;
	add.s64 	%rd7138, %rd7135, %rd7137;
	add.s64 	%rd7139, %rd7138, %rd7136;
	shr.u64 	%rd7140, %rd7139, 32;
	mul.wide.u32 	%rd7141, %r1299, %r1306;
	and.b64  	%rd7142, %rd7093, 4294967295;
	add.s64 	%rd7143, %rd7140, %rd7142;
	add.s64 	%rd7144, %rd7143, %rd7141;
	shr.u64 	%rd7145, %rd7144, 32;
	mul.wide.u32 	%rd7146, %r1287, %r1306;
	and.b64  	%rd7147, %rd7096, 4294967295;
	add.s64 	%rd7148, %rd7145, %rd7147;
	add.s64 	%rd7149, %rd7148, %rd7146;
	shr.u64 	%rd7150, %rd7149, 32;
	and.b64  	%rd7151, %rd7099, 4294967295;
	add.s64 	%rd7152, %rd7150, %rd7151;
	shr.u64 	%rd7153, %rd7152, 32;
	and.b64  	%rd7154, %rd7102, 4294967295;
	add.s64 	%rd7155, %rd7153, %rd7154;
	shr.u64 	%rd7156, %rd7155, 32;
	and.b64  	%rd7157, %rd7105, 4294967295;
	add.s64 	%rd7158, %rd7156, %rd7157;
	shr.u64 	%rd7159, %rd7158, 32;
	and.b64  	%rd7160, %rd7108, 4294967295;
	add.s64 	%rd7161, %rd7159, %rd7160;
	shr.u64 	%rd7162, %rd7161, 32;
	and.b64  	%rd7163, %rd7111, 4294967295;
	add.s64 	%rd7164, %rd7162, %rd7163;
	{ .reg .b32 tmp; mov.b64 {tmp, %r1308}, %rd7164; }
	add.s32 	%r1309, %r1305, %r1308;
	mul.lo.s32 	%r1310, %r1290, %r1307;
	mul.wide.u32 	%rd7165, %r1292, %r1310;
	and.b64  	%rd7166, %rd7119, 4294967295;
	add.s64 	%rd7167, %rd7165, %rd7166;
	shr.u64 	%rd7168, %rd7167, 32;
	mul.wide.u32 	%rd7169, %r1293, %r1310;
	and.b64  	%rd7170, %rd7124, 4294967295;
	add.s64 	%rd7171, %rd7168, %rd7170;
	add.s64 	%rd7172, %rd7171, %rd7169;
	cvt.u32.u64 	%r1311, %rd7172;
	shr.u64 	%rd7173, %rd7172, 32;
	mul.wide.u32 	%rd7174, %r1295, %r1310;
	and.b64  	%rd7175, %rd7129, 4294967295;
	add.s64 	%rd7176, %rd7173, %rd7175;
	add.s64 	%rd7177, %rd7176, %rd7174;
	shr.u64 	%rd7178, %rd7177, 32;
	mul.wide.u32 	%rd7179, %r1296, %r1310;
	and.b64  	%rd7180, %rd7134, 4294967295;
	add.s64 	%rd7181, %rd7178, %rd7180;
	add.s64 	%rd7182, %rd7181, %rd7179;
	shr.u64 	%rd7183, %rd7182, 32;
	mul.wide.u32 	%rd7184, %r1297, %r1310;
	and.b64  	%rd7185, %rd7139, 4294967295;
	add.s64 	%rd7186, %rd7183, %rd7185;
	add.s64 	%rd7187, %rd7186, %rd7184;
	shr.u64 	%rd7188, %rd7187, 32;
	mul.wide.u32 	%rd7189, %r1298, %r1310;
	and.b64  	%rd7190, %rd7144, 4294967295;
	add.s64 	%rd7191, %rd7188, %rd7190;
	add.s64 	%rd7192, %rd7191, %rd7189;
	shr.u64 	%rd7193, %rd7192, 32;
	mul.wide.u32 	%rd7194, %r1299, %r1310;
	and.b64  	%rd7195, %rd7149, 4294967295;
	add.s64 	%rd7196, %rd7193, %rd7195;
	add.s64 	%rd7197, %rd7196, %rd7194;
	shr.u64 	%rd7198, %rd7197, 32;
	mul.wide.u32 	%rd7199, %r1287, %r1310;
	and.b64  	%rd7200, %rd7152, 4294967295;
	add.s64 	%rd7201, %rd7198, %rd7200;
	add.s64 	%rd7202, %rd7201, %rd7199;
	shr.u64 	%rd7203, %rd7202, 32;
	and.b64  	%rd7204, %rd7155, 4294967295;
	add.s64 	%rd7205, %rd7203, %rd7204;
	shr.u64 	%rd7206, %rd7205, 32;
	and.b64  	%rd7207, %rd7158, 4294967295;
	add.s64 	%rd7208, %rd7206, %rd7207;
	shr.u64 	%rd7209, %rd7208, 32;
	and.b64  	%rd7210, %rd7161, 4294967295;
	add.s64 	%rd7211, %rd7209, %rd7210;
	shr.u64 	%rd7212, %rd7211, 32;
	and.b64  	%rd7213, %rd7164, 4294967295;
	add.s64 	%rd7214, %rd7212, %rd7213;
	{ .reg .b32 tmp; mov.b64 {tmp, %r1312}, %rd7214; }
	add.s32 	%r1313, %r1309, %r1312;
	mul.lo.s32 	%r1314, %r1290, %r1311;
	mul.wide.u32 	%rd7215, %r1292, %r1314;
	and.b64  	%rd7216, %rd7172, 4294967295;
	add.s64 	%rd7217, %rd7215, %rd7216;
	shr.u64 	%rd7218, %rd7217, 32;
	mul.wide.u32 	%rd7219, %r1293, %r1314;
	and.b64  	%rd7220, %rd7177, 4294967295;
	add.s64 	%rd7221, %rd7218, %rd7220;
	add.s64 	%rd7222, %rd7221, %rd7219;
	cvt.u32.u64 	%r1315, %rd7222;
	shr.u64 	%rd7223, %rd7222, 32;
	mul.wide.u32 	%rd7224, %r1295, %r1314;
	and.b64  	%rd7225, %rd7182, 4294967295;
	add.s64 	%rd7226, %rd7223, %rd7225;
	add.s64 	%rd7227, %rd7226, %rd7224;
	shr.u64 	%rd7228, %rd7227, 32;
	mul.wide.u32 	%rd7229, %r1296, %r1314;
	and.b64  	%rd7230, %rd7187, 4294967295;
	add.s64 	%rd7231, %rd7228, %rd7230;
	add.s64 	%rd7232, %rd7231, %rd7229;
	shr.u64 	%rd7233, %rd7232, 32;
	mul.wide.u32 	%rd7234, %r1297, %r1314;
	and.b64  	%rd7235, %rd7192, 4294967295;
	add.s64 	%rd7236, %rd7233, %rd7235;
	add.s64 	%rd7237, %rd7236, %rd7234;
	shr.u64 	%rd7238, %rd7237, 32;
	mul.wide.u32 	%rd7239, %r1298, %r1314;
	and.b64  	%rd7240, %rd7197, 4294967295;
	add.s64 	%rd7241, %rd7238, %rd7240;
	add.s64 	%rd7242, %rd7241, %rd7239;
	shr.u64 	%rd7243, %rd7242, 32;
	mul.wide.u32 	%rd7244, %r1299, %r1314;
	and.b64  	%rd7245, %rd7202, 4294967295;
	add.s64 	%rd7246, %rd7243, %rd7245;
	add.s64 	%rd7247, %rd7246, %rd7244;
	shr.u64 	%rd7248, %rd7247, 32;
	mul.wide.u32 	%rd7249, %r1287, %r1314;
	and.b64  	%rd7250, %rd7205, 4294967295;
	add.s64 	%rd7251, %rd7248, %rd7250;
	add.s64 	%rd7252, %rd7251, %rd7249;
	shr.u64 	%rd7253, %rd7252, 32;
	and.b64  	%rd7254, %rd7208, 4294967295;
	add.s64 	%rd7255, %rd7253, %rd7254;
	shr.u64 	%rd7256, %rd7255, 32;
	and.b64  	%rd7257, %rd7211, 4294967295;
	add.s64 	%rd7258, %rd7256, %rd7257;
	shr.u64 	%rd7259, %rd7258, 32;
	and.b64  	%rd7260, %rd7214, 4294967295;
	add.s64 	%rd7261, %rd7259, %rd7260;
	{ .reg .b32 tmp; mov.b64 {tmp, %r1316}, %rd7261; }
	add.s32 	%r1317, %r1313, %r1316;
	mul.lo.s32 	%r1318, %r1290, %r1315;
	mul.wide.u32 	%rd7262, %r1292, %r1318;
	and.b64  	%rd7263, %rd7222, 4294967295;
	add.s64 	%rd7264, %rd7262, %rd7263;
	shr.u64 	%rd7265, %rd7264, 32;
	mul.wide.u32 	%rd7266, %r1293, %r1318;
	and.b64  	%rd7267, %rd7227, 4294967295;
	add.s64 	%rd7268, %rd7265, %rd7267;
	add.s64 	%rd7269, %rd7268, %rd7266;
	cvt.u32.u64 	%r1319, %rd7269;
	shr.u64 	%rd7270, %rd7269, 32;
	mul.wide.u32 	%rd7271, %r1295, %r1318;
	and.b64  	%rd7272, %rd7232, 4294967295;
	add.s64 	%rd7273, %rd7270, %rd7272;
	add.s64 	%rd7274, %rd7273, %rd7271;
	shr.u64 	%rd7275, %rd7274, 32;
	mul.wide.u32 	%rd7276, %r1296, %r1318;
	and.b64  	%rd7277, %rd7237, 4294967295;
	add.s64 	%rd7278, %rd7275, %rd7277;
	add.s64 	%rd7279, %rd7278, %rd7276;
	shr.u64 	%rd7280, %rd7279, 32;
	mul.wide.u32 	%rd7281, %r1297, %r1318;
	and.b64  	%rd7282, %rd7242, 4294967295;
	add.s64 	%rd7283, %rd7280, %rd7282;
	add.s64 	%rd7284, %rd7283, %rd7281;
	shr.u64 	%rd7285, %rd7284, 32;
	mul.wide.u32 	%rd7286, %r1298, %r1318;
	and.b64  	%rd7287, %rd7247, 4294967295;
	add.s64 	%rd7288, %rd7285, %rd7287;
	add.s64 	%rd7289, %rd7288, %rd7286;
	shr.u64 	%rd7290, %rd7289, 32;
	mul.wide.u32 	%rd7291, %r1299, %r1318;
	and.b64  	%rd7292, %rd7252, 4294967295;
	add.s64 	%rd7293, %rd7290, %rd7292;
	add.s64 	%rd7294, %rd7293, %rd7291;
	shr.u64 	%rd7295, %rd7294, 32;
	mul.wide.u32 	%rd7296, %r1287, %r1318;
	and.b64  	%rd7297, %rd7255, 4294967295;
	add.s64 	%rd7298, %rd7295, %rd7297;
	add.s64 	%rd7299, %rd7298, %rd7296;
	shr.u64 	%rd7300, %rd7299, 32;
	and.b64  	%rd7301, %rd7258, 4294967295;
	add.s64 	%rd7302, %rd7300, %rd7301;
	shr.u64 	%rd7303, %rd7302, 32;
	and.b64  	%rd7304, %rd7261, 4294967295;
	add.s64 	%rd7305, %rd7303, %rd7304;
	{ .reg .b32 tmp; mov.b64 {tmp, %r1320}, %rd7305; }
	add.s32 	%r1321, %r1317, %r1320;
	mul.lo.s32 	%r1322, %r1290, %r1319;
	mul.wide.u32 	%rd7306, %r1292, %r1322;
	and.b64  	%rd7307, %rd7269, 4294967295;
	add.s64 	%rd7308, %rd7306, %rd7307;
	shr.u64 	%rd7309, %rd7308, 32;
	mul.wide.u32 	%rd7310, %r1293, %r1322;
	and.b64  	%rd7311, %rd7274, 4294967295;
	add.s64 	%rd7312, %rd7309, %rd7311;
	add.s64 	%rd7313, %rd7312, %rd7310;
	cvt.u32.u64 	%r1323, %rd7313;
	shr.u64 	%rd7314, %rd7313, 32;
	mul.wide.u32 	%rd7315, %r1295, %r1322;
	and.b64  	%rd7316, %rd7279, 4294967295;
	add.s64 	%rd7317, %rd7314, %rd7316;
	add.s64 	%rd7318, %rd7317, %rd7315;
	shr.u64 	%rd7319, %rd7318, 32;
	mul.wide.u32 	%rd7320, %r1296, %r1322;
	and.b64  	%rd7321, %rd7284, 4294967295;
	add.s64 	%rd7322, %rd7319, %rd7321;
	add.s64 	%rd7323, %rd7322, %rd7320;
	shr.u64 	%rd7324, %rd7323, 32;
	mul.wide.u32 	%rd7325, %r1297, %r1322;
	and.b64  	%rd7326, %rd7289, 4294967295;
	add.s64 	%rd7327, %rd7324, %rd7326;
	add.s64 	%rd7328, %rd7327, %rd7325;
	shr.u64 	%rd7329, %rd7328, 32;
	mul.wide.u32 	%rd7330, %r1298, %r1322;
	and.b64  	%rd7331, %rd7294, 4294967295;
	add.s64 	%rd7332, %rd7329, %rd7331;
	add.s64 	%rd7333, %rd7332, %rd7330;
	shr.u64 	%rd7334, %rd7333, 32;
	mul.wide.u32 	%rd7335, %r1299, %r1322;
	and.b64  	%rd7336, %rd7299, 4294967295;
	add.s64 	%rd7337, %rd7334, %rd7336;
	add.s64 	%rd7338, %rd7337, %rd7335;
	shr.u64 	%rd7339, %rd7338, 32;
	mul.wide.u32 	%rd7340, %r1287, %r1322;
	and.b64  	%rd7341, %rd7302, 4294967295;
	add.s64 	%rd7342, %rd7339, %rd7341;
	add.s64 	%rd7343, %rd7342, %rd7340;
	shr.u64 	%rd7344, %rd7343, 32;
	and.b64  	%rd7345, %rd7305, 4294967295;
	add.s64 	%rd7346, %rd7344, %rd7345;
	{ .reg .b32 tmp; mov.b64 {tmp, %r1324}, %rd7346; }
	add.s32 	%r1325, %r1321, %r1324;
	mul.lo.s32 	%r1326, %r1290, %r1323;
	mul.wide.u32 	%rd7347, %r1292, %r1326;
	and.b64  	%rd7348, %rd7313, 4294967295;
	add.s64 	%rd7349, %rd7347, %rd7348;
	shr.u64 	%rd7350, %rd7349, 32;
	mul.wide.u32 	%rd7351, %r1293, %r1326;
	and.b64  	%rd7352, %rd7318, 4294967295;
	add.s64 	%rd7353, %rd7350, %rd7352;
	add.s64 	%rd20562, %rd7353, %rd7351;
	shr.u64 	%rd7354, %rd20562, 32;
	mul.wide.u32 	%rd7355, %r1295, %r1326;
	and.b64  	%rd7356, %rd7323, 4294967295;
	add.s64 	%rd7357, %rd7354, %rd7356;
	add.s64 	%rd20561, %rd7357, %rd7355;
	shr.u64 	%rd7358, %rd20561, 32;
	mul.wide.u32 	%rd7359, %r1296, %r1326;
	and.b64  	%rd7360, %rd7328, 4294967295;
	add.s64 	%rd7361, %rd7358, %rd7360;
	add.s64 	%rd20560, %rd7361, %rd7359;
	shr.u64 	%rd7362, %rd20560, 32;
	mul.wide.u32 	%rd7363, %r1297, %r1326;
	and.b64  	%rd7364, %rd7333, 4294967295;
	add.s64 	%rd7365, %rd7362, %rd7364;
	add.s64 	%rd20559, %rd7365, %rd7363;
	shr.u64 	%rd7366, %rd20559, 32;
	mul.wide.u32 	%rd7367, %r1298, %r1326;
	and.b64  	%rd7368, %rd7338, 4294967295;
	add.s64 	%rd7369, %rd7366, %rd7368;
	add.s64 	%rd20558, %rd7369, %rd7367;
	shr.u64 	%rd7370, %rd20558, 32;
	mul.wide.u32 	%rd7371, %r1299, %r1326;
	and.b64  	%rd7372, %rd7343, 4294967295;
	add.s64 	%rd7373, %rd7370, %rd7372;
	add.s64 	%rd20557, %rd7373, %rd7371;
	shr.u64 	%rd7374, %rd20557, 32;
	mul.wide.u32 	%rd7375, %r1287, %r1326;
	and.b64  	%rd7376, %rd7346, 4294967295;
	add.s64 	%rd7377, %rd7374, %rd7376;
	add.s64 	%rd20556, %rd7377, %rd7375;
	{ .reg .b32 tmp; mov.b64 {tmp, %r1327}, %rd20556; }
	add.s32 	%r3168, %r1325, %r1327;
	setp.gt.u32 	%p165, %r3168, %r1287;
	@%p165 bra 	$L__BB2_407;
	setp.lt.u32 	%p166, %r3168, %r1287;
	@%p166 bra 	$L__BB2_408;
	cvt.u32.u64 	%r1330, %rd20556;
	setp.lt.u32 	%p167, %r1299, %r1330;
	@%p167 bra 	$L__BB2_407;
	setp.gt.u32 	%p168, %r1299, %r1330;
	@%p168 bra 	$L__BB2_408;
	cvt.u32.u64 	%r1334, %rd20557;
	setp.lt.u32 	%p169, %r1298, %r1334;
	@%p169 bra 	$L__BB2_407;
	setp.gt.u32 	%p170, %r1298, %r1334;
	@%p170 bra 	$L__BB2_408;
	cvt.u32.u64 	%r1338, %rd20558;
	setp.lt.u32 	%p171, %r1297, %r1338;
	@%p171 bra 	$L__BB2_407;
	setp.gt.u32 	%p172, %r1297, %r1338;
	@%p172 bra 	$L__BB2_408;
	cvt.u32.u64 	%r1342, %rd20559;
	setp.lt.u32 	%p173, %r1296, %r1342;
	@%p173 bra 	$L__BB2_407;
	setp.gt.u32 	%p174, %r1296, %r1342;
	@%p174 bra 	$L__BB2_408;
	cvt.u32.u64 	%r1346, %rd20560;
	setp.lt.u32 	%p175, %r1295, %r1346;
	@%p175 bra 	$L__BB2_407;
	setp.gt.u32 	%p176, %r1295, %r1346;
	@%p176 bra 	$L__BB2_408;
	cvt.u32.u64 	%r1350, %rd20561;
	setp.lt.u32 	%p177, %r1293, %r1350;
	@%p177 bra 	$L__BB2_407;
	ld.const.u32 	%r1352, [P_CONST];
	setp.gt.u32 	%p178, %r1293, %r1350;
	cvt.u32.u64 	%r1355, %rd20562;
	setp.gt.u32 	%p179, %r1352, %r1355;
	or.pred  	%p180, %p178, %p179;
	@%p180 bra 	$L__BB2_408;
$L__BB2_407:
	ld.const.u32 	%r1356, [P_CONST+28];
	and.b64  	%rd7378, %rd20562, 4294967295;
	ld.const.u32 	%rd7379, [P_CONST];
	sub.s64 	%rd20562, %rd7378, %rd7379;
	shr.u64 	%rd7380, %rd20562, 63;
	and.b64  	%rd7381, %rd20561, 4294967295;
	ld.const.u32 	%rd7382, [P_CONST+4];
	add.s64 	%rd7383, %rd7380, %rd7382;
	sub.s64 	%rd20561, %rd7381, %rd7383;
	shr.u64 	%rd7384, %rd20561, 63;
	and.b64  	%rd7385, %rd20560, 4294967295;
	ld.const.u32 	%rd7386, [P_CONST+8];
	add.s64 	%rd7387, %rd7384, %rd7386;
	sub.s64 	%rd20560, %rd7385, %rd7387;
	shr.u64 	%rd7388, %rd20560, 63;
	and.b64  	%rd7389, %rd20559, 4294967295;
	ld.const.u32 	%rd7390, [P_CONST+12];
	add.s64 	%rd7391, %rd7388, %rd7390;
	sub.s64 	%rd20559, %rd7389, %rd7391;
	shr.u64 	%rd7392, %rd20559, 63;
	and.b64  	%rd7393, %rd20558, 4294967295;
	ld.const.u32 	%rd7394, [P_CONST+16];
	add.s64 	%rd7395, %rd7392, %rd7394;
	sub.s64 	%rd20558, %rd7393, %rd7395;
	shr.u64 	%rd7396, %rd20558, 63;
	and.b64  	%rd7397, %rd20557, 4294967295;
	ld.const.u32 	%rd7398, [P_CONST+20];
	add.s64 	%rd7399, %rd7396, %rd7398;
	sub.s64 	%rd20557, %rd7397, %rd7399;
	shr.u64 	%rd7400, %rd20557, 63;
	and.b64  	%rd7401, %rd20556, 4294967295;
	ld.const.u32 	%rd7402, [P_CONST+24];
	add.s64 	%rd7403, %rd7400, %rd7402;
	sub.s64 	%rd20556, %rd7401, %rd7403;
	shr.u64 	%rd7404, %rd20556, 63;
	cvt.u32.u64 	%r1357, %rd7404;
	add.s32 	%r1358, %r1356, %r1357;
	sub.s32 	%r3168, %r3168, %r1358;
$L__BB2_408:
	ld.const.u32 	%r1359, [P_CONST+28];
	cvt.u64.u32 	%rd7405, %r3138;
	and.b64  	%rd774, %rd20562, 4294967295;
	mul.lo.s64 	%rd7406, %rd774, %rd7405;
	cvt.u32.u64 	%r1360, %rd7406;
	shr.u64 	%rd7407, %rd7406, 32;
	and.b64  	%rd775, %rd20561, 4294967295;
	mad.lo.s64 	%rd7408, %rd775, %rd7405, %rd7407;
	shr.u64 	%rd7409, %rd7408, 32;
	and.b64  	%rd776, %rd20560, 4294967295;
	mad.lo.s64 	%rd7410, %rd776, %rd7405, %rd7409;
	shr.u64 	%rd7411, %rd7410, 32;
	and.b64  	%rd777, %rd20559, 4294967295;
	mad.lo.s64 	%rd7412, %rd777, %rd7405, %rd7411;
	shr.u64 	%rd7413, %rd7412, 32;
	and.b64  	%rd778, %rd20558, 4294967295;
	mad.lo.s64 	%rd7414, %rd778, %rd7405, %rd7413;
	shr.u64 	%rd7415, %rd7414, 32;
	and.b64  	%rd779, %rd20557, 4294967295;
	mad.lo.s64 	%rd7416, %rd779, %rd7405, %rd7415;
	shr.u64 	%rd7417, %rd7416, 32;
	and.b64  	%rd780, %rd20556, 4294967295;
	mad.lo.s64 	%rd7418, %rd780, %rd7405, %rd7417;
	shr.u64 	%rd7419, %rd7418, 32;
	cvt.u64.u32 	%rd7420, %r3168;
	mul.wide.u32 	%rd7421, %r3168, %r3138;
	add.s64 	%rd7422, %rd7419, %rd7421;
	shr.u64 	%rd7423, %rd7422, 32;
	and.b64  	%rd7424, %rd7408, 4294967295;
	mad.lo.s64 	%rd7425, %rd682, %rd774, %rd7424;
	shr.u64 	%rd7426, %rd7425, 32;
	and.b64  	%rd7427, %rd7410, 4294967295;
	add.s64 	%rd7428, %rd7426, %rd7427;
	mad.lo.s64 	%rd7429, %rd682, %rd775, %rd7428;
	shr.u64 	%rd7430, %rd7429, 32;
	and.b64  	%rd7431, %rd7412, 4294967295;
	add.s64 	%rd7432, %rd7430, %rd7431;
	mad.lo.s64 	%rd7433, %rd682, %rd776, %rd7432;
	shr.u64 	%rd7434, %rd7433, 32;
	and.b64  	%rd7435, %rd7414, 4294967295;
	add.s64 	%rd7436, %rd7434, %rd7435;
	mad.lo.s64 	%rd7437, %rd682, %rd777, %rd7436;
	shr.u64 	%rd7438, %rd7437, 32;
	and.b64  	%rd7439, %rd7416, 4294967295;
	add.s64 	%rd7440, %rd7438, %rd7439;
	mad.lo.s64 	%rd7441, %rd682, %rd778, %rd7440;
	shr.u64 	%rd7442, %rd7441, 32;
	and.b64  	%rd7443, %rd7418, 4294967295;
	add.s64 	%rd7444, %rd7442, %rd7443;
	mad.lo.s64 	%rd7445, %rd682, %rd779, %rd7444;
	shr.u64 	%rd7446, %rd7445, 32;
	and.b64  	%rd7447, %rd7422, 4294967295;
	add.s64 	%rd7448, %rd7446, %rd7447;
	mad.lo.s64 	%rd7449, %rd682, %rd780, %rd7448;
	shr.u64 	%rd7450, %rd7449, 32;
	add.s64 	%rd7451, %rd7450, %rd7423;
	mad.lo.s64 	%rd7452, %rd682, %rd7420, %rd7451;
	shr.u64 	%rd7453, %rd7452, 32;
	and.b64  	%rd7454, %rd7429, 4294967295;
	mad.lo.s64 	%rd7455, %rd683, %rd774, %rd7454;
	shr.u64 	%rd7456, %rd7455, 32;
	and.b64  	%rd7457, %rd7433, 4294967295;
	add.s64 	%rd7458, %rd7456, %rd7457;
	mad.lo.s64 	%rd7459, %rd683, %rd775, %rd7458;
	shr.u64 	%rd7460, %rd7459, 32;
	and.b64  	%rd7461, %rd7437, 4294967295;
	add.s64 	%rd7462, %rd7460, %rd7461;
	mad.lo.s64 	%rd7463, %rd683, %rd776, %rd7462;
	shr.u64 	%rd7464, %rd7463, 32;
	and.b64  	%rd7465, %rd7441, 4294967295;
	add.s64 	%rd7466, %rd7464, %rd7465;
	mad.lo.s64 	%rd7467, %rd683, %rd777, %rd7466;
	shr.u64 	%rd7468, %rd7467, 32;
	and.b64  	%rd7469, %rd7445, 4294967295;
	add.s64 	%rd7470, %rd7468, %rd7469;
	mad.lo.s64 	%rd7471, %rd683, %rd778, %rd7470;
	shr.u64 	%rd7472, %rd7471, 32;
	and.b64  	%rd7473, %rd7449, 4294967295;
	add.s64 	%rd7474, %rd7472, %rd7473;
	mad.lo.s64 	%rd7475, %rd683, %rd779, %rd7474;
	shr.u64 	%rd7476, %rd7475, 32;
	and.b64  	%rd7477, %rd7452, 4294967295;
	add.s64 	%rd7478, %rd7476, %rd7477;
	mad.lo.s64 	%rd7479, %rd683, %rd780, %rd7478;
	shr.u64 	%rd7480, %rd7479, 32;
	add.s64 	%rd7481, %rd7480, %rd7453;
	mad.lo.s64 	%rd7482, %rd683, %rd7420, %rd7481;
	shr.u64 	%rd7483, %rd7482, 32;
	and.b64  	%rd7484, %rd7459, 4294967295;
	mad.lo.s64 	%rd7485, %rd684, %rd774, %rd7484;
	shr.u64 	%rd7486, %rd7485, 32;
	and.b64  	%rd7487, %rd7463, 4294967295;
	add.s64 	%rd7488, %rd7486, %rd7487;
	mad.lo.s64 	%rd7489, %rd684, %rd775, %rd7488;
	shr.u64 	%rd7490, %rd7489, 32;
	and.b64  	%rd7491, %rd7467, 4294967295;
	add.s64 	%rd7492, %rd7490, %rd7491;
	mad.lo.s64 	%rd7493, %rd684, %rd776, %rd7492;
	shr.u64 	%rd7494, %rd7493, 32;
	and.b64  	%rd7495, %rd7471, 4294967295;
	add.s64 	%rd7496, %rd7494, %rd7495;
	mad.lo.s64 	%rd7497, %rd684, %rd777, %rd7496;
	shr.u64 	%rd7498, %rd7497, 32;
	and.b64  	%rd7499, %rd7475, 4294967295;
	add.s64 	%rd7500, %rd7498, %rd7499;
	mad.lo.s64 	%rd7501, %rd684, %rd778, %rd7500;
	shr.u64 	%rd7502, %rd7501, 32;
	and.b64  	%rd7503, %rd7479, 4294967295;
	add.s64 	%rd7504, %rd7502, %rd7503;
	mad.lo.s64 	%rd7505, %rd684, %rd779, %rd7504;
	shr.u64 	%rd7506, %rd7505, 32;
	and.b64  	%rd7507, %rd7482, 4294967295;
	add.s64 	%rd7508, %rd7506, %rd7507;
	mad.lo.s64 	%rd7509, %rd684, %rd780, %rd7508;
	shr.u64 	%rd7510, %rd7509, 32;
	add.s64 	%rd7511, %rd7510, %rd7483;
	mad.lo.s64 	%rd7512, %rd684, %rd7420, %rd7511;
	shr.u64 	%rd7513, %rd7512, 32;
	and.b64  	%rd7514, %rd7489, 4294967295;
	mad.lo.s64 	%rd7515, %rd685, %rd774, %rd7514;
	shr.u64 	%rd7516, %rd7515, 32;
	and.b64  	%rd7517, %rd7493, 4294967295;
	add.s64 	%rd7518, %rd7516, %rd7517;
	mad.lo.s64 	%rd7519, %rd685, %rd775, %rd7518;
	shr.u64 	%rd7520, %rd7519, 32;
	and.b64  	%rd7521, %rd7497, 4294967295;
	add.s64 	%rd7522, %rd7520, %rd7521;
	mad.lo.s64 	%rd7523, %rd685, %rd776, %rd7522;
	shr.u64 	%rd7524, %rd7523, 32;
	and.b64  	%rd7525, %rd7501, 4294967295;
	add.s64 	%rd7526, %rd7524, %rd7525;
	mad.lo.s64 	%rd7527, %rd685, %rd777, %rd7526;
	shr.u64 	%rd7528, %rd7527, 32;
	and.b64  	%rd7529, %rd7505, 4294967295;
	add.s64 	%rd7530, %rd7528, %rd7529;
	mad.lo.s64 	%rd7531, %rd685, %rd778, %rd7530;
	shr.u64 	%rd7532, %rd7531, 32;
	and.b64  	%rd7533, %rd7509, 4294967295;
	add.s64 	%rd7534, %rd7532, %rd7533;
	mad.lo.s64 	%rd7535, %rd685, %rd779, %rd7534;
	shr.u64 	%rd7536, %rd7535, 32;
	and.b64  	%rd7537, %rd7512, 4294967295;
	add.s64 	%rd7538, %rd7536, %rd7537;
	mad.lo.s64 	%rd7539, %rd685, %rd780, %rd7538;
	shr.u64 	%rd7540, %rd7539, 32;
	add.s64 	%rd7541, %rd7540, %rd7513;
	mad.lo.s64 	%rd7542, %rd685, %rd7420, %rd7541;
	shr.u64 	%rd7543, %rd7542, 32;
	and.b64  	%rd7544, %rd7519, 4294967295;
	mad.lo.s64 	%rd7545, %rd686, %rd774, %rd7544;
	shr.u64 	%rd7546, %rd7545, 32;
	and.b64  	%rd7547, %rd7523, 4294967295;
	add.s64 	%rd7548, %rd7546, %rd7547;
	mad.lo.s64 	%rd7549, %rd686, %rd775, %rd7548;
	shr.u64 	%rd7550, %rd7549, 32;
	and.b64  	%rd7551, %rd7527, 4294967295;
	add.s64 	%rd7552, %rd7550, %rd7551;
	mad.lo.s64 	%rd7553, %rd686, %rd776, %rd7552;
	shr.u64 	%rd7554, %rd7553, 32;
	and.b64  	%rd7555, %rd7531, 4294967295;
	add.s64 	%rd7556, %rd7554, %rd7555;
	mad.lo.s64 	%rd7557, %rd686, %rd777, %rd7556;
	shr.u64 	%rd7558, %rd7557, 32;
	and.b64  	%rd7559, %rd7535, 4294967295;
	add.s64 	%rd7560, %rd7558, %rd7559;
	mad.lo.s64 	%rd7561, %rd686, %rd778, %rd7560;
	shr.u64 	%rd7562, %rd7561, 32;
	and.b64  	%rd7563, %rd7539, 4294967295;
	add.s64 	%rd7564, %rd7562, %rd7563;
	mad.lo.s64 	%rd7565, %rd686, %rd779, %rd7564;
	shr.u64 	%rd7566, %rd7565, 32;
	and.b64  	%rd7567, %rd7542, 4294967295;
	add.s64 	%rd7568, %rd7566, %rd7567;
	mad.lo.s64 	%rd7569, %rd686, %rd780, %rd7568;
	shr.u64 	%rd7570, %rd7569, 32;
	add.s64 	%rd7571, %rd7570, %rd7543;
	mad.lo.s64 	%rd7572, %rd686, %rd7420, %rd7571;
	shr.u64 	%rd7573, %rd7572, 32;
	and.b64  	%rd7574, %rd7549, 4294967295;
	mad.lo.s64 	%rd7575, %rd687, %rd774, %rd7574;
	shr.u64 	%rd7576, %rd7575, 32;
	and.b64  	%rd7577, %rd7553, 4294967295;
	add.s64 	%rd7578, %rd7576, %rd7577;
	mad.lo.s64 	%rd7579, %rd687, %rd775, %rd7578;
	shr.u64 	%rd7580, %rd7579, 32;
	and.b64  	%rd7581, %rd7557, 4294967295;
	add.s64 	%rd7582, %rd7580, %rd7581;
	mad.lo.s64 	%rd7583, %rd687, %rd776, %rd7582;
	shr.u64 	%rd7584, %rd7583, 32;
	and.b64  	%rd7585, %rd7561, 4294967295;
	add.s64 	%rd7586, %rd7584, %rd7585;
	mad.lo.s64 	%rd7587, %rd687, %rd777, %rd7586;
	shr.u64 	%rd7588, %rd7587, 32;
	and.b64  	%rd7589, %rd7565, 4294967295;
	add.s64 	%rd7590, %rd7588, %rd7589;
	mad.lo.s64 	%rd7591, %rd687, %rd778, %rd7590;
	shr.u64 	%rd7592, %rd7591, 32;
	and.b64  	%rd7593, %rd7569, 4294967295;
	add.s64 	%rd7594, %rd7592, %rd7593;
	mad.lo.s64 	%rd7595, %rd687, %rd779, %rd7594;
	shr.u64 	%rd7596, %rd7595, 32;
	and.b64  	%rd7597, %rd7572, 4294967295;
	add.s64 	%rd7598, %rd7596, %rd7597;
	mad.lo.s64 	%rd7599, %rd687, %rd780, %rd7598;
	shr.u64 	%rd7600, %rd7599, 32;
	add.s64 	%rd7601, %rd7600, %rd7573;
	mad.lo.s64 	%rd7602, %rd687, %rd7420, %rd7601;
	shr.u64 	%rd7603, %rd7602, 32;
	cvt.u64.u32 	%rd7604, %r3137;
	and.b64  	%rd7605, %rd7579, 4294967295;
	mad.lo.s64 	%rd7606, %rd774, %rd7604, %rd7605;
	shr.u64 	%rd7607, %rd7606, 32;
	and.b64  	%rd7608, %rd7583, 4294967295;
	add.s64 	%rd7609, %rd7607, %rd7608;
	mad.lo.s64 	%rd7610, %rd775, %rd7604, %rd7609;
	shr.u64 	%rd7611, %rd7610, 32;
	and.b64  	%rd7612, %rd7587, 4294967295;
	add.s64 	%rd7613, %rd7611, %rd7612;
	mad.lo.s64 	%rd7614, %rd776, %rd7604, %rd7613;
	shr.u64 	%rd7615, %rd7614, 32;
	and.b64  	%rd7616, %rd7591, 4294967295;
	add.s64 	%rd7617, %rd7615, %rd7616;
	mad.lo.s64 	%rd7618, %rd777, %rd7604, %rd7617;
	shr.u64 	%rd7619, %rd7618, 32;
	and.b64  	%rd7620, %rd7595, 4294967295;
	add.s64 	%rd7621, %rd7619, %rd7620;
	mad.lo.s64 	%rd7622, %rd778, %rd7604, %rd7621;
	shr.u64 	%rd7623, %rd7622, 32;
	and.b64  	%rd7624, %rd7599, 4294967295;
	add.s64 	%rd7625, %rd7623, %rd7624;
	mad.lo.s64 	%rd7626, %rd779, %rd7604, %rd7625;
	shr.u64 	%rd7627, %rd7626, 32;
	and.b64  	%rd7628, %rd7602, 4294967295;
	add.s64 	%rd7629, %rd7627, %rd7628;
	mad.lo.s64 	%rd7630, %rd780, %rd7604, %rd7629;
	shr.u64 	%rd7631, %rd7630, 32;
	mul.wide.u32 	%rd7632, %r3168, %r3137;
	add.s64 	%rd7633, %rd7631, %rd7603;
	add.s64 	%rd7634, %rd7633, %rd7632;
	{ .reg .b32 tmp; mov.b64 {tmp, %r1361}, %rd7634; }
	ld.const.u32 	%r1362, [MU_P];
	mul.lo.s32 	%r1363, %r1362, %r1360;
	ld.const.u32 	%r1364, [P_CONST];
	mul.wide.u32 	%rd7635, %r1364, %r1363;
	and.b64  	%rd7636, %rd7406, 4294967295;
	add.s64 	%rd7637, %rd7635, %rd7636;
	shr.u64 	%rd7638, %rd7637, 32;
	ld.const.u32 	%r1365, [P_CONST+4];
	mul.wide.u32 	%rd7639, %r1365, %r1363;
	and.b64  	%rd7640, %rd7425, 4294967295;
	add.s64 	%rd7641, %rd7638, %rd7640;
	add.s64 	%rd7642, %rd7641, %rd7639;
	cvt.u32.u64 	%r1366, %rd7642;
	shr.u64 	%rd7643, %rd7642, 32;
	ld.const.u32 	%r1367, [P_CONST+8];
	mul.wide.u32 	%rd7644, %r1367, %r1363;
	and.b64  	%rd7645, %rd7455, 4294967295;
	add.s64 	%rd7646, %rd7643, %rd7645;
	add.s64 	%rd7647, %rd7646, %rd7644;
	shr.u64 	%rd7648, %rd7647, 32;
	ld.const.u32 	%r1368, [P_CONST+12];
	mul.wide.u32 	%rd7649, %r1368, %r1363;
	and.b64  	%rd7650, %rd7485, 4294967295;
	add.s64 	%rd7651, %rd7648, %rd7650;
	add.s64 	%rd7652, %rd7651, %rd7649;
	shr.u64 	%rd7653, %rd7652, 32;
	ld.const.u32 	%r1369, [P_CONST+16];
	mul.wide.u32 	%rd7654, %r1369, %r1363;
	and.b64  	%rd7655, %rd7515, 4294967295;
	add.s64 	%rd7656, %rd7653, %rd7655;
	add.s64 	%rd7657, %rd7656, %rd7654;
	shr.u64 	%rd7658, %rd7657, 32;
	ld.const.u32 	%r1370, [P_CONST+20];
	mul.wide.u32 	%rd7659, %r1370, %r1363;
	and.b64  	%rd7660, %rd7545, 4294967295;
	add.s64 	%rd7661, %rd7658, %rd7660;
	add.s64 	%rd7662, %rd7661, %rd7659;
	shr.u64 	%rd7663, %rd7662, 32;
	ld.const.u32 	%r1371, [P_CONST+24];
	mul.wide.u32 	%rd7664, %r1371, %r1363;
	and.b64  	%rd7665, %rd7575, 4294967295;
	add.s64 	%rd7666, %rd7663, %rd7665;
	add.s64 	%rd7667, %rd7666, %rd7664;
	shr.u64 	%rd7668, %rd7667, 32;
	mul.wide.u32 	%rd7669, %r1359, %r1363;
	and.b64  	%rd7670, %rd7606, 4294967295;
	add.s64 	%rd7671, %rd7668, %rd7670;
	add.s64 	%rd7672, %rd7671, %rd7669;
	shr.u64 	%rd7673, %rd7672, 32;
	and.b64  	%rd7674, %rd7610, 4294967295;
	add.s64 	%rd7675, %rd7673, %rd7674;
	shr.u64 	%rd7676, %rd7675, 32;
	and.b64  	%rd7677, %rd7614, 4294967295;
	add.s64 	%rd7678, %rd7676, %rd7677;
	shr.u64 	%rd7679, %rd7678, 32;
	and.b64  	%rd7680, %rd7618, 4294967295;
	add.s64 	%rd7681, %rd7679, %rd7680;
	shr.u64 	%rd7682, %rd7681, 32;
	and.b64  	%rd7683, %rd7622, 4294967295;
	add.s64 	%rd7684, %rd7682, %rd7683;
	shr.u64 	%rd7685, %rd7684, 32;
	and.b64  	%rd7686, %rd7626, 4294967295;
	add.s64 	%rd7687, %rd7685, %rd7686;
	shr.u64 	%rd7688, %rd7687, 32;
	and.b64  	%rd7689, %rd7630, 4294967295;
	add.s64 	%rd7690, %rd7688, %rd7689;
	shr.u64 	%rd7691, %rd7690, 32;
	and.b64  	%rd7692, %rd7634, 4294967295;
	add.s64 	%rd7693, %rd7691, %rd7692;
	{ .reg .b32 tmp; mov.b64 {tmp, %r1372}, %rd7693; }
	add.s32 	%r1373, %r1361, %r1372;
	mul.lo.s32 	%r1374, %r1362, %r1366;
	mul.wide.u32 	%rd7694, %r1364, %r1374;
	and.b64  	%rd7695, %rd7642, 4294967295;
	add.s64 	%rd7696, %rd7694, %rd7695;
	shr.u64 	%rd7697, %rd7696, 32;
	mul.wide.u32 	%rd7698, %r1365, %r1374;
	and.b64  	%rd7699, %rd7647, 4294967295;
	add.s64 	%rd7700, %rd7697, %rd7699;
	add.s64 	%rd7701, %rd7700, %rd7698;
	cvt.u32.u64 	%r1375, %rd7701;
	shr.u64 	%rd7702, %rd7701, 32;
	mul.wide.u32 	%rd7703, %r1367, %r1374;
	and.b64  	%rd7704, %rd7652, 4294967295;
	add.s64 	%rd7705, %rd7702, %rd7704;
	add.s64 	%rd7706, %rd7705, %rd7703;
	shr.u64 	%rd7707, %rd7706, 32;
	mul.wide.u32 	%rd7708, %r1368, %r1374;
	and.b64  	%rd7709, %rd7657, 4294967295;
	add.s64 	%rd7710, %rd7707, %rd7709;
	add.s64 	%rd7711, %rd7710, %rd7708;
	shr.u64 	%rd7712, %rd7711, 32;
	mul.wide.u32 	%rd7713, %r1369, %r1374;
	and.b64  	%rd7714, %rd7662, 4294967295;
	add.s64 	%rd7715, %rd7712, %rd7714;
	add.s64 	%rd7716, %rd7715, %rd7713;
	shr.u64 	%rd7717, %rd7716, 32;
	mul.wide.u32 	%rd7718, %r1370, %r1374;
	and.b64  	%rd7719, %rd7667, 4294967295;
	add.s64 	%rd7720, %rd7717, %rd7719;
	add.s64 	%rd7721, %rd7720, %rd7718;
	shr.u64 	%rd7722, %rd7721, 32;
	mul.wide.u32 	%rd7723, %r1371, %r1374;
	and.b64  	%rd7724, %rd7672, 4294967295;
	add.s64 	%rd7725, %rd7722, %rd7724;
	add.s64 	%rd7726, %rd7725, %rd7723;
	shr.u64 	%rd7727, %rd7726, 32;
	mul.wide.u32 	%rd7728, %r1359, %r1374;
	and.b64  	%rd7729, %rd7675, 4294967295;
	add.s64 	%rd7730, %rd7727, %rd7729;
	add.s64 	%rd7731, %rd7730, %rd7728;
	shr.u64 	%rd7732, %rd7731, 32;
	and.b64  	%rd7733, %rd7678, 4294967295;
	add.s64 	%rd7734, %rd7732, %rd7733;
	shr.u64 	%rd7735, %rd7734, 32;
	and.b64  	%rd7736, %rd7681, 4294967295;
	add.s64 	%rd7737, %rd7735, %rd7736;
	shr.u64 	%rd7738, %rd7737, 32;
	and.b64  	%rd7739, %rd7684, 4294967295;
	add.s64 	%rd7740, %rd7738, %rd7739;
	shr.u64 	%rd7741, %rd7740, 32;
	and.b64  	%rd7742, %rd7687, 4294967295;
	add.s64 	%rd7743, %rd7741, %rd7742;
	shr.u64 	%rd7744, %rd7743, 32;
	and.b64  	%rd7745, %rd7690, 4294967295;
	add.s64 	%rd7746, %rd7744, %rd7745;
	shr.u64 	%rd7747, %rd7746, 32;
	and.b64  	%rd7748, %rd7693, 4294967295;
	add.s64 	%rd7749, %rd7747, %rd7748;
	{ .reg .b32 tmp; mov.b64 {tmp, %r1376}, %rd7749; }
	add.s32 	%r1377, %r1373, %r1376;
	mul.lo.s32 	%r1378, %r1362, %r1375;
	mul.wide.u32 	%rd7750, %r1364, %r1378;
	and.b64  	%rd7751, %rd7701, 4294967295;
	add.s64 	%rd7752, %rd7750, %rd7751;
	shr.u64 	%rd7753, %rd7752, 32;
	mul.wide.u32 	%rd7754, %r1365, %r1378;
	and.b64  	%rd7755, %rd7706, 4294967295;
	add.s64 	%rd7756, %rd7753, %rd7755;
	add.s64 	%rd7757, %rd7756, %rd7754;
	cvt.u32.u64 	%r1379, %rd7757;
	shr.u64 	%rd7758, %rd7757, 32;
	mul.wide.u32 	%rd7759, %r1367, %r1378;
	and.b64  	%rd7760, %rd7711, 4294967295;
	add.s64 	%rd7761, %rd7758, %rd7760;
	add.s64 	%rd7762, %rd7761, %rd7759;
	shr.u64 	%rd7763, %rd7762, 32;
	mul.wide.u32 	%rd7764, %r1368, %r1378;
	and.b64  	%rd7765, %rd7716, 4294967295;
	add.s64 	%rd7766, %rd7763, %rd7765;
	add.s64 	%rd7767, %rd7766, %rd7764;
	shr.u64 	%rd7768, %rd7767, 32;
	mul.wide.u32 	%rd7769, %r1369, %r1378;
	and.b64  	%rd7770, %rd7721, 4294967295;
	add.s64 	%rd7771, %rd7768, %rd7770;
	add.s64 	%rd7772, %rd7771, %rd7769;
	shr.u64 	%rd7773, %rd7772, 32;
	mul.wide.u32 	%rd7774, %r1370, %r1378;
	and.b64  	%rd7775, %rd7726, 4294967295;
	add.s64 	%rd7776, %rd7773, %rd7775;
	add.s64 	%rd7777, %rd7776, %rd7774;
	shr.u64 	%rd7778, %rd7777, 32;
	mul.wide.u32 	%rd7779, %r1371, %r1378;
	and.b64  	%rd7780, %rd7731, 4294967295;
	add.s64 	%rd7781, %rd7778, %rd7780;
	add.s64 	%rd7782, %rd7781, %rd7779;
	shr.u64 	%rd7783, %rd7782, 32;
	mul.wide.u32 	%rd7784, %r1359, %r1378;
	and.b64  	%rd7785, %rd7734, 4294967295;
	add.s64 	%rd7786, %rd7783, %rd7785;
	add.s64 	%rd7787, %rd7786, %rd7784;
	shr.u64 	%rd7788, %rd7787, 32;
	and.b64  	%rd7789, %rd7737, 4294967295;
	add.s64 	%rd7790, %rd7788, %rd7789;
	shr.u64 	%rd7791, %rd7790, 32;
	and.b64  	%rd7792, %rd7740, 4294967295;
	add.s64 	%rd7793, %rd7791, %rd7792;
	shr.u64 	%rd7794, %rd7793, 32;
	and.b64  	%rd7795, %rd7743, 4294967295;
	add.s64 	%rd7796, %rd7794, %rd7795;
	shr.u64 	%rd7797, %rd7796, 32;
	and.b64  	%rd7798, %rd7746, 4294967295;
	add.s64 	%rd7799, %rd7797, %rd7798;
	shr.u64 	%rd7800, %rd7799, 32;
	and.b64  	%rd7801, %rd7749, 4294967295;
	add.s64 	%rd7802, %rd7800, %rd7801;
	{ .reg .b32 tmp; mov.b64 {tmp, %r1380}, %rd7802; }
	add.s32 	%r1381, %r1377, %r1380;
	mul.lo.s32 	%r1382, %r1362, %r1379;
	mul.wide.u32 	%rd7803, %r1364, %r1382;
	and.b64  	%rd7804, %rd7757, 4294967295;
	add.s64 	%rd7805, %rd7803, %rd7804;
	shr.u64 	%rd7806, %rd7805, 32;
	mul.wide.u32 	%rd7807, %r1365, %r1382;
	and.b64  	%rd7808, %rd7762, 4294967295;
	add.s64 	%rd7809, %rd7806, %rd7808;
	add.s64 	%rd7810, %rd7809, %rd7807;
	cvt.u32.u64 	%r1383, %rd7810;
	shr.u64 	%rd7811, %rd7810, 32;
	mul.wide.u32 	%rd7812, %r1367, %r1382;
	and.b64  	%rd7813, %rd7767, 4294967295;
	add.s64 	%rd7814, %rd7811, %rd7813;
	add.s64 	%rd7815, %rd7814, %rd7812;
	shr.u64 	%rd7816, %rd7815, 32;
	mul.wide.u32 	%rd7817, %r1368, %r1382;
	and.b64  	%rd7818, %rd7772, 4294967295;
	add.s64 	%rd7819, %rd7816, %rd7818;
	add.s64 	%rd7820, %rd7819, %rd7817;
	shr.u64 	%rd7821, %rd7820, 32;
	mul.wide.u32 	%rd7822, %r1369, %r1382;
	and.b64  	%rd7823, %rd7777, 4294967295;
	add.s64 	%rd7824, %rd7821, %rd7823;
	add.s64 	%rd7825, %rd7824, %rd7822;
	shr.u64 	%rd7826, %rd7825, 32;
	mul.wide.u32 	%rd7827, %r1370, %r1382;
	and.b64  	%rd7828, %rd7782, 4294967295;
	add.s64 	%rd7829, %rd7826, %rd7828;
	add.s64 	%rd7830, %rd7829, %rd7827;
	shr.u64 	%rd7831, %rd7830, 32;
	mul.wide.u32 	%rd7832, %r1371, %r1382;
	and.b64  	%rd7833, %rd7787, 4294967295;
	add.s64 	%rd7834, %rd7831, %rd7833;
	add.s64 	%rd7835, %rd7834, %rd7832;
	shr.u64 	%rd7836, %rd7835, 32;
	mul.wide.u32 	%rd7837, %r1359, %r1382;
	and.b64  	%rd7838, %rd7790, 4294967295;
	add.s64 	%rd7839, %rd7836, %rd7838;
	add.s64 	%rd7840, %rd7839, %rd7837;
	shr.u64 	%rd7841, %rd7840, 32;
	and.b64  	%rd7842, %rd7793, 4294967295;
	add.s64 	%rd7843, %rd7841, %rd7842;
	shr.u64 	%rd7844, %rd7843, 32;
	and.b64  	%rd7845, %rd7796, 4294967295;
	add.s64 	%rd7846, %rd7844, %rd7845;
	shr.u64 	%rd7847, %rd7846, 32;
	and.b64  	%rd7848, %rd7799, 4294967295;
	add.s64 	%rd7849, %rd7847, %rd7848;
	shr.u64 	%rd7850, %rd7849, 32;
	and.b64  	%rd7851, %rd7802, 4294967295;
	add.s64 	%rd7852, %rd7850, %rd7851;
	{ .reg .b32 tmp; mov.b64 {tmp, %r1384}, %rd7852; }
	add.s32 	%r1385, %r1381, %r1384;
	mul.lo.s32 	%r1386, %r1362, %r1383;
	mul.wide.u32 	%rd7853, %r1364, %r1386;
	and.b64  	%rd7854, %rd7810, 4294967295;
	add.s64 	%rd7855, %rd7853, %rd7854;
	shr.u64 	%rd7856, %rd7855, 32;
	mul.wide.u32 	%rd7857, %r1365, %r1386;
	and.b64  	%rd7858, %rd7815, 4294967295;
	add.s64 	%rd7859, %rd7856, %rd7858;
	add.s64 	%rd7860, %rd7859, %rd7857;
	cvt.u32.u64 	%r1387, %rd7860;
	shr.u64 	%rd7861, %rd7860, 32;
	mul.wide.u32 	%rd7862, %r1367, %r1386;
	and.b64  	%rd7863, %rd7820, 4294967295;
	add.s64 	%rd7864, %rd7861, %rd7863;
	add.s64 	%rd7865, %rd7864, %rd7862;
	shr.u64 	%rd7866, %rd7865, 32;
	mul.wide.u32 	%rd7867, %r1368, %r1386;
	and.b64  	%rd7868, %rd7825, 4294967295;
	add.s64 	%rd7869, %rd7866, %rd7868;
	add.s64 	%rd7870, %rd7869, %rd7867;
	shr.u64 	%rd7871, %rd7870, 32;
	mul.wide.u32 	%rd7872, %r1369, %r1386;
	and.b64  	%rd7873, %rd7830, 4294967295;
	add.s64 	%rd7874, %rd7871, %rd7873;
	add.s64 	%rd7875, %rd7874, %rd7872;
	shr.u64 	%rd7876, %rd7875, 32;
	mul.wide.u32 	%rd7877, %r1370, %r1386;
	and.b64  	%rd7878, %rd7835, 4294967295;
	add.s64 	%rd7879, %rd7876, %rd7878;
	add.s64 	%rd7880, %rd7879, %rd7877;
	shr.u64 	%rd7881, %rd7880, 32;
	mul.wide.u32 	%rd7882, %r1371, %r1386;
	and.b64  	%rd7883, %rd7840, 4294967295;
	add.s64 	%rd7884, %rd7881, %rd7883;
	add.s64 	%rd7885, %rd7884, %rd7882;
	shr.u64 	%rd7886, %rd7885, 32;
	mul.wide.u32 	%rd7887, %r1359, %r1386;
	and.b64  	%rd7888, %rd7843, 4294967295;
	add.s64 	%rd7889, %rd7886, %rd7888;
	add.s64 	%rd7890, %rd7889, %rd7887;
	shr.u64 	%rd7891, %rd7890, 32;
	and.b64  	%rd7892, %rd7846, 4294967295;
	add.s64 	%rd7893, %rd7891, %rd7892;
	shr.u64 	%rd7894, %rd7893, 32;
	and.b64  	%rd7895, %rd7849, 4294967295;
	add.s64 	%rd7896, %rd7894, %rd7895;
	shr.u64 	%rd7897, %rd7896, 32;
	and.b64  	%rd7898, %rd7852, 4294967295;
	add.s64 	%rd7899, %rd7897, %rd7898;
	{ .reg .b32 tmp; mov.b64 {tmp, %r1388}, %rd7899; }
	add.s32 	%r1389, %r1385, %r1388;
	mul.lo.s32 	%r1390, %r1362, %r1387;
	mul.wide.u32 	%rd7900, %r1364, %r1390;
	and.b64  	%rd7901, %rd7860, 4294967295;
	add.s64 	%rd7902, %rd7900, %rd7901;
	shr.u64 	%rd7903, %rd7902, 32;
	mul.wide.u32 	%rd7904, %r1365, %r1390;
	and.b64  	%rd7905, %rd7865, 4294967295;
	add.s64 	%rd7906, %rd7903, %rd7905;
	add.s64 	%rd7907, %rd7906, %rd7904;
	cvt.u32.u64 	%r1391, %rd7907;
	shr.u64 	%rd7908, %rd7907, 32;
	mul.wide.u32 	%rd7909, %r1367, %r1390;
	and.b64  	%rd7910, %rd7870, 4294967295;
	add.s64 	%rd7911, %rd7908, %rd7910;
	add.s64 	%rd7912, %rd7911, %rd7909;
	shr.u64 	%rd7913, %rd7912, 32;
	mul.wide.u32 	%rd7914, %r1368, %r1390;
	and.b64  	%rd7915, %rd7875, 4294967295;
	add.s64 	%rd7916, %rd7913, %rd7915;
	add.s64 	%rd7917, %rd7916, %rd7914;
	shr.u64 	%rd7918, %rd7917, 32;
	mul.wide.u32 	%rd7919, %r1369, %r1390;
	and.b64  	%rd7920, %rd7880, 4294967295;
	add.s64 	%rd7921, %rd7918, %rd7920;
	add.s64 	%rd7922, %rd7921, %rd7919;
	shr.u64 	%rd7923, %rd7922, 32;
	mul.wide.u32 	%rd7924, %r1370, %r1390;
	and.b64  	%rd7925, %rd7885, 4294967295;
	add.s64 	%rd7926, %rd7923, %rd7925;
	add.s64 	%rd7927, %rd7926, %rd7924;
	shr.u64 	%rd7928, %rd7927, 32;
	mul.wide.u32 	%rd7929, %r1371, %r1390;
	and.b64  	%rd7930, %rd7890, 4294967295;
	add.s64 	%rd7931, %rd7928, %rd7930;
	add.s64 	%rd7932, %rd7931, %rd7929;
	shr.u64 	%rd7933, %rd7932, 32;
	mul.wide.u32 	%rd7934, %r1359, %r1390;
	and.b64  	%rd7935, %rd7893, 4294967295;
	add.s64 	%rd7936, %rd7933, %rd7935;
	add.s64 	%rd7937, %rd7936, %rd7934;
	shr.u64 	%rd7938, %rd7937, 32;
	and.b64  	%rd7939, %rd7896, 4294967295;
	add.s64 	%rd7940, %rd7938, %rd7939;
	shr.u64 	%rd7941, %rd7940, 32;
	and.b64  	%rd7942, %rd7899, 4294967295;
	add.s64 	%rd7943, %rd7941, %rd7942;
	{ .reg .b32 tmp; mov.b64 {tmp, %r1392}, %rd7943; }
	add.s32 	%r1393, %r1389, %r1392;
	mul.lo.s32 	%r1394, %r1362, %r1391;
	mul.wide.u32 	%rd7944, %r1364, %r1394;
	and.b64  	%rd7945, %rd7907, 4294967295;
	add.s64 	%rd7946, %rd7944, %rd7945;
	shr.u64 	%rd7947, %rd7946, 32;
	mul.wide.u32 	%rd7948, %r1365, %r1394;
	and.b64  	%rd7949, %rd7912, 4294967295;
	add.s64 	%rd7950, %rd7947, %rd7949;
	add.s64 	%rd7951, %rd7950, %rd7948;
	cvt.u32.u64 	%r1395, %rd7951;
	shr.u64 	%rd7952, %rd7951, 32;
	mul.wide.u32 	%rd7953, %r1367, %r1394;
	and.b64  	%rd7954, %rd7917, 4294967295;
	add.s64 	%rd7955, %rd7952, %rd7954;
	add.s64 	%rd7956, %rd7955, %rd7953;
	shr.u64 	%rd7957, %rd7956, 32;
	mul.wide.u32 	%rd7958, %r1368, %r1394;
	and.b64  	%rd7959, %rd7922, 4294967295;
	add.s64 	%rd7960, %rd7957, %rd7959;
	add.s64 	%rd7961, %rd7960, %rd7958;
	shr.u64 	%rd7962, %rd7961, 32;
	mul.wide.u32 	%rd7963, %r1369, %r1394;
	and.b64  	%rd7964, %rd7927, 4294967295;
	add.s64 	%rd7965, %rd7962, %rd7964;
	add.s64 	%rd7966, %rd7965, %rd7963;
	shr.u64 	%rd7967, %rd7966, 32;
	mul.wide.u32 	%rd7968, %r1370, %r1394;
	and.b64  	%rd7969, %rd7932, 4294967295;
	add.s64 	%rd7970, %rd7967, %rd7969;
	add.s64 	%rd7971, %rd7970, %rd7968;
	shr.u64 	%rd7972, %rd7971, 32;
	mul.wide.u32 	%rd7973, %r1371, %r1394;
	and.b64  	%rd7974, %rd7937, 4294967295;
	add.s64 	%rd7975, %rd7972, %rd7974;
	add.s64 	%rd7976, %rd7975, %rd7973;
	shr.u64 	%rd7977, %rd7976, 32;
	mul.wide.u32 	%rd7978, %r1359, %r1394;
	and.b64  	%rd7979, %rd7940, 4294967295;
	add.s64 	%rd7980, %rd7977, %rd7979;
	add.s64 	%rd7981, %rd7980, %rd7978;
	shr.u64 	%rd7982, %rd7981, 32;
	and.b64  	%rd7983, %rd7943, 4294967295;
	add.s64 	%rd7984, %rd7982, %rd7983;
	{ .reg .b32 tmp; mov.b64 {tmp, %r1396}, %rd7984; }
	add.s32 	%r1397, %r1393, %r1396;
	mul.lo.s32 	%r1398, %r1362, %r1395;
	mul.wide.u32 	%rd7985, %r1364, %r1398;
	and.b64  	%rd7986, %rd7951, 4294967295;
	add.s64 	%rd7987, %rd7985, %rd7986;
	shr.u64 	%rd7988, %rd7987, 32;
	mul.wide.u32 	%rd7989, %r1365, %r1398;
	and.b64  	%rd7990, %rd7956, 4294967295;
	add.s64 	%rd7991, %rd7988, %rd7990;
	add.s64 	%rd20569, %rd7991, %rd7989;
	shr.u64 	%rd7992, %rd20569, 32;
	mul.wide.u32 	%rd7993, %r1367, %r1398;
	and.b64  	%rd7994, %rd7961, 4294967295;
	add.s64 	%rd7995, %rd7992, %rd7994;
	add.s64 	%rd20568, %rd7995, %rd7993;
	shr.u64 	%rd7996, %rd20568, 32;
	mul.wide.u32 	%rd7997, %r1368, %r1398;
	and.b64  	%rd7998, %rd7966, 4294967295;
	add.s64 	%rd7999, %rd7996, %rd7998;
	add.s64 	%rd20567, %rd7999, %rd7997;
	shr.u64 	%rd8000, %rd20567, 32;
	mul.wide.u32 	%rd8001, %r1369, %r1398;
	and.b64  	%rd8002, %rd7971, 4294967295;
	add.s64 	%rd8003, %rd8000, %rd8002;
	add.s64 	%rd20566, %rd8003, %rd8001;
	shr.u64 	%rd8004, %rd20566, 32;
	mul.wide.u32 	%rd8005, %r1370, %r1398;
	and.b64  	%rd8006, %rd7976, 4294967295;
	add.s64 	%rd8007, %rd8004, %rd8006;
	add.s64 	%rd20565, %rd8007, %rd8005;
	shr.u64 	%rd8008, %rd20565, 32;
	mul.wide.u32 	%rd8009, %r1371, %r1398;
	and.b64  	%rd8010, %rd7981, 4294967295;
	add.s64 	%rd8011, %rd8008, %rd8010;
	add.s64 	%rd20564, %rd8011, %rd8009;
	shr.u64 	%rd8012, %rd20564, 32;
	mul.wide.u32 	%rd8013, %r1359, %r1398;
	and.b64  	%rd8014, %rd7984, 4294967295;
	add.s64 	%rd8015, %rd8012, %rd8014;
	add.s64 	%rd20563, %rd8015, %rd8013;
	{ .reg .b32 tmp; mov.b64 {tmp, %r1399}, %rd20563; }
	add.s32 	%r3169, %r1397, %r1399;
	setp.gt.u32 	%p181, %r3169, %r1359;
	@%p181 bra 	$L__BB2_422;
	ld.const.u32 	%r1400, [P_CONST+28];
	setp.lt.u32 	%p182, %r3169, %r1400;
	@%p182 bra 	$L__BB2_423;
	ld.const.u32 	%r1401, [P_CONST+24];
	cvt.u32.u64 	%r1402, %rd20563;
	setp.lt.u32 	%p183, %r1401, %r1402;
	@%p183 bra 	$L__BB2_422;
	ld.const.u32 	%r1403, [P_CONST+24];
	cvt.u32.u64 	%r1404, %rd20563;
	setp.gt.u32 	%p184, %r1403, %r1404;
	@%p184 bra 	$L__BB2_423;
	ld.const.u32 	%r1405, [P_CONST+20];
	cvt.u32.u64 	%r1406, %rd20564;
	setp.lt.u32 	%p185, %r1405, %r1406;
	@%p185 bra 	$L__BB2_422;
	ld.const.u32 	%r1407, [P_CONST+20];
	cvt.u32.u64 	%r1408, %rd20564;
	setp.gt.u32 	%p186, %r1407, %r1408;
	@%p186 bra 	$L__BB2_423;
	ld.const.u32 	%r1409, [P_CONST+16];
	cvt.u32.u64 	%r1410, %rd20565;
	setp.lt.u32 	%p187, %r1409, %r1410;
	@%p187 bra 	$L__BB2_422;
	ld.const.u32 	%r1411, [P_CONST+16];
	cvt.u32.u64 	%r1412, %rd20565;
	setp.gt.u32 	%p188, %r1411, %r1412;
	@%p188 bra 	$L__BB2_423;
	ld.const.u32 	%r1413, [P_CONST+12];
	cvt.u32.u64 	%r1414, %rd20566;
	setp.lt.u32 	%p189, %r1413, %r1414;
	@%p189 bra 	$L__BB2_422;
	ld.const.u32 	%r1415, [P_CONST+12];
	cvt.u32.u64 	%r1416, %rd20566;
	setp.gt.u32 	%p190, %r1415, %r1416;
	@%p190 bra 	$L__BB2_423;
	ld.const.u32 	%r1417, [P_CONST+8];
	cvt.u32.u64 	%r1418, %rd20567;
	setp.lt.u32 	%p191, %r1417, %r1418;
	@%p191 bra 	$L__BB2_422;
	ld.const.u32 	%r1419, [P_CONST+8];
	cvt.u32.u64 	%r1420, %rd20567;
	setp.gt.u32 	%p192, %r1419, %r1420;
	@%p192 bra 	$L__BB2_423;
	ld.const.u32 	%r1421, [P_CONST+4];
	cvt.u32.u64 	%r1422, %rd20568;
	setp.lt.u32 	%p193, %r1421, %r1422;
	@%p193 bra 	$L__BB2_422;
	ld.const.u32 	%r1423, [P_CONST+4];
	ld.const.u32 	%r1424, [P_CONST];
	cvt.u32.u64 	%r1426, %rd20568;
	setp.gt.u32 	%p194, %r1423, %r1426;
	cvt.u32.u64 	%r1427, %rd20569;
	setp.gt.u32 	%p195, %r1424, %r1427;
	or.pred  	%p196, %p194, %p195;
	@%p196 bra 	$L__BB2_423;
$L__BB2_422:
	ld.const.u32 	%r1428, [P_CONST+28];
	and.b64  	%rd8016, %rd20569, 4294967295;
	ld.const.u32 	%rd8017, [P_CONST];
	sub.s64 	%rd20569, %rd8016, %rd8017;
	shr.u64 	%rd8018, %rd20569, 63;
	and.b64  	%rd8019, %rd20568, 4294967295;
	ld.const.u32 	%rd8020, [P_CONST+4];
	add.s64 	%rd8021, %rd8018, %rd8020;
	sub.s64 	%rd20568, %rd8019, %rd8021;
	shr.u64 	%rd8022, %rd20568, 63;
	and.b64  	%rd8023, %rd20567, 4294967295;
	ld.const.u32 	%rd8024, [P_CONST+8];
	add.s64 	%rd8025, %rd8022, %rd8024;
	sub.s64 	%rd20567, %rd8023, %rd8025;
	shr.u64 	%rd8026, %rd20567, 63;
	and.b64  	%rd8027, %rd20566, 4294967295;
	ld.const.u32 	%rd8028, [P_CONST+12];
	add.s64 	%rd8029, %rd8026, %rd8028;
	sub.s64 	%rd20566, %rd8027, %rd8029;
	shr.u64 	%rd8030, %rd20566, 63;
	and.b64  	%rd8031, %rd20565, 4294967295;
	ld.const.u32 	%rd8032, [P_CONST+16];
	add.s64 	%rd8033, %rd8030, %rd8032;
	sub.s64 	%rd20565, %rd8031, %rd8033;
	shr.u64 	%rd8034, %rd20565, 63;
	and.b64  	%rd8035, %rd20564, 4294967295;
	ld.const.u32 	%rd8036, [P_CONST+20];
	add.s64 	%rd8037, %rd8034, %rd8036;
	sub.s64 	%rd20564, %rd8035, %rd8037;
	shr.u64 	%rd8038, %rd20564, 63;
	and.b64  	%rd8039, %rd20563, 4294967295;
	ld.const.u32 	%rd8040, [P_CONST+24];
	add.s64 	%rd8041, %rd8038, %rd8040;
	sub.s64 	%rd20563, %rd8039, %rd8041;
	shr.u64 	%rd8042, %rd20563, 63;
	cvt.u32.u64 	%r1429, %rd8042;
	add.s32 	%r1430, %r1428, %r1429;
	sub.s32 	%r3169, %r3169, %r1430;
$L__BB2_423:
	ld.const.u32 	%r1431, [P_CONST+28];
	mul.lo.s64 	%rd8043, %rd774, %rd210;
	cvt.u32.u64 	%r1432, %rd8043;
	shr.u64 	%rd8044, %rd8043, 32;
	mad.lo.s64 	%rd8045, %rd775, %rd210, %rd8044;
	shr.u64 	%rd8046, %rd8045, 32;
	mad.lo.s64 	%rd8047, %rd776, %rd210, %rd8046;
	shr.u64 	%rd8048, %rd8047, 32;
	mad.lo.s64 	%rd8049, %rd777, %rd210, %rd8048;
	shr.u64 	%rd8050, %rd8049, 32;
	mad.lo.s64 	%rd8051, %rd778, %rd210, %rd8050;
	shr.u64 	%rd8052, %rd8051, 32;
	mad.lo.s64 	%rd8053, %rd779, %rd210, %rd8052;
	shr.u64 	%rd8054, %rd8053, 32;
	mad.lo.s64 	%rd8055, %rd780, %rd210, %rd8054;
	shr.u64 	%rd8056, %rd8055, 32;
	cvt.u64.u32 	%rd8057, %r3168;
	mad.lo.s64 	%rd8058, %rd210, %rd8057, %rd8056;
	shr.u64 	%rd8059, %rd8058, 32;
	and.b64  	%rd8060, %rd8045, 4294967295;
	mad.lo.s64 	%rd8061, %rd774, %rd211, %rd8060;
	shr.u64 	%rd8062, %rd8061, 32;
	and.b64  	%rd8063, %rd8047, 4294967295;
	add.s64 	%rd8064, %rd8062, %rd8063;
	mad.lo.s64 	%rd8065, %rd775, %rd211, %rd8064;
	shr.u64 	%rd8066, %rd8065, 32;
	and.b64  	%rd8067, %rd8049, 4294967295;
	add.s64 	%rd8068, %rd8066, %rd8067;
	mad.lo.s64 	%rd8069, %rd776, %rd211, %rd8068;
	shr.u64 	%rd8070, %rd8069, 32;
	and.b64  	%rd8071, %rd8051, 4294967295;
	add.s64 	%rd8072, %rd8070, %rd8071;
	mad.lo.s64 	%rd8073, %rd777, %rd211, %rd8072;
	shr.u64 	%rd8074, %rd8073, 32;
	and.b64  	%rd8075, %rd8053, 4294967295;
	add.s64 	%rd8076, %rd8074, %rd8075;
	mad.lo.s64 	%rd8077, %rd778, %rd211, %rd8076;
	shr.u64 	%rd8078, %rd8077, 32;
	and.b64  	%rd8079, %rd8055, 4294967295;
	add.s64 	%rd8080, %rd8078, %rd8079;
	mad.lo.s64 	%rd8081, %rd779, %rd211, %rd8080;
	shr.u64 	%rd8082, %rd8081, 32;
	and.b64  	%rd8083, %rd8058, 4294967295;
	add.s64 	%rd8084, %rd8082, %rd8083;
	mad.lo.s64 	%rd8085, %rd780, %rd211, %rd8084;
	shr.u64 	%rd8086, %rd8085, 32;
	add.s64 	%rd8087, %rd8086, %rd8059;
	mad.lo.s64 	%rd8088, %rd211, %rd8057, %rd8087;
	shr.u64 	%rd8089, %rd8088, 32;
	and.b64  	%rd8090, %rd8065, 4294967295;
	mad.lo.s64 	%rd8091, %rd774, %rd213, %rd8090;
	shr.u64 	%rd8092, %rd8091, 32;
	and.b64  	%rd8093, %rd8069, 4294967295;
	add.s64 	%rd8094, %rd8092, %rd8093;
	mad.lo.s64 	%rd8095, %rd775, %rd213, %rd8094;
	shr.u64 	%rd8096, %rd8095, 32;
	and.b64  	%rd8097, %rd8073, 4294967295;
	add.s64 	%rd8098, %rd8096, %rd8097;
	mad.lo.s64 	%rd8099, %rd776, %rd213, %rd8098;
	shr.u64 	%rd8100, %rd8099, 32;
	and.b64  	%rd8101, %rd8077, 4294967295;
	add.s64 	%rd8102, %rd8100, %rd8101;
	mad.lo.s64 	%rd8103, %rd777, %rd213, %rd8102;
	shr.u64 	%rd8104, %rd8103, 32;
	and.b64  	%rd8105, %rd8081, 4294967295;
	add.s64 	%rd8106, %rd8104, %rd8105;
	mad.lo.s64 	%rd8107, %rd778, %rd213, %rd8106;
	shr.u64 	%rd8108, %rd8107, 32;
	and.b64  	%rd8109, %rd8085, 4294967295;
	add.s64 	%rd8110, %rd8108, %rd8109;
	mad.lo.s64 	%rd8111, %rd779, %rd213, %rd8110;
	shr.u64 	%rd8112, %rd8111, 32;
	and.b64  	%rd8113, %rd8088, 4294967295;
	add.s64 	%rd8114, %rd8112, %rd8113;
	mad.lo.s64 	%rd8115, %rd780, %rd213, %rd8114;
	shr.u64 	%rd8116, %rd8115, 32;
	add.s64 	%rd8117, %rd8116, %rd8089;
	mad.lo.s64 	%rd8118, %rd213, %rd8057, %rd8117;
	shr.u64 	%rd8119, %rd8118, 32;
	and.b64  	%rd8120, %rd8095, 4294967295;
	mad.lo.s64 	%rd8121, %rd774, %rd215, %rd8120;
	shr.u64 	%rd8122, %rd8121, 32;
	and.b64  	%rd8123, %rd8099, 4294967295;
	add.s64 	%rd8124, %rd8122, %rd8123;
	mad.lo.s64 	%rd8125, %rd775, %rd215, %rd8124;
	shr.u64 	%rd8126, %rd8125, 32;
	and.b64  	%rd8127, %rd8103, 4294967295;
	add.s64 	%rd8128, %rd8126, %rd8127;
	mad.lo.s64 	%rd8129, %rd776, %rd215, %rd8128;
	shr.u64 	%rd8130, %rd8129, 32;
	and.b64  	%rd8131, %rd8107, 4294967295;
	add.s64 	%rd8132, %rd8130, %rd8131;
	mad.lo.s64 	%rd8133, %rd777, %rd215, %rd8132;
	shr.u64 	%rd8134, %rd8133, 32;
	and.b64  	%rd8135, %rd8111, 4294967295;
	add.s64 	%rd8136, %rd8134, %rd8135;
	mad.lo.s64 	%rd8137, %rd778, %rd215, %rd8136;
	shr.u64 	%rd8138, %rd8137, 32;
	and.b64  	%rd8139, %rd8115, 4294967295;
	add.s64 	%rd8140, %rd8138, %rd8139;
	mad.lo.s64 	%rd8141, %rd779, %rd215, %rd8140;
	shr.u64 	%rd8142, %rd8141, 32;
	and.b64  	%rd8143, %rd8118, 4294967295;
	add.s64 	%rd8144, %rd8142, %rd8143;
	mad.lo.s64 	%rd8145, %rd780, %rd215, %rd8144;
	shr.u64 	%rd8146, %rd8145, 32;
	add.s64 	%rd8147, %rd8146, %rd8119;
	mad.lo.s64 	%rd8148, %rd215, %rd8057, %rd8147;
	shr.u64 	%rd8149, %rd8148, 32;
	and.b64  	%rd8150, %rd8125, 4294967295;
	mad.lo.s64 	%rd8151, %rd774, %rd217, %rd8150;
	shr.u64 	%rd8152, %rd8151, 32;
	and.b64  	%rd8153, %rd8129, 4294967295;
	add.s64 	%rd8154, %rd8152, %rd8153;
	mad.lo.s64 	%rd8155, %rd775, %rd217, %rd8154;
	shr.u64 	%rd8156, %rd8155, 32;
	and.b64  	%rd8157, %rd8133, 4294967295;
	add.s64 	%rd8158, %rd8156, %rd8157;
	mad.lo.s64 	%rd8159, %rd776, %rd217, %rd8158;
	shr.u64 	%rd8160, %rd8159, 32;
	and.b64  	%rd8161, %rd8137, 4294967295;
	add.s64 	%rd8162, %rd8160, %rd8161;
	mad.lo.s64 	%rd8163, %rd777, %rd217, %rd8162;
	shr.u64 	%rd8164, %rd8163, 32;
	and.b64  	%rd8165, %rd8141, 4294967295;
	add.s64 	%rd8166, %rd8164, %rd8165;
	mad.lo.s64 	%rd8167, %rd778, %rd217, %rd8166;
	shr.u64 	%rd8168, %rd8167, 32;
	and.b64  	%rd8169, %rd8145, 4294967295;
	add.s64 	%rd8170, %rd8168, %rd8169;
	mad.lo.s64 	%rd8171, %rd779, %rd217, %rd8170;
	shr.u64 	%rd8172, %rd8171, 32;
	and.b64  	%rd8173, %rd8148, 4294967295;
	add.s64 	%rd8174, %rd8172, %rd8173;
	mad.lo.s64 	%rd8175, %rd780, %rd217, %rd8174;
	shr.u64 	%rd8176, %rd8175, 32;
	add.s64 	%rd8177, %rd8176, %rd8149;
	mad.lo.s64 	%rd8178, %rd217, %rd8057, %rd8177;
	shr.u64 	%rd8179, %rd8178, 32;
	and.b64  	%rd8180, %rd8155, 4294967295;
	mad.lo.s64 	%rd8181, %rd774, %rd219, %rd8180;
	shr.u64 	%rd8182, %rd8181, 32;
	and.b64  	%rd8183, %rd8159, 4294967295;
	add.s64 	%rd8184, %rd8182, %rd8183;
	mad.lo.s64 	%rd8185, %rd775, %rd219, %rd8184;
	shr.u64 	%rd8186, %rd8185, 32;
	and.b64  	%rd8187, %rd8163, 4294967295;
	add.s64 	%rd8188, %rd8186, %rd8187;
	mad.lo.s64 	%rd8189, %rd776, %rd219, %rd8188;
	shr.u64 	%rd8190, %rd8189, 32;
	and.b64  	%rd8191, %rd8167, 4294967295;
	add.s64 	%rd8192, %rd8190, %rd8191;
	mad.lo.s64 	%rd8193, %rd777, %rd219, %rd8192;
	shr.u64 	%rd8194, %rd8193, 32;
	and.b64  	%rd8195, %rd8171, 4294967295;
	add.s64 	%rd8196, %rd8194, %rd8195;
	mad.lo.s64 	%rd8197, %rd778, %rd219, %rd8196;
	shr.u64 	%rd8198, %rd8197, 32;
	and.b64  	%rd8199, %rd8175, 4294967295;
	add.s64 	%rd8200, %rd8198, %rd8199;
	mad.lo.s64 	%rd8201, %rd779, %rd219, %rd8200;
	shr.u64 	%rd8202, %rd8201, 32;
	and.b64  	%rd8203, %rd8178, 4294967295;
	add.s64 	%rd8204, %rd8202, %rd8203;
	mad.lo.s64 	%rd8205, %rd780, %rd219, %rd8204;
	shr.u64 	%rd8206, %rd8205, 32;
	add.s64 	%rd8207, %rd8206, %rd8179;
	mad.lo.s64 	%rd8208, %rd219, %rd8057, %rd8207;
	shr.u64 	%rd8209, %rd8208, 32;
	and.b64  	%rd8210, %rd8185, 4294967295;
	mad.lo.s64 	%rd8211, %rd774, %rd221, %rd8210;
	shr.u64 	%rd8212, %rd8211, 32;
	and.b64  	%rd8213, %rd8189, 4294967295;
	add.s64 	%rd8214, %rd8212, %rd8213;
	mad.lo.s64 	%rd8215, %rd775, %rd221, %rd8214;
	shr.u64 	%rd8216, %rd8215, 32;
	and.b64  	%rd8217, %rd8193, 4294967295;
	add.s64 	%rd8218, %rd8216, %rd8217;
	mad.lo.s64 	%rd8219, %rd776, %rd221, %rd8218;
	shr.u64 	%rd8220, %rd8219, 32;
	and.b64  	%rd8221, %rd8197, 4294967295;
	add.s64 	%rd8222, %rd8220, %rd8221;
	mad.lo.s64 	%rd8223, %rd777, %rd221, %rd8222;
	shr.u64 	%rd8224, %rd8223, 32;
	and.b64  	%rd8225, %rd8201, 4294967295;
	add.s64 	%rd8226, %rd8224, %rd8225;
	mad.lo.s64 	%rd8227, %rd778, %rd221, %rd8226;
	shr.u64 	%rd8228, %rd8227, 32;
	and.b64  	%rd8229, %rd8205, 4294967295;
	add.s64 	%rd8230, %rd8228, %rd8229;
	mad.lo.s64 	%rd8231, %rd779, %rd221, %rd8230;
	shr.u64 	%rd8232, %rd8231, 32;
	and.b64  	%rd8233, %rd8208, 4294967295;
	add.s64 	%rd8234, %rd8232, %rd8233;
	mad.lo.s64 	%rd8235, %rd780, %rd221, %rd8234;
	shr.u64 	%rd8236, %rd8235, 32;
	add.s64 	%rd8237, %rd8236, %rd8209;
	mad.lo.s64 	%rd8238, %rd221, %rd8057, %rd8237;
	shr.u64 	%rd8239, %rd8238, 32;
	cvt.u64.u32 	%rd8240, %r3131;
	and.b64  	%rd8241, %rd8215, 4294967295;
	mad.lo.s64 	%rd8242, %rd774, %rd8240, %rd8241;
	shr.u64 	%rd8243, %rd8242, 32;
	and.b64  	%rd8244, %rd8219, 4294967295;
	add.s64 	%rd8245, %rd8243, %rd8244;
	mad.lo.s64 	%rd8246, %rd775, %rd8240, %rd8245;
	shr.u64 	%rd8247, %rd8246, 32;
	and.b64  	%rd8248, %rd8223, 4294967295;
	add.s64 	%rd8249, %rd8247, %rd8248;
	mad.lo.s64 	%rd8250, %rd776, %rd8240, %rd8249;
	shr.u64 	%rd8251, %rd8250, 32;
	and.b64  	%rd8252, %rd8227, 4294967295;
	add.s64 	%rd8253, %rd8251, %rd8252;
	mad.lo.s64 	%rd8254, %rd777, %rd8240, %rd8253;
	shr.u64 	%rd8255, %rd8254, 32;
	and.b64  	%rd8256, %rd8231, 4294967295;
	add.s64 	%rd8257, %rd8255, %rd8256;
	mad.lo.s64 	%rd8258, %rd778, %rd8240, %rd8257;
	shr.u64 	%rd8259, %rd8258, 32;
	and.b64  	%rd8260, %rd8235, 4294967295;
	add.s64 	%rd8261, %rd8259, %rd8260;
	mad.lo.s64 	%rd8262, %rd779, %rd8240, %rd8261;
	shr.u64 	%rd8263, %rd8262, 32;
	and.b64  	%rd8264, %rd8238, 4294967295;
	add.s64 	%rd8265, %rd8263, %rd8264;
	mad.lo.s64 	%rd8266, %rd780, %rd8240, %rd8265;
	shr.u64 	%rd8267, %rd8266, 32;
	mul.wide.u32 	%rd8268, %r3168, %r3131;
	add.s64 	%rd8269, %rd8267, %rd8239;
	add.s64 	%rd8270, %rd8269, %rd8268;
	{ .reg .b32 tmp; mov.b64 {tmp, %r1433}, %rd8270; }
	ld.const.u32 	%r1434, [MU_P];
	mul.lo.s32 	%r1435, %r1434, %r1432;
	ld.const.u32 	%r1436, [P_CONST];
	mul.wide.u32 	%rd8271, %r1436, %r1435;
	and.b64  	%rd8272, %rd8043, 4294967295;
	add.s64 	%rd8273, %rd8271, %rd8272;
	shr.u64 	%rd8274, %rd8273, 32;
	ld.const.u32 	%r1437, [P_CONST+4];
	mul.wide.u32 	%rd8275, %r1437, %r1435;
	and.b64  	%rd8276, %rd8061, 4294967295;
	add.s64 	%rd8277, %rd8274, %rd8276;
	add.s64 	%rd8278, %rd8277, %rd8275;
	cvt.u32.u64 	%r1438, %rd8278;
	shr.u64 	%rd8279, %rd8278, 32;
	ld.const.u32 	%r1439, [P_CONST+8];
	mul.wide.u32 	%rd8280, %r1439, %r1435;
	and.b64  	%rd8281, %rd8091, 4294967295;
	add.s64 	%rd8282, %rd8279, %rd8281;
	add.s64 	%rd8283, %rd8282, %rd8280;
	shr.u64 	%rd8284, %rd8283, 32;
	ld.const.u32 	%r1440, [P_CONST+12];
	mul.wide.u32 	%rd8285, %r1440, %r1435;
	and.b64  	%rd8286, %rd8121, 4294967295;
	add.s64 	%rd8287, %rd8284, %rd8286;
	add.s64 	%rd8288, %rd8287, %rd8285;
	shr.u64 	%rd8289, %rd8288, 32;
	ld.const.u32 	%r1441, [P_CONST+16];
	mul.wide.u32 	%rd8290, %r1441, %r1435;
	and.b64  	%rd8291, %rd8151, 4294967295;
	add.s64 	%rd8292, %rd8289, %rd8291;
	add.s64 	%rd8293, %rd8292, %rd8290;
	shr.u64 	%rd8294, %rd8293, 32;
	ld.const.u32 	%r1442, [P_CONST+20];
	mul.wide.u32 	%rd8295, %r1442, %r1435;
	and.b64  	%rd8296, %rd8181, 4294967295;
	add.s64 	%rd8297, %rd8294, %rd8296;
	add.s64 	%rd8298, %rd8297, %rd8295;
	shr.u64 	%rd8299, %rd8298, 32;
	ld.const.u32 	%r1443, [P_CONST+24];
	mul.wide.u32 	%rd8300, %r1443, %r1435;
	and.b64  	%rd8301, %rd8211, 4294967295;
	add.s64 	%rd8302, %rd8299, %rd8301;
	add.s64 	%rd8303, %rd8302, %rd8300;
	shr.u64 	%rd8304, %rd8303, 32;
	mul.wide.u32 	%rd8305, %r1431, %r1435;
	and.b64  	%rd8306, %rd8242, 4294967295;
	add.s64 	%rd8307, %rd8304, %rd8306;
	add.s64 	%rd8308, %rd8307, %rd8305;
	shr.u64 	%rd8309, %rd8308, 32;
	and.b64  	%rd8310, %rd8246, 4294967295;
	add.s64 	%rd8311, %rd8309, %rd8310;
	shr.u64 	%rd8312, %rd8311, 32;
	and.b64  	%rd8313, %rd8250, 4294967295;
	add.s64 	%rd8314, %rd8312, %rd8313;
	shr.u64 	%rd8315, %rd8314, 32;
	and.b64  	%rd8316, %rd8254, 4294967295;
	add.s64 	%rd8317, %rd8315, %rd8316;
	shr.u64 	%rd8318, %rd8317, 32;
	and.b64  	%rd8319, %rd8258, 4294967295;
	add.s64 	%rd8320, %rd8318, %rd8319;
	shr.u64 	%rd8321, %rd8320, 32;
	and.b64  	%rd8322, %rd8262, 4294967295;
	add.s64 	%rd8323, %rd8321, %rd8322;
	shr.u64 	%rd8324, %rd8323, 32;
	and.b64  	%rd8325, %rd8266, 4294967295;
	add.s64 	%rd8326, %rd8324, %rd8325;
	shr.u64 	%rd8327, %rd8326, 32;
	and.b64  	%rd8328, %rd8270, 4294967295;
	add.s64 	%rd8329, %rd8327, %rd8328;
	{ .reg .b32 tmp; mov.b64 {tmp, %r1444}, %rd8329; }
	add.s32 	%r1445, %r1433, %r1444;
	mul.lo.s32 	%r1446, %r1434, %r1438;
	mul.wide.u32 	%rd8330, %r1436, %r1446;
	and.b64  	%rd8331, %rd8278, 4294967295;
	add.s64 	%rd8332, %rd8330, %rd8331;
	shr.u64 	%rd8333, %rd8332, 32;
	mul.wide.u32 	%rd8334, %r1437, %r1446;
	and.b64  	%rd8335, %rd8283, 4294967295;
	add.s64 	%rd8336, %rd8333, %rd8335;
	add.s64 	%rd8337, %rd8336, %rd8334;
	cvt.u32.u64 	%r1447, %rd8337;
	shr.u64 	%rd8338, %rd8337, 32;
	mul.wide.u32 	%rd8339, %r1439, %r1446;
	and.b64  	%rd8340, %rd8288, 4294967295;
	add.s64 	%rd8341, %rd8338, %rd8340;
	add.s64 	%rd8342, %rd8341, %rd8339;
	shr.u64 	%rd8343, %rd8342, 32;
	mul.wide.u32 	%rd8344, %r1440, %r1446;
	and.b64  	%rd8345, %rd8293, 4294967295;
	add.s64 	%rd8346, %rd8343, %rd8345;
	add.s64 	%rd8347, %rd8346, %rd8344;
	shr.u64 	%rd8348, %rd8347, 32;
	mul.wide.u32 	%rd8349, %r1441, %r1446;
	and.b64  	%rd8350, %rd8298, 4294967295;
	add.s64 	%rd8351, %rd8348, %rd8350;
	add.s64 	%rd8352, %rd8351, %rd8349;
	shr.u64 	%rd8353, %rd8352, 32;
	mul.wide.u32 	%rd8354, %r1442, %r1446;
	and.b64  	%rd8355, %rd8303, 4294967295;
	add.s64 	%rd8356, %rd8353, %rd8355;
	add.s64 	%rd8357, %rd8356, %rd8354;
	shr.u64 	%rd8358, %rd8357, 32;
	mul.wide.u32 	%rd8359, %r1443, %r1446;
	and.b64  	%rd8360, %rd8308, 4294967295;
	add.s64 	%rd8361, %rd8358, %rd8360;
	add.s64 	%rd8362, %rd8361, %rd8359;
	shr.u64 	%rd8363, %rd8362, 32;
	mul.wide.u32 	%rd8364, %r1431, %r1446;
	and.b64  	%rd8365, %rd8311, 4294967295;
	add.s64 	%rd8366, %rd8363, %rd8365;
	add.s64 	%rd8367, %rd8366, %rd8364;
	shr.u64 	%rd8368, %rd8367, 32;
	and.b64  	%rd8369, %rd8314, 4294967295;
	add.s64 	%rd8370, %rd8368, %rd8369;
	shr.u64 	%rd8371, %rd8370, 32;
	and.b64  	%rd8372, %rd8317, 4294967295;
	add.s64 	%rd8373, %rd8371, %rd8372;
	shr.u64 	%rd8374, %rd8373, 32;
	and.b64  	%rd8375, %rd8320, 4294967295;
	add.s64 	%rd8376, %rd8374, %rd8375;
	shr.u64 	%rd8377, %rd8376, 32;
	and.b64  	%rd8378, %rd8323, 4294967295;
	add.s64 	%rd8379, %rd8377, %rd8378;
	shr.u64 	%rd8380, %rd8379, 32;
	and.b64  	%rd8381, %rd8326, 4294967295;
	add.s64 	%rd8382, %rd8380, %rd8381;
	shr.u64 	%rd8383, %rd8382, 32;
	and.b64  	%rd8384, %rd8329, 4294967295;
	add.s64 	%rd8385, %rd8383, %rd8384;
	{ .reg .b32 tmp; mov.b64 {tmp, %r1448}, %rd8385; }
	add.s32 	%r1449, %r1445, %r1448;
	mul.lo.s32 	%r1450, %r1434, %r1447;
	mul.wide.u32 	%rd8386, %r1436, %r1450;
	and.b64  	%rd8387, %rd8337, 4294967295;
	add.s64 	%rd8388, %rd8386, %rd8387;
	shr.u64 	%rd8389, %rd8388, 32;
	mul.wide.u32 	%rd8390, %r1437, %r1450;
	and.b64  	%rd8391, %rd8342, 4294967295;
	add.s64 	%rd8392, %rd8389, %rd8391;
	add.s64 	%rd8393, %rd8392, %rd8390;
	cvt.u32.u64 	%r1451, %rd8393;
	shr.u64 	%rd8394, %rd8393, 32;
	mul.wide.u32 	%rd8395, %r1439, %r1450;
	and.b64  	%rd8396, %rd8347, 4294967295;
	add.s64 	%rd8397, %rd8394, %rd8396;
	add.s64 	%rd8398, %rd8397, %rd8395;
	shr.u64 	%rd8399, %rd8398, 32;
	mul.wide.u32 	%rd8400, %r1440, %r1450;
	and.b64  	%rd8401, %rd8352, 4294967295;
	add.s64 	%rd8402, %rd8399, %rd8401;
	add.s64 	%rd8403, %rd8402, %rd8400;
	shr.u64 	%rd8404, %rd8403, 32;
	mul.wide.u32 	%rd8405, %r1441, %r1450;
	and.b64  	%rd8406, %rd8357, 4294967295;
	add.s64 	%rd8407, %rd8404, %rd8406;
	add.s64 	%rd8408, %rd8407, %rd8405;
	shr.u64 	%rd8409, %rd8408, 32;
	mul.wide.u32 	%rd8410, %r1442, %r1450;
	and.b64  	%rd8411, %rd8362, 4294967295;
	add.s64 	%rd8412, %rd8409, %rd8411;
	add.s64 	%rd8413, %rd8412, %rd8410;
	shr.u64 	%rd8414, %rd8413, 32;
	mul.wide.u32 	%rd8415, %r1443, %r1450;
	and.b64  	%rd8416, %rd8367, 4294967295;
	add.s64 	%rd8417, %rd8414, %rd8416;
	add.s64 	%rd8418, %rd8417, %rd8415;
	shr.u64 	%rd8419, %rd8418, 32;
	mul.wide.u32 	%rd8420, %r1431, %r1450;
	and.b64  	%rd8421, %rd8370, 4294967295;
	add.s64 	%rd8422, %rd8419, %rd8421;
	add.s64 	%rd8423, %rd8422, %rd8420;
	shr.u64 	%rd8424, %rd8423, 32;
	and.b64  	%rd8425, %rd8373, 4294967295;
	add.s64 	%rd8426, %rd8424, %rd8425;
	shr.u64 	%rd8427, %rd8426, 32;
	and.b64  	%rd8428, %rd8376, 4294967295;
	add.s64 	%rd8429, %rd8427, %rd8428;
	shr.u64 	%rd8430, %rd8429, 32;
	and.b64  	%rd8431, %rd8379, 4294967295;
	add.s64 	%rd8432, %rd8430, %rd8431;
	shr.u64 	%rd8433, %rd8432, 32;
	and.b64  	%rd8434, %rd8382, 4294967295;
	add.s64 	%rd8435, %rd8433, %rd8434;
	shr.u64 	%rd8436, %rd8435, 32;
	and.b64  	%rd8437, %rd8385, 4294967295;
	add.s64 	%rd8438, %rd8436, %rd8437;
	{ .reg .b32 tmp; mov.b64 {tmp, %r1452}, %rd8438; }
	add.s32 	%r1453, %r1449, %r1452;
	mul.lo.s32 	%r1454, %r1434, %r1451;
	mul.wide.u32 	%rd8439, %r1436, %r1454;
	and.b64  	%rd8440, %rd8393, 4294967295;
	add.s64 	%rd8441, %rd8439, %rd8440;
	shr.u64 	%rd8442, %rd8441, 32;
	mul.wide.u32 	%rd8443, %r1437, %r1454;
	and.b64  	%rd8444, %rd8398, 4294967295;
	add.s64 	%rd8445, %rd8442, %rd8444;
	add.s64 	%rd8446, %rd8445, %rd8443;
	cvt.u32.u64 	%r1455, %rd8446;
	shr.u64 	%rd8447, %rd8446, 32;
	mul.wide.u32 	%rd8448, %r1439, %r1454;
	and.b64  	%rd8449, %rd8403, 4294967295;
	add.s64 	%rd8450, %rd8447, %rd8449;
	add.s64 	%rd8451, %rd8450, %rd8448;
	shr.u64 	%rd8452, %rd8451, 32;
	mul.wide.u32 	%rd8453, %r1440, %r1454;
	and.b64  	%rd8454, %rd8408, 4294967295;
	add.s64 	%rd8455, %rd8452, %rd8454;
	add.s64 	%rd8456, %rd8455, %rd8453;
	shr.u64 	%rd8457, %rd8456, 32;
	mul.wide.u32 	%rd8458, %r1441, %r1454;
	and.b64  	%rd8459, %rd8413, 4294967295;
	add.s64 	%rd8460, %rd8457, %rd8459;
	add.s64 	%rd8461, %rd8460, %rd8458;
	shr.u64 	%rd8462, %rd8461, 32;
	mul.wide.u32 	%rd8463, %r1442, %r1454;
	and.b64  	%rd8464, %rd8418, 4294967295;
	add.s64 	%rd8465, %rd8462, %rd8464;
	add.s64 	%rd8466, %rd8465, %rd8463;
	shr.u64 	%rd8467, %rd8466, 32;
	mul.wide.u32 	%rd8468, %r1443, %r1454;
	and.b64  	%rd8469, %rd8423, 4294967295;
	add.s64 	%rd8470, %rd8467, %rd8469;
	add.s64 	%rd8471, %rd8470, %rd8468;
	shr.u64 	%rd8472, %rd8471, 32;
	mul.wide.u32 	%rd8473, %r1431, %r1454;
	and.b64  	%rd8474, %rd8426, 4294967295;
	add.s64 	%rd8475, %rd8472, %rd8474;
	add.s64 	%rd8476, %rd8475, %rd8473;
	shr.u64 	%rd8477, %rd8476, 32;
	and.b64  	%rd8478, %rd8429, 4294967295;
	add.s64 	%rd8479, %rd8477, %rd8478;
	shr.u64 	%rd8480, %rd8479, 32;
	and.b64  	%rd8481, %rd8432, 4294967295;
	add.s64 	%rd8482, %rd8480, %rd8481;
	shr.u64 	%rd8483, %rd8482, 32;
	and.b64  	%rd8484, %rd8435, 4294967295;
	add.s64 	%rd8485, %rd8483, %rd8484;
	shr.u64 	%rd8486, %rd8485, 32;
	and.b64  	%rd8487, %rd8438, 4294967295;
	add.s64 	%rd8488, %rd8486, %rd8487;
	{ .reg .b32 tmp; mov.b64 {tmp, %r1456}, %rd8488; }
	add.s32 	%r1457, %r1453, %r1456;
	mul.lo.s32 	%r1458, %r1434, %r1455;
	mul.wide.u32 	%rd8489, %r1436, %r1458;
	and.b64  	%rd8490, %rd8446, 4294967295;
	add.s64 	%rd8491, %rd8489, %rd8490;
	shr.u64 	%rd8492, %rd8491, 32;
	mul.wide.u32 	%rd8493, %r1437, %r1458;
	and.b64  	%rd8494, %rd8451, 4294967295;
	add.s64 	%rd8495, %rd8492, %rd8494;
	add.s64 	%rd8496, %rd8495, %rd8493;
	cvt.u32.u64 	%r1459, %rd8496;
	shr.u64 	%rd8497, %rd8496, 32;
	mul.wide.u32 	%rd8498, %r1439, %r1458;
	and.b64  	%rd8499, %rd8456, 4294967295;
	add.s64 	%rd8500, %rd8497, %rd8499;
	add.s64 	%rd8501, %rd8500, %rd8498;
	shr.u64 	%rd8502, %rd8501, 32;
	mul.wide.u32 	%rd8503, %r1440, %r1458;
	and.b64  	%rd8504, %rd8461, 4294967295;
	add.s64 	%rd8505, %rd8502, %rd8504;
	add.s64 	%rd8506, %rd8505, %rd8503;
	shr.u64 	%rd8507, %rd8506, 32;
	mul.wide.u32 	%rd8508, %r1441, %r1458;
	and.b64  	%rd8509, %rd8466, 4294967295;
	add.s64 	%rd8510, %rd8507, %rd8509;
	add.s64 	%rd8511, %rd8510, %rd8508;
	shr.u64 	%rd8512, %rd8511, 32;
	mul.wide.u32 	%rd8513, %r1442, %r1458;
	and.b64  	%rd8514, %rd8471, 4294967295;
	add.s64 	%rd8515, %rd8512, %rd8514;
	add.s64 	%rd8516, %rd8515, %rd8513;
	shr.u64 	%rd8517, %rd8516, 32;
	mul.wide.u32 	%rd8518, %r1443, %r1458;
	and.b64  	%rd8519, %rd8476, 4294967295;
	add.s64 	%rd8520, %rd8517, %rd8519;
	add.s64 	%rd8521, %rd8520, %rd8518;
	shr.u64 	%rd8522, %rd8521, 32;
	mul.wide.u32 	%rd8523, %r1431, %r1458;
	and.b64  	%rd8524, %rd8479, 4294967295;
	add.s64 	%rd8525, %rd8522, %rd8524;
	add.s64 	%rd8526, %rd8525, %rd8523;
	shr.u64 	%rd8527, %rd8526, 32;
	and.b64  	%rd8528, %rd8482, 4294967295;
	add.s64 	%rd8529, %rd8527, %rd8528;
	shr.u64 	%rd8530, %rd8529, 32;
	and.b64  	%rd8531, %rd8485, 4294967295;
	add.s64 	%rd8532, %rd8530, %rd8531;
	shr.u64 	%rd8533, %rd8532, 32;
	and.b64  	%rd8534, %rd8488, 4294967295;
	add.s64 	%rd8535, %rd8533, %rd8534;
	{ .reg .b32 tmp; mov.b64 {tmp, %r1460}, %rd8535; }
	add.s32 	%r1461, %r1457, %r1460;
	mul.lo.s32 	%r1462, %r1434, %r1459;
	mul.wide.u32 	%rd8536, %r1436, %r1462;
	and.b64  	%rd8537, %rd8496, 4294967295;
	add.s64 	%rd8538, %rd8536, %rd8537;
	shr.u64 	%rd8539, %rd8538, 32;
	mul.wide.u32 	%rd8540, %r1437, %r1462;
	and.b64  	%rd8541, %rd8501, 4294967295;
	add.s64 	%rd8542, %rd8539, %rd8541;
	add.s64 	%rd8543, %rd8542, %rd8540;
	cvt.u32.u64 	%r1463, %rd8543;
	shr.u64 	%rd8544, %rd8543, 32;
	mul.wide.u32 	%rd8545, %r1439, %r1462;
	and.b64  	%rd8546, %rd8506, 4294967295;
	add.s64 	%rd8547, %rd8544, %rd8546;
	add.s64 	%rd8548, %rd8547, %rd8545;
	shr.u64 	%rd8549, %rd8548, 32;
	mul.wide.u32 	%rd8550, %r1440, %r1462;
	and.b64  	%rd8551, %rd8511, 4294967295;
	add.s64 	%rd8552, %rd8549, %rd8551;
	add.s64 	%rd8553, %rd8552, %rd8550;
	shr.u64 	%rd8554, %rd8553, 32;
	mul.wide.u32 	%rd8555, %r1441, %r1462;
	and.b64  	%rd8556, %rd8516, 4294967295;
	add.s64 	%rd8557, %rd8554, %rd8556;
	add.s64 	%rd8558, %rd8557, %rd8555;
	shr.u64 	%rd8559, %rd8558, 32;
	mul.wide.u32 	%rd8560, %r1442, %r1462;
	and.b64  	%rd8561, %rd8521, 4294967295;
	add.s64 	%rd8562, %rd8559, %rd8561;
	add.s64 	%rd8563, %rd8562, %rd8560;
	shr.u64 	%rd8564, %rd8563, 32;
	mul.wide.u32 	%rd8565, %r1443, %r1462;
	and.b64  	%rd8566, %rd8526, 4294967295;
	add.s64 	%rd8567, %rd8564, %rd8566;
	add.s64 	%rd8568, %rd8567, %rd8565;
	shr.u64 	%rd8569, %rd8568, 32;
	mul.wide.u32 	%rd8570, %r1431, %r1462;
	and.b64  	%rd8571, %rd8529, 4294967295;
	add.s64 	%rd8572, %rd8569, %rd8571;
	add.s64 	%rd8573, %rd8572, %rd8570;
	shr.u64 	%rd8574, %rd8573, 32;
	and.b64  	%rd8575, %rd8532, 4294967295;
	add.s64 	%rd8576, %rd8574, %rd8575;
	shr.u64 	%rd8577, %rd8576, 32;
	and.b64  	%rd8578, %rd8535, 4294967295;
	add.s64 	%rd8579, %rd8577, %rd8578;
	{ .reg .b32 tmp; mov.b64 {tmp, %r1464}, %rd8579; }
	add.s32 	%r1465, %r1461, %r1464;
	mul.lo.s32 	%r1466, %r1434, %r1463;
	mul.wide.u32 	%rd8580, %r1436, %r1466;
	and.b64  	%rd8581, %rd8543, 4294967295;
	add.s64 	%rd8582, %rd8580, %rd8581;
	shr.u64 	%rd8583, %rd8582, 32;
	mul.wide.u32 	%rd8584, %r1437, %r1466;
	and.b64  	%rd8585, %rd8548, 4294967295;
	add.s64 	%rd8586, %rd8583, %rd8585;
	add.s64 	%rd8587, %rd8586, %rd8584;
	cvt.u32.u64 	%r1467, %rd8587;
	shr.u64 	%rd8588, %rd8587, 32;
	mul.wide.u32 	%rd8589, %r1439, %r1466;
	and.b64  	%rd8590, %rd8553, 4294967295;
	add.s64 	%rd8591, %rd8588, %rd8590;
	add.s64 	%rd8592, %rd8591, %rd8589;
	shr.u64 	%rd8593, %rd8592, 32;
	mul.wide.u32 	%rd8594, %r1440, %r1466;
	and.b64  	%rd8595, %rd8558, 4294967295;
	add.s64 	%rd8596, %rd8593, %rd8595;
	add.s64 	%rd8597, %rd8596, %rd8594;
	shr.u64 	%rd8598, %rd8597, 32;
	mul.wide.u32 	%rd8599, %r1441, %r1466;
	and.b64  	%rd8600, %rd8563, 4294967295;
	add.s64 	%rd8601, %rd8598, %rd8600;
	add.s64 	%rd8602, %rd8601, %rd8599;
	shr.u64 	%rd8603, %rd8602, 32;
	mul.wide.u32 	%rd8604, %r1442, %r1466;
	and.b64  	%rd8605, %rd8568, 4294967295;
	add.s64 	%rd8606, %rd8603, %rd8605;
	add.s64 	%rd8607, %rd8606, %rd8604;
	shr.u64 	%rd8608, %rd8607, 32;
	mul.wide.u32 	%rd8609, %r1443, %r1466;
	and.b64  	%rd8610, %rd8573, 4294967295;
	add.s64 	%rd8611, %rd8608, %rd8610;
	add.s64 	%rd8612, %rd8611, %rd8609;
	shr.u64 	%rd8613, %rd8612, 32;
	mul.wide.u32 	%rd8614, %r1431, %r1466;
	and.b64  	%rd8615, %rd8576, 4294967295;
	add.s64 	%rd8616, %rd8613, %rd8615;
	add.s64 	%rd8617, %rd8616, %rd8614;
	shr.u64 	%rd8618, %rd8617, 32;
	and.b64  	%rd8619, %rd8579, 4294967295;
	add.s64 	%rd8620, %rd8618, %rd8619;
	{ .reg .b32 tmp; mov.b64 {tmp, %r1468}, %rd8620; }
	add.s32 	%r1469, %r1465, %r1468;
	mul.lo.s32 	%r1470, %r1434, %r1467;
	mul.wide.u32 	%rd8621, %r1436, %r1470;
	and.b64  	%rd8622, %rd8587, 4294967295;
	add.s64 	%rd8623, %rd8621, %rd8622;
	shr.u64 	%rd8624, %rd8623, 32;
	mul.wide.u32 	%rd8625, %r1437, %r1470;
	and.b64  	%rd8626, %rd8592, 4294967295;
	add.s64 	%rd8627, %rd8624, %rd8626;
	add.s64 	%rd20576, %rd8627, %rd8625;
	shr.u64 	%rd8628, %rd20576, 32;
	mul.wide.u32 	%rd8629, %r1439, %r1470;
	and.b64  	%rd8630, %rd8597, 4294967295;
	add.s64 	%rd8631, %rd8628, %rd8630;
	add.s64 	%rd20575, %rd8631, %rd8629;
	shr.u64 	%rd8632, %rd20575, 32;
	mul.wide.u32 	%rd8633, %r1440, %r1470;
	and.b64  	%rd8634, %rd8602, 4294967295;
	add.s64 	%rd8635, %rd8632, %rd8634;
	add.s64 	%rd20574, %rd8635, %rd8633;
	shr.u64 	%rd8636, %rd20574, 32;
	mul.wide.u32 	%rd8637, %r1441, %r1470;
	and.b64  	%rd8638, %rd8607, 4294967295;
	add.s64 	%rd8639, %rd8636, %rd8638;
	add.s64 	%rd20573, %rd8639, %rd8637;
	shr.u64 	%rd8640, %rd20573, 32;
	mul.wide.u32 	%rd8641, %r1442, %r1470;
	and.b64  	%rd8642, %rd8612, 4294967295;
	add.s64 	%rd8643, %rd8640, %rd8642;
	add.s64 	%rd20572, %rd8643, %rd8641;
	shr.u64 	%rd8644, %rd20572, 32;
	mul.wide.u32 	%rd8645, %r1443, %r1470;
	and.b64  	%rd8646, %rd8617, 4294967295;
	add.s64 	%rd8647, %rd8644, %rd8646;
	add.s64 	%rd20571, %rd8647, %rd8645;
	shr.u64 	%rd8648, %rd20571, 32;
	mul.wide.u32 	%rd8649, %r1431, %r1470;
	and.b64  	%rd8650, %rd8620, 4294967295;
	add.s64 	%rd8651, %rd8648, %rd8650;
	add.s64 	%rd20570, %rd8651, %rd8649;
	{ .reg .b32 tmp; mov.b64 {tmp, %r1471}, %rd20570; }
	add.s32 	%r3170, %r1469, %r1471;
	setp.gt.u32 	%p197, %r3170, %r1431;
	@%p197 bra 	$L__BB2_437;
	setp.lt.u32 	%p198, %r3170, %r1431;
	@%p198 bra 	$L__BB2_438;
	cvt.u32.u64 	%r1474, %rd20570;
	setp.lt.u32 	%p199, %r1443, %r1474;
	@%p199 bra 	$L__BB2_437;
	setp.gt.u32 	%p200, %r1443, %r1474;
	@%p200 bra 	$L__BB2_438;
	cvt.u32.u64 	%r1478, %rd20571;
	setp.lt.u32 	%p201, %r1442, %r1478;
	@%p201 bra 	$L__BB2_437;
	setp.gt.u32 	%p202, %r1442, %r1478;
	@%p202 bra 	$L__BB2_438;
	cvt.u32.u64 	%r1482, %rd20572;
	setp.lt.u32 	%p203, %r1441, %r1482;
	@%p203 bra 	$L__BB2_437;
	setp.gt.u32 	%p204, %r1441, %r1482;
	@%p204 bra 	$L__BB2_438;
	cvt.u32.u64 	%r1486, %rd20573;
	setp.lt.u32 	%p205, %r1440, %r1486;
	@%p205 bra 	$L__BB2_437;
	setp.gt.u32 	%p206, %r1440, %r1486;
	@%p206 bra 	$L__BB2_438;
	cvt.u32.u64 	%r1490, %rd20574;
	setp.lt.u32 	%p207, %r1439, %r1490;
	@%p207 bra 	$L__BB2_437;
	setp.gt.u32 	%p208, %r1439, %r1490;
	@%p208 bra 	$L__BB2_438;
	cvt.u32.u64 	%r1494, %rd20575;
	setp.lt.u32 	%p209, %r1437, %r1494;
	@%p209 bra 	$L__BB2_437;
	ld.const.u32 	%r1496, [P_CONST];
	setp.gt.u32 	%p210, %r1437, %r1494;
	cvt.u32.u64 	%r1499, %rd20576;
	setp.gt.u32 	%p211, %r1496, %r1499;
	or.pred  	%p212, %p210, %p211;
	@%p212 bra 	$L__BB2_438;
$L__BB2_437:
	ld.const.u32 	%r1500, [P_CONST+28];
	and.b64  	%rd8652, %rd20576, 4294967295;
	ld.const.u32 	%rd8653, [P_CONST];
	sub.s64 	%rd20576, %rd8652, %rd8653;
	shr.u64 	%rd8654, %rd20576, 63;
	and.b64  	%rd8655, %rd20575, 4294967295;
	ld.const.u32 	%rd8656, [P_CONST+4];
	add.s64 	%rd8657, %rd8654, %rd8656;
	sub.s64 	%rd20575, %rd8655, %rd8657;
	shr.u64 	%rd8658, %rd20575, 63;
	and.b64  	%rd8659, %rd20574, 4294967295;
	ld.const.u32 	%rd8660, [P_CONST+8];
	add.s64 	%rd8661, %rd8658, %rd8660;
	sub.s64 	%rd20574, %rd8659, %rd8661;
	shr.u64 	%rd8662, %rd20574, 63;
	and.b64  	%rd8663, %rd20573, 4294967295;
	ld.const.u32 	%rd8664, [P_CONST+12];
	add.s64 	%rd8665, %rd8662, %rd8664;
	sub.s64 	%rd20573, %rd8663, %rd8665;
	shr.u64 	%rd8666, %rd20573, 63;
	and.b64  	%rd8667, %rd20572, 4294967295;
	ld.const.u32 	%rd8668, [P_CONST+16];
	add.s64 	%rd8669, %rd8666, %rd8668;
	sub.s64 	%rd20572, %rd8667, %rd8669;
	shr.u64 	%rd8670, %rd20572, 63;
	and.b64  	%rd8671, %rd20571, 4294967295;
	ld.const.u32 	%rd8672, [P_CONST+20];
	add.s64 	%rd8673, %rd8670, %rd8672;
	sub.s64 	%rd20571, %rd8671, %rd8673;
	shr.u64 	%rd8674, %rd20571, 63;
	and.b64  	%rd8675, %rd20570, 4294967295;
	ld.const.u32 	%rd8676, [P_CONST+24];
	add.s64 	%rd8677, %rd8674, %rd8676;
	sub.s64 	%rd20570, %rd8675, %rd8677;
	shr.u64 	%rd8678, %rd20570, 63;
	cvt.u32.u64 	%r1501, %rd8678;
	add.s32 	%r1502, %r1500, %r1501;
	sub.s32 	%r3170, %r3170, %r1502;
$L__BB2_438:
	ld.const.u32 	%r1503, [P_CONST+28];
	shl.b32 	%r3171, %r3140, 1;
	shr.u32 	%r1505, %r3140, 31;
	cvt.u64.u32 	%rd8679, %r1505;
	shl.b64 	%rd8680, %rd20430, 1;
	and.b64  	%rd8681, %rd8680, 8589934590;
	or.b64  	%rd20583, %rd8681, %rd8679;
	shr.u64 	%rd8682, %rd8681, 32;
	shl.b64 	%rd8683, %rd20429, 1;
	and.b64  	%rd8684, %rd8683, 8589934590;
	or.b64  	%rd20582, %rd8682, %rd8684;
	shr.u64 	%rd8685, %rd8684, 32;
	shl.b64 	%rd8686, %rd20428, 1;
	and.b64  	%rd8687, %rd8686, 8589934590;
	or.b64  	%rd20581, %rd8685, %rd8687;
	shr.u64 	%rd8688, %rd8687, 32;
	shl.b64 	%rd8689, %rd20427, 1;
	and.b64  	%rd8690, %rd8689, 8589934590;
	or.b64  	%rd20580, %rd8688, %rd8690;
	shr.u64 	%rd8691, %rd8690, 32;
	shl.b64 	%rd8692, %rd20426, 1;
	and.b64  	%rd8693, %rd8692, 8589934590;
	or.b64  	%rd20579, %rd8691, %rd8693;
	shr.u64 	%rd8694, %rd8693, 32;
	shl.b64 	%rd8695, %rd20425, 1;
	and.b64  	%rd8696, %rd8695, 8589934590;
	or.b64  	%rd828, %rd8694, %rd8696;
	shr.u64 	%rd8697, %rd8696, 32;
	mul.wide.u32 	%rd8698, %r3139, 2;
	add.s64 	%rd8699, %rd8697, %rd8698;
	cvt.u32.u64 	%r1506, %rd8699;
	setp.gt.u64 	%p213, %rd8699, 4294967295;
	setp.lt.u32 	%p214, %r1503, %r1506;
	or.pred  	%p215, %p213, %p214;
	@%p215 bra 	$L__BB2_452;
	shr.u64 	%rd8701, %rd828, 32;
	mul.wide.u32 	%rd8702, %r3139, 2;
	or.b64  	%rd20577, %rd8701, %rd8702;
	cvt.u32.u64 	%r1508, %rd20577;
	setp.gt.u32 	%p216, %r1503, %r1508;
	mov.u64 	%rd20578, %rd828;
	@%p216 bra 	$L__BB2_453;
	cvt.u32.u64 	%r1510, %rd828;
	setp.lt.u32 	%p217, %r1443, %r1510;
	@%p217 bra 	$L__BB2_452;
	mul.wide.u32 	%rd8704, %r3139, 2;
	or.b64  	%rd20577, %rd8701, %rd8704;
	ld.const.u32 	%r1511, [P_CONST+24];
	setp.gt.u32 	%p218, %r1511, %r1510;
	mov.u64 	%rd20578, %rd828;
	@%p218 bra 	$L__BB2_453;
	ld.const.u32 	%r1513, [P_CONST+20];
	cvt.u32.u64 	%r1514, %rd20579;
	setp.lt.u32 	%p219, %r1513, %r1514;
	@%p219 bra 	$L__BB2_452;
	mul.wide.u32 	%rd8706, %r3139, 2;
	or.b64  	%rd20577, %rd8701, %rd8706;
	cvt.u32.u64 	%r1516, %rd20579;
	setp.gt.u32 	%p220, %r1513, %r1516;
	mov.u64 	%rd20578, %rd828;
	@%p220 bra 	$L__BB2_453;
	ld.const.u32 	%r1517, [P_CONST+16];
	cvt.u32.u64 	%r1518, %rd20580;
	setp.lt.u32 	%p221, %r1517, %r1518;
	@%p221 bra 	$L__BB2_452;
	mul.wide.u32 	%rd8708, %r3139, 2;
	or.b64  	%rd20577, %rd8701, %rd8708;
	cvt.u32.u64 	%r1520, %rd20580;
	setp.gt.u32 	%p222, %r1517, %r1520;
	mov.u64 	%rd20578, %rd828;
	@%p222 bra 	$L__BB2_453;
	ld.const.u32 	%r1521, [P_CONST+12];
	cvt.u32.u64 	%r1522, %rd20581;
	setp.lt.u32 	%p223, %r1521, %r1522;
	@%p223 bra 	$L__BB2_452;
	mul.wide.u32 	%rd8710, %r3139, 2;
	or.b64  	%rd20577, %rd8701, %rd8710;
	cvt.u32.u64 	%r1524, %rd20581;
	setp.gt.u32 	%p224, %r1521, %r1524;
	mov.u64 	%rd20578, %rd828;
	@%p224 bra 	$L__BB2_453;
	ld.const.u32 	%r1525, [P_CONST+8];
	cvt.u32.u64 	%r1526, %rd20582;
	setp.lt.u32 	%p225, %r1525, %r1526;
	@%p225 bra 	$L__BB2_452;
	mul.wide.u32 	%rd8712, %r3139, 2;
	or.b64  	%rd20577, %rd8701, %rd8712;
	cvt.u32.u64 	%r1528, %rd20582;
	setp.gt.u32 	%p226, %r1525, %r1528;
	mov.u64 	%rd20578, %rd828;
	@%p226 bra 	$L__BB2_453;
	ld.const.u32 	%r1529, [P_CONST+4];
	cvt.u32.u64 	%r1530, %rd20583;
	setp.lt.u32 	%p227, %r1529, %r1530;
	@%p227 bra 	$L__BB2_452;
	mul.wide.u32 	%rd8714, %r3139, 2;
	or.b64  	%rd20577, %rd8701, %rd8714;
	ld.const.u32 	%r1532, [P_CONST];
	cvt.u32.u64 	%r1534, %rd20583;
	setp.gt.u32 	%p228, %r1529, %r1534;
	setp.lt.u32 	%p229, %r3171, %r1532;
	or.pred  	%p230, %p228, %p229;
	mov.u64 	%rd20578, %rd828;
	@%p230 bra 	$L__BB2_453;
$L__BB2_452:
	cvt.u64.u32 	%rd8715, %r3171;
	ld.const.u32 	%rd8716, [P_CONST];
	sub.s64 	%rd8717, %rd8715, %rd8716;
	shr.u64 	%rd8718, %rd8717, 63;
	cvt.u32.u64 	%r3171, %rd8717;
	and.b64  	%rd8719, %rd20583, 4294967295;
	ld.const.u32 	%rd8720, [P_CONST+4];
	add.s64 	%rd8721, %rd8718, %rd8720;
	sub.s64 	%rd20583, %rd8719, %rd8721;
	shr.u64 	%rd8722, %rd20583, 63;
	and.b64  	%rd8723, %rd20582, 4294967295;
	ld.const.u32 	%rd8724, [P_CONST+8];
	add.s64 	%rd8725, %rd8722, %rd8724;
	sub.s64 	%rd20582, %rd8723, %rd8725;
	shr.u64 	%rd8726, %rd20582, 63;
	and.b64  	%rd8727, %rd20581, 4294967295;
	ld.const.u32 	%rd8728, [P_CONST+12];
	add.s64 	%rd8729, %rd8726, %rd8728;
	sub.s64 	%rd20581, %rd8727, %rd8729;
	shr.u64 	%rd8730, %rd20581, 63;
	and.b64  	%rd8731, %rd20580, 4294967295;
	ld.const.u32 	%rd8732, [P_CONST+16];
	add.s64 	%rd8733, %rd8730, %rd8732;
	sub.s64 	%rd20580, %rd8731, %rd8733;
	shr.u64 	%rd8734, %rd20580, 63;
	and.b64  	%rd8735, %rd20579, 4294967295;
	ld.const.u32 	%rd8736, [P_CONST+20];
	add.s64 	%rd8737, %rd8734, %rd8736;
	sub.s64 	%rd20579, %rd8735, %rd8737;
	shr.u64 	%rd8738, %rd20579, 63;
	and.b64  	%rd8739, %rd828, 4294967295;
	ld.const.u32 	%rd8740, [P_CONST+24];
	add.s64 	%rd8741, %rd8738, %rd8740;
	sub.s64 	%rd20578, %rd8739, %rd8741;
	shr.u64 	%rd8742, %rd20578, 63;
	shr.u64 	%rd8743, %rd828, 32;
	shl.b32 	%r1535, %r3139, 1;
	cvt.u64.u32 	%rd8744, %r1535;
	or.b64  	%rd8745, %rd8743, %rd8744;
	and.b64  	%rd8746, %rd8745, 4294967295;
	ld.const.u32 	%rd8747, [P_CONST+28];
	add.s64 	%rd8748, %rd8742, %rd8747;
	sub.s64 	%rd20577, %rd8746, %rd8748;
$L__BB2_453:
	ld.const.u32 	%r1536, [P_CONST+28];
	cvt.u64.u32 	%rd8749, %r3171;
	mul.wide.u32 	%rd8750, %r3171, %r3171;
	cvt.u32.u64 	%r1537, %rd8750;
	shr.u64 	%rd8751, %rd8750, 32;
	and.b64  	%rd850, %rd20583, 4294967295;
	mul.lo.s64 	%rd8752, %rd850, %rd8749;
	add.s64 	%rd8753, %rd8751, %rd8752;
	shr.u64 	%rd8754, %rd8753, 32;
	and.b64  	%rd851, %rd20582, 4294967295;
	mul.lo.s64 	%rd8755, %rd851, %rd8749;
	add.s64 	%rd8756, %rd8754, %rd8755;
	shr.u64 	%rd8757, %rd8756, 32;
	and.b64  	%rd852, %rd20581, 4294967295;
	mul.lo.s64 	%rd8758, %rd852, %rd8749;
	add.s64 	%rd8759, %rd8757, %rd8758;
	shr.u64 	%rd8760, %rd8759, 32;
	and.b64  	%rd853, %rd20580, 4294967295;
	mul.lo.s64 	%rd8761, %rd853, %rd8749;
	add.s64 	%rd8762, %rd8760, %rd8761;
	shr.u64 	%rd8763, %rd8762, 32;
	and.b64  	%rd854, %rd20579, 4294967295;
	mul.lo.s64 	%rd8764, %rd854, %rd8749;
	add.s64 	%rd8765, %rd8763, %rd8764;
	shr.u64 	%rd8766, %rd8765, 32;
	and.b64  	%rd855, %rd20578, 4294967295;
	mul.lo.s64 	%rd8767, %rd855, %rd8749;
	add.s64 	%rd8768, %rd8766, %rd8767;
	shr.u64 	%rd8769, %rd8768, 32;
	and.b64  	%rd856, %rd20577, 4294967295;
	mul.lo.s64 	%rd8770, %rd856, %rd8749;
	add.s64 	%rd8771, %rd8769, %rd8770;
	shr.u64 	%rd8772, %rd8771, 32;
	and.b64  	%rd8773, %rd8753, 4294967295;
	add.s64 	%rd8774, %rd8752, %rd8773;
	shr.u64 	%rd8775, %rd8774, 32;
	and.b64  	%rd8776, %rd8756, 4294967295;
	add.s64 	%rd8777, %rd8775, %rd8776;
	mad.lo.s64 	%rd8778, %rd850, %rd850, %rd8777;
	shr.u64 	%rd8779, %rd8778, 32;
	mul.lo.s64 	%rd8780, %rd851, %rd850;
	and.b64  	%rd8781, %rd8759, 4294967295;
	add.s64 	%rd8782, %rd8779, %rd8781;
	add.s64 	%rd8783, %rd8782, %rd8780;
	shr.u64 	%rd8784, %rd8783, 32;
	mul.lo.s64 	%rd8785, %rd852, %rd850;
	and.b64  	%rd8786, %rd8762, 4294967295;
	add.s64 	%rd8787, %rd8784, %rd8786;
	add.s64 	%rd8788, %rd8787, %rd8785;
	shr.u64 	%rd8789, %rd8788, 32;
	mul.lo.s64 	%rd8790, %rd853, %rd850;
	and.b64  	%rd8791, %rd8765, 4294967295;
	add.s64 	%rd8792, %rd8789, %rd8791;
	add.s64 	%rd8793, %rd8792, %rd8790;
	shr.u64 	%rd8794, %rd8793, 32;
	mul.lo.s64 	%rd8795, %rd854, %rd850;
	and.b64  	%rd8796, %rd8768, 4294967295;
	add.s64 	%rd8797, %rd8794, %rd8796;
	add.s64 	%rd8798, %rd8797, %rd8795;
	shr.u64 	%rd8799, %rd8798, 32;
	mul.lo.s64 	%rd8800, %rd855, %rd850;
	and.b64  	%rd8801, %rd8771, 4294967295;
	add.s64 	%rd8802, %rd8799, %rd8801;
	add.s64 	%rd8803, %rd8802, %rd8800;
	shr.u64 	%rd8804, %rd8803, 32;
	mul.lo.s64 	%rd8805, %rd856, %rd850;
	add.s64 	%rd8806, %rd8804, %rd8772;
	add.s64 	%rd8807, %rd8806, %rd8805;
	shr.u64 	%rd8808, %rd8807, 32;
	and.b64  	%rd8809, %rd8778, 4294967295;
	add.s64 	%rd8810, %rd8755, %rd8809;
	shr.u64 	%rd8811, %rd8810, 32;
	and.b64  	%rd8812, %rd8783, 4294967295;
	add.s64 	%rd8813, %rd8811, %rd8812;
	add.s64 	%rd8814, %rd8813, %rd8780;
	shr.u64 	%rd8815, %rd8814, 32;
	and.b64  	%rd8816, %rd8788, 4294967295;
	add.s64 	%rd8817, %rd8815, %rd8816;
	mad.lo.s64 	%rd8818, %rd851, %rd851, %rd8817;
	shr.u64 	%rd8819, %rd8818, 32;
	mul.lo.s64 	%rd8820, %rd852, %rd851;
	and.b64  	%rd8821, %rd8793, 4294967295;
	add.s64 	%rd8822, %rd8819, %rd8821;
	add.s64 	%rd8823, %rd8822, %rd8820;
	shr.u64 	%rd8824, %rd8823, 32;
	mul.lo.s64 	%rd8825, %rd853, %rd851;
	and.b64  	%rd8826, %rd8798, 4294967295;
	add.s64 	%rd8827, %rd8824, %rd8826;
	add.s64 	%rd8828, %rd8827, %rd8825;
	shr.u64 	%rd8829, %rd8828, 32;
	mul.lo.s64 	%rd8830, %rd854, %rd851;
	and.b64  	%rd8831, %rd8803, 4294967295;
	add.s64 	%rd8832, %rd8829, %rd8831;
	add.s64 	%rd8833, %rd8832, %rd8830;
	shr.u64 	%rd8834, %rd8833, 32;
	mul.lo.s64 	%rd8835, %rd855, %rd851;
	and.b64  	%rd8836, %rd8807, 4294967295;
	add.s64 	%rd8837, %rd8834, %rd8836;
	add.s64 	%rd8838, %rd8837, %rd8835;
	shr.u64 	%rd8839, %rd8838, 32;
	mul.lo.s64 	%rd8840, %rd856, %rd851;
	add.s64 	%rd8841, %rd8839, %rd8808;
	add.s64 	%rd8842, %rd8841, %rd8840;
	shr.u64 	%rd8843, %rd8842, 32;
	and.b64  	%rd8844, %rd8814, 4294967295;
	add.s64 	%rd8845, %rd8758, %rd8844;
	shr.u64 	%rd8846, %rd8845, 32;
	and.b64  	%rd8847, %rd8818, 4294967295;
	add.s64 	%rd8848, %rd8846, %rd8847;
	add.s64 	%rd8849, %rd8848, %rd8785;
	shr.u64 	%rd8850, %rd8849, 32;
	and.b64  	%rd8851, %rd8823, 4294967295;
	add.s64 	%rd8852, %rd8850, %rd8851;
	add.s64 	%rd8853, %rd8852, %rd8820;
	shr.u64 	%rd8854, %rd8853, 32;
	and.b64  	%rd8855, %rd8828, 4294967295;
	add.s64 	%rd8856, %rd8854, %rd8855;
	mad.lo.s64 	%rd8857, %rd852, %rd852, %rd8856;
	shr.u64 	%rd8858, %rd8857, 32;
	mul.lo.s64 	%rd8859, %rd853, %rd852;
	and.b64  	%rd8860, %rd8833, 4294967295;
	add.s64 	%rd8861, %rd8858, %rd8860;
	add.s64 	%rd8862, %rd8861, %rd8859;
	shr.u64 	%rd8863, %rd8862, 32;
	mul.lo.s64 	%rd8864, %rd854, %rd852;
	and.b64  	%rd8865, %rd8838, 4294967295;
	add.s64 	%rd8866, %rd8863, %rd8865;
	add.s64 	%rd8867, %rd8866, %rd8864;
	shr.u64 	%rd8868, %rd8867, 32;
	mul.lo.s64 	%rd8869, %rd855, %rd852;
	and.b64  	%rd8870, %rd8842, 4294967295;
	add.s64 	%rd8871, %rd8868, %rd8870;
	add.s64 	%rd8872, %rd8871, %rd8869;
	shr.u64 	%rd8873, %rd8872, 32;
	mul.lo.s64 	%rd8874, %rd856, %rd852;
	add.s64 	%rd8875, %rd8873, %rd8843;
	add.s64 	%rd8876, %rd8875, %rd8874;
	shr.u64 	%rd8877, %rd8876, 32;
	and.b64  	%rd8878, %rd8849, 4294967295;
	add.s64 	%rd8879, %rd8761, %rd8878;
	shr.u64 	%rd8880, %rd8879, 32;
	and.b64  	%rd8881, %rd8853, 4294967295;
	add.s64 	%rd8882, %rd8880, %rd8881;
	add.s64 	%rd8883, %rd8882, %rd8790;
	shr.u64 	%rd8884, %rd8883, 32;
	and.b64  	%rd8885, %rd8857, 4294967295;
	add.s64 	%rd8886, %rd8884, %rd8885;
	add.s64 	%rd8887, %rd8886, %rd8825;
	shr.u64 	%rd8888, %rd8887, 32;
	and.b64  	%rd8889, %rd8862, 4294967295;
	add.s64 	%rd8890, %rd8888, %rd8889;
	add.s64 	%rd8891, %rd8890, %rd8859;
	shr.u64 	%rd8892, %rd8891, 32;
	and.b64  	%rd8893, %rd8867, 4294967295;
	add.s64 	%rd8894, %rd8892, %rd8893;
	mad.lo.s64 	%rd8895, %rd853, %rd853, %rd8894;
	shr.u64 	%rd8896, %rd8895, 32;
	mul.lo.s64 	%rd8897, %rd854, %rd853;
	and.b64  	%rd8898, %rd8872, 4294967295;
	add.s64 	%rd8899, %rd8896, %rd8898;
	add.s64 	%rd8900, %rd8899, %rd8897;
	shr.u64 	%rd8901, %rd8900, 32;
	mul.lo.s64 	%rd8902, %rd855, %rd853;
	and.b64  	%rd8903, %rd8876, 4294967295;
	add.s64 	%rd8904, %rd8901, %rd8903;
	add.s64 	%rd8905, %rd8904, %rd8902;
	shr.u64 	%rd8906, %rd8905, 32;
	mul.lo.s64 	%rd8907, %rd856, %rd853;
	add.s64 	%rd8908, %rd8906, %rd8877;
	add.s64 	%rd8909, %rd8908, %rd8907;
	shr.u64 	%rd8910, %rd8909, 32;
	and.b64  	%rd8911, %rd8883, 4294967295;
	add.s64 	%rd8912, %rd8764, %rd8911;
	shr.u64 	%rd8913, %rd8912, 32;
	and.b64  	%rd8914, %rd8887, 4294967295;
	add.s64 	%rd8915, %rd8913, %rd8914;
	add.s64 	%rd8916, %rd8915, %rd8795;
	shr.u64 	%rd8917, %rd8916, 32;
	and.b64  	%rd8918, %rd8891, 4294967295;
	add.s64 	%rd8919, %rd8917, %rd8918;
	add.s64 	%rd8920, %rd8919, %rd8830;
	shr.u64 	%rd8921, %rd8920, 32;
	and.b64  	%rd8922, %rd8895, 4294967295;
	add.s64 	%rd8923, %rd8921, %rd8922;
	add.s64 	%rd8924, %rd8923, %rd8864;
	shr.u64 	%rd8925, %rd8924, 32;
	and.b64  	%rd8926, %rd8900, 4294967295;
	add.s64 	%rd8927, %rd8925, %rd8926;
	add.s64 	%rd8928, %rd8927, %rd8897;
	shr.u64 	%rd8929, %rd8928, 32;
	and.b64  	%rd8930, %rd8905, 4294967295;
	add.s64 	%rd8931, %rd8929, %rd8930;
	mad.lo.s64 	%rd8932, %rd854, %rd854, %rd8931;
	shr.u64 	%rd8933, %rd8932, 32;
	mul.lo.s64 	%rd8934, %rd855, %rd854;
	and.b64  	%rd8935, %rd8909, 4294967295;
	add.s64 	%rd8936, %rd8933, %rd8935;
	add.s64 	%rd8937, %rd8936, %rd8934;
	shr.u64 	%rd8938, %rd8937, 32;
	mul.lo.s64 	%rd8939, %rd856, %rd854;
	add.s64 	%rd8940, %rd8938, %rd8910;
	add.s64 	%rd8941, %rd8940, %rd8939;
	shr.u64 	%rd8942, %rd8941, 32;
	and.b64  	%rd8943, %rd8916, 4294967295;
	add.s64 	%rd8944, %rd8767, %rd8943;
	shr.u64 	%rd8945, %rd8944, 32;
	and.b64  	%rd8946, %rd8920, 4294967295;
	add.s64 	%rd8947, %rd8945, %rd8946;
	add.s64 	%rd8948, %rd8947, %rd8800;
	shr.u64 	%rd8949, %rd8948, 32;
	and.b64  	%rd8950, %rd8924, 4294967295;
	add.s64 	%rd8951, %rd8949, %rd8950;
	add.s64 	%rd8952, %rd8951, %rd8835;
	shr.u64 	%rd8953, %rd8952, 32;
	and.b64  	%rd8954, %rd8928, 4294967295;
	add.s64 	%rd8955, %rd8953, %rd8954;
	add.s64 	%rd8956, %rd8955, %rd8869;
	shr.u64 	%rd8957, %rd8956, 32;
	and.b64  	%rd8958, %rd8932, 4294967295;
	add.s64 	%rd8959, %rd8957, %rd8958;
	add.s64 	%rd8960, %rd8959, %rd8902;
	shr.u64 	%rd8961, %rd8960, 32;
	and.b64  	%rd8962, %rd8937, 4294967295;
	add.s64 	%rd8963, %rd8961, %rd8962;
	add.s64 	%rd8964, %rd8963, %rd8934;
	shr.u64 	%rd8965, %rd8964, 32;
	and.b64  	%rd8966, %rd8941, 4294967295;
	add.s64 	%rd8967, %rd8965, %rd8966;
	mad.lo.s64 	%rd8968, %rd855, %rd855, %rd8967;
	shr.u64 	%rd8969, %rd8968, 32;
	mul.lo.s64 	%rd8970, %rd856, %rd855;
	add.s64 	%rd8971, %rd8969, %rd8942;
	add.s64 	%rd8972, %rd8971, %rd8970;
	shr.u64 	%rd8973, %rd8972, 32;
	and.b64  	%rd8974, %rd8948, 4294967295;
	add.s64 	%rd8975, %rd8770, %rd8974;
	shr.u64 	%rd8976, %rd8975, 32;
	and.b64  	%rd8977, %rd8952, 4294967295;
	add.s64 	%rd8978, %rd8976, %rd8977;
	add.s64 	%rd8979, %rd8978, %rd8805;
	shr.u64 	%rd8980, %rd8979, 32;
	and.b64  	%rd8981, %rd8956, 4294967295;
	add.s64 	%rd8982, %rd8980, %rd8981;
	add.s64 	%rd8983, %rd8982, %rd8840;
	shr.u64 	%rd8984, %rd8983, 32;
	and.b64  	%rd8985, %rd8960, 4294967295;
	add.s64 	%rd8986, %rd8984, %rd8985;
	add.s64 	%rd8987, %rd8986, %rd8874;
	shr.u64 	%rd8988, %rd8987, 32;
	and.b64  	%rd8989, %rd8964, 4294967295;
	add.s64 	%rd8990, %rd8988, %rd8989;
	add.s64 	%rd8991, %rd8990, %rd8907;
	shr.u64 	%rd8992, %rd8991, 32;
	and.b64  	%rd8993, %rd8968, 4294967295;
	add.s64 	%rd8994, %rd8992, %rd8993;
	add.s64 	%rd8995, %rd8994, %rd8939;
	shr.u64 	%rd8996, %rd8995, 32;
	and.b64  	%rd8997, %rd8972, 4294967295;
	add.s64 	%rd8998, %rd8996, %rd8997;
	add.s64 	%rd8999, %rd8998, %rd8970;
	shr.u64 	%rd9000, %rd8999, 32;
	add.s64 	%rd9001, %rd9000, %rd8973;
	mad.lo.s64 	%rd9002, %rd856, %rd856, %rd9001;
	{ .reg .b32 tmp; mov.b64 {tmp, %r1538}, %rd9002; }
	ld.const.u32 	%r1539, [MU_P];
	mul.lo.s32 	%r1540, %r1539, %r1537;
	ld.const.u32 	%r1541, [P_CONST];
	mul.wide.u32 	%rd9003, %r1541, %r1540;
	and.b64  	%rd9004, %rd8750, 4294967293;
	add.s64 	%rd9005, %rd9003, %rd9004;
	shr.u64 	%rd9006, %rd9005, 32;
	ld.const.u32 	%r1542, [P_CONST+4];
	mul.wide.u32 	%rd9007, %r1542, %r1540;
	and.b64  	%rd9008, %rd8774, 4294967295;
	add.s64 	%rd9009, %rd9006, %rd9008;
	add.s64 	%rd9010, %rd9009, %rd9007;
	cvt.u32.u64 	%r1543, %rd9010;
	shr.u64 	%rd9011, %rd9010, 32;
	ld.const.u32 	%r1544, [P_CONST+8];
	mul.wide.u32 	%rd9012, %r1544, %r1540;
	and.b64  	%rd9013, %rd8810, 4294967295;
	add.s64 	%rd9014, %rd9011, %rd9013;
	add.s64 	%rd9015, %rd9014, %rd9012;
	shr.u64 	%rd9016, %rd9015, 32;
	ld.const.u32 	%r1545, [P_CONST+12];
	mul.wide.u32 	%rd9017, %r1545, %r1540;
	and.b64  	%rd9018, %rd8845, 4294967295;
	add.s64 	%rd9019, %rd9016, %rd9018;
	add.s64 	%rd9020, %rd9019, %rd9017;
	shr.u64 	%rd9021, %rd9020, 32;
	ld.const.u32 	%r1546, [P_CONST+16];
	mul.wide.u32 	%rd9022, %r1546, %r1540;
	and.b64  	%rd9023, %rd8879, 4294967295;
	add.s64 	%rd9024, %rd9021, %rd9023;
	add.s64 	%rd9025, %rd9024, %rd9022;
	shr.u64 	%rd9026, %rd9025, 32;
	ld.const.u32 	%r1547, [P_CONST+20];
	mul.wide.u32 	%rd9027, %r1547, %r1540;
	and.b64  	%rd9028, %rd8912, 4294967295;
	add.s64 	%rd9029, %rd9026, %rd9028;
	add.s64 	%rd9030, %rd9029, %rd9027;
	shr.u64 	%rd9031, %rd9030, 32;
	ld.const.u32 	%r1548, [P_CONST+24];
	mul.wide.u32 	%rd9032, %r1548, %r1540;
	and.b64  	%rd9033, %rd8944, 4294967295;
	add.s64 	%rd9034, %rd9031, %rd9033;
	add.s64 	%rd9035, %rd9034, %rd9032;
	shr.u64 	%rd9036, %rd9035, 32;
	mul.wide.u32 	%rd9037, %r1536, %r1540;
	and.b64  	%rd9038, %rd8975, 4294967295;
	add.s64 	%rd9039, %rd9036, %rd9038;
	add.s64 	%rd9040, %rd9039, %rd9037;
	shr.u64 	%rd9041, %rd9040, 32;
	and.b64  	%rd9042, %rd8979, 4294967295;
	add.s64 	%rd9043, %rd9041, %rd9042;
	shr.u64 	%rd9044, %rd9043, 32;
	and.b64  	%rd9045, %rd8983, 4294967295;
	add.s64 	%rd9046, %rd9044, %rd9045;
	shr.u64 	%rd9047, %rd9046, 32;
	and.b64  	%rd9048, %rd8987, 4294967295;
	add.s64 	%rd9049, %rd9047, %rd9048;
	shr.u64 	%rd9050, %rd9049, 32;
	and.b64  	%rd9051, %rd8991, 4294967295;
	add.s64 	%rd9052, %rd9050, %rd9051;
	shr.u64 	%rd9053, %rd9052, 32;
	and.b64  	%rd9054, %rd8995, 4294967295;
	add.s64 	%rd9055, %rd9053, %rd9054;
	shr.u64 	%rd9056, %rd9055, 32;
	and.b64  	%rd9057, %rd8999, 4294967295;
	add.s64 	%rd9058, %rd9056, %rd9057;
	shr.u64 	%rd9059, %rd9058, 32;
	and.b64  	%rd9060, %rd9002, 4294967295;
	add.s64 	%rd9061, %rd9059, %rd9060;
	{ .reg .b32 tmp; mov.b64 {tmp, %r1549}, %rd9061; }
	add.s32 	%r1550, %r1538, %r1549;
	mul.lo.s32 	%r1551, %r1539, %r1543;
	mul.wide.u32 	%rd9062, %r1541, %r1551;
	and.b64  	%rd9063, %rd9010, 4294967295;
	add.s64 	%rd9064, %rd9062, %rd9063;
	shr.u64 	%rd9065, %rd9064, 32;
	mul.wide.u32 	%rd9066, %r1542, %r1551;
	and.b64  	%rd9067, %rd9015, 4294967295;
	add.s64 	%rd9068, %rd9065, %rd9067;
	add.s64 	%rd9069, %rd9068, %rd9066;
	cvt.u32.u64 	%r1552, %rd9069;
	shr.u64 	%rd9070, %rd9069, 32;
	mul.wide.u32 	%rd9071, %r1544, %r1551;
	and.b64  	%rd9072, %rd9020, 4294967295;
	add.s64 	%rd9073, %rd9070, %rd9072;
	add.s64 	%rd9074, %rd9073, %rd9071;
	shr.u64 	%rd9075, %rd9074, 32;
	mul.wide.u32 	%rd9076, %r1545, %r1551;
	and.b64  	%rd9077, %rd9025, 4294967295;
	add.s64 	%rd9078, %rd9075, %rd9077;
	add.s64 	%rd9079, %rd9078, %rd9076;
	shr.u64 	%rd9080, %rd9079, 32;
	mul.wide.u32 	%rd9081, %r1546, %r1551;
	and.b64  	%rd9082, %rd9030, 4294967295;
	add.s64 	%rd9083, %rd9080, %rd9082;
	add.s64 	%rd9084, %rd9083, %rd9081;
	shr.u64 	%rd9085, %rd9084, 32;
	mul.wide.u32 	%rd9086, %r1547, %r1551;
	and.b64  	%rd9087, %rd9035, 4294967295;
	add.s64 	%rd9088, %rd9085, %rd9087;
	add.s64 	%rd9089, %rd9088, %rd9086;
	shr.u64 	%rd9090, %rd9089, 32;
	mul.wide.u32 	%rd9091, %r1548, %r1551;
	and.b64  	%rd9092, %rd9040, 4294967295;
	add.s64 	%rd9093, %rd9090, %rd9092;
	add.s64 	%rd9094, %rd9093, %rd9091;
	shr.u64 	%rd9095, %rd9094, 32;
	mul.wide.u32 	%rd9096, %r1536, %r1551;
	and.b64  	%rd9097, %rd9043, 4294967295;
	add.s64 	%rd9098, %rd9095, %rd9097;
	add.s64 	%rd9099, %rd9098, %rd9096;
	shr.u64 	%rd9100, %rd9099, 32;
	and.b64  	%rd9101, %rd9046, 4294967295;
	add.s64 	%rd9102, %rd9100, %rd9101;
	shr.u64 	%rd9103, %rd9102, 32;
	and.b64  	%rd9104, %rd9049, 4294967295;
	add.s64 	%rd9105, %rd9103, %rd9104;
	shr.u64 	%rd9106, %rd9105, 32;
	and.b64  	%rd9107, %rd9052, 4294967295;
	add.s64 	%rd9108, %rd9106, %rd9107;
	shr.u64 	%rd9109, %rd9108, 32;
	and.b64  	%rd9110, %rd9055, 4294967295;
	add.s64 	%rd9111, %rd9109, %rd9110;
	shr.u64 	%rd9112, %rd9111, 32;
	and.b64  	%rd9113, %rd9058, 4294967295;
	add.s64 	%rd9114, %rd9112, %rd9113;
	shr.u64 	%rd9115, %rd9114, 32;
	and.b64  	%rd9116, %rd9061, 4294967295;
	add.s64 	%rd9117, %rd9115, %rd9116;
	{ .reg .b32 tmp; mov.b64 {tmp, %r1553}, %rd9117; }
	add.s32 	%r1554, %r1550, %r1553;
	mul.lo.s32 	%r1555, %r1539, %r1552;
	mul.wide.u32 	%rd9118, %r1541, %r1555;
	and.b64  	%rd9119, %rd9069, 4294967295;
	add.s64 	%rd9120, %rd9118, %rd9119;
	shr.u64 	%rd9121, %rd9120, 32;
	mul.wide.u32 	%rd9122, %r1542, %r1555;
	and.b64  	%rd9123, %rd9074, 4294967295;
	add.s64 	%rd9124, %rd9121, %rd9123;
	add.s64 	%rd9125, %rd9124, %rd9122;
	cvt.u32.u64 	%r1556, %rd9125;
	shr.u64 	%rd9126, %rd9125, 32;
	mul.wide.u32 	%rd9127, %r1544, %r1555;
	and.b64  	%rd9128, %rd9079, 4294967295;
	add.s64 	%rd9129, %rd9126, %rd9128;
	add.s64 	%rd9130, %rd9129, %rd9127;
	shr.u64 	%rd9131, %rd9130, 32;
	mul.wide.u32 	%rd9132, %r1545, %r1555;
	and.b64  	%rd9133, %rd9084, 4294967295;
	add.s64 	%rd9134, %rd9131, %rd9133;
	add.s64 	%rd9135, %rd9134, %rd9132;
	shr.u64 	%rd9136, %rd9135, 32;
	mul.wide.u32 	%rd9137, %r1546, %r1555;
	and.b64  	%rd9138, %rd9089, 4294967295;
	add.s64 	%rd9139, %rd9136, %rd9138;
	add.s64 	%rd9140, %rd9139, %rd9137;
	shr.u64 	%rd9141, %rd9140, 32;
	mul.wide.u32 	%rd9142, %r1547, %r1555;
	and.b64  	%rd9143, %rd9094, 4294967295;
	add.s64 	%rd9144, %rd9141, %rd9143;
	add.s64 	%rd9145, %rd9144, %rd9142;
	shr.u64 	%rd9146, %rd9145, 32;
	mul.wide.u32 	%rd9147, %r1548, %r1555;
	and.b64  	%rd9148, %rd9099, 4294967295;
	add.s64 	%rd9149, %rd9146, %rd9148;
	add.s64 	%rd9150, %rd9149, %rd9147;
	shr.u64 	%rd9151, %rd9150, 32;
	mul.wide.u32 	%rd9152, %r1536, %r1555;
	and.b64  	%rd9153, %rd9102, 4294967295;
	add.s64 	%rd9154, %rd9151, %rd9153;
	add.s64 	%rd9155, %rd9154, %rd9152;
	shr.u64 	%rd9156, %rd9155, 32;
	and.b64  	%rd9157, %rd9105, 4294967295;
	add.s64 	%rd9158, %rd9156, %rd9157;
	shr.u64 	%rd9159, %rd9158, 32;
	and.b64  	%rd9160, %rd9108, 4294967295;
	add.s64 	%rd9161, %rd9159, %rd9160;
	shr.u64 	%rd9162, %rd9161, 32;
	and.b64  	%rd9163, %rd9111, 4294967295;
	add.s64 	%rd9164, %rd9162, %rd9163;
	shr.u64 	%rd9165, %rd9164, 32;
	and.b64  	%rd9166, %rd9114, 4294967295;
	add.s64 	%rd9167, %rd9165, %rd9166;
	shr.u64 	%rd9168, %rd9167, 32;
	and.b64  	%rd9169, %rd9117, 4294967295;
	add.s64 	%rd9170, %rd9168, %rd9169;
	{ .reg .b32 tmp; mov.b64 {tmp, %r1557}, %rd9170; }
	add.s32 	%r1558, %r1554, %r1557;
	mul.lo.s32 	%r1559, %r1539, %r1556;
	mul.wide.u32 	%rd9171, %r1541, %r1559;
	and.b64  	%rd9172, %rd9125, 4294967295;
	add.s64 	%rd9173, %rd9171, %rd9172;
	shr.u64 	%rd9174, %rd9173, 32;
	mul.wide.u32 	%rd9175, %r1542, %r1559;
	and.b64  	%rd9176, %rd9130, 4294967295;
	add.s64 	%rd9177, %rd9174, %rd9176;
	add.s64 	%rd9178, %rd9177, %rd9175;
	cvt.u32.u64 	%r1560, %rd9178;
	shr.u64 	%rd9179, %rd9178, 32;
	mul.wide.u32 	%rd9180, %r1544, %r1559;
	and.b64  	%rd9181, %rd9135, 4294967295;
	add.s64 	%rd9182, %rd9179, %rd9181;
	add.s64 	%rd9183, %rd9182, %rd9180;
	shr.u64 	%rd9184, %rd9183, 32;
	mul.wide.u32 	%rd9185, %r1545, %r1559;
	and.b64  	%rd9186, %rd9140, 4294967295;
	add.s64 	%rd9187, %rd9184, %rd9186;
	add.s64 	%rd9188, %rd9187, %rd9185;
	shr.u64 	%rd9189, %rd9188, 32;
	mul.wide.u32 	%rd9190, %r1546, %r1559;
	and.b64  	%rd9191, %rd9145, 4294967295;
	add.s64 	%rd9192, %rd9189, %rd9191;
	add.s64 	%rd9193, %rd9192, %rd9190;
	shr.u64 	%rd9194, %rd9193, 32;
	mul.wide.u32 	%rd9195, %r1547, %r1559;
	and.b64  	%rd9196, %rd9150, 4294967295;
	add.s64 	%rd9197, %rd9194, %rd9196;
	add.s64 	%rd9198, %rd9197, %rd9195;
	shr.u64 	%rd9199, %rd9198, 32;
	mul.wide.u32 	%rd9200, %r1548, %r1559;
	and.b64  	%rd9201, %rd9155, 4294967295;
	add.s64 	%rd9202, %rd9199, %rd9201;
	add.s64 	%rd9203, %rd9202, %rd9200;
	shr.u64 	%rd9204, %rd9203, 32;
	mul.wide.u32 	%rd9205, %r1536, %r1559;
	and.b64  	%rd9206, %rd9158, 4294967295;
	add.s64 	%rd9207, %rd9204, %rd9206;
	add.s64 	%rd9208, %rd9207, %rd9205;
	shr.u64 	%rd9209, %rd9208, 32;
	and.b64  	%rd9210, %rd9161, 4294967295;
	add.s64 	%rd9211, %rd9209, %rd9210;
	shr.u64 	%rd9212, %rd9211, 32;
	and.b64  	%rd9213, %rd9164, 4294967295;
	add.s64 	%rd9214, %rd9212, %rd9213;
	shr.u64 	%rd9215, %rd9214, 32;
	and.b64  	%rd9216, %rd9167, 4294967295;
	add.s64 	%rd9217, %rd9215, %rd9216;
	shr.u64 	%rd9218, %rd9217, 32;
	and.b64  	%rd9219, %rd9170, 4294967295;
	add.s64 	%rd9220, %rd9218, %rd9219;
	{ .reg .b32 tmp; mov.b64 {tmp, %r1561}, %rd9220; }
	add.s32 	%r1562, %r1558, %r1561;
	mul.lo.s32 	%r1563, %r1539, %r1560;
	mul.wide.u32 	%rd9221, %r1541, %r1563;
	and.b64  	%rd9222, %rd9178, 4294967295;
	add.s64 	%rd9223, %rd9221, %rd9222;
	shr.u64 	%rd9224, %rd9223, 32;
	mul.wide.u32 	%rd9225, %r1542, %r1563;
	and.b64  	%rd9226, %rd9183, 4294967295;
	add.s64 	%rd9227, %rd9224, %rd9226;
	add.s64 	%rd9228, %rd9227, %rd9225;
	cvt.u32.u64 	%r1564, %rd9228;
	shr.u64 	%rd9229, %rd9228, 32;
	mul.wide.u32 	%rd9230, %r1544, %r1563;
	and.b64  	%rd9231, %rd9188, 4294967295;
	add.s64 	%rd9232, %rd9229, %rd9231;
	add.s64 	%rd9233, %rd9232, %rd9230;
	shr.u64 	%rd9234, %rd9233, 32;
	mul.wide.u32 	%rd9235, %r1545, %r1563;
	and.b64  	%rd9236, %rd9193, 4294967295;
	add.s64 	%rd9237, %rd9234, %rd9236;
	add.s64 	%rd9238, %rd9237, %rd9235;
	shr.u64 	%rd9239, %rd9238, 32;
	mul.wide.u32 	%rd9240, %r1546, %r1563;
	and.b64  	%rd9241, %rd9198, 4294967295;
	add.s64 	%rd9242, %rd9239, %rd9241;
	add.s64 	%rd9243, %rd9242, %rd9240;
	shr.u64 	%rd9244, %rd9243, 32;
	mul.wide.u32 	%rd9245, %r1547, %r1563;
	and.b64  	%rd9246, %rd9203, 4294967295;
	add.s64 	%rd9247, %rd9244, %rd9246;
	add.s64 	%rd9248, %rd9247, %rd9245;
	shr.u64 	%rd9249, %rd9248, 32;
	mul.wide.u32 	%rd9250, %r1548, %r1563;
	and.b64  	%rd9251, %rd9208, 4294967295;
	add.s64 	%rd9252, %rd9249, %rd9251;
	add.s64 	%rd9253, %rd9252, %rd9250;
	shr.u64 	%rd9254, %rd9253, 32;
	mul.wide.u32 	%rd9255, %r1536, %r1563;
	and.b64  	%rd9256, %rd9211, 4294967295;
	add.s64 	%rd9257, %rd9254, %rd9256;
	add.s64 	%rd9258, %rd9257, %rd9255;
	shr.u64 	%rd9259, %rd9258, 32;
	and.b64  	%rd9260, %rd9214, 4294967295;
	add.s64 	%rd9261, %rd9259, %rd9260;
	shr.u64 	%rd9262, %rd9261, 32;
	and.b64  	%rd9263, %rd9217, 4294967295;
	add.s64 	%rd9264, %rd9262, %rd9263;
	shr.u64 	%rd9265, %rd9264, 32;
	and.b64  	%rd9266, %rd9220, 4294967295;
	add.s64 	%rd9267, %rd9265, %rd9266;
	{ .reg .b32 tmp; mov.b64 {tmp, %r1565}, %rd9267; }
	add.s32 	%r1566, %r1562, %r1565;
	mul.lo.s32 	%r1567, %r1539, %r1564;
	mul.wide.u32 	%rd9268, %r1541, %r1567;
	and.b64  	%rd9269, %rd9228, 4294967295;
	add.s64 	%rd9270, %rd9268, %rd9269;
	shr.u64 	%rd9271, %rd9270, 32;
	mul.wide.u32 	%rd9272, %r1542, %r1567;
	and.b64  	%rd9273, %rd9233, 4294967295;
	add.s64 	%rd9274, %rd9271, %rd9273;
	add.s64 	%rd9275, %rd9274, %rd9272;
	cvt.u32.u64 	%r1568, %rd9275;
	shr.u64 	%rd9276, %rd9275, 32;
	mul.wide.u32 	%rd9277, %r1544, %r1567;
	and.b64  	%rd9278, %rd9238, 4294967295;
	add.s64 	%rd9279, %rd9276, %rd9278;
	add.s64 	%rd9280, %rd9279, %rd9277;
	shr.u64 	%rd9281, %rd9280, 32;
	mul.wide.u32 	%rd9282, %r1545, %r1567;
	and.b64  	%rd9283, %rd9243, 4294967295;
	add.s64 	%rd9284, %rd9281, %rd9283;
	add.s64 	%rd9285, %rd9284, %rd9282;
	shr.u64 	%rd9286, %rd9285, 32;
	mul.wide.u32 	%rd9287, %r1546, %r1567;
	and.b64  	%rd9288, %rd9248, 4294967295;
	add.s64 	%rd9289, %rd9286, %rd9288;
	add.s64 	%rd9290, %rd9289, %rd9287;
	shr.u64 	%rd9291, %rd9290, 32;
	mul.wide.u32 	%rd9292, %r1547, %r1567;
	and.b64  	%rd9293, %rd9253, 4294967295;
	add.s64 	%rd9294, %rd9291, %rd9293;
	add.s64 	%rd9295, %rd9294, %rd9292;
	shr.u64 	%rd9296, %rd9295, 32;
	mul.wide.u32 	%rd9297, %r1548, %r1567;
	and.b64  	%rd9298, %rd9258, 4294967295;
	add.s64 	%rd9299, %rd9296, %rd9298;
	add.s64 	%rd9300, %rd9299, %rd9297;
	shr.u64 	%rd9301, %rd9300, 32;
	mul.wide.u32 	%rd9302, %r1536, %r1567;
	and.b64  	%rd9303, %rd9261, 4294967295;
	add.s64 	%rd9304, %rd9301, %rd9303;
	add.s64 	%rd9305, %rd9304, %rd9302;
	shr.u64 	%rd9306, %rd9305, 32;
	and.b64  	%rd9307, %rd9264, 4294967295;
	add.s64 	%rd9308, %rd9306, %rd9307;
	shr.u64 	%rd9309, %rd9308, 32;
	and.b64  	%rd9310, %rd9267, 4294967295;
	add.s64 	%rd9311, %rd9309, %rd9310;
	{ .reg .b32 tmp; mov.b64 {tmp, %r1569}, %rd9311; }
	add.s32 	%r1570, %r1566, %r1569;
	mul.lo.s32 	%r1571, %r1539, %r1568;
	mul.wide.u32 	%rd9312, %r1541, %r1571;
	and.b64  	%rd9313, %rd9275, 4294967295;
	add.s64 	%rd9314, %rd9312, %rd9313;
	shr.u64 	%rd9315, %rd9314, 32;
	mul.wide.u32 	%rd9316, %r1542, %r1571;
	and.b64  	%rd9317, %rd9280, 4294967295;
	add.s64 	%rd9318, %rd9315, %rd9317;
	add.s64 	%rd9319, %rd9318, %rd9316;
	cvt.u32.u64 	%r1572, %rd9319;
	shr.u64 	%rd9320, %rd9319, 32;
	mul.wide.u32 	%rd9321, %r1544, %r1571;
	and.b64  	%rd9322, %rd9285, 4294967295;
	add.s64 	%rd9323, %rd9320, %rd9322;
	add.s64 	%rd9324, %rd9323, %rd9321;
	shr.u64 	%rd9325, %rd9324, 32;
	mul.wide.u32 	%rd9326, %r1545, %r1571;
	and.b64  	%rd9327, %rd9290, 4294967295;
	add.s64 	%rd9328, %rd9325, %rd9327;
	add.s64 	%rd9329, %rd9328, %rd9326;
	shr.u64 	%rd9330, %rd9329, 32;
	mul.wide.u32 	%rd9331, %r1546, %r1571;
	and.b64  	%rd9332, %rd9295, 4294967295;
	add.s64 	%rd9333, %rd9330, %rd9332;
	add.s64 	%rd9334, %rd9333, %rd9331;
	shr.u64 	%rd9335, %rd9334, 32;
	mul.wide.u32 	%rd9336, %r1547, %r1571;
	and.b64  	%rd9337, %rd9300, 4294967295;
	add.s64 	%rd9338, %rd9335, %rd9337;
	add.s64 	%rd9339, %rd9338, %rd9336;
	shr.u64 	%rd9340, %rd9339, 32;
	mul.wide.u32 	%rd9341, %r1548, %r1571;
	and.b64  	%rd9342, %rd9305, 4294967295;
	add.s64 	%rd9343, %rd9340, %rd9342;
	add.s64 	%rd9344, %rd9343, %rd9341;
	shr.u64 	%rd9345, %rd9344, 32;
	mul.wide.u32 	%rd9346, %r1536, %r1571;
	and.b64  	%rd9347, %rd9308, 4294967295;
	add.s64 	%rd9348, %rd9345, %rd9347;
	add.s64 	%rd9349, %rd9348, %rd9346;
	shr.u64 	%rd9350, %rd9349, 32;
	and.b64  	%rd9351, %rd9311, 4294967295;
	add.s64 	%rd9352, %rd9350, %rd9351;
	{ .reg .b32 tmp; mov.b64 {tmp, %r1573}, %rd9352; }
	add.s32 	%r1574, %r1570, %r1573;
	mul.lo.s32 	%r1575, %r1539, %r1572;
	mul.wide.u32 	%rd9353, %r1541, %r1575;
	and.b64  	%rd9354, %rd9319, 4294967295;
	add.s64 	%rd9355, %rd9353, %rd9354;
	shr.u64 	%rd9356, %rd9355, 32;
	mul.wide.u32 	%rd9357, %r1542, %r1575;
	and.b64  	%rd9358, %rd9324, 4294967295;
	add.s64 	%rd9359, %rd9356, %rd9358;
	add.s64 	%rd20590, %rd9359, %rd9357;
	shr.u64 	%rd9360, %rd20590, 32;
	mul.wide.u32 	%rd9361, %r1544, %r1575;
	and.b64  	%rd9362, %rd9329, 4294967295;
	add.s64 	%rd9363, %rd9360, %rd9362;
	add.s64 	%rd20589, %rd9363, %rd9361;
	shr.u64 	%rd9364, %rd20589, 32;
	mul.wide.u32 	%rd9365, %r1545, %r1575;
	and.b64  	%rd9366, %rd9334, 4294967295;
	add.s64 	%rd9367, %rd9364, %rd9366;
	add.s64 	%rd20588, %rd9367, %rd9365;
	shr.u64 	%rd9368, %rd20588, 32;
	mul.wide.u32 	%rd9369, %r1546, %r1575;
	and.b64  	%rd9370, %rd9339, 4294967295;
	add.s64 	%rd9371, %rd9368, %rd9370;
	add.s64 	%rd20587, %rd9371, %rd9369;
	shr.u64 	%rd9372, %rd20587, 32;
	mul.wide.u32 	%rd9373, %r1547, %r1575;
	and.b64  	%rd9374, %rd9344, 4294967295;
	add.s64 	%rd9375, %rd9372, %rd9374;
	add.s64 	%rd20586, %rd9375, %rd9373;
	shr.u64 	%rd9376, %rd20586, 32;
	mul.wide.u32 	%rd9377, %r1548, %r1575;
	and.b64  	%rd9378, %rd9349, 4294967295;
	add.s64 	%rd9379, %rd9376, %rd9378;
	add.s64 	%rd20585, %rd9379, %rd9377;
	shr.u64 	%rd9380, %rd20585, 32;
	mul.wide.u32 	%rd9381, %r1536, %r1575;
	and.b64  	%rd9382, %rd9352, 4294967295;
	add.s64 	%rd9383, %rd9380, %rd9382;
	add.s64 	%rd20584, %rd9383, %rd9381;
	{ .reg .b32 tmp; mov.b64 {tmp, %r1576}, %rd20584; }
	add.s32 	%r3172, %r1574, %r1576;
	setp.gt.u32 	%p231, %r3172, %r1536;
	@%p231 bra 	$L__BB2_467;
	ld.const.u32 	%r1577, [P_CONST+28];
	setp.lt.u32 	%p232, %r3172, %r1577;
	@%p232 bra 	$L__BB2_468;
	ld.const.u32 	%r1578, [P_CONST+24];
	cvt.u32.u64 	%r1579, %rd20584;
	setp.lt.u32 	%p233, %r1578, %r1579;
	@%p233 bra 	$L__BB2_467;
	ld.const.u32 	%r1580, [P_CONST+24];
	cvt.u32.u64 	%r1581, %rd20584;
	setp.gt.u32 	%p234, %r1580, %r1581;
	@%p234 bra 	$L__BB2_468;
	ld.const.u32 	%r1582, [P_CONST+20];
	cvt.u32.u64 	%r1583, %rd20585;
	setp.lt.u32 	%p235, %r1582, %r1583;
	@%p235 bra 	$L__BB2_467;
	ld.const.u32 	%r1584, [P_CONST+20];
	cvt.u32.u64 	%r1585, %rd20585;
	setp.gt.u32 	%p236, %r1584, %r1585;
	@%p236 bra 	$L__BB2_468;
	ld.const.u32 	%r1586, [P_CONST+16];
	cvt.u32.u64 	%r1587, %rd20586;
	setp.lt.u32 	%p237, %r1586, %r1587;
	@%p237 bra 	$L__BB2_467;
	ld.const.u32 	%r1588, [P_CONST+16];
	cvt.u32.u64 	%r1589, %rd20586;
	setp.gt.u32 	%p238, %r1588, %r1589;
	@%p238 bra 	$L__BB2_468;
	ld.const.u32 	%r1590, [P_CONST+12];
	cvt.u32.u64 	%r1591, %rd20587;
	setp.lt.u32 	%p239, %r1590, %r1591;
	@%p239 bra 	$L__BB2_467;
	ld.const.u32 	%r1592, [P_CONST+12];
	cvt.u32.u64 	%r1593, %rd20587;
	setp.gt.u32 	%p240, %r1592, %r1593;
	@%p240 bra 	$L__BB2_468;
	ld.const.u32 	%r1594, [P_CONST+8];
	cvt.u32.u64 	%r1595, %rd20588;
	setp.lt.u32 	%p241, %r1594, %r1595;
	@%p241 bra 	$L__BB2_467;
	ld.const.u32 	%r1596, [P_CONST+8];
	cvt.u32.u64 	%r1597, %rd20588;
	setp.gt.u32 	%p242, %r1596, %r1597;
	@%p242 bra 	$L__BB2_468;
	ld.const.u32 	%r1598, [P_CONST+4];
	cvt.u32.u64 	%r1599, %rd20589;
	setp.lt.u32 	%p243, %r1598, %r1599;
	@%p243 bra 	$L__BB2_467;
	ld.const.u32 	%r1600, [P_CONST+4];
	ld.const.u32 	%r1601, [P_CONST];
	cvt.u32.u64 	%r1603, %rd20589;
	setp.gt.u32 	%p244, %r1600, %r1603;
	cvt.u32.u64 	%r1604, %rd20590;
	setp.gt.u32 	%p245, %r1601, %r1604;
	or.pred  	%p246, %p244, %p245;
	@%p246 bra 	$L__BB2_468;
$L__BB2_467:
	ld.const.u32 	%r1605, [P_CONST+28];
	and.b64  	%rd9384, %rd20590, 4294967295;
	ld.const.u32 	%rd9385, [P_CONST];
	sub.s64 	%rd20590, %rd9384, %rd9385;
	shr.u64 	%rd9386, %rd20590, 63;
	and.b64  	%rd9387, %rd20589, 4294967295;
	ld.const.u32 	%rd9388, [P_CONST+4];
	add.s64 	%rd9389, %rd9386, %rd9388;
	sub.s64 	%rd20589, %rd9387, %rd9389;
	shr.u64 	%rd9390, %rd20589, 63;
	and.b64  	%rd9391, %rd20588, 4294967295;
	ld.const.u32 	%rd9392, [P_CONST+8];
	add.s64 	%rd9393, %rd9390, %rd9392;
	sub.s64 	%rd20588, %rd9391, %rd9393;
	shr.u64 	%rd9394, %rd20588, 63;
	and.b64  	%rd9395, %rd20587, 4294967295;
	ld.const.u32 	%rd9396, [P_CONST+12];
	add.s64 	%rd9397, %rd9394, %rd9396;
	sub.s64 	%rd20587, %rd9395, %rd9397;
	shr.u64 	%rd9398, %rd20587, 63;
	and.b64  	%rd9399, %rd20586, 4294967295;
	ld.const.u32 	%rd9400, [P_CONST+16];
	add.s64 	%rd9401, %rd9398, %rd9400;
	sub.s64 	%rd20586, %rd9399, %rd9401;
	shr.u64 	%rd9402, %rd20586, 63;
	and.b64  	%rd9403, %rd20585, 4294967295;
	ld.const.u32 	%rd9404, [P_CONST+20];
	add.s64 	%rd9405, %rd9402, %rd9404;
	sub.s64 	%rd20585, %rd9403, %rd9405;
	shr.u64 	%rd9406, %rd20585, 63;
	and.b64  	%rd9407, %rd20584, 4294967295;
	ld.const.u32 	%rd9408, [P_CONST+24];
	add.s64 	%rd9409, %rd9406, %rd9408;
	sub.s64 	%rd20584, %rd9407, %rd9409;
	shr.u64 	%rd9410, %rd20584, 63;
	cvt.u32.u64 	%r1606, %rd9410;
	add.s32 	%r1607, %r1605, %r1606;
	sub.s32 	%r3172, %r3172, %r1607;
$L__BB2_468:
	and.b64  	%rd9411, %rd20590, 4294967295;
	and.b64  	%rd878, %rd20569, 4294967295;
	sub.s64 	%rd9412, %rd9411, %rd878;
	shr.u64 	%rd9413, %rd9412, 63;
	cvt.u32.u64 	%r3174, %rd9412;
	and.b64  	%rd9414, %rd20589, 4294967295;
	and.b64  	%rd879, %rd20568, 4294967295;
	add.s64 	%rd9415, %rd9413, %rd879;
	sub.s64 	%rd20596, %rd9414, %rd9415;
	shr.u64 	%rd9416, %rd20596, 63;
	and.b64  	%rd9417, %rd20588, 4294967295;
	and.b64  	%rd881, %rd20567, 4294967295;
	add.s64 	%rd9418, %rd9416, %rd881;
	sub.s64 	%rd20595, %rd9417, %rd9418;
	shr.u64 	%rd9419, %rd20595, 63;
	and.b64  	%rd9420, %rd20587, 4294967295;
	and.b64  	%rd883, %rd20566, 4294967295;
	add.s64 	%rd9421, %rd9419, %rd883;
	sub.s64 	%rd20594, %rd9420, %rd9421;
	shr.u64 	%rd9422, %rd20594, 63;
	and.b64  	%rd9423, %rd20586, 4294967295;
	and.b64  	%rd885, %rd20565, 4294967295;
	add.s64 	%rd9424, %rd9422, %rd885;
	sub.s64 	%rd20593, %rd9423, %rd9424;
	shr.u64 	%rd9425, %rd20593, 63;
	and.b64  	%rd9426, %rd20585, 4294967295;
	and.b64  	%rd887, %rd20564, 4294967295;
	add.s64 	%rd9427, %rd9425, %rd887;
	sub.s64 	%rd20592, %rd9426, %rd9427;
	shr.u64 	%rd9428, %rd20592, 63;
	and.b64  	%rd9429, %rd20584, 4294967295;
	and.b64  	%rd889, %rd20563, 4294967295;
	add.s64 	%rd9430, %rd9428, %rd889;
	sub.s64 	%rd20591, %rd9429, %rd9430;
	shr.u64 	%rd9431, %rd20591, 63;
	cvt.u64.u32 	%rd9432, %r3172;
	cvt.u64.u32 	%rd9433, %r3169;
	add.s64 	%rd9434, %rd9431, %rd9433;
	sub.s64 	%rd9435, %rd9432, %rd9434;
	setp.gt.s64 	%p247, %rd9435, -1;
	cvt.u32.u64 	%r3173, %rd9435;
	@%p247 bra 	$L__BB2_470;
	ld.const.u32 	%r1608, [P_CONST+28];
	ld.const.u32 	%r1609, [P_CONST];
	add.s32 	%r3174, %r1609, %r3174;
	setp.lt.u32 	%p248, %r3174, %r1609;
	selp.u64 	%rd9436, 1, 0, %p248;
	and.b64  	%rd9437, %rd20596, 4294967295;
	add.s64 	%rd9438, %rd9437, %rd9436;
	ld.const.u32 	%rd9439, [P_CONST+4];
	add.s64 	%rd20596, %rd9438, %rd9439;
	shr.u64 	%rd9440, %rd20596, 32;
	and.b64  	%rd9441, %rd20595, 4294967295;
	add.s64 	%rd9442, %rd9440, %rd9441;
	ld.const.u32 	%rd9443, [P_CONST+8];
	add.s64 	%rd20595, %rd9442, %rd9443;
	shr.u64 	%rd9444, %rd20595, 32;
	and.b64  	%rd9445, %rd20594, 4294967295;
	add.s64 	%rd9446, %rd9444, %rd9445;
	ld.const.u32 	%rd9447, [P_CONST+12];
	add.s64 	%rd20594, %rd9446, %rd9447;
	shr.u64 	%rd9448, %rd20594, 32;
	and.b64  	%rd9449, %rd20593, 4294967295;
	add.s64 	%rd9450, %rd9448, %rd9449;
	ld.const.u32 	%rd9451, [P_CONST+16];
	add.s64 	%rd20593, %rd9450, %rd9451;
	shr.u64 	%rd9452, %rd20593, 32;
	and.b64  	%rd9453, %rd20592, 4294967295;
	add.s64 	%rd9454, %rd9452, %rd9453;
	ld.const.u32 	%rd9455, [P_CONST+20];
	add.s64 	%rd20592, %rd9454, %rd9455;
	shr.u64 	%rd9456, %rd20592, 32;
	and.b64  	%rd9457, %rd20591, 4294967295;
	add.s64 	%rd9458, %rd9456, %rd9457;
	ld.const.u32 	%rd9459, [P_CONST+24];
	add.s64 	%rd20591, %rd9458, %rd9459;
	{ .reg .b32 tmp; mov.b64 {tmp, %r1610}, %rd20591; }
	add.s32 	%r1611, %r3173, %r1610;
	add.s32 	%r3173, %r1611, %r1608;
$L__BB2_470:
	cvt.u64.u32 	%rd9460, %r3174;
	and.b64  	%rd903, %rd20576, 4294967295;
	sub.s64 	%rd9461, %rd9460, %rd903;
	shr.u64 	%rd9462, %rd9461, 63;
	cvt.u32.u64 	%r3176, %rd9461;
	and.b64  	%rd9463, %rd20596, 4294967295;
	and.b64  	%rd904, %rd20575, 4294967295;
	add.s64 	%rd9464, %rd9462, %rd904;
	sub.s64 	%rd20602, %rd9463, %rd9464;
	shr.u64 	%rd9465, %rd20602, 63;
	and.b64  	%rd9466, %rd20595, 4294967295;
	and.b64  	%rd906, %rd20574, 4294967295;
	add.s64 	%rd9467, %rd9465, %rd906;
	sub.s64 	%rd20601, %rd9466, %rd9467;
	shr.u64 	%rd9468, %rd20601, 63;
	and.b64  	%rd9469, %rd20594, 4294967295;
	and.b64  	%rd908, %rd20573, 4294967295;
	add.s64 	%rd9470, %rd9468, %rd908;
	sub.s64 	%rd20600, %rd9469, %rd9470;
	shr.u64 	%rd9471, %rd20600, 63;
	and.b64  	%rd9472, %rd20593, 4294967295;
	and.b64  	%rd910, %rd20572, 4294967295;
	add.s64 	%rd9473, %rd9471, %rd910;
	sub.s64 	%rd20599, %rd9472, %rd9473;
	shr.u64 	%rd9474, %rd20599, 63;
	and.b64  	%rd9475, %rd20592, 4294967295;
	and.b64  	%rd912, %rd20571, 4294967295;
	add.s64 	%rd9476, %rd9474, %rd912;
	sub.s64 	%rd20598, %rd9475, %rd9476;
	shr.u64 	%rd9477, %rd20598, 63;
	and.b64  	%rd9478, %rd20591, 4294967295;
	and.b64  	%rd914, %rd20570, 4294967295;
	add.s64 	%rd9479, %rd9477, %rd914;
	sub.s64 	%rd20597, %rd9478, %rd9479;
	shr.u64 	%rd9480, %rd20597, 63;
	cvt.u64.u32 	%rd9481, %r3173;
	cvt.u64.u32 	%rd9482, %r3170;
	add.s64 	%rd9483, %rd9480, %rd9482;
	sub.s64 	%rd9484, %rd9481, %rd9483;
	setp.gt.s64 	%p249, %rd9484, -1;
	cvt.u32.u64 	%r3175, %rd9484;
	@%p249 bra 	$L__BB2_472;
	ld.const.u32 	%r1612, [P_CONST+28];
	ld.const.u32 	%r1613, [P_CONST];
	add.s32 	%r3176, %r1613, %r3176;
	setp.lt.u32 	%p250, %r3176, %r1613;
	selp.u64 	%rd9485, 1, 0, %p250;
	and.b64  	%rd9486, %rd20602, 4294967295;
	add.s64 	%rd9487, %rd9486, %rd9485;
	ld.const.u32 	%rd9488, [P_CONST+4];
	add.s64 	%rd20602, %rd9487, %rd9488;
	shr.u64 	%rd9489, %rd20602, 32;
	and.b64  	%rd9490, %rd20601, 4294967295;
	add.s64 	%rd9491, %rd9489, %rd9490;
	ld.const.u32 	%rd9492, [P_CONST+8];
	add.s64 	%rd20601, %rd9491, %rd9492;
	shr.u64 	%rd9493, %rd20601, 32;
	and.b64  	%rd9494, %rd20600, 4294967295;
	add.s64 	%rd9495, %rd9493, %rd9494;
	ld.const.u32 	%rd9496, [P_CONST+12];
	add.s64 	%rd20600, %rd9495, %rd9496;
	shr.u64 	%rd9497, %rd20600, 32;
	and.b64  	%rd9498, %rd20599, 4294967295;
	add.s64 	%rd9499, %rd9497, %rd9498;
	ld.const.u32 	%rd9500, [P_CONST+16];
	add.s64 	%rd20599, %rd9499, %rd9500;
	shr.u64 	%rd9501, %rd20599, 32;
	and.b64  	%rd9502, %rd20598, 4294967295;
	add.s64 	%rd9503, %rd9501, %rd9502;
	ld.const.u32 	%rd9504, [P_CONST+20];
	add.s64 	%rd20598, %rd9503, %rd9504;
	shr.u64 	%rd9505, %rd20598, 32;
	and.b64  	%rd9506, %rd20597, 4294967295;
	add.s64 	%rd9507, %rd9505, %rd9506;
	ld.const.u32 	%rd9508, [P_CONST+24];
	add.s64 	%rd20597, %rd9507, %rd9508;
	{ .reg .b32 tmp; mov.b64 {tmp, %r1614}, %rd20597; }
	add.s32 	%r1615, %r3175, %r1614;
	add.s32 	%r3175, %r1615, %r1612;
$L__BB2_472:
	cvt.u64.u32 	%rd9509, %r3176;
	sub.s64 	%rd9510, %rd9509, %rd903;
	shr.u64 	%rd9511, %rd9510, 63;
	cvt.u32.u64 	%r3217, %rd9510;
	and.b64  	%rd9512, %rd20602, 4294967295;
	add.s64 	%rd9513, %rd9511, %rd904;
	sub.s64 	%rd20608, %rd9512, %rd9513;
	shr.u64 	%rd9514, %rd20608, 63;
	and.b64  	%rd9515, %rd20601, 4294967295;
	add.s64 	%rd9516, %rd9514, %rd906;
	sub.s64 	%rd20607, %rd9515, %rd9516;
	shr.u64 	%rd9517, %rd20607, 63;
	and.b64  	%rd9518, %rd20600, 4294967295;
	add.s64 	%rd9519, %rd9517, %rd908;
	sub.s64 	%rd20606, %rd9518, %rd9519;
	shr.u64 	%rd9520, %rd20606, 63;
	and.b64  	%rd9521, %rd20599, 4294967295;
	add.s64 	%rd9522, %rd9520, %rd910;
	sub.s64 	%rd20605, %rd9521, %rd9522;
	shr.u64 	%rd9523, %rd20605, 63;
	and.b64  	%rd9524, %rd20598, 4294967295;
	add.s64 	%rd9525, %rd9523, %rd912;
	sub.s64 	%rd20604, %rd9524, %rd9525;
	shr.u64 	%rd9526, %rd20604, 63;
	and.b64  	%rd9527, %rd20597, 4294967295;
	add.s64 	%rd9528, %rd9526, %rd914;
	sub.s64 	%rd20603, %rd9527, %rd9528;
	shr.u64 	%rd9529, %rd20603, 63;
	cvt.u64.u32 	%rd9530, %r3175;
	cvt.u64.u32 	%rd9531, %r3170;
	add.s64 	%rd9532, %rd9529, %rd9531;
	sub.s64 	%rd9533, %rd9530, %rd9532;
	setp.gt.s64 	%p251, %rd9533, -1;
	cvt.u32.u64 	%r3210, %rd9533;
	@%p251 bra 	$L__BB2_474;
	ld.const.u32 	%r1616, [P_CONST+28];
	ld.const.u32 	%r1617, [P_CONST];
	add.s32 	%r3217, %r1617, %r3217;
	setp.lt.u32 	%p252, %r3217, %r1617;
	selp.u64 	%rd9534, 1, 0, %p252;
	and.b64  	%rd9535, %rd20608, 4294967295;
	add.s64 	%rd9536, %rd9535, %rd9534;
	ld.const.u32 	%rd9537, [P_CONST+4];
	add.s64 	%rd20608, %rd9536, %rd9537;
	shr.u64 	%rd9538, %rd20608, 32;
	and.b64  	%rd9539, %rd20607, 4294967295;
	add.s64 	%rd9540, %rd9538, %rd9539;
	ld.const.u32 	%rd9541, [P_CONST+8];
	add.s64 	%rd20607, %rd9540, %rd9541;
	shr.u64 	%rd9542, %rd20607, 32;
	and.b64  	%rd9543, %rd20606, 4294967295;
	add.s64 	%rd9544, %rd9542, %rd9543;
	ld.const.u32 	%rd9545, [P_CONST+12];
	add.s64 	%rd20606, %rd9544, %rd9545;
	shr.u64 	%rd9546, %rd20606, 32;
	and.b64  	%rd9547, %rd20605, 4294967295;
	add.s64 	%rd9548, %rd9546, %rd9547;
	ld.const.u32 	%rd9549, [P_CONST+16];
	add.s64 	%rd20605, %rd9548, %rd9549;
	shr.u64 	%rd9550, %rd20605, 32;
	and.b64  	%rd9551, %rd20604, 4294967295;
	add.s64 	%rd9552, %rd9550, %rd9551;
	ld.const.u32 	%rd9553, [P_CONST+20];
	add.s64 	%rd20604, %rd9552, %rd9553;
	shr.u64 	%rd9554, %rd20604, 32;
	and.b64  	%rd9555, %rd20603, 4294967295;
	add.s64 	%rd9556, %rd9554, %rd9555;
	ld.const.u32 	%rd9557, [P_CONST+24];
	add.s64 	%rd20603, %rd9556, %rd9557;
	{ .reg .b32 tmp; mov.b64 {tmp, %r1618}, %rd20603; }
	add.s32 	%r1619, %r3210, %r1618;
	add.s32 	%r3210, %r1619, %r1616;
$L__BB2_474:
	cvt.u32.u64 	%r3216, %rd20608;
	cvt.u32.u64 	%r3215, %rd20607;
	cvt.u32.u64 	%r3214, %rd20606;
	cvt.u32.u64 	%r3213, %rd20605;
	cvt.u32.u64 	%r3212, %rd20604;
	cvt.u32.u64 	%r3211, %rd20603;
	cvt.u64.u32 	%rd9558, %r3217;
	sub.s64 	%rd9559, %rd903, %rd9558;
	shr.u64 	%rd9560, %rd9559, 63;
	cvt.u32.u64 	%r3180, %rd9559;
	and.b64  	%rd9561, %rd20608, 4294967295;
	add.s64 	%rd9562, %rd9560, %rd9561;
	sub.s64 	%rd20614, %rd904, %rd9562;
	shr.u64 	%rd9563, %rd20614, 63;
	and.b64  	%rd9564, %rd20607, 4294967295;
	add.s64 	%rd9565, %rd9563, %rd9564;
	sub.s64 	%rd20613, %rd906, %rd9565;
	shr.u64 	%rd9566, %rd20613, 63;
	and.b64  	%rd9567, %rd20606, 4294967295;
	add.s64 	%rd9568, %rd9566, %rd9567;
	sub.s64 	%rd20612, %rd908, %rd9568;
	shr.u64 	%rd9569, %rd20612, 63;
	and.b64  	%rd9570, %rd20605, 4294967295;
	add.s64 	%rd9571, %rd9569, %rd9570;
	sub.s64 	%rd20611, %rd910, %rd9571;
	shr.u64 	%rd9572, %rd20611, 63;
	and.b64  	%rd9573, %rd20604, 4294967295;
	add.s64 	%rd9574, %rd9572, %rd9573;
	sub.s64 	%rd20610, %rd912, %rd9574;
	shr.u64 	%rd9575, %rd20610, 63;
	and.b64  	%rd9576, %rd20603, 4294967295;
	add.s64 	%rd9577, %rd9575, %rd9576;
	sub.s64 	%rd20609, %rd914, %rd9577;
	shr.u64 	%rd9578, %rd20609, 63;
	cvt.u64.u32 	%rd9579, %r3210;
	add.s64 	%rd9580, %rd9578, %rd9579;
	cvt.u64.u32 	%rd9581, %r3170;
	sub.s64 	%rd9582, %rd9581, %rd9580;
	setp.gt.s64 	%p253, %rd9582, -1;
	cvt.u32.u64 	%r3179, %rd9582;
	@%p253 bra 	$L__BB2_476;
	ld.const.u32 	%r1620, [P_CONST+28];
	ld.const.u32 	%r1621, [P_CONST];
	add.s32 	%r3180, %r1621, %r3180;
	setp.lt.u32 	%p254, %r3180, %r1621;
	selp.u64 	%rd9583, 1, 0, %p254;
	and.b64  	%rd9584, %rd20614, 4294967295;
	add.s64 	%rd9585, %rd9584, %rd9583;
	ld.const.u32 	%rd9586, [P_CONST+4];
	add.s64 	%rd20614, %rd9585, %rd9586;
	shr.u64 	%rd9587, %rd20614, 32;
	and.b64  	%rd9588, %rd20613, 4294967295;
	add.s64 	%rd9589, %rd9587, %rd9588;
	ld.const.u32 	%rd9590, [P_CONST+8];
	add.s64 	%rd20613, %rd9589, %rd9590;
	shr.u64 	%rd9591, %rd20613, 32;
	and.b64  	%rd9592, %rd20612, 4294967295;
	add.s64 	%rd9593, %rd9591, %rd9592;
	ld.const.u32 	%rd9594, [P_CONST+12];
	add.s64 	%rd20612, %rd9593, %rd9594;
	shr.u64 	%rd9595, %rd20612, 32;
	and.b64  	%rd9596, %rd20611, 4294967295;
	add.s64 	%rd9597, %rd9595, %rd9596;
	ld.const.u32 	%rd9598, [P_CONST+16];
	add.s64 	%rd20611, %rd9597, %rd9598;
	shr.u64 	%rd9599, %rd20611, 32;
	and.b64  	%rd9600, %rd20610, 4294967295;
	add.s64 	%rd9601, %rd9599, %rd9600;
	ld.const.u32 	%rd9602, [P_CONST+20];
	add.s64 	%rd20610, %rd9601, %rd9602;
	shr.u64 	%rd9603, %rd20610, 32;
	and.b64  	%rd9604, %rd20609, 4294967295;
	add.s64 	%rd9605, %rd9603, %rd9604;
	ld.const.u32 	%rd9606, [P_CONST+24];
	add.s64 	%rd20609, %rd9605, %rd9606;
	{ .reg .b32 tmp; mov.b64 {tmp, %r1622}, %rd20609; }
	add.s32 	%r1623, %r3179, %r1622;
	add.s32 	%r3179, %r1623, %r1620;
$L__BB2_476:
	ld.const.u32 	%r1624, [P_CONST+28];
	cvt.u64.u32 	%rd9607, %r3180;
	cvt.u64.u32 	%rd9608, %r3171;
	mul.wide.u32 	%rd9609, %r3180, %r3171;
	cvt.u32.u64 	%r1625, %rd9609;
	shr.u64 	%rd9610, %rd9609, 32;
	and.b64  	%rd9611, %rd20614, 4294967295;
	mad.lo.s64 	%rd9612, %rd9611, %rd9608, %rd9610;
	shr.u64 	%rd9613, %rd9612, 32;
	and.b64  	%rd9614, %rd20613, 4294967295;
	mad.lo.s64 	%rd9615, %rd9614, %rd9608, %rd9613;
	shr.u64 	%rd9616, %rd9615, 32;
	and.b64  	%rd9617, %rd20612, 4294967295;
	mad.lo.s64 	%rd9618, %rd9617, %rd9608, %rd9616;
	shr.u64 	%rd9619, %rd9618, 32;
	and.b64  	%rd9620, %rd20611, 4294967295;
	mad.lo.s64 	%rd9621, %rd9620, %rd9608, %rd9619;
	shr.u64 	%rd9622, %rd9621, 32;
	and.b64  	%rd9623, %rd20610, 4294967295;
	mad.lo.s64 	%rd9624, %rd9623, %rd9608, %rd9622;
	shr.u64 	%rd9625, %rd9624, 32;
	and.b64  	%rd9626, %rd20609, 4294967295;
	mad.lo.s64 	%rd9627, %rd9626, %rd9608, %rd9625;
	shr.u64 	%rd9628, %rd9627, 32;
	cvt.u64.u32 	%rd9629, %r3179;
	mul.wide.u32 	%rd9630, %r3179, %r3171;
	add.s64 	%rd9631, %rd9628, %rd9630;
	shr.u64 	%rd9632, %rd9631, 32;
	and.b64  	%rd9633, %rd9612, 4294967295;
	mad.lo.s64 	%rd9634, %rd850, %rd9607, %rd9633;
	shr.u64 	%rd9635, %rd9634, 32;
	and.b64  	%rd9636, %rd9615, 4294967295;
	add.s64 	%rd9637, %rd9635, %rd9636;
	mad.lo.s64 	%rd9638, %rd9611, %rd850, %rd9637;
	shr.u64 	%rd9639, %rd9638, 32;
	and.b64  	%rd9640, %rd9618, 4294967295;
	add.s64 	%rd9641, %rd9639, %rd9640;
	mad.lo.s64 	%rd9642, %rd9614, %rd850, %rd9641;
	shr.u64 	%rd9643, %rd9642, 32;
	and.b64  	%rd9644, %rd9621, 4294967295;
	add.s64 	%rd9645, %rd9643, %rd9644;
	mad.lo.s64 	%rd9646, %rd9617, %rd850, %rd9645;
	shr.u64 	%rd9647, %rd9646, 32;
	and.b64  	%rd9648, %rd9624, 4294967295;
	add.s64 	%rd9649, %rd9647, %rd9648;
	mad.lo.s64 	%rd9650, %rd9620, %rd850, %rd9649;
	shr.u64 	%rd9651, %rd9650, 32;
	and.b64  	%rd9652, %rd9627, 4294967295;
	add.s64 	%rd9653, %rd9651, %rd9652;
	mad.lo.s64 	%rd9654, %rd9623, %rd850, %rd9653;
	shr.u64 	%rd9655, %rd9654, 32;
	and.b64  	%rd9656, %rd9631, 4294967295;
	add.s64 	%rd9657, %rd9655, %rd9656;
	mad.lo.s64 	%rd9658, %rd9626, %rd850, %rd9657;
	shr.u64 	%rd9659, %rd9658, 32;
	add.s64 	%rd9660, %rd9659, %rd9632;
	mad.lo.s64 	%rd9661, %rd850, %rd9629, %rd9660;
	shr.u64 	%rd9662, %rd9661, 32;
	and.b64  	%rd9663, %rd9638, 4294967295;
	mad.lo.s64 	%rd9664, %rd851, %rd9607, %rd9663;
	shr.u64 	%rd9665, %rd9664, 32;
	and.b64  	%rd9666, %rd9642, 4294967295;
	add.s64 	%rd9667, %rd9665, %rd9666;
	mad.lo.s64 	%rd9668, %rd9611, %rd851, %rd9667;
	shr.u64 	%rd9669, %rd9668, 32;
	and.b64  	%rd9670, %rd9646, 4294967295;
	add.s64 	%rd9671, %rd9669, %rd9670;
	mad.lo.s64 	%rd9672, %rd9614, %rd851, %rd9671;
	shr.u64 	%rd9673, %rd9672, 32;
	and.b64  	%rd9674, %rd9650, 4294967295;
	add.s64 	%rd9675, %rd9673, %rd9674;
	mad.lo.s64 	%rd9676, %rd9617, %rd851, %rd9675;
	shr.u64 	%rd9677, %rd9676, 32;
	and.b64  	%rd9678, %rd9654, 4294967295;
	add.s64 	%rd9679, %rd9677, %rd9678;
	mad.lo.s64 	%rd9680, %rd9620, %rd851, %rd9679;
	shr.u64 	%rd9681, %rd9680, 32;
	and.b64  	%rd9682, %rd9658, 4294967295;
	add.s64 	%rd9683, %rd9681, %rd9682;
	mad.lo.s64 	%rd9684, %rd9623, %rd851, %rd9683;
	shr.u64 	%rd9685, %rd9684, 32;
	and.b64  	%rd9686, %rd9661, 4294967295;
	add.s64 	%rd9687, %rd9685, %rd9686;
	mad.lo.s64 	%rd9688, %rd9626, %rd851, %rd9687;
	shr.u64 	%rd9689, %rd9688, 32;
	add.s64 	%rd9690, %rd9689, %rd9662;
	mad.lo.s64 	%rd9691, %rd851, %rd9629, %rd9690;
	shr.u64 	%rd9692, %rd9691, 32;
	and.b64  	%rd9693, %rd9668, 4294967295;
	mad.lo.s64 	%rd9694, %rd852, %rd9607, %rd9693;
	shr.u64 	%rd9695, %rd9694, 32;
	and.b64  	%rd9696, %rd9672, 4294967295;
	add.s64 	%rd9697, %rd9695, %rd9696;
	mad.lo.s64 	%rd9698, %rd9611, %rd852, %rd9697;
	shr.u64 	%rd9699, %rd9698, 32;
	and.b64  	%rd9700, %rd9676, 4294967295;
	add.s64 	%rd9701, %rd9699, %rd9700;
	mad.lo.s64 	%rd9702, %rd9614, %rd852, %rd9701;
	shr.u64 	%rd9703, %rd9702, 32;
	and.b64  	%rd9704, %rd9680, 4294967295;
	add.s64 	%rd9705, %rd9703, %rd9704;
	mad.lo.s64 	%rd9706, %rd9617, %rd852, %rd9705;
	shr.u64 	%rd9707, %rd9706, 32;
	and.b64  	%rd9708, %rd9684, 4294967295;
	add.s64 	%rd9709, %rd9707, %rd9708;
	mad.lo.s64 	%rd9710, %rd9620, %rd852, %rd9709;
	shr.u64 	%rd9711, %rd9710, 32;
	and.b64  	%rd9712, %rd9688, 4294967295;
	add.s64 	%rd9713, %rd9711, %rd9712;
	mad.lo.s64 	%rd9714, %rd9623, %rd852, %rd9713;
	shr.u64 	%rd9715, %rd9714, 32;
	and.b64  	%rd9716, %rd9691, 4294967295;
	add.s64 	%rd9717, %rd9715, %rd9716;
	mad.lo.s64 	%rd9718, %rd9626, %rd852, %rd9717;
	shr.u64 	%rd9719, %rd9718, 32;
	add.s64 	%rd9720, %rd9719, %rd9692;
	mad.lo.s64 	%rd9721, %rd852, %rd9629, %rd9720;
	shr.u64 	%rd9722, %rd9721, 32;
	and.b64  	%rd9723, %rd9698, 4294967295;
	mad.lo.s64 	%rd9724, %rd853, %rd9607, %rd9723;
	shr.u64 	%rd9725, %rd9724, 32;
	and.b64  	%rd9726, %rd9702, 4294967295;
	add.s64 	%rd9727, %rd9725, %rd9726;
	mad.lo.s64 	%rd9728, %rd9611, %rd853, %rd9727;
	shr.u64 	%rd9729, %rd9728, 32;
	and.b64  	%rd9730, %rd9706, 4294967295;
	add.s64 	%rd9731, %rd9729, %rd9730;
	mad.lo.s64 	%rd9732, %rd9614, %rd853, %rd9731;
	shr.u64 	%rd9733, %rd9732, 32;
	and.b64  	%rd9734, %rd9710, 4294967295;
	add.s64 	%rd9735, %rd9733, %rd9734;
	mad.lo.s64 	%rd9736, %rd9617, %rd853, %rd9735;
	shr.u64 	%rd9737, %rd9736, 32;
	and.b64  	%rd9738, %rd9714, 4294967295;
	add.s64 	%rd9739, %rd9737, %rd9738;
	mad.lo.s64 	%rd9740, %rd9620, %rd853, %rd9739;
	shr.u64 	%rd9741, %rd9740, 32;
	and.b64  	%rd9742, %rd9718, 4294967295;
	add.s64 	%rd9743, %rd9741, %rd9742;
	mad.lo.s64 	%rd9744, %rd9623, %rd853, %rd9743;
	shr.u64 	%rd9745, %rd9744, 32;
	and.b64  	%rd9746, %rd9721, 4294967295;
	add.s64 	%rd9747, %rd9745, %rd9746;
	mad.lo.s64 	%rd9748, %rd9626, %rd853, %rd9747;
	shr.u64 	%rd9749, %rd9748, 32;
	add.s64 	%rd9750, %rd9749, %rd9722;
	mad.lo.s64 	%rd9751, %rd853, %rd9629, %rd9750;
	shr.u64 	%rd9752, %rd9751, 32;
	and.b64  	%rd9753, %rd9728, 4294967295;
	mad.lo.s64 	%rd9754, %rd854, %rd9607, %rd9753;
	shr.u64 	%rd9755, %rd9754, 32;
	and.b64  	%rd9756, %rd9732, 4294967295;
	add.s64 	%rd9757, %rd9755, %rd9756;
	mad.lo.s64 	%rd9758, %rd9611, %rd854, %rd9757;
	shr.u64 	%rd9759, %rd9758, 32;
	and.b64  	%rd9760, %rd9736, 4294967295;
	add.s64 	%rd9761, %rd9759, %rd9760;
	mad.lo.s64 	%rd9762, %rd9614, %rd854, %rd9761;
	shr.u64 	%rd9763, %rd9762, 32;
	and.b64  	%rd9764, %rd9740, 4294967295;
	add.s64 	%rd9765, %rd9763, %rd9764;
	mad.lo.s64 	%rd9766, %rd9617, %rd854, %rd9765;
	shr.u64 	%rd9767, %rd9766, 32;
	and.b64  	%rd9768, %rd9744, 4294967295;
	add.s64 	%rd9769, %rd9767, %rd9768;
	mad.lo.s64 	%rd9770, %rd9620, %rd854, %rd9769;
	shr.u64 	%rd9771, %rd9770, 32;
	and.b64  	%rd9772, %rd9748, 4294967295;
	add.s64 	%rd9773, %rd9771, %rd9772;
	mad.lo.s64 	%rd9774, %rd9623, %rd854, %rd9773;
	shr.u64 	%rd9775, %rd9774, 32;
	and.b64  	%rd9776, %rd9751, 4294967295;
	add.s64 	%rd9777, %rd9775, %rd9776;
	mad.lo.s64 	%rd9778, %rd9626, %rd854, %rd9777;
	shr.u64 	%rd9779, %rd9778, 32;
	add.s64 	%rd9780, %rd9779, %rd9752;
	mad.lo.s64 	%rd9781, %rd854, %rd9629, %rd9780;
	shr.u64 	%rd9782, %rd9781, 32;
	and.b64  	%rd9783, %rd9758, 4294967295;
	mad.lo.s64 	%rd9784, %rd855, %rd9607, %rd9783;
	shr.u64 	%rd9785, %rd9784, 32;
	and.b64  	%rd9786, %rd9762, 4294967295;
	add.s64 	%rd9787, %rd9785, %rd9786;
	mad.lo.s64 	%rd9788, %rd9611, %rd855, %rd9787;
	shr.u64 	%rd9789, %rd9788, 32;
	and.b64  	%rd9790, %rd9766, 4294967295;
	add.s64 	%rd9791, %rd9789, %rd9790;
	mad.lo.s64 	%rd9792, %rd9614, %rd855, %rd9791;
	shr.u64 	%rd9793, %rd9792, 32;
	and.b64  	%rd9794, %rd9770, 4294967295;
	add.s64 	%rd9795, %rd9793, %rd9794;
	mad.lo.s64 	%rd9796, %rd9617, %rd855, %rd9795;
	shr.u64 	%rd9797, %rd9796, 32;
	and.b64  	%rd9798, %rd9774, 4294967295;
	add.s64 	%rd9799, %rd9797, %rd9798;
	mad.lo.s64 	%rd9800, %rd9620, %rd855, %rd9799;
	shr.u64 	%rd9801, %rd9800, 32;
	and.b64  	%rd9802, %rd9778, 4294967295;
	add.s64 	%rd9803, %rd9801, %rd9802;
	mad.lo.s64 	%rd9804, %rd9623, %rd855, %rd9803;
	shr.u64 	%rd9805, %rd9804, 32;
	and.b64  	%rd9806, %rd9781, 4294967295;
	add.s64 	%rd9807, %rd9805, %rd9806;
	mad.lo.s64 	%rd9808, %rd9626, %rd855, %rd9807;
	shr.u64 	%rd9809, %rd9808, 32;
	add.s64 	%rd9810, %rd9809, %rd9782;
	mad.lo.s64 	%rd9811, %rd855, %rd9629, %rd9810;
	shr.u64 	%rd9812, %rd9811, 32;
	and.b64  	%rd9813, %rd9788, 4294967295;
	mad.lo.s64 	%rd9814, %rd856, %rd9607, %rd9813;
	shr.u64 	%rd9815, %rd9814, 32;
	and.b64  	%rd9816, %rd9792, 4294967295;
	add.s64 	%rd9817, %rd9815, %rd9816;
	mad.lo.s64 	%rd9818, %rd9611, %rd856, %rd9817;
	shr.u64 	%rd9819, %rd9818, 32;
	and.b64  	%rd9820, %rd9796, 4294967295;
	add.s64 	%rd9821, %rd9819, %rd9820;
	mad.lo.s64 	%rd9822, %rd9614, %rd856, %rd9821;
	shr.u64 	%rd9823, %rd9822, 32;
	and.b64  	%rd9824, %rd9800, 4294967295;
	add.s64 	%rd9825, %rd9823, %rd9824;
	mad.lo.s64 	%rd9826, %rd9617, %rd856, %rd9825;
	shr.u64 	%rd9827, %rd9826, 32;
	and.b64  	%rd9828, %rd9804, 4294967295;
	add.s64 	%rd9829, %rd9827, %rd9828;
	mad.lo.s64 	%rd9830, %rd9620, %rd856, %rd9829;
	shr.u64 	%rd9831, %rd9830, 32;
	and.b64  	%rd9832, %rd9808, 4294967295;
	add.s64 	%rd9833, %rd9831, %rd9832;
	mad.lo.s64 	%rd9834, %rd9623, %rd856, %rd9833;
	shr.u64 	%rd9835, %rd9834, 32;
	and.b64  	%rd9836, %rd9811, 4294967295;
	add.s64 	%rd9837, %rd9835, %rd9836;
	mad.lo.s64 	%rd9838, %rd9626, %rd856, %rd9837;
	shr.u64 	%rd9839, %rd9838, 32;
	add.s64 	%rd9840, %rd9839, %rd9812;
	mad.lo.s64 	%rd9841, %rd856, %rd9629, %rd9840;
	{ .reg .b32 tmp; mov.b64 {tmp, %r1626}, %rd9841; }
	ld.const.u32 	%r1627, [MU_P];
	mul.lo.s32 	%r1628, %r1627, %r1625;
	ld.const.u32 	%r1629, [P_CONST];
	mul.wide.u32 	%rd9842, %r1629, %r1628;
	and.b64  	%rd9843, %rd9609, 4294967295;
	add.s64 	%rd9844, %rd9842, %rd9843;
	shr.u64 	%rd9845, %rd9844, 32;
	ld.const.u32 	%r1630, [P_CONST+4];
	mul.wide.u32 	%rd9846, %r1630, %r1628;
	and.b64  	%rd9847, %rd9634, 4294967295;
	add.s64 	%rd9848, %rd9845, %rd9847;
	add.s64 	%rd9849, %rd9848, %rd9846;
	cvt.u32.u64 	%r1631, %rd9849;
	shr.u64 	%rd9850, %rd9849, 32;
	ld.const.u32 	%r1632, [P_CONST+8];
	mul.wide.u32 	%rd9851, %r1632, %r1628;
	and.b64  	%rd9852, %rd9664, 4294967295;
	add.s64 	%rd9853, %rd9850, %rd9852;
	add.s64 	%rd9854, %rd9853, %rd9851;
	shr.u64 	%rd9855, %rd9854, 32;
	ld.const.u32 	%r1633, [P_CONST+12];
	mul.wide.u32 	%rd9856, %r1633, %r1628;
	and.b64  	%rd9857, %rd9694, 4294967295;
	add.s64 	%rd9858, %rd9855, %rd9857;
	add.s64 	%rd9859, %rd9858, %rd9856;
	shr.u64 	%rd9860, %rd9859, 32;
	ld.const.u32 	%r1634, [P_CONST+16];
	mul.wide.u32 	%rd9861, %r1634, %r1628;
	and.b64  	%rd9862, %rd9724, 4294967295;
	add.s64 	%rd9863, %rd9860, %rd9862;
	add.s64 	%rd9864, %rd9863, %rd9861;
	shr.u64 	%rd9865, %rd9864, 32;
	ld.const.u32 	%r1635, [P_CONST+20];
	mul.wide.u32 	%rd9866, %r1635, %r1628;
	and.b64  	%rd9867, %rd9754, 4294967295;
	add.s64 	%rd9868, %rd9865, %rd9867;
	add.s64 	%rd9869, %rd9868, %rd9866;
	shr.u64 	%rd9870, %rd9869, 32;
	ld.const.u32 	%r1636, [P_CONST+24];
	mul.wide.u32 	%rd9871, %r1636, %r1628;
	and.b64  	%rd9872, %rd9784, 4294967295;
	add.s64 	%rd9873, %rd9870, %rd9872;
	add.s64 	%rd9874, %rd9873, %rd9871;
	shr.u64 	%rd9875, %rd9874, 32;
	mul.wide.u32 	%rd9876, %r1624, %r1628;
	and.b64  	%rd9877, %rd9814, 4294967295;
	add.s64 	%rd9878, %rd9875, %rd9877;
	add.s64 	%rd9879, %rd9878, %rd9876;
	shr.u64 	%rd9880, %rd9879, 32;
	and.b64  	%rd9881, %rd9818, 4294967295;
	add.s64 	%rd9882, %rd9880, %rd9881;
	shr.u64 	%rd9883, %rd9882, 32;
	and.b64  	%rd9884, %rd9822, 4294967295;
	add.s64 	%rd9885, %rd9883, %rd9884;
	shr.u64 	%rd9886, %rd9885, 32;
	and.b64  	%rd9887, %rd9826, 4294967295;
	add.s64 	%rd9888, %rd9886, %rd9887;
	shr.u64 	%rd9889, %rd9888, 32;
	and.b64  	%rd9890, %rd9830, 4294967295;
	add.s64 	%rd9891, %rd9889, %rd9890;
	shr.u64 	%rd9892, %rd9891, 32;
	and.b64  	%rd9893, %rd9834, 4294967295;
	add.s64 	%rd9894, %rd9892, %rd9893;
	shr.u64 	%rd9895, %rd9894, 32;
	and.b64  	%rd9896, %rd9838, 4294967295;
	add.s64 	%rd9897, %rd9895, %rd9896;
	shr.u64 	%rd9898, %rd9897, 32;
	and.b64  	%rd9899, %rd9841, 4294967295;
	add.s64 	%rd9900, %rd9898, %rd9899;
	{ .reg .b32 tmp; mov.b64 {tmp, %r1637}, %rd9900; }
	add.s32 	%r1638, %r1626, %r1637;
	mul.lo.s32 	%r1639, %r1627, %r1631;
	mul.wide.u32 	%rd9901, %r1629, %r1639;
	and.b64  	%rd9902, %rd9849, 4294967295;
	add.s64 	%rd9903, %rd9901, %rd9902;
	shr.u64 	%rd9904, %rd9903, 32;
	mul.wide.u32 	%rd9905, %r1630, %r1639;
	and.b64  	%rd9906, %rd9854, 4294967295;
	add.s64 	%rd9907, %rd9904, %rd9906;
	add.s64 	%rd9908, %rd9907, %rd9905;
	cvt.u32.u64 	%r1640, %rd9908;
	shr.u64 	%rd9909, %rd9908, 32;
	mul.wide.u32 	%rd9910, %r1632, %r1639;
	and.b64  	%rd9911, %rd9859, 4294967295;
	add.s64 	%rd9912, %rd9909, %rd9911;
	add.s64 	%rd9913, %rd9912, %rd9910;
	shr.u64 	%rd9914, %rd9913, 32;
	mul.wide.u32 	%rd9915, %r1633, %r1639;
	and.b64  	%rd9916, %rd9864, 4294967295;
	add.s64 	%rd9917, %rd9914, %rd9916;
	add.s64 	%rd9918, %rd9917, %rd9915;
	shr.u64 	%rd9919, %rd9918, 32;
	mul.wide.u32 	%rd9920, %r1634, %r1639;
	and.b64  	%rd9921, %rd9869, 4294967295;
	add.s64 	%rd9922, %rd9919, %rd9921;
	add.s64 	%rd9923, %rd9922, %rd9920;
	shr.u64 	%rd9924, %rd9923, 32;
	mul.wide.u32 	%rd9925, %r1635, %r1639;
	and.b64  	%rd9926, %rd9874, 4294967295;
	add.s64 	%rd9927, %rd9924, %rd9926;
	add.s64 	%rd9928, %rd9927, %rd9925;
	shr.u64 	%rd9929, %rd9928, 32;
	mul.wide.u32 	%rd9930, %r1636, %r1639;
	and.b64  	%rd9931, %rd9879, 4294967295;
	add.s64 	%rd9932, %rd9929, %rd9931;
	add.s64 	%rd9933, %rd9932, %rd9930;
	shr.u64 	%rd9934, %rd9933, 32;
	mul.wide.u32 	%rd9935, %r1624, %r1639;
	and.b64  	%rd9936, %rd9882, 4294967295;
	add.s64 	%rd9937, %rd9934, %rd9936;
	add.s64 	%rd9938, %rd9937, %rd9935;
	shr.u64 	%rd9939, %rd9938, 32;
	and.b64  	%rd9940, %rd9885, 4294967295;
	add.s64 	%rd9941, %rd9939, %rd9940;
	shr.u64 	%rd9942, %rd9941, 32;
	and.b64  	%rd9943, %rd9888, 4294967295;
	add.s64 	%rd9944, %rd9942, %rd9943;
	shr.u64 	%rd9945, %rd9944, 32;
	and.b64  	%rd9946, %rd9891, 4294967295;
	add.s64 	%rd9947, %rd9945, %rd9946;
	shr.u64 	%rd9948, %rd9947, 32;
	and.b64  	%rd9949, %rd9894, 4294967295;
	add.s64 	%rd9950, %rd9948, %rd9949;
	shr.u64 	%rd9951, %rd9950, 32;
	and.b64  	%rd9952, %rd9897, 4294967295;
	add.s64 	%rd9953, %rd9951, %rd9952;
	shr.u64 	%rd9954, %rd9953, 32;
	and.b64  	%rd9955, %rd9900, 4294967295;
	add.s64 	%rd9956, %rd9954, %rd9955;
	{ .reg .b32 tmp; mov.b64 {tmp, %r1641}, %rd9956; }
	add.s32 	%r1642, %r1638, %r1641;
	mul.lo.s32 	%r1643, %r1627, %r1640;
	mul.wide.u32 	%rd9957, %r1629, %r1643;
	and.b64  	%rd9958, %rd9908, 4294967295;
	add.s64 	%rd9959, %rd9957, %rd9958;
	shr.u64 	%rd9960, %rd9959, 32;
	mul.wide.u32 	%rd9961, %r1630, %r1643;
	and.b64  	%rd9962, %rd9913, 4294967295;
	add.s64 	%rd9963, %rd9960, %rd9962;
	add.s64 	%rd9964, %rd9963, %rd9961;
	cvt.u32.u64 	%r1644, %rd9964;
	shr.u64 	%rd9965, %rd9964, 32;
	mul.wide.u32 	%rd9966, %r1632, %r1643;
	and.b64  	%rd9967, %rd9918, 4294967295;
	add.s64 	%rd9968, %rd9965, %rd9967;
	add.s64 	%rd9969, %rd9968, %rd9966;
	shr.u64 	%rd9970, %rd9969, 32;
	mul.wide.u32 	%rd9971, %r1633, %r1643;
	and.b64  	%rd9972, %rd9923, 4294967295;
	add.s64 	%rd9973, %rd9970, %rd9972;
	add.s64 	%rd9974, %rd9973, %rd9971;
	shr.u64 	%rd9975, %rd9974, 32;
	mul.wide.u32 	%rd9976, %r1634, %r1643;
	and.b64  	%rd9977, %rd9928, 4294967295;
	add.s64 	%rd9978, %rd9975, %rd9977;
	add.s64 	%rd9979, %rd9978, %rd9976;
	shr.u64 	%rd9980, %rd9979, 32;
	mul.wide.u32 	%rd9981, %r1635, %r1643;
	and.b64  	%rd9982, %rd9933, 4294967295;
	add.s64 	%rd9983, %rd9980, %rd9982;
	add.s64 	%rd9984, %rd9983, %rd9981;
	shr.u64 	%rd9985, %rd9984, 32;
	mul.wide.u32 	%rd9986, %r1636, %r1643;
	and.b64  	%rd9987, %rd9938, 4294967295;
	add.s64 	%rd9988, %rd9985, %rd9987;
	add.s64 	%rd9989, %rd9988, %rd9986;
	shr.u64 	%rd9990, %rd9989, 32;
	mul.wide.u32 	%rd9991, %r1624, %r1643;
	and.b64  	%rd9992, %rd9941, 4294967295;
	add.s64 	%rd9993, %rd9990, %rd9992;
	add.s64 	%rd9994, %rd9993, %rd9991;
	shr.u64 	%rd9995, %rd9994, 32;
	and.b64  	%rd9996, %rd9944, 4294967295;
	add.s64 	%rd9997, %rd9995, %rd9996;
	shr.u64 	%rd9998, %rd9997, 32;
	and.b64  	%rd9999, %rd9947, 4294967295;
	add.s64 	%rd10000, %rd9998, %rd9999;
	shr.u64 	%rd10001, %rd10000, 32;
	and.b64  	%rd10002, %rd9950, 4294967295;
	add.s64 	%rd10003, %rd10001, %rd10002;
	shr.u64 	%rd10004, %rd10003, 32;
	and.b64  	%rd10005, %rd9953, 4294967295;
	add.s64 	%rd10006, %rd10004, %rd10005;
	shr.u64 	%rd10007, %rd10006, 32;
	and.b64  	%rd10008, %rd9956, 4294967295;
	add.s64 	%rd10009, %rd10007, %rd10008;
	{ .reg .b32 tmp; mov.b64 {tmp, %r1645}, %rd10009; }
	add.s32 	%r1646, %r1642, %r1645;
	mul.lo.s32 	%r1647, %r1627, %r1644;
	mul.wide.u32 	%rd10010, %r1629, %r1647;
	and.b64  	%rd10011, %rd9964, 4294967295;
	add.s64 	%rd10012, %rd10010, %rd10011;
	shr.u64 	%rd10013, %rd10012, 32;
	mul.wide.u32 	%rd10014, %r1630, %r1647;
	and.b64  	%rd10015, %rd9969, 4294967295;
	add.s64 	%rd10016, %rd10013, %rd10015;
	add.s64 	%rd10017, %rd10016, %rd10014;
	cvt.u32.u64 	%r1648, %rd10017;
	shr.u64 	%rd10018, %rd10017, 32;
	mul.wide.u32 	%rd10019, %r1632, %r1647;
	and.b64  	%rd10020, %rd9974, 4294967295;
	add.s64 	%rd10021, %rd10018, %rd10020;
	add.s64 	%rd10022, %rd10021, %rd10019;
	shr.u64 	%rd10023, %rd10022, 32;
	mul.wide.u32 	%rd10024, %r1633, %r1647;
	and.b64  	%rd10025, %rd9979, 4294967295;
	add.s64 	%rd10026, %rd10023, %rd10025;
	add.s64 	%rd10027, %rd10026, %rd10024;
	shr.u64 	%rd10028, %rd10027, 32;
	mul.wide.u32 	%rd10029, %r1634, %r1647;
	and.b64  	%rd10030, %rd9984, 4294967295;
	add.s64 	%rd10031, %rd10028, %rd10030;
	add.s64 	%rd10032, %rd10031, %rd10029;
	shr.u64 	%rd10033, %rd10032, 32;
	mul.wide.u32 	%rd10034, %r1635, %r1647;
	and.b64  	%rd10035, %rd9989, 4294967295;
	add.s64 	%rd10036, %rd10033, %rd10035;
	add.s64 	%rd10037, %rd10036, %rd10034;
	shr.u64 	%rd10038, %rd10037, 32;
	mul.wide.u32 	%rd10039, %r1636, %r1647;
	and.b64  	%rd10040, %rd9994, 4294967295;
	add.s64 	%rd10041, %rd10038, %rd10040;
	add.s64 	%rd10042, %rd10041, %rd10039;
	shr.u64 	%rd10043, %rd10042, 32;
	mul.wide.u32 	%rd10044, %r1624, %r1647;
	and.b64  	%rd10045, %rd9997, 4294967295;
	add.s64 	%rd10046, %rd10043, %rd10045;
	add.s64 	%rd10047, %rd10046, %rd10044;
	shr.u64 	%rd10048, %rd10047, 32;
	and.b64  	%rd10049, %rd10000, 4294967295;
	add.s64 	%rd10050, %rd10048, %rd10049;
	shr.u64 	%rd10051, %rd10050, 32;
	and.b64  	%rd10052, %rd10003, 4294967295;
	add.s64 	%rd10053, %rd10051, %rd10052;
	shr.u64 	%rd10054, %rd10053, 32;
	and.b64  	%rd10055, %rd10006, 4294967295;
	add.s64 	%rd10056, %rd10054, %rd10055;
	shr.u64 	%rd10057, %rd10056, 32;
	and.b64  	%rd10058, %rd10009, 4294967295;
	add.s64 	%rd10059, %rd10057, %rd10058;
	{ .reg .b32 tmp; mov.b64 {tmp, %r1649}, %rd10059; }
	add.s32 	%r1650, %r1646, %r1649;
	mul.lo.s32 	%r1651, %r1627, %r1648;
	mul.wide.u32 	%rd10060, %r1629, %r1651;
	and.b64  	%rd10061, %rd10017, 4294967295;
	add.s64 	%rd10062, %rd10060, %rd10061;
	shr.u64 	%rd10063, %rd10062, 32;
	mul.wide.u32 	%rd10064, %r1630, %r1651;
	and.b64  	%rd10065, %rd10022, 4294967295;
	add.s64 	%rd10066, %rd10063, %rd10065;
	add.s64 	%rd10067, %rd10066, %rd10064;
	cvt.u32.u64 	%r1652, %rd10067;
	shr.u64 	%rd10068, %rd10067, 32;
	mul.wide.u32 	%rd10069, %r1632, %r1651;
	and.b64  	%rd10070, %rd10027, 4294967295;
	add.s64 	%rd10071, %rd10068, %rd10070;
	add.s64 	%rd10072, %rd10071, %rd10069;
	shr.u64 	%rd10073, %rd10072, 32;
	mul.wide.u32 	%rd10074, %r1633, %r1651;
	and.b64  	%rd10075, %rd10032, 4294967295;
	add.s64 	%rd10076, %rd10073, %rd10075;
	add.s64 	%rd10077, %rd10076, %rd10074;
	shr.u64 	%rd10078, %rd10077, 32;
	mul.wide.u32 	%rd10079, %r1634, %r1651;
	and.b64  	%rd10080, %rd10037, 4294967295;
	add.s64 	%rd10081, %rd10078, %rd10080;
	add.s64 	%rd10082, %rd10081, %rd10079;
	shr.u64 	%rd10083, %rd10082, 32;
	mul.wide.u32 	%rd10084, %r1635, %r1651;
	and.b64  	%rd10085, %rd10042, 4294967295;
	add.s64 	%rd10086, %rd10083, %rd10085;
	add.s64 	%rd10087, %rd10086, %rd10084;
	shr.u64 	%rd10088, %rd10087, 32;
	mul.wide.u32 	%rd10089, %r1636, %r1651;
	and.b64  	%rd10090, %rd10047, 4294967295;
	add.s64 	%rd10091, %rd10088, %rd10090;
	add.s64 	%rd10092, %rd10091, %rd10089;
	shr.u64 	%rd10093, %rd10092, 32;
	mul.wide.u32 	%rd10094, %r1624, %r1651;
	and.b64  	%rd10095, %rd10050, 4294967295;
	add.s64 	%rd10096, %rd10093, %rd10095;
	add.s64 	%rd10097, %rd10096, %rd10094;
	shr.u64 	%rd10098, %rd10097, 32;
	and.b64  	%rd10099, %rd10053, 4294967295;
	add.s64 	%rd10100, %rd10098, %rd10099;
	shr.u64 	%rd10101, %rd10100, 32;
	and.b64  	%rd10102, %rd10056, 4294967295;
	add.s64 	%rd10103, %rd10101, %rd10102;
	shr.u64 	%rd10104, %rd10103, 32;
	and.b64  	%rd10105, %rd10059, 4294967295;
	add.s64 	%rd10106, %rd10104, %rd10105;
	{ .reg .b32 tmp; mov.b64 {tmp, %r1653}, %rd10106; }
	add.s32 	%r1654, %r1650, %r1653;
	mul.lo.s32 	%r1655, %r1627, %r1652;
	mul.wide.u32 	%rd10107, %r1629, %r1655;
	and.b64  	%rd10108, %rd10067, 4294967295;
	add.s64 	%rd10109, %rd10107, %rd10108;
	shr.u64 	%rd10110, %rd10109, 32;
	mul.wide.u32 	%rd10111, %r1630, %r1655;
	and.b64  	%rd10112, %rd10072, 4294967295;
	add.s64 	%rd10113, %rd10110, %rd10112;
	add.s64 	%rd10114, %rd10113, %rd10111;
	cvt.u32.u64 	%r1656, %rd10114;
	shr.u64 	%rd10115, %rd10114, 32;
	mul.wide.u32 	%rd10116, %r1632, %r1655;
	and.b64  	%rd10117, %rd10077, 4294967295;
	add.s64 	%rd10118, %rd10115, %rd10117;
	add.s64 	%rd10119, %rd10118, %rd10116;
	shr.u64 	%rd10120, %rd10119, 32;
	mul.wide.u32 	%rd10121, %r1633, %r1655;
	and.b64  	%rd10122, %rd10082, 4294967295;
	add.s64 	%rd10123, %rd10120, %rd10122;
	add.s64 	%rd10124, %rd10123, %rd10121;
	shr.u64 	%rd10125, %rd10124, 32;
	mul.wide.u32 	%rd10126, %r1634, %r1655;
	and.b64  	%rd10127, %rd10087, 4294967295;
	add.s64 	%rd10128, %rd10125, %rd10127;
	add.s64 	%rd10129, %rd10128, %rd10126;
	shr.u64 	%rd10130, %rd10129, 32;
	mul.wide.u32 	%rd10131, %r1635, %r1655;
	and.b64  	%rd10132, %rd10092, 4294967295;
	add.s64 	%rd10133, %rd10130, %rd10132;
	add.s64 	%rd10134, %rd10133, %rd10131;
	shr.u64 	%rd10135, %rd10134, 32;
	mul.wide.u32 	%rd10136, %r1636, %r1655;
	and.b64  	%rd10137, %rd10097, 4294967295;
	add.s64 	%rd10138, %rd10135, %rd10137;
	add.s64 	%rd10139, %rd10138, %rd10136;
	shr.u64 	%rd10140, %rd10139, 32;
	mul.wide.u32 	%rd10141, %r1624, %r1655;
	and.b64  	%rd10142, %rd10100, 4294967295;
	add.s64 	%rd10143, %rd10140, %rd10142;
	add.s64 	%rd10144, %rd10143, %rd10141;
	shr.u64 	%rd10145, %rd10144, 32;
	and.b64  	%rd10146, %rd10103, 4294967295;
	add.s64 	%rd10147, %rd10145, %rd10146;
	shr.u64 	%rd10148, %rd10147, 32;
	and.b64  	%rd10149, %rd10106, 4294967295;
	add.s64 	%rd10150, %rd10148, %rd10149;
	{ .reg .b32 tmp; mov.b64 {tmp, %r1657}, %rd10150; }
	add.s32 	%r1658, %r1654, %r1657;
	mul.lo.s32 	%r1659, %r1627, %r1656;
	mul.wide.u32 	%rd10151, %r1629, %r1659;
	and.b64  	%rd10152, %rd10114, 4294967295;
	add.s64 	%rd10153, %rd10151, %rd10152;
	shr.u64 	%rd10154, %rd10153, 32;
	mul.wide.u32 	%rd10155, %r1630, %r1659;
	and.b64  	%rd10156, %rd10119, 4294967295;
	add.s64 	%rd10157, %rd10154, %rd10156;
	add.s64 	%rd10158, %rd10157, %rd10155;
	cvt.u32.u64 	%r1660, %rd10158;
	shr.u64 	%rd10159, %rd10158, 32;
	mul.wide.u32 	%rd10160, %r1632, %r1659;
	and.b64  	%rd10161, %rd10124, 4294967295;
	add.s64 	%rd10162, %rd10159, %rd10161;
	add.s64 	%rd10163, %rd10162, %rd10160;
	shr.u64 	%rd10164, %rd10163, 32;
	mul.wide.u32 	%rd10165, %r1633, %r1659;
	and.b64  	%rd10166, %rd10129, 4294967295;
	add.s64 	%rd10167, %rd10164, %rd10166;
	add.s64 	%rd10168, %rd10167, %rd10165;
	shr.u64 	%rd10169, %rd10168, 32;
	mul.wide.u32 	%rd10170, %r1634, %r1659;
	and.b64  	%rd10171, %rd10134, 4294967295;
	add.s64 	%rd10172, %rd10169, %rd10171;
	add.s64 	%rd10173, %rd10172, %rd10170;
	shr.u64 	%rd10174, %rd10173, 32;
	mul.wide.u32 	%rd10175, %r1635, %r1659;
	and.b64  	%rd10176, %rd10139, 4294967295;
	add.s64 	%rd10177, %rd10174, %rd10176;
	add.s64 	%rd10178, %rd10177, %rd10175;
	shr.u64 	%rd10179, %rd10178, 32;
	mul.wide.u32 	%rd10180, %r1636, %r1659;
	and.b64  	%rd10181, %rd10144, 4294967295;
	add.s64 	%rd10182, %rd10179, %rd10181;
	add.s64 	%rd10183, %rd10182, %rd10180;
	shr.u64 	%rd10184, %rd10183, 32;
	mul.wide.u32 	%rd10185, %r1624, %r1659;
	and.b64  	%rd10186, %rd10147, 4294967295;
	add.s64 	%rd10187, %rd10184, %rd10186;
	add.s64 	%rd10188, %rd10187, %rd10185;
	shr.u64 	%rd10189, %rd10188, 32;
	and.b64  	%rd10190, %rd10150, 4294967295;
	add.s64 	%rd10191, %rd10189, %rd10190;
	{ .reg .b32 tmp; mov.b64 {tmp, %r1661}, %rd10191; }
	add.s32 	%r1662, %r1658, %r1661;
	mul.lo.s32 	%r1663, %r1627, %r1660;
	mul.wide.u32 	%rd10192, %r1629, %r1663;
	and.b64  	%rd10193, %rd10158, 4294967295;
	add.s64 	%rd10194, %rd10192, %rd10193;
	shr.u64 	%rd10195, %rd10194, 32;
	mul.wide.u32 	%rd10196, %r1630, %r1663;
	and.b64  	%rd10197, %rd10163, 4294967295;
	add.s64 	%rd10198, %rd10195, %rd10197;
	add.s64 	%rd20621, %rd10198, %rd10196;
	shr.u64 	%rd10199, %rd20621, 32;
	mul.wide.u32 	%rd10200, %r1632, %r1663;
	and.b64  	%rd10201, %rd10168, 4294967295;
	add.s64 	%rd10202, %rd10199, %rd10201;
	add.s64 	%rd20620, %rd10202, %rd10200;
	shr.u64 	%rd10203, %rd20620, 32;
	mul.wide.u32 	%rd10204, %r1633, %r1663;
	and.b64  	%rd10205, %rd10173, 4294967295;
	add.s64 	%rd10206, %rd10203, %rd10205;
	add.s64 	%rd20619, %rd10206, %rd10204;
	shr.u64 	%rd10207, %rd20619, 32;
	mul.wide.u32 	%rd10208, %r1634, %r1663;
	and.b64  	%rd10209, %rd10178, 4294967295;
	add.s64 	%rd10210, %rd10207, %rd10209;
	add.s64 	%rd20618, %rd10210, %rd10208;
	shr.u64 	%rd10211, %rd20618, 32;
	mul.wide.u32 	%rd10212, %r1635, %r1663;
	and.b64  	%rd10213, %rd10183, 4294967295;
	add.s64 	%rd10214, %rd10211, %rd10213;
	add.s64 	%rd20617, %rd10214, %rd10212;
	shr.u64 	%rd10215, %rd20617, 32;
	mul.wide.u32 	%rd10216, %r1636, %r1663;
	and.b64  	%rd10217, %rd10188, 4294967295;
	add.s64 	%rd10218, %rd10215, %rd10217;
	add.s64 	%rd20616, %rd10218, %rd10216;
	shr.u64 	%rd10219, %rd20616, 32;
	mul.wide.u32 	%rd10220, %r1624, %r1663;
	and.b64  	%rd10221, %rd10191, 4294967295;
	add.s64 	%rd10222, %rd10219, %rd10221;
	add.s64 	%rd20615, %rd10222, %rd10220;
	{ .reg .b32 tmp; mov.b64 {tmp, %r1664}, %rd20615; }
	add.s32 	%r3181, %r1662, %r1664;
	setp.gt.u32 	%p255, %r3181, %r1624;
	@%p255 bra 	$L__BB2_490;
	setp.lt.u32 	%p256, %r3181, %r1624;
	@%p256 bra 	$L__BB2_491;
	cvt.u32.u64 	%r1667, %rd20615;
	setp.lt.u32 	%p257, %r1636, %r1667;
	@%p257 bra 	$L__BB2_490;
	setp.gt.u32 	%p258, %r1636, %r1667;
	@%p258 bra 	$L__BB2_491;
	cvt.u32.u64 	%r1671, %rd20616;
	setp.lt.u32 	%p259, %r1635, %r1671;
	@%p259 bra 	$L__BB2_490;
	setp.gt.u32 	%p260, %r1635, %r1671;
	@%p260 bra 	$L__BB2_491;
	cvt.u32.u64 	%r1675, %rd20617;
	setp.lt.u32 	%p261, %r1634, %r1675;
	@%p261 bra 	$L__BB2_490;
	setp.gt.u32 	%p262, %r1634, %r1675;
	@%p262 bra 	$L__BB2_491;
	cvt.u32.u64 	%r1679, %rd20618;
	setp.lt.u32 	%p263, %r1633, %r1679;
	@%p263 bra 	$L__BB2_490;
	setp.gt.u32 	%p264, %r1633, %r1679;
	@%p264 bra 	$L__BB2_491;
	cvt.u32.u64 	%r1683, %rd20619;
	setp.lt.u32 	%p265, %r1632, %r1683;
	@%p265 bra 	$L__BB2_490;
	setp.gt.u32 	%p266, %r1632, %r1683;
	@%p266 bra 	$L__BB2_491;
	cvt.u32.u64 	%r1687, %rd20620;
	setp.lt.u32 	%p267, %r1630, %r1687;
	@%p267 bra 	$L__BB2_490;
	setp.gt.u32 	%p268, %r1630, %r1687;
	cvt.u32.u64 	%r1692, %rd20621;
	setp.gt.u32 	%p269, %r1629, %r1692;
	or.pred  	%p270, %p268, %p269;
	@%p270 bra 	$L__BB2_491;
$L__BB2_490:
	and.b64  	%rd10223, %rd20621, 4294967295;
	ld.const.u32 	%rd10224, [P_CONST];
	sub.s64 	%rd20621, %rd10223, %rd10224;
	shr.u64 	%rd10225, %rd20621, 63;
	and.b64  	%rd10226, %rd20620, 4294967295;
	ld.const.u32 	%rd10227, [P_CONST+4];
	add.s64 	%rd10228, %rd10225, %rd10227;
	sub.s64 	%rd20620, %rd10226, %rd10228;
	shr.u64 	%rd10229, %rd20620, 63;
	and.b64  	%rd10230, %rd20619, 4294967295;
	ld.const.u32 	%rd10231, [P_CONST+8];
	add.s64 	%rd10232, %rd10229, %rd10231;
	sub.s64 	%rd20619, %rd10230, %rd10232;
	shr.u64 	%rd10233, %rd20619, 63;
	and.b64  	%rd10234, %rd20618, 4294967295;
	ld.const.u32 	%rd10235, [P_CONST+12];
	add.s64 	%rd10236, %rd10233, %rd10235;
	sub.s64 	%rd20618, %rd10234, %rd10236;
	shr.u64 	%rd10237, %rd20618, 63;
	and.b64  	%rd10238, %rd20617, 4294967295;
	ld.const.u32 	%rd10239, [P_CONST+16];
	add.s64 	%rd10240, %rd10237, %rd10239;
	sub.s64 	%rd20617, %rd10238, %rd10240;
	shr.u64 	%rd10241, %rd20617, 63;
	and.b64  	%rd10242, %rd20616, 4294967295;
	ld.const.u32 	%rd10243, [P_CONST+20];
	add.s64 	%rd10244, %rd10241, %rd10243;
	sub.s64 	%rd20616, %rd10242, %rd10244;
	shr.u64 	%rd10245, %rd20616, 63;
	and.b64  	%rd10246, %rd20615, 4294967295;
	ld.const.u32 	%rd10247, [P_CONST+24];
	add.s64 	%rd10248, %rd10245, %rd10247;
	sub.s64 	%rd20615, %rd10246, %rd10248;
	shr.u64 	%rd10249, %rd20615, 63;
	cvt.u32.u64 	%r1694, %rd10249;
	add.s32 	%r1695, %r1624, %r1694;
	sub.s32 	%r3181, %r3181, %r1695;
$L__BB2_491:
	ld.const.u32 	%r1696, [P_CONST+28];
	cvt.u64.u32 	%rd985, %r1696;
	mul.lo.s64 	%rd10250, %rd878, %rd235;
	cvt.u32.u64 	%r1697, %rd10250;
	shr.u64 	%rd10251, %rd10250, 32;
	mad.lo.s64 	%rd10252, %rd879, %rd235, %rd10251;
	shr.u64 	%rd10253, %rd10252, 32;
	mad.lo.s64 	%rd10254, %rd881, %rd235, %rd10253;
	shr.u64 	%rd10255, %rd10254, 32;
	mad.lo.s64 	%rd10256, %rd883, %rd235, %rd10255;
	shr.u64 	%rd10257, %rd10256, 32;
	mad.lo.s64 	%rd10258, %rd885, %rd235, %rd10257;
	shr.u64 	%rd10259, %rd10258, 32;
	mad.lo.s64 	%rd10260, %rd887, %rd235, %rd10259;
	shr.u64 	%rd10261, %rd10260, 32;
	mad.lo.s64 	%rd10262, %rd889, %rd235, %rd10261;
	shr.u64 	%rd10263, %rd10262, 32;
	cvt.u64.u32 	%rd10264, %r3169;
	mad.lo.s64 	%rd10265, %rd235, %rd10264, %rd10263;
	shr.u64 	%rd10266, %rd10265, 32;
	and.b64  	%rd10267, %rd10252, 4294967295;
	mad.lo.s64 	%rd10268, %rd878, %rd236, %rd10267;
	shr.u64 	%rd10269, %rd10268, 32;
	and.b64  	%rd10270, %rd10254, 4294967295;
	add.s64 	%rd10271, %rd10269, %rd10270;
	mad.lo.s64 	%rd10272, %rd879, %rd236, %rd10271;
	shr.u64 	%rd10273, %rd10272, 32;
	and.b64  	%rd10274, %rd10256, 4294967295;
	add.s64 	%rd10275, %rd10273, %rd10274;
	mad.lo.s64 	%rd10276, %rd881, %rd236, %rd10275;
	shr.u64 	%rd10277, %rd10276, 32;
	and.b64  	%rd10278, %rd10258, 4294967295;
	add.s64 	%rd10279, %rd10277, %rd10278;
	mad.lo.s64 	%rd10280, %rd883, %rd236, %rd10279;
	shr.u64 	%rd10281, %rd10280, 32;
	and.b64  	%rd10282, %rd10260, 4294967295;
	add.s64 	%rd10283, %rd10281, %rd10282;
	mad.lo.s64 	%rd10284, %rd885, %rd236, %rd10283;
	shr.u64 	%rd10285, %rd10284, 32;
	and.b64  	%rd10286, %rd10262, 4294967295;
	add.s64 	%rd10287, %rd10285, %rd10286;
	mad.lo.s64 	%rd10288, %rd887, %rd236, %rd10287;
	shr.u64 	%rd10289, %rd10288, 32;
	and.b64  	%rd10290, %rd10265, 4294967295;
	add.s64 	%rd10291, %rd10289, %rd10290;
	mad.lo.s64 	%rd10292, %rd889, %rd236, %rd10291;
	shr.u64 	%rd10293, %rd10292, 32;
	add.s64 	%rd10294, %rd10293, %rd10266;
	mad.lo.s64 	%rd10295, %rd236, %rd10264, %rd10294;
	shr.u64 	%rd10296, %rd10295, 32;
	and.b64  	%rd10297, %rd10272, 4294967295;
	mad.lo.s64 	%rd10298, %rd878, %rd238, %rd10297;
	shr.u64 	%rd10299, %rd10298, 32;
	and.b64  	%rd10300, %rd10276, 4294967295;
	add.s64 	%rd10301, %rd10299, %rd10300;
	mad.lo.s64 	%rd10302, %rd879, %rd238, %rd10301;
	shr.u64 	%rd10303, %rd10302, 32;
	and.b64  	%rd10304, %rd10280, 4294967295;
	add.s64 	%rd10305, %rd10303, %rd10304;
	mad.lo.s64 	%rd10306, %rd881, %rd238, %rd10305;
	shr.u64 	%rd10307, %rd10306, 32;
	and.b64  	%rd10308, %rd10284, 4294967295;
	add.s64 	%rd10309, %rd10307, %rd10308;
	mad.lo.s64 	%rd10310, %rd883, %rd238, %rd10309;
	shr.u64 	%rd10311, %rd10310, 32;
	and.b64  	%rd10312, %rd10288, 4294967295;
	add.s64 	%rd10313, %rd10311, %rd10312;
	mad.lo.s64 	%rd10314, %rd885, %rd238, %rd10313;
	shr.u64 	%rd10315, %rd10314, 32;
	and.b64  	%rd10316, %rd10292, 4294967295;
	add.s64 	%rd10317, %rd10315, %rd10316;
	mad.lo.s64 	%rd10318, %rd887, %rd238, %rd10317;
	shr.u64 	%rd10319, %rd10318, 32;
	and.b64  	%rd10320, %rd10295, 4294967295;
	add.s64 	%rd10321, %rd10319, %rd10320;
	mad.lo.s64 	%rd10322, %rd889, %rd238, %rd10321;
	shr.u64 	%rd10323, %rd10322, 32;
	add.s64 	%rd10324, %rd10323, %rd10296;
	mad.lo.s64 	%rd10325, %rd238, %rd10264, %rd10324;
	shr.u64 	%rd10326, %rd10325, 32;
	and.b64  	%rd10327, %rd10302, 4294967295;
	mad.lo.s64 	%rd10328, %rd878, %rd240, %rd10327;
	shr.u64 	%rd10329, %rd10328, 32;
	and.b64  	%rd10330, %rd10306, 4294967295;
	add.s64 	%rd10331, %rd10329, %rd10330;
	mad.lo.s64 	%rd10332, %rd879, %rd240, %rd10331;
	shr.u64 	%rd10333, %rd10332, 32;
	and.b64  	%rd10334, %rd10310, 4294967295;
	add.s64 	%rd10335, %rd10333, %rd10334;
	mad.lo.s64 	%rd10336, %rd881, %rd240, %rd10335;
	shr.u64 	%rd10337, %rd10336, 32;
	and.b64  	%rd10338, %rd10314, 4294967295;
	add.s64 	%rd10339, %rd10337, %rd10338;
	mad.lo.s64 	%rd10340, %rd883, %rd240, %rd10339;
	shr.u64 	%rd10341, %rd10340, 32;
	and.b64  	%rd10342, %rd10318, 4294967295;
	add.s64 	%rd10343, %rd10341, %rd10342;
	mad.lo.s64 	%rd10344, %rd885, %rd240, %rd10343;
	shr.u64 	%rd10345, %rd10344, 32;
	and.b64  	%rd10346, %rd10322, 4294967295;
	add.s64 	%rd10347, %rd10345, %rd10346;
	mad.lo.s64 	%rd10348, %rd887, %rd240, %rd10347;
	shr.u64 	%rd10349, %rd10348, 32;
	and.b64  	%rd10350, %rd10325, 4294967295;
	add.s64 	%rd10351, %rd10349, %rd10350;
	mad.lo.s64 	%rd10352, %rd889, %rd240, %rd10351;
	shr.u64 	%rd10353, %rd10352, 32;
	add.s64 	%rd10354, %rd10353, %rd10326;
	mad.lo.s64 	%rd10355, %rd240, %rd10264, %rd10354;
	shr.u64 	%rd10356, %rd10355, 32;
	and.b64  	%rd10357, %rd10332, 4294967295;
	mad.lo.s64 	%rd10358, %rd878, %rd242, %rd10357;
	shr.u64 	%rd10359, %rd10358, 32;
	and.b64  	%rd10360, %rd10336, 4294967295;
	add.s64 	%rd10361, %rd10359, %rd10360;
	mad.lo.s64 	%rd10362, %rd879, %rd242, %rd10361;
	shr.u64 	%rd10363, %rd10362, 32;
	and.b64  	%rd10364, %rd10340, 4294967295;
	add.s64 	%rd10365, %rd10363, %rd10364;
	mad.lo.s64 	%rd10366, %rd881, %rd242, %rd10365;
	shr.u64 	%rd10367, %rd10366, 32;
	and.b64  	%rd10368, %rd10344, 4294967295;
	add.s64 	%rd10369, %rd10367, %rd10368;
	mad.lo.s64 	%rd10370, %rd883, %rd242, %rd10369;
	shr.u64 	%rd10371, %rd10370, 32;
	and.b64  	%rd10372, %rd10348, 4294967295;
	add.s64 	%rd10373, %rd10371, %rd10372;
	mad.lo.s64 	%rd10374, %rd885, %rd242, %rd10373;
	shr.u64 	%rd10375, %rd10374, 32;
	and.b64  	%rd10376, %rd10352, 4294967295;
	add.s64 	%rd10377, %rd10375, %rd10376;
	mad.lo.s64 	%rd10378, %rd887, %rd242, %rd10377;
	shr.u64 	%rd10379, %rd10378, 32;
	and.b64  	%rd10380, %rd10355, 4294967295;
	add.s64 	%rd10381, %rd10379, %rd10380;
	mad.lo.s64 	%rd10382, %rd889, %rd242, %rd10381;
	shr.u64 	%rd10383, %rd10382, 32;
	add.s64 	%rd10384, %rd10383, %rd10356;
	mad.lo.s64 	%rd10385, %rd242, %rd10264, %rd10384;
	shr.u64 	%rd10386, %rd10385, 32;
	and.b64  	%rd10387, %rd10362, 4294967295;
	mad.lo.s64 	%rd10388, %rd878, %rd244, %rd10387;
	shr.u64 	%rd10389, %rd10388, 32;
	and.b64  	%rd10390, %rd10366, 4294967295;
	add.s64 	%rd10391, %rd10389, %rd10390;
	mad.lo.s64 	%rd10392, %rd879, %rd244, %rd10391;
	shr.u64 	%rd10393, %rd10392, 32;
	and.b64  	%rd10394, %rd10370, 4294967295;
	add.s64 	%rd10395, %rd10393, %rd10394;
	mad.lo.s64 	%rd10396, %rd881, %rd244, %rd10395;
	shr.u64 	%rd10397, %rd10396, 32;
	and.b64  	%rd10398, %rd10374, 4294967295;
	add.s64 	%rd10399, %rd10397, %rd10398;
	mad.lo.s64 	%rd10400, %rd883, %rd244, %rd10399;
	shr.u64 	%rd10401, %rd10400, 32;
	and.b64  	%rd10402, %rd10378, 4294967295;
	add.s64 	%rd10403, %rd10401, %rd10402;
	mad.lo.s64 	%rd10404, %rd885, %rd244, %rd10403;
	shr.u64 	%rd10405, %rd10404, 32;
	and.b64  	%rd10406, %rd10382, 4294967295;
	add.s64 	%rd10407, %rd10405, %rd10406;
	mad.lo.s64 	%rd10408, %rd887, %rd244, %rd10407;
	shr.u64 	%rd10409, %rd10408, 32;
	and.b64  	%rd10410, %rd10385, 4294967295;
	add.s64 	%rd10411, %rd10409, %rd10410;
	mad.lo.s64 	%rd10412, %rd889, %rd244, %rd10411;
	shr.u64 	%rd10413, %rd10412, 32;
	add.s64 	%rd10414, %rd10413, %rd10386;
	mad.lo.s64 	%rd10415, %rd244, %rd10264, %rd10414;
	shr.u64 	%rd10416, %rd10415, 32;
	and.b64  	%rd10417, %rd10392, 4294967295;
	mad.lo.s64 	%rd10418, %rd878, %rd246, %rd10417;
	shr.u64 	%rd10419, %rd10418, 32;
	and.b64  	%rd10420, %rd10396, 4294967295;
	add.s64 	%rd10421, %rd10419, %rd10420;
	mad.lo.s64 	%rd10422, %rd879, %rd246, %rd10421;
	shr.u64 	%rd10423, %rd10422, 32;
	and.b64  	%rd10424, %rd10400, 4294967295;
	add.s64 	%rd10425, %rd10423, %rd10424;
	mad.lo.s64 	%rd10426, %rd881, %rd246, %rd10425;
	shr.u64 	%rd10427, %rd10426, 32;
	and.b64  	%rd10428, %rd10404, 4294967295;
	add.s64 	%rd10429, %rd10427, %rd10428;
	mad.lo.s64 	%rd10430, %rd883, %rd246, %rd10429;
	shr.u64 	%rd10431, %rd10430, 32;
	and.b64  	%rd10432, %rd10408, 4294967295;
	add.s64 	%rd10433, %rd10431, %rd10432;
	mad.lo.s64 	%rd10434, %rd885, %rd246, %rd10433;
	shr.u64 	%rd10435, %rd10434, 32;
	and.b64  	%rd10436, %rd10412, 4294967295;
	add.s64 	%rd10437, %rd10435, %rd10436;
	mad.lo.s64 	%rd10438, %rd887, %rd246, %rd10437;
	shr.u64 	%rd10439, %rd10438, 32;
	and.b64  	%rd10440, %rd10415, 4294967295;
	add.s64 	%rd10441, %rd10439, %rd10440;
	mad.lo.s64 	%rd10442, %rd889, %rd246, %rd10441;
	shr.u64 	%rd10443, %rd10442, 32;
	add.s64 	%rd10444, %rd10443, %rd10416;
	mad.lo.s64 	%rd10445, %rd246, %rd10264, %rd10444;
	shr.u64 	%rd10446, %rd10445, 32;
	cvt.u64.u32 	%rd10447, %r3134;
	and.b64  	%rd10448, %rd10422, 4294967295;
	mad.lo.s64 	%rd10449, %rd878, %rd10447, %rd10448;
	shr.u64 	%rd10450, %rd10449, 32;
	and.b64  	%rd10451, %rd10426, 4294967295;
	add.s64 	%rd10452, %rd10450, %rd10451;
	mad.lo.s64 	%rd10453, %rd879, %rd10447, %rd10452;
	shr.u64 	%rd10454, %rd10453, 32;
	and.b64  	%rd10455, %rd10430, 4294967295;
	add.s64 	%rd10456, %rd10454, %rd10455;
	mad.lo.s64 	%rd10457, %rd881, %rd10447, %rd10456;
	shr.u64 	%rd10458, %rd10457, 32;
	and.b64  	%rd10459, %rd10434, 4294967295;
	add.s64 	%rd10460, %rd10458, %rd10459;
	mad.lo.s64 	%rd10461, %rd883, %rd10447, %rd10460;
	shr.u64 	%rd10462, %rd10461, 32;
	and.b64  	%rd10463, %rd10438, 4294967295;
	add.s64 	%rd10464, %rd10462, %rd10463;
	mad.lo.s64 	%rd10465, %rd885, %rd10447, %rd10464;
	shr.u64 	%rd10466, %rd10465, 32;
	and.b64  	%rd10467, %rd10442, 4294967295;
	add.s64 	%rd10468, %rd10466, %rd10467;
	mad.lo.s64 	%rd10469, %rd887, %rd10447, %rd10468;
	shr.u64 	%rd10470, %rd10469, 32;
	and.b64  	%rd10471, %rd10445, 4294967295;
	add.s64 	%rd10472, %rd10470, %rd10471;
	mad.lo.s64 	%rd10473, %rd889, %rd10447, %rd10472;
	shr.u64 	%rd10474, %rd10473, 32;
	mul.wide.u32 	%rd10475, %r3169, %r3134;
	add.s64 	%rd10476, %rd10474, %rd10446;
	add.s64 	%rd10477, %rd10476, %rd10475;
	{ .reg .b32 tmp; mov.b64 {tmp, %r1698}, %rd10477; }
	ld.const.u32 	%r1699, [MU_P];
	mul.lo.s32 	%r1700, %r1699, %r1697;
	ld.const.u32 	%r1701, [P_CONST];
	mul.wide.u32 	%rd10478, %r1701, %r1700;
	and.b64  	%rd10479, %rd10250, 4294967295;
	add.s64 	%rd10480, %rd10478, %rd10479;
	shr.u64 	%rd10481, %rd10480, 32;
	ld.const.u32 	%r1702, [P_CONST+4];
	cvt.u64.u32 	%rd986, %r1702;
	mul.wide.u32 	%rd10482, %r1702, %r1700;
	and.b64  	%rd10483, %rd10268, 4294967295;
	add.s64 	%rd10484, %rd10481, %rd10483;
	add.s64 	%rd10485, %rd10484, %rd10482;
	cvt.u32.u64 	%r1703, %rd10485;
	shr.u64 	%rd10486, %rd10485, 32;
	ld.const.u32 	%r1704, [P_CONST+8];
	cvt.u64.u32 	%rd987, %r1704;
	mul.wide.u32 	%rd10487, %r1704, %r1700;
	and.b64  	%rd10488, %rd10298, 4294967295;
	add.s64 	%rd10489, %rd10486, %rd10488;
	add.s64 	%rd10490, %rd10489, %rd10487;
	shr.u64 	%rd10491, %rd10490, 32;
	ld.const.u32 	%r1705, [P_CONST+12];
	cvt.u64.u32 	%rd988, %r1705;
	mul.wide.u32 	%rd10492, %r1705, %r1700;
	and.b64  	%rd10493, %rd10328, 4294967295;
	add.s64 	%rd10494, %rd10491, %rd10493;
	add.s64 	%rd10495, %rd10494, %rd10492;
	shr.u64 	%rd10496, %rd10495, 32;
	ld.const.u32 	%r1706, [P_CONST+16];
	cvt.u64.u32 	%rd989, %r1706;
	mul.wide.u32 	%rd10497, %r1706, %r1700;
	and.b64  	%rd10498, %rd10358, 4294967295;
	add.s64 	%rd10499, %rd10496, %rd10498;
	add.s64 	%rd10500, %rd10499, %rd10497;
	shr.u64 	%rd10501, %rd10500, 32;
	ld.const.u32 	%r1707, [P_CONST+20];
	cvt.u64.u32 	%rd990, %r1707;
	mul.wide.u32 	%rd10502, %r1707, %r1700;
	and.b64  	%rd10503, %rd10388, 4294967295;
	add.s64 	%rd10504, %rd10501, %rd10503;
	add.s64 	%rd10505, %rd10504, %rd10502;
	shr.u64 	%rd10506, %rd10505, 32;
	ld.const.u32 	%r1708, [P_CONST+24];
	cvt.u64.u32 	%rd991, %r1708;
	mul.wide.u32 	%rd10507, %r1708, %r1700;
	and.b64  	%rd10508, %rd10418, 4294967295;
	add.s64 	%rd10509, %rd10506, %rd10508;
	add.s64 	%rd10510, %rd10509, %rd10507;
	shr.u64 	%rd10511, %rd10510, 32;
	mul.wide.u32 	%rd10512, %r1696, %r1700;
	and.b64  	%rd10513, %rd10449, 4294967295;
	add.s64 	%rd10514, %rd10511, %rd10513;
	add.s64 	%rd10515, %rd10514, %rd10512;
	shr.u64 	%rd10516, %rd10515, 32;
	and.b64  	%rd10517, %rd10453, 4294967295;
	add.s64 	%rd10518, %rd10516, %rd10517;
	shr.u64 	%rd10519, %rd10518, 32;
	and.b64  	%rd10520, %rd10457, 4294967295;
	add.s64 	%rd10521, %rd10519, %rd10520;
	shr.u64 	%rd10522, %rd10521, 32;
	and.b64  	%rd10523, %rd10461, 4294967295;
	add.s64 	%rd10524, %rd10522, %rd10523;
	shr.u64 	%rd10525, %rd10524, 32;
	and.b64  	%rd10526, %rd10465, 4294967295;
	add.s64 	%rd10527, %rd10525, %rd10526;
	shr.u64 	%rd10528, %rd10527, 32;
	and.b64  	%rd10529, %rd10469, 4294967295;
	add.s64 	%rd10530, %rd10528, %rd10529;
	shr.u64 	%rd10531, %rd10530, 32;
	and.b64  	%rd10532, %rd10473, 4294967295;
	add.s64 	%rd10533, %rd10531, %rd10532;
	shr.u64 	%rd10534, %rd10533, 32;
	and.b64  	%rd10535, %rd10477, 4294967295;
	add.s64 	%rd10536, %rd10534, %rd10535;
	{ .reg .b32 tmp; mov.b64 {tmp, %r1709}, %rd10536; }
	add.s32 	%r1710, %r1698, %r1709;
	mul.lo.s32 	%r1711, %r1699, %r1703;
	mul.wide.u32 	%rd10537, %r1701, %r1711;
	and.b64  	%rd10538, %rd10485, 4294967295;
	add.s64 	%rd10539, %rd10537, %rd10538;
	shr.u64 	%rd10540, %rd10539, 32;
	mul.wide.u32 	%rd10541, %r1702, %r1711;
	and.b64  	%rd10542, %rd10490, 4294967295;
	add.s64 	%rd10543, %rd10540, %rd10542;
	add.s64 	%rd10544, %rd10543, %rd10541;
	cvt.u32.u64 	%r1712, %rd10544;
	shr.u64 	%rd10545, %rd10544, 32;
	mul.wide.u32 	%rd10546, %r1704, %r1711;
	and.b64  	%rd10547, %rd10495, 4294967295;
	add.s64 	%rd10548, %rd10545, %rd10547;
	add.s64 	%rd10549, %rd10548, %rd10546;
	shr.u64 	%rd10550, %rd10549, 32;
	mul.wide.u32 	%rd10551, %r1705, %r1711;
	and.b64  	%rd10552, %rd10500, 4294967295;
	add.s64 	%rd10553, %rd10550, %rd10552;
	add.s64 	%rd10554, %rd10553, %rd10551;
	shr.u64 	%rd10555, %rd10554, 32;
	mul.wide.u32 	%rd10556, %r1706, %r1711;
	and.b64  	%rd10557, %rd10505, 4294967295;
	add.s64 	%rd10558, %rd10555, %rd10557;
	add.s64 	%rd10559, %rd10558, %rd10556;
	shr.u64 	%rd10560, %rd10559, 32;
	mul.wide.u32 	%rd10561, %r1707, %r1711;
	and.b64  	%rd10562, %rd10510, 4294967295;
	add.s64 	%rd10563, %rd10560, %rd10562;
	add.s64 	%rd10564, %rd10563, %rd10561;
	shr.u64 	%rd10565, %rd10564, 32;
	mul.wide.u32 	%rd10566, %r1708, %r1711;
	and.b64  	%rd10567, %rd10515, 4294967295;
	add.s64 	%rd10568, %rd10565, %rd10567;
	add.s64 	%rd10569, %rd10568, %rd10566;
	shr.u64 	%rd10570, %rd10569, 32;
	mul.wide.u32 	%rd10571, %r1696, %r1711;
	and.b64  	%rd10572, %rd10518, 4294967295;
	add.s64 	%rd10573, %rd10570, %rd10572;
	add.s64 	%rd10574, %rd10573, %rd10571;
	shr.u64 	%rd10575, %rd10574, 32;
	and.b64  	%rd10576, %rd10521, 4294967295;
	add.s64 	%rd10577, %rd10575, %rd10576;
	shr.u64 	%rd10578, %rd10577, 32;
	and.b64  	%rd10579, %rd10524, 4294967295;
	add.s64 	%rd10580, %rd10578, %rd10579;
	shr.u64 	%rd10581, %rd10580, 32;
	and.b64  	%rd10582, %rd10527, 4294967295;
	add.s64 	%rd10583, %rd10581, %rd10582;
	shr.u64 	%rd10584, %rd10583, 32;
	and.b64  	%rd10585, %rd10530, 4294967295;
	add.s64 	%rd10586, %rd10584, %rd10585;
	shr.u64 	%rd10587, %rd10586, 32;
	and.b64  	%rd10588, %rd10533, 4294967295;
	add.s64 	%rd10589, %rd10587, %rd10588;
	shr.u64 	%rd10590, %rd10589, 32;
	and.b64  	%rd10591, %rd10536, 4294967295;
	add.s64 	%rd10592, %rd10590, %rd10591;
	{ .reg .b32 tmp; mov.b64 {tmp, %r1713}, %rd10592; }
	add.s32 	%r1714, %r1710, %r1713;
	mul.lo.s32 	%r1715, %r1699, %r1712;
	mul.wide.u32 	%rd10593, %r1701, %r1715;
	and.b64  	%rd10594, %rd10544, 4294967295;
	add.s64 	%rd10595, %rd10593, %rd10594;
	shr.u64 	%rd10596, %rd10595, 32;
	mul.wide.u32 	%rd10597, %r1702, %r1715;
	and.b64  	%rd10598, %rd10549, 4294967295;
	add.s64 	%rd10599, %rd10596, %rd10598;
	add.s64 	%rd10600, %rd10599, %rd10597;
	cvt.u32.u64 	%r1716, %rd10600;
	shr.u64 	%rd10601, %rd10600, 32;
	mul.wide.u32 	%rd10602, %r1704, %r1715;
	and.b64  	%rd10603, %rd10554, 4294967295;
	add.s64 	%rd10604, %rd10601, %rd10603;
	add.s64 	%rd10605, %rd10604, %rd10602;
	shr.u64 	%rd10606, %rd10605, 32;
	mul.wide.u32 	%rd10607, %r1705, %r1715;
	and.b64  	%rd10608, %rd10559, 4294967295;
	add.s64 	%rd10609, %rd10606, %rd10608;
	add.s64 	%rd10610, %rd10609, %rd10607;
	shr.u64 	%rd10611, %rd10610, 32;
	mul.wide.u32 	%rd10612, %r1706, %r1715;
	and.b64  	%rd10613, %rd10564, 4294967295;
	add.s64 	%rd10614, %rd10611, %rd10613;
	add.s64 	%rd10615, %rd10614, %rd10612;
	shr.u64 	%rd10616, %rd10615, 32;
	mul.wide.u32 	%rd10617, %r1707, %r1715;
	and.b64  	%rd10618, %rd10569, 4294967295;
	add.s64 	%rd10619, %rd10616, %rd10618;
	add.s64 	%rd10620, %rd10619, %rd10617;
	shr.u64 	%rd10621, %rd10620, 32;
	mul.wide.u32 	%rd10622, %r1708, %r1715;
	and.b64  	%rd10623, %rd10574, 4294967295;
	add.s64 	%rd10624, %rd10621, %rd10623;
	add.s64 	%rd10625, %rd10624, %rd10622;
	shr.u64 	%rd10626, %rd10625, 32;
	mul.wide.u32 	%rd10627, %r1696, %r1715;
	and.b64  	%rd10628, %rd10577, 4294967295;
	add.s64 	%rd10629, %rd10626, %rd10628;
	add.s64 	%rd10630, %rd10629, %rd10627;
	shr.u64 	%rd10631, %rd10630, 32;
	and.b64  	%rd10632, %rd10580, 4294967295;
	add.s64 	%rd10633, %rd10631, %rd10632;
	shr.u64 	%rd10634, %rd10633, 32;
	and.b64  	%rd10635, %rd10583, 4294967295;
	add.s64 	%rd10636, %rd10634, %rd10635;
	shr.u64 	%rd10637, %rd10636, 32;
	and.b64  	%rd10638, %rd10586, 4294967295;
	add.s64 	%rd10639, %rd10637, %rd10638;
	shr.u64 	%rd10640, %rd10639, 32;
	and.b64  	%rd10641, %rd10589, 4294967295;
	add.s64 	%rd10642, %rd10640, %rd10641;
	shr.u64 	%rd10643, %rd10642, 32;
	and.b64  	%rd10644, %rd10592, 4294967295;
	add.s64 	%rd10645, %rd10643, %rd10644;
	{ .reg .b32 tmp; mov.b64 {tmp, %r1717}, %rd10645; }
	add.s32 	%r1718, %r1714, %r1717;
	mul.lo.s32 	%r1719, %r1699, %r1716;
	mul.wide.u32 	%rd10646, %r1701, %r1719;
	and.b64  	%rd10647, %rd10600, 4294967295;
	add.s64 	%rd10648, %rd10646, %rd10647;
	shr.u64 	%rd10649, %rd10648, 32;
	mul.wide.u32 	%rd10650, %r1702, %r1719;
	and.b64  	%rd10651, %rd10605, 4294967295;
	add.s64 	%rd10652, %rd10649, %rd10651;
	add.s64 	%rd10653, %rd10652, %rd10650;
	cvt.u32.u64 	%r1720, %rd10653;
	shr.u64 	%rd10654, %rd10653, 32;
	mul.wide.u32 	%rd10655, %r1704, %r1719;
	and.b64  	%rd10656, %rd10610, 4294967295;
	add.s64 	%rd10657, %rd10654, %rd10656;
	add.s64 	%rd10658, %rd10657, %rd10655;
	shr.u64 	%rd10659, %rd10658, 32;
	mul.wide.u32 	%rd10660, %r1705, %r1719;
	and.b64  	%rd10661, %rd10615, 4294967295;
	add.s64 	%rd10662, %rd10659, %rd10661;
	add.s64 	%rd10663, %rd10662, %rd10660;
	shr.u64 	%rd10664, %rd10663, 32;
	mul.wide.u32 	%rd10665, %r1706, %r1719;
	and.b64  	%rd10666, %rd10620, 4294967295;
	add.s64 	%rd10667, %rd10664, %rd10666;
	add.s64 	%rd10668, %rd10667, %rd10665;
	shr.u64 	%rd10669, %rd10668, 32;
	mul.wide.u32 	%rd10670, %r1707, %r1719;
	and.b64  	%rd10671, %rd10625, 4294967295;
	add.s64 	%rd10672, %rd10669, %rd10671;
	add.s64 	%rd10673, %rd10672, %rd10670;
	shr.u64 	%rd10674, %rd10673, 32;
	mul.wide.u32 	%rd10675, %r1708, %r1719;
	and.b64  	%rd10676, %rd10630, 4294967295;
	add.s64 	%rd10677, %rd10674, %rd10676;
	add.s64 	%rd10678, %rd10677, %rd10675;
	shr.u64 	%rd10679, %rd10678, 32;
	mul.wide.u32 	%rd10680, %r1696, %r1719;
	and.b64  	%rd10681, %rd10633, 4294967295;
	add.s64 	%rd10682, %rd10679, %rd10681;
	add.s64 	%rd10683, %rd10682, %rd10680;
	shr.u64 	%rd10684, %rd10683, 32;
	and.b64  	%rd10685, %rd10636, 4294967295;
	add.s64 	%rd10686, %rd10684, %rd10685;
	shr.u64 	%rd10687, %rd10686, 32;
	and.b64  	%rd10688, %rd10639, 4294967295;
	add.s64 	%rd10689, %rd10687, %rd10688;
	shr.u64 	%rd10690, %rd10689, 32;
	and.b64  	%rd10691, %rd10642, 4294967295;
	add.s64 	%rd10692, %rd10690, %rd10691;
	shr.u64 	%rd10693, %rd10692, 32;
	and.b64  	%rd10694, %rd10645, 4294967295;
	add.s64 	%rd10695, %rd10693, %rd10694;
	{ .reg .b32 tmp; mov.b64 {tmp, %r1721}, %rd10695; }
	add.s32 	%r1722, %r1718, %r1721;
	mul.lo.s32 	%r1723, %r1699, %r1720;
	mul.wide.u32 	%rd10696, %r1701, %r1723;
	and.b64  	%rd10697, %rd10653, 4294967295;
	add.s64 	%rd10698, %rd10696, %rd10697;
	shr.u64 	%rd10699, %rd10698, 32;
	mul.wide.u32 	%rd10700, %r1702, %r1723;
	and.b64  	%rd10701, %rd10658, 4294967295;
	add.s64 	%rd10702, %rd10699, %rd10701;
	add.s64 	%rd10703, %rd10702, %rd10700;
	cvt.u32.u64 	%r1724, %rd10703;
	shr.u64 	%rd10704, %rd10703, 32;
	mul.wide.u32 	%rd10705, %r1704, %r1723;
	and.b64  	%rd10706, %rd10663, 4294967295;
	add.s64 	%rd10707, %rd10704, %rd10706;
	add.s64 	%rd10708, %rd10707, %rd10705;
	shr.u64 	%rd10709, %rd10708, 32;
	mul.wide.u32 	%rd10710, %r1705, %r1723;
	and.b64  	%rd10711, %rd10668, 4294967295;
	add.s64 	%rd10712, %rd10709, %rd10711;
	add.s64 	%rd10713, %rd10712, %rd10710;
	shr.u64 	%rd10714, %rd10713, 32;
	mul.wide.u32 	%rd10715, %r1706, %r1723;
	and.b64  	%rd10716, %rd10673, 4294967295;
	add.s64 	%rd10717, %rd10714, %rd10716;
	add.s64 	%rd10718, %rd10717, %rd10715;
	shr.u64 	%rd10719, %rd10718, 32;
	mul.wide.u32 	%rd10720, %r1707, %r1723;
	and.b64  	%rd10721, %rd10678, 4294967295;
	add.s64 	%rd10722, %rd10719, %rd10721;
	add.s64 	%rd10723, %rd10722, %rd10720;
	shr.u64 	%rd10724, %rd10723, 32;
	mul.wide.u32 	%rd10725, %r1708, %r1723;
	and.b64  	%rd10726, %rd10683, 4294967295;
	add.s64 	%rd10727, %rd10724, %rd10726;
	add.s64 	%rd10728, %rd10727, %rd10725;
	shr.u64 	%rd10729, %rd10728, 32;
	mul.wide.u32 	%rd10730, %r1696, %r1723;
	and.b64  	%rd10731, %rd10686, 4294967295;
	add.s64 	%rd10732, %rd10729, %rd10731;
	add.s64 	%rd10733, %rd10732, %rd10730;
	shr.u64 	%rd10734, %rd10733, 32;
	and.b64  	%rd10735, %rd10689, 4294967295;
	add.s64 	%rd10736, %rd10734, %rd10735;
	shr.u64 	%rd10737, %rd10736, 32;
	and.b64  	%rd10738, %rd10692, 4294967295;
	add.s64 	%rd10739, %rd10737, %rd10738;
	shr.u64 	%rd10740, %rd10739, 32;
	and.b64  	%rd10741, %rd10695, 4294967295;
	add.s64 	%rd10742, %rd10740, %rd10741;
	{ .reg .b32 tmp; mov.b64 {tmp, %r1725}, %rd10742; }
	add.s32 	%r1726, %r1722, %r1725;
	mul.lo.s32 	%r1727, %r1699, %r1724;
	mul.wide.u32 	%rd10743, %r1701, %r1727;
	and.b64  	%rd10744, %rd10703, 4294967295;
	add.s64 	%rd10745, %rd10743, %rd10744;
	shr.u64 	%rd10746, %rd10745, 32;
	mul.wide.u32 	%rd10747, %r1702, %r1727;
	and.b64  	%rd10748, %rd10708, 4294967295;
	add.s64 	%rd10749, %rd10746, %rd10748;
	add.s64 	%rd10750, %rd10749, %rd10747;
	cvt.u32.u64 	%r1728, %rd10750;
	shr.u64 	%rd10751, %rd10750, 32;
	mul.wide.u32 	%rd10752, %r1704, %r1727;
	and.b64  	%rd10753, %rd10713, 4294967295;
	add.s64 	%rd10754, %rd10751, %rd10753;
	add.s64 	%rd10755, %rd10754, %rd10752;
	shr.u64 	%rd10756, %rd10755, 32;
	mul.wide.u32 	%rd10757, %r1705, %r1727;
	and.b64  	%rd10758, %rd10718, 4294967295;
	add.s64 	%rd10759, %rd10756, %rd10758;
	add.s64 	%rd10760, %rd10759, %rd10757;
	shr.u64 	%rd10761, %rd10760, 32;
	mul.wide.u32 	%rd10762, %r1706, %r1727;
	and.b64  	%rd10763, %rd10723, 4294967295;
	add.s64 	%rd10764, %rd10761, %rd10763;
	add.s64 	%rd10765, %rd10764, %rd10762;
	shr.u64 	%rd10766, %rd10765, 32;
	mul.wide.u32 	%rd10767, %r1707, %r1727;
	and.b64  	%rd10768, %rd10728, 4294967295;
	add.s64 	%rd10769, %rd10766, %rd10768;
	add.s64 	%rd10770, %rd10769, %rd10767;
	shr.u64 	%rd10771, %rd10770, 32;
	mul.wide.u32 	%rd10772, %r1708, %r1727;
	and.b64  	%rd10773, %rd10733, 4294967295;
	add.s64 	%rd10774, %rd10771, %rd10773;
	add.s64 	%rd10775, %rd10774, %rd10772;
	shr.u64 	%rd10776, %rd10775, 32;
	mul.wide.u32 	%rd10777, %r1696, %r1727;
	and.b64  	%rd10778, %rd10736, 4294967295;
	add.s64 	%rd10779, %rd10776, %rd10778;
	add.s64 	%rd10780, %rd10779, %rd10777;
	shr.u64 	%rd10781, %rd10780, 32;
	and.b64  	%rd10782, %rd10739, 4294967295;
	add.s64 	%rd10783, %rd10781, %rd10782;
	shr.u64 	%rd10784, %rd10783, 32;
	and.b64  	%rd10785, %rd10742, 4294967295;
	add.s64 	%rd10786, %rd10784, %rd10785;
	{ .reg .b32 tmp; mov.b64 {tmp, %r1729}, %rd10786; }
	add.s32 	%r1730, %r1726, %r1729;
	mul.lo.s32 	%r1731, %r1699, %r1728;
	mul.wide.u32 	%rd10787, %r1701, %r1731;
	and.b64  	%rd10788, %rd10750, 4294967295;
	add.s64 	%rd10789, %rd10787, %rd10788;
	shr.u64 	%rd10790, %rd10789, 32;
	mul.wide.u32 	%rd10791, %r1702, %r1731;
	and.b64  	%rd10792, %rd10755, 4294967295;
	add.s64 	%rd10793, %rd10790, %rd10792;
	add.s64 	%rd10794, %rd10793, %rd10791;
	cvt.u32.u64 	%r1732, %rd10794;
	shr.u64 	%rd10795, %rd10794, 32;
	mul.wide.u32 	%rd10796, %r1704, %r1731;
	and.b64  	%rd10797, %rd10760, 4294967295;
	add.s64 	%rd10798, %rd10795, %rd10797;
	add.s64 	%rd10799, %rd10798, %rd10796;
	shr.u64 	%rd10800, %rd10799, 32;
	mul.wide.u32 	%rd10801, %r1705, %r1731;
	and.b64  	%rd10802, %rd10765, 4294967295;
	add.s64 	%rd10803, %rd10800, %rd10802;
	add.s64 	%rd10804, %rd10803, %rd10801;
	shr.u64 	%rd10805, %rd10804, 32;
	mul.wide.u32 	%rd10806, %r1706, %r1731;
	and.b64  	%rd10807, %rd10770, 4294967295;
	add.s64 	%rd10808, %rd10805, %rd10807;
	add.s64 	%rd10809, %rd10808, %rd10806;
	shr.u64 	%rd10810, %rd10809, 32;
	mul.wide.u32 	%rd10811, %r1707, %r1731;
	and.b64  	%rd10812, %rd10775, 4294967295;
	add.s64 	%rd10813, %rd10810, %rd10812;
	add.s64 	%rd10814, %rd10813, %rd10811;
	shr.u64 	%rd10815, %rd10814, 32;
	mul.wide.u32 	%rd10816, %r1708, %r1731;
	and.b64  	%rd10817, %rd10780, 4294967295;
	add.s64 	%rd10818, %rd10815, %rd10817;
	add.s64 	%rd10819, %rd10818, %rd10816;
	shr.u64 	%rd10820, %rd10819, 32;
	mul.wide.u32 	%rd10821, %r1696, %r1731;
	and.b64  	%rd10822, %rd10783, 4294967295;
	add.s64 	%rd10823, %rd10820, %rd10822;
	add.s64 	%rd10824, %rd10823, %rd10821;
	shr.u64 	%rd10825, %rd10824, 32;
	and.b64  	%rd10826, %rd10786, 4294967295;
	add.s64 	%rd10827, %rd10825, %rd10826;
	{ .reg .b32 tmp; mov.b64 {tmp, %r1733}, %rd10827; }
	add.s32 	%r1734, %r1730, %r1733;
	mul.lo.s32 	%r1735, %r1699, %r1732;
	mul.wide.u32 	%rd10828, %r1701, %r1735;
	and.b64  	%rd10829, %rd10794, 4294967295;
	add.s64 	%rd10830, %rd10828, %rd10829;
	shr.u64 	%rd10831, %rd10830, 32;
	mul.wide.u32 	%rd10832, %r1702, %r1735;
	and.b64  	%rd10833, %rd10799, 4294967295;
	add.s64 	%rd10834, %rd10831, %rd10833;
	add.s64 	%rd992, %rd10834, %rd10832;
	shr.u64 	%rd10835, %rd992, 32;
	mul.wide.u32 	%rd10836, %r1704, %r1735;
	and.b64  	%rd10837, %rd10804, 4294967295;
	add.s64 	%rd10838, %rd10835, %rd10837;
	add.s64 	%rd20627, %rd10838, %rd10836;
	shr.u64 	%rd10839, %rd20627, 32;
	mul.wide.u32 	%rd10840, %r1705, %r1735;
	and.b64  	%rd10841, %rd10809, 4294967295;
	add.s64 	%rd10842, %rd10839, %rd10841;
	add.s64 	%rd20626, %rd10842, %rd10840;
	shr.u64 	%rd10843, %rd20626, 32;
	mul.wide.u32 	%rd10844, %r1706, %r1735;
	and.b64  	%rd10845, %rd10814, 4294967295;
	add.s64 	%rd10846, %rd10843, %rd10845;
	add.s64 	%rd20625, %rd10846, %rd10844;
	shr.u64 	%rd10847, %rd20625, 32;
	mul.wide.u32 	%rd10848, %r1707, %r1735;
	and.b64  	%rd10849, %rd10819, 4294967295;
	add.s64 	%rd10850, %rd10847, %rd10849;
	add.s64 	%rd20624, %rd10850, %rd10848;
	shr.u64 	%rd10851, %rd20624, 32;
	mul.wide.u32 	%rd10852, %r1708, %r1735;
	and.b64  	%rd10853, %rd10824, 4294967295;
	add.s64 	%rd10854, %rd10851, %rd10853;
	add.s64 	%rd20623, %rd10854, %rd10852;
	shr.u64 	%rd10855, %rd20623, 32;
	mul.wide.u32 	%rd10856, %r1696, %r1735;
	and.b64  	%rd10857, %rd10827, 4294967295;
	add.s64 	%rd10858, %rd10855, %rd10857;
	add.s64 	%rd20622, %rd10858, %rd10856;
	{ .reg .b32 tmp; mov.b64 {tmp, %r1736}, %rd20622; }
	add.s32 	%r3182, %r1734, %r1736;
	setp.gt.u32 	%p271, %r3182, %r1696;
	@%p271 bra 	$L__BB2_505;
	cvt.u32.u64 	%r3183, %rd992;
	cvt.u32.u64 	%r1737, %rd985;
	setp.lt.u32 	%p272, %r3182, %r1737;
	@%p272 bra 	$L__BB2_506;
	cvt.u32.u64 	%r1738, %rd991;
	cvt.u32.u64 	%r1739, %rd20622;
	setp.lt.u32 	%p273, %r1738, %r1739;
	@%p273 bra 	$L__BB2_505;
	setp.gt.u32 	%p274, %r1738, %r1739;
	@%p274 bra 	$L__BB2_506;
	cvt.u32.u64 	%r1742, %rd990;
	cvt.u32.u64 	%r1743, %rd20623;
	setp.lt.u32 	%p275, %r1742, %r1743;
	@%p275 bra 	$L__BB2_505;
	setp.gt.u32 	%p276, %r1742, %r1743;
	@%p276 bra 	$L__BB2_506;
	cvt.u32.u64 	%r1746, %rd989;
	cvt.u32.u64 	%r1747, %rd20624;
	setp.lt.u32 	%p277, %r1746, %r1747;
	@%p277 bra 	$L__BB2_505;
	setp.gt.u32 	%p278, %r1746, %r1747;
	@%p278 bra 	$L__BB2_506;
	cvt.u32.u64 	%r1750, %rd988;
	cvt.u32.u64 	%r1751, %rd20625;
	setp.lt.u32 	%p279, %r1750, %r1751;
	@%p279 bra 	$L__BB2_505;
	setp.gt.u32 	%p280, %r1750, %r1751;
	@%p280 bra 	$L__BB2_506;
	cvt.u32.u64 	%r1754, %rd987;
	cvt.u32.u64 	%r1755, %rd20626;
	setp.lt.u32 	%p281, %r1754, %r1755;
	@%p281 bra 	$L__BB2_505;
	setp.gt.u32 	%p282, %r1754, %r1755;
	@%p282 bra 	$L__BB2_506;
	cvt.u32.u64 	%r1758, %rd986;
	cvt.u32.u64 	%r1759, %rd20627;
	setp.lt.u32 	%p283, %r1758, %r1759;
	@%p283 bra 	$L__BB2_505;
	setp.gt.u32 	%p284, %r1758, %r1759;
	cvt.u32.u64 	%r3183, %rd992;
	setp.gt.u32 	%p285, %r1701, %r3183;
	or.pred  	%p286, %p284, %p285;
	@%p286 bra 	$L__BB2_506;
$L__BB2_505:
	and.b64  	%rd10859, %rd992, 4294967295;
	ld.const.u32 	%rd10860, [P_CONST];
	sub.s64 	%rd10861, %rd10859, %rd10860;
	shr.u64 	%rd10862, %rd10861, 63;
	cvt.u32.u64 	%r3183, %rd10861;
	and.b64  	%rd10863, %rd20627, 4294967295;
	add.s64 	%rd10864, %rd10862, %rd986;
	sub.s64 	%rd20627, %rd10863, %rd10864;
	shr.u64 	%rd10865, %rd20627, 63;
	and.b64  	%rd10866, %rd20626, 4294967295;
	add.s64 	%rd10867, %rd10865, %rd987;
	sub.s64 	%rd20626, %rd10866, %rd10867;
	shr.u64 	%rd10868, %rd20626, 63;
	and.b64  	%rd10869, %rd20625, 4294967295;
	add.s64 	%rd10870, %rd10868, %rd988;
	sub.s64 	%rd20625, %rd10869, %rd10870;
	shr.u64 	%rd10871, %rd20625, 63;
	and.b64  	%rd10872, %rd20624, 4294967295;
	add.s64 	%rd10873, %rd10871, %rd989;
	sub.s64 	%rd20624, %rd10872, %rd10873;
	shr.u64 	%rd10874, %rd20624, 63;
	and.b64  	%rd10875, %rd20623, 4294967295;
	add.s64 	%rd10876, %rd10874, %rd990;
	sub.s64 	%rd20623, %rd10875, %rd10876;
	shr.u64 	%rd10877, %rd20623, 63;
	and.b64  	%rd10878, %rd20622, 4294967295;
	add.s64 	%rd10879, %rd10877, %rd991;
	sub.s64 	%rd20622, %rd10878, %rd10879;
	shr.u64 	%rd10880, %rd20622, 63;
	cvt.u32.u64 	%r1765, %rd10880;
	add.s32 	%r1766, %r1696, %r1765;
	sub.s32 	%r3182, %r3182, %r1766;
$L__BB2_506:
	ld.const.u32 	%rd1011, [P_CONST+4];
	ld.const.u32 	%rd1012, [P_CONST+16];
	ld.const.u32 	%rd1013, [P_CONST+24];
	shl.b32 	%r3184, %r3183, 1;
	shr.u32 	%r1769, %r3183, 31;
	cvt.u64.u32 	%rd10881, %r1769;
	shl.b64 	%rd10882, %rd20627, 1;
	and.b64  	%rd10883, %rd10882, 8589934590;
	or.b64  	%rd20634, %rd10883, %rd10881;
	shr.u64 	%rd10884, %rd10883, 32;
	shl.b64 	%rd10885, %rd20626, 1;
	and.b64  	%rd10886, %rd10885, 8589934590;
	or.b64  	%rd20633, %rd10884, %rd10886;
	shr.u64 	%rd10887, %rd10886, 32;
	shl.b64 	%rd10888, %rd20625, 1;
	and.b64  	%rd10889, %rd10888, 8589934590;
	or.b64  	%rd20632, %rd10887, %rd10889;
	shr.u64 	%rd10890, %rd10889, 32;
	shl.b64 	%rd10891, %rd20624, 1;
	and.b64  	%rd10892, %rd10891, 8589934590;
	or.b64  	%rd20631, %rd10890, %rd10892;
	shr.u64 	%rd10893, %rd10892, 32;
	shl.b64 	%rd10894, %rd20623, 1;
	and.b64  	%rd10895, %rd10894, 8589934590;
	or.b64  	%rd20630, %rd10893, %rd10895;
	shr.u64 	%rd10896, %rd10895, 32;
	shl.b64 	%rd10897, %rd20622, 1;
	and.b64  	%rd10898, %rd10897, 8589934590;
	or.b64  	%rd1020, %rd10896, %rd10898;
	shr.u64 	%rd10899, %rd10898, 32;
	mul.wide.u32 	%rd10900, %r3182, 2;
	add.s64 	%rd20628, %rd10899, %rd10900;
	cvt.u32.u64 	%r1770, %rd20628;
	setp.gt.u64 	%p287, %rd20628, 4294967295;
	setp.lt.u32 	%p288, %r1696, %r1770;
	or.pred  	%p289, %p287, %p288;
	@%p289 bra 	$L__BB2_520;
	cvt.u32.u64 	%r1771, %rd985;
	setp.gt.u32 	%p290, %r1771, %r1770;
	mov.u64 	%rd20629, %rd1020;
	@%p290 bra 	$L__BB2_521;
	cvt.u32.u64 	%r1773, %rd1013;
	cvt.u32.u64 	%r1774, %rd1020;
	setp.lt.u32 	%p291, %r1773, %r1774;
	@%p291 bra 	$L__BB2_520;
	setp.gt.u32 	%p292, %r1773, %r1774;
	mov.u64 	%rd20629, %rd1020;
	@%p292 bra 	$L__BB2_521;
	cvt.u32.u64 	%r1777, %rd990;
	cvt.u32.u64 	%r1778, %rd20630;
	setp.lt.u32 	%p293, %r1777, %r1778;
	@%p293 bra 	$L__BB2_520;
	setp.gt.u32 	%p294, %r1777, %r1778;
	mov.u64 	%rd20629, %rd1020;
	@%p294 bra 	$L__BB2_521;
	cvt.u32.u64 	%r1781, %rd1012;
	cvt.u32.u64 	%r1782, %rd20631;
	setp.lt.u32 	%p295, %r1781, %r1782;
	@%p295 bra 	$L__BB2_520;
	setp.gt.u32 	%p296, %r1781, %r1782;
	mov.u64 	%rd20629, %rd1020;
	@%p296 bra 	$L__BB2_521;
	cvt.u32.u64 	%r1785, %rd988;
	cvt.u32.u64 	%r1786, %rd20632;
	setp.lt.u32 	%p297, %r1785, %r1786;
	@%p297 bra 	$L__BB2_520;
	setp.gt.u32 	%p298, %r1785, %r1786;
	mov.u64 	%rd20629, %rd1020;
	@%p298 bra 	$L__BB2_521;
	cvt.u32.u64 	%r1789, %rd987;
	cvt.u32.u64 	%r1790, %rd20633;
	setp.lt.u32 	%p299, %r1789, %r1790;
	@%p299 bra 	$L__BB2_520;
	setp.gt.u32 	%p300, %r1789, %r1790;
	mov.u64 	%rd20629, %rd1020;
	@%p300 bra 	$L__BB2_521;
	cvt.u32.u64 	%r1793, %rd1011;
	cvt.u32.u64 	%r1794, %rd20634;
	setp.lt.u32 	%p301, %r1793, %r1794;
	@%p301 bra 	$L__BB2_520;
	shr.u64 	%rd10902, %rd1020, 32;
	or.b64  	%rd20628, %rd10902, %rd10900;
	setp.gt.u32 	%p302, %r1793, %r1794;
	setp.lt.u32 	%p303, %r3184, %r1701;
	or.pred  	%p304, %p302, %p303;
	mov.u64 	%rd20629, %rd1020;
	@%p304 bra 	$L__BB2_521;
$L__BB2_520:
	cvt.u64.u32 	%rd10904, %r3184;
	ld.const.u32 	%rd10905, [P_CONST];
	sub.s64 	%rd10906, %rd10904, %rd10905;
	shr.u64 	%rd10907, %rd10906, 63;
	cvt.u32.u64 	%r3184, %rd10906;
	and.b64  	%rd10908, %rd20634, 4294967295;
	add.s64 	%rd10909, %rd10907, %rd1011;
	sub.s64 	%rd20634, %rd10908, %rd10909;
	shr.u64 	%rd10910, %rd20634, 63;
	and.b64  	%rd10911, %rd20633, 4294967295;
	add.s64 	%rd10912, %rd10910, %rd987;
	sub.s64 	%rd20633, %rd10911, %rd10912;
	shr.u64 	%rd10913, %rd20633, 63;
	and.b64  	%rd10914, %rd20632, 4294967295;
	add.s64 	%rd10915, %rd10913, %rd988;
	sub.s64 	%rd20632, %rd10914, %rd10915;
	shr.u64 	%rd10916, %rd20632, 63;
	and.b64  	%rd10917, %rd20631, 4294967295;
	add.s64 	%rd10918, %rd10916, %rd1012;
	sub.s64 	%rd20631, %rd10917, %rd10918;
	shr.u64 	%rd10919, %rd20631, 63;
	and.b64  	%rd10920, %rd20630, 4294967295;
	add.s64 	%rd10921, %rd10919, %rd990;
	sub.s64 	%rd20630, %rd10920, %rd10921;
	shr.u64 	%rd10922, %rd20630, 63;
	and.b64  	%rd10923, %rd1020, 4294967295;
	add.s64 	%rd10924, %rd10922, %rd1013;
	sub.s64 	%rd20629, %rd10923, %rd10924;
	shr.u64 	%rd10925, %rd20629, 63;
	shr.u64 	%rd10926, %rd1020, 32;
	shl.b32 	%r1799, %r3182, 1;
	cvt.u64.u32 	%rd10927, %r1799;
	or.b64  	%rd10928, %rd10926, %rd10927;
	and.b64  	%rd10929, %rd10928, 4294967295;
	add.s64 	%rd10930, %rd10925, %rd985;
	sub.s64 	%rd20628, %rd10929, %rd10930;
$L__BB2_521:
	ld.const.u32 	%rd1037, [P_CONST];
	and.b64  	%rd10931, %rd20621, 4294967295;
	cvt.u64.u32 	%rd10932, %r3184;
	sub.s64 	%rd10933, %rd10931, %rd10932;
	shr.u64 	%rd10934, %rd10933, 63;
	cvt.u32.u64 	%r3209, %rd10933;
	and.b64  	%rd10935, %rd20620, 4294967295;
	and.b64  	%rd10936, %rd20634, 4294967295;
	add.s64 	%rd10937, %rd10934, %rd10936;
	sub.s64 	%rd20640, %rd10935, %rd10937;
	shr.u64 	%rd10938, %rd20640, 63;
	and.b64  	%rd10939, %rd20619, 4294967295;
	and.b64  	%rd10940, %rd20633, 4294967295;
	add.s64 	%rd10941, %rd10938, %rd10940;
	sub.s64 	%rd20639, %rd10939, %rd10941;
	shr.u64 	%rd10942, %rd20639, 63;
	and.b64  	%rd10943, %rd20618, 4294967295;
	and.b64  	%rd10944, %rd20632, 4294967295;
	add.s64 	%rd10945, %rd10942, %rd10944;
	sub.s64 	%rd20638, %rd10943, %rd10945;
	shr.u64 	%rd10946, %rd20638, 63;
	and.b64  	%rd10947, %rd20617, 4294967295;
	and.b64  	%rd10948, %rd20631, 4294967295;
	add.s64 	%rd10949, %rd10946, %rd10948;
	sub.s64 	%rd20637, %rd10947, %rd10949;
	shr.u64 	%rd10950, %rd20637, 63;
	and.b64  	%rd10951, %rd20616, 4294967295;
	and.b64  	%rd10952, %rd20630, 4294967295;
	add.s64 	%rd10953, %rd10950, %rd10952;
	sub.s64 	%rd20636, %rd10951, %rd10953;
	shr.u64 	%rd10954, %rd20636, 63;
	and.b64  	%rd10955, %rd20615, 4294967295;
	and.b64  	%rd10956, %rd20629, 4294967295;
	add.s64 	%rd10957, %rd10954, %rd10956;
	sub.s64 	%rd20635, %rd10955, %rd10957;
	shr.u64 	%rd10958, %rd20635, 63;
	cvt.u64.u32 	%rd10959, %r3181;
	and.b64  	%rd10960, %rd20628, 4294967295;
	add.s64 	%rd10961, %rd10958, %rd10960;
	sub.s64 	%rd10962, %rd10959, %rd10961;
	setp.gt.s64 	%p305, %rd10962, -1;
	cvt.u32.u64 	%r3202, %rd10962;
	@%p305 bra 	$L__BB2_523;
	cvt.u32.u64 	%r1800, %rd985;
	cvt.u32.u64 	%r1801, %rd1037;
	add.s32 	%r3209, %r1801, %r3209;
	setp.lt.u32 	%p306, %r3209, %r1801;
	selp.u64 	%rd10963, 1, 0, %p306;
	and.b64  	%rd10964, %rd20640, 4294967295;
	add.s64 	%rd10965, %rd10964, %rd10963;
	add.s64 	%rd20640, %rd10965, %rd1011;
	shr.u64 	%rd10966, %rd20640, 32;
	and.b64  	%rd10967, %rd20639, 4294967295;
	add.s64 	%rd10968, %rd10966, %rd10967;
	add.s64 	%rd20639, %rd10968, %rd987;
	shr.u64 	%rd10969, %rd20639, 32;
	and.b64  	%rd10970, %rd20638, 4294967295;
	add.s64 	%rd10971, %rd10969, %rd10970;
	add.s64 	%rd20638, %rd10971, %rd988;
	shr.u64 	%rd10972, %rd20638, 32;
	and.b64  	%rd10973, %rd20637, 4294967295;
	add.s64 	%rd10974, %rd10972, %rd10973;
	add.s64 	%rd20637, %rd10974, %rd1012;
	shr.u64 	%rd10975, %rd20637, 32;
	and.b64  	%rd10976, %rd20636, 4294967295;
	add.s64 	%rd10977, %rd10975, %rd10976;
	add.s64 	%rd20636, %rd10977, %rd990;
	shr.u64 	%rd10978, %rd20636, 32;
	and.b64  	%rd10979, %rd20635, 4294967295;
	add.s64 	%rd10980, %rd10978, %rd10979;
	add.s64 	%rd20635, %rd10980, %rd1013;
	{ .reg .b32 tmp; mov.b64 {tmp, %r1802}, %rd20635; }
	add.s32 	%r1803, %r3202, %r1802;
	add.s32 	%r3202, %r1803, %r1800;
$L__BB2_523:
	cvt.u32.u64 	%r1804, %rd985;
	cvt.u32.u64 	%r3208, %rd20640;
	cvt.u32.u64 	%r3207, %rd20639;
	cvt.u32.u64 	%r3206, %rd20638;
	cvt.u32.u64 	%r3205, %rd20637;
	cvt.u32.u64 	%r3204, %rd20636;
	cvt.u32.u64 	%r3203, %rd20635;
	add.s32 	%r3187, %r3087, %r3112;
	setp.lt.u32 	%p307, %r3187, %r3087;
	selp.u64 	%rd10982, 1, 0, %p307;
	cvt.u64.u32 	%rd10983, %r3086;
	add.s64 	%rd10984, %rd10982, %rd10983;
	cvt.u64.u32 	%rd10985, %r3111;
	add.s64 	%rd20647, %rd10984, %rd10985;
	cvt.u32.u64 	%r447, %rd20647;
	shr.u64 	%rd10986, %rd20647, 32;
	cvt.u64.u32 	%rd10987, %r3085;
	add.s64 	%rd10988, %rd10986, %rd10987;
	cvt.u64.u32 	%rd10989, %r3110;
	add.s64 	%rd20646, %rd10988, %rd10989;
	cvt.u32.u64 	%r448, %rd20646;
	shr.u64 	%rd10990, %rd20646, 32;
	cvt.u64.u32 	%rd10991, %r3084;
	add.s64 	%rd10992, %rd10990, %rd10991;
	cvt.u64.u32 	%rd10993, %r3109;
	add.s64 	%rd20645, %rd10992, %rd10993;
	cvt.u32.u64 	%r449, %rd20645;
	shr.u64 	%rd10994, %rd20645, 32;
	cvt.u64.u32 	%rd10995, %r3083;
	add.s64 	%rd10996, %rd10994, %rd10995;
	cvt.u64.u32 	%rd10997, %r3108;
	add.s64 	%rd20644, %rd10996, %rd10997;
	cvt.u32.u64 	%r450, %rd20644;
	shr.u64 	%rd10998, %rd20644, 32;
	cvt.u64.u32 	%rd10999, %r3082;
	add.s64 	%rd11000, %rd10998, %rd10999;
	cvt.u64.u32 	%rd11001, %r3107;
	add.s64 	%rd20643, %rd11000, %rd11001;
	cvt.u32.u64 	%r451, %rd20643;
	shr.u64 	%rd11002, %rd20643, 32;
	cvt.u64.u32 	%rd11003, %r3081;
	add.s64 	%rd11004, %rd11002, %rd11003;
	cvt.u64.u32 	%rd11005, %r3106;
	add.s64 	%rd20642, %rd11004, %rd11005;
	cvt.u32.u64 	%r452, %rd20642;
	shr.u64 	%rd11006, %rd20642, 32;
	cvt.u64.u32 	%rd11008, %r3080;
	add.s64 	%rd11009, %rd11006, %rd11008;
	cvt.u64.u32 	%rd11010, %r3105;
	add.s64 	%rd20641, %rd11009, %rd11010;
	cvt.u32.u64 	%r453, %rd20641;
	setp.gt.u64 	%p308, %rd20641, 4294967295;
	setp.lt.u32 	%p309, %r1804, %r453;
	or.pred  	%p310, %p308, %p309;
	@%p310 bra 	$L__BB2_537;
	setp.gt.u32 	%p311, %r1804, %r453;
	@%p311 bra 	$L__BB2_538;
	cvt.u32.u64 	%r1806, %rd1013;
	setp.lt.u32 	%p312, %r1806, %r452;
	@%p312 bra 	$L__BB2_537;
	setp.gt.u32 	%p313, %r1806, %r452;
	@%p313 bra 	$L__BB2_538;
	cvt.u32.u64 	%r1808, %rd990;
	setp.lt.u32 	%p314, %r1808, %r451;
	@%p314 bra 	$L__BB2_537;
	setp.gt.u32 	%p315, %r1808, %r451;
	@%p315 bra 	$L__BB2_538;
	cvt.u32.u64 	%r1810, %rd1012;
	setp.lt.u32 	%p316, %r1810, %r450;
	@%p316 bra 	$L__BB2_537;
	setp.gt.u32 	%p317, %r1810, %r450;
	@%p317 bra 	$L__BB2_538;
	cvt.u32.u64 	%r1812, %rd988;
	setp.lt.u32 	%p318, %r1812, %r449;
	@%p318 bra 	$L__BB2_537;
	setp.gt.u32 	%p319, %r1812, %r449;
	@%p319 bra 	$L__BB2_538;
	cvt.u32.u64 	%r1814, %rd987;
	setp.lt.u32 	%p320, %r1814, %r448;
	@%p320 bra 	$L__BB2_537;
	setp.gt.u32 	%p321, %r1814, %r448;
	@%p321 bra 	$L__BB2_538;
	cvt.u32.u64 	%r1816, %rd1011;
	setp.lt.u32 	%p322, %r1816, %r447;
	@%p322 bra 	$L__BB2_537;
	cvt.u32.u64 	%r1817, %rd1037;
	setp.gt.u32 	%p323, %r1816, %r447;
	setp.lt.u32 	%p324, %r3187, %r1817;
	or.pred  	%p325, %p323, %p324;
	@%p325 bra 	$L__BB2_538;
$L__BB2_537:
	cvt.u64.u32 	%rd11012, %r3187;
	sub.s64 	%rd11013, %rd11012, %rd1037;
	shr.u64 	%rd11014, %rd11013, 63;
	cvt.u32.u64 	%r3187, %rd11013;
	and.b64  	%rd11015, %rd20647, 4294967295;
	add.s64 	%rd11016, %rd11014, %rd1011;
	sub.s64 	%rd20647, %rd11015, %rd11016;
	shr.u64 	%rd11017, %rd20647, 63;
	and.b64  	%rd11018, %rd20646, 4294967295;
	add.s64 	%rd11019, %rd11017, %rd987;
	sub.s64 	%rd20646, %rd11018, %rd11019;
	shr.u64 	%rd11020, %rd20646, 63;
	and.b64  	%rd11021, %rd20645, 4294967295;
	add.s64 	%rd11022, %rd11020, %rd988;
	sub.s64 	%rd20645, %rd11021, %rd11022;
	shr.u64 	%rd11023, %rd20645, 63;
	and.b64  	%rd11024, %rd20644, 4294967295;
	add.s64 	%rd11025, %rd11023, %rd1012;
	sub.s64 	%rd20644, %rd11024, %rd11025;
	shr.u64 	%rd11026, %rd20644, 63;
	and.b64  	%rd11027, %rd20643, 4294967295;
	add.s64 	%rd11028, %rd11026, %rd990;
	sub.s64 	%rd20643, %rd11027, %rd11028;
	shr.u64 	%rd11029, %rd20643, 63;
	and.b64  	%rd11030, %rd20642, 4294967295;
	add.s64 	%rd11031, %rd11029, %rd1013;
	sub.s64 	%rd20642, %rd11030, %rd11031;
	shr.u64 	%rd11032, %rd20642, 63;
	and.b64  	%rd11033, %rd20641, 4294967295;
	add.s64 	%rd11034, %rd11032, %rd985;
	sub.s64 	%rd20641, %rd11033, %rd11034;
$L__BB2_538:
	ld.const.u32 	%r1819, [P_CONST+28];
	cvt.u64.u32 	%rd1077, %r1819;
	cvt.u64.u32 	%rd11035, %r3187;
	mul.wide.u32 	%rd11036, %r3187, %r3187;
	cvt.u32.u64 	%r1820, %rd11036;
	shr.u64 	%rd11037, %rd11036, 32;
	and.b64  	%rd11038, %rd20647, 4294967295;
	mul.lo.s64 	%rd11039, %rd11038, %rd11035;
	add.s64 	%rd11040, %rd11037, %rd11039;
	shr.u64 	%rd11041, %rd11040, 32;
	and.b64  	%rd11042, %rd20646, 4294967295;
	mul.lo.s64 	%rd11043, %rd11042, %rd11035;
	add.s64 	%rd11044, %rd11041, %rd11043;
	shr.u64 	%rd11045, %rd11044, 32;
	and.b64  	%rd11046, %rd20645, 4294967295;
	mul.lo.s64 	%rd11047, %rd11046, %rd11035;
	add.s64 	%rd11048, %rd11045, %rd11047;
	shr.u64 	%rd11049, %rd11048, 32;
	and.b64  	%rd11050, %rd20644, 4294967295;
	mul.lo.s64 	%rd11051, %rd11050, %rd11035;
	add.s64 	%rd11052, %rd11049, %rd11051;
	shr.u64 	%rd11053, %rd11052, 32;
	and.b64  	%rd11054, %rd20643, 4294967295;
	mul.lo.s64 	%rd11055, %rd11054, %rd11035;
	add.s64 	%rd11056, %rd11053, %rd11055;
	shr.u64 	%rd11057, %rd11056, 32;
	and.b64  	%rd11058, %rd20642, 4294967295;
	mul.lo.s64 	%rd11059, %rd11058, %rd11035;
	add.s64 	%rd11060, %rd11057, %rd11059;
	shr.u64 	%rd11061, %rd11060, 32;
	and.b64  	%rd11062, %rd20641, 4294967295;
	mul.lo.s64 	%rd11063, %rd11062, %rd11035;
	add.s64 	%rd11064, %rd11061, %rd11063;
	shr.u64 	%rd11065, %rd11064, 32;
	and.b64  	%rd11066, %rd11040, 4294967295;
	add.s64 	%rd11067, %rd11039, %rd11066;
	shr.u64 	%rd11068, %rd11067, 32;
	and.b64  	%rd11069, %rd11044, 4294967295;
	add.s64 	%rd11070, %rd11068, %rd11069;
	mad.lo.s64 	%rd11071, %rd11038, %rd11038, %rd11070;
	shr.u64 	%rd11072, %rd11071, 32;
	mul.lo.s64 	%rd11073, %rd11042, %rd11038;
	and.b64  	%rd11074, %rd11048, 4294967295;
	add.s64 	%rd11075, %rd11072, %rd11074;
	add.s64 	%rd11076, %rd11075, %rd11073;
	shr.u64 	%rd11077, %rd11076, 32;
	mul.lo.s64 	%rd11078, %rd11046, %rd11038;
	and.b64  	%rd11079, %rd11052, 4294967295;
	add.s64 	%rd11080, %rd11077, %rd11079;
	add.s64 	%rd11081, %rd11080, %rd11078;
	shr.u64 	%rd11082, %rd11081, 32;
	mul.lo.s64 	%rd11083, %rd11050, %rd11038;
	and.b64  	%rd11084, %rd11056, 4294967295;
	add.s64 	%rd11085, %rd11082, %rd11084;
	add.s64 	%rd11086, %rd11085, %rd11083;
	shr.u64 	%rd11087, %rd11086, 32;
	mul.lo.s64 	%rd11088, %rd11054, %rd11038;
	and.b64  	%rd11089, %rd11060, 4294967295;
	add.s64 	%rd11090, %rd11087, %rd11089;
	add.s64 	%rd11091, %rd11090, %rd11088;
	shr.u64 	%rd11092, %rd11091, 32;
	mul.lo.s64 	%rd11093, %rd11058, %rd11038;
	and.b64  	%rd11094, %rd11064, 4294967295;
	add.s64 	%rd11095, %rd11092, %rd11094;
	add.s64 	%rd11096, %rd11095, %rd11093;
	shr.u64 	%rd11097, %rd11096, 32;
	mul.lo.s64 	%rd11098, %rd11062, %rd11038;
	add.s64 	%rd11099, %rd11097, %rd11065;
	add.s64 	%rd11100, %rd11099, %rd11098;
	shr.u64 	%rd11101, %rd11100, 32;
	and.b64  	%rd11102, %rd11071, 4294967295;
	add.s64 	%rd11103, %rd11043, %rd11102;
	shr.u64 	%rd11104, %rd11103, 32;
	and.b64  	%rd11105, %rd11076, 4294967295;
	add.s64 	%rd11106, %rd11104, %rd11105;
	add.s64 	%rd11107, %rd11106, %rd11073;
	shr.u64 	%rd11108, %rd11107, 32;
	and.b64  	%rd11109, %rd11081, 4294967295;
	add.s64 	%rd11110, %rd11108, %rd11109;
	mad.lo.s64 	%rd11111, %rd11042, %rd11042, %rd11110;
	shr.u64 	%rd11112, %rd11111, 32;
	mul.lo.s64 	%rd11113, %rd11046, %rd11042;
	and.b64  	%rd11114, %rd11086, 4294967295;
	add.s64 	%rd11115, %rd11112, %rd11114;
	add.s64 	%rd11116, %rd11115, %rd11113;
	shr.u64 	%rd11117, %rd11116, 32;
	mul.lo.s64 	%rd11118, %rd11050, %rd11042;
	and.b64  	%rd11119, %rd11091, 4294967295;
	add.s64 	%rd11120, %rd11117, %rd11119;
	add.s64 	%rd11121, %rd11120, %rd11118;
	shr.u64 	%rd11122, %rd11121, 32;
	mul.lo.s64 	%rd11123, %rd11054, %rd11042;
	and.b64  	%rd11124, %rd11096, 4294967295;
	add.s64 	%rd11125, %rd11122, %rd11124;
	add.s64 	%rd11126, %rd11125, %rd11123;
	shr.u64 	%rd11127, %rd11126, 32;
	mul.lo.s64 	%rd11128, %rd11058, %rd11042;
	and.b64  	%rd11129, %rd11100, 4294967295;
	add.s64 	%rd11130, %rd11127, %rd11129;
	add.s64 	%rd11131, %rd11130, %rd11128;
	shr.u64 	%rd11132, %rd11131, 32;
	mul.lo.s64 	%rd11133, %rd11062, %rd11042;
	add.s64 	%rd11134, %rd11132, %rd11101;
	add.s64 	%rd11135, %rd11134, %rd11133;
	shr.u64 	%rd11136, %rd11135, 32;
	and.b64  	%rd11137, %rd11107, 4294967295;
	add.s64 	%rd11138, %rd11047, %rd11137;
	shr.u64 	%rd11139, %rd11138, 32;
	and.b64  	%rd11140, %rd11111, 4294967295;
	add.s64 	%rd11141, %rd11139, %rd11140;
	add.s64 	%rd11142, %rd11141, %rd11078;
	shr.u64 	%rd11143, %rd11142, 32;
	and.b64  	%rd11144, %rd11116, 4294967295;
	add.s64 	%rd11145, %rd11143, %rd11144;
	add.s64 	%rd11146, %rd11145, %rd11113;
	shr.u64 	%rd11147, %rd11146, 32;
	and.b64  	%rd11148, %rd11121, 4294967295;
	add.s64 	%rd11149, %rd11147, %rd11148;
	mad.lo.s64 	%rd11150, %rd11046, %rd11046, %rd11149;
	shr.u64 	%rd11151, %rd11150, 32;
	mul.lo.s64 	%rd11152, %rd11050, %rd11046;
	and.b64  	%rd11153, %rd11126, 4294967295;
	add.s64 	%rd11154, %rd11151, %rd11153;
	add.s64 	%rd11155, %rd11154, %rd11152;
	shr.u64 	%rd11156, %rd11155, 32;
	mul.lo.s64 	%rd11157, %rd11054, %rd11046;
	and.b64  	%rd11158, %rd11131, 4294967295;
	add.s64 	%rd11159, %rd11156, %rd11158;
	add.s64 	%rd11160, %rd11159, %rd11157;
	shr.u64 	%rd11161, %rd11160, 32;
	mul.lo.s64 	%rd11162, %rd11058, %rd11046;
	and.b64  	%rd11163, %rd11135, 4294967295;
	add.s64 	%rd11164, %rd11161, %rd11163;
	add.s64 	%rd11165, %rd11164, %rd11162;
	shr.u64 	%rd11166, %rd11165, 32;
	mul.lo.s64 	%rd11167, %rd11062, %rd11046;
	add.s64 	%rd11168, %rd11166, %rd11136;
	add.s64 	%rd11169, %rd11168, %rd11167;
	shr.u64 	%rd11170, %rd11169, 32;
	and.b64  	%rd11171, %rd11142, 4294967295;
	add.s64 	%rd11172, %rd11051, %rd11171;
	shr.u64 	%rd11173, %rd11172, 32;
	and.b64  	%rd11174, %rd11146, 4294967295;
	add.s64 	%rd11175, %rd11173, %rd11174;
	add.s64 	%rd11176, %rd11175, %rd11083;
	shr.u64 	%rd11177, %rd11176, 32;
	and.b64  	%rd11178, %rd11150, 4294967295;
	add.s64 	%rd11179, %rd11177, %rd11178;
	add.s64 	%rd11180, %rd11179, %rd11118;
	shr.u64 	%rd11181, %rd11180, 32;
	and.b64  	%rd11182, %rd11155, 4294967295;
	add.s64 	%rd11183, %rd11181, %rd11182;
	add.s64 	%rd11184, %rd11183, %rd11152;
	shr.u64 	%rd11185, %rd11184, 32;
	and.b64  	%rd11186, %rd11160, 4294967295;
	add.s64 	%rd11187, %rd11185, %rd11186;
	mad.lo.s64 	%rd11188, %rd11050, %rd11050, %rd11187;
	shr.u64 	%rd11189, %rd11188, 32;
	mul.lo.s64 	%rd11190, %rd11054, %rd11050;
	and.b64  	%rd11191, %rd11165, 4294967295;
	add.s64 	%rd11192, %rd11189, %rd11191;
	add.s64 	%rd11193, %rd11192, %rd11190;
	shr.u64 	%rd11194, %rd11193, 32;
	mul.lo.s64 	%rd11195, %rd11058, %rd11050;
	and.b64  	%rd11196, %rd11169, 4294967295;
	add.s64 	%rd11197, %rd11194, %rd11196;
	add.s64 	%rd11198, %rd11197, %rd11195;
	shr.u64 	%rd11199, %rd11198, 32;
	mul.lo.s64 	%rd11200, %rd11062, %rd11050;
	add.s64 	%rd11201, %rd11199, %rd11170;
	add.s64 	%rd11202, %rd11201, %rd11200;
	shr.u64 	%rd11203, %rd11202, 32;
	and.b64  	%rd11204, %rd11176, 4294967295;
	add.s64 	%rd11205, %rd11055, %rd11204;
	shr.u64 	%rd11206, %rd11205, 32;
	and.b64  	%rd11207, %rd11180, 4294967295;
	add.s64 	%rd11208, %rd11206, %rd11207;
	add.s64 	%rd11209, %rd11208, %rd11088;
	shr.u64 	%rd11210, %rd11209, 32;
	and.b64  	%rd11211, %rd11184, 4294967295;
	add.s64 	%rd11212, %rd11210, %rd11211;
	add.s64 	%rd11213, %rd11212, %rd11123;
	shr.u64 	%rd11214, %rd11213, 32;
	and.b64  	%rd11215, %rd11188, 4294967295;
	add.s64 	%rd11216, %rd11214, %rd11215;
	add.s64 	%rd11217, %rd11216, %rd11157;
	shr.u64 	%rd11218, %rd11217, 32;
	and.b64  	%rd11219, %rd11193, 4294967295;
	add.s64 	%rd11220, %rd11218, %rd11219;
	add.s64 	%rd11221, %rd11220, %rd11190;
	shr.u64 	%rd11222, %rd11221, 32;
	and.b64  	%rd11223, %rd11198, 4294967295;
	add.s64 	%rd11224, %rd11222, %rd11223;
	mad.lo.s64 	%rd11225, %rd11054, %rd11054, %rd11224;
	shr.u64 	%rd11226, %rd11225, 32;
	mul.lo.s64 	%rd11227, %rd11058, %rd11054;
	and.b64  	%rd11228, %rd11202, 4294967295;
	add.s64 	%rd11229, %rd11226, %rd11228;
	add.s64 	%rd11230, %rd11229, %rd11227;
	shr.u64 	%rd11231, %rd11230, 32;
	mul.lo.s64 	%rd11232, %rd11062, %rd11054;
	add.s64 	%rd11233, %rd11231, %rd11203;
	add.s64 	%rd11234, %rd11233, %rd11232;
	shr.u64 	%rd11235, %rd11234, 32;
	and.b64  	%rd11236, %rd11209, 4294967295;
	add.s64 	%rd11237, %rd11059, %rd11236;
	shr.u64 	%rd11238, %rd11237, 32;
	and.b64  	%rd11239, %rd11213, 4294967295;
	add.s64 	%rd11240, %rd11238, %rd11239;
	add.s64 	%rd11241, %rd11240, %rd11093;
	shr.u64 	%rd11242, %rd11241, 32;
	and.b64  	%rd11243, %rd11217, 4294967295;
	add.s64 	%rd11244, %rd11242, %rd11243;
	add.s64 	%rd11245, %rd11244, %rd11128;
	shr.u64 	%rd11246, %rd11245, 32;
	and.b64  	%rd11247, %rd11221, 4294967295;
	add.s64 	%rd11248, %rd11246, %rd11247;
	add.s64 	%rd11249, %rd11248, %rd11162;
	shr.u64 	%rd11250, %rd11249, 32;
	and.b64  	%rd11251, %rd11225, 4294967295;
	add.s64 	%rd11252, %rd11250, %rd11251;
	add.s64 	%rd11253, %rd11252, %rd11195;
	shr.u64 	%rd11254, %rd11253, 32;
	and.b64  	%rd11255, %rd11230, 4294967295;
	add.s64 	%rd11256, %rd11254, %rd11255;
	add.s64 	%rd11257, %rd11256, %rd11227;
	shr.u64 	%rd11258, %rd11257, 32;
	and.b64  	%rd11259, %rd11234, 4294967295;
	add.s64 	%rd11260, %rd11258, %rd11259;
	mad.lo.s64 	%rd11261, %rd11058, %rd11058, %rd11260;
	shr.u64 	%rd11262, %rd11261, 32;
	mul.lo.s64 	%rd11263, %rd11062, %rd11058;
	add.s64 	%rd11264, %rd11262, %rd11235;
	add.s64 	%rd11265, %rd11264, %rd11263;
	shr.u64 	%rd11266, %rd11265, 32;
	and.b64  	%rd11267, %rd11241, 4294967295;
	add.s64 	%rd11268, %rd11063, %rd11267;
	shr.u64 	%rd11269, %rd11268, 32;
	and.b64  	%rd11270, %rd11245, 4294967295;
	add.s64 	%rd11271, %rd11269, %rd11270;
	add.s64 	%rd11272, %rd11271, %rd11098;
	shr.u64 	%rd11273, %rd11272, 32;
	and.b64  	%rd11274, %rd11249, 4294967295;
	add.s64 	%rd11275, %rd11273, %rd11274;
	add.s64 	%rd11276, %rd11275, %rd11133;
	shr.u64 	%rd11277, %rd11276, 32;
	and.b64  	%rd11278, %rd11253, 4294967295;
	add.s64 	%rd11279, %rd11277, %rd11278;
	add.s64 	%rd11280, %rd11279, %rd11167;
	shr.u64 	%rd11281, %rd11280, 32;
	and.b64  	%rd11282, %rd11257, 4294967295;
	add.s64 	%rd11283, %rd11281, %rd11282;
	add.s64 	%rd11284, %rd11283, %rd11200;
	shr.u64 	%rd11285, %rd11284, 32;
	and.b64  	%rd11286, %rd11261, 4294967295;
	add.s64 	%rd11287, %rd11285, %rd11286;
	add.s64 	%rd11288, %rd11287, %rd11232;
	shr.u64 	%rd11289, %rd11288, 32;
	and.b64  	%rd11290, %rd11265, 4294967295;
	add.s64 	%rd11291, %rd11289, %rd11290;
	add.s64 	%rd11292, %rd11291, %rd11263;
	shr.u64 	%rd11293, %rd11292, 32;
	add.s64 	%rd11294, %rd11293, %rd11266;
	mad.lo.s64 	%rd11295, %rd11062, %rd11062, %rd11294;
	{ .reg .b32 tmp; mov.b64 {tmp, %r1821}, %rd11295; }
	ld.const.u32 	%r456, [MU_P];
	mul.lo.s32 	%r1822, %r456, %r1820;
	ld.const.u32 	%r1823, [P_CONST];
	cvt.u64.u32 	%rd1078, %r1823;
	mul.wide.u32 	%rd11296, %r1823, %r1822;
	and.b64  	%rd11297, %rd11036, 4294967293;
	add.s64 	%rd11298, %rd11296, %rd11297;
	shr.u64 	%rd11299, %rd11298, 32;
	ld.const.u32 	%r1824, [P_CONST+4];
	cvt.u64.u32 	%rd1079, %r1824;
	mul.wide.u32 	%rd11300, %r1824, %r1822;
	and.b64  	%rd11301, %rd11067, 4294967295;
	add.s64 	%rd11302, %rd11299, %rd11301;
	add.s64 	%rd11303, %rd11302, %rd11300;
	cvt.u32.u64 	%r1825, %rd11303;
	shr.u64 	%rd11304, %rd11303, 32;
	ld.const.u32 	%r1826, [P_CONST+8];
	cvt.u64.u32 	%rd1080, %r1826;
	mul.wide.u32 	%rd11305, %r1826, %r1822;
	and.b64  	%rd11306, %rd11103, 4294967295;
	add.s64 	%rd11307, %rd11304, %rd11306;
	add.s64 	%rd11308, %rd11307, %rd11305;
	shr.u64 	%rd11309, %rd11308, 32;
	ld.const.u32 	%r1827, [P_CONST+12];
	cvt.u64.u32 	%rd1081, %r1827;
	mul.wide.u32 	%rd11310, %r1827, %r1822;
	and.b64  	%rd11311, %rd11138, 4294967295;
	add.s64 	%rd11312, %rd11309, %rd11311;
	add.s64 	%rd11313, %rd11312, %rd11310;
	shr.u64 	%rd11314, %rd11313, 32;
	ld.const.u32 	%r1828, [P_CONST+16];
	cvt.u64.u32 	%rd1082, %r1828;
	mul.wide.u32 	%rd11315, %r1828, %r1822;
	and.b64  	%rd11316, %rd11172, 4294967295;
	add.s64 	%rd11317, %rd11314, %rd11316;
	add.s64 	%rd11318, %rd11317, %rd11315;
	shr.u64 	%rd11319, %rd11318, 32;
	ld.const.u32 	%r1829, [P_CONST+20];
	cvt.u64.u32 	%rd1083, %r1829;
	mul.wide.u32 	%rd11320, %r1829, %r1822;
	and.b64  	%rd11321, %rd11205, 4294967295;
	add.s64 	%rd11322, %rd11319, %rd11321;
	add.s64 	%rd11323, %rd11322, %rd11320;
	shr.u64 	%rd11324, %rd11323, 32;
	ld.const.u32 	%r1830, [P_CONST+24];
	cvt.u64.u32 	%rd1084, %r1830;
	mul.wide.u32 	%rd11325, %r1830, %r1822;
	and.b64  	%rd11326, %rd11237, 4294967295;
	add.s64 	%rd11327, %rd11324, %rd11326;
	add.s64 	%rd11328, %rd11327, %rd11325;
	shr.u64 	%rd11329, %rd11328, 32;
	mul.wide.u32 	%rd11330, %r1819, %r1822;
	and.b64  	%rd11331, %rd11268, 4294967295;
	add.s64 	%rd11332, %rd11329, %rd11331;
	add.s64 	%rd11333, %rd11332, %rd11330;
	shr.u64 	%rd11334, %rd11333, 32;
	and.b64  	%rd11335, %rd11272, 4294967295;
	add.s64 	%rd11336, %rd11334, %rd11335;
	shr.u64 	%rd11337, %rd11336, 32;
	and.b64  	%rd11338, %rd11276, 4294967295;
	add.s64 	%rd11339, %rd11337, %rd11338;
	shr.u64 	%rd11340, %rd11339, 32;
	and.b64  	%rd11341, %rd11280, 4294967295;
	add.s64 	%rd11342, %rd11340, %rd11341;
	shr.u64 	%rd11343, %rd11342, 32;
	and.b64  	%rd11344, %rd11284, 4294967295;
	add.s64 	%rd11345, %rd11343, %rd11344;
	shr.u64 	%rd11346, %rd11345, 32;
	and.b64  	%rd11347, %rd11288, 4294967295;
	add.s64 	%rd11348, %rd11346, %rd11347;
	shr.u64 	%rd11349, %rd11348, 32;
	and.b64  	%rd11350, %rd11292, 4294967295;
	add.s64 	%rd11351, %rd11349, %rd11350;
	shr.u64 	%rd11352, %rd11351, 32;
	and.b64  	%rd11353, %rd11295, 4294967295;
	add.s64 	%rd11354, %rd11352, %rd11353;
	{ .reg .b32 tmp; mov.b64 {tmp, %r1831}, %rd11354; }
	add.s32 	%r1832, %r1821, %r1831;
	mul.lo.s32 	%r1833, %r456, %r1825;
	mul.wide.u32 	%rd11355, %r1823, %r1833;
	and.b64  	%rd11356, %rd11303, 4294967295;
	add.s64 	%rd11357, %rd11355, %rd11356;
	shr.u64 	%rd11358, %rd11357, 32;
	mul.wide.u32 	%rd11359, %r1824, %r1833;
	and.b64  	%rd11360, %rd11308, 4294967295;
	add.s64 	%rd11361, %rd11358, %rd11360;
	add.s64 	%rd11362, %rd11361, %rd11359;
	cvt.u32.u64 	%r1834, %rd11362;
	shr.u64 	%rd11363, %rd11362, 32;
	mul.wide.u32 	%rd11364, %r1826, %r1833;
	and.b64  	%rd11365, %rd11313, 4294967295;
	add.s64 	%rd11366, %rd11363, %rd11365;
	add.s64 	%rd11367, %rd11366, %rd11364;
	shr.u64 	%rd11368, %rd11367, 32;
	mul.wide.u32 	%rd11369, %r1827, %r1833;
	and.b64  	%rd11370, %rd11318, 4294967295;
	add.s64 	%rd11371, %rd11368, %rd11370;
	add.s64 	%rd11372, %rd11371, %rd11369;
	shr.u64 	%rd11373, %rd11372, 32;
	mul.wide.u32 	%rd11374, %r1828, %r1833;
	and.b64  	%rd11375, %rd11323, 4294967295;
	add.s64 	%rd11376, %rd11373, %rd11375;
	add.s64 	%rd11377, %rd11376, %rd11374;
	shr.u64 	%rd11378, %rd11377, 32;
	mul.wide.u32 	%rd11379, %r1829, %r1833;
	and.b64  	%rd11380, %rd11328, 4294967295;
	add.s64 	%rd11381, %rd11378, %rd11380;
	add.s64 	%rd11382, %rd11381, %rd11379;
	shr.u64 	%rd11383, %rd11382, 32;
	mul.wide.u32 	%rd11384, %r1830, %r1833;
	and.b64  	%rd11385, %rd11333, 4294967295;
	add.s64 	%rd11386, %rd11383, %rd11385;
	add.s64 	%rd11387, %rd11386, %rd11384;
	shr.u64 	%rd11388, %rd11387, 32;
	mul.wide.u32 	%rd11389, %r1819, %r1833;
	and.b64  	%rd11390, %rd11336, 4294967295;
	add.s64 	%rd11391, %rd11388, %rd11390;
	add.s64 	%rd11392, %rd11391, %rd11389;
	shr.u64 	%rd11393, %rd11392, 32;
	and.b64  	%rd11394, %rd11339, 4294967295;
	add.s64 	%rd11395, %rd11393, %rd11394;
	shr.u64 	%rd11396, %rd11395, 32;
	and.b64  	%rd11397, %rd11342, 4294967295;
	add.s64 	%rd11398, %rd11396, %rd11397;
	shr.u64 	%rd11399, %rd11398, 32;
	and.b64  	%rd11400, %rd11345, 4294967295;
	add.s64 	%rd11401, %rd11399, %rd11400;
	shr.u64 	%rd11402, %rd11401, 32;
	and.b64  	%rd11403, %rd11348, 4294967295;
	add.s64 	%rd11404, %rd11402, %rd11403;
	shr.u64 	%rd11405, %rd11404, 32;
	and.b64  	%rd11406, %rd11351, 4294967295;
	add.s64 	%rd11407, %rd11405, %rd11406;
	shr.u64 	%rd11408, %rd11407, 32;
	and.b64  	%rd11409, %rd11354, 4294967295;
	add.s64 	%rd11410, %rd11408, %rd11409;
	{ .reg .b32 tmp; mov.b64 {tmp, %r1835}, %rd11410; }
	add.s32 	%r1836, %r1832, %r1835;
	mul.lo.s32 	%r1837, %r456, %r1834;
	mul.wide.u32 	%rd11411, %r1823, %r1837;
	and.b64  	%rd11412, %rd11362, 4294967295;
	add.s64 	%rd11413, %rd11411, %rd11412;
	shr.u64 	%rd11414, %rd11413, 32;
	mul.wide.u32 	%rd11415, %r1824, %r1837;
	and.b64  	%rd11416, %rd11367, 4294967295;
	add.s64 	%rd11417, %rd11414, %rd11416;
	add.s64 	%rd11418, %rd11417, %rd11415;
	cvt.u32.u64 	%r1838, %rd11418;
	shr.u64 	%rd11419, %rd11418, 32;
	mul.wide.u32 	%rd11420, %r1826, %r1837;
	and.b64  	%rd11421, %rd11372, 4294967295;
	add.s64 	%rd11422, %rd11419, %rd11421;
	add.s64 	%rd11423, %rd11422, %rd11420;
	shr.u64 	%rd11424, %rd11423, 32;
	mul.wide.u32 	%rd11425, %r1827, %r1837;
	and.b64  	%rd11426, %rd11377, 4294967295;
	add.s64 	%rd11427, %rd11424, %rd11426;
	add.s64 	%rd11428, %rd11427, %rd11425;
	shr.u64 	%rd11429, %rd11428, 32;
	mul.wide.u32 	%rd11430, %r1828, %r1837;
	and.b64  	%rd11431, %rd11382, 4294967295;
	add.s64 	%rd11432, %rd11429, %rd11431;
	add.s64 	%rd11433, %rd11432, %rd11430;
	shr.u64 	%rd11434, %rd11433, 32;
	mul.wide.u32 	%rd11435, %r1829, %r1837;
	and.b64  	%rd11436, %rd11387, 4294967295;
	add.s64 	%rd11437, %rd11434, %rd11436;
	add.s64 	%rd11438, %rd11437, %rd11435;
	shr.u64 	%rd11439, %rd11438, 32;
	mul.wide.u32 	%rd11440, %r1830, %r1837;
	and.b64  	%rd11441, %rd11392, 4294967295;
	add.s64 	%rd11442, %rd11439, %rd11441;
	add.s64 	%rd11443, %rd11442, %rd11440;
	shr.u64 	%rd11444, %rd11443, 32;
	mul.wide.u32 	%rd11445, %r1819, %r1837;
	and.b64  	%rd11446, %rd11395, 4294967295;
	add.s64 	%rd11447, %rd11444, %rd11446;
	add.s64 	%rd11448, %rd11447, %rd11445;
	shr.u64 	%rd11449, %rd11448, 32;
	and.b64  	%rd11450, %rd11398, 4294967295;
	add.s64 	%rd11451, %rd11449, %rd11450;
	shr.u64 	%rd11452, %rd11451, 32;
	and.b64  	%rd11453, %rd11401, 4294967295;
	add.s64 	%rd11454, %rd11452, %rd11453;
	shr.u64 	%rd11455, %rd11454, 32;
	and.b64  	%rd11456, %rd11404, 4294967295;
	add.s64 	%rd11457, %rd11455, %rd11456;
	shr.u64 	%rd11458, %rd11457, 32;
	and.b64  	%rd11459, %rd11407, 4294967295;
	add.s64 	%rd11460, %rd11458, %rd11459;
	shr.u64 	%rd11461, %rd11460, 32;
	and.b64  	%rd11462, %rd11410, 4294967295;
	add.s64 	%rd11463, %rd11461, %rd11462;
	{ .reg .b32 tmp; mov.b64 {tmp, %r1839}, %rd11463; }
	add.s32 	%r1840, %r1836, %r1839;
	mul.lo.s32 	%r1841, %r456, %r1838;
	mul.wide.u32 	%rd11464, %r1823, %r1841;
	and.b64  	%rd11465, %rd11418, 4294967295;
	add.s64 	%rd11466, %rd11464, %rd11465;
	shr.u64 	%rd11467, %rd11466, 32;
	mul.wide.u32 	%rd11468, %r1824, %r1841;
	and.b64  	%rd11469, %rd11423, 4294967295;
	add.s64 	%rd11470, %rd11467, %rd11469;
	add.s64 	%rd11471, %rd11470, %rd11468;
	cvt.u32.u64 	%r1842, %rd11471;
	shr.u64 	%rd11472, %rd11471, 32;
	mul.wide.u32 	%rd11473, %r1826, %r1841;
	and.b64  	%rd11474, %rd11428, 4294967295;
	add.s64 	%rd11475, %rd11472, %rd11474;
	add.s64 	%rd11476, %rd11475, %rd11473;
	shr.u64 	%rd11477, %rd11476, 32;
	mul.wide.u32 	%rd11478, %r1827, %r1841;
	and.b64  	%rd11479, %rd11433, 4294967295;
	add.s64 	%rd11480, %rd11477, %rd11479;
	add.s64 	%rd11481, %rd11480, %rd11478;
	shr.u64 	%rd11482, %rd11481, 32;
	mul.wide.u32 	%rd11483, %r1828, %r1841;
	and.b64  	%rd11484, %rd11438, 4294967295;
	add.s64 	%rd11485, %rd11482, %rd11484;
	add.s64 	%rd11486, %rd11485, %rd11483;
	shr.u64 	%rd11487, %rd11486, 32;
	mul.wide.u32 	%rd11488, %r1829, %r1841;
	and.b64  	%rd11489, %rd11443, 4294967295;
	add.s64 	%rd11490, %rd11487, %rd11489;
	add.s64 	%rd11491, %rd11490, %rd11488;
	shr.u64 	%rd11492, %rd11491, 32;
	mul.wide.u32 	%rd11493, %r1830, %r1841;
	and.b64  	%rd11494, %rd11448, 4294967295;
	add.s64 	%rd11495, %rd11492, %rd11494;
	add.s64 	%rd11496, %rd11495, %rd11493;
	shr.u64 	%rd11497, %rd11496, 32;
	mul.wide.u32 	%rd11498, %r1819, %r1841;
	and.b64  	%rd11499, %rd11451, 4294967295;
	add.s64 	%rd11500, %rd11497, %rd11499;
	add.s64 	%rd11501, %rd11500, %rd11498;
	shr.u64 	%rd11502, %rd11501, 32;
	and.b64  	%rd11503, %rd11454, 4294967295;
	add.s64 	%rd11504, %rd11502, %rd11503;
	shr.u64 	%rd11505, %rd11504, 32;
	and.b64  	%rd11506, %rd11457, 4294967295;
	add.s64 	%rd11507, %rd11505, %rd11506;
	shr.u64 	%rd11508, %rd11507, 32;
	and.b64  	%rd11509, %rd11460, 4294967295;
	add.s64 	%rd11510, %rd11508, %rd11509;
	shr.u64 	%rd11511, %rd11510, 32;
	and.b64  	%rd11512, %rd11463, 4294967295;
	add.s64 	%rd11513, %rd11511, %rd11512;
	{ .reg .b32 tmp; mov.b64 {tmp, %r1843}, %rd11513; }
	add.s32 	%r1844, %r1840, %r1843;
	mul.lo.s32 	%r1845, %r456, %r1842;
	mul.wide.u32 	%rd11514, %r1823, %r1845;
	and.b64  	%rd11515, %rd11471, 4294967295;
	add.s64 	%rd11516, %rd11514, %rd11515;
	shr.u64 	%rd11517, %rd11516, 32;
	mul.wide.u32 	%rd11518, %r1824, %r1845;
	and.b64  	%rd11519, %rd11476, 4294967295;
	add.s64 	%rd11520, %rd11517, %rd11519;
	add.s64 	%rd11521, %rd11520, %rd11518;
	cvt.u32.u64 	%r1846, %rd11521;
	shr.u64 	%rd11522, %rd11521, 32;
	mul.wide.u32 	%rd11523, %r1826, %r1845;
	and.b64  	%rd11524, %rd11481, 4294967295;
	add.s64 	%rd11525, %rd11522, %rd11524;
	add.s64 	%rd11526, %rd11525, %rd11523;
	shr.u64 	%rd11527, %rd11526, 32;
	mul.wide.u32 	%rd11528, %r1827, %r1845;
	and.b64  	%rd11529, %rd11486, 4294967295;
	add.s64 	%rd11530, %rd11527, %rd11529;
	add.s64 	%rd11531, %rd11530, %rd11528;
	shr.u64 	%rd11532, %rd11531, 32;
	mul.wide.u32 	%rd11533, %r1828, %r1845;
	and.b64  	%rd11534, %rd11491, 4294967295;
	add.s64 	%rd11535, %rd11532, %rd11534;
	add.s64 	%rd11536, %rd11535, %rd11533;
	shr.u64 	%rd11537, %rd11536, 32;
	mul.wide.u32 	%rd11538, %r1829, %r1845;
	and.b64  	%rd11539, %rd11496, 4294967295;
	add.s64 	%rd11540, %rd11537, %rd11539;
	add.s64 	%rd11541, %rd11540, %rd11538;
	shr.u64 	%rd11542, %rd11541, 32;
	mul.wide.u32 	%rd11543, %r1830, %r1845;
	and.b64  	%rd11544, %rd11501, 4294967295;
	add.s64 	%rd11545, %rd11542, %rd11544;
	add.s64 	%rd11546, %rd11545, %rd11543;
	shr.u64 	%rd11547, %rd11546, 32;
	mul.wide.u32 	%rd11548, %r1819, %r1845;
	and.b64  	%rd11549, %rd11504, 4294967295;
	add.s64 	%rd11550, %rd11547, %rd11549;
	add.s64 	%rd11551, %rd11550, %rd11548;
	shr.u64 	%rd11552, %rd11551, 32;
	and.b64  	%rd11553, %rd11507, 4294967295;
	add.s64 	%rd11554, %rd11552, %rd11553;
	shr.u64 	%rd11555, %rd11554, 32;
	and.b64  	%rd11556, %rd11510, 4294967295;
	add.s64 	%rd11557, %rd11555, %rd11556;
	shr.u64 	%rd11558, %rd11557, 32;
	and.b64  	%rd11559, %rd11513, 4294967295;
	add.s64 	%rd11560, %rd11558, %rd11559;
	{ .reg .b32 tmp; mov.b64 {tmp, %r1847}, %rd11560; }
	add.s32 	%r1848, %r1844, %r1847;
	mul.lo.s32 	%r1849, %r456, %r1846;
	mul.wide.u32 	%rd11561, %r1823, %r1849;
	and.b64  	%rd11562, %rd11521, 4294967295;
	add.s64 	%rd11563, %rd11561, %rd11562;
	shr.u64 	%rd11564, %rd11563, 32;
	mul.wide.u32 	%rd11565, %r1824, %r1849;
	and.b64  	%rd11566, %rd11526, 4294967295;
	add.s64 	%rd11567, %rd11564, %rd11566;
	add.s64 	%rd11568, %rd11567, %rd11565;
	cvt.u32.u64 	%r1850, %rd11568;
	shr.u64 	%rd11569, %rd11568, 32;
	mul.wide.u32 	%rd11570, %r1826, %r1849;
	and.b64  	%rd11571, %rd11531, 4294967295;
	add.s64 	%rd11572, %rd11569, %rd11571;
	add.s64 	%rd11573, %rd11572, %rd11570;
	shr.u64 	%rd11574, %rd11573, 32;
	mul.wide.u32 	%rd11575, %r1827, %r1849;
	and.b64  	%rd11576, %rd11536, 4294967295;
	add.s64 	%rd11577, %rd11574, %rd11576;
	add.s64 	%rd11578, %rd11577, %rd11575;
	shr.u64 	%rd11579, %rd11578, 32;
	mul.wide.u32 	%rd11580, %r1828, %r1849;
	and.b64  	%rd11581, %rd11541, 4294967295;
	add.s64 	%rd11582, %rd11579, %rd11581;
	add.s64 	%rd11583, %rd11582, %rd11580;
	shr.u64 	%rd11584, %rd11583, 32;
	mul.wide.u32 	%rd11585, %r1829, %r1849;
	and.b64  	%rd11586, %rd11546, 4294967295;
	add.s64 	%rd11587, %rd11584, %rd11586;
	add.s64 	%rd11588, %rd11587, %rd11585;
	shr.u64 	%rd11589, %rd11588, 32;
	mul.wide.u32 	%rd11590, %r1830, %r1849;
	and.b64  	%rd11591, %rd11551, 4294967295;
	add.s64 	%rd11592, %rd11589, %rd11591;
	add.s64 	%rd11593, %rd11592, %rd11590;
	shr.u64 	%rd11594, %rd11593, 32;
	mul.wide.u32 	%rd11595, %r1819, %r1849;
	and.b64  	%rd11596, %rd11554, 4294967295;
	add.s64 	%rd11597, %rd11594, %rd11596;
	add.s64 	%rd11598, %rd11597, %rd11595;
	shr.u64 	%rd11599, %rd11598, 32;
	and.b64  	%rd11600, %rd11557, 4294967295;
	add.s64 	%rd11601, %rd11599, %rd11600;
	shr.u64 	%rd11602, %rd11601, 32;
	and.b64  	%rd11603, %rd11560, 4294967295;
	add.s64 	%rd11604, %rd11602, %rd11603;
	{ .reg .b32 tmp; mov.b64 {tmp, %r1851}, %rd11604; }
	add.s32 	%r1852, %r1848, %r1851;
	mul.lo.s32 	%r1853, %r456, %r1850;
	mul.wide.u32 	%rd11605, %r1823, %r1853;
	and.b64  	%rd11606, %rd11568, 4294967295;
	add.s64 	%rd11607, %rd11605, %rd11606;
	shr.u64 	%rd11608, %rd11607, 32;
	mul.wide.u32 	%rd11609, %r1824, %r1853;
	and.b64  	%rd11610, %rd11573, 4294967295;
	add.s64 	%rd11611, %rd11608, %rd11610;
	add.s64 	%rd11612, %rd11611, %rd11609;
	cvt.u32.u64 	%r1854, %rd11612;
	shr.u64 	%rd11613, %rd11612, 32;
	mul.wide.u32 	%rd11614, %r1826, %r1853;
	and.b64  	%rd11615, %rd11578, 4294967295;
	add.s64 	%rd11616, %rd11613, %rd11615;
	add.s64 	%rd11617, %rd11616, %rd11614;
	shr.u64 	%rd11618, %rd11617, 32;
	mul.wide.u32 	%rd11619, %r1827, %r1853;
	and.b64  	%rd11620, %rd11583, 4294967295;
	add.s64 	%rd11621, %rd11618, %rd11620;
	add.s64 	%rd11622, %rd11621, %rd11619;
	shr.u64 	%rd11623, %rd11622, 32;
	mul.wide.u32 	%rd11624, %r1828, %r1853;
	and.b64  	%rd11625, %rd11588, 4294967295;
	add.s64 	%rd11626, %rd11623, %rd11625;
	add.s64 	%rd11627, %rd11626, %rd11624;
	shr.u64 	%rd11628, %rd11627, 32;
	mul.wide.u32 	%rd11629, %r1829, %r1853;
	and.b64  	%rd11630, %rd11593, 4294967295;
	add.s64 	%rd11631, %rd11628, %rd11630;
	add.s64 	%rd11632, %rd11631, %rd11629;
	shr.u64 	%rd11633, %rd11632, 32;
	mul.wide.u32 	%rd11634, %r1830, %r1853;
	and.b64  	%rd11635, %rd11598, 4294967295;
	add.s64 	%rd11636, %rd11633, %rd11635;
	add.s64 	%rd11637, %rd11636, %rd11634;
	shr.u64 	%rd11638, %rd11637, 32;
	mul.wide.u32 	%rd11639, %r1819, %r1853;
	and.b64  	%rd11640, %rd11601, 4294967295;
	add.s64 	%rd11641, %rd11638, %rd11640;
	add.s64 	%rd11642, %rd11641, %rd11639;
	shr.u64 	%rd11643, %rd11642, 32;
	and.b64  	%rd11644, %rd11604, 4294967295;
	add.s64 	%rd11645, %rd11643, %rd11644;
	{ .reg .b32 tmp; mov.b64 {tmp, %r1855}, %rd11645; }
	add.s32 	%r1856, %r1852, %r1855;
	mul.lo.s32 	%r1857, %r456, %r1854;
	mul.wide.u32 	%rd11646, %r1823, %r1857;
	and.b64  	%rd11647, %rd11612, 4294967295;
	add.s64 	%rd11648, %rd11646, %rd11647;
	shr.u64 	%rd11649, %rd11648, 32;
	mul.wide.u32 	%rd11650, %r1824, %r1857;
	and.b64  	%rd11651, %rd11617, 4294967295;
	add.s64 	%rd11652, %rd11649, %rd11651;
	add.s64 	%rd20654, %rd11652, %rd11650;
	shr.u64 	%rd11653, %rd20654, 32;
	mul.wide.u32 	%rd11654, %r1826, %r1857;
	and.b64  	%rd11655, %rd11622, 4294967295;
	add.s64 	%rd11656, %rd11653, %rd11655;
	add.s64 	%rd20653, %rd11656, %rd11654;
	cvt.u32.u64 	%r457, %rd20653;
	shr.u64 	%rd11657, %rd20653, 32;
	mul.wide.u32 	%rd11658, %r1827, %r1857;
	and.b64  	%rd11659, %rd11627, 4294967295;
	add.s64 	%rd11660, %rd11657, %rd11659;
	add.s64 	%rd20652, %rd11660, %rd11658;
	cvt.u32.u64 	%r458, %rd20652;
	shr.u64 	%rd11661, %rd20652, 32;
	mul.wide.u32 	%rd11662, %r1828, %r1857;
	and.b64  	%rd11663, %rd11632, 4294967295;
	add.s64 	%rd11664, %rd11661, %rd11663;
	add.s64 	%rd20651, %rd11664, %rd11662;
	cvt.u32.u64 	%r459, %rd20651;
	shr.u64 	%rd11665, %rd20651, 32;
	mul.wide.u32 	%rd11666, %r1829, %r1857;
	and.b64  	%rd11667, %rd11637, 4294967295;
	add.s64 	%rd11668, %rd11665, %rd11667;
	add.s64 	%rd20650, %rd11668, %rd11666;
	cvt.u32.u64 	%r460, %rd20650;
	shr.u64 	%rd11669, %rd20650, 32;
	mul.wide.u32 	%rd11670, %r1830, %r1857;
	and.b64  	%rd11671, %rd11642, 4294967295;
	add.s64 	%rd11672, %rd11669, %rd11671;
	add.s64 	%rd20649, %rd11672, %rd11670;
	cvt.u32.u64 	%r461, %rd20649;
	shr.u64 	%rd11673, %rd20649, 32;
	mul.wide.u32 	%rd11674, %r1819, %r1857;
	and.b64  	%rd11675, %rd11645, 4294967295;
	add.s64 	%rd11676, %rd11673, %rd11675;
	add.s64 	%rd20648, %rd11676, %rd11674;
	cvt.u32.u64 	%r462, %rd20648;
	{ .reg .b32 tmp; mov.b64 {tmp, %r1858}, %rd20648; }
	add.s32 	%r3188, %r1856, %r1858;
	setp.gt.u32 	%p326, %r3188, %r1819;
	@%p326 bra 	$L__BB2_552;
	cvt.u32.u64 	%r1859, %rd1077;
	setp.lt.u32 	%p327, %r3188, %r1859;
	@%p327 bra 	$L__BB2_553;
	cvt.u32.u64 	%r1860, %rd1084;
	setp.lt.u32 	%p328, %r1860, %r462;
	@%p328 bra 	$L__BB2_552;
	setp.gt.u32 	%p329, %r1860, %r462;
	@%p329 bra 	$L__BB2_553;
	cvt.u32.u64 	%r1862, %rd1083;
	setp.lt.u32 	%p330, %r1862, %r461;
	@%p330 bra 	$L__BB2_552;
	setp.gt.u32 	%p331, %r1862, %r461;
	@%p331 bra 	$L__BB2_553;
	cvt.u32.u64 	%r1864, %rd1082;
	setp.lt.u32 	%p332, %r1864, %r460;
	@%p332 bra 	$L__BB2_552;
	setp.gt.u32 	%p333, %r1864, %r460;
	@%p333 bra 	$L__BB2_553;
	cvt.u32.u64 	%r1866, %rd1081;
	setp.lt.u32 	%p334, %r1866, %r459;
	@%p334 bra 	$L__BB2_552;
	setp.gt.u32 	%p335, %r1866, %r459;
	@%p335 bra 	$L__BB2_553;
	cvt.u32.u64 	%r1868, %rd1080;
	setp.lt.u32 	%p336, %r1868, %r458;
	@%p336 bra 	$L__BB2_552;
	setp.gt.u32 	%p337, %r1868, %r458;
	@%p337 bra 	$L__BB2_553;
	cvt.u32.u64 	%r1870, %rd1079;
	setp.lt.u32 	%p338, %r1870, %r457;
	@%p338 bra 	$L__BB2_552;
	cvt.u32.u64 	%r1872, %rd1078;
	setp.gt.u32 	%p339, %r1870, %r457;
	cvt.u32.u64 	%r1873, %rd20654;
	setp.gt.u32 	%p340, %r1872, %r1873;
	or.pred  	%p341, %p339, %p340;
	@%p341 bra 	$L__BB2_553;
$L__BB2_552:
	cvt.u32.u64 	%r1874, %rd1077;
	and.b64  	%rd11678, %rd20654, 4294967295;
	sub.s64 	%rd20654, %rd11678, %rd1078;
	shr.u64 	%rd11679, %rd20654, 63;
	and.b64  	%rd11680, %rd20653, 4294967295;
	add.s64 	%rd11681, %rd11679, %rd1079;
	sub.s64 	%rd20653, %rd11680, %rd11681;
	shr.u64 	%rd11682, %rd20653, 63;
	and.b64  	%rd11683, %rd20652, 4294967295;
	add.s64 	%rd11684, %rd11682, %rd1080;
	sub.s64 	%rd20652, %rd11683, %rd11684;
	shr.u64 	%rd11685, %rd20652, 63;
	and.b64  	%rd11686, %rd20651, 4294967295;
	add.s64 	%rd11687, %rd11685, %rd1081;
	sub.s64 	%rd20651, %rd11686, %rd11687;
	shr.u64 	%rd11688, %rd20651, 63;
	and.b64  	%rd11689, %rd20650, 4294967295;
	add.s64 	%rd11690, %rd11688, %rd1082;
	sub.s64 	%rd20650, %rd11689, %rd11690;
	shr.u64 	%rd11691, %rd20650, 63;
	and.b64  	%rd11692, %rd20649, 4294967295;
	add.s64 	%rd11693, %rd11691, %rd1083;
	sub.s64 	%rd20649, %rd11692, %rd11693;
	shr.u64 	%rd11694, %rd20649, 63;
	and.b64  	%rd11695, %rd20648, 4294967295;
	add.s64 	%rd11696, %rd11694, %rd1084;
	sub.s64 	%rd20648, %rd11695, %rd11696;
	shr.u64 	%rd11697, %rd20648, 63;
	cvt.u32.u64 	%r1875, %rd11697;
	add.s32 	%r1876, %r1874, %r1875;
	sub.s32 	%r3188, %r3188, %r1876;
$L__BB2_553:
	and.b64  	%rd11698, %rd20654, 4294967295;
	sub.s64 	%rd11699, %rd11698, %rd95;
	shr.u64 	%rd11700, %rd11699, 63;
	cvt.u32.u64 	%r3190, %rd11699;
	and.b64  	%rd11701, %rd20653, 4294967295;
	add.s64 	%rd11702, %rd11700, %rd96;
	sub.s64 	%rd20660, %rd11701, %rd11702;
	shr.u64 	%rd11703, %rd20660, 63;
	and.b64  	%rd11704, %rd20652, 4294967295;
	add.s64 	%rd11705, %rd11703, %rd97;
	sub.s64 	%rd20659, %rd11704, %rd11705;
	shr.u64 	%rd11706, %rd20659, 63;
	and.b64  	%rd11707, %rd20651, 4294967295;
	add.s64 	%rd11708, %rd11706, %rd98;
	sub.s64 	%rd20658, %rd11707, %rd11708;
	shr.u64 	%rd11709, %rd20658, 63;
	and.b64  	%rd11710, %rd20650, 4294967295;
	add.s64 	%rd11711, %rd11709, %rd99;
	sub.s64 	%rd20657, %rd11710, %rd11711;
	shr.u64 	%rd11712, %rd20657, 63;
	and.b64  	%rd11713, %rd20649, 4294967295;
	add.s64 	%rd11714, %rd11712, %rd100;
	sub.s64 	%rd20656, %rd11713, %rd11714;
	shr.u64 	%rd11715, %rd20656, 63;
	and.b64  	%rd11716, %rd20648, 4294967295;
	add.s64 	%rd11717, %rd11715, %rd101;
	sub.s64 	%rd20655, %rd11716, %rd11717;
	shr.u64 	%rd11718, %rd20655, 63;
	cvt.u64.u32 	%rd11719, %r3188;
	cvt.u64.u32 	%rd11720, %r3129;
	add.s64 	%rd11721, %rd11718, %rd11720;
	sub.s64 	%rd11722, %rd11719, %rd11721;
	setp.gt.s64 	%p342, %rd11722, -1;
	cvt.u32.u64 	%r3189, %rd11722;
	@%p342 bra 	$L__BB2_555;
	cvt.u32.u64 	%r1877, %rd1077;
	cvt.u32.u64 	%r1878, %rd1078;
	add.s32 	%r3190, %r1878, %r3190;
	setp.lt.u32 	%p343, %r3190, %r1878;
	selp.u64 	%rd11723, 1, 0, %p343;
	and.b64  	%rd11724, %rd20660, 4294967295;
	add.s64 	%rd11725, %rd11724, %rd11723;
	add.s64 	%rd20660, %rd11725, %rd1079;
	shr.u64 	%rd11726, %rd20660, 32;
	and.b64  	%rd11727, %rd20659, 4294967295;
	add.s64 	%rd11728, %rd11726, %rd11727;
	add.s64 	%rd20659, %rd11728, %rd1080;
	shr.u64 	%rd11729, %rd20659, 32;
	and.b64  	%rd11730, %rd20658, 4294967295;
	add.s64 	%rd11731, %rd11729, %rd11730;
	add.s64 	%rd20658, %rd11731, %rd1081;
	shr.u64 	%rd11732, %rd20658, 32;
	and.b64  	%rd11733, %rd20657, 4294967295;
	add.s64 	%rd11734, %rd11732, %rd11733;
	add.s64 	%rd20657, %rd11734, %rd1082;
	shr.u64 	%rd11735, %rd20657, 32;
	and.b64  	%rd11736, %rd20656, 4294967295;
	add.s64 	%rd11737, %rd11735, %rd11736;
	add.s64 	%rd20656, %rd11737, %rd1083;
	shr.u64 	%rd11738, %rd20656, 32;
	and.b64  	%rd11739, %rd20655, 4294967295;
	add.s64 	%rd11740, %rd11738, %rd11739;
	add.s64 	%rd20655, %rd11740, %rd1084;
	{ .reg .b32 tmp; mov.b64 {tmp, %r1879}, %rd20655; }
	add.s32 	%r1880, %r3189, %r1879;
	add.s32 	%r3189, %r1880, %r1877;
$L__BB2_555:
	cvt.u64.u32 	%rd11741, %r3190;
	sub.s64 	%rd11742, %rd11741, %rd61;
	shr.u64 	%rd11743, %rd11742, 63;
	cvt.u32.u64 	%r3192, %rd11742;
	and.b64  	%rd11744, %rd20660, 4294967295;
	add.s64 	%rd11745, %rd11743, %rd62;
	sub.s64 	%rd20666, %rd11744, %rd11745;
	shr.u64 	%rd11746, %rd20666, 63;
	and.b64  	%rd11747, %rd20659, 4294967295;
	add.s64 	%rd11748, %rd11746, %rd63;
	sub.s64 	%rd20665, %rd11747, %rd11748;
	shr.u64 	%rd11749, %rd20665, 63;
	and.b64  	%rd11750, %rd20658, 4294967295;
	add.s64 	%rd11751, %rd11749, %rd64;
	sub.s64 	%rd20664, %rd11750, %rd11751;
	shr.u64 	%rd11752, %rd20664, 63;
	and.b64  	%rd11753, %rd20657, 4294967295;
	add.s64 	%rd11754, %rd11752, %rd65;
	sub.s64 	%rd20663, %rd11753, %rd11754;
	shr.u64 	%rd11755, %rd20663, 63;
	and.b64  	%rd11756, %rd20656, 4294967295;
	add.s64 	%rd11757, %rd11755, %rd66;
	sub.s64 	%rd20662, %rd11756, %rd11757;
	shr.u64 	%rd11758, %rd20662, 63;
	and.b64  	%rd11759, %rd20655, 4294967295;
	add.s64 	%rd11760, %rd11758, %rd67;
	sub.s64 	%rd20661, %rd11759, %rd11760;
	shr.u64 	%rd11761, %rd20661, 63;
	cvt.u64.u32 	%rd11762, %r3189;
	cvt.u64.u32 	%rd11763, %r3130;
	add.s64 	%rd11764, %rd11761, %rd11763;
	sub.s64 	%rd11765, %rd11762, %rd11764;
	setp.gt.s64 	%p344, %rd11765, -1;
	cvt.u32.u64 	%r3191, %rd11765;
	@%p344 bra 	$L__BB2_557;
	cvt.u32.u64 	%r1881, %rd1077;
	cvt.u32.u64 	%r1882, %rd1078;
	add.s32 	%r3192, %r1882, %r3192;
	setp.lt.u32 	%p345, %r3192, %r1882;
	selp.u64 	%rd11766, 1, 0, %p345;
	and.b64  	%rd11767, %rd20666, 4294967295;
	add.s64 	%rd11768, %rd11767, %rd11766;
	add.s64 	%rd20666, %rd11768, %rd1079;
	shr.u64 	%rd11769, %rd20666, 32;
	and.b64  	%rd11770, %rd20665, 4294967295;
	add.s64 	%rd11771, %rd11769, %rd11770;
	add.s64 	%rd20665, %rd11771, %rd1080;
	shr.u64 	%rd11772, %rd20665, 32;
	and.b64  	%rd11773, %rd20664, 4294967295;
	add.s64 	%rd11774, %rd11772, %rd11773;
	add.s64 	%rd20664, %rd11774, %rd1081;
	shr.u64 	%rd11775, %rd20664, 32;
	and.b64  	%rd11776, %rd20663, 4294967295;
	add.s64 	%rd11777, %rd11775, %rd11776;
	add.s64 	%rd20663, %rd11777, %rd1082;
	shr.u64 	%rd11778, %rd20663, 32;
	and.b64  	%rd11779, %rd20662, 4294967295;
	add.s64 	%rd11780, %rd11778, %rd11779;
	add.s64 	%rd20662, %rd11780, %rd1083;
	shr.u64 	%rd11781, %rd20662, 32;
	and.b64  	%rd11782, %rd20661, 4294967295;
	add.s64 	%rd11783, %rd11781, %rd11782;
	add.s64 	%rd20661, %rd11783, %rd1084;
	{ .reg .b32 tmp; mov.b64 {tmp, %r1883}, %rd20661; }
	add.s32 	%r1884, %r3191, %r1883;
	add.s32 	%r3191, %r1884, %r1881;
$L__BB2_557:
	cvt.u32.u64 	%r1885, %rd1077;
	cvt.u64.u32 	%rd11784, %r3192;
	cvt.u64.u32 	%rd11785, %r3138;
	mul.wide.u32 	%rd11786, %r3138, %r3192;
	cvt.u32.u64 	%r1886, %rd11786;
	shr.u64 	%rd11787, %rd11786, 32;
	mad.lo.s64 	%rd11788, %rd682, %rd11784, %rd11787;
	shr.u64 	%rd11789, %rd11788, 32;
	mad.lo.s64 	%rd11790, %rd683, %rd11784, %rd11789;
	shr.u64 	%rd11791, %rd11790, 32;
	mad.lo.s64 	%rd11792, %rd684, %rd11784, %rd11791;
	shr.u64 	%rd11793, %rd11792, 32;
	mad.lo.s64 	%rd11794, %rd685, %rd11784, %rd11793;
	shr.u64 	%rd11795, %rd11794, 32;
	mad.lo.s64 	%rd11796, %rd686, %rd11784, %rd11795;
	shr.u64 	%rd11797, %rd11796, 32;
	mad.lo.s64 	%rd11798, %rd687, %rd11784, %rd11797;
	shr.u64 	%rd11799, %rd11798, 32;
	cvt.u64.u32 	%rd11800, %r3137;
	mul.wide.u32 	%rd11801, %r3137, %r3192;
	add.s64 	%rd11802, %rd11799, %rd11801;
	shr.u64 	%rd11803, %rd11802, 32;
	and.b64  	%rd11804, %rd20666, 4294967295;
	and.b64  	%rd11805, %rd11788, 4294967295;
	mad.lo.s64 	%rd11806, %rd11804, %rd11785, %rd11805;
	shr.u64 	%rd11807, %rd11806, 32;
	and.b64  	%rd11808, %rd11790, 4294967295;
	add.s64 	%rd11809, %rd11807, %rd11808;
	mad.lo.s64 	%rd11810, %rd682, %rd11804, %rd11809;
	shr.u64 	%rd11811, %rd11810, 32;
	and.b64  	%rd11812, %rd11792, 4294967295;
	add.s64 	%rd11813, %rd11811, %rd11812;
	mad.lo.s64 	%rd11814, %rd683, %rd11804, %rd11813;
	shr.u64 	%rd11815, %rd11814, 32;
	and.b64  	%rd11816, %rd11794, 4294967295;
	add.s64 	%rd11817, %rd11815, %rd11816;
	mad.lo.s64 	%rd11818, %rd684, %rd11804, %rd11817;
	shr.u64 	%rd11819, %rd11818, 32;
	and.b64  	%rd11820, %rd11796, 4294967295;
	add.s64 	%rd11821, %rd11819, %rd11820;
	mad.lo.s64 	%rd11822, %rd685, %rd11804, %rd11821;
	shr.u64 	%rd11823, %rd11822, 32;
	and.b64  	%rd11824, %rd11798, 4294967295;
	add.s64 	%rd11825, %rd11823, %rd11824;
	mad.lo.s64 	%rd11826, %rd686, %rd11804, %rd11825;
	shr.u64 	%rd11827, %rd11826, 32;
	and.b64  	%rd11828, %rd11802, 4294967295;
	add.s64 	%rd11829, %rd11827, %rd11828;
	mad.lo.s64 	%rd11830, %rd687, %rd11804, %rd11829;
	shr.u64 	%rd11831, %rd11830, 32;
	add.s64 	%rd11832, %rd11831, %rd11803;
	mad.lo.s64 	%rd11833, %rd11804, %rd11800, %rd11832;
	shr.u64 	%rd11834, %rd11833, 32;
	and.b64  	%rd11835, %rd20665, 4294967295;
	and.b64  	%rd11836, %rd11810, 4294967295;
	mad.lo.s64 	%rd11837, %rd11835, %rd11785, %rd11836;
	shr.u64 	%rd11838, %rd11837, 32;
	and.b64  	%rd11839, %rd11814, 4294967295;
	add.s64 	%rd11840, %rd11838, %rd11839;
	mad.lo.s64 	%rd11841, %rd682, %rd11835, %rd11840;
	shr.u64 	%rd11842, %rd11841, 32;
	and.b64  	%rd11843, %rd11818, 4294967295;
	add.s64 	%rd11844, %rd11842, %rd11843;
	mad.lo.s64 	%rd11845, %rd683, %rd11835, %rd11844;
	shr.u64 	%rd11846, %rd11845, 32;
	and.b64  	%rd11847, %rd11822, 4294967295;
	add.s64 	%rd11848, %rd11846, %rd11847;
	mad.lo.s64 	%rd11849, %rd684, %rd11835, %rd11848;
	shr.u64 	%rd11850, %rd11849, 32;
	and.b64  	%rd11851, %rd11826, 4294967295;
	add.s64 	%rd11852, %rd11850, %rd11851;
	mad.lo.s64 	%rd11853, %rd685, %rd11835, %rd11852;
	shr.u64 	%rd11854, %rd11853, 32;
	and.b64  	%rd11855, %rd11830, 4294967295;
	add.s64 	%rd11856, %rd11854, %rd11855;
	mad.lo.s64 	%rd11857, %rd686, %rd11835, %rd11856;
	shr.u64 	%rd11858, %rd11857, 32;
	and.b64  	%rd11859, %rd11833, 4294967295;
	add.s64 	%rd11860, %rd11858, %rd11859;
	mad.lo.s64 	%rd11861, %rd687, %rd11835, %rd11860;
	shr.u64 	%rd11862, %rd11861, 32;
	add.s64 	%rd11863, %rd11862, %rd11834;
	mad.lo.s64 	%rd11864, %rd11835, %rd11800, %rd11863;
	shr.u64 	%rd11865, %rd11864, 32;
	and.b64  	%rd11866, %rd20664, 4294967295;
	and.b64  	%rd11867, %rd11841, 4294967295;
	mad.lo.s64 	%rd11868, %rd11866, %rd11785, %rd11867;
	shr.u64 	%rd11869, %rd11868, 32;
	and.b64  	%rd11870, %rd11845, 4294967295;
	add.s64 	%rd11871, %rd11869, %rd11870;
	mad.lo.s64 	%rd11872, %rd682, %rd11866, %rd11871;
	shr.u64 	%rd11873, %rd11872, 32;
	and.b64  	%rd11874, %rd11849, 4294967295;
	add.s64 	%rd11875, %rd11873, %rd11874;
	mad.lo.s64 	%rd11876, %rd683, %rd11866, %rd11875;
	shr.u64 	%rd11877, %rd11876, 32;
	and.b64  	%rd11878, %rd11853, 4294967295;
	add.s64 	%rd11879, %rd11877, %rd11878;
	mad.lo.s64 	%rd11880, %rd684, %rd11866, %rd11879;
	shr.u64 	%rd11881, %rd11880, 32;
	and.b64  	%rd11882, %rd11857, 4294967295;
	add.s64 	%rd11883, %rd11881, %rd11882;
	mad.lo.s64 	%rd11884, %rd685, %rd11866, %rd11883;
	shr.u64 	%rd11885, %rd11884, 32;
	and.b64  	%rd11886, %rd11861, 4294967295;
	add.s64 	%rd11887, %rd11885, %rd11886;
	mad.lo.s64 	%rd11888, %rd686, %rd11866, %rd11887;
	shr.u64 	%rd11889, %rd11888, 32;
	and.b64  	%rd11890, %rd11864, 4294967295;
	add.s64 	%rd11891, %rd11889, %rd11890;
	mad.lo.s64 	%rd11892, %rd687, %rd11866, %rd11891;
	shr.u64 	%rd11893, %rd11892, 32;
	add.s64 	%rd11894, %rd11893, %rd11865;
	mad.lo.s64 	%rd11895, %rd11866, %rd11800, %rd11894;
	shr.u64 	%rd11896, %rd11895, 32;
	and.b64  	%rd11897, %rd20663, 4294967295;
	and.b64  	%rd11898, %rd11872, 4294967295;
	mad.lo.s64 	%rd11899, %rd11897, %rd11785, %rd11898;
	shr.u64 	%rd11900, %rd11899, 32;
	and.b64  	%rd11901, %rd11876, 4294967295;
	add.s64 	%rd11902, %rd11900, %rd11901;
	mad.lo.s64 	%rd11903, %rd682, %rd11897, %rd11902;
	shr.u64 	%rd11904, %rd11903, 32;
	and.b64  	%rd11905, %rd11880, 4294967295;
	add.s64 	%rd11906, %rd11904, %rd11905;
	mad.lo.s64 	%rd11907, %rd683, %rd11897, %rd11906;
	shr.u64 	%rd11908, %rd11907, 32;
	and.b64  	%rd11909, %rd11884, 4294967295;
	add.s64 	%rd11910, %rd11908, %rd11909;
	mad.lo.s64 	%rd11911, %rd684, %rd11897, %rd11910;
	shr.u64 	%rd11912, %rd11911, 32;
	and.b64  	%rd11913, %rd11888, 4294967295;
	add.s64 	%rd11914, %rd11912, %rd11913;
	mad.lo.s64 	%rd11915, %rd685, %rd11897, %rd11914;
	shr.u64 	%rd11916, %rd11915, 32;
	and.b64  	%rd11917, %rd11892, 4294967295;
	add.s64 	%rd11918, %rd11916, %rd11917;
	mad.lo.s64 	%rd11919, %rd686, %rd11897, %rd11918;
	shr.u64 	%rd11920, %rd11919, 32;
	and.b64  	%rd11921, %rd11895, 4294967295;
	add.s64 	%rd11922, %rd11920, %rd11921;
	mad.lo.s64 	%rd11923, %rd687, %rd11897, %rd11922;
	shr.u64 	%rd11924, %rd11923, 32;
	add.s64 	%rd11925, %rd11924, %rd11896;
	mad.lo.s64 	%rd11926, %rd11897, %rd11800, %rd11925;
	shr.u64 	%rd11927, %rd11926, 32;
	and.b64  	%rd11928, %rd20662, 4294967295;
	and.b64  	%rd11929, %rd11903, 4294967295;
	mad.lo.s64 	%rd11930, %rd11928, %rd11785, %rd11929;
	shr.u64 	%rd11931, %rd11930, 32;
	and.b64  	%rd11932, %rd11907, 4294967295;
	add.s64 	%rd11933, %rd11931, %rd11932;
	mad.lo.s64 	%rd11934, %rd682, %rd11928, %rd11933;
	shr.u64 	%rd11935, %rd11934, 32;
	and.b64  	%rd11936, %rd11911, 4294967295;
	add.s64 	%rd11937, %rd11935, %rd11936;
	mad.lo.s64 	%rd11938, %rd683, %rd11928, %rd11937;
	shr.u64 	%rd11939, %rd11938, 32;
	and.b64  	%rd11940, %rd11915, 4294967295;
	add.s64 	%rd11941, %rd11939, %rd11940;
	mad.lo.s64 	%rd11942, %rd684, %rd11928, %rd11941;
	shr.u64 	%rd11943, %rd11942, 32;
	and.b64  	%rd11944, %rd11919, 4294967295;
	add.s64 	%rd11945, %rd11943, %rd11944;
	mad.lo.s64 	%rd11946, %rd685, %rd11928, %rd11945;
	shr.u64 	%rd11947, %rd11946, 32;
	and.b64  	%rd11948, %rd11923, 4294967295;
	add.s64 	%rd11949, %rd11947, %rd11948;
	mad.lo.s64 	%rd11950, %rd686, %rd11928, %rd11949;
	shr.u64 	%rd11951, %rd11950, 32;
	and.b64  	%rd11952, %rd11926, 4294967295;
	add.s64 	%rd11953, %rd11951, %rd11952;
	mad.lo.s64 	%rd11954, %rd687, %rd11928, %rd11953;
	shr.u64 	%rd11955, %rd11954, 32;
	add.s64 	%rd11956, %rd11955, %rd11927;
	mad.lo.s64 	%rd11957, %rd11928, %rd11800, %rd11956;
	shr.u64 	%rd11958, %rd11957, 32;
	and.b64  	%rd11959, %rd20661, 4294967295;
	and.b64  	%rd11960, %rd11934, 4294967295;
	mad.lo.s64 	%rd11961, %rd11959, %rd11785, %rd11960;
	shr.u64 	%rd11962, %rd11961, 32;
	and.b64  	%rd11963, %rd11938, 4294967295;
	add.s64 	%rd11964, %rd11962, %rd11963;
	mad.lo.s64 	%rd11965, %rd682, %rd11959, %rd11964;
	shr.u64 	%rd11966, %rd11965, 32;
	and.b64  	%rd11967, %rd11942, 4294967295;
	add.s64 	%rd11968, %rd11966, %rd11967;
	mad.lo.s64 	%rd11969, %rd683, %rd11959, %rd11968;
	shr.u64 	%rd11970, %rd11969, 32;
	and.b64  	%rd11971, %rd11946, 4294967295;
	add.s64 	%rd11972, %rd11970, %rd11971;
	mad.lo.s64 	%rd11973, %rd684, %rd11959, %rd11972;
	shr.u64 	%rd11974, %rd11973, 32;
	and.b64  	%rd11975, %rd11950, 4294967295;
	add.s64 	%rd11976, %rd11974, %rd11975;
	mad.lo.s64 	%rd11977, %rd685, %rd11959, %rd11976;
	shr.u64 	%rd11978, %rd11977, 32;
	and.b64  	%rd11979, %rd11954, 4294967295;
	add.s64 	%rd11980, %rd11978, %rd11979;
	mad.lo.s64 	%rd11981, %rd686, %rd11959, %rd11980;
	shr.u64 	%rd11982, %rd11981, 32;
	and.b64  	%rd11983, %rd11957, 4294967295;
	add.s64 	%rd11984, %rd11982, %rd11983;
	mad.lo.s64 	%rd11985, %rd687, %rd11959, %rd11984;
	shr.u64 	%rd11986, %rd11985, 32;
	add.s64 	%rd11987, %rd11986, %rd11958;
	mad.lo.s64 	%rd11988, %rd11959, %rd11800, %rd11987;
	shr.u64 	%rd11989, %rd11988, 32;
	cvt.u64.u32 	%rd11990, %r3191;
	mul.wide.u32 	%rd11991, %r3138, %r3191;
	and.b64  	%rd11992, %rd11965, 4294967295;
	add.s64 	%rd11993, %rd11991, %rd11992;
	shr.u64 	%rd11994, %rd11993, 32;
	and.b64  	%rd11995, %rd11969, 4294967295;
	add.s64 	%rd11996, %rd11994, %rd11995;
	mad.lo.s64 	%rd11997, %rd682, %rd11990, %rd11996;
	shr.u64 	%rd11998, %rd11997, 32;
	and.b64  	%rd11999, %rd11973, 4294967295;
	add.s64 	%rd12000, %rd11998, %rd11999;
	mad.lo.s64 	%rd12001, %rd683, %rd11990, %rd12000;
	shr.u64 	%rd12002, %rd12001, 32;
	and.b64  	%rd12003, %rd11977, 4294967295;
	add.s64 	%rd12004, %rd12002, %rd12003;
	mad.lo.s64 	%rd12005, %rd684, %rd11990, %rd12004;
	shr.u64 	%rd12006, %rd12005, 32;
	and.b64  	%rd12007, %rd11981, 4294967295;
	add.s64 	%rd12008, %rd12006, %rd12007;
	mad.lo.s64 	%rd12009, %rd685, %rd11990, %rd12008;
	shr.u64 	%rd12010, %rd12009, 32;
	and.b64  	%rd12011, %rd11985, 4294967295;
	add.s64 	%rd12012, %rd12010, %rd12011;
	mad.lo.s64 	%rd12013, %rd686, %rd11990, %rd12012;
	shr.u64 	%rd12014, %rd12013, 32;
	and.b64  	%rd12015, %rd11988, 4294967295;
	add.s64 	%rd12016, %rd12014, %rd12015;
	mad.lo.s64 	%rd12017, %rd687, %rd11990, %rd12016;
	shr.u64 	%rd12018, %rd12017, 32;
	mul.wide.u32 	%rd12019, %r3137, %r3191;
	add.s64 	%rd12020, %rd12018, %rd11989;
	add.s64 	%rd12021, %rd12020, %rd12019;
	{ .reg .b32 tmp; mov.b64 {tmp, %r1887}, %rd12021; }
	mul.lo.s32 	%r1888, %r456, %r1886;
	cvt.u64.u32 	%rd12022, %r1888;
	and.b64  	%rd12023, %rd11786, 4294967295;
	mad.lo.s64 	%rd12024, %rd1078, %rd12022, %rd12023;
	shr.u64 	%rd12025, %rd12024, 32;
	and.b64  	%rd12026, %rd11806, 4294967295;
	add.s64 	%rd12027, %rd12025, %rd12026;
	mad.lo.s64 	%rd12028, %rd1079, %rd12022, %rd12027;
	cvt.u32.u64 	%r1889, %rd12028;
	shr.u64 	%rd12029, %rd12028, 32;
	and.b64  	%rd12030, %rd11837, 4294967295;
	add.s64 	%rd12031, %rd12029, %rd12030;
	mad.lo.s64 	%rd12032, %rd1080, %rd12022, %rd12031;
	shr.u64 	%rd12033, %rd12032, 32;
	and.b64  	%rd12034, %rd11868, 4294967295;
	add.s64 	%rd12035, %rd12033, %rd12034;
	mad.lo.s64 	%rd12036, %rd1081, %rd12022, %rd12035;
	shr.u64 	%rd12037, %rd12036, 32;
	and.b64  	%rd12038, %rd11899, 4294967295;
	add.s64 	%rd12039, %rd12037, %rd12038;
	mad.lo.s64 	%rd12040, %rd1082, %rd12022, %rd12039;
	shr.u64 	%rd12041, %rd12040, 32;
	and.b64  	%rd12042, %rd11930, 4294967295;
	add.s64 	%rd12043, %rd12041, %rd12042;
	mad.lo.s64 	%rd12044, %rd1083, %rd12022, %rd12043;
	shr.u64 	%rd12045, %rd12044, 32;
	and.b64  	%rd12046, %rd11961, 4294967295;
	add.s64 	%rd12047, %rd12045, %rd12046;
	mad.lo.s64 	%rd12048, %rd1084, %rd12022, %rd12047;
	shr.u64 	%rd12049, %rd12048, 32;
	and.b64  	%rd12050, %rd11993, 4294967295;
	add.s64 	%rd12051, %rd12049, %rd12050;
	mad.lo.s64 	%rd12052, %rd1077, %rd12022, %rd12051;
	shr.u64 	%rd12053, %rd12052, 32;
	and.b64  	%rd12054, %rd11997, 4294967295;
	add.s64 	%rd12055, %rd12053, %rd12054;
	shr.u64 	%rd12056, %rd12055, 32;
	and.b64  	%rd12057, %rd12001, 4294967295;
	add.s64 	%rd12058, %rd12056, %rd12057;
	shr.u64 	%rd12059, %rd12058, 32;
	and.b64  	%rd12060, %rd12005, 4294967295;
	add.s64 	%rd12061, %rd12059, %rd12060;
	shr.u64 	%rd12062, %rd12061, 32;
	and.b64  	%rd12063, %rd12009, 4294967295;
	add.s64 	%rd12064, %rd12062, %rd12063;
	shr.u64 	%rd12065, %rd12064, 32;
	and.b64  	%rd12066, %rd12013, 4294967295;
	add.s64 	%rd12067, %rd12065, %rd12066;
	shr.u64 	%rd12068, %rd12067, 32;
	and.b64  	%rd12069, %rd12017, 4294967295;
	add.s64 	%rd12070, %rd12068, %rd12069;
	shr.u64 	%rd12071, %rd12070, 32;
	and.b64  	%rd12072, %rd12021, 4294967295;
	add.s64 	%rd12073, %rd12071, %rd12072;
	{ .reg .b32 tmp; mov.b64 {tmp, %r1890}, %rd12073; }
	add.s32 	%r1891, %r1887, %r1890;
	mul.lo.s32 	%r1892, %r456, %r1889;
	cvt.u64.u32 	%rd12074, %r1892;
	and.b64  	%rd12075, %rd12028, 4294967295;
	mad.lo.s64 	%rd12076, %rd1078, %rd12074, %rd12075;
	shr.u64 	%rd12077, %rd12076, 32;
	and.b64  	%rd12078, %rd12032, 4294967295;
	add.s64 	%rd12079, %rd12077, %rd12078;
	mad.lo.s64 	%rd12080, %rd1079, %rd12074, %rd12079;
	cvt.u32.u64 	%r1893, %rd12080;
	shr.u64 	%rd12081, %rd12080, 32;
	and.b64  	%rd12082, %rd12036, 4294967295;
	add.s64 	%rd12083, %rd12081, %rd12082;
	mad.lo.s64 	%rd12084, %rd1080, %rd12074, %rd12083;
	shr.u64 	%rd12085, %rd12084, 32;
	and.b64  	%rd12086, %rd12040, 4294967295;
	add.s64 	%rd12087, %rd12085, %rd12086;
	mad.lo.s64 	%rd12088, %rd1081, %rd12074, %rd12087;
	shr.u64 	%rd12089, %rd12088, 32;
	and.b64  	%rd12090, %rd12044, 4294967295;
	add.s64 	%rd12091, %rd12089, %rd12090;
	mad.lo.s64 	%rd12092, %rd1082, %rd12074, %rd12091;
	shr.u64 	%rd12093, %rd12092, 32;
	and.b64  	%rd12094, %rd12048, 4294967295;
	add.s64 	%rd12095, %rd12093, %rd12094;
	mad.lo.s64 	%rd12096, %rd1083, %rd12074, %rd12095;
	shr.u64 	%rd12097, %rd12096, 32;
	and.b64  	%rd12098, %rd12052, 4294967295;
	add.s64 	%rd12099, %rd12097, %rd12098;
	mad.lo.s64 	%rd12100, %rd1084, %rd12074, %rd12099;
	shr.u64 	%rd12101, %rd12100, 32;
	and.b64  	%rd12102, %rd12055, 4294967295;
	add.s64 	%rd12103, %rd12101, %rd12102;
	mad.lo.s64 	%rd12104, %rd1077, %rd12074, %rd12103;
	shr.u64 	%rd12105, %rd12104, 32;
	and.b64  	%rd12106, %rd12058, 4294967295;
	add.s64 	%rd12107, %rd12105, %rd12106;
	shr.u64 	%rd12108, %rd12107, 32;
	and.b64  	%rd12109, %rd12061, 4294967295;
	add.s64 	%rd12110, %rd12108, %rd12109;
	shr.u64 	%rd12111, %rd12110, 32;
	and.b64  	%rd12112, %rd12064, 4294967295;
	add.s64 	%rd12113, %rd12111, %rd12112;
	shr.u64 	%rd12114, %rd12113, 32;
	and.b64  	%rd12115, %rd12067, 4294967295;
	add.s64 	%rd12116, %rd12114, %rd12115;
	shr.u64 	%rd12117, %rd12116, 32;
	and.b64  	%rd12118, %rd12070, 4294967295;
	add.s64 	%rd12119, %rd12117, %rd12118;
	shr.u64 	%rd12120, %rd12119, 32;
	and.b64  	%rd12121, %rd12073, 4294967295;
	add.s64 	%rd12122, %rd12120, %rd12121;
	{ .reg .b32 tmp; mov.b64 {tmp, %r1894}, %rd12122; }
	add.s32 	%r1895, %r1891, %r1894;
	mul.lo.s32 	%r1896, %r456, %r1893;
	cvt.u64.u32 	%rd12123, %r1896;
	and.b64  	%rd12124, %rd12080, 4294967295;
	mad.lo.s64 	%rd12125, %rd1078, %rd12123, %rd12124;
	shr.u64 	%rd12126, %rd12125, 32;
	and.b64  	%rd12127, %rd12084, 4294967295;
	add.s64 	%rd12128, %rd12126, %rd12127;
	mad.lo.s64 	%rd12129, %rd1079, %rd12123, %rd12128;
	cvt.u32.u64 	%r1897, %rd12129;
	shr.u64 	%rd12130, %rd12129, 32;
	and.b64  	%rd12131, %rd12088, 4294967295;
	add.s64 	%rd12132, %rd12130, %rd12131;
	mad.lo.s64 	%rd12133, %rd1080, %rd12123, %rd12132;
	shr.u64 	%rd12134, %rd12133, 32;
	and.b64  	%rd12135, %rd12092, 4294967295;
	add.s64 	%rd12136, %rd12134, %rd12135;
	mad.lo.s64 	%rd12137, %rd1081, %rd12123, %rd12136;
	shr.u64 	%rd12138, %rd12137, 32;
	and.b64  	%rd12139, %rd12096, 4294967295;
	add.s64 	%rd12140, %rd12138, %rd12139;
	mad.lo.s64 	%rd12141, %rd1082, %rd12123, %rd12140;
	shr.u64 	%rd12142, %rd12141, 32;
	and.b64  	%rd12143, %rd12100, 4294967295;
	add.s64 	%rd12144, %rd12142, %rd12143;
	mad.lo.s64 	%rd12145, %rd1083, %rd12123, %rd12144;
	shr.u64 	%rd12146, %rd12145, 32;
	and.b64  	%rd12147, %rd12104, 4294967295;
	add.s64 	%rd12148, %rd12146, %rd12147;
	mad.lo.s64 	%rd12149, %rd1084, %rd12123, %rd12148;
	shr.u64 	%rd12150, %rd12149, 32;
	and.b64  	%rd12151, %rd12107, 4294967295;
	add.s64 	%rd12152, %rd12150, %rd12151;
	mad.lo.s64 	%rd12153, %rd1077, %rd12123, %rd12152;
	shr.u64 	%rd12154, %rd12153, 32;
	and.b64  	%rd12155, %rd12110, 4294967295;
	add.s64 	%rd12156, %rd12154, %rd12155;
	shr.u64 	%rd12157, %rd12156, 32;
	and.b64  	%rd12158, %rd12113, 4294967295;
	add.s64 	%rd12159, %rd12157, %rd12158;
	shr.u64 	%rd12160, %rd12159, 32;
	and.b64  	%rd12161, %rd12116, 4294967295;
	add.s64 	%rd12162, %rd12160, %rd12161;
	shr.u64 	%rd12163, %rd12162, 32;
	and.b64  	%rd12164, %rd12119, 4294967295;
	add.s64 	%rd12165, %rd12163, %rd12164;
	shr.u64 	%rd12166, %rd12165, 32;
	and.b64  	%rd12167, %rd12122, 4294967295;
	add.s64 	%rd12168, %rd12166, %rd12167;
	{ .reg .b32 tmp; mov.b64 {tmp, %r1898}, %rd12168; }
	add.s32 	%r1899, %r1895, %r1898;
	mul.lo.s32 	%r1900, %r456, %r1897;
	cvt.u64.u32 	%rd12169, %r1900;
	and.b64  	%rd12170, %rd12129, 4294967295;
	mad.lo.s64 	%rd12171, %rd1078, %rd12169, %rd12170;
	shr.u64 	%rd12172, %rd12171, 32;
	and.b64  	%rd12173, %rd12133, 4294967295;
	add.s64 	%rd12174, %rd12172, %rd12173;
	mad.lo.s64 	%rd12175, %rd1079, %rd12169, %rd12174;
	cvt.u32.u64 	%r1901, %rd12175;
	shr.u64 	%rd12176, %rd12175, 32;
	and.b64  	%rd12177, %rd12137, 4294967295;
	add.s64 	%rd12178, %rd12176, %rd12177;
	mad.lo.s64 	%rd12179, %rd1080, %rd12169, %rd12178;
	shr.u64 	%rd12180, %rd12179, 32;
	and.b64  	%rd12181, %rd12141, 4294967295;
	add.s64 	%rd12182, %rd12180, %rd12181;
	mad.lo.s64 	%rd12183, %rd1081, %rd12169, %rd12182;
	shr.u64 	%rd12184, %rd12183, 32;
	and.b64  	%rd12185, %rd12145, 4294967295;
	add.s64 	%rd12186, %rd12184, %rd12185;
	mad.lo.s64 	%rd12187, %rd1082, %rd12169, %rd12186;
	shr.u64 	%rd12188, %rd12187, 32;
	and.b64  	%rd12189, %rd12149, 4294967295;
	add.s64 	%rd12190, %rd12188, %rd12189;
	mad.lo.s64 	%rd12191, %rd1083, %rd12169, %rd12190;
	shr.u64 	%rd12192, %rd12191, 32;
	and.b64  	%rd12193, %rd12153, 4294967295;
	add.s64 	%rd12194, %rd12192, %rd12193;
	mad.lo.s64 	%rd12195, %rd1084, %rd12169, %rd12194;
	shr.u64 	%rd12196, %rd12195, 32;
	and.b64  	%rd12197, %rd12156, 4294967295;
	add.s64 	%rd12198, %rd12196, %rd12197;
	mad.lo.s64 	%rd12199, %rd1077, %rd12169, %rd12198;
	shr.u64 	%rd12200, %rd12199, 32;
	and.b64  	%rd12201, %rd12159, 4294967295;
	add.s64 	%rd12202, %rd12200, %rd12201;
	shr.u64 	%rd12203, %rd12202, 32;
	and.b64  	%rd12204, %rd12162, 4294967295;
	add.s64 	%rd12205, %rd12203, %rd12204;
	shr.u64 	%rd12206, %rd12205, 32;
	and.b64  	%rd12207, %rd12165, 4294967295;
	add.s64 	%rd12208, %rd12206, %rd12207;
	shr.u64 	%rd12209, %rd12208, 32;
	and.b64  	%rd12210, %rd12168, 4294967295;
	add.s64 	%rd12211, %rd12209, %rd12210;
	{ .reg .b32 tmp; mov.b64 {tmp, %r1902}, %rd12211; }
	add.s32 	%r1903, %r1899, %r1902;
	mul.lo.s32 	%r1904, %r456, %r1901;
	cvt.u64.u32 	%rd12212, %r1904;
	and.b64  	%rd12213, %rd12175, 4294967295;
	mad.lo.s64 	%rd12214, %rd1078, %rd12212, %rd12213;
	shr.u64 	%rd12215, %rd12214, 32;
	and.b64  	%rd12216, %rd12179, 4294967295;
	add.s64 	%rd12217, %rd12215, %rd12216;
	mad.lo.s64 	%rd12218, %rd1079, %rd12212, %rd12217;
	cvt.u32.u64 	%r1905, %rd12218;
	shr.u64 	%rd12219, %rd12218, 32;
	and.b64  	%rd12220, %rd12183, 4294967295;
	add.s64 	%rd12221, %rd12219, %rd12220;
	mad.lo.s64 	%rd12222, %rd1080, %rd12212, %rd12221;
	shr.u64 	%rd12223, %rd12222, 32;
	and.b64  	%rd12224, %rd12187, 4294967295;
	add.s64 	%rd12225, %rd12223, %rd12224;
	mad.lo.s64 	%rd12226, %rd1081, %rd12212, %rd12225;
	shr.u64 	%rd12227, %rd12226, 32;
	and.b64  	%rd12228, %rd12191, 4294967295;
	add.s64 	%rd12229, %rd12227, %rd12228;
	mad.lo.s64 	%rd12230, %rd1082, %rd12212, %rd12229;
	shr.u64 	%rd12231, %rd12230, 32;
	and.b64  	%rd12232, %rd12195, 4294967295;
	add.s64 	%rd12233, %rd12231, %rd12232;
	mad.lo.s64 	%rd12234, %rd1083, %rd12212, %rd12233;
	shr.u64 	%rd12235, %rd12234, 32;
	and.b64  	%rd12236, %rd12199, 4294967295;
	add.s64 	%rd12237, %rd12235, %rd12236;
	mad.lo.s64 	%rd12238, %rd1084, %rd12212, %rd12237;
	shr.u64 	%rd12239, %rd12238, 32;
	and.b64  	%rd12240, %rd12202, 4294967295;
	add.s64 	%rd12241, %rd12239, %rd12240;
	mad.lo.s64 	%rd12242, %rd1077, %rd12212, %rd12241;
	shr.u64 	%rd12243, %rd12242, 32;
	and.b64  	%rd12244, %rd12205, 4294967295;
	add.s64 	%rd12245, %rd12243, %rd12244;
	shr.u64 	%rd12246, %rd12245, 32;
	and.b64  	%rd12247, %rd12208, 4294967295;
	add.s64 	%rd12248, %rd12246, %rd12247;
	shr.u64 	%rd12249, %rd12248, 32;
	and.b64  	%rd12250, %rd12211, 4294967295;
	add.s64 	%rd12251, %rd12249, %rd12250;
	{ .reg .b32 tmp; mov.b64 {tmp, %r1906}, %rd12251; }
	add.s32 	%r1907, %r1903, %r1906;
	mul.lo.s32 	%r1908, %r456, %r1905;
	cvt.u64.u32 	%rd12252, %r1908;
	and.b64  	%rd12253, %rd12218, 4294967295;
	mad.lo.s64 	%rd12254, %rd1078, %rd12252, %rd12253;
	shr.u64 	%rd12255, %rd12254, 32;
	and.b64  	%rd12256, %rd12222, 4294967295;
	add.s64 	%rd12257, %rd12255, %rd12256;
	mad.lo.s64 	%rd12258, %rd1079, %rd12252, %rd12257;
	cvt.u32.u64 	%r1909, %rd12258;
	shr.u64 	%rd12259, %rd12258, 32;
	and.b64  	%rd12260, %rd12226, 4294967295;
	add.s64 	%rd12261, %rd12259, %rd12260;
	mad.lo.s64 	%rd12262, %rd1080, %rd12252, %rd12261;
	shr.u64 	%rd12263, %rd12262, 32;
	and.b64  	%rd12264, %rd12230, 4294967295;
	add.s64 	%rd12265, %rd12263, %rd12264;
	mad.lo.s64 	%rd12266, %rd1081, %rd12252, %rd12265;
	shr.u64 	%rd12267, %rd12266, 32;
	and.b64  	%rd12268, %rd12234, 4294967295;
	add.s64 	%rd12269, %rd12267, %rd12268;
	mad.lo.s64 	%rd12270, %rd1082, %rd12252, %rd12269;
	shr.u64 	%rd12271, %rd12270, 32;
	and.b64  	%rd12272, %rd12238, 4294967295;
	add.s64 	%rd12273, %rd12271, %rd12272;
	mad.lo.s64 	%rd12274, %rd1083, %rd12252, %rd12273;
	shr.u64 	%rd12275, %rd12274, 32;
	and.b64  	%rd12276, %rd12242, 4294967295;
	add.s64 	%rd12277, %rd12275, %rd12276;
	mad.lo.s64 	%rd12278, %rd1084, %rd12252, %rd12277;
	shr.u64 	%rd12279, %rd12278, 32;
	and.b64  	%rd12280, %rd12245, 4294967295;
	add.s64 	%rd12281, %rd12279, %rd12280;
	mad.lo.s64 	%rd12282, %rd1077, %rd12252, %rd12281;
	shr.u64 	%rd12283, %rd12282, 32;
	and.b64  	%rd12284, %rd12248, 4294967295;
	add.s64 	%rd12285, %rd12283, %rd12284;
	shr.u64 	%rd12286, %rd12285, 32;
	and.b64  	%rd12287, %rd12251, 4294967295;
	add.s64 	%rd12288, %rd12286, %rd12287;
	{ .reg .b32 tmp; mov.b64 {tmp, %r1910}, %rd12288; }
	add.s32 	%r1911, %r1907, %r1910;
	mul.lo.s32 	%r1912, %r456, %r1909;
	cvt.u64.u32 	%rd12289, %r1912;
	and.b64  	%rd12290, %rd12258, 4294967295;
	mad.lo.s64 	%rd12291, %rd1078, %rd12289, %rd12290;
	shr.u64 	%rd12292, %rd12291, 32;
	and.b64  	%rd12293, %rd12262, 4294967295;
	add.s64 	%rd12294, %rd12292, %rd12293;
	mad.lo.s64 	%rd12295, %rd1079, %rd12289, %rd12294;
	cvt.u32.u64 	%r1913, %rd12295;
	shr.u64 	%rd12296, %rd12295, 32;
	and.b64  	%rd12297, %rd12266, 4294967295;
	add.s64 	%rd12298, %rd12296, %rd12297;
	mad.lo.s64 	%rd12299, %rd1080, %rd12289, %rd12298;
	shr.u64 	%rd12300, %rd12299, 32;
	and.b64  	%rd12301, %rd12270, 4294967295;
	add.s64 	%rd12302, %rd12300, %rd12301;
	mad.lo.s64 	%rd12303, %rd1081, %rd12289, %rd12302;
	shr.u64 	%rd12304, %rd12303, 32;
	and.b64  	%rd12305, %rd12274, 4294967295;
	add.s64 	%rd12306, %rd12304, %rd12305;
	mad.lo.s64 	%rd12307, %rd1082, %rd12289, %rd12306;
	shr.u64 	%rd12308, %rd12307, 32;
	and.b64  	%rd12309, %rd12278, 4294967295;
	add.s64 	%rd12310, %rd12308, %rd12309;
	mad.lo.s64 	%rd12311, %rd1083, %rd12289, %rd12310;
	shr.u64 	%rd12312, %rd12311, 32;
	and.b64  	%rd12313, %rd12282, 4294967295;
	add.s64 	%rd12314, %rd12312, %rd12313;
	mad.lo.s64 	%rd12315, %rd1084, %rd12289, %rd12314;
	shr.u64 	%rd12316, %rd12315, 32;
	and.b64  	%rd12317, %rd12285, 4294967295;
	add.s64 	%rd12318, %rd12316, %rd12317;
	mad.lo.s64 	%rd12319, %rd1077, %rd12289, %rd12318;
	shr.u64 	%rd12320, %rd12319, 32;
	and.b64  	%rd12321, %rd12288, 4294967295;
	add.s64 	%rd12322, %rd12320, %rd12321;
	{ .reg .b32 tmp; mov.b64 {tmp, %r1914}, %rd12322; }
	add.s32 	%r1915, %r1911, %r1914;
	mul.lo.s32 	%r1916, %r456, %r1913;
	cvt.u64.u32 	%rd12323, %r1916;
	and.b64  	%rd12324, %rd12295, 4294967295;
	mad.lo.s64 	%rd12325, %rd1078, %rd12323, %rd12324;
	shr.u64 	%rd12326, %rd12325, 32;
	and.b64  	%rd12327, %rd12299, 4294967295;
	add.s64 	%rd12328, %rd12326, %rd12327;
	mad.lo.s64 	%rd1142, %rd1079, %rd12323, %rd12328;
	cvt.u32.u64 	%r3201, %rd1142;
	shr.u64 	%rd12329, %rd1142, 32;
	and.b64  	%rd12330, %rd12303, 4294967295;
	add.s64 	%rd12331, %rd12329, %rd12330;
	mad.lo.s64 	%rd1143, %rd1080, %rd12323, %rd12331;
	cvt.u32.u64 	%r3200, %rd1143;
	shr.u64 	%rd12332, %rd1143, 32;
	and.b64  	%rd12333, %rd12307, 4294967295;
	add.s64 	%rd12334, %rd12332, %rd12333;
	mad.lo.s64 	%rd1144, %rd1081, %rd12323, %rd12334;
	cvt.u32.u64 	%r3199, %rd1144;
	shr.u64 	%rd12335, %rd1144, 32;
	and.b64  	%rd12336, %rd12311, 4294967295;
	add.s64 	%rd12337, %rd12335, %rd12336;
	mad.lo.s64 	%rd1145, %rd1082, %rd12323, %rd12337;
	cvt.u32.u64 	%r3198, %rd1145;
	shr.u64 	%rd12338, %rd1145, 32;
	and.b64  	%rd12339, %rd12315, 4294967295;
	add.s64 	%rd12340, %rd12338, %rd12339;
	mad.lo.s64 	%rd1146, %rd1083, %rd12323, %rd12340;
	cvt.u32.u64 	%r3197, %rd1146;
	shr.u64 	%rd12341, %rd1146, 32;
	and.b64  	%rd12342, %rd12319, 4294967295;
	add.s64 	%rd12343, %rd12341, %rd12342;
	mad.lo.s64 	%rd1147, %rd1084, %rd12323, %rd12343;
	cvt.u32.u64 	%r3196, %rd1147;
	shr.u64 	%rd12344, %rd1147, 32;
	and.b64  	%rd12345, %rd12322, 4294967295;
	add.s64 	%rd12346, %rd12344, %rd12345;
	mad.lo.s64 	%rd1148, %rd1077, %rd12323, %rd12346;
	cvt.u32.u64 	%r3195, %rd1148;
	{ .reg .b32 tmp; mov.b64 {tmp, %r1917}, %rd1148; }
	add.s32 	%r3194, %r1915, %r1917;
	setp.gt.u32 	%p346, %r3194, %r1885;
	@%p346 bra 	$L__BB2_571;
	setp.lt.u32 	%p347, %r3194, %r1885;
	mov.b32 	%r3193, 0;
	@%p347 bra 	$L__BB2_572;
	cvt.u32.u64 	%r1920, %rd1084;
	setp.lt.u32 	%p348, %r1920, %r3195;
	@%p348 bra 	$L__BB2_571;
	setp.gt.u32 	%p349, %r1920, %r3195;
	@%p349 bra 	$L__BB2_572;
	cvt.u32.u64 	%r1923, %rd1083;
	setp.lt.u32 	%p350, %r1923, %r3196;
	@%p350 bra 	$L__BB2_571;
	setp.gt.u32 	%p351, %r1923, %r3196;
	@%p351 bra 	$L__BB2_572;
	cvt.u32.u64 	%r1926, %rd1082;
	setp.lt.u32 	%p352, %r1926, %r3197;
	@%p352 bra 	$L__BB2_571;
	setp.gt.u32 	%p353, %r1926, %r3197;
	@%p353 bra 	$L__BB2_572;
	cvt.u32.u64 	%r1929, %rd1081;
	setp.lt.u32 	%p354, %r1929, %r3198;
	@%p354 bra 	$L__BB2_571;
	setp.gt.u32 	%p355, %r1929, %r3198;
	@%p355 bra 	$L__BB2_572;
	cvt.u32.u64 	%r1932, %rd1080;
	setp.lt.u32 	%p356, %r1932, %r3199;
	@%p356 bra 	$L__BB2_571;
	setp.gt.u32 	%p357, %r1932, %r3199;
	@%p357 bra 	$L__BB2_572;
	cvt.u32.u64 	%r1935, %rd1079;
	setp.lt.u32 	%p358, %r1935, %r3200;
	@%p358 bra 	$L__BB2_571;
	cvt.u32.u64 	%r1938, %rd1078;
	setp.gt.u32 	%p359, %r1935, %r3200;
	setp.gt.u32 	%p360, %r1938, %r3201;
	or.pred  	%p361, %p359, %p360;
	@%p361 bra 	$L__BB2_572;
$L__BB2_571:
	and.b64  	%rd12348, %rd1142, 4294967295;
	sub.s64 	%rd12349, %rd12348, %rd1078;
	shr.u64 	%rd12350, %rd12349, 63;
	cvt.u32.u64 	%r3201, %rd12349;
	and.b64  	%rd12351, %rd1143, 4294967295;
	add.s64 	%rd12352, %rd12350, %rd1079;
	sub.s64 	%rd12353, %rd12351, %rd12352;
	shr.u64 	%rd12354, %rd12353, 63;
	cvt.u32.u64 	%r3200, %rd12353;
	and.b64  	%rd12355, %rd1144, 4294967295;
	add.s64 	%rd12356, %rd12354, %rd1080;
	sub.s64 	%rd12357, %rd12355, %rd12356;
	shr.u64 	%rd12358, %rd12357, 63;
	cvt.u32.u64 	%r3199, %rd12357;
	and.b64  	%rd12359, %rd1145, 4294967295;
	add.s64 	%rd12360, %rd12358, %rd1081;
	sub.s64 	%rd12361, %rd12359, %rd12360;
	shr.u64 	%rd12362, %rd12361, 63;
	cvt.u32.u64 	%r3198, %rd12361;
	and.b64  	%rd12363, %rd1146, 4294967295;
	add.s64 	%rd12364, %rd12362, %rd1082;
	sub.s64 	%rd12365, %rd12363, %rd12364;
	shr.u64 	%rd12366, %rd12365, 63;
	cvt.u32.u64 	%r3197, %rd12365;
	and.b64  	%rd12367, %rd1147, 4294967295;
	add.s64 	%rd12368, %rd12366, %rd1083;
	sub.s64 	%rd12369, %rd12367, %rd12368;
	shr.u64 	%rd12370, %rd12369, 63;
	cvt.u32.u64 	%r3196, %rd12369;
	and.b64  	%rd12371, %rd1148, 4294967295;
	add.s64 	%rd12372, %rd12370, %rd1084;
	sub.s64 	%rd12373, %rd12371, %rd12372;
	shr.u64 	%rd12374, %rd12373, 63;
	cvt.u32.u64 	%r3195, %rd12373;
	cvt.u32.u64 	%r1941, %rd12374;
	add.s32 	%r1942, %r1885, %r1941;
	sub.s32 	%r3194, %r3194, %r1942;
	mov.b32 	%r3193, 0;
$L__BB2_572:
	ld.param.u64 	%rd20362, [_Z9point_addP7ECPointPKS_S2__param_0];
	cvta.to.global.u64 	%rd1149, %rd20362;
	setp.ne.s32 	%p643, %r3193, 0;
	@%p643 bra 	$L__BB2_574;
	or.b32  	%r2492, %r3201, %r3200;
	or.b32  	%r2493, %r2492, %r3199;
	or.b32  	%r2494, %r2493, %r3198;
	or.b32  	%r2495, %r2494, %r3197;
	or.b32  	%r2496, %r2495, %r3196;
	or.b32  	%r2497, %r2496, %r3195;
	or.b32  	%r2498, %r2497, %r3194;
	setp.ne.s32 	%p644, %r2498, 0;
	@%p644 bra 	$L__BB2_588;
$L__BB2_574:
	mov.b32 	%r3069, 0;
	st.global.u32 	[%rd1149], %r3069;
	st.global.u32 	[%rd1149+4], %r3069;
	st.global.u32 	[%rd1149+8], %r3069;
	st.global.u32 	[%rd1149+12], %r3069;
	st.global.u32 	[%rd1149+16], %r3069;
	st.global.u32 	[%rd1149+20], %r3069;
	st.global.u32 	[%rd1149+24], %r3069;
	st.global.u32 	[%rd1149+28], %r3069;
	st.global.u32 	[%rd1149+32], %r3069;
	st.global.u32 	[%rd1149+36], %r3069;
	st.global.u32 	[%rd1149+40], %r3069;
	st.global.u32 	[%rd1149+44], %r3069;
	st.global.u32 	[%rd1149+48], %r3069;
	st.global.u32 	[%rd1149+52], %r3069;
	st.global.u32 	[%rd1149+56], %r3069;
	st.global.u32 	[%rd1149+60], %r3069;
	mov.b32 	%r3070, 1;
	st.global.u32 	[%rd1149+64], %r3070;
	bra.uni 	$L__BB2_655;
$L__BB2_575:
	cvt.u32.u64 	%r2521, %rd1156;
	setp.lt.u32 	%p647, %r2521, %r3256;
	@%p647 bra 	$L__BB2_587;
	setp.gt.u32 	%p648, %r2521, %r3256;
	@%p648 bra 	$L__BB2_590;
	cvt.u32.u64 	%r2523, %rd1155;
	setp.lt.u32 	%p649, %r2523, %r3255;
	@%p649 bra 	$L__BB2_587;
	setp.gt.u32 	%p650, %r2523, %r3255;
	@%p650 bra 	$L__BB2_590;
	cvt.u32.u64 	%r2525, %rd1154;
	setp.lt.u32 	%p651, %r2525, %r3254;
	@%p651 bra 	$L__BB2_587;
	setp.gt.u32 	%p652, %r2525, %r3254;
	@%p652 bra 	$L__BB2_590;
	cvt.u32.u64 	%r2527, %rd1153;
	setp.lt.u32 	%p653, %r2527, %r3253;
	@%p653 bra 	$L__BB2_587;
	setp.gt.u32 	%p654, %r2527, %r3253;
	@%p654 bra 	$L__BB2_590;
	cvt.u32.u64 	%r2529, %rd1152;
	setp.lt.u32 	%p655, %r2529, %r3252;
	@%p655 bra 	$L__BB2_587;
	setp.gt.u32 	%p656, %r2529, %r3252;
	@%p656 bra 	$L__BB2_590;
	cvt.u32.u64 	%r2531, %rd1151;
	setp.lt.u32 	%p657, %r2531, %r3251;
	@%p657 bra 	$L__BB2_587;
	cvt.u32.u64 	%r2533, %rd1150;
	setp.gt.u32 	%p658, %r2531, %r3251;
	setp.gt.u32 	%p659, %r2533, %r3250;
	or.pred  	%p660, %p658, %p659;
	@%p660 bra 	$L__BB2_590;
$L__BB2_587:
	and.b64  	%rd17615, %rd1157, 4294967295;
	sub.s64 	%rd17616, %rd17615, %rd1150;
	shr.u64 	%rd17617, %rd17616, 63;
	cvt.u32.u64 	%r3250, %rd17616;
	and.b64  	%rd17618, %rd1158, 4294967295;
	add.s64 	%rd17619, %rd17617, %rd1151;
	sub.s64 	%rd17620, %rd17618, %rd17619;
	shr.u64 	%rd17621, %rd17620, 63;
	cvt.u32.u64 	%r3251, %rd17620;
	and.b64  	%rd17622, %rd1159, 4294967295;
	add.s64 	%rd17623, %rd17621, %rd1152;
	sub.s64 	%rd17624, %rd17622, %rd17623;
	shr.u64 	%rd17625, %rd17624, 63;
	cvt.u32.u64 	%r3252, %rd17624;
	and.b64  	%rd17626, %rd1160, 4294967295;
	add.s64 	%rd17627, %rd17625, %rd1153;
	sub.s64 	%rd17628, %rd17626, %rd17627;
	shr.u64 	%rd17629, %rd17628, 63;
	cvt.u32.u64 	%r3253, %rd17628;
	and.b64  	%rd17630, %rd1161, 4294967295;
	add.s64 	%rd17631, %rd17629, %rd1154;
	sub.s64 	%rd17632, %rd17630, %rd17631;
	shr.u64 	%rd17633, %rd17632, 63;
	cvt.u32.u64 	%r3254, %rd17632;
	and.b64  	%rd17634, %rd1162, 4294967295;
	add.s64 	%rd17635, %rd17633, %rd1155;
	sub.s64 	%rd17636, %rd17634, %rd17635;
	shr.u64 	%rd17637, %rd17636, 63;
	cvt.u32.u64 	%r3255, %rd17636;
	and.b64  	%rd17638, %rd1163, 4294967295;
	add.s64 	%rd17639, %rd17637, %rd1156;
	sub.s64 	%rd17640, %rd17638, %rd17639;
	shr.u64 	%rd17641, %rd17640, 63;
	cvt.u32.u64 	%r3256, %rd17640;
	cvt.u32.u64 	%r2534, %rd17641;
	add.s32 	%r2535, %r520, %r2534;
	sub.s32 	%r3257, %r3257, %r2535;
	bra.uni 	$L__BB2_590;
$L__BB2_588:
	ld.const.u32 	%r519, [MU_P];
	mul.lo.s32 	%r2499, %r519, %r3201;
	ld.const.u32 	%r2500, [P_CONST];
	cvt.u64.u32 	%rd1150, %r2500;
	mul.wide.u32 	%rd17317, %r2500, %r2499;
	cvt.u64.u32 	%rd17318, %r3201;
	add.s64 	%rd17319, %rd17317, %rd17318;
	shr.u64 	%rd17320, %rd17319, 32;
	ld.const.u32 	%r2501, [P_CONST+4];
	cvt.u64.u32 	%rd1151, %r2501;
	mul.wide.u32 	%rd17321, %r2501, %r2499;
	cvt.u64.u32 	%rd17322, %r3200;
	add.s64 	%rd17323, %rd17320, %rd17322;
	add.s64 	%rd17324, %rd17323, %rd17321;
	cvt.u32.u64 	%r2502, %rd17324;
	shr.u64 	%rd17325, %rd17324, 32;
	ld.const.u32 	%r2503, [P_CONST+8];
	cvt.u64.u32 	%rd1152, %r2503;
	mul.wide.u32 	%rd17326, %r2503, %r2499;
	cvt.u64.u32 	%rd17327, %r3199;
	add.s64 	%rd17328, %rd17325, %rd17327;
	add.s64 	%rd17329, %rd17328, %rd17326;
	shr.u64 	%rd17330, %rd17329, 32;
	ld.const.u32 	%r2504, [P_CONST+12];
	cvt.u64.u32 	%rd1153, %r2504;
	mul.wide.u32 	%rd17331, %r2504, %r2499;
	cvt.u64.u32 	%rd17332, %r3198;
	add.s64 	%rd17333, %rd17330, %rd17332;
	add.s64 	%rd17334, %rd17333, %rd17331;
	shr.u64 	%rd17335, %rd17334, 32;
	ld.const.u32 	%r2505, [P_CONST+16];
	cvt.u64.u32 	%rd1154, %r2505;
	mul.wide.u32 	%rd17336, %r2505, %r2499;
	cvt.u64.u32 	%rd17337, %r3197;
	add.s64 	%rd17338, %rd17335, %rd17337;
	add.s64 	%rd17339, %rd17338, %rd17336;
	shr.u64 	%rd17340, %rd17339, 32;
	ld.const.u32 	%r2506, [P_CONST+20];
	cvt.u64.u32 	%rd1155, %r2506;
	mul.wide.u32 	%rd17341, %r2506, %r2499;
	cvt.u64.u32 	%rd17342, %r3196;
	add.s64 	%rd17343, %rd17340, %rd17342;
	add.s64 	%rd17344, %rd17343, %rd17341;
	shr.u64 	%rd17345, %rd17344, 32;
	ld.const.u32 	%r2507, [P_CONST+24];
	cvt.u64.u32 	%rd1156, %r2507;
	mul.wide.u32 	%rd17346, %r2507, %r2499;
	cvt.u64.u32 	%rd17347, %r3195;
	add.s64 	%rd17348, %rd17345, %rd17347;
	add.s64 	%rd17349, %rd17348, %rd17346;
	shr.u64 	%rd17350, %rd17349, 32;
	ld.const.u32 	%r520, [P_CONST+28];
	mul.wide.u32 	%rd17351, %r520, %r2499;
	cvt.u64.u32 	%rd17352, %r3194;
	add.s64 	%rd17353, %rd17350, %rd17352;
	add.s64 	%rd17354, %rd17353, %rd17351;
	shr.u64 	%rd17355, %rd17354, 32;
	mul.lo.s32 	%r2508, %r519, %r2502;
	mul.wide.u32 	%rd17356, %r2500, %r2508;
	and.b64  	%rd17357, %rd17324, 4294967295;
	add.s64 	%rd17358, %rd17356, %rd17357;
	shr.u64 	%rd17359, %rd17358, 32;
	mul.wide.u32 	%rd17360, %r2501, %r2508;
	and.b64  	%rd17361, %rd17329, 4294967295;
	add.s64 	%rd17362, %rd17359, %rd17361;
	add.s64 	%rd17363, %rd17362, %rd17360;
	cvt.u32.u64 	%r2509, %rd17363;
	shr.u64 	%rd17364, %rd17363, 32;
	mul.wide.u32 	%rd17365, %r2503, %r2508;
	and.b64  	%rd17366, %rd17334, 4294967295;
	add.s64 	%rd17367, %rd17364, %rd17366;
	add.s64 	%rd17368, %rd17367, %rd17365;
	shr.u64 	%rd17369, %rd17368, 32;
	mul.wide.u32 	%rd17370, %r2504, %r2508;
	and.b64  	%rd17371, %rd17339, 4294967295;
	add.s64 	%rd17372, %rd17369, %rd17371;
	add.s64 	%rd17373, %rd17372, %rd17370;
	shr.u64 	%rd17374, %rd17373, 32;
	mul.wide.u32 	%rd17375, %r2505, %r2508;
	and.b64  	%rd17376, %rd17344, 4294967295;
	add.s64 	%rd17377, %rd17374, %rd17376;
	add.s64 	%rd17378, %rd17377, %rd17375;
	shr.u64 	%rd17379, %rd17378, 32;
	mul.wide.u32 	%rd17380, %r2506, %r2508;
	and.b64  	%rd17381, %rd17349, 4294967295;
	add.s64 	%rd17382, %rd17379, %rd17381;
	add.s64 	%rd17383, %rd17382, %rd17380;
	shr.u64 	%rd17384, %rd17383, 32;
	mul.wide.u32 	%rd17385, %r2507, %r2508;
	and.b64  	%rd17386, %rd17354, 4294967295;
	add.s64 	%rd17387, %rd17384, %rd17386;
	add.s64 	%rd17388, %rd17387, %rd17385;
	shr.u64 	%rd17389, %rd17388, 32;
	mul.wide.u32 	%rd17390, %r520, %r2508;
	add.s64 	%rd17391, %rd17389, %rd17355;
	add.s64 	%rd17392, %rd17391, %rd17390;
	shr.u64 	%rd17393, %rd17392, 32;
	mul.lo.s32 	%r2510, %r519, %r2509;
	mul.wide.u32 	%rd17394, %r2500, %r2510;
	and.b64  	%rd17395, %rd17363, 4294967295;
	add.s64 	%rd17396, %rd17394, %rd17395;
	shr.u64 	%rd17397, %rd17396, 32;
	mul.wide.u32 	%rd17398, %r2501, %r2510;
	and.b64  	%rd17399, %rd17368, 4294967295;
	add.s64 	%rd17400, %rd17397, %rd17399;
	add.s64 	%rd17401, %rd17400, %rd17398;
	cvt.u32.u64 	%r2511, %rd17401;
	shr.u64 	%rd17402, %rd17401, 32;
	mul.wide.u32 	%rd17403, %r2503, %r2510;
	and.b64  	%rd17404, %rd17373, 4294967295;
	add.s64 	%rd17405, %rd17402, %rd17404;
	add.s64 	%rd17406, %rd17405, %rd17403;
	shr.u64 	%rd17407, %rd17406, 32;
	mul.wide.u32 	%rd17408, %r2504, %r2510;
	and.b64  	%rd17409, %rd17378, 4294967295;
	add.s64 	%rd17410, %rd17407, %rd17409;
	add.s64 	%rd17411, %rd17410, %rd17408;
	shr.u64 	%rd17412, %rd17411, 32;
	mul.wide.u32 	%rd17413, %r2505, %r2510;
	and.b64  	%rd17414, %rd17383, 4294967295;
	add.s64 	%rd17415, %rd17412, %rd17414;
	add.s64 	%rd17416, %rd17415, %rd17413;
	shr.u64 	%rd17417, %rd17416, 32;
	mul.wide.u32 	%rd17418, %r2506, %r2510;
	and.b64  	%rd17419, %rd17388, 4294967295;
	add.s64 	%rd17420, %rd17417, %rd17419;
	add.s64 	%rd17421, %rd17420, %rd17418;
	shr.u64 	%rd17422, %rd17421, 32;
	mul.wide.u32 	%rd17423, %r2507, %r2510;
	and.b64  	%rd17424, %rd17392, 4294967295;
	add.s64 	%rd17425, %rd17422, %rd17424;
	add.s64 	%rd17426, %rd17425, %rd17423;
	shr.u64 	%rd17427, %rd17426, 32;
	mul.wide.u32 	%rd17428, %r520, %r2510;
	add.s64 	%rd17429, %rd17427, %rd17393;
	add.s64 	%rd17430, %rd17429, %rd17428;
	shr.u64 	%rd17431, %rd17430, 32;
	mul.lo.s32 	%r2512, %r519, %r2511;
	mul.wide.u32 	%rd17432, %r2500, %r2512;
	and.b64  	%rd17433, %rd17401, 4294967295;
	add.s64 	%rd17434, %rd17432, %rd17433;
	shr.u64 	%rd17435, %rd17434, 32;
	mul.wide.u32 	%rd17436, %r2501, %r2512;
	and.b64  	%rd17437, %rd17406, 4294967295;
	add.s64 	%rd17438, %rd17435, %rd17437;
	add.s64 	%rd17439, %rd17438, %rd17436;
	cvt.u32.u64 	%r2513, %rd17439;
	shr.u64 	%rd17440, %rd17439, 32;
	mul.wide.u32 	%rd17441, %r2503, %r2512;
	and.b64  	%rd17442, %rd17411, 4294967295;
	add.s64 	%rd17443, %rd17440, %rd17442;
	add.s64 	%rd17444, %rd17443, %rd17441;
	shr.u64 	%rd17445, %rd17444, 32;
	mul.wide.u32 	%rd17446, %r2504, %r2512;
	and.b64  	%rd17447, %rd17416, 4294967295;
	add.s64 	%rd17448, %rd17445, %rd17447;
	add.s64 	%rd17449, %rd17448, %rd17446;
	shr.u64 	%rd17450, %rd17449, 32;
	mul.wide.u32 	%rd17451, %r2505, %r2512;
	and.b64  	%rd17452, %rd17421, 4294967295;
	add.s64 	%rd17453, %rd17450, %rd17452;
	add.s64 	%rd17454, %rd17453, %rd17451;
	shr.u64 	%rd17455, %rd17454, 32;
	mul.wide.u32 	%rd17456, %r2506, %r2512;
	and.b64  	%rd17457, %rd17426, 4294967295;
	add.s64 	%rd17458, %rd17455, %rd17457;
	add.s64 	%rd17459, %rd17458, %rd17456;
	shr.u64 	%rd17460, %rd17459, 32;
	mul.wide.u32 	%rd17461, %r2507, %r2512;
	and.b64  	%rd17462, %rd17430, 4294967295;
	add.s64 	%rd17463, %rd17460, %rd17462;
	add.s64 	%rd17464, %rd17463, %rd17461;
	shr.u64 	%rd17465, %rd17464, 32;
	mul.wide.u32 	%rd17466, %r520, %r2512;
	add.s64 	%rd17467, %rd17465, %rd17431;
	add.s64 	%rd17468, %rd17467, %rd17466;
	shr.u64 	%rd17469, %rd17468, 32;
	mul.lo.s32 	%r2514, %r519, %r2513;
	mul.wide.u32 	%rd17470, %r2500, %r2514;
	and.b64  	%rd17471, %rd17439, 4294967295;
	add.s64 	%rd17472, %rd17470, %rd17471;
	shr.u64 	%rd17473, %rd17472, 32;
	mul.wide.u32 	%rd17474, %r2501, %r2514;
	and.b64  	%rd17475, %rd17444, 4294967295;
	add.s64 	%rd17476, %rd17473, %rd17475;
	add.s64 	%rd17477, %rd17476, %rd17474;
	cvt.u32.u64 	%r2515, %rd17477;
	shr.u64 	%rd17478, %rd17477, 32;
	mul.wide.u32 	%rd17479, %r2503, %r2514;
	and.b64  	%rd17480, %rd17449, 4294967295;
	add.s64 	%rd17481, %rd17478, %rd17480;
	add.s64 	%rd17482, %rd17481, %rd17479;
	shr.u64 	%rd17483, %rd17482, 32;
	mul.wide.u32 	%rd17484, %r2504, %r2514;
	and.b64  	%rd17485, %rd17454, 4294967295;
	add.s64 	%rd17486, %rd17483, %rd17485;
	add.s64 	%rd17487, %rd17486, %rd17484;
	shr.u64 	%rd17488, %rd17487, 32;
	mul.wide.u32 	%rd17489, %r2505, %r2514;
	and.b64  	%rd17490, %rd17459, 4294967295;
	add.s64 	%rd17491, %rd17488, %rd17490;
	add.s64 	%rd17492, %rd17491, %rd17489;
	shr.u64 	%rd17493, %rd17492, 32;
	mul.wide.u32 	%rd17494, %r2506, %r2514;
	and.b64  	%rd17495, %rd17464, 4294967295;
	add.s64 	%rd17496, %rd17493, %rd17495;
	add.s64 	%rd17497, %rd17496, %rd17494;
	shr.u64 	%rd17498, %rd17497, 32;
	mul.wide.u32 	%rd17499, %r2507, %r2514;
	and.b64  	%rd17500, %rd17468, 4294967295;
	add.s64 	%rd17501, %rd17498, %rd17500;
	add.s64 	%rd17502, %rd17501, %rd17499;
	shr.u64 	%rd17503, %rd17502, 32;
	mul.wide.u32 	%rd17504, %r520, %r2514;
	add.s64 	%rd17505, %rd17503, %rd17469;
	add.s64 	%rd17506, %rd17505, %rd17504;
	shr.u64 	%rd17507, %rd17506, 32;
	mul.lo.s32 	%r2516, %r519, %r2515;
	mul.wide.u32 	%rd17508, %r2500, %r2516;
	and.b64  	%rd17509, %rd17477, 4294967295;
	add.s64 	%rd17510, %rd17508, %rd17509;
	shr.u64 	%rd17511, %rd17510, 32;
	mul.wide.u32 	%rd17512, %r2501, %r2516;
	and.b64  	%rd17513, %rd17482, 4294967295;
	add.s64 	%rd17514, %rd17511, %rd17513;
	add.s64 	%rd17515, %rd17514, %rd17512;
	cvt.u32.u64 	%r2517, %rd17515;
	shr.u64 	%rd17516, %rd17515, 32;
	mul.wide.u32 	%rd17517, %r2503, %r2516;
	and.b64  	%rd17518, %rd17487, 4294967295;
	add.s64 	%rd17519, %rd17516, %rd17518;
	add.s64 	%rd17520, %rd17519, %rd17517;
	shr.u64 	%rd17521, %rd17520, 32;
	mul.wide.u32 	%rd17522, %r2504, %r2516;
	and.b64  	%rd17523, %rd17492, 4294967295;
	add.s64 	%rd17524, %rd17521, %rd17523;
	add.s64 	%rd17525, %rd17524, %rd17522;
	shr.u64 	%rd17526, %rd17525, 32;
	mul.wide.u32 	%rd17527, %r2505, %r2516;
	and.b64  	%rd17528, %rd17497, 4294967295;
	add.s64 	%rd17529, %rd17526, %rd17528;
	add.s64 	%rd17530, %rd17529, %rd17527;
	shr.u64 	%rd17531, %rd17530, 32;
	mul.wide.u32 	%rd17532, %r2506, %r2516;
	and.b64  	%rd17533, %rd17502, 4294967295;
	add.s64 	%rd17534, %rd17531, %rd17533;
	add.s64 	%rd17535, %rd17534, %rd17532;
	shr.u64 	%rd17536, %rd17535, 32;
	mul.wide.u32 	%rd17537, %r2507, %r2516;
	and.b64  	%rd17538, %rd17506, 4294967295;
	add.s64 	%rd17539, %rd17536, %rd17538;
	add.s64 	%rd17540, %rd17539, %rd17537;
	shr.u64 	%rd17541, %rd17540, 32;
	mul.wide.u32 	%rd17542, %r520, %r2516;
	add.s64 	%rd17543, %rd17541, %rd17507;
	add.s64 	%rd17544, %rd17543, %rd17542;
	shr.u64 	%rd17545, %rd17544, 32;
	mul.lo.s32 	%r2518, %r519, %r2517;
	mul.wide.u32 	%rd17546, %r2500, %r2518;
	and.b64  	%rd17547, %rd17515, 4294967295;
	add.s64 	%rd17548, %rd17546, %rd17547;
	shr.u64 	%rd17549, %rd17548, 32;
	mul.wide.u32 	%rd17550, %r2501, %r2518;
	and.b64  	%rd17551, %rd17520, 4294967295;
	add.s64 	%rd17552, %rd17549, %rd17551;
	add.s64 	%rd17553, %rd17552, %rd17550;
	cvt.u32.u64 	%r2519, %rd17553;
	shr.u64 	%rd17554, %rd17553, 32;
	mul.wide.u32 	%rd17555, %r2503, %r2518;
	and.b64  	%rd17556, %rd17525, 4294967295;
	add.s64 	%rd17557, %rd17554, %rd17556;
	add.s64 	%rd17558, %rd17557, %rd17555;
	shr.u64 	%rd17559, %rd17558, 32;
	mul.wide.u32 	%rd17560, %r2504, %r2518;
	and.b64  	%rd17561, %rd17530, 4294967295;
	add.s64 	%rd17562, %rd17559, %rd17561;
	add.s64 	%rd17563, %rd17562, %rd17560;
	shr.u64 	%rd17564, %rd17563, 32;
	mul.wide.u32 	%rd17565, %r2505, %r2518;
	and.b64  	%rd17566, %rd17535, 4294967295;
	add.s64 	%rd17567, %rd17564, %rd17566;
	add.s64 	%rd17568, %rd17567, %rd17565;
	shr.u64 	%rd17569, %rd17568, 32;
	mul.wide.u32 	%rd17570, %r2506, %r2518;
	and.b64  	%rd17571, %rd17540, 4294967295;
	add.s64 	%rd17572, %rd17569, %rd17571;
	add.s64 	%rd17573, %rd17572, %rd17570;
	shr.u64 	%rd17574, %rd17573, 32;
	mul.wide.u32 	%rd17575, %r2507, %r2518;
	and.b64  	%rd17576, %rd17544, 4294967295;
	add.s64 	%rd17577, %rd17574, %rd17576;
	add.s64 	%rd17578, %rd17577, %rd17575;
	shr.u64 	%rd17579, %rd17578, 32;
	mul.wide.u32 	%rd17580, %r520, %r2518;
	add.s64 	%rd17581, %rd17579, %rd17545;
	add.s64 	%rd17582, %rd17581, %rd17580;
	shr.u64 	%rd17583, %rd17582, 32;
	mul.lo.s32 	%r2520, %r519, %r2519;
	mul.wide.u32 	%rd17584, %r2500, %r2520;
	and.b64  	%rd17585, %rd17553, 4294967295;
	add.s64 	%rd17586, %rd17584, %rd17585;
	shr.u64 	%rd17587, %rd17586, 32;
	mul.wide.u32 	%rd17588, %r2501, %r2520;
	and.b64  	%rd17589, %rd17558, 4294967295;
	add.s64 	%rd17590, %rd17587, %rd17589;
	add.s64 	%rd1157, %rd17590, %rd17588;
	cvt.u32.u64 	%r3250, %rd1157;
	shr.u64 	%rd17591, %rd1157, 32;
	mul.wide.u32 	%rd17592, %r2503, %r2520;
	and.b64  	%rd17593, %rd17563, 4294967295;
	add.s64 	%rd17594, %rd17591, %rd17593;
	add.s64 	%rd1158, %rd17594, %rd17592;
	cvt.u32.u64 	%r3251, %rd1158;
	shr.u64 	%rd17595, %rd1158, 32;
	mul.wide.u32 	%rd17596, %r2504, %r2520;
	and.b64  	%rd17597, %rd17568, 4294967295;
	add.s64 	%rd17598, %rd17595, %rd17597;
	add.s64 	%rd1159, %rd17598, %rd17596;
	cvt.u32.u64 	%r3252, %rd1159;
	shr.u64 	%rd17599, %rd1159, 32;
	mul.wide.u32 	%rd17600, %r2505, %r2520;
	and.b64  	%rd17601, %rd17573, 4294967295;
	add.s64 	%rd17602, %rd17599, %rd17601;
	add.s64 	%rd1160, %rd17602, %rd17600;
	cvt.u32.u64 	%r3253, %rd1160;
	shr.u64 	%rd17603, %rd1160, 32;
	mul.wide.u32 	%rd17604, %r2506, %r2520;
	and.b64  	%rd17605, %rd17578, 4294967295;
	add.s64 	%rd17606, %rd17603, %rd17605;
	add.s64 	%rd1161, %rd17606, %rd17604;
	cvt.u32.u64 	%r3254, %rd1161;
	shr.u64 	%rd17607, %rd1161, 32;
	mul.wide.u32 	%rd17608, %r2507, %r2520;
	and.b64  	%rd17609, %rd17582, 4294967295;
	add.s64 	%rd17610, %rd17607, %rd17609;
	add.s64 	%rd1162, %rd17610, %rd17608;
	cvt.u32.u64 	%r3255, %rd1162;
	shr.u64 	%rd17611, %rd1162, 32;
	mul.wide.u32 	%rd17612, %r520, %r2520;
	add.s64 	%rd17613, %rd17611, %rd17583;
	add.s64 	%rd1163, %rd17613, %rd17612;
	cvt.u32.u64 	%r3256, %rd1163;
	{ .reg .b32 tmp; mov.b64 {tmp, %r3257}, %rd1163; }
	setp.lt.u32 	%p645, %r520, %r3257;
	@%p645 bra 	$L__BB2_587;
	setp.gt.u32 	%p646, %r520, %r3257;
	@%p646 bra 	$L__BB2_590;
	bra.uni 	$L__BB2_575;
$L__BB2_590:
	or.b32  	%r2536, %r3250, %r3251;
	or.b32  	%r2537, %r2536, %r3252;
	or.b32  	%r2538, %r2537, %r3253;
	or.b32  	%r2539, %r2538, %r3254;
	or.b32  	%r2540, %r2539, %r3255;
	or.b32  	%r2541, %r2540, %r3256;
	or.b32  	%r2542, %r2541, %r3257;
	setp.eq.s32 	%p661, %r2542, 0;
	mov.b64 	%rd20667, 0;
	mov.u64 	%rd20668, %rd20667;
	mov.u64 	%rd20669, %rd20667;
	mov.u64 	%rd20670, %rd20667;
	mov.u64 	%rd20671, %rd20667;
	mov.u64 	%rd20672, %rd20667;
	mov.u64 	%rd20673, %rd20667;
	mov.u64 	%rd20674, %rd20667;
	@%p661 bra 	$L__BB2_594;
	mov.b32 	%r3244, -1;
	mov.b32 	%r3243, -2;
	mov.b32 	%r3242, -977;
	mov.b32 	%r3234, 1;
	mov.b32 	%r3226, 0;
	mov.u32 	%r3227, %r3226;
	mov.u32 	%r3228, %r3226;
	mov.u32 	%r3229, %r3226;
	mov.u32 	%r3230, %r3226;
	mov.u32 	%r3231, %r3226;
	mov.u32 	%r3232, %r3226;
	mov.u32 	%r3233, %r3226;
	mov.u32 	%r3235, %r3226;
	mov.u32 	%r3236, %r3226;
	mov.u32 	%r3237, %r3226;
	mov.u32 	%r3238, %r3226;
	mov.u32 	%r3239, %r3226;
	mov.u32 	%r3240, %r3226;
	mov.u32 	%r3241, %r3226;
	mov.u32 	%r3245, %r3244;
	mov.u32 	%r3246, %r3244;
	mov.u32 	%r3247, %r3244;
	mov.u32 	%r3248, %r3244;
	mov.u32 	%r3249, %r3244;
	mov.u32 	%r3258, %r3234;
	mov.u32 	%r3259, %r3226;
$L__BB2_592:
	and.b32  	%r2548, %r3242, 1;
	setp.lt.s32 	%p662, %r3258, 1;
	setp.eq.s32 	%p663, %r2548, 0;
	or.pred  	%p664, %p662, %p663;
	selp.b32 	%r2549, %r3250, %r3242, %p664;
	selp.b32 	%r2550, %r3242, %r3250, %p664;
	selp.b32 	%r2551, %r3234, %r3226, %p664;
	selp.b32 	%r2552, %r3226, %r3234, %p664;
	selp.b32 	%r2553, %r3251, %r3243, %p664;
	selp.b32 	%r2554, %r3243, %r3251, %p664;
	selp.b32 	%r2555, %r3235, %r3227, %p664;
	selp.b32 	%r2556, %r3227, %r3235, %p664;
	selp.b32 	%r2557, %r3252, %r3244, %p664;
	selp.b32 	%r2558, %r3244, %r3252, %p664;
	selp.b32 	%r2559, %r3236, %r3228, %p664;
	selp.b32 	%r2560, %r3228, %r3236, %p664;
	selp.b32 	%r2561, %r3253, %r3245, %p664;
	selp.b32 	%r2562, %r3245, %r3253, %p664;
	selp.b32 	%r2563, %r3237, %r3229, %p664;
	selp.b32 	%r2564, %r3229, %r3237, %p664;
	selp.b32 	%r2565, %r3254, %r3246, %p664;
	selp.b32 	%r2566, %r3246, %r3254, %p664;
	selp.b32 	%r2567, %r3238, %r3230, %p664;
	selp.b32 	%r2568, %r3230, %r3238, %p664;
	selp.b32 	%r2569, %r3255, %r3247, %p664;
	selp.b32 	%r2570, %r3247, %r3255, %p664;
	selp.b32 	%r2571, %r3239, %r3231, %p664;
	selp.b32 	%r2572, %r3231, %r3239, %p664;
	selp.b32 	%r2573, %r3256, %r3248, %p664;
	selp.b32 	%r2574, %r3248, %r3256, %p664;
	selp.b32 	%r2575, %r3240, %r3232, %p664;
	selp.b32 	%r2576, %r3232, %r3240, %p664;
	selp.b32 	%r2577, %r3257, %r3249, %p664;
	selp.b32 	%r2578, %r3249, %r3257, %p664;
	selp.b32 	%r2579, %r3241, %r3233, %p664;
	selp.b32 	%r2580, %r3233, %r3241, %p664;
	neg.s32 	%r2581, %r3258;
	selp.b32 	%r2582, %r3258, %r2581, %p664;
	add.s32 	%r2583, %r2582, 1;
	and.b32  	%r2584, %r2549, %r2548;
	add.s32 	%r2585, %r2550, %r2584;
	setp.lt.u32 	%p665, %r2585, %r2550;
	selp.u64 	%rd17643, 1, 0, %p665;
	cvt.u64.u32 	%rd17644, %r2554;
	and.b32  	%r2586, %r2553, %r2548;
	cvt.u64.u32 	%rd17645, %r2586;
	add.s64 	%rd17646, %rd17643, %rd17644;
	add.s64 	%rd17647, %rd17646, %rd17645;
	cvt.u32.u64 	%r2587, %rd17647;
	shr.u64 	%rd17648, %rd17647, 32;
	cvt.u64.u32 	%rd17649, %r2558;
	and.b32  	%r2588, %r2557, %r2548;
	cvt.u64.u32 	%rd17650, %r2588;
	add.s64 	%rd17651, %rd17648, %rd17649;
	add.s64 	%rd17652, %rd17651, %rd17650;
	cvt.u32.u64 	%r2589, %rd17652;
	shr.u64 	%rd17653, %rd17652, 32;
	cvt.u64.u32 	%rd17654, %r2562;
	and.b32  	%r2590, %r2561, %r2548;
	cvt.u64.u32 	%rd17655, %r2590;
	add.s64 	%rd17656, %rd17653, %rd17654;
	add.s64 	%rd17657, %rd17656, %rd17655;
	cvt.u32.u64 	%r2591, %rd17657;
	shr.u64 	%rd17658, %rd17657, 32;
	cvt.u64.u32 	%rd17659, %r2566;
	and.b32  	%r2592, %r2565, %r2548;
	cvt.u64.u32 	%rd17660, %r2592;
	add.s64 	%rd17661, %rd17658, %rd17659;
	add.s64 	%rd17662, %rd17661, %rd17660;
	cvt.u32.u64 	%r2593, %rd17662;
	shr.u64 	%rd17663, %rd17662, 32;
	cvt.u64.u32 	%rd17664, %r2570;
	and.b32  	%r2594, %r2569, %r2548;
	cvt.u64.u32 	%rd17665, %r2594;
	add.s64 	%rd17666, %rd17663, %rd17664;
	add.s64 	%rd17667, %rd17666, %rd17665;
	cvt.u32.u64 	%r2595, %rd17667;
	shr.u64 	%rd17668, %rd17667, 32;
	cvt.u64.u32 	%rd17669, %r2574;
	and.b32  	%r2596, %r2573, %r2548;
	cvt.u64.u32 	%rd17670, %r2596;
	add.s64 	%rd17671, %rd17668, %rd17669;
	add.s64 	%rd17672, %rd17671, %rd17670;
	cvt.u32.u64 	%r2597, %rd17672;
	and.b32  	%r2598, %r2577, %r2548;
	{ .reg .b32 tmp; mov.b64 {tmp, %r2599}, %rd17672; }
	add.s32 	%r2600, %r2578, %r2599;
	add.s32 	%r2601, %r2600, %r2598;
	and.b32  	%r2602, %r2551, %r2548;
	add.s32 	%r2603, %r2552, %r2602;
	setp.lt.u32 	%p666, %r2603, %r2552;
	selp.u64 	%rd17673, 1, 0, %p666;
	cvt.u64.u32 	%rd17674, %r2556;
	and.b32  	%r2604, %r2555, %r2548;
	cvt.u64.u32 	%rd17675, %r2604;
	add.s64 	%rd17676, %rd17673, %rd17674;
	add.s64 	%rd17677, %rd17676, %rd17675;
	shr.u64 	%rd17678, %rd17677, 32;
	cvt.u64.u32 	%rd17679, %r2560;
	and.b32  	%r2605, %r2559, %r2548;
	cvt.u64.u32 	%rd17680, %r2605;
	add.s64 	%rd17681, %rd17678, %rd17679;
	add.s64 	%rd17682, %rd17681, %rd17680;
	shr.u64 	%rd17683, %rd17682, 32;
	cvt.u64.u32 	%rd17684, %r2564;
	and.b32  	%r2606, %r2563, %r2548;
	cvt.u64.u32 	%rd17685, %r2606;
	add.s64 	%rd17686, %rd17683, %rd17684;
	add.s64 	%rd17687, %rd17686, %rd17685;
	shr.u64 	%rd17688, %rd17687, 32;
	cvt.u64.u32 	%rd17689, %r2568;
	and.b32  	%r2607, %r2567, %r2548;
	cvt.u64.u32 	%rd17690, %r2607;
	add.s64 	%rd17691, %rd17688, %rd17689;
	add.s64 	%rd17692, %rd17691, %rd17690;
	shr.u64 	%rd17693, %rd17692, 32;
	cvt.u64.u32 	%rd17694, %r2572;
	and.b32  	%r2608, %r2571, %r2548;
	cvt.u64.u32 	%rd17695, %r2608;
	add.s64 	%rd17696, %rd17693, %rd17694;
	add.s64 	%rd17697, %rd17696, %rd17695;
	shr.u64 	%rd17698, %rd17697, 32;
	cvt.u64.u32 	%rd17699, %r2576;
	and.b32  	%r2609, %r2575, %r2548;
	cvt.u64.u32 	%rd17700, %r2609;
	add.s64 	%rd17701, %rd17698, %rd17699;
	add.s64 	%rd17702, %rd17701, %rd17700;
	and.b32  	%r2610, %r2579, %r2548;
	{ .reg .b32 tmp; mov.b64 {tmp, %r2611}, %rd17702; }
	add.s32 	%r2612, %r2580, %r2611;
	add.s32 	%r2613, %r2612, %r2610;
	shr.u32 	%r2614, %r2601, 1;
	shf.l.wrap.b32 	%r2615, %r2597, %r2601, 31;
	shf.l.wrap.b32 	%r2616, %r2595, %r2597, 31;
	shf.l.wrap.b32 	%r2617, %r2593, %r2595, 31;
	shf.l.wrap.b32 	%r2618, %r2591, %r2593, 31;
	shf.l.wrap.b32 	%r2619, %r2589, %r2591, 31;
	shf.l.wrap.b32 	%r2620, %r2587, %r2589, 31;
	shf.l.wrap.b32 	%r2621, %r2585, %r2587, 31;
	and.b32  	%r2623, %r2603, 1;
	add.s32 	%r2624, %r2603, %r2623;
	setp.lt.u32 	%p667, %r2624, %r2603;
	selp.u64 	%rd17703, 1, 0, %p667;
	and.b64  	%rd17704, %rd17677, 4294967295;
	add.s64 	%rd17705, %rd17704, %rd17703;
	cvt.u32.u64 	%r2625, %rd17705;
	shr.u64 	%rd17706, %rd17705, 32;
	and.b64  	%rd17707, %rd17682, 4294967295;
	cvt.u64.u32 	%rd17708, %r2623;
	add.s64 	%rd17709, %rd17706, %rd17707;
	add.s64 	%rd17710, %rd17709, %rd17708;
	cvt.u32.u64 	%r2626, %rd17710;
	shr.u64 	%rd17711, %rd17710, 32;
	and.b64  	%rd17712, %rd17687, 4294967295;
	add.s64 	%rd17713, %rd17711, %rd17712;
	add.s64 	%rd17714, %rd17713, %rd17708;
	cvt.u32.u64 	%r2627, %rd17714;
	shr.u64 	%rd17715, %rd17714, 32;
	and.b64  	%rd17716, %rd17692, 4294967295;
	add.s64 	%rd17717, %rd17715, %rd17716;
	add.s64 	%rd17718, %rd17717, %rd17708;
	cvt.u32.u64 	%r2628, %rd17718;
	shr.u64 	%rd17719, %rd17718, 32;
	and.b64  	%rd17720, %rd17697, 4294967295;
	add.s64 	%rd17721, %rd17719, %rd17720;
	add.s64 	%rd17722, %rd17721, %rd17708;
	cvt.u32.u64 	%r2629, %rd17722;
	shr.u64 	%rd17723, %rd17722, 32;
	and.b64  	%rd17724, %rd17702, 4294967295;
	add.s64 	%rd17725, %rd17723, %rd17724;
	add.s64 	%rd17726, %rd17725, %rd17708;
	cvt.u32.u64 	%r2630, %rd17726;
	{ .reg .b32 tmp; mov.b64 {tmp, %r2631}, %rd17726; }
	add.s32 	%r2632, %r2613, %r2631;
	add.s32 	%r2633, %r2632, %r2623;
	shr.u32 	%r2634, %r2633, 1;
	shf.l.wrap.b32 	%r2635, %r2630, %r2633, 31;
	shf.l.wrap.b32 	%r2636, %r2629, %r2630, 31;
	shf.l.wrap.b32 	%r2637, %r2628, %r2629, 31;
	shf.l.wrap.b32 	%r2638, %r2627, %r2628, 31;
	shf.l.wrap.b32 	%r2639, %r2626, %r2627, 31;
	shf.l.wrap.b32 	%r2640, %r2625, %r2626, 31;
	shf.l.wrap.b32 	%r2641, %r2624, %r2625, 31;
	and.b32  	%r2642, %r2621, 1;
	setp.lt.s32 	%p668, %r2582, 0;
	setp.eq.s32 	%p669, %r2642, 0;
	or.pred  	%p670, %p668, %p669;
	selp.b32 	%r2643, %r2549, %r2621, %p670;
	selp.b32 	%r2644, %r2621, %r2549, %p670;
	selp.b32 	%r2645, %r2551, %r2641, %p670;
	selp.b32 	%r2646, %r2641, %r2551, %p670;
	selp.b32 	%r2647, %r2553, %r2620, %p670;
	selp.b32 	%r2648, %r2620, %r2553, %p670;
	selp.b32 	%r2649, %r2555, %r2640, %p670;
	selp.b32 	%r2650, %r2640, %r2555, %p670;
	selp.b32 	%r2651, %r2557, %r2619, %p670;
	selp.b32 	%r2652, %r2619, %r2557, %p670;
	selp.b32 	%r2653, %r2559, %r2639, %p670;
	selp.b32 	%r2654, %r2639, %r2559, %p670;
	selp.b32 	%r2655, %r2561, %r2618, %p670;
	selp.b32 	%r2656, %r2618, %r2561, %p670;
	selp.b32 	%r2657, %r2563, %r2638, %p670;
	selp.b32 	%r2658, %r2638, %r2563, %p670;
	selp.b32 	%r2659, %r2565, %r2617, %p670;
	selp.b32 	%r2660, %r2617, %r2565, %p670;
	selp.b32 	%r2661, %r2567, %r2637, %p670;
	selp.b32 	%r2662, %r2637, %r2567, %p670;
	selp.b32 	%r2663, %r2569, %r2616, %p670;
	selp.b32 	%r2664, %r2616, %r2569, %p670;
	selp.b32 	%r2665, %r2571, %r2636, %p670;
	selp.b32 	%r2666, %r2636, %r2571, %p670;
	selp.b32 	%r2667, %r2573, %r2615, %p670;
	selp.b32 	%r2668, %r2615, %r2573, %p670;
	selp.b32 	%r2669, %r2575, %r2635, %p670;
	selp.b32 	%r2670, %r2635, %r2575, %p670;
	selp.b32 	%r2671, %r2577, %r2614, %p670;
	selp.b32 	%r2672, %r2614, %r2577, %p670;
	selp.b32 	%r2673, %r2579, %r2634, %p670;
	selp.b32 	%r2674, %r2634, %r2579, %p670;
	not.b32 	%r2675, %r2582;
	selp.b32 	%r2676, %r2583, %r2675, %p670;
	add.s32 	%r2677, %r2676, 1;
	and.b32  	%r2678, %r2643, %r2642;
	add.s32 	%r2679, %r2644, %r2678;
	setp.lt.u32 	%p671, %r2679, %r2644;
	selp.u64 	%rd17727, 1, 0, %p671;
	cvt.u64.u32 	%rd17728, %r2648;
	and.b32  	%r2680, %r2647, %r2642;
	cvt.u64.u32 	%rd17729, %r2680;
	add.s64 	%rd17730, %rd17727, %rd17728;
	add.s64 	%rd17731, %rd17730, %rd17729;
	cvt.u32.u64 	%r2681, %rd17731;
	shr.u64 	%rd17732, %rd17731, 32;
	cvt.u64.u32 	%rd17733, %r2652;
	and.b32  	%r2682, %r2651, %r2642;
	cvt.u64.u32 	%rd17734, %r2682;
	add.s64 	%rd17735, %rd17732, %rd17733;
	add.s64 	%rd17736, %rd17735, %rd17734;
	cvt.u32.u64 	%r2683, %rd17736;
	shr.u64 	%rd17737, %rd17736, 32;
	cvt.u64.u32 	%rd17738, %r2656;
	and.b32  	%r2684, %r2655, %r2642;
	cvt.u64.u32 	%rd17739, %r2684;
	add.s64 	%rd17740, %rd17737, %rd17738;
	add.s64 	%rd17741, %rd17740, %rd17739;
	cvt.u32.u64 	%r2685, %rd17741;
	shr.u64 	%rd17742, %rd17741, 32;
	cvt.u64.u32 	%rd17743, %r2660;
	and.b32  	%r2686, %r2659, %r2642;
	cvt.u64.u32 	%rd17744, %r2686;
	add.s64 	%rd17745, %rd17742, %rd17743;
	add.s64 	%rd17746, %rd17745, %rd17744;
	cvt.u32.u64 	%r2687, %rd17746;
	shr.u64 	%rd17747, %rd17746, 32;
	cvt.u64.u32 	%rd17748, %r2664;
	and.b32  	%r2688, %r2663, %r2642;
	cvt.u64.u32 	%rd17749, %r2688;
	add.s64 	%rd17750, %rd17747, %rd17748;
	add.s64 	%rd17751, %rd17750, %rd17749;
	cvt.u32.u64 	%r2689, %rd17751;
	shr.u64 	%rd17752, %rd17751, 32;
	cvt.u64.u32 	%rd17753, %r2668;
	and.b32  	%r2690, %r2667, %r2642;
	cvt.u64.u32 	%rd17754, %r2690;
	add.s64 	%rd17755, %rd17752, %rd17753;
	add.s64 	%rd17756, %rd17755, %rd17754;
	cvt.u32.u64 	%r2691, %rd17756;
	and.b32  	%r2692, %r2671, %r2642;
	{ .reg .b32 tmp; mov.b64 {tmp, %r2693}, %rd17756; }
	add.s32 	%r2694, %r2672, %r2693;
	add.s32 	%r2695, %r2694, %r2692;
	and.b32  	%r2696, %r2645, %r2642;
	add.s32 	%r2697, %r2646, %r2696;
	setp.lt.u32 	%p672, %r2697, %r2646;
	selp.u64 	%rd17757, 1, 0, %p672;
	cvt.u64.u32 	%rd17758, %r2650;
	and.b32  	%r2698, %r2649, %r2642;
	cvt.u64.u32 	%rd17759, %r2698;
	add.s64 	%rd17760, %rd17757, %rd17758;
	add.s64 	%rd17761, %rd17760, %rd17759;
	shr.u64 	%rd17762, %rd17761, 32;
	cvt.u64.u32 	%rd17763, %r2654;
	and.b32  	%r2699, %r2653, %r2642;
	cvt.u64.u32 	%rd17764, %r2699;
	add.s64 	%rd17765, %rd17762, %rd17763;
	add.s64 	%rd17766, %rd17765, %rd17764;
	shr.u64 	%rd17767, %rd17766, 32;
	cvt.u64.u32 	%rd17768, %r2658;
	and.b32  	%r2700, %r2657, %r2642;
	cvt.u64.u32 	%rd17769, %r2700;
	add.s64 	%rd17770, %rd17767, %rd17768;
	add.s64 	%rd17771, %rd17770, %rd17769;
	shr.u64 	%rd17772, %rd17771, 32;
	cvt.u64.u32 	%rd17773, %r2662;
	and.b32  	%r2701, %r2661, %r2642;
	cvt.u64.u32 	%rd17774, %r2701;
	add.s64 	%rd17775, %rd17772, %rd17773;
	add.s64 	%rd17776, %rd17775, %rd17774;
	shr.u64 	%rd17777, %rd17776, 32;
	cvt.u64.u32 	%rd17778, %r2666;
	and.b32  	%r2702, %r2665, %r2642;
	cvt.u64.u32 	%rd17779, %r2702;
	add.s64 	%rd17780, %rd17777, %rd17778;
	add.s64 	%rd17781, %rd17780, %rd17779;
	shr.u64 	%rd17782, %rd17781, 32;
	cvt.u64.u32 	%rd17783, %r2670;
	and.b32  	%r2703, %r2669, %r2642;
	cvt.u64.u32 	%rd17784, %r2703;
	add.s64 	%rd17785, %rd17782, %rd17783;
	add.s64 	%rd17786, %rd17785, %rd17784;
	and.b32  	%r2704, %r2673, %r2642;
	{ .reg .b32 tmp; mov.b64 {tmp, %r2705}, %rd17786; }
	add.s32 	%r2706, %r2674, %r2705;
	add.s32 	%r2707, %r2706, %r2704;
	shr.u32 	%r2708, %r2695, 1;
	shf.l.wrap.b32 	%r2709, %r2691, %r2695, 31;
	shf.l.wrap.b32 	%r2710, %r2689, %r2691, 31;
	shf.l.wrap.b32 	%r2711, %r2687, %r2689, 31;
	shf.l.wrap.b32 	%r2712, %r2685, %r2687, 31;
	shf.l.wrap.b32 	%r2713, %r2683, %r2685, 31;
	shf.l.wrap.b32 	%r2714, %r2681, %r2683, 31;
	shf.l.wrap.b32 	%r2715, %r2679, %r2681, 31;
	and.b32  	%r2717, %r2697, 1;
	add.s32 	%r2718, %r2697, %r2717;
	setp.lt.u32 	%p673, %r2718, %r2697;
	selp.u64 	%rd17787, 1, 0, %p673;
	and.b64  	%rd17788, %rd17761, 4294967295;
	add.s64 	%rd17789, %rd17788, %rd17787;
	cvt.u32.u64 	%r2719, %rd17789;
	shr.u64 	%rd17790, %rd17789, 32;
	and.b64  	%rd17791, %rd17766, 4294967295;
	cvt.u64.u32 	%rd17792, %r2717;
	add.s64 	%rd17793, %rd17790, %rd17791;
	add.s64 	%rd17794, %rd17793, %rd17792;
	cvt.u32.u64 	%r2720, %rd17794;
	shr.u64 	%rd17795, %rd17794, 32;
	and.b64  	%rd17796, %rd17771, 4294967295;
	add.s64 	%rd17797, %rd17795, %rd17796;
	add.s64 	%rd17798, %rd17797, %rd17792;
	cvt.u32.u64 	%r2721, %rd17798;
	shr.u64 	%rd17799, %rd17798, 32;
	and.b64  	%rd17800, %rd17776, 4294967295;
	add.s64 	%rd17801, %rd17799, %rd17800;
	add.s64 	%rd17802, %rd17801, %rd17792;
	cvt.u32.u64 	%r2722, %rd17802;
	shr.u64 	%rd17803, %rd17802, 32;
	and.b64  	%rd17804, %rd17781, 4294967295;
	add.s64 	%rd17805, %rd17803, %rd17804;
	add.s64 	%rd17806, %rd17805, %rd17792;
	cvt.u32.u64 	%r2723, %rd17806;
	shr.u64 	%rd17807, %rd17806, 32;
	and.b64  	%rd17808, %rd17786, 4294967295;
	add.s64 	%rd17809, %rd17807, %rd17808;
	add.s64 	%rd17810, %rd17809, %rd17792;
	cvt.u32.u64 	%r2724, %rd17810;
	{ .reg .b32 tmp; mov.b64 {tmp, %r2725}, %rd17810; }
	add.s32 	%r2726, %r2707, %r2725;
	add.s32 	%r2727, %r2726, %r2717;
	shr.u32 	%r2728, %r2727, 1;
	shf.l.wrap.b32 	%r2729, %r2724, %r2727, 31;
	shf.l.wrap.b32 	%r2730, %r2723, %r2724, 31;
	shf.l.wrap.b32 	%r2731, %r2722, %r2723, 31;
	shf.l.wrap.b32 	%r2732, %r2721, %r2722, 31;
	shf.l.wrap.b32 	%r2733, %r2720, %r2721, 31;
	shf.l.wrap.b32 	%r2734, %r2719, %r2720, 31;
	shf.l.wrap.b32 	%r2735, %r2718, %r2719, 31;
	and.b32  	%r2736, %r2715, 1;
	setp.lt.s32 	%p674, %r2676, 0;
	setp.eq.s32 	%p675, %r2736, 0;
	or.pred  	%p676, %p674, %p675;
	selp.b32 	%r2737, %r2643, %r2715, %p676;
	selp.b32 	%r2738, %r2715, %r2643, %p676;
	selp.b32 	%r2739, %r2645, %r2735, %p676;
	selp.b32 	%r2740, %r2735, %r2645, %p676;
	selp.b32 	%r2741, %r2647, %r2714, %p676;
	selp.b32 	%r2742, %r2714, %r2647, %p676;
	selp.b32 	%r2743, %r2649, %r2734, %p676;
	selp.b32 	%r2744, %r2734, %r2649, %p676;
	selp.b32 	%r2745, %r2651, %r2713, %p676;
	selp.b32 	%r2746, %r2713, %r2651, %p676;
	selp.b32 	%r2747, %r2653, %r2733, %p676;
	selp.b32 	%r2748, %r2733, %r2653, %p676;
	selp.b32 	%r2749, %r2655, %r2712, %p676;
	selp.b32 	%r2750, %r2712, %r2655, %p676;
	selp.b32 	%r2751, %r2657, %r2732, %p676;
	selp.b32 	%r2752, %r2732, %r2657, %p676;
	selp.b32 	%r2753, %r2659, %r2711, %p676;
	selp.b32 	%r2754, %r2711, %r2659, %p676;
	selp.b32 	%r2755, %r2661, %r2731, %p676;
	selp.b32 	%r2756, %r2731, %r2661, %p676;
	selp.b32 	%r2757, %r2663, %r2710, %p676;
	selp.b32 	%r2758, %r2710, %r2663, %p676;
	selp.b32 	%r2759, %r2665, %r2730, %p676;
	selp.b32 	%r2760, %r2730, %r2665, %p676;
	selp.b32 	%r2761, %r2667, %r2709, %p676;
	selp.b32 	%r2762, %r2709, %r2667, %p676;
	selp.b32 	%r2763, %r2669, %r2729, %p676;
	selp.b32 	%r2764, %r2729, %r2669, %p676;
	selp.b32 	%r2765, %r2671, %r2708, %p676;
	selp.b32 	%r2766, %r2708, %r2671, %p676;
	selp.b32 	%r2767, %r2673, %r2728, %p676;
	selp.b32 	%r2768, %r2728, %r2673, %p676;
	not.b32 	%r2769, %r2676;
	selp.b32 	%r2770, %r2677, %r2769, %p676;
	add.s32 	%r2771, %r2770, 1;
	and.b32  	%r2772, %r2737, %r2736;
	add.s32 	%r2773, %r2738, %r2772;
	setp.lt.u32 	%p677, %r2773, %r2738;
	selp.u64 	%rd17811, 1, 0, %p677;
	cvt.u64.u32 	%rd17812, %r2742;
	and.b32  	%r2774, %r2741, %r2736;
	cvt.u64.u32 	%rd17813, %r2774;
	add.s64 	%rd17814, %rd17811, %rd17812;
	add.s64 	%rd17815, %rd17814, %rd17813;
	cvt.u32.u64 	%r2775, %rd17815;
	shr.u64 	%rd17816, %rd17815, 32;
	cvt.u64.u32 	%rd17817, %r2746;
	and.b32  	%r2776, %r2745, %r2736;
	cvt.u64.u32 	%rd17818, %r2776;
	add.s64 	%rd17819, %rd17816, %rd17817;
	add.s64 	%rd17820, %rd17819, %rd17818;
	cvt.u32.u64 	%r2777, %rd17820;
	shr.u64 	%rd17821, %rd17820, 32;
	cvt.u64.u32 	%rd17822, %r2750;
	and.b32  	%r2778, %r2749, %r2736;
	cvt.u64.u32 	%rd17823, %r2778;
	add.s64 	%rd17824, %rd17821, %rd17822;
	add.s64 	%rd17825, %rd17824, %rd17823;
	cvt.u32.u64 	%r2779, %rd17825;
	shr.u64 	%rd17826, %rd17825, 32;
	cvt.u64.u32 	%rd17827, %r2754;
	and.b32  	%r2780, %r2753, %r2736;
	cvt.u64.u32 	%rd17828, %r2780;
	add.s64 	%rd17829, %rd17826, %rd17827;
	add.s64 	%rd17830, %rd17829, %rd17828;
	cvt.u32.u64 	%r2781, %rd17830;
	shr.u64 	%rd17831, %rd17830, 32;
	cvt.u64.u32 	%rd17832, %r2758;
	and.b32  	%r2782, %r2757, %r2736;
	cvt.u64.u32 	%rd17833, %r2782;
	add.s64 	%rd17834, %rd17831, %rd17832;
	add.s64 	%rd17835, %rd17834, %rd17833;
	cvt.u32.u64 	%r2783, %rd17835;
	shr.u64 	%rd17836, %rd17835, 32;
	cvt.u64.u32 	%rd17837, %r2762;
	and.b32  	%r2784, %r2761, %r2736;
	cvt.u64.u32 	%rd17838, %r2784;
	add.s64 	%rd17839, %rd17836, %rd17837;
	add.s64 	%rd17840, %rd17839, %rd17838;
	cvt.u32.u64 	%r2785, %rd17840;
	and.b32  	%r2786, %r2765, %r2736;
	{ .reg .b32 tmp; mov.b64 {tmp, %r2787}, %rd17840; }
	add.s32 	%r2788, %r2766, %r2787;
	add.s32 	%r2789, %r2788, %r2786;
	and.b32  	%r2790, %r2739, %r2736;
	add.s32 	%r2791, %r2740, %r2790;
	setp.lt.u32 	%p678, %r2791, %r2740;
	selp.u64 	%rd17841, 1, 0, %p678;
	cvt.u64.u32 	%rd17842, %r2744;
	and.b32  	%r2792, %r2743, %r2736;
	cvt.u64.u32 	%rd17843, %r2792;
	add.s64 	%rd17844, %rd17841, %rd17842;
	add.s64 	%rd17845, %rd17844, %rd17843;
	shr.u64 	%rd17846, %rd17845, 32;
	cvt.u64.u32 	%rd17847, %r2748;
	and.b32  	%r2793, %r2747, %r2736;
	cvt.u64.u32 	%rd17848, %r2793;
	add.s64 	%rd17849, %rd17846, %rd17847;
	add.s64 	%rd17850, %rd17849, %rd17848;
	shr.u64 	%rd17851, %rd17850, 32;
	cvt.u64.u32 	%rd17852, %r2752;
	and.b32  	%r2794, %r2751, %r2736;
	cvt.u64.u32 	%rd17853, %r2794;
	add.s64 	%rd17854, %rd17851, %rd17852;
	add.s64 	%rd17855, %rd17854, %rd17853;
	shr.u64 	%rd17856, %rd17855, 32;
	cvt.u64.u32 	%rd17857, %r2756;
	and.b32  	%r2795, %r2755, %r2736;
	cvt.u64.u32 	%rd17858, %r2795;
	add.s64 	%rd17859, %rd17856, %rd17857;
	add.s64 	%rd17860, %rd17859, %rd17858;
	shr.u64 	%rd17861, %rd17860, 32;
	cvt.u64.u32 	%rd17862, %r2760;
	and.b32  	%r2796, %r2759, %r2736;
	cvt.u64.u32 	%rd17863, %r2796;
	add.s64 	%rd17864, %rd17861, %rd17862;
	add.s64 	%rd17865, %rd17864, %rd17863;
	shr.u64 	%rd17866, %rd17865, 32;
	cvt.u64.u32 	%rd17867, %r2764;
	and.b32  	%r2797, %r2763, %r2736;
	cvt.u64.u32 	%rd17868, %r2797;
	add.s64 	%rd17869, %rd17866, %rd17867;
	add.s64 	%rd17870, %rd17869, %rd17868;
	and.b32  	%r2798, %r2767, %r2736;
	{ .reg .b32 tmp; mov.b64 {tmp, %r2799}, %rd17870; }
	add.s32 	%r2800, %r2768, %r2799;
	add.s32 	%r2801, %r2800, %r2798;
	shr.u32 	%r2802, %r2789, 1;
	shf.l.wrap.b32 	%r2803, %r2785, %r2789, 31;
	shf.l.wrap.b32 	%r2804, %r2783, %r2785, 31;
	shf.l.wrap.b32 	%r2805, %r2781, %r2783, 31;
	shf.l.wrap.b32 	%r2806, %r2779, %r2781, 31;
	shf.l.wrap.b32 	%r2807, %r2777, %r2779, 31;
	shf.l.wrap.b32 	%r2808, %r2775, %r2777, 31;
	shf.l.wrap.b32 	%r2809, %r2773, %r2775, 31;
	and.b32  	%r2811, %r2791, 1;
	add.s32 	%r2812, %r2791, %r2811;
	setp.lt.u32 	%p679, %r2812, %r2791;
	selp.u64 	%rd17871, 1, 0, %p679;
	and.b64  	%rd17872, %rd17845, 4294967295;
	add.s64 	%rd17873, %rd17872, %rd17871;
	cvt.u32.u64 	%r2813, %rd17873;
	shr.u64 	%rd17874, %rd17873, 32;
	and.b64  	%rd17875, %rd17850, 4294967295;
	cvt.u64.u32 	%rd17876, %r2811;
	add.s64 	%rd17877, %rd17874, %rd17875;
	add.s64 	%rd17878, %rd17877, %rd17876;
	cvt.u32.u64 	%r2814, %rd17878;
	shr.u64 	%rd17879, %rd17878, 32;
	and.b64  	%rd17880, %rd17855, 4294967295;
	add.s64 	%rd17881, %rd17879, %rd17880;
	add.s64 	%rd17882, %rd17881, %rd17876;
	cvt.u32.u64 	%r2815, %rd17882;
	shr.u64 	%rd17883, %rd17882, 32;
	and.b64  	%rd17884, %rd17860, 4294967295;
	add.s64 	%rd17885, %rd17883, %rd17884;
	add.s64 	%rd17886, %rd17885, %rd17876;
	cvt.u32.u64 	%r2816, %rd17886;
	shr.u64 	%rd17887, %rd17886, 32;
	and.b64  	%rd17888, %rd17865, 4294967295;
	add.s64 	%rd17889, %rd17887, %rd17888;
	add.s64 	%rd17890, %rd17889, %rd17876;
	cvt.u32.u64 	%r2817, %rd17890;
	shr.u64 	%rd17891, %rd17890, 32;
	and.b64  	%rd17892, %rd17870, 4294967295;
	add.s64 	%rd17893, %rd17891, %rd17892;
	add.s64 	%rd17894, %rd17893, %rd17876;
	cvt.u32.u64 	%r2818, %rd17894;
	{ .reg .b32 tmp; mov.b64 {tmp, %r2819}, %rd17894; }
	add.s32 	%r2820, %r2801, %r2819;
	add.s32 	%r2821, %r2820, %r2811;
	shr.u32 	%r2822, %r2821, 1;
	shf.l.wrap.b32 	%r2823, %r2818, %r2821, 31;
	shf.l.wrap.b32 	%r2824, %r2817, %r2818, 31;
	shf.l.wrap.b32 	%r2825, %r2816, %r2817, 31;
	shf.l.wrap.b32 	%r2826, %r2815, %r2816, 31;
	shf.l.wrap.b32 	%r2827, %r2814, %r2815, 31;
	shf.l.wrap.b32 	%r2828, %r2813, %r2814, 31;
	shf.l.wrap.b32 	%r2829, %r2812, %r2813, 31;
	and.b32  	%r2830, %r2809, 1;
	setp.lt.s32 	%p680, %r2770, 0;
	setp.eq.s32 	%p681, %r2830, 0;
	or.pred  	%p682, %p680, %p681;
	selp.b32 	%r3250, %r2737, %r2809, %p682;
	selp.b32 	%r2831, %r2809, %r2737, %p682;
	selp.b32 	%r3234, %r2739, %r2829, %p682;
	selp.b32 	%r2832, %r2829, %r2739, %p682;
	selp.b32 	%r3251, %r2741, %r2808, %p682;
	selp.b32 	%r2833, %r2808, %r2741, %p682;
	selp.b32 	%r3235, %r2743, %r2828, %p682;
	selp.b32 	%r2834, %r2828, %r2743, %p682;
	selp.b32 	%r3252, %r2745, %r2807, %p682;
	selp.b32 	%r2835, %r2807, %r2745, %p682;
	selp.b32 	%r3236, %r2747, %r2827, %p682;
	selp.b32 	%r2836, %r2827, %r2747, %p682;
	selp.b32 	%r3253, %r2749, %r2806, %p682;
	selp.b32 	%r2837, %r2806, %r2749, %p682;
	selp.b32 	%r3237, %r2751, %r2826, %p682;
	selp.b32 	%r2838, %r2826, %r2751, %p682;
	selp.b32 	%r3254, %r2753, %r2805, %p682;
	selp.b32 	%r2839, %r2805, %r2753, %p682;
	selp.b32 	%r3238, %r2755, %r2825, %p682;
	selp.b32 	%r2840, %r2825, %r2755, %p682;
	selp.b32 	%r3255, %r2757, %r2804, %p682;
	selp.b32 	%r2841, %r2804, %r2757, %p682;
	selp.b32 	%r3239, %r2759, %r2824, %p682;
	selp.b32 	%r2842, %r2824, %r2759, %p682;
	selp.b32 	%r3256, %r2761, %r2803, %p682;
	selp.b32 	%r2843, %r2803, %r2761, %p682;
	selp.b32 	%r3240, %r2763, %r2823, %p682;
	selp.b32 	%r2844, %r2823, %r2763, %p682;
	selp.b32 	%r3257, %r2765, %r2802, %p682;
	selp.b32 	%r2845, %r2802, %r2765, %p682;
	selp.b32 	%r3241, %r2767, %r2822, %p682;
	selp.b32 	%r2846, %r2822, %r2767, %p682;
	not.b32 	%r2847, %r2770;
	selp.b32 	%r2848, %r2771, %r2847, %p682;
	add.s32 	%r3258, %r2848, 1;
	and.b32  	%r2849, %r3250, %r2830;
	add.s32 	%r2850, %r2831, %r2849;
	setp.lt.u32 	%p683, %r2850, %r2831;
	selp.u64 	%rd17895, 1, 0, %p683;
	cvt.u64.u32 	%rd17896, %r2833;
	and.b32  	%r2851, %r3251, %r2830;
	cvt.u64.u32 	%rd17897, %r2851;
	add.s64 	%rd17898, %rd17895, %rd17896;
	add.s64 	%rd17899, %rd17898, %rd17897;
	cvt.u32.u64 	%r2852, %rd17899;
	shr.u64 	%rd17900, %rd17899, 32;
	cvt.u64.u32 	%rd17901, %r2835;
	and.b32  	%r2853, %r3252, %r2830;
	cvt.u64.u32 	%rd17902, %r2853;
	add.s64 	%rd17903, %rd17900, %rd17901;
	add.s64 	%rd17904, %rd17903, %rd17902;
	cvt.u32.u64 	%r2854, %rd17904;
	shr.u64 	%rd17905, %rd17904, 32;
	cvt.u64.u32 	%rd17906, %r2837;
	and.b32  	%r2855, %r3253, %r2830;
	cvt.u64.u32 	%rd17907, %r2855;
	add.s64 	%rd17908, %rd17905, %rd17906;
	add.s64 	%rd17909, %rd17908, %rd17907;
	cvt.u32.u64 	%r2856, %rd17909;
	shr.u64 	%rd17910, %rd17909, 32;
	cvt.u64.u32 	%rd17911, %r2839;
	and.b32  	%r2857, %r3254, %r2830;
	cvt.u64.u32 	%rd17912, %r2857;
	add.s64 	%rd17913, %rd17910, %rd17911;
	add.s64 	%rd17914, %rd17913, %rd17912;
	cvt.u32.u64 	%r2858, %rd17914;
	shr.u64 	%rd17915, %rd17914, 32;
	cvt.u64.u32 	%rd17916, %r2841;
	and.b32  	%r2859, %r3255, %r2830;
	cvt.u64.u32 	%rd17917, %r2859;
	add.s64 	%rd17918, %rd17915, %rd17916;
	add.s64 	%rd17919, %rd17918, %rd17917;
	cvt.u32.u64 	%r2860, %rd17919;
	shr.u64 	%rd17920, %rd17919, 32;
	cvt.u64.u32 	%rd17921, %r2843;
	and.b32  	%r2861, %r3256, %r2830;
	cvt.u64.u32 	%rd17922, %r2861;
	add.s64 	%rd17923, %rd17920, %rd17921;
	add.s64 	%rd17924, %rd17923, %rd17922;
	cvt.u32.u64 	%r2862, %rd17924;
	and.b32  	%r2863, %r3257, %r2830;
	{ .reg .b32 tmp; mov.b64 {tmp, %r2864}, %rd17924; }
	add.s32 	%r2865, %r2845, %r2864;
	add.s32 	%r2866, %r2865, %r2863;
	and.b32  	%r2867, %r3234, %r2830;
	add.s32 	%r2868, %r2832, %r2867;
	setp.lt.u32 	%p684, %r2868, %r2832;
	selp.u64 	%rd17925, 1, 0, %p684;
	cvt.u64.u32 	%rd17926, %r2834;
	and.b32  	%r2869, %r3235, %r2830;
	cvt.u64.u32 	%rd17927, %r2869;
	add.s64 	%rd17928, %rd17925, %rd17926;
	add.s64 	%rd17929, %rd17928, %rd17927;
	shr.u64 	%rd17930, %rd17929, 32;
	cvt.u64.u32 	%rd17931, %r2836;
	and.b32  	%r2870, %r3236, %r2830;
	cvt.u64.u32 	%rd17932, %r2870;
	add.s64 	%rd17933, %rd17930, %rd17931;
	add.s64 	%rd17934, %rd17933, %rd17932;
	shr.u64 	%rd17935, %rd17934, 32;
	cvt.u64.u32 	%rd17936, %r2838;
	and.b32  	%r2871, %r3237, %r2830;
	cvt.u64.u32 	%rd17937, %r2871;
	add.s64 	%rd17938, %rd17935, %rd17936;
	add.s64 	%rd17939, %rd17938, %rd17937;
	shr.u64 	%rd17940, %rd17939, 32;
	cvt.u64.u32 	%rd17941, %r2840;
	and.b32  	%r2872, %r3238, %r2830;
	cvt.u64.u32 	%rd17942, %r2872;
	add.s64 	%rd17943, %rd17940, %rd17941;
	add.s64 	%rd17944, %rd17943, %rd17942;
	shr.u64 	%rd17945, %rd17944, 32;
	cvt.u64.u32 	%rd17946, %r2842;
	and.b32  	%r2873, %r3239, %r2830;
	cvt.u64.u32 	%rd17947, %r2873;
	add.s64 	%rd17948, %rd17945, %rd17946;
	add.s64 	%rd17949, %rd17948, %rd17947;
	shr.u64 	%rd17950, %rd17949, 32;
	cvt.u64.u32 	%rd17951, %r2844;
	and.b32  	%r2874, %r3240, %r2830;
	cvt.u64.u32 	%rd17952, %r2874;
	add.s64 	%rd17953, %rd17950, %rd17951;
	add.s64 	%rd17954, %rd17953, %rd17952;
	and.b32  	%r2875, %r3241, %r2830;
	{ .reg .b32 tmp; mov.b64 {tmp, %r2876}, %rd17954; }
	add.s32 	%r2877, %r2846, %r2876;
	add.s32 	%r2878, %r2877, %r2875;
	shr.u32 	%r3249, %r2866, 1;
	shf.l.wrap.b32 	%r3248, %r2862, %r2866, 31;
	shf.l.wrap.b32 	%r3247, %r2860, %r2862, 31;
	shf.l.wrap.b32 	%r3246, %r2858, %r2860, 31;
	shf.l.wrap.b32 	%r3245, %r2856, %r2858, 31;
	shf.l.wrap.b32 	%r3244, %r2854, %r2856, 31;
	shf.l.wrap.b32 	%r3243, %r2852, %r2854, 31;
	shf.l.wrap.b32 	%r3242, %r2850, %r2852, 31;
	and.b32  	%r2879, %r2868, 1;
	add.s32 	%r2880, %r2868, %r2879;
	setp.lt.u32 	%p685, %r2880, %r2868;
	selp.u64 	%rd17955, 1, 0, %p685;
	and.b64  	%rd17956, %rd17929, 4294967295;
	add.s64 	%rd17957, %rd17956, %rd17955;
	cvt.u32.u64 	%r2881, %rd17957;
	shr.u64 	%rd17958, %rd17957, 32;
	and.b64  	%rd17959, %rd17934, 4294967295;
	cvt.u64.u32 	%rd17960, %r2879;
	add.s64 	%rd17961, %rd17958, %rd17959;
	add.s64 	%rd17962, %rd17961, %rd17960;
	cvt.u32.u64 	%r2882, %rd17962;
	shr.u64 	%rd17963, %rd17962, 32;
	and.b64  	%rd17964, %rd17939, 4294967295;
	add.s64 	%rd17965, %rd17963, %rd17964;
	add.s64 	%rd17966, %rd17965, %rd17960;
	cvt.u32.u64 	%r2883, %rd17966;
	shr.u64 	%rd17967, %rd17966, 32;
	and.b64  	%rd17968, %rd17944, 4294967295;
	add.s64 	%rd17969, %rd17967, %rd17968;
	add.s64 	%rd17970, %rd17969, %rd17960;
	cvt.u32.u64 	%r2884, %rd17970;
	shr.u64 	%rd17971, %rd17970, 32;
	and.b64  	%rd17972, %rd17949, 4294967295;
	add.s64 	%rd17973, %rd17971, %rd17972;
	add.s64 	%rd17974, %rd17973, %rd17960;
	cvt.u32.u64 	%r2885, %rd17974;
	shr.u64 	%rd17975, %rd17974, 32;
	and.b64  	%rd17976, %rd17954, 4294967295;
	add.s64 	%rd17977, %rd17975, %rd17976;
	add.s64 	%rd17978, %rd17977, %rd17960;
	cvt.u32.u64 	%r2886, %rd17978;
	{ .reg .b32 tmp; mov.b64 {tmp, %r2887}, %rd17978; }
	add.s32 	%r2888, %r2878, %r2887;
	add.s32 	%r2889, %r2888, %r2879;
	shr.u32 	%r3233, %r2889, 1;
	shf.l.wrap.b32 	%r3232, %r2886, %r2889, 31;
	shf.l.wrap.b32 	%r3231, %r2885, %r2886, 31;
	shf.l.wrap.b32 	%r3230, %r2884, %r2885, 31;
	shf.l.wrap.b32 	%r3229, %r2883, %r2884, 31;
	shf.l.wrap.b32 	%r3228, %r2882, %r2883, 31;
	shf.l.wrap.b32 	%r3227, %r2881, %r2882, 31;
	shf.l.wrap.b32 	%r3226, %r2880, %r2881, 31;
	add.s32 	%r3259, %r3259, 1;
	setp.ne.s32 	%p686, %r3259, 512;
	@%p686 bra 	$L__BB2_592;
	cvt.u64.u32 	%rd20667, %r3234;
	cvt.u64.u32 	%rd20668, %r3235;
	cvt.u64.u32 	%rd20669, %r3236;
	cvt.u64.u32 	%rd20670, %r3237;
	cvt.u64.u32 	%rd20671, %r3238;
	cvt.u64.u32 	%rd20672, %r3239;
	cvt.u64.u32 	%rd20673, %r3240;
	cvt.u64.u32 	%rd20674, %r3241;
$L__BB2_594:
	mul.lo.s64 	%rd17979, %rd20667, %rd20667;
	cvt.u32.u64 	%r2890, %rd17979;
	shr.u64 	%rd17980, %rd17979, 32;
	mul.lo.s64 	%rd17981, %rd20668, %rd20667;
	add.s64 	%rd17982, %rd17980, %rd17981;
	shr.u64 	%rd17983, %rd17982, 32;
	mul.lo.s64 	%rd17984, %rd20669, %rd20667;
	add.s64 	%rd17985, %rd17983, %rd17984;
	shr.u64 	%rd17986, %rd17985, 32;
	mul.lo.s64 	%rd17987, %rd20670, %rd20667;
	add.s64 	%rd17988, %rd17986, %rd17987;
	shr.u64 	%rd17989, %rd17988, 32;
	mul.lo.s64 	%rd17990, %rd20671, %rd20667;
	add.s64 	%rd17991, %rd17989, %rd17990;
	shr.u64 	%rd17992, %rd17991, 32;
	mul.lo.s64 	%rd17993, %rd20672, %rd20667;
	add.s64 	%rd17994, %rd17992, %rd17993;
	shr.u64 	%rd17995, %rd17994, 32;
	mul.lo.s64 	%rd17996, %rd20673, %rd20667;
	add.s64 	%rd17997, %rd17995, %rd17996;
	shr.u64 	%rd17998, %rd17997, 32;
	mul.lo.s64 	%rd17999, %rd20674, %rd20667;
	add.s64 	%rd18000, %rd17998, %rd17999;
	shr.u64 	%rd18001, %rd18000, 32;
	and.b64  	%rd18002, %rd17982, 4294967295;
	add.s64 	%rd18003, %rd17981, %rd18002;
	shr.u64 	%rd18004, %rd18003, 32;
	and.b64  	%rd18005, %rd17985, 4294967295;
	add.s64 	%rd18006, %rd18004, %rd18005;
	mad.lo.s64 	%rd18007, %rd20668, %rd20668, %rd18006;
	shr.u64 	%rd18008, %rd18007, 32;
	mul.lo.s64 	%rd18009, %rd20669, %rd20668;
	and.b64  	%rd18010, %rd17988, 4294967295;
	add.s64 	%rd18011, %rd18008, %rd18010;
	add.s64 	%rd18012, %rd18011, %rd18009;
	shr.u64 	%rd18013, %rd18012, 32;
	mul.lo.s64 	%rd18014, %rd20670, %rd20668;
	and.b64  	%rd18015, %rd17991, 4294967295;
	add.s64 	%rd18016, %rd18013, %rd18015;
	add.s64 	%rd18017, %rd18016, %rd18014;
	shr.u64 	%rd18018, %rd18017, 32;
	mul.lo.s64 	%rd18019, %rd20671, %rd20668;
	and.b64  	%rd18020, %rd17994, 4294967295;
	add.s64 	%rd18021, %rd18018, %rd18020;
	add.s64 	%rd18022, %rd18021, %rd18019;
	shr.u64 	%rd18023, %rd18022, 32;
	mul.lo.s64 	%rd18024, %rd20672, %rd20668;
	and.b64  	%rd18025, %rd17997, 4294967295;
	add.s64 	%rd18026, %rd18023, %rd18025;
	add.s64 	%rd18027, %rd18026, %rd18024;
	shr.u64 	%rd18028, %rd18027, 32;
	mul.lo.s64 	%rd18029, %rd20673, %rd20668;
	and.b64  	%rd18030, %rd18000, 4294967295;
	add.s64 	%rd18031, %rd18028, %rd18030;
	add.s64 	%rd18032, %rd18031, %rd18029;
	shr.u64 	%rd18033, %rd18032, 32;
	mul.lo.s64 	%rd18034, %rd20674, %rd20668;
	add.s64 	%rd18035, %rd18033, %rd18001;
	add.s64 	%rd18036, %rd18035, %rd18034;
	shr.u64 	%rd18037, %rd18036, 32;
	and.b64  	%rd18038, %rd18007, 4294967295;
	add.s64 	%rd18039, %rd17984, %rd18038;
	shr.u64 	%rd18040, %rd18039, 32;
	and.b64  	%rd18041, %rd18012, 4294967295;
	add.s64 	%rd18042, %rd18040, %rd18041;
	add.s64 	%rd18043, %rd18042, %rd18009;
	shr.u64 	%rd18044, %rd18043, 32;
	and.b64  	%rd18045, %rd18017, 4294967295;
	add.s64 	%rd18046, %rd18044, %rd18045;
	mad.lo.s64 	%rd18047, %rd20669, %rd20669, %rd18046;
	shr.u64 	%rd18048, %rd18047, 32;
	mul.lo.s64 	%rd18049, %rd20670, %rd20669;
	and.b64  	%rd18050, %rd18022, 4294967295;
	add.s64 	%rd18051, %rd18048, %rd18050;
	add.s64 	%rd18052, %rd18051, %rd18049;
	shr.u64 	%rd18053, %rd18052, 32;
	mul.lo.s64 	%rd18054, %rd20671, %rd20669;
	and.b64  	%rd18055, %rd18027, 4294967295;
	add.s64 	%rd18056, %rd18053, %rd18055;
	add.s64 	%rd18057, %rd18056, %rd18054;
	shr.u64 	%rd18058, %rd18057, 32;
	mul.lo.s64 	%rd18059, %rd20672, %rd20669;
	and.b64  	%rd18060, %rd18032, 4294967295;
	add.s64 	%rd18061, %rd18058, %rd18060;
	add.s64 	%rd18062, %rd18061, %rd18059;
	shr.u64 	%rd18063, %rd18062, 32;
	mul.lo.s64 	%rd18064, %rd20673, %rd20669;
	and.b64  	%rd18065, %rd18036, 4294967295;
	add.s64 	%rd18066, %rd18063, %rd18065;
	add.s64 	%rd18067, %rd18066, %rd18064;
	shr.u64 	%rd18068, %rd18067, 32;
	mul.lo.s64 	%rd18069, %rd20674, %rd20669;
	add.s64 	%rd18070, %rd18068, %rd18037;
	add.s64 	%rd18071, %rd18070, %rd18069;
	shr.u64 	%rd18072, %rd18071, 32;
	and.b64  	%rd18073, %rd18043, 4294967295;
	add.s64 	%rd18074, %rd17987, %rd18073;
	shr.u64 	%rd18075, %rd18074, 32;
	and.b64  	%rd18076, %rd18047, 4294967295;
	add.s64 	%rd18077, %rd18075, %rd18076;
	add.s64 	%rd18078, %rd18077, %rd18014;
	shr.u64 	%rd18079, %rd18078, 32;
	and.b64  	%rd18080, %rd18052, 4294967295;
	add.s64 	%rd18081, %rd18079, %rd18080;
	add.s64 	%rd18082, %rd18081, %rd18049;
	shr.u64 	%rd18083, %rd18082, 32;
	and.b64  	%rd18084, %rd18057, 4294967295;
	add.s64 	%rd18085, %rd18083, %rd18084;
	mad.lo.s64 	%rd18086, %rd20670, %rd20670, %rd18085;
	shr.u64 	%rd18087, %rd18086, 32;
	mul.lo.s64 	%rd18088, %rd20671, %rd20670;
	and.b64  	%rd18089, %rd18062, 4294967295;
	add.s64 	%rd18090, %rd18087, %rd18089;
	add.s64 	%rd18091, %rd18090, %rd18088;
	shr.u64 	%rd18092, %rd18091, 32;
	mul.lo.s64 	%rd18093, %rd20672, %rd20670;
	and.b64  	%rd18094, %rd18067, 4294967295;
	add.s64 	%rd18095, %rd18092, %rd18094;
	add.s64 	%rd18096, %rd18095, %rd18093;
	shr.u64 	%rd18097, %rd18096, 32;
	mul.lo.s64 	%rd18098, %rd20673, %rd20670;
	and.b64  	%rd18099, %rd18071, 4294967295;
	add.s64 	%rd18100, %rd18097, %rd18099;
	add.s64 	%rd18101, %rd18100, %rd18098;
	shr.u64 	%rd18102, %rd18101, 32;
	mul.lo.s64 	%rd18103, %rd20674, %rd20670;
	add.s64 	%rd18104, %rd18102, %rd18072;
	add.s64 	%rd18105, %rd18104, %rd18103;
	shr.u64 	%rd18106, %rd18105, 32;
	and.b64  	%rd18107, %rd18078, 4294967295;
	add.s64 	%rd18108, %rd17990, %rd18107;
	shr.u64 	%rd18109, %rd18108, 32;
	and.b64  	%rd18110, %rd18082, 4294967295;
	add.s64 	%rd18111, %rd18109, %rd18110;
	add.s64 	%rd18112, %rd18111, %rd18019;
	shr.u64 	%rd18113, %rd18112, 32;
	and.b64  	%rd18114, %rd18086, 4294967295;
	add.s64 	%rd18115, %rd18113, %rd18114;
	add.s64 	%rd18116, %rd18115, %rd18054;
	shr.u64 	%rd18117, %rd18116, 32;
	and.b64  	%rd18118, %rd18091, 4294967295;
	add.s64 	%rd18119, %rd18117, %rd18118;
	add.s64 	%rd18120, %rd18119, %rd18088;
	shr.u64 	%rd18121, %rd18120, 32;
	and.b64  	%rd18122, %rd18096, 4294967295;
	add.s64 	%rd18123, %rd18121, %rd18122;
	mad.lo.s64 	%rd18124, %rd20671, %rd20671, %rd18123;
	shr.u64 	%rd18125, %rd18124, 32;
	mul.lo.s64 	%rd18126, %rd20672, %rd20671;
	and.b64  	%rd18127, %rd18101, 4294967295;
	add.s64 	%rd18128, %rd18125, %rd18127;
	add.s64 	%rd18129, %rd18128, %rd18126;
	shr.u64 	%rd18130, %rd18129, 32;
	mul.lo.s64 	%rd18131, %rd20673, %rd20671;
	and.b64  	%rd18132, %rd18105, 4294967295;
	add.s64 	%rd18133, %rd18130, %rd18132;
	add.s64 	%rd18134, %rd18133, %rd18131;
	shr.u64 	%rd18135, %rd18134, 32;
	mul.lo.s64 	%rd18136, %rd20674, %rd20671;
	add.s64 	%rd18137, %rd18135, %rd18106;
	add.s64 	%rd18138, %rd18137, %rd18136;
	shr.u64 	%rd18139, %rd18138, 32;
	and.b64  	%rd18140, %rd18112, 4294967295;
	add.s64 	%rd18141, %rd17993, %rd18140;
	shr.u64 	%rd18142, %rd18141, 32;
	and.b64  	%rd18143, %rd18116, 4294967295;
	add.s64 	%rd18144, %rd18142, %rd18143;
	add.s64 	%rd18145, %rd18144, %rd18024;
	shr.u64 	%rd18146, %rd18145, 32;
	and.b64  	%rd18147, %rd18120, 4294967295;
	add.s64 	%rd18148, %rd18146, %rd18147;
	add.s64 	%rd18149, %rd18148, %rd18059;
	shr.u64 	%rd18150, %rd18149, 32;
	and.b64  	%rd18151, %rd18124, 4294967295;
	add.s64 	%rd18152, %rd18150, %rd18151;
	add.s64 	%rd18153, %rd18152, %rd18093;
	shr.u64 	%rd18154, %rd18153, 32;
	and.b64  	%rd18155, %rd18129, 4294967295;
	add.s64 	%rd18156, %rd18154, %rd18155;
	add.s64 	%rd18157, %rd18156, %rd18126;
	shr.u64 	%rd18158, %rd18157, 32;
	and.b64  	%rd18159, %rd18134, 4294967295;
	add.s64 	%rd18160, %rd18158, %rd18159;
	mad.lo.s64 	%rd18161, %rd20672, %rd20672, %rd18160;
	shr.u64 	%rd18162, %rd18161, 32;
	mul.lo.s64 	%rd18163, %rd20673, %rd20672;
	and.b64  	%rd18164, %rd18138, 4294967295;
	add.s64 	%rd18165, %rd18162, %rd18164;
	add.s64 	%rd18166, %rd18165, %rd18163;
	shr.u64 	%rd18167, %rd18166, 32;
	mul.lo.s64 	%rd18168, %rd20674, %rd20672;
	add.s64 	%rd18169, %rd18167, %rd18139;
	add.s64 	%rd18170, %rd18169, %rd18168;
	shr.u64 	%rd18171, %rd18170, 32;
	and.b64  	%rd18172, %rd18145, 4294967295;
	add.s64 	%rd18173, %rd17996, %rd18172;
	shr.u64 	%rd18174, %rd18173, 32;
	and.b64  	%rd18175, %rd18149, 4294967295;
	add.s64 	%rd18176, %rd18174, %rd18175;
	add.s64 	%rd18177, %rd18176, %rd18029;
	shr.u64 	%rd18178, %rd18177, 32;
	and.b64  	%rd18179, %rd18153, 4294967295;
	add.s64 	%rd18180, %rd18178, %rd18179;
	add.s64 	%rd18181, %rd18180, %rd18064;
	shr.u64 	%rd18182, %rd18181, 32;
	and.b64  	%rd18183, %rd18157, 4294967295;
	add.s64 	%rd18184, %rd18182, %rd18183;
	add.s64 	%rd18185, %rd18184, %rd18098;
	shr.u64 	%rd18186, %rd18185, 32;
	and.b64  	%rd18187, %rd18161, 4294967295;
	add.s64 	%rd18188, %rd18186, %rd18187;
	add.s64 	%rd18189, %rd18188, %rd18131;
	shr.u64 	%rd18190, %rd18189, 32;
	and.b64  	%rd18191, %rd18166, 4294967295;
	add.s64 	%rd18192, %rd18190, %rd18191;
	add.s64 	%rd18193, %rd18192, %rd18163;
	shr.u64 	%rd18194, %rd18193, 32;
	and.b64  	%rd18195, %rd18170, 4294967295;
	add.s64 	%rd18196, %rd18194, %rd18195;
	mad.lo.s64 	%rd18197, %rd20673, %rd20673, %rd18196;
	shr.u64 	%rd18198, %rd18197, 32;
	mul.lo.s64 	%rd18199, %rd20674, %rd20673;
	add.s64 	%rd18200, %rd18198, %rd18171;
	add.s64 	%rd18201, %rd18200, %rd18199;
	shr.u64 	%rd18202, %rd18201, 32;
	and.b64  	%rd18203, %rd18177, 4294967295;
	add.s64 	%rd18204, %rd17999, %rd18203;
	shr.u64 	%rd18205, %rd18204, 32;
	and.b64  	%rd18206, %rd18181, 4294967295;
	add.s64 	%rd18207, %rd18205, %rd18206;
	add.s64 	%rd18208, %rd18207, %rd18034;
	shr.u64 	%rd18209, %rd18208, 32;
	and.b64  	%rd18210, %rd18185, 4294967295;
	add.s64 	%rd18211, %rd18209, %rd18210;
	add.s64 	%rd18212, %rd18211, %rd18069;
	shr.u64 	%rd18213, %rd18212, 32;
	and.b64  	%rd18214, %rd18189, 4294967295;
	add.s64 	%rd18215, %rd18213, %rd18214;
	add.s64 	%rd18216, %rd18215, %rd18103;
	shr.u64 	%rd18217, %rd18216, 32;
	and.b64  	%rd18218, %rd18193, 4294967295;
	add.s64 	%rd18219, %rd18217, %rd18218;
	add.s64 	%rd18220, %rd18219, %rd18136;
	shr.u64 	%rd18221, %rd18220, 32;
	and.b64  	%rd18222, %rd18197, 4294967295;
	add.s64 	%rd18223, %rd18221, %rd18222;
	add.s64 	%rd18224, %rd18223, %rd18168;
	shr.u64 	%rd18225, %rd18224, 32;
	and.b64  	%rd18226, %rd18201, 4294967295;
	add.s64 	%rd18227, %rd18225, %rd18226;
	add.s64 	%rd18228, %rd18227, %rd18199;
	shr.u64 	%rd18229, %rd18228, 32;
	add.s64 	%rd18230, %rd18229, %rd18202;
	mad.lo.s64 	%rd18231, %rd20674, %rd20674, %rd18230;
	mul.lo.s32 	%r2891, %r519, %r2890;
	cvt.u64.u32 	%rd18232, %r2891;
	and.b64  	%rd18233, %rd17979, 4294967295;
	mad.lo.s64 	%rd18234, %rd1150, %rd18232, %rd18233;
	shr.u64 	%rd18235, %rd18234, 32;
	and.b64  	%rd18236, %rd18003, 4294967295;
	add.s64 	%rd18237, %rd18235, %rd18236;
	mad.lo.s64 	%rd18238, %rd1151, %rd18232, %rd18237;
	cvt.u32.u64 	%r2892, %rd18238;
	shr.u64 	%rd18239, %rd18238, 32;
	and.b64  	%rd18240, %rd18039, 4294967295;
	add.s64 	%rd18241, %rd18239, %rd18240;
	mad.lo.s64 	%rd18242, %rd1152, %rd18232, %rd18241;
	shr.u64 	%rd18243, %rd18242, 32;
	and.b64  	%rd18244, %rd18074, 4294967295;
	add.s64 	%rd18245, %rd18243, %rd18244;
	mad.lo.s64 	%rd18246, %rd1153, %rd18232, %rd18245;
	shr.u64 	%rd18247, %rd18246, 32;
	and.b64  	%rd18248, %rd18108, 4294967295;
	add.s64 	%rd18249, %rd18247, %rd18248;
	mad.lo.s64 	%rd18250, %rd1154, %rd18232, %rd18249;
	shr.u64 	%rd18251, %rd18250, 32;
	and.b64  	%rd18252, %rd18141, 4294967295;
	add.s64 	%rd18253, %rd18251, %rd18252;
	mad.lo.s64 	%rd18254, %rd1155, %rd18232, %rd18253;
	shr.u64 	%rd18255, %rd18254, 32;
	and.b64  	%rd18256, %rd18173, 4294967295;
	add.s64 	%rd18257, %rd18255, %rd18256;
	mad.lo.s64 	%rd18258, %rd1156, %rd18232, %rd18257;
	shr.u64 	%rd18259, %rd18258, 32;
	mul.wide.u32 	%rd18260, %r520, %r2891;
	and.b64  	%rd18261, %rd18204, 4294967295;
	add.s64 	%rd18262, %rd18259, %rd18261;
	add.s64 	%rd18263, %rd18262, %rd18260;
	shr.u64 	%rd18264, %rd18263, 32;
	and.b64  	%rd18265, %rd18208, 4294967295;
	add.s64 	%rd18266, %rd18264, %rd18265;
	shr.u64 	%rd18267, %rd18266, 32;
	and.b64  	%rd18268, %rd18212, 4294967295;
	add.s64 	%rd18269, %rd18267, %rd18268;
	shr.u64 	%rd18270, %rd18269, 32;
	and.b64  	%rd18271, %rd18216, 4294967295;
	add.s64 	%rd18272, %rd18270, %rd18271;
	shr.u64 	%rd18273, %rd18272, 32;
	and.b64  	%rd18274, %rd18220, 4294967295;
	add.s64 	%rd18275, %rd18273, %rd18274;
	shr.u64 	%rd18276, %rd18275, 32;
	and.b64  	%rd18277, %rd18224, 4294967295;
	add.s64 	%rd18278, %rd18276, %rd18277;
	shr.u64 	%rd18279, %rd18278, 32;
	and.b64  	%rd18280, %rd18228, 4294967295;
	add.s64 	%rd18281, %rd18279, %rd18280;
	shr.u64 	%rd18282, %rd18281, 32;
	add.s64 	%rd18283, %rd18282, %rd18231;
	mul.lo.s32 	%r2893, %r519, %r2892;
	cvt.u64.u32 	%rd18284, %r2893;
	and.b64  	%rd18285, %rd18238, 4294967295;
	mad.lo.s64 	%rd18286, %rd1150, %rd18284, %rd18285;
	shr.u64 	%rd18287, %rd18286, 32;
	and.b64  	%rd18288, %rd18242, 4294967295;
	add.s64 	%rd18289, %rd18287, %rd18288;
	mad.lo.s64 	%rd18290, %rd1151, %rd18284, %rd18289;
	cvt.u32.u64 	%r2894, %rd18290;
	shr.u64 	%rd18291, %rd18290, 32;
	and.b64  	%rd18292, %rd18246, 4294967295;
	add.s64 	%rd18293, %rd18291, %rd18292;
	mad.lo.s64 	%rd18294, %rd1152, %rd18284, %rd18293;
	shr.u64 	%rd18295, %rd18294, 32;
	and.b64  	%rd18296, %rd18250, 4294967295;
	add.s64 	%rd18297, %rd18295, %rd18296;
	mad.lo.s64 	%rd18298, %rd1153, %rd18284, %rd18297;
	shr.u64 	%rd18299, %rd18298, 32;
	and.b64  	%rd18300, %rd18254, 4294967295;
	add.s64 	%rd18301, %rd18299, %rd18300;
	mad.lo.s64 	%rd18302, %rd1154, %rd18284, %rd18301;
	shr.u64 	%rd18303, %rd18302, 32;
	and.b64  	%rd18304, %rd18258, 4294967295;
	add.s64 	%rd18305, %rd18303, %rd18304;
	mad.lo.s64 	%rd18306, %rd1155, %rd18284, %rd18305;
	shr.u64 	%rd18307, %rd18306, 32;
	and.b64  	%rd18308, %rd18263, 4294967295;
	add.s64 	%rd18309, %rd18307, %rd18308;
	mad.lo.s64 	%rd18310, %rd1156, %rd18284, %rd18309;
	shr.u64 	%rd18311, %rd18310, 32;
	mul.wide.u32 	%rd18312, %r520, %r2893;
	and.b64  	%rd18313, %rd18266, 4294967295;
	add.s64 	%rd18314, %rd18311, %rd18313;
	add.s64 	%rd18315, %rd18314, %rd18312;
	shr.u64 	%rd18316, %rd18315, 32;
	and.b64  	%rd18317, %rd18269, 4294967295;
	add.s64 	%rd18318, %rd18316, %rd18317;
	shr.u64 	%rd18319, %rd18318, 32;
	and.b64  	%rd18320, %rd18272, 4294967295;
	add.s64 	%rd18321, %rd18319, %rd18320;
	shr.u64 	%rd18322, %rd18321, 32;
	and.b64  	%rd18323, %rd18275, 4294967295;
	add.s64 	%rd18324, %rd18322, %rd18323;
	shr.u64 	%rd18325, %rd18324, 32;
	and.b64  	%rd18326, %rd18278, 4294967295;
	add.s64 	%rd18327, %rd18325, %rd18326;
	shr.u64 	%rd18328, %rd18327, 32;
	and.b64  	%rd18329, %rd18281, 4294967295;
	add.s64 	%rd18330, %rd18328, %rd18329;
	shr.u64 	%rd18331, %rd18330, 32;
	add.s64 	%rd18332, %rd18331, %rd18283;
	mul.lo.s32 	%r2895, %r519, %r2894;
	cvt.u64.u32 	%rd18333, %r2895;
	and.b64  	%rd18334, %rd18290, 4294967295;
	mad.lo.s64 	%rd18335, %rd1150, %rd18333, %rd18334;
	shr.u64 	%rd18336, %rd18335, 32;
	and.b64  	%rd18337, %rd18294, 4294967295;
	add.s64 	%rd18338, %rd18336, %rd18337;
	mad.lo.s64 	%rd18339, %rd1151, %rd18333, %rd18338;
	cvt.u32.u64 	%r2896, %rd18339;
	shr.u64 	%rd18340, %rd18339, 32;
	and.b64  	%rd18341, %rd18298, 4294967295;
	add.s64 	%rd18342, %rd18340, %rd18341;
	mad.lo.s64 	%rd18343, %rd1152, %rd18333, %rd18342;
	shr.u64 	%rd18344, %rd18343, 32;
	and.b64  	%rd18345, %rd18302, 4294967295;
	add.s64 	%rd18346, %rd18344, %rd18345;
	mad.lo.s64 	%rd18347, %rd1153, %rd18333, %rd18346;
	shr.u64 	%rd18348, %rd18347, 32;
	and.b64  	%rd18349, %rd18306, 4294967295;
	add.s64 	%rd18350, %rd18348, %rd18349;
	mad.lo.s64 	%rd18351, %rd1154, %rd18333, %rd18350;
	shr.u64 	%rd18352, %rd18351, 32;
	and.b64  	%rd18353, %rd18310, 4294967295;
	add.s64 	%rd18354, %rd18352, %rd18353;
	mad.lo.s64 	%rd18355, %rd1155, %rd18333, %rd18354;
	shr.u64 	%rd18356, %rd18355, 32;
	and.b64  	%rd18357, %rd18315, 4294967295;
	add.s64 	%rd18358, %rd18356, %rd18357;
	mad.lo.s64 	%rd18359, %rd1156, %rd18333, %rd18358;
	shr.u64 	%rd18360, %rd18359, 32;
	mul.wide.u32 	%rd18361, %r520, %r2895;
	and.b64  	%rd18362, %rd18318, 4294967295;
	add.s64 	%rd18363, %rd18360, %rd18362;
	add.s64 	%rd18364, %rd18363, %rd18361;
	shr.u64 	%rd18365, %rd18364, 32;
	and.b64  	%rd18366, %rd18321, 4294967295;
	add.s64 	%rd18367, %rd18365, %rd18366;
	shr.u64 	%rd18368, %rd18367, 32;
	and.b64  	%rd18369, %rd18324, 4294967295;
	add.s64 	%rd18370, %rd18368, %rd18369;
	shr.u64 	%rd18371, %rd18370, 32;
	and.b64  	%rd18372, %rd18327, 4294967295;
	add.s64 	%rd18373, %rd18371, %rd18372;
	shr.u64 	%rd18374, %rd18373, 32;
	and.b64  	%rd18375, %rd18330, 4294967295;
	add.s64 	%rd18376, %rd18374, %rd18375;
	shr.u64 	%rd18377, %rd18376, 32;
	add.s64 	%rd18378, %rd18377, %rd18332;
	mul.lo.s32 	%r2897, %r519, %r2896;
	cvt.u64.u32 	%rd18379, %r2897;
	and.b64  	%rd18380, %rd18339, 4294967295;
	mad.lo.s64 	%rd18381, %rd1150, %rd18379, %rd18380;
	shr.u64 	%rd18382, %rd18381, 32;
	and.b64  	%rd18383, %rd18343, 4294967295;
	add.s64 	%rd18384, %rd18382, %rd18383;
	mad.lo.s64 	%rd18385, %rd1151, %rd18379, %rd18384;
	cvt.u32.u64 	%r2898, %rd18385;
	shr.u64 	%rd18386, %rd18385, 32;
	and.b64  	%rd18387, %rd18347, 4294967295;
	add.s64 	%rd18388, %rd18386, %rd18387;
	mad.lo.s64 	%rd18389, %rd1152, %rd18379, %rd18388;
	shr.u64 	%rd18390, %rd18389, 32;
	and.b64  	%rd18391, %rd18351, 4294967295;
	add.s64 	%rd18392, %rd18390, %rd18391;
	mad.lo.s64 	%rd18393, %rd1153, %rd18379, %rd18392;
	shr.u64 	%rd18394, %rd18393, 32;
	and.b64  	%rd18395, %rd18355, 4294967295;
	add.s64 	%rd18396, %rd18394, %rd18395;
	mad.lo.s64 	%rd18397, %rd1154, %rd18379, %rd18396;
	shr.u64 	%rd18398, %rd18397, 32;
	and.b64  	%rd18399, %rd18359, 4294967295;
	add.s64 	%rd18400, %rd18398, %rd18399;
	mad.lo.s64 	%rd18401, %rd1155, %rd18379, %rd18400;
	shr.u64 	%rd18402, %rd18401, 32;
	and.b64  	%rd18403, %rd18364, 4294967295;
	add.s64 	%rd18404, %rd18402, %rd18403;
	mad.lo.s64 	%rd18405, %rd1156, %rd18379, %rd18404;
	shr.u64 	%rd18406, %rd18405, 32;
	mul.wide.u32 	%rd18407, %r520, %r2897;
	and.b64  	%rd18408, %rd18367, 4294967295;
	add.s64 	%rd18409, %rd18406, %rd18408;
	add.s64 	%rd18410, %rd18409, %rd18407;
	shr.u64 	%rd18411, %rd18410, 32;
	and.b64  	%rd18412, %rd18370, 4294967295;
	add.s64 	%rd18413, %rd18411, %rd18412;
	shr.u64 	%rd18414, %rd18413, 32;
	and.b64  	%rd18415, %rd18373, 4294967295;
	add.s64 	%rd18416, %rd18414, %rd18415;
	shr.u64 	%rd18417, %rd18416, 32;
	and.b64  	%rd18418, %rd18376, 4294967295;
	add.s64 	%rd18419, %rd18417, %rd18418;
	shr.u64 	%rd18420, %rd18419, 32;
	add.s64 	%rd18421, %rd18420, %rd18378;
	mul.lo.s32 	%r2899, %r519, %r2898;
	cvt.u64.u32 	%rd18422, %r2899;
	and.b64  	%rd18423, %rd18385, 4294967295;
	mad.lo.s64 	%rd18424, %rd1150, %rd18422, %rd18423;
	shr.u64 	%rd18425, %rd18424, 32;
	and.b64  	%rd18426, %rd18389, 4294967295;
	add.s64 	%rd18427, %rd18425, %rd18426;
	mad.lo.s64 	%rd18428, %rd1151, %rd18422, %rd18427;
	cvt.u32.u64 	%r2900, %rd18428;
	shr.u64 	%rd18429, %rd18428, 32;
	and.b64  	%rd18430, %rd18393, 4294967295;
	add.s64 	%rd18431, %rd18429, %rd18430;
	mad.lo.s64 	%rd18432, %rd1152, %rd18422, %rd18431;
	shr.u64 	%rd18433, %rd18432, 32;
	and.b64  	%rd18434, %rd18397, 4294967295;
	add.s64 	%rd18435, %rd18433, %rd18434;
	mad.lo.s64 	%rd18436, %rd1153, %rd18422, %rd18435;
	shr.u64 	%rd18437, %rd18436, 32;
	and.b64  	%rd18438, %rd18401, 4294967295;
	add.s64 	%rd18439, %rd18437, %rd18438;
	mad.lo.s64 	%rd18440, %rd1154, %rd18422, %rd18439;
	shr.u64 	%rd18441, %rd18440, 32;
	and.b64  	%rd18442, %rd18405, 4294967295;
	add.s64 	%rd18443, %rd18441, %rd18442;
	mad.lo.s64 	%rd18444, %rd1155, %rd18422, %rd18443;
	shr.u64 	%rd18445, %rd18444, 32;
	and.b64  	%rd18446, %rd18410, 4294967295;
	add.s64 	%rd18447, %rd18445, %rd18446;
	mad.lo.s64 	%rd18448, %rd1156, %rd18422, %rd18447;
	shr.u64 	%rd18449, %rd18448, 32;
	mul.wide.u32 	%rd18450, %r520, %r2899;
	and.b64  	%rd18451, %rd18413, 4294967295;
	add.s64 	%rd18452, %rd18449, %rd18451;
	add.s64 	%rd18453, %rd18452, %rd18450;
	shr.u64 	%rd18454, %rd18453, 32;
	and.b64  	%rd18455, %rd18416, 4294967295;
	add.s64 	%rd18456, %rd18454, %rd18455;
	shr.u64 	%rd18457, %rd18456, 32;
	and.b64  	%rd18458, %rd18419, 4294967295;
	add.s64 	%rd18459, %rd18457, %rd18458;
	shr.u64 	%rd18460, %rd18459, 32;
	add.s64 	%rd18461, %rd18460, %rd18421;
	mul.lo.s32 	%r2901, %r519, %r2900;
	cvt.u64.u32 	%rd18462, %r2901;
	and.b64  	%rd18463, %rd18428, 4294967295;
	mad.lo.s64 	%rd18464, %rd1150, %rd18462, %rd18463;
	shr.u64 	%rd18465, %rd18464, 32;
	and.b64  	%rd18466, %rd18432, 4294967295;
	add.s64 	%rd18467, %rd18465, %rd18466;
	mad.lo.s64 	%rd18468, %rd1151, %rd18462, %rd18467;
	cvt.u32.u64 	%r2902, %rd18468;
	shr.u64 	%rd18469, %rd18468, 32;
	and.b64  	%rd18470, %rd18436, 4294967295;
	add.s64 	%rd18471, %rd18469, %rd18470;
	mad.lo.s64 	%rd18472, %rd1152, %rd18462, %rd18471;
	shr.u64 	%rd18473, %rd18472, 32;
	and.b64  	%rd18474, %rd18440, 4294967295;
	add.s64 	%rd18475, %rd18473, %rd18474;
	mad.lo.s64 	%rd18476, %rd1153, %rd18462, %rd18475;
	shr.u64 	%rd18477, %rd18476, 32;
	and.b64  	%rd18478, %rd18444, 4294967295;
	add.s64 	%rd18479, %rd18477, %rd18478;
	mad.lo.s64 	%rd18480, %rd1154, %rd18462, %rd18479;
	shr.u64 	%rd18481, %rd18480, 32;
	and.b64  	%rd18482, %rd18448, 4294967295;
	add.s64 	%rd18483, %rd18481, %rd18482;
	mad.lo.s64 	%rd18484, %rd1155, %rd18462, %rd18483;
	shr.u64 	%rd18485, %rd18484, 32;
	and.b64  	%rd18486, %rd18453, 4294967295;
	add.s64 	%rd18487, %rd18485, %rd18486;
	mad.lo.s64 	%rd18488, %rd1156, %rd18462, %rd18487;
	shr.u64 	%rd18489, %rd18488, 32;
	mul.wide.u32 	%rd18490, %r520, %r2901;
	and.b64  	%rd18491, %rd18456, 4294967295;
	add.s64 	%rd18492, %rd18489, %rd18491;
	add.s64 	%rd18493, %rd18492, %rd18490;
	shr.u64 	%rd18494, %rd18493, 32;
	and.b64  	%rd18495, %rd18459, 4294967295;
	add.s64 	%rd18496, %rd18494, %rd18495;
	shr.u64 	%rd18497, %rd18496, 32;
	add.s64 	%rd18498, %rd18497, %rd18461;
	mul.lo.s32 	%r2903, %r519, %r2902;
	cvt.u64.u32 	%rd18499, %r2903;
	and.b64  	%rd18500, %rd18468, 4294967295;
	mad.lo.s64 	%rd18501, %rd1150, %rd18499, %rd18500;
	shr.u64 	%rd18502, %rd18501, 32;
	and.b64  	%rd18503, %rd18472, 4294967295;
	add.s64 	%rd18504, %rd18502, %rd18503;
	mad.lo.s64 	%rd18505, %rd1151, %rd18499, %rd18504;
	cvt.u32.u64 	%r2904, %rd18505;
	shr.u64 	%rd18506, %rd18505, 32;
	and.b64  	%rd18507, %rd18476, 4294967295;
	add.s64 	%rd18508, %rd18506, %rd18507;
	mad.lo.s64 	%rd18509, %rd1152, %rd18499, %rd18508;
	shr.u64 	%rd18510, %rd18509, 32;
	and.b64  	%rd18511, %rd18480, 4294967295;
	add.s64 	%rd18512, %rd18510, %rd18511;
	mad.lo.s64 	%rd18513, %rd1153, %rd18499, %rd18512;
	shr.u64 	%rd18514, %rd18513, 32;
	and.b64  	%rd18515, %rd18484, 4294967295;
	add.s64 	%rd18516, %rd18514, %rd18515;
	mad.lo.s64 	%rd18517, %rd1154, %rd18499, %rd18516;
	shr.u64 	%rd18518, %rd18517, 32;
	and.b64  	%rd18519, %rd18488, 4294967295;
	add.s64 	%rd18520, %rd18518, %rd18519;
	mad.lo.s64 	%rd18521, %rd1155, %rd18499, %rd18520;
	shr.u64 	%rd18522, %rd18521, 32;
	and.b64  	%rd18523, %rd18493, 4294967295;
	add.s64 	%rd18524, %rd18522, %rd18523;
	mad.lo.s64 	%rd18525, %rd1156, %rd18499, %rd18524;
	shr.u64 	%rd18526, %rd18525, 32;
	mul.wide.u32 	%rd18527, %r520, %r2903;
	and.b64  	%rd18528, %rd18496, 4294967295;
	add.s64 	%rd18529, %rd18526, %rd18528;
	add.s64 	%rd18530, %rd18529, %rd18527;
	shr.u64 	%rd18531, %rd18530, 32;
	and.b64  	%rd18532, %rd18498, 4294967295;
	add.s64 	%rd18533, %rd18531, %rd18532;
	{ .reg .b32 tmp; mov.b64 {tmp, %r2905}, %rd18533; }
	mul.lo.s32 	%r2906, %r519, %r2904;
	cvt.u64.u32 	%rd18534, %r2906;
	and.b64  	%rd18535, %rd18505, 4294967295;
	mad.lo.s64 	%rd18536, %rd1150, %rd18534, %rd18535;
	shr.u64 	%rd18537, %rd18536, 32;
	and.b64  	%rd18538, %rd18509, 4294967295;
	add.s64 	%rd18539, %rd18537, %rd18538;
	mad.lo.s64 	%rd20675, %rd1151, %rd18534, %rd18539;
	shr.u64 	%rd18540, %rd20675, 32;
	and.b64  	%rd18541, %rd18513, 4294967295;
	add.s64 	%rd18542, %rd18540, %rd18541;
	mad.lo.s64 	%rd20676, %rd1152, %rd18534, %rd18542;
	cvt.u32.u64 	%r613, %rd20676;
	shr.u64 	%rd18543, %rd20676, 32;
	and.b64  	%rd18544, %rd18517, 4294967295;
	add.s64 	%rd18545, %rd18543, %rd18544;
	mad.lo.s64 	%rd20677, %rd1153, %rd18534, %rd18545;
	cvt.u32.u64 	%r614, %rd20677;
	shr.u64 	%rd18546, %rd20677, 32;
	and.b64  	%rd18547, %rd18521, 4294967295;
	add.s64 	%rd18548, %rd18546, %rd18547;
	mad.lo.s64 	%rd20678, %rd1154, %rd18534, %rd18548;
	cvt.u32.u64 	%r615, %rd20678;
	shr.u64 	%rd18549, %rd20678, 32;
	and.b64  	%rd18550, %rd18525, 4294967295;
	add.s64 	%rd18551, %rd18549, %rd18550;
	mad.lo.s64 	%rd20679, %rd1155, %rd18534, %rd18551;
	cvt.u32.u64 	%r616, %rd20679;
	shr.u64 	%rd18552, %rd20679, 32;
	and.b64  	%rd18553, %rd18530, 4294967295;
	add.s64 	%rd18554, %rd18552, %rd18553;
	mad.lo.s64 	%rd20680, %rd1156, %rd18534, %rd18554;
	cvt.u32.u64 	%r617, %rd20680;
	shr.u64 	%rd18555, %rd20680, 32;
	mul.wide.u32 	%rd18556, %r520, %r2906;
	and.b64  	%rd18557, %rd18533, 4294967295;
	add.s64 	%rd18558, %rd18555, %rd18557;
	add.s64 	%rd20681, %rd18558, %rd18556;
	cvt.u32.u64 	%r618, %rd20681;
	{ .reg .b32 tmp; mov.b64 {tmp, %r2907}, %rd20681; }
	add.s32 	%r3260, %r2905, %r2907;
	setp.gt.u32 	%p687, %r3260, %r520;
	@%p687 bra 	$L__BB2_608;
	setp.lt.u32 	%p688, %r3260, %r520;
	@%p688 bra 	$L__BB2_609;
	cvt.u32.u64 	%r2908, %rd1156;
	setp.lt.u32 	%p689, %r2908, %r618;
	@%p689 bra 	$L__BB2_608;
	setp.gt.u32 	%p690, %r2908, %r618;
	@%p690 bra 	$L__BB2_609;
	cvt.u32.u64 	%r2910, %rd1155;
	setp.lt.u32 	%p691, %r2910, %r617;
	@%p691 bra 	$L__BB2_608;
	setp.gt.u32 	%p692, %r2910, %r617;
	@%p692 bra 	$L__BB2_609;
	cvt.u32.u64 	%r2912, %rd1154;
	setp.lt.u32 	%p693, %r2912, %r616;
	@%p693 bra 	$L__BB2_608;
	setp.gt.u32 	%p694, %r2912, %r616;
	@%p694 bra 	$L__BB2_609;
	cvt.u32.u64 	%r2914, %rd1153;
	setp.lt.u32 	%p695, %r2914, %r615;
	@%p695 bra 	$L__BB2_608;
	setp.gt.u32 	%p696, %r2914, %r615;
	@%p696 bra 	$L__BB2_609;
	cvt.u32.u64 	%r2916, %rd1152;
	setp.lt.u32 	%p697, %r2916, %r614;
	@%p697 bra 	$L__BB2_608;
	setp.gt.u32 	%p698, %r2916, %r614;
	@%p698 bra 	$L__BB2_609;
	cvt.u32.u64 	%r2918, %rd1151;
	setp.lt.u32 	%p699, %r2918, %r613;
	@%p699 bra 	$L__BB2_608;
	cvt.u32.u64 	%r2920, %rd1150;
	setp.gt.u32 	%p700, %r2918, %r613;
	cvt.u32.u64 	%r2921, %rd20675;
	setp.gt.u32 	%p701, %r2920, %r2921;
	or.pred  	%p702, %p700, %p701;
	@%p702 bra 	$L__BB2_609;
$L__BB2_608:
	and.b64  	%rd18560, %rd20675, 4294967295;
	sub.s64 	%rd20675, %rd18560, %rd1150;
	shr.u64 	%rd18561, %rd20675, 63;
	and.b64  	%rd18562, %rd20676, 4294967295;
	add.s64 	%rd18563, %rd18561, %rd1151;
	sub.s64 	%rd20676, %rd18562, %rd18563;
	shr.u64 	%rd18564, %rd20676, 63;
	and.b64  	%rd18565, %rd20677, 4294967295;
	add.s64 	%rd18566, %rd18564, %rd1152;
	sub.s64 	%rd20677, %rd18565, %rd18566;
	shr.u64 	%rd18567, %rd20677, 63;
	and.b64  	%rd18568, %rd20678, 4294967295;
	add.s64 	%rd18569, %rd18567, %rd1153;
	sub.s64 	%rd20678, %rd18568, %rd18569;
	shr.u64 	%rd18570, %rd20678, 63;
	and.b64  	%rd18571, %rd20679, 4294967295;
	add.s64 	%rd18572, %rd18570, %rd1154;
	sub.s64 	%rd20679, %rd18571, %rd18572;
	shr.u64 	%rd18573, %rd20679, 63;
	and.b64  	%rd18574, %rd20680, 4294967295;
	add.s64 	%rd18575, %rd18573, %rd1155;
	sub.s64 	%rd20680, %rd18574, %rd18575;
	shr.u64 	%rd18576, %rd20680, 63;
	and.b64  	%rd18577, %rd20681, 4294967295;
	add.s64 	%rd18578, %rd18576, %rd1156;
	sub.s64 	%rd20681, %rd18577, %rd18578;
	shr.u64 	%rd18579, %rd20681, 63;
	cvt.u32.u64 	%r2922, %rd18579;
	add.s32 	%r2923, %r520, %r2922;
	sub.s32 	%r3260, %r3260, %r2923;
$L__BB2_609:
	and.b64  	%rd1201, %rd20675, 4294967295;
	mul.lo.s64 	%rd18580, %rd20667, %rd1201;
	cvt.u32.u64 	%r2924, %rd18580;
	shr.u64 	%rd18581, %rd18580, 32;
	mad.lo.s64 	%rd18582, %rd20668, %rd1201, %rd18581;
	shr.u64 	%rd18583, %rd18582, 32;
	mad.lo.s64 	%rd18584, %rd20669, %rd1201, %rd18583;
	shr.u64 	%rd18585, %rd18584, 32;
	mad.lo.s64 	%rd18586, %rd20670, %rd1201, %rd18585;
	shr.u64 	%rd18587, %rd18586, 32;
	mad.lo.s64 	%rd18588, %rd20671, %rd1201, %rd18587;
	shr.u64 	%rd18589, %rd18588, 32;
	mad.lo.s64 	%rd18590, %rd20672, %rd1201, %rd18589;
	shr.u64 	%rd18591, %rd18590, 32;
	mad.lo.s64 	%rd18592, %rd20673, %rd1201, %rd18591;
	shr.u64 	%rd18593, %rd18592, 32;
	mad.lo.s64 	%rd18594, %rd20674, %rd1201, %rd18593;
	shr.u64 	%rd18595, %rd18594, 32;
	and.b64  	%rd1202, %rd20676, 4294967295;
	and.b64  	%rd18596, %rd18582, 4294967295;
	mad.lo.s64 	%rd18597, %rd20667, %rd1202, %rd18596;
	shr.u64 	%rd18598, %rd18597, 32;
	and.b64  	%rd18599, %rd18584, 4294967295;
	add.s64 	%rd18600, %rd18598, %rd18599;
	mad.lo.s64 	%rd18601, %rd20668, %rd1202, %rd18600;
	shr.u64 	%rd18602, %rd18601, 32;
	and.b64  	%rd18603, %rd18586, 4294967295;
	add.s64 	%rd18604, %rd18602, %rd18603;
	mad.lo.s64 	%rd18605, %rd20669, %rd1202, %rd18604;
	shr.u64 	%rd18606, %rd18605, 32;
	and.b64  	%rd18607, %rd18588, 4294967295;
	add.s64 	%rd18608, %rd18606, %rd18607;
	mad.lo.s64 	%rd18609, %rd20670, %rd1202, %rd18608;
	shr.u64 	%rd18610, %rd18609, 32;
	and.b64  	%rd18611, %rd18590, 4294967295;
	add.s64 	%rd18612, %rd18610, %rd18611;
	mad.lo.s64 	%rd18613, %rd20671, %rd1202, %rd18612;
	shr.u64 	%rd18614, %rd18613, 32;
	and.b64  	%rd18615, %rd18592, 4294967295;
	add.s64 	%rd18616, %rd18614, %rd18615;
	mad.lo.s64 	%rd18617, %rd20672, %rd1202, %rd18616;
	shr.u64 	%rd18618, %rd18617, 32;
	and.b64  	%rd18619, %rd18594, 4294967295;
	add.s64 	%rd18620, %rd18618, %rd18619;
	mad.lo.s64 	%rd18621, %rd20673, %rd1202, %rd18620;
	shr.u64 	%rd18622, %rd18621, 32;
	add.s64 	%rd18623, %rd18622, %rd18595;
	mad.lo.s64 	%rd18624, %rd20674, %rd1202, %rd18623;
	shr.u64 	%rd18625, %rd18624, 32;
	and.b64  	%rd1203, %rd20677, 4294967295;
	and.b64  	%rd18626, %rd18601, 4294967295;
	mad.lo.s64 	%rd18627, %rd20667, %rd1203, %rd18626;
	shr.u64 	%rd18628, %rd18627, 32;
	and.b64  	%rd18629, %rd18605, 4294967295;
	add.s64 	%rd18630, %rd18628, %rd18629;
	mad.lo.s64 	%rd18631, %rd20668, %rd1203, %rd18630;
	shr.u64 	%rd18632, %rd18631, 32;
	and.b64  	%rd18633, %rd18609, 4294967295;
	add.s64 	%rd18634, %rd18632, %rd18633;
	mad.lo.s64 	%rd18635, %rd20669, %rd1203, %rd18634;
	shr.u64 	%rd18636, %rd18635, 32;
	and.b64  	%rd18637, %rd18613, 4294967295;
	add.s64 	%rd18638, %rd18636, %rd18637;
	mad.lo.s64 	%rd18639, %rd20670, %rd1203, %rd18638;
	shr.u64 	%rd18640, %rd18639, 32;
	and.b64  	%rd18641, %rd18617, 4294967295;
	add.s64 	%rd18642, %rd18640, %rd18641;
	mad.lo.s64 	%rd18643, %rd20671, %rd1203, %rd18642;
	shr.u64 	%rd18644, %rd18643, 32;
	and.b64  	%rd18645, %rd18621, 4294967295;
	add.s64 	%rd18646, %rd18644, %rd18645;
	mad.lo.s64 	%rd18647, %rd20672, %rd1203, %rd18646;
	shr.u64 	%rd18648, %rd18647, 32;
	and.b64  	%rd18649, %rd18624, 4294967295;
	add.s64 	%rd18650, %rd18648, %rd18649;
	mad.lo.s64 	%rd18651, %rd20673, %rd1203, %rd18650;
	shr.u64 	%rd18652, %rd18651, 32;
	add.s64 	%rd18653, %rd18652, %rd18625;
	mad.lo.s64 	%rd18654, %rd20674, %rd1203, %rd18653;
	shr.u64 	%rd18655, %rd18654, 32;
	and.b64  	%rd1204, %rd20678, 4294967295;
	and.b64  	%rd18656, %rd18631, 4294967295;
	mad.lo.s64 	%rd18657, %rd20667, %rd1204, %rd18656;
	shr.u64 	%rd18658, %rd18657, 32;
	and.b64  	%rd18659, %rd18635, 4294967295;
	add.s64 	%rd18660, %rd18658, %rd18659;
	mad.lo.s64 	%rd18661, %rd20668, %rd1204, %rd18660;
	shr.u64 	%rd18662, %rd18661, 32;
	and.b64  	%rd18663, %rd18639, 4294967295;
	add.s64 	%rd18664, %rd18662, %rd18663;
	mad.lo.s64 	%rd18665, %rd20669, %rd1204, %rd18664;
	shr.u64 	%rd18666, %rd18665, 32;
	and.b64  	%rd18667, %rd18643, 4294967295;
	add.s64 	%rd18668, %rd18666, %rd18667;
	mad.lo.s64 	%rd18669, %rd20670, %rd1204, %rd18668;
	shr.u64 	%rd18670, %rd18669, 32;
	and.b64  	%rd18671, %rd18647, 4294967295;
	add.s64 	%rd18672, %rd18670, %rd18671;
	mad.lo.s64 	%rd18673, %rd20671, %rd1204, %rd18672;
	shr.u64 	%rd18674, %rd18673, 32;
	and.b64  	%rd18675, %rd18651, 4294967295;
	add.s64 	%rd18676, %rd18674, %rd18675;
	mad.lo.s64 	%rd18677, %rd20672, %rd1204, %rd18676;
	shr.u64 	%rd18678, %rd18677, 32;
	and.b64  	%rd18679, %rd18654, 4294967295;
	add.s64 	%rd18680, %rd18678, %rd18679;
	mad.lo.s64 	%rd18681, %rd20673, %rd1204, %rd18680;
	shr.u64 	%rd18682, %rd18681, 32;
	add.s64 	%rd18683, %rd18682, %rd18655;
	mad.lo.s64 	%rd18684, %rd20674, %rd1204, %rd18683;
	shr.u64 	%rd18685, %rd18684, 32;
	and.b64  	%rd1205, %rd20679, 4294967295;
	and.b64  	%rd18686, %rd18661, 4294967295;
	mad.lo.s64 	%rd18687, %rd20667, %rd1205, %rd18686;
	shr.u64 	%rd18688, %rd18687, 32;
	and.b64  	%rd18689, %rd18665, 4294967295;
	add.s64 	%rd18690, %rd18688, %rd18689;
	mad.lo.s64 	%rd18691, %rd20668, %rd1205, %rd18690;
	shr.u64 	%rd18692, %rd18691, 32;
	and.b64  	%rd18693, %rd18669, 4294967295;
	add.s64 	%rd18694, %rd18692, %rd18693;
	mad.lo.s64 	%rd18695, %rd20669, %rd1205, %rd18694;
	shr.u64 	%rd18696, %rd18695, 32;
	and.b64  	%rd18697, %rd18673, 4294967295;
	add.s64 	%rd18698, %rd18696, %rd18697;
	mad.lo.s64 	%rd18699, %rd20670, %rd1205, %rd18698;
	shr.u64 	%rd18700, %rd18699, 32;
	and.b64  	%rd18701, %rd18677, 4294967295;
	add.s64 	%rd18702, %rd18700, %rd18701;
	mad.lo.s64 	%rd18703, %rd20671, %rd1205, %rd18702;
	shr.u64 	%rd18704, %rd18703, 32;
	and.b64  	%rd18705, %rd18681, 4294967295;
	add.s64 	%rd18706, %rd18704, %rd18705;
	mad.lo.s64 	%rd18707, %rd20672, %rd1205, %rd18706;
	shr.u64 	%rd18708, %rd18707, 32;
	and.b64  	%rd18709, %rd18684, 4294967295;
	add.s64 	%rd18710, %rd18708, %rd18709;
	mad.lo.s64 	%rd18711, %rd20673, %rd1205, %rd18710;
	shr.u64 	%rd18712, %rd18711, 32;
	add.s64 	%rd18713, %rd18712, %rd18685;
	mad.lo.s64 	%rd18714, %rd20674, %rd1205, %rd18713;
	shr.u64 	%rd18715, %rd18714, 32;
	and.b64  	%rd1206, %rd20680, 4294967295;
	and.b64  	%rd18716, %rd18691, 4294967295;
	mad.lo.s64 	%rd18717, %rd20667, %rd1206, %rd18716;
	shr.u64 	%rd18718, %rd18717, 32;
	and.b64  	%rd18719, %rd18695, 4294967295;
	add.s64 	%rd18720, %rd18718, %rd18719;
	mad.lo.s64 	%rd18721, %rd20668, %rd1206, %rd18720;
	shr.u64 	%rd18722, %rd18721, 32;
	and.b64  	%rd18723, %rd18699, 4294967295;
	add.s64 	%rd18724, %rd18722, %rd18723;
	mad.lo.s64 	%rd18725, %rd20669, %rd1206, %rd18724;
	shr.u64 	%rd18726, %rd18725, 32;
	and.b64  	%rd18727, %rd18703, 4294967295;
	add.s64 	%rd18728, %rd18726, %rd18727;
	mad.lo.s64 	%rd18729, %rd20670, %rd1206, %rd18728;
	shr.u64 	%rd18730, %rd18729, 32;
	and.b64  	%rd18731, %rd18707, 4294967295;
	add.s64 	%rd18732, %rd18730, %rd18731;
	mad.lo.s64 	%rd18733, %rd20671, %rd1206, %rd18732;
	shr.u64 	%rd18734, %rd18733, 32;
	and.b64  	%rd18735, %rd18711, 4294967295;
	add.s64 	%rd18736, %rd18734, %rd18735;
	mad.lo.s64 	%rd18737, %rd20672, %rd1206, %rd18736;
	shr.u64 	%rd18738, %rd18737, 32;
	and.b64  	%rd18739, %rd18714, 4294967295;
	add.s64 	%rd18740, %rd18738, %rd18739;
	mad.lo.s64 	%rd18741, %rd20673, %rd1206, %rd18740;
	shr.u64 	%rd18742, %rd18741, 32;
	add.s64 	%rd18743, %rd18742, %rd18715;
	mad.lo.s64 	%rd18744, %rd20674, %rd1206, %rd18743;
	shr.u64 	%rd18745, %rd18744, 32;
	and.b64  	%rd1207, %rd20681, 4294967295;
	and.b64  	%rd18746, %rd18721, 4294967295;
	mad.lo.s64 	%rd18747, %rd20667, %rd1207, %rd18746;
	shr.u64 	%rd18748, %rd18747, 32;
	and.b64  	%rd18749, %rd18725, 4294967295;
	add.s64 	%rd18750, %rd18748, %rd18749;
	mad.lo.s64 	%rd18751, %rd20668, %rd1207, %rd18750;
	shr.u64 	%rd18752, %rd18751, 32;
	and.b64  	%rd18753, %rd18729, 4294967295;
	add.s64 	%rd18754, %rd18752, %rd18753;
	mad.lo.s64 	%rd18755, %rd20669, %rd1207, %rd18754;
	shr.u64 	%rd18756, %rd18755, 32;
	and.b64  	%rd18757, %rd18733, 4294967295;
	add.s64 	%rd18758, %rd18756, %rd18757;
	mad.lo.s64 	%rd18759, %rd20670, %rd1207, %rd18758;
	shr.u64 	%rd18760, %rd18759, 32;
	and.b64  	%rd18761, %rd18737, 4294967295;
	add.s64 	%rd18762, %rd18760, %rd18761;
	mad.lo.s64 	%rd18763, %rd20671, %rd1207, %rd18762;
	shr.u64 	%rd18764, %rd18763, 32;
	and.b64  	%rd18765, %rd18741, 4294967295;
	add.s64 	%rd18766, %rd18764, %rd18765;
	mad.lo.s64 	%rd18767, %rd20672, %rd1207, %rd18766;
	shr.u64 	%rd18768, %rd18767, 32;
	and.b64  	%rd18769, %rd18744, 4294967295;
	add.s64 	%rd18770, %rd18768, %rd18769;
	mad.lo.s64 	%rd18771, %rd20673, %rd1207, %rd18770;
	shr.u64 	%rd18772, %rd18771, 32;
	add.s64 	%rd18773, %rd18772, %rd18745;
	mad.lo.s64 	%rd18774, %rd20674, %rd1207, %rd18773;
	shr.u64 	%rd18775, %rd18774, 32;
	cvt.u64.u32 	%rd1208, %r3260;
	and.b64  	%rd18776, %rd18751, 4294967295;
	mad.lo.s64 	%rd18777, %rd20667, %rd1208, %rd18776;
	shr.u64 	%rd18778, %rd18777, 32;
	and.b64  	%rd18779, %rd18755, 4294967295;
	add.s64 	%rd18780, %rd18778, %rd18779;
	mad.lo.s64 	%rd18781, %rd20668, %rd1208, %rd18780;
	shr.u64 	%rd18782, %rd18781, 32;
	and.b64  	%rd18783, %rd18759, 4294967295;
	add.s64 	%rd18784, %rd18782, %rd18783;
	mad.lo.s64 	%rd18785, %rd20669, %rd1208, %rd18784;
	shr.u64 	%rd18786, %rd18785, 32;
	and.b64  	%rd18787, %rd18763, 4294967295;
	add.s64 	%rd18788, %rd18786, %rd18787;
	mad.lo.s64 	%rd18789, %rd20670, %rd1208, %rd18788;
	shr.u64 	%rd18790, %rd18789, 32;
	and.b64  	%rd18791, %rd18767, 4294967295;
	add.s64 	%rd18792, %rd18790, %rd18791;
	mad.lo.s64 	%rd18793, %rd20671, %rd1208, %rd18792;
	shr.u64 	%rd18794, %rd18793, 32;
	and.b64  	%rd18795, %rd18771, 4294967295;
	add.s64 	%rd18796, %rd18794, %rd18795;
	mad.lo.s64 	%rd18797, %rd20672, %rd1208, %rd18796;
	shr.u64 	%rd18798, %rd18797, 32;
	and.b64  	%rd18799, %rd18774, 4294967295;
	add.s64 	%rd18800, %rd18798, %rd18799;
	mad.lo.s64 	%rd18801, %rd20673, %rd1208, %rd18800;
	shr.u64 	%rd18802, %rd18801, 32;
	add.s64 	%rd18803, %rd18802, %rd18775;
	mad.lo.s64 	%rd18804, %rd20674, %rd1208, %rd18803;
	{ .reg .b32 tmp; mov.b64 {tmp, %r2925}, %rd18804; }
	mul.lo.s32 	%r2926, %r519, %r2924;
	cvt.u64.u32 	%rd18805, %r2926;
	and.b64  	%rd18806, %rd18580, 4294967295;
	mad.lo.s64 	%rd18807, %rd1150, %rd18805, %rd18806;
	shr.u64 	%rd18808, %rd18807, 32;
	and.b64  	%rd18809, %rd18597, 4294967295;
	add.s64 	%rd18810, %rd18808, %rd18809;
	mad.lo.s64 	%rd18811, %rd1151, %rd18805, %rd18810;
	cvt.u32.u64 	%r2927, %rd18811;
	shr.u64 	%rd18812, %rd18811, 32;
	and.b64  	%rd18813, %rd18627, 4294967295;
	add.s64 	%rd18814, %rd18812, %rd18813;
	mad.lo.s64 	%rd18815, %rd1152, %rd18805, %rd18814;
	shr.u64 	%rd18816, %rd18815, 32;
	and.b64  	%rd18817, %rd18657, 4294967295;
	add.s64 	%rd18818, %rd18816, %rd18817;
	mad.lo.s64 	%rd18819, %rd1153, %rd18805, %rd18818;
	shr.u64 	%rd18820, %rd18819, 32;
	and.b64  	%rd18821, %rd18687, 4294967295;
	add.s64 	%rd18822, %rd18820, %rd18821;
	mad.lo.s64 	%rd18823, %rd1154, %rd18805, %rd18822;
	shr.u64 	%rd18824, %rd18823, 32;
	and.b64  	%rd18825, %rd18717, 4294967295;
	add.s64 	%rd18826, %rd18824, %rd18825;
	mad.lo.s64 	%rd18827, %rd1155, %rd18805, %rd18826;
	shr.u64 	%rd18828, %rd18827, 32;
	and.b64  	%rd18829, %rd18747, 4294967295;
	add.s64 	%rd18830, %rd18828, %rd18829;
	mad.lo.s64 	%rd18831, %rd1156, %rd18805, %rd18830;
	shr.u64 	%rd18832, %rd18831, 32;
	mul.wide.u32 	%rd18833, %r520, %r2926;
	and.b64  	%rd18834, %rd18777, 4294967295;
	add.s64 	%rd18835, %rd18832, %rd18834;
	add.s64 	%rd18836, %rd18835, %rd18833;
	shr.u64 	%rd18837, %rd18836, 32;
	and.b64  	%rd18838, %rd18781, 4294967295;
	add.s64 	%rd18839, %rd18837, %rd18838;
	shr.u64 	%rd18840, %rd18839, 32;
	and.b64  	%rd18841, %rd18785, 4294967295;
	add.s64 	%rd18842, %rd18840, %rd18841;
	shr.u64 	%rd18843, %rd18842, 32;
	and.b64  	%rd18844, %rd18789, 4294967295;
	add.s64 	%rd18845, %rd18843, %rd18844;
	shr.u64 	%rd18846, %rd18845, 32;
	and.b64  	%rd18847, %rd18793, 4294967295;
	add.s64 	%rd18848, %rd18846, %rd18847;
	shr.u64 	%rd18849, %rd18848, 32;
	and.b64  	%rd18850, %rd18797, 4294967295;
	add.s64 	%rd18851, %rd18849, %rd18850;
	shr.u64 	%rd18852, %rd18851, 32;
	and.b64  	%rd18853, %rd18801, 4294967295;
	add.s64 	%rd18854, %rd18852, %rd18853;
	shr.u64 	%rd18855, %rd18854, 32;
	and.b64  	%rd18856, %rd18804, 4294967295;
	add.s64 	%rd18857, %rd18855, %rd18856;
	{ .reg .b32 tmp; mov.b64 {tmp, %r2928}, %rd18857; }
	add.s32 	%r2929, %r2925, %r2928;
	mul.lo.s32 	%r2930, %r519, %r2927;
	cvt.u64.u32 	%rd18858, %r2930;
	and.b64  	%rd18859, %rd18811, 4294967295;
	mad.lo.s64 	%rd18860, %rd1150, %rd18858, %rd18859;
	shr.u64 	%rd18861, %rd18860, 32;
	and.b64  	%rd18862, %rd18815, 4294967295;
	add.s64 	%rd18863, %rd18861, %rd18862;
	mad.lo.s64 	%rd18864, %rd1151, %rd18858, %rd18863;
	cvt.u32.u64 	%r2931, %rd18864;
	shr.u64 	%rd18865, %rd18864, 32;
	and.b64  	%rd18866, %rd18819, 4294967295;
	add.s64 	%rd18867, %rd18865, %rd18866;
	mad.lo.s64 	%rd18868, %rd1152, %rd18858, %rd18867;
	shr.u64 	%rd18869, %rd18868, 32;
	and.b64  	%rd18870, %rd18823, 4294967295;
	add.s64 	%rd18871, %rd18869, %rd18870;
	mad.lo.s64 	%rd18872, %rd1153, %rd18858, %rd18871;
	shr.u64 	%rd18873, %rd18872, 32;
	and.b64  	%rd18874, %rd18827, 4294967295;
	add.s64 	%rd18875, %rd18873, %rd18874;
	mad.lo.s64 	%rd18876, %rd1154, %rd18858, %rd18875;
	shr.u64 	%rd18877, %rd18876, 32;
	and.b64  	%rd18878, %rd18831, 4294967295;
	add.s64 	%rd18879, %rd18877, %rd18878;
	mad.lo.s64 	%rd18880, %rd1155, %rd18858, %rd18879;
	shr.u64 	%rd18881, %rd18880, 32;
	and.b64  	%rd18882, %rd18836, 4294967295;
	add.s64 	%rd18883, %rd18881, %rd18882;
	mad.lo.s64 	%rd18884, %rd1156, %rd18858, %rd18883;
	shr.u64 	%rd18885, %rd18884, 32;
	mul.wide.u32 	%rd18886, %r520, %r2930;
	and.b64  	%rd18887, %rd18839, 4294967295;
	add.s64 	%rd18888, %rd18885, %rd18887;
	add.s64 	%rd18889, %rd18888, %rd18886;
	shr.u64 	%rd18890, %rd18889, 32;
	and.b64  	%rd18891, %rd18842, 4294967295;
	add.s64 	%rd18892, %rd18890, %rd18891;
	shr.u64 	%rd18893, %rd18892, 32;
	and.b64  	%rd18894, %rd18845, 4294967295;
	add.s64 	%rd18895, %rd18893, %rd18894;
	shr.u64 	%rd18896, %rd18895, 32;
	and.b64  	%rd18897, %rd18848, 4294967295;
	add.s64 	%rd18898, %rd18896, %rd18897;
	shr.u64 	%rd18899, %rd18898, 32;
	and.b64  	%rd18900, %rd18851, 4294967295;
	add.s64 	%rd18901, %rd18899, %rd18900;
	shr.u64 	%rd18902, %rd18901, 32;
	and.b64  	%rd18903, %rd18854, 4294967295;
	add.s64 	%rd18904, %rd18902, %rd18903;
	shr.u64 	%rd18905, %rd18904, 32;
	and.b64  	%rd18906, %rd18857, 4294967295;
	add.s64 	%rd18907, %rd18905, %rd18906;
	{ .reg .b32 tmp; mov.b64 {tmp, %r2932}, %rd18907; }
	add.s32 	%r2933, %r2929, %r2932;
	mul.lo.s32 	%r2934, %r519, %r2931;
	cvt.u64.u32 	%rd18908, %r2934;
	and.b64  	%rd18909, %rd18864, 4294967295;
	mad.lo.s64 	%rd18910, %rd1150, %rd18908, %rd18909;
	shr.u64 	%rd18911, %rd18910, 32;
	and.b64  	%rd18912, %rd18868, 4294967295;
	add.s64 	%rd18913, %rd18911, %rd18912;
	mad.lo.s64 	%rd18914, %rd1151, %rd18908, %rd18913;
	cvt.u32.u64 	%r2935, %rd18914;
	shr.u64 	%rd18915, %rd18914, 32;
	and.b64  	%rd18916, %rd18872, 4294967295;
	add.s64 	%rd18917, %rd18915, %rd18916;
	mad.lo.s64 	%rd18918, %rd1152, %rd18908, %rd18917;
	shr.u64 	%rd18919, %rd18918, 32;
	and.b64  	%rd18920, %rd18876, 4294967295;
	add.s64 	%rd18921, %rd18919, %rd18920;
	mad.lo.s64 	%rd18922, %rd1153, %rd18908, %rd18921;
	shr.u64 	%rd18923, %rd18922, 32;
	and.b64  	%rd18924, %rd18880, 4294967295;
	add.s64 	%rd18925, %rd18923, %rd18924;
	mad.lo.s64 	%rd18926, %rd1154, %rd18908, %rd18925;
	shr.u64 	%rd18927, %rd18926, 32;
	and.b64  	%rd18928, %rd18884, 4294967295;
	add.s64 	%rd18929, %rd18927, %rd18928;
	mad.lo.s64 	%rd18930, %rd1155, %rd18908, %rd18929;
	shr.u64 	%rd18931, %rd18930, 32;
	and.b64  	%rd18932, %rd18889, 4294967295;
	add.s64 	%rd18933, %rd18931, %rd18932;
	mad.lo.s64 	%rd18934, %rd1156, %rd18908, %rd18933;
	shr.u64 	%rd18935, %rd18934, 32;
	mul.wide.u32 	%rd18936, %r520, %r2934;
	and.b64  	%rd18937, %rd18892, 4294967295;
	add.s64 	%rd18938, %rd18935, %rd18937;
	add.s64 	%rd18939, %rd18938, %rd18936;
	shr.u64 	%rd18940, %rd18939, 32;
	and.b64  	%rd18941, %rd18895, 4294967295;
	add.s64 	%rd18942, %rd18940, %rd18941;
	shr.u64 	%rd18943, %rd18942, 32;
	and.b64  	%rd18944, %rd18898, 4294967295;
	add.s64 	%rd18945, %rd18943, %rd18944;
	shr.u64 	%rd18946, %rd18945, 32;
	and.b64  	%rd18947, %rd18901, 4294967295;
	add.s64 	%rd18948, %rd18946, %rd18947;
	shr.u64 	%rd18949, %rd18948, 32;
	and.b64  	%rd18950, %rd18904, 4294967295;
	add.s64 	%rd18951, %rd18949, %rd18950;
	shr.u64 	%rd18952, %rd18951, 32;
	and.b64  	%rd18953, %rd18907, 4294967295;
	add.s64 	%rd18954, %rd18952, %rd18953;
	{ .reg .b32 tmp; mov.b64 {tmp, %r2936}, %rd18954; }
	add.s32 	%r2937, %r2933, %r2936;
	mul.lo.s32 	%r2938, %r519, %r2935;
	cvt.u64.u32 	%rd18955, %r2938;
	and.b64  	%rd18956, %rd18914, 4294967295;
	mad.lo.s64 	%rd18957, %rd1150, %rd18955, %rd18956;
	shr.u64 	%rd18958, %rd18957, 32;
	and.b64  	%rd18959, %rd18918, 4294967295;
	add.s64 	%rd18960, %rd18958, %rd18959;
	mad.lo.s64 	%rd18961, %rd1151, %rd18955, %rd18960;
	cvt.u32.u64 	%r2939, %rd18961;
	shr.u64 	%rd18962, %rd18961, 32;
	and.b64  	%rd18963, %rd18922, 4294967295;
	add.s64 	%rd18964, %rd18962, %rd18963;
	mad.lo.s64 	%rd18965, %rd1152, %rd18955, %rd18964;
	shr.u64 	%rd18966, %rd18965, 32;
	and.b64  	%rd18967, %rd18926, 4294967295;
	add.s64 	%rd18968, %rd18966, %rd18967;
	mad.lo.s64 	%rd18969, %rd1153, %rd18955, %rd18968;
	shr.u64 	%rd18970, %rd18969, 32;
	and.b64  	%rd18971, %rd18930, 4294967295;
	add.s64 	%rd18972, %rd18970, %rd18971;
	mad.lo.s64 	%rd18973, %rd1154, %rd18955, %rd18972;
	shr.u64 	%rd18974, %rd18973, 32;
	and.b64  	%rd18975, %rd18934, 4294967295;
	add.s64 	%rd18976, %rd18974, %rd18975;
	mad.lo.s64 	%rd18977, %rd1155, %rd18955, %rd18976;
	shr.u64 	%rd18978, %rd18977, 32;
	and.b64  	%rd18979, %rd18939, 4294967295;
	add.s64 	%rd18980, %rd18978, %rd18979;
	mad.lo.s64 	%rd18981, %rd1156, %rd18955, %rd18980;
	shr.u64 	%rd18982, %rd18981, 32;
	mul.wide.u32 	%rd18983, %r520, %r2938;
	and.b64  	%rd18984, %rd18942, 4294967295;
	add.s64 	%rd18985, %rd18982, %rd18984;
	add.s64 	%rd18986, %rd18985, %rd18983;
	shr.u64 	%rd18987, %rd18986, 32;
	and.b64  	%rd18988, %rd18945, 4294967295;
	add.s64 	%rd18989, %rd18987, %rd18988;
	shr.u64 	%rd18990, %rd18989, 32;
	and.b64  	%rd18991, %rd18948, 4294967295;
	add.s64 	%rd18992, %rd18990, %rd18991;
	shr.u64 	%rd18993, %rd18992, 32;
	and.b64  	%rd18994, %rd18951, 4294967295;
	add.s64 	%rd18995, %rd18993, %rd18994;
	shr.u64 	%rd18996, %rd18995, 32;
	and.b64  	%rd18997, %rd18954, 4294967295;
	add.s64 	%rd18998, %rd18996, %rd18997;
	{ .reg .b32 tmp; mov.b64 {tmp, %r2940}, %rd18998; }
	add.s32 	%r2941, %r2937, %r2940;
	mul.lo.s32 	%r2942, %r519, %r2939;
	cvt.u64.u32 	%rd18999, %r2942;
	and.b64  	%rd19000, %rd18961, 4294967295;
	mad.lo.s64 	%rd19001, %rd1150, %rd18999, %rd19000;
	shr.u64 	%rd19002, %rd19001, 32;
	and.b64  	%rd19003, %rd18965, 4294967295;
	add.s64 	%rd19004, %rd19002, %rd19003;
	mad.lo.s64 	%rd19005, %rd1151, %rd18999, %rd19004;
	cvt.u32.u64 	%r2943, %rd19005;
	shr.u64 	%rd19006, %rd19005, 32;
	and.b64  	%rd19007, %rd18969, 4294967295;
	add.s64 	%rd19008, %rd19006, %rd19007;
	mad.lo.s64 	%rd19009, %rd1152, %rd18999, %rd19008;
	shr.u64 	%rd19010, %rd19009, 32;
	and.b64  	%rd19011, %rd18973, 4294967295;
	add.s64 	%rd19012, %rd19010, %rd19011;
	mad.lo.s64 	%rd19013, %rd1153, %rd18999, %rd19012;
	shr.u64 	%rd19014, %rd19013, 32;
	and.b64  	%rd19015, %rd18977, 4294967295;
	add.s64 	%rd19016, %rd19014, %rd19015;
	mad.lo.s64 	%rd19017, %rd1154, %rd18999, %rd19016;
	shr.u64 	%rd19018, %rd19017, 32;
	and.b64  	%rd19019, %rd18981, 4294967295;
	add.s64 	%rd19020, %rd19018, %rd19019;
	mad.lo.s64 	%rd19021, %rd1155, %rd18999, %rd19020;
	shr.u64 	%rd19022, %rd19021, 32;
	and.b64  	%rd19023, %rd18986, 4294967295;
	add.s64 	%rd19024, %rd19022, %rd19023;
	mad.lo.s64 	%rd19025, %rd1156, %rd18999, %rd19024;
	shr.u64 	%rd19026, %rd19025, 32;
	mul.wide.u32 	%rd19027, %r520, %r2942;
	and.b64  	%rd19028, %rd18989, 4294967295;
	add.s64 	%rd19029, %rd19026, %rd19028;
	add.s64 	%rd19030, %rd19029, %rd19027;
	shr.u64 	%rd19031, %rd19030, 32;
	and.b64  	%rd19032, %rd18992, 4294967295;
	add.s64 	%rd19033, %rd19031, %rd19032;
	shr.u64 	%rd19034, %rd19033, 32;
	and.b64  	%rd19035, %rd18995, 4294967295;
	add.s64 	%rd19036, %rd19034, %rd19035;
	shr.u64 	%rd19037, %rd19036, 32;
	and.b64  	%rd19038, %rd18998, 4294967295;
	add.s64 	%rd19039, %rd19037, %rd19038;
	{ .reg .b32 tmp; mov.b64 {tmp, %r2944}, %rd19039; }
	add.s32 	%r2945, %r2941, %r2944;
	mul.lo.s32 	%r2946, %r519, %r2943;
	cvt.u64.u32 	%rd19040, %r2946;
	and.b64  	%rd19041, %rd19005, 4294967295;
	mad.lo.s64 	%rd19042, %rd1150, %rd19040, %rd19041;
	shr.u64 	%rd19043, %rd19042, 32;
	and.b64  	%rd19044, %rd19009, 4294967295;
	add.s64 	%rd19045, %rd19043, %rd19044;
	mad.lo.s64 	%rd19046, %rd1151, %rd19040, %rd19045;
	cvt.u32.u64 	%r2947, %rd19046;
	shr.u64 	%rd19047, %rd19046, 32;
	and.b64  	%rd19048, %rd19013, 4294967295;
	add.s64 	%rd19049, %rd19047, %rd19048;
	mad.lo.s64 	%rd19050, %rd1152, %rd19040, %rd19049;
	shr.u64 	%rd19051, %rd19050, 32;
	and.b64  	%rd19052, %rd19017, 4294967295;
	add.s64 	%rd19053, %rd19051, %rd19052;
	mad.lo.s64 	%rd19054, %rd1153, %rd19040, %rd19053;
	shr.u64 	%rd19055, %rd19054, 32;
	and.b64  	%rd19056, %rd19021, 4294967295;
	add.s64 	%rd19057, %rd19055, %rd19056;
	mad.lo.s64 	%rd19058, %rd1154, %rd19040, %rd19057;
	shr.u64 	%rd19059, %rd19058, 32;
	and.b64  	%rd19060, %rd19025, 4294967295;
	add.s64 	%rd19061, %rd19059, %rd19060;
	mad.lo.s64 	%rd19062, %rd1155, %rd19040, %rd19061;
	shr.u64 	%rd19063, %rd19062, 32;
	and.b64  	%rd19064, %rd19030, 4294967295;
	add.s64 	%rd19065, %rd19063, %rd19064;
	mad.lo.s64 	%rd19066, %rd1156, %rd19040, %rd19065;
	shr.u64 	%rd19067, %rd19066, 32;
	mul.wide.u32 	%rd19068, %r520, %r2946;
	and.b64  	%rd19069, %rd19033, 4294967295;
	add.s64 	%rd19070, %rd19067, %rd19069;
	add.s64 	%rd19071, %rd19070, %rd19068;
	shr.u64 	%rd19072, %rd19071, 32;
	and.b64  	%rd19073, %rd19036, 4294967295;
	add.s64 	%rd19074, %rd19072, %rd19073;
	shr.u64 	%rd19075, %rd19074, 32;
	and.b64  	%rd19076, %rd19039, 4294967295;
	add.s64 	%rd19077, %rd19075, %rd19076;
	{ .reg .b32 tmp; mov.b64 {tmp, %r2948}, %rd19077; }
	add.s32 	%r2949, %r2945, %r2948;
	mul.lo.s32 	%r2950, %r519, %r2947;
	cvt.u64.u32 	%rd19078, %r2950;
	and.b64  	%rd19079, %rd19046, 4294967295;
	mad.lo.s64 	%rd19080, %rd1150, %rd19078, %rd19079;
	shr.u64 	%rd19081, %rd19080, 32;
	and.b64  	%rd19082, %rd19050, 4294967295;
	add.s64 	%rd19083, %rd19081, %rd19082;
	mad.lo.s64 	%rd19084, %rd1151, %rd19078, %rd19083;
	cvt.u32.u64 	%r2951, %rd19084;
	shr.u64 	%rd19085, %rd19084, 32;
	and.b64  	%rd19086, %rd19054, 4294967295;
	add.s64 	%rd19087, %rd19085, %rd19086;
	mad.lo.s64 	%rd19088, %rd1152, %rd19078, %rd19087;
	shr.u64 	%rd19089, %rd19088, 32;
	and.b64  	%rd19090, %rd19058, 4294967295;
	add.s64 	%rd19091, %rd19089, %rd19090;
	mad.lo.s64 	%rd19092, %rd1153, %rd19078, %rd19091;
	shr.u64 	%rd19093, %rd19092, 32;
	and.b64  	%rd19094, %rd19062, 4294967295;
	add.s64 	%rd19095, %rd19093, %rd19094;
	mad.lo.s64 	%rd19096, %rd1154, %rd19078, %rd19095;
	shr.u64 	%rd19097, %rd19096, 32;
	and.b64  	%rd19098, %rd19066, 4294967295;
	add.s64 	%rd19099, %rd19097, %rd19098;
	mad.lo.s64 	%rd19100, %rd1155, %rd19078, %rd19099;
	shr.u64 	%rd19101, %rd19100, 32;
	and.b64  	%rd19102, %rd19071, 4294967295;
	add.s64 	%rd19103, %rd19101, %rd19102;
	mad.lo.s64 	%rd19104, %rd1156, %rd19078, %rd19103;
	shr.u64 	%rd19105, %rd19104, 32;
	mul.wide.u32 	%rd19106, %r520, %r2950;
	and.b64  	%rd19107, %rd19074, 4294967295;
	add.s64 	%rd19108, %rd19105, %rd19107;
	add.s64 	%rd19109, %rd19108, %rd19106;
	shr.u64 	%rd19110, %rd19109, 32;
	and.b64  	%rd19111, %rd19077, 4294967295;
	add.s64 	%rd19112, %rd19110, %rd19111;
	{ .reg .b32 tmp; mov.b64 {tmp, %r2952}, %rd19112; }
	add.s32 	%r2953, %r2949, %r2952;
	mul.lo.s32 	%r2954, %r519, %r2951;
	cvt.u64.u32 	%rd19113, %r2954;
	and.b64  	%rd19114, %rd19084, 4294967295;
	mad.lo.s64 	%rd19115, %rd1150, %rd19113, %rd19114;
	shr.u64 	%rd19116, %rd19115, 32;
	and.b64  	%rd19117, %rd19088, 4294967295;
	add.s64 	%rd19118, %rd19116, %rd19117;
	mad.lo.s64 	%rd20682, %rd1151, %rd19113, %rd19118;
	shr.u64 	%rd19119, %rd20682, 32;
	and.b64  	%rd19120, %rd19092, 4294967295;
	add.s64 	%rd19121, %rd19119, %rd19120;
	mad.lo.s64 	%rd20683, %rd1152, %rd19113, %rd19121;
	cvt.u32.u64 	%r622, %rd20683;
	shr.u64 	%rd19122, %rd20683, 32;
	and.b64  	%rd19123, %rd19096, 4294967295;
	add.s64 	%rd19124, %rd19122, %rd19123;
	mad.lo.s64 	%rd20684, %rd1153, %rd19113, %rd19124;
	cvt.u32.u64 	%r623, %rd20684;
	shr.u64 	%rd19125, %rd20684, 32;
	and.b64  	%rd19126, %rd19100, 4294967295;
	add.s64 	%rd19127, %rd19125, %rd19126;
	mad.lo.s64 	%rd20685, %rd1154, %rd19113, %rd19127;
	cvt.u32.u64 	%r624, %rd20685;
	shr.u64 	%rd19128, %rd20685, 32;
	and.b64  	%rd19129, %rd19104, 4294967295;
	add.s64 	%rd19130, %rd19128, %rd19129;
	mad.lo.s64 	%rd20686, %rd1155, %rd19113, %rd19130;
	cvt.u32.u64 	%r625, %rd20686;
	shr.u64 	%rd19131, %rd20686, 32;
	and.b64  	%rd19132, %rd19109, 4294967295;
	add.s64 	%rd19133, %rd19131, %rd19132;
	mad.lo.s64 	%rd20687, %rd1156, %rd19113, %rd19133;
	cvt.u32.u64 	%r626, %rd20687;
	shr.u64 	%rd19134, %rd20687, 32;
	mul.wide.u32 	%rd19135, %r520, %r2954;
	and.b64  	%rd19136, %rd19112, 4294967295;
	add.s64 	%rd19137, %rd19134, %rd19136;
	add.s64 	%rd20688, %rd19137, %rd19135;
	cvt.u32.u64 	%r627, %rd20688;
	{ .reg .b32 tmp; mov.b64 {tmp, %r2955}, %rd20688; }
	add.s32 	%r3261, %r2953, %r2955;
	setp.gt.u32 	%p703, %r3261, %r520;
	@%p703 bra 	$L__BB2_623;
	setp.lt.u32 	%p704, %r3261, %r520;
	@%p704 bra 	$L__BB2_624;
	cvt.u32.u64 	%r2956, %rd1156;
	setp.lt.u32 	%p705, %r2956, %r627;
	@%p705 bra 	$L__BB2_623;
	setp.gt.u32 	%p706, %r2956, %r627;
	@%p706 bra 	$L__BB2_624;
	cvt.u32.u64 	%r2958, %rd1155;
	setp.lt.u32 	%p707, %r2958, %r626;
	@%p707 bra 	$L__BB2_623;
	setp.gt.u32 	%p708, %r2958, %r626;
	@%p708 bra 	$L__BB2_624;
	cvt.u32.u64 	%r2960, %rd1154;
	setp.lt.u32 	%p709, %r2960, %r625;
	@%p709 bra 	$L__BB2_623;
	setp.gt.u32 	%p710, %r2960, %r625;
	@%p710 bra 	$L__BB2_624;
	cvt.u32.u64 	%r2962, %rd1153;
	setp.lt.u32 	%p711, %r2962, %r624;
	@%p711 bra 	$L__BB2_623;
	setp.gt.u32 	%p712, %r2962, %r624;
	@%p712 bra 	$L__BB2_624;
	cvt.u32.u64 	%r2964, %rd1152;
	setp.lt.u32 	%p713, %r2964, %r623;
	@%p713 bra 	$L__BB2_623;
	setp.gt.u32 	%p714, %r2964, %r623;
	@%p714 bra 	$L__BB2_624;
	cvt.u32.u64 	%r2966, %rd1151;
	setp.lt.u32 	%p715, %r2966, %r622;
	@%p715 bra 	$L__BB2_623;
	cvt.u32.u64 	%r2968, %rd1150;
	setp.gt.u32 	%p716, %r2966, %r622;
	cvt.u32.u64 	%r2969, %rd20682;
	setp.gt.u32 	%p717, %r2968, %r2969;
	or.pred  	%p718, %p716, %p717;
	@%p718 bra 	$L__BB2_624;
$L__BB2_623:
	and.b64  	%rd19139, %rd20682, 4294967295;
	sub.s64 	%rd20682, %rd19139, %rd1150;
	shr.u64 	%rd19140, %rd20682, 63;
	and.b64  	%rd19141, %rd20683, 4294967295;
	add.s64 	%rd19142, %rd19140, %rd1151;
	sub.s64 	%rd20683, %rd19141, %rd19142;
	shr.u64 	%rd19143, %rd20683, 63;
	and.b64  	%rd19144, %rd20684, 4294967295;
	add.s64 	%rd19145, %rd19143, %rd1152;
	sub.s64 	%rd20684, %rd19144, %rd19145;
	shr.u64 	%rd19146, %rd20684, 63;
	and.b64  	%rd19147, %rd20685, 4294967295;
	add.s64 	%rd19148, %rd19146, %rd1153;
	sub.s64 	%rd20685, %rd19147, %rd19148;
	shr.u64 	%rd19149, %rd20685, 63;
	and.b64  	%rd19150, %rd20686, 4294967295;
	add.s64 	%rd19151, %rd19149, %rd1154;
	sub.s64 	%rd20686, %rd19150, %rd19151;
	shr.u64 	%rd19152, %rd20686, 63;
	and.b64  	%rd19153, %rd20687, 4294967295;
	add.s64 	%rd19154, %rd19152, %rd1155;
	sub.s64 	%rd20687, %rd19153, %rd19154;
	shr.u64 	%rd19155, %rd20687, 63;
	and.b64  	%rd19156, %rd20688, 4294967295;
	add.s64 	%rd19157, %rd19155, %rd1156;
	sub.s64 	%rd20688, %rd19156, %rd19157;
	shr.u64 	%rd19158, %rd20688, 63;
	cvt.u32.u64 	%r2970, %rd19158;
	add.s32 	%r2971, %r520, %r2970;
	sub.s32 	%r3261, %r3261, %r2971;
$L__BB2_624:
	cvt.u64.u32 	%rd19159, %r3217;
	mul.lo.s64 	%rd19160, %rd1201, %rd19159;
	cvt.u32.u64 	%r2972, %rd19160;
	shr.u64 	%rd19161, %rd19160, 32;
	mad.lo.s64 	%rd19162, %rd1202, %rd19159, %rd19161;
	shr.u64 	%rd19163, %rd19162, 32;
	mad.lo.s64 	%rd19164, %rd1203, %rd19159, %rd19163;
	shr.u64 	%rd19165, %rd19164, 32;
	mad.lo.s64 	%rd19166, %rd1204, %rd19159, %rd19165;
	shr.u64 	%rd19167, %rd19166, 32;
	mad.lo.s64 	%rd19168, %rd1205, %rd19159, %rd19167;
	shr.u64 	%rd19169, %rd19168, 32;
	mad.lo.s64 	%rd19170, %rd1206, %rd19159, %rd19169;
	shr.u64 	%rd19171, %rd19170, 32;
	mad.lo.s64 	%rd19172, %rd1207, %rd19159, %rd19171;
	shr.u64 	%rd19173, %rd19172, 32;
	mad.lo.s64 	%rd19174, %rd1208, %rd19159, %rd19173;
	shr.u64 	%rd19175, %rd19174, 32;
	cvt.u64.u32 	%rd19176, %r3216;
	and.b64  	%rd19177, %rd19162, 4294967295;
	mad.lo.s64 	%rd19178, %rd1201, %rd19176, %rd19177;
	shr.u64 	%rd19179, %rd19178, 32;
	and.b64  	%rd19180, %rd19164, 4294967295;
	add.s64 	%rd19181, %rd19179, %rd19180;
	mad.lo.s64 	%rd19182, %rd1202, %rd19176, %rd19181;
	shr.u64 	%rd19183, %rd19182, 32;
	and.b64  	%rd19184, %rd19166, 4294967295;
	add.s64 	%rd19185, %rd19183, %rd19184;
	mad.lo.s64 	%rd19186, %rd1203, %rd19176, %rd19185;
	shr.u64 	%rd19187, %rd19186, 32;
	and.b64  	%rd19188, %rd19168, 4294967295;
	add.s64 	%rd19189, %rd19187, %rd19188;
	mad.lo.s64 	%rd19190, %rd1204, %rd19176, %rd19189;
	shr.u64 	%rd19191, %rd19190, 32;
	and.b64  	%rd19192, %rd19170, 4294967295;
	add.s64 	%rd19193, %rd19191, %rd19192;
	mad.lo.s64 	%rd19194, %rd1205, %rd19176, %rd19193;
	shr.u64 	%rd19195, %rd19194, 32;
	and.b64  	%rd19196, %rd19172, 4294967295;
	add.s64 	%rd19197, %rd19195, %rd19196;
	mad.lo.s64 	%rd19198, %rd1206, %rd19176, %rd19197;
	shr.u64 	%rd19199, %rd19198, 32;
	and.b64  	%rd19200, %rd19174, 4294967295;
	add.s64 	%rd19201, %rd19199, %rd19200;
	mad.lo.s64 	%rd19202, %rd1207, %rd19176, %rd19201;
	shr.u64 	%rd19203, %rd19202, 32;
	add.s64 	%rd19204, %rd19203, %rd19175;
	mad.lo.s64 	%rd19205, %rd1208, %rd19176, %rd19204;
	shr.u64 	%rd19206, %rd19205, 32;
	cvt.u64.u32 	%rd19207, %r3215;
	and.b64  	%rd19208, %rd19182, 4294967295;
	mad.lo.s64 	%rd19209, %rd1201, %rd19207, %rd19208;
	shr.u64 	%rd19210, %rd19209, 32;
	and.b64  	%rd19211, %rd19186, 4294967295;
	add.s64 	%rd19212, %rd19210, %rd19211;
	mad.lo.s64 	%rd19213, %rd1202, %rd19207, %rd19212;
	shr.u64 	%rd19214, %rd19213, 32;
	and.b64  	%rd19215, %rd19190, 4294967295;
	add.s64 	%rd19216, %rd19214, %rd19215;
	mad.lo.s64 	%rd19217, %rd1203, %rd19207, %rd19216;
	shr.u64 	%rd19218, %rd19217, 32;
	and.b64  	%rd19219, %rd19194, 4294967295;
	add.s64 	%rd19220, %rd19218, %rd19219;
	mad.lo.s64 	%rd19221, %rd1204, %rd19207, %rd19220;
	shr.u64 	%rd19222, %rd19221, 32;
	and.b64  	%rd19223, %rd19198, 4294967295;
	add.s64 	%rd19224, %rd19222, %rd19223;
	mad.lo.s64 	%rd19225, %rd1205, %rd19207, %rd19224;
	shr.u64 	%rd19226, %rd19225, 32;
	and.b64  	%rd19227, %rd19202, 4294967295;
	add.s64 	%rd19228, %rd19226, %rd19227;
	mad.lo.s64 	%rd19229, %rd1206, %rd19207, %rd19228;
	shr.u64 	%rd19230, %rd19229, 32;
	and.b64  	%rd19231, %rd19205, 4294967295;
	add.s64 	%rd19232, %rd19230, %rd19231;
	mad.lo.s64 	%rd19233, %rd1207, %rd19207, %rd19232;
	shr.u64 	%rd19234, %rd19233, 32;
	add.s64 	%rd19235, %rd19234, %rd19206;
	mad.lo.s64 	%rd19236, %rd1208, %rd19207, %rd19235;
	shr.u64 	%rd19237, %rd19236, 32;
	cvt.u64.u32 	%rd19238, %r3214;
	and.b64  	%rd19239, %rd19213, 4294967295;
	mad.lo.s64 	%rd19240, %rd1201, %rd19238, %rd19239;
	shr.u64 	%rd19241, %rd19240, 32;
	and.b64  	%rd19242, %rd19217, 4294967295;
	add.s64 	%rd19243, %rd19241, %rd19242;
	mad.lo.s64 	%rd19244, %rd1202, %rd19238, %rd19243;
	shr.u64 	%rd19245, %rd19244, 32;
	and.b64  	%rd19246, %rd19221, 4294967295;
	add.s64 	%rd19247, %rd19245, %rd19246;
	mad.lo.s64 	%rd19248, %rd1203, %rd19238, %rd19247;
	shr.u64 	%rd19249, %rd19248, 32;
	and.b64  	%rd19250, %rd19225, 4294967295;
	add.s64 	%rd19251, %rd19249, %rd19250;
	mad.lo.s64 	%rd19252, %rd1204, %rd19238, %rd19251;
	shr.u64 	%rd19253, %rd19252, 32;
	and.b64  	%rd19254, %rd19229, 4294967295;
	add.s64 	%rd19255, %rd19253, %rd19254;
	mad.lo.s64 	%rd19256, %rd1205, %rd19238, %rd19255;
	shr.u64 	%rd19257, %rd19256, 32;
	and.b64  	%rd19258, %rd19233, 4294967295;
	add.s64 	%rd19259, %rd19257, %rd19258;
	mad.lo.s64 	%rd19260, %rd1206, %rd19238, %rd19259;
	shr.u64 	%rd19261, %rd19260, 32;
	and.b64  	%rd19262, %rd19236, 4294967295;
	add.s64 	%rd19263, %rd19261, %rd19262;
	mad.lo.s64 	%rd19264, %rd1207, %rd19238, %rd19263;
	shr.u64 	%rd19265, %rd19264, 32;
	add.s64 	%rd19266, %rd19265, %rd19237;
	mad.lo.s64 	%rd19267, %rd1208, %rd19238, %rd19266;
	shr.u64 	%rd19268, %rd19267, 32;
	cvt.u64.u32 	%rd19269, %r3213;
	and.b64  	%rd19270, %rd19244, 4294967295;
	mad.lo.s64 	%rd19271, %rd1201, %rd19269, %rd19270;
	shr.u64 	%rd19272, %rd19271, 32;
	and.b64  	%rd19273, %rd19248, 4294967295;
	add.s64 	%rd19274, %rd19272, %rd19273;
	mad.lo.s64 	%rd19275, %rd1202, %rd19269, %rd19274;
	shr.u64 	%rd19276, %rd19275, 32;
	and.b64  	%rd19277, %rd19252, 4294967295;
	add.s64 	%rd19278, %rd19276, %rd19277;
	mad.lo.s64 	%rd19279, %rd1203, %rd19269, %rd19278;
	shr.u64 	%rd19280, %rd19279, 32;
	and.b64  	%rd19281, %rd19256, 4294967295;
	add.s64 	%rd19282, %rd19280, %rd19281;
	mad.lo.s64 	%rd19283, %rd1204, %rd19269, %rd19282;
	shr.u64 	%rd19284, %rd19283, 32;
	and.b64  	%rd19285, %rd19260, 4294967295;
	add.s64 	%rd19286, %rd19284, %rd19285;
	mad.lo.s64 	%rd19287, %rd1205, %rd19269, %rd19286;
	shr.u64 	%rd19288, %rd19287, 32;
	and.b64  	%rd19289, %rd19264, 4294967295;
	add.s64 	%rd19290, %rd19288, %rd19289;
	mad.lo.s64 	%rd19291, %rd1206, %rd19269, %rd19290;
	shr.u64 	%rd19292, %rd19291, 32;
	and.b64  	%rd19293, %rd19267, 4294967295;
	add.s64 	%rd19294, %rd19292, %rd19293;
	mad.lo.s64 	%rd19295, %rd1207, %rd19269, %rd19294;
	shr.u64 	%rd19296, %rd19295, 32;
	add.s64 	%rd19297, %rd19296, %rd19268;
	mad.lo.s64 	%rd19298, %rd1208, %rd19269, %rd19297;
	shr.u64 	%rd19299, %rd19298, 32;
	cvt.u64.u32 	%rd19300, %r3212;
	and.b64  	%rd19301, %rd19275, 4294967295;
	mad.lo.s64 	%rd19302, %rd1201, %rd19300, %rd19301;
	shr.u64 	%rd19303, %rd19302, 32;
	and.b64  	%rd19304, %rd19279, 4294967295;
	add.s64 	%rd19305, %rd19303, %rd19304;
	mad.lo.s64 	%rd19306, %rd1202, %rd19300, %rd19305;
	shr.u64 	%rd19307, %rd19306, 32;
	and.b64  	%rd19308, %rd19283, 4294967295;
	add.s64 	%rd19309, %rd19307, %rd19308;
	mad.lo.s64 	%rd19310, %rd1203, %rd19300, %rd19309;
	shr.u64 	%rd19311, %rd19310, 32;
	and.b64  	%rd19312, %rd19287, 4294967295;
	add.s64 	%rd19313, %rd19311, %rd19312;
	mad.lo.s64 	%rd19314, %rd1204, %rd19300, %rd19313;
	shr.u64 	%rd19315, %rd19314, 32;
	and.b64  	%rd19316, %rd19291, 4294967295;
	add.s64 	%rd19317, %rd19315, %rd19316;
	mad.lo.s64 	%rd19318, %rd1205, %rd19300, %rd19317;
	shr.u64 	%rd19319, %rd19318, 32;
	and.b64  	%rd19320, %rd19295, 4294967295;
	add.s64 	%rd19321, %rd19319, %rd19320;
	mad.lo.s64 	%rd19322, %rd1206, %rd19300, %rd19321;
	shr.u64 	%rd19323, %rd19322, 32;
	and.b64  	%rd19324, %rd19298, 4294967295;
	add.s64 	%rd19325, %rd19323, %rd19324;
	mad.lo.s64 	%rd19326, %rd1207, %rd19300, %rd19325;
	shr.u64 	%rd19327, %rd19326, 32;
	add.s64 	%rd19328, %rd19327, %rd19299;
	mad.lo.s64 	%rd19329, %rd1208, %rd19300, %rd19328;
	shr.u64 	%rd19330, %rd19329, 32;
	cvt.u64.u32 	%rd19331, %r3211;
	and.b64  	%rd19332, %rd19306, 4294967295;
	mad.lo.s64 	%rd19333, %rd1201, %rd19331, %rd19332;
	shr.u64 	%rd19334, %rd19333, 32;
	and.b64  	%rd19335, %rd19310, 4294967295;
	add.s64 	%rd19336, %rd19334, %rd19335;
	mad.lo.s64 	%rd19337, %rd1202, %rd19331, %rd19336;
	shr.u64 	%rd19338, %rd19337, 32;
	and.b64  	%rd19339, %rd19314, 4294967295;
	add.s64 	%rd19340, %rd19338, %rd19339;
	mad.lo.s64 	%rd19341, %rd1203, %rd19331, %rd19340;
	shr.u64 	%rd19342, %rd19341, 32;
	and.b64  	%rd19343, %rd19318, 4294967295;
	add.s64 	%rd19344, %rd19342, %rd19343;
	mad.lo.s64 	%rd19345, %rd1204, %rd19331, %rd19344;
	shr.u64 	%rd19346, %rd19345, 32;
	and.b64  	%rd19347, %rd19322, 4294967295;
	add.s64 	%rd19348, %rd19346, %rd19347;
	mad.lo.s64 	%rd19349, %rd1205, %rd19331, %rd19348;
	shr.u64 	%rd19350, %rd19349, 32;
	and.b64  	%rd19351, %rd19326, 4294967295;
	add.s64 	%rd19352, %rd19350, %rd19351;
	mad.lo.s64 	%rd19353, %rd1206, %rd19331, %rd19352;
	shr.u64 	%rd19354, %rd19353, 32;
	and.b64  	%rd19355, %rd19329, 4294967295;
	add.s64 	%rd19356, %rd19354, %rd19355;
	mad.lo.s64 	%rd19357, %rd1207, %rd19331, %rd19356;
	shr.u64 	%rd19358, %rd19357, 32;
	add.s64 	%rd19359, %rd19358, %rd19330;
	mad.lo.s64 	%rd19360, %rd1208, %rd19331, %rd19359;
	shr.u64 	%rd19361, %rd19360, 32;
	cvt.u64.u32 	%rd19362, %r3210;
	and.b64  	%rd19363, %rd19337, 4294967295;
	mad.lo.s64 	%rd19364, %rd1201, %rd19362, %rd19363;
	shr.u64 	%rd19365, %rd19364, 32;
	and.b64  	%rd19366, %rd19341, 4294967295;
	add.s64 	%rd19367, %rd19365, %rd19366;
	mad.lo.s64 	%rd19368, %rd1202, %rd19362, %rd19367;
	shr.u64 	%rd19369, %rd19368, 32;
	and.b64  	%rd19370, %rd19345, 4294967295;
	add.s64 	%rd19371, %rd19369, %rd19370;
	mad.lo.s64 	%rd19372, %rd1203, %rd19362, %rd19371;
	shr.u64 	%rd19373, %rd19372, 32;
	and.b64  	%rd19374, %rd19349, 4294967295;
	add.s64 	%rd19375, %rd19373, %rd19374;
	mad.lo.s64 	%rd19376, %rd1204, %rd19362, %rd19375;
	shr.u64 	%rd19377, %rd19376, 32;
	and.b64  	%rd19378, %rd19353, 4294967295;
	add.s64 	%rd19379, %rd19377, %rd19378;
	mad.lo.s64 	%rd19380, %rd1205, %rd19362, %rd19379;
	shr.u64 	%rd19381, %rd19380, 32;
	and.b64  	%rd19382, %rd19357, 4294967295;
	add.s64 	%rd19383, %rd19381, %rd19382;
	mad.lo.s64 	%rd19384, %rd1206, %rd19362, %rd19383;
	shr.u64 	%rd19385, %rd19384, 32;
	and.b64  	%rd19386, %rd19360, 4294967295;
	add.s64 	%rd19387, %rd19385, %rd19386;
	mad.lo.s64 	%rd19388, %rd1207, %rd19362, %rd19387;
	shr.u64 	%rd19389, %rd19388, 32;
	add.s64 	%rd19390, %rd19389, %rd19361;
	mad.lo.s64 	%rd19391, %rd1208, %rd19362, %rd19390;
	{ .reg .b32 tmp; mov.b64 {tmp, %r2973}, %rd19391; }
	mul.lo.s32 	%r2974, %r519, %r2972;
	cvt.u64.u32 	%rd19392, %r2974;
	and.b64  	%rd19393, %rd19160, 4294967295;
	mad.lo.s64 	%rd19394, %rd1150, %rd19392, %rd19393;
	shr.u64 	%rd19395, %rd19394, 32;
	and.b64  	%rd19396, %rd19178, 4294967295;
	add.s64 	%rd19397, %rd19395, %rd19396;
	mad.lo.s64 	%rd19398, %rd1151, %rd19392, %rd19397;
	cvt.u32.u64 	%r2975, %rd19398;
	shr.u64 	%rd19399, %rd19398, 32;
	and.b64  	%rd19400, %rd19209, 4294967295;
	add.s64 	%rd19401, %rd19399, %rd19400;
	mad.lo.s64 	%rd19402, %rd1152, %rd19392, %rd19401;
	shr.u64 	%rd19403, %rd19402, 32;
	and.b64  	%rd19404, %rd19240, 4294967295;
	add.s64 	%rd19405, %rd19403, %rd19404;
	mad.lo.s64 	%rd19406, %rd1153, %rd19392, %rd19405;
	shr.u64 	%rd19407, %rd19406, 32;
	and.b64  	%rd19408, %rd19271, 4294967295;
	add.s64 	%rd19409, %rd19407, %rd19408;
	mad.lo.s64 	%rd19410, %rd1154, %rd19392, %rd19409;
	shr.u64 	%rd19411, %rd19410, 32;
	and.b64  	%rd19412, %rd19302, 4294967295;
	add.s64 	%rd19413, %rd19411, %rd19412;
	mad.lo.s64 	%rd19414, %rd1155, %rd19392, %rd19413;
	shr.u64 	%rd19415, %rd19414, 32;
	and.b64  	%rd19416, %rd19333, 4294967295;
	add.s64 	%rd19417, %rd19415, %rd19416;
	mad.lo.s64 	%rd19418, %rd1156, %rd19392, %rd19417;
	shr.u64 	%rd19419, %rd19418, 32;
	mul.wide.u32 	%rd19420, %r520, %r2974;
	and.b64  	%rd19421, %rd19364, 4294967295;
	add.s64 	%rd19422, %rd19419, %rd19421;
	add.s64 	%rd19423, %rd19422, %rd19420;
	shr.u64 	%rd19424, %rd19423, 32;
	and.b64  	%rd19425, %rd19368, 4294967295;
	add.s64 	%rd19426, %rd19424, %rd19425;
	shr.u64 	%rd19427, %rd19426, 32;
	and.b64  	%rd19428, %rd19372, 4294967295;
	add.s64 	%rd19429, %rd19427, %rd19428;
	shr.u64 	%rd19430, %rd19429, 32;
	and.b64  	%rd19431, %rd19376, 4294967295;
	add.s64 	%rd19432, %rd19430, %rd19431;
	shr.u64 	%rd19433, %rd19432, 32;
	and.b64  	%rd19434, %rd19380, 4294967295;
	add.s64 	%rd19435, %rd19433, %rd19434;
	shr.u64 	%rd19436, %rd19435, 32;
	and.b64  	%rd19437, %rd19384, 4294967295;
	add.s64 	%rd19438, %rd19436, %rd19437;
	shr.u64 	%rd19439, %rd19438, 32;
	and.b64  	%rd19440, %rd19388, 4294967295;
	add.s64 	%rd19441, %rd19439, %rd19440;
	shr.u64 	%rd19442, %rd19441, 32;
	and.b64  	%rd19443, %rd19391, 4294967295;
	add.s64 	%rd19444, %rd19442, %rd19443;
	{ .reg .b32 tmp; mov.b64 {tmp, %r2976}, %rd19444; }
	add.s32 	%r2977, %r2973, %r2976;
	mul.lo.s32 	%r2978, %r519, %r2975;
	cvt.u64.u32 	%rd19445, %r2978;
	and.b64  	%rd19446, %rd19398, 4294967295;
	mad.lo.s64 	%rd19447, %rd1150, %rd19445, %rd19446;
	shr.u64 	%rd19448, %rd19447, 32;
	and.b64  	%rd19449, %rd19402, 4294967295;
	add.s64 	%rd19450, %rd19448, %rd19449;
	mad.lo.s64 	%rd19451, %rd1151, %rd19445, %rd19450;
	cvt.u32.u64 	%r2979, %rd19451;
	shr.u64 	%rd19452, %rd19451, 32;
	and.b64  	%rd19453, %rd19406, 4294967295;
	add.s64 	%rd19454, %rd19452, %rd19453;
	mad.lo.s64 	%rd19455, %rd1152, %rd19445, %rd19454;
	shr.u64 	%rd19456, %rd19455, 32;
	and.b64  	%rd19457, %rd19410, 4294967295;
	add.s64 	%rd19458, %rd19456, %rd19457;
	mad.lo.s64 	%rd19459, %rd1153, %rd19445, %rd19458;
	shr.u64 	%rd19460, %rd19459, 32;
	and.b64  	%rd19461, %rd19414, 4294967295;
	add.s64 	%rd19462, %rd19460, %rd19461;
	mad.lo.s64 	%rd19463, %rd1154, %rd19445, %rd19462;
	shr.u64 	%rd19464, %rd19463, 32;
	and.b64  	%rd19465, %rd19418, 4294967295;
	add.s64 	%rd19466, %rd19464, %rd19465;
	mad.lo.s64 	%rd19467, %rd1155, %rd19445, %rd19466;
	shr.u64 	%rd19468, %rd19467, 32;
	and.b64  	%rd19469, %rd19423, 4294967295;
	add.s64 	%rd19470, %rd19468, %rd19469;
	mad.lo.s64 	%rd19471, %rd1156, %rd19445, %rd19470;
	shr.u64 	%rd19472, %rd19471, 32;
	mul.wide.u32 	%rd19473, %r520, %r2978;
	and.b64  	%rd19474, %rd19426, 4294967295;
	add.s64 	%rd19475, %rd19472, %rd19474;
	add.s64 	%rd19476, %rd19475, %rd19473;
	shr.u64 	%rd19477, %rd19476, 32;
	and.b64  	%rd19478, %rd19429, 4294967295;
	add.s64 	%rd19479, %rd19477, %rd19478;
	shr.u64 	%rd19480, %rd19479, 32;
	and.b64  	%rd19481, %rd19432, 4294967295;
	add.s64 	%rd19482, %rd19480, %rd19481;
	shr.u64 	%rd19483, %rd19482, 32;
	and.b64  	%rd19484, %rd19435, 4294967295;
	add.s64 	%rd19485, %rd19483, %rd19484;
	shr.u64 	%rd19486, %rd19485, 32;
	and.b64  	%rd19487, %rd19438, 4294967295;
	add.s64 	%rd19488, %rd19486, %rd19487;
	shr.u64 	%rd19489, %rd19488, 32;
	and.b64  	%rd19490, %rd19441, 4294967295;
	add.s64 	%rd19491, %rd19489, %rd19490;
	shr.u64 	%rd19492, %rd19491, 32;
	and.b64  	%rd19493, %rd19444, 4294967295;
	add.s64 	%rd19494, %rd19492, %rd19493;
	{ .reg .b32 tmp; mov.b64 {tmp, %r2980}, %rd19494; }
	add.s32 	%r2981, %r2977, %r2980;
	mul.lo.s32 	%r2982, %r519, %r2979;
	cvt.u64.u32 	%rd19495, %r2982;
	and.b64  	%rd19496, %rd19451, 4294967295;
	mad.lo.s64 	%rd19497, %rd1150, %rd19495, %rd19496;
	shr.u64 	%rd19498, %rd19497, 32;
	and.b64  	%rd19499, %rd19455, 4294967295;
	add.s64 	%rd19500, %rd19498, %rd19499;
	mad.lo.s64 	%rd19501, %rd1151, %rd19495, %rd19500;
	cvt.u32.u64 	%r2983, %rd19501;
	shr.u64 	%rd19502, %rd19501, 32;
	and.b64  	%rd19503, %rd19459, 4294967295;
	add.s64 	%rd19504, %rd19502, %rd19503;
	mad.lo.s64 	%rd19505, %rd1152, %rd19495, %rd19504;
	shr.u64 	%rd19506, %rd19505, 32;
	and.b64  	%rd19507, %rd19463, 4294967295;
	add.s64 	%rd19508, %rd19506, %rd19507;
	mad.lo.s64 	%rd19509, %rd1153, %rd19495, %rd19508;
	shr.u64 	%rd19510, %rd19509, 32;
	and.b64  	%rd19511, %rd19467, 4294967295;
	add.s64 	%rd19512, %rd19510, %rd19511;
	mad.lo.s64 	%rd19513, %rd1154, %rd19495, %rd19512;
	shr.u64 	%rd19514, %rd19513, 32;
	and.b64  	%rd19515, %rd19471, 4294967295;
	add.s64 	%rd19516, %rd19514, %rd19515;
	mad.lo.s64 	%rd19517, %rd1155, %rd19495, %rd19516;
	shr.u64 	%rd19518, %rd19517, 32;
	and.b64  	%rd19519, %rd19476, 4294967295;
	add.s64 	%rd19520, %rd19518, %rd19519;
	mad.lo.s64 	%rd19521, %rd1156, %rd19495, %rd19520;
	shr.u64 	%rd19522, %rd19521, 32;
	mul.wide.u32 	%rd19523, %r520, %r2982;
	and.b64  	%rd19524, %rd19479, 4294967295;
	add.s64 	%rd19525, %rd19522, %rd19524;
	add.s64 	%rd19526, %rd19525, %rd19523;
	shr.u64 	%rd19527, %rd19526, 32;
	and.b64  	%rd19528, %rd19482, 4294967295;
	add.s64 	%rd19529, %rd19527, %rd19528;
	shr.u64 	%rd19530, %rd19529, 32;
	and.b64  	%rd19531, %rd19485, 4294967295;
	add.s64 	%rd19532, %rd19530, %rd19531;
	shr.u64 	%rd19533, %rd19532, 32;
	and.b64  	%rd19534, %rd19488, 4294967295;
	add.s64 	%rd19535, %rd19533, %rd19534;
	shr.u64 	%rd19536, %rd19535, 32;
	and.b64  	%rd19537, %rd19491, 4294967295;
	add.s64 	%rd19538, %rd19536, %rd19537;
	shr.u64 	%rd19539, %rd19538, 32;
	and.b64  	%rd19540, %rd19494, 4294967295;
	add.s64 	%rd19541, %rd19539, %rd19540;
	{ .reg .b32 tmp; mov.b64 {tmp, %r2984}, %rd19541; }
	add.s32 	%r2985, %r2981, %r2984;
	mul.lo.s32 	%r2986, %r519, %r2983;
	cvt.u64.u32 	%rd19542, %r2986;
	and.b64  	%rd19543, %rd19501, 4294967295;
	mad.lo.s64 	%rd19544, %rd1150, %rd19542, %rd19543;
	shr.u64 	%rd19545, %rd19544, 32;
	and.b64  	%rd19546, %rd19505, 4294967295;
	add.s64 	%rd19547, %rd19545, %rd19546;
	mad.lo.s64 	%rd19548, %rd1151, %rd19542, %rd19547;
	cvt.u32.u64 	%r2987, %rd19548;
	shr.u64 	%rd19549, %rd19548, 32;
	and.b64  	%rd19550, %rd19509, 4294967295;
	add.s64 	%rd19551, %rd19549, %rd19550;
	mad.lo.s64 	%rd19552, %rd1152, %rd19542, %rd19551;
	shr.u64 	%rd19553, %rd19552, 32;
	and.b64  	%rd19554, %rd19513, 4294967295;
	add.s64 	%rd19555, %rd19553, %rd19554;
	mad.lo.s64 	%rd19556, %rd1153, %rd19542, %rd19555;
	shr.u64 	%rd19557, %rd19556, 32;
	and.b64  	%rd19558, %rd19517, 4294967295;
	add.s64 	%rd19559, %rd19557, %rd19558;
	mad.lo.s64 	%rd19560, %rd1154, %rd19542, %rd19559;
	shr.u64 	%rd19561, %rd19560, 32;
	and.b64  	%rd19562, %rd19521, 4294967295;
	add.s64 	%rd19563, %rd19561, %rd19562;
	mad.lo.s64 	%rd19564, %rd1155, %rd19542, %rd19563;
	shr.u64 	%rd19565, %rd19564, 32;
	and.b64  	%rd19566, %rd19526, 4294967295;
	add.s64 	%rd19567, %rd19565, %rd19566;
	mad.lo.s64 	%rd19568, %rd1156, %rd19542, %rd19567;
	shr.u64 	%rd19569, %rd19568, 32;
	mul.wide.u32 	%rd19570, %r520, %r2986;
	and.b64  	%rd19571, %rd19529, 4294967295;
	add.s64 	%rd19572, %rd19569, %rd19571;
	add.s64 	%rd19573, %rd19572, %rd19570;
	shr.u64 	%rd19574, %rd19573, 32;
	and.b64  	%rd19575, %rd19532, 4294967295;
	add.s64 	%rd19576, %rd19574, %rd19575;
	shr.u64 	%rd19577, %rd19576, 32;
	and.b64  	%rd19578, %rd19535, 4294967295;
	add.s64 	%rd19579, %rd19577, %rd19578;
	shr.u64 	%rd19580, %rd19579, 32;
	and.b64  	%rd19581, %rd19538, 4294967295;
	add.s64 	%rd19582, %rd19580, %rd19581;
	shr.u64 	%rd19583, %rd19582, 32;
	and.b64  	%rd19584, %rd19541, 4294967295;
	add.s64 	%rd19585, %rd19583, %rd19584;
	{ .reg .b32 tmp; mov.b64 {tmp, %r2988}, %rd19585; }
	add.s32 	%r2989, %r2985, %r2988;
	mul.lo.s32 	%r2990, %r519, %r2987;
	cvt.u64.u32 	%rd19586, %r2990;
	and.b64  	%rd19587, %rd19548, 4294967295;
	mad.lo.s64 	%rd19588, %rd1150, %rd19586, %rd19587;
	shr.u64 	%rd19589, %rd19588, 32;
	and.b64  	%rd19590, %rd19552, 4294967295;
	add.s64 	%rd19591, %rd19589, %rd19590;
	mad.lo.s64 	%rd19592, %rd1151, %rd19586, %rd19591;
	cvt.u32.u64 	%r2991, %rd19592;
	shr.u64 	%rd19593, %rd19592, 32;
	and.b64  	%rd19594, %rd19556, 4294967295;
	add.s64 	%rd19595, %rd19593, %rd19594;
	mad.lo.s64 	%rd19596, %rd1152, %rd19586, %rd19595;
	shr.u64 	%rd19597, %rd19596, 32;
	and.b64  	%rd19598, %rd19560, 4294967295;
	add.s64 	%rd19599, %rd19597, %rd19598;
	mad.lo.s64 	%rd19600, %rd1153, %rd19586, %rd19599;
	shr.u64 	%rd19601, %rd19600, 32;
	and.b64  	%rd19602, %rd19564, 4294967295;
	add.s64 	%rd19603, %rd19601, %rd19602;
	mad.lo.s64 	%rd19604, %rd1154, %rd19586, %rd19603;
	shr.u64 	%rd19605, %rd19604, 32;
	and.b64  	%rd19606, %rd19568, 4294967295;
	add.s64 	%rd19607, %rd19605, %rd19606;
	mad.lo.s64 	%rd19608, %rd1155, %rd19586, %rd19607;
	shr.u64 	%rd19609, %rd19608, 32;
	and.b64  	%rd19610, %rd19573, 4294967295;
	add.s64 	%rd19611, %rd19609, %rd19610;
	mad.lo.s64 	%rd19612, %rd1156, %rd19586, %rd19611;
	shr.u64 	%rd19613, %rd19612, 32;
	mul.wide.u32 	%rd19614, %r520, %r2990;
	and.b64  	%rd19615, %rd19576, 4294967295;
	add.s64 	%rd19616, %rd19613, %rd19615;
	add.s64 	%rd19617, %rd19616, %rd19614;
	shr.u64 	%rd19618, %rd19617, 32;
	and.b64  	%rd19619, %rd19579, 4294967295;
	add.s64 	%rd19620, %rd19618, %rd19619;
	shr.u64 	%rd19621, %rd19620, 32;
	and.b64  	%rd19622, %rd19582, 4294967295;
	add.s64 	%rd19623, %rd19621, %rd19622;
	shr.u64 	%rd19624, %rd19623, 32;
	and.b64  	%rd19625, %rd19585, 4294967295;
	add.s64 	%rd19626, %rd19624, %rd19625;
	{ .reg .b32 tmp; mov.b64 {tmp, %r2992}, %rd19626; }
	add.s32 	%r2993, %r2989, %r2992;
	mul.lo.s32 	%r2994, %r519, %r2991;
	cvt.u64.u32 	%rd19627, %r2994;
	and.b64  	%rd19628, %rd19592, 4294967295;
	mad.lo.s64 	%rd19629, %rd1150, %rd19627, %rd19628;
	shr.u64 	%rd19630, %rd19629, 32;
	and.b64  	%rd19631, %rd19596, 4294967295;
	add.s64 	%rd19632, %rd19630, %rd19631;
	mad.lo.s64 	%rd19633, %rd1151, %rd19627, %rd19632;
	cvt.u32.u64 	%r2995, %rd19633;
	shr.u64 	%rd19634, %rd19633, 32;
	and.b64  	%rd19635, %rd19600, 4294967295;
	add.s64 	%rd19636, %rd19634, %rd19635;
	mad.lo.s64 	%rd19637, %rd1152, %rd19627, %rd19636;
	shr.u64 	%rd19638, %rd19637, 32;
	and.b64  	%rd19639, %rd19604, 4294967295;
	add.s64 	%rd19640, %rd19638, %rd19639;
	mad.lo.s64 	%rd19641, %rd1153, %rd19627, %rd19640;
	shr.u64 	%rd19642, %rd19641, 32;
	and.b64  	%rd19643, %rd19608, 4294967295;
	add.s64 	%rd19644, %rd19642, %rd19643;
	mad.lo.s64 	%rd19645, %rd1154, %rd19627, %rd19644;
	shr.u64 	%rd19646, %rd19645, 32;
	and.b64  	%rd19647, %rd19612, 4294967295;
	add.s64 	%rd19648, %rd19646, %rd19647;
	mad.lo.s64 	%rd19649, %rd1155, %rd19627, %rd19648;
	shr.u64 	%rd19650, %rd19649, 32;
	and.b64  	%rd19651, %rd19617, 4294967295;
	add.s64 	%rd19652, %rd19650, %rd19651;
	mad.lo.s64 	%rd19653, %rd1156, %rd19627, %rd19652;
	shr.u64 	%rd19654, %rd19653, 32;
	mul.wide.u32 	%rd19655, %r520, %r2994;
	and.b64  	%rd19656, %rd19620, 4294967295;
	add.s64 	%rd19657, %rd19654, %rd19656;
	add.s64 	%rd19658, %rd19657, %rd19655;
	shr.u64 	%rd19659, %rd19658, 32;
	and.b64  	%rd19660, %rd19623, 4294967295;
	add.s64 	%rd19661, %rd19659, %rd19660;
	shr.u64 	%rd19662, %rd19661, 32;
	and.b64  	%rd19663, %rd19626, 4294967295;
	add.s64 	%rd19664, %rd19662, %rd19663;
	{ .reg .b32 tmp; mov.b64 {tmp, %r2996}, %rd19664; }
	add.s32 	%r2997, %r2993, %r2996;
	mul.lo.s32 	%r2998, %r519, %r2995;
	cvt.u64.u32 	%rd19665, %r2998;
	and.b64  	%rd19666, %rd19633, 4294967295;
	mad.lo.s64 	%rd19667, %rd1150, %rd19665, %rd19666;
	shr.u64 	%rd19668, %rd19667, 32;
	and.b64  	%rd19669, %rd19637, 4294967295;
	add.s64 	%rd19670, %rd19668, %rd19669;
	mad.lo.s64 	%rd19671, %rd1151, %rd19665, %rd19670;
	cvt.u32.u64 	%r2999, %rd19671;
	shr.u64 	%rd19672, %rd19671, 32;
	and.b64  	%rd19673, %rd19641, 4294967295;
	add.s64 	%rd19674, %rd19672, %rd19673;
	mad.lo.s64 	%rd19675, %rd1152, %rd19665, %rd19674;
	shr.u64 	%rd19676, %rd19675, 32;
	and.b64  	%rd19677, %rd19645, 4294967295;
	add.s64 	%rd19678, %rd19676, %rd19677;
	mad.lo.s64 	%rd19679, %rd1153, %rd19665, %rd19678;
	shr.u64 	%rd19680, %rd19679, 32;
	and.b64  	%rd19681, %rd19649, 4294967295;
	add.s64 	%rd19682, %rd19680, %rd19681;
	mad.lo.s64 	%rd19683, %rd1154, %rd19665, %rd19682;
	shr.u64 	%rd19684, %rd19683, 32;
	and.b64  	%rd19685, %rd19653, 4294967295;
	add.s64 	%rd19686, %rd19684, %rd19685;
	mad.lo.s64 	%rd19687, %rd1155, %rd19665, %rd19686;
	shr.u64 	%rd19688, %rd19687, 32;
	and.b64  	%rd19689, %rd19658, 4294967295;
	add.s64 	%rd19690, %rd19688, %rd19689;
	mad.lo.s64 	%rd19691, %rd1156, %rd19665, %rd19690;
	shr.u64 	%rd19692, %rd19691, 32;
	mul.wide.u32 	%rd19693, %r520, %r2998;
	and.b64  	%rd19694, %rd19661, 4294967295;
	add.s64 	%rd19695, %rd19692, %rd19694;
	add.s64 	%rd19696, %rd19695, %rd19693;
	shr.u64 	%rd19697, %rd19696, 32;
	and.b64  	%rd19698, %rd19664, 4294967295;
	add.s64 	%rd19699, %rd19697, %rd19698;
	{ .reg .b32 tmp; mov.b64 {tmp, %r3000}, %rd19699; }
	add.s32 	%r3001, %r2997, %r3000;
	mul.lo.s32 	%r3002, %r519, %r2999;
	cvt.u64.u32 	%rd19700, %r3002;
	and.b64  	%rd19701, %rd19671, 4294967295;
	mad.lo.s64 	%rd19702, %rd1150, %rd19700, %rd19701;
	shr.u64 	%rd19703, %rd19702, 32;
	and.b64  	%rd19704, %rd19675, 4294967295;
	add.s64 	%rd19705, %rd19703, %rd19704;
	mad.lo.s64 	%rd1230, %rd1151, %rd19700, %rd19705;
	cvt.u32.u64 	%r631, %rd1230;
	shr.u64 	%rd19706, %rd1230, 32;
	and.b64  	%rd19707, %rd19679, 4294967295;
	add.s64 	%rd19708, %rd19706, %rd19707;
	mad.lo.s64 	%rd1231, %rd1152, %rd19700, %rd19708;
	cvt.u32.u64 	%r632, %rd1231;
	shr.u64 	%rd19709, %rd1231, 32;
	and.b64  	%rd19710, %rd19683, 4294967295;
	add.s64 	%rd19711, %rd19709, %rd19710;
	mad.lo.s64 	%rd1232, %rd1153, %rd19700, %rd19711;
	cvt.u32.u64 	%r633, %rd1232;
	shr.u64 	%rd19712, %rd1232, 32;
	and.b64  	%rd19713, %rd19687, 4294967295;
	add.s64 	%rd19714, %rd19712, %rd19713;
	mad.lo.s64 	%rd1233, %rd1154, %rd19700, %rd19714;
	cvt.u32.u64 	%r634, %rd1233;
	shr.u64 	%rd19715, %rd1233, 32;
	and.b64  	%rd19716, %rd19691, 4294967295;
	add.s64 	%rd19717, %rd19715, %rd19716;
	mad.lo.s64 	%rd1234, %rd1155, %rd19700, %rd19717;
	cvt.u32.u64 	%r635, %rd1234;
	shr.u64 	%rd19718, %rd1234, 32;
	and.b64  	%rd19719, %rd19696, 4294967295;
	add.s64 	%rd19720, %rd19718, %rd19719;
	mad.lo.s64 	%rd1235, %rd1156, %rd19700, %rd19720;
	cvt.u32.u64 	%r636, %rd1235;
	shr.u64 	%rd19721, %rd1235, 32;
	mul.wide.u32 	%rd19722, %r520, %r3002;
	and.b64  	%rd19723, %rd19699, 4294967295;
	add.s64 	%rd19724, %rd19721, %rd19723;
	add.s64 	%rd1236, %rd19724, %rd19722;
	cvt.u32.u64 	%r637, %rd1236;
	{ .reg .b32 tmp; mov.b64 {tmp, %r3003}, %rd1236; }
	add.s32 	%r638, %r3001, %r3003;
	st.global.u32 	[%rd1149], %r631;
	st.global.u32 	[%rd1149+4], %r632;
	st.global.u32 	[%rd1149+8], %r633;
	st.global.u32 	[%rd1149+12], %r634;
	st.global.u32 	[%rd1149+16], %r635;
	st.global.u32 	[%rd1149+20], %r636;
	st.global.u32 	[%rd1149+24], %r637;
	st.global.u32 	[%rd1149+28], %r638;
	setp.gt.u32 	%p719, %r638, %r520;
	@%p719 bra 	$L__BB2_638;
	setp.lt.u32 	%p720, %r638, %r520;
	@%p720 bra 	$L__BB2_639;
	cvt.u32.u64 	%r3004, %rd1156;
	setp.lt.u32 	%p721, %r3004, %r637;
	@%p721 bra 	$L__BB2_638;
	setp.gt.u32 	%p722, %r3004, %r637;
	@%p722 bra 	$L__BB2_639;
	cvt.u32.u64 	%r3006, %rd1155;
	setp.lt.u32 	%p723, %r3006, %r636;
	@%p723 bra 	$L__BB2_638;
	setp.gt.u32 	%p724, %r3006, %r636;
	@%p724 bra 	$L__BB2_639;
	cvt.u32.u64 	%r3008, %rd1154;
	setp.lt.u32 	%p725, %r3008, %r635;
	@%p725 bra 	$L__BB2_638;
	setp.gt.u32 	%p726, %r3008, %r635;
	@%p726 bra 	$L__BB2_639;
	cvt.u32.u64 	%r3010, %rd1153;
	setp.lt.u32 	%p727, %r3010, %r634;
	@%p727 bra 	$L__BB2_638;
	setp.gt.u32 	%p728, %r3010, %r634;
	@%p728 bra 	$L__BB2_639;
	cvt.u32.u64 	%r3012, %rd1152;
	setp.lt.u32 	%p729, %r3012, %r633;
	@%p729 bra 	$L__BB2_638;
	setp.gt.u32 	%p730, %r3012, %r633;
	@%p730 bra 	$L__BB2_639;
	cvt.u32.u64 	%r3014, %rd1151;
	setp.lt.u32 	%p731, %r3014, %r632;
	@%p731 bra 	$L__BB2_638;
	cvt.u32.u64 	%r3016, %rd1150;
	setp.gt.u32 	%p732, %r3014, %r632;
	setp.gt.u32 	%p733, %r3016, %r631;
	or.pred  	%p734, %p732, %p733;
	@%p734 bra 	$L__BB2_639;
$L__BB2_638:
	and.b64  	%rd19726, %rd1230, 4294967295;
	sub.s64 	%rd19727, %rd19726, %rd1150;
	shr.u64 	%rd19728, %rd19727, 63;
	st.global.u32 	[%rd1149], %rd19727;
	and.b64  	%rd19729, %rd1231, 4294967295;
	add.s64 	%rd19730, %rd19728, %rd1151;
	sub.s64 	%rd19731, %rd19729, %rd19730;
	shr.u64 	%rd19732, %rd19731, 63;
	st.global.u32 	[%rd1149+4], %rd19731;
	and.b64  	%rd19733, %rd1232, 4294967295;
	add.s64 	%rd19734, %rd19732, %rd1152;
	sub.s64 	%rd19735, %rd19733, %rd19734;
	shr.u64 	%rd19736, %rd19735, 63;
	st.global.u32 	[%rd1149+8], %rd19735;
	and.b64  	%rd19737, %rd1233, 4294967295;
	add.s64 	%rd19738, %rd19736, %rd1153;
	sub.s64 	%rd19739, %rd19737, %rd19738;
	shr.u64 	%rd19740, %rd19739, 63;
	st.global.u32 	[%rd1149+12], %rd19739;
	and.b64  	%rd19741, %rd1234, 4294967295;
	add.s64 	%rd19742, %rd19740, %rd1154;
	sub.s64 	%rd19743, %rd19741, %rd19742;
	shr.u64 	%rd19744, %rd19743, 63;
	st.global.u32 	[%rd1149+16], %rd19743;
	and.b64  	%rd19745, %rd1235, 4294967295;
	add.s64 	%rd19746, %rd19744, %rd1155;
	sub.s64 	%rd19747, %rd19745, %rd19746;
	shr.u64 	%rd19748, %rd19747, 63;
	st.global.u32 	[%rd1149+20], %rd19747;
	and.b64  	%rd19749, %rd1236, 4294967295;
	add.s64 	%rd19750, %rd19748, %rd1156;
	sub.s64 	%rd19751, %rd19749, %rd19750;
	shr.u64 	%rd19752, %rd19751, 63;
	st.global.u32 	[%rd1149+24], %rd19751;
	cvt.u32.u64 	%r3017, %rd19752;
	add.s32 	%r3018, %r520, %r3017;
	sub.s32 	%r3019, %r638, %r3018;
	st.global.u32 	[%rd1149+28], %r3019;
$L__BB2_639:
	cvt.u64.u32 	%rd19753, %r3209;
	and.b64  	%rd19754, %rd20682, 4294967295;
	mul.lo.s64 	%rd19755, %rd19754, %rd19753;
	cvt.u32.u64 	%r3020, %rd19755;
	shr.u64 	%rd19756, %rd19755, 32;
	and.b64  	%rd19757, %rd20683, 4294967295;
	mad.lo.s64 	%rd19758, %rd19757, %rd19753, %rd19756;
	shr.u64 	%rd19759, %rd19758, 32;
	and.b64  	%rd19760, %rd20684, 4294967295;
	mad.lo.s64 	%rd19761, %rd19760, %rd19753, %rd19759;
	shr.u64 	%rd19762, %rd19761, 32;
	and.b64  	%rd19763, %rd20685, 4294967295;
	mad.lo.s64 	%rd19764, %rd19763, %rd19753, %rd19762;
	shr.u64 	%rd19765, %rd19764, 32;
	and.b64  	%rd19766, %rd20686, 4294967295;
	mad.lo.s64 	%rd19767, %rd19766, %rd19753, %rd19765;
	shr.u64 	%rd19768, %rd19767, 32;
	and.b64  	%rd19769, %rd20687, 4294967295;
	mad.lo.s64 	%rd19770, %rd19769, %rd19753, %rd19768;
	shr.u64 	%rd19771, %rd19770, 32;
	and.b64  	%rd19772, %rd20688, 4294967295;
	mad.lo.s64 	%rd19773, %rd19772, %rd19753, %rd19771;
	shr.u64 	%rd19774, %rd19773, 32;
	mul.wide.u32 	%rd19775, %r3261, %r3209;
	add.s64 	%rd19776, %rd19774, %rd19775;
	shr.u64 	%rd19777, %rd19776, 32;
	cvt.u64.u32 	%rd19778, %r3208;
	and.b64  	%rd19779, %rd19758, 4294967295;
	mad.lo.s64 	%rd19780, %rd19754, %rd19778, %rd19779;
	shr.u64 	%rd19781, %rd19780, 32;
	and.b64  	%rd19782, %rd19761, 4294967295;
	add.s64 	%rd19783, %rd19781, %rd19782;
	mad.lo.s64 	%rd19784, %rd19757, %rd19778, %rd19783;
	shr.u64 	%rd19785, %rd19784, 32;
	and.b64  	%rd19786, %rd19764, 4294967295;
	add.s64 	%rd19787, %rd19785, %rd19786;
	mad.lo.s64 	%rd19788, %rd19760, %rd19778, %rd19787;
	shr.u64 	%rd19789, %rd19788, 32;
	and.b64  	%rd19790, %rd19767, 4294967295;
	add.s64 	%rd19791, %rd19789, %rd19790;
	mad.lo.s64 	%rd19792, %rd19763, %rd19778, %rd19791;
	shr.u64 	%rd19793, %rd19792, 32;
	and.b64  	%rd19794, %rd19770, 4294967295;
	add.s64 	%rd19795, %rd19793, %rd19794;
	mad.lo.s64 	%rd19796, %rd19766, %rd19778, %rd19795;
	shr.u64 	%rd19797, %rd19796, 32;
	and.b64  	%rd19798, %rd19773, 4294967295;
	add.s64 	%rd19799, %rd19797, %rd19798;
	mad.lo.s64 	%rd19800, %rd19769, %rd19778, %rd19799;
	shr.u64 	%rd19801, %rd19800, 32;
	and.b64  	%rd19802, %rd19776, 4294967295;
	add.s64 	%rd19803, %rd19801, %rd19802;
	mad.lo.s64 	%rd19804, %rd19772, %rd19778, %rd19803;
	shr.u64 	%rd19805, %rd19804, 32;
	mul.wide.u32 	%rd19806, %r3261, %r3208;
	add.s64 	%rd19807, %rd19805, %rd19777;
	add.s64 	%rd19808, %rd19807, %rd19806;
	shr.u64 	%rd19809, %rd19808, 32;
	cvt.u64.u32 	%rd19810, %r3207;
	and.b64  	%rd19811, %rd19784, 4294967295;
	mad.lo.s64 	%rd19812, %rd19754, %rd19810, %rd19811;
	shr.u64 	%rd19813, %rd19812, 32;
	and.b64  	%rd19814, %rd19788, 4294967295;
	add.s64 	%rd19815, %rd19813, %rd19814;
	mad.lo.s64 	%rd19816, %rd19757, %rd19810, %rd19815;
	shr.u64 	%rd19817, %rd19816, 32;
	and.b64  	%rd19818, %rd19792, 4294967295;
	add.s64 	%rd19819, %rd19817, %rd19818;
	mad.lo.s64 	%rd19820, %rd19760, %rd19810, %rd19819;
	shr.u64 	%rd19821, %rd19820, 32;
	and.b64  	%rd19822, %rd19796, 4294967295;
	add.s64 	%rd19823, %rd19821, %rd19822;
	mad.lo.s64 	%rd19824, %rd19763, %rd19810, %rd19823;
	shr.u64 	%rd19825, %rd19824, 32;
	and.b64  	%rd19826, %rd19800, 4294967295;
	add.s64 	%rd19827, %rd19825, %rd19826;
	mad.lo.s64 	%rd19828, %rd19766, %rd19810, %rd19827;
	shr.u64 	%rd19829, %rd19828, 32;
	and.b64  	%rd19830, %rd19804, 4294967295;
	add.s64 	%rd19831, %rd19829, %rd19830;
	mad.lo.s64 	%rd19832, %rd19769, %rd19810, %rd19831;
	shr.u64 	%rd19833, %rd19832, 32;
	and.b64  	%rd19834, %rd19808, 4294967295;
	add.s64 	%rd19835, %rd19833, %rd19834;
	mad.lo.s64 	%rd19836, %rd19772, %rd19810, %rd19835;
	shr.u64 	%rd19837, %rd19836, 32;
	mul.wide.u32 	%rd19838, %r3261, %r3207;
	add.s64 	%rd19839, %rd19837, %rd19809;
	add.s64 	%rd19840, %rd19839, %rd19838;
	shr.u64 	%rd19841, %rd19840, 32;
	cvt.u64.u32 	%rd19842, %r3206;
	and.b64  	%rd19843, %rd19816, 4294967295;
	mad.lo.s64 	%rd19844, %rd19754, %rd19842, %rd19843;
	shr.u64 	%rd19845, %rd19844, 32;
	and.b64  	%rd19846, %rd19820, 4294967295;
	add.s64 	%rd19847, %rd19845, %rd19846;
	mad.lo.s64 	%rd19848, %rd19757, %rd19842, %rd19847;
	shr.u64 	%rd19849, %rd19848, 32;
	and.b64  	%rd19850, %rd19824, 4294967295;
	add.s64 	%rd19851, %rd19849, %rd19850;
	mad.lo.s64 	%rd19852, %rd19760, %rd19842, %rd19851;
	shr.u64 	%rd19853, %rd19852, 32;
	and.b64  	%rd19854, %rd19828, 4294967295;
	add.s64 	%rd19855, %rd19853, %rd19854;
	mad.lo.s64 	%rd19856, %rd19763, %rd19842, %rd19855;
	shr.u64 	%rd19857, %rd19856, 32;
	and.b64  	%rd19858, %rd19832, 4294967295;
	add.s64 	%rd19859, %rd19857, %rd19858;
	mad.lo.s64 	%rd19860, %rd19766, %rd19842, %rd19859;
	shr.u64 	%rd19861, %rd19860, 32;
	and.b64  	%rd19862, %rd19836, 4294967295;
	add.s64 	%rd19863, %rd19861, %rd19862;
	mad.lo.s64 	%rd19864, %rd19769, %rd19842, %rd19863;
	shr.u64 	%rd19865, %rd19864, 32;
	and.b64  	%rd19866, %rd19840, 4294967295;
	add.s64 	%rd19867, %rd19865, %rd19866;
	mad.lo.s64 	%rd19868, %rd19772, %rd19842, %rd19867;
	shr.u64 	%rd19869, %rd19868, 32;
	mul.wide.u32 	%rd19870, %r3261, %r3206;
	add.s64 	%rd19871, %rd19869, %rd19841;
	add.s64 	%rd19872, %rd19871, %rd19870;
	shr.u64 	%rd19873, %rd19872, 32;
	cvt.u64.u32 	%rd19874, %r3205;
	and.b64  	%rd19875, %rd19848, 4294967295;
	mad.lo.s64 	%rd19876, %rd19754, %rd19874, %rd19875;
	shr.u64 	%rd19877, %rd19876, 32;
	and.b64  	%rd19878, %rd19852, 4294967295;
	add.s64 	%rd19879, %rd19877, %rd19878;
	mad.lo.s64 	%rd19880, %rd19757, %rd19874, %rd19879;
	shr.u64 	%rd19881, %rd19880, 32;
	and.b64  	%rd19882, %rd19856, 4294967295;
	add.s64 	%rd19883, %rd19881, %rd19882;
	mad.lo.s64 	%rd19884, %rd19760, %rd19874, %rd19883;
	shr.u64 	%rd19885, %rd19884, 32;
	and.b64  	%rd19886, %rd19860, 4294967295;
	add.s64 	%rd19887, %rd19885, %rd19886;
	mad.lo.s64 	%rd19888, %rd19763, %rd19874, %rd19887;
	shr.u64 	%rd19889, %rd19888, 32;
	and.b64  	%rd19890, %rd19864, 4294967295;
	add.s64 	%rd19891, %rd19889, %rd19890;
	mad.lo.s64 	%rd19892, %rd19766, %rd19874, %rd19891;
	shr.u64 	%rd19893, %rd19892, 32;
	and.b64  	%rd19894, %rd19868, 4294967295;
	add.s64 	%rd19895, %rd19893, %rd19894;
	mad.lo.s64 	%rd19896, %rd19769, %rd19874, %rd19895;
	shr.u64 	%rd19897, %rd19896, 32;
	and.b64  	%rd19898, %rd19872, 4294967295;
	add.s64 	%rd19899, %rd19897, %rd19898;
	mad.lo.s64 	%rd19900, %rd19772, %rd19874, %rd19899;
	shr.u64 	%rd19901, %rd19900, 32;
	mul.wide.u32 	%rd19902, %r3261, %r3205;
	add.s64 	%rd19903, %rd19901, %rd19873;
	add.s64 	%rd19904, %rd19903, %rd19902;
	shr.u64 	%rd19905, %rd19904, 32;
	cvt.u64.u32 	%rd19906, %r3204;
	and.b64  	%rd19907, %rd19880, 4294967295;
	mad.lo.s64 	%rd19908, %rd19754, %rd19906, %rd19907;
	shr.u64 	%rd19909, %rd19908, 32;
	and.b64  	%rd19910, %rd19884, 4294967295;
	add.s64 	%rd19911, %rd19909, %rd19910;
	mad.lo.s64 	%rd19912, %rd19757, %rd19906, %rd19911;
	shr.u64 	%rd19913, %rd19912, 32;
	and.b64  	%rd19914, %rd19888, 4294967295;
	add.s64 	%rd19915, %rd19913, %rd19914;
	mad.lo.s64 	%rd19916, %rd19760, %rd19906, %rd19915;
	shr.u64 	%rd19917, %rd19916, 32;
	and.b64  	%rd19918, %rd19892, 4294967295;
	add.s64 	%rd19919, %rd19917, %rd19918;
	mad.lo.s64 	%rd19920, %rd19763, %rd19906, %rd19919;
	shr.u64 	%rd19921, %rd19920, 32;
	and.b64  	%rd19922, %rd19896, 4294967295;
	add.s64 	%rd19923, %rd19921, %rd19922;
	mad.lo.s64 	%rd19924, %rd19766, %rd19906, %rd19923;
	shr.u64 	%rd19925, %rd19924, 32;
	and.b64  	%rd19926, %rd19900, 4294967295;
	add.s64 	%rd19927, %rd19925, %rd19926;
	mad.lo.s64 	%rd19928, %rd19769, %rd19906, %rd19927;
	shr.u64 	%rd19929, %rd19928, 32;
	and.b64  	%rd19930, %rd19904, 4294967295;
	add.s64 	%rd19931, %rd19929, %rd19930;
	mad.lo.s64 	%rd19932, %rd19772, %rd19906, %rd19931;
	shr.u64 	%rd19933, %rd19932, 32;
	mul.wide.u32 	%rd19934, %r3261, %r3204;
	add.s64 	%rd19935, %rd19933, %rd19905;
	add.s64 	%rd19936, %rd19935, %rd19934;
	shr.u64 	%rd19937, %rd19936, 32;
	cvt.u64.u32 	%rd19938, %r3203;
	and.b64  	%rd19939, %rd19912, 4294967295;
	mad.lo.s64 	%rd19940, %rd19754, %rd19938, %rd19939;
	shr.u64 	%rd19941, %rd19940, 32;
	and.b64  	%rd19942, %rd19916, 4294967295;
	add.s64 	%rd19943, %rd19941, %rd19942;
	mad.lo.s64 	%rd19944, %rd19757, %rd19938, %rd19943;
	shr.u64 	%rd19945, %rd19944, 32;
	and.b64  	%rd19946, %rd19920, 4294967295;
	add.s64 	%rd19947, %rd19945, %rd19946;
	mad.lo.s64 	%rd19948, %rd19760, %rd19938, %rd19947;
	shr.u64 	%rd19949, %rd19948, 32;
	and.b64  	%rd19950, %rd19924, 4294967295;
	add.s64 	%rd19951, %rd19949, %rd19950;
	mad.lo.s64 	%rd19952, %rd19763, %rd19938, %rd19951;
	shr.u64 	%rd19953, %rd19952, 32;
	and.b64  	%rd19954, %rd19928, 4294967295;
	add.s64 	%rd19955, %rd19953, %rd19954;
	mad.lo.s64 	%rd19956, %rd19766, %rd19938, %rd19955;
	shr.u64 	%rd19957, %rd19956, 32;
	and.b64  	%rd19958, %rd19932, 4294967295;
	add.s64 	%rd19959, %rd19957, %rd19958;
	mad.lo.s64 	%rd19960, %rd19769, %rd19938, %rd19959;
	shr.u64 	%rd19961, %rd19960, 32;
	and.b64  	%rd19962, %rd19936, 4294967295;
	add.s64 	%rd19963, %rd19961, %rd19962;
	mad.lo.s64 	%rd19964, %rd19772, %rd19938, %rd19963;
	shr.u64 	%rd19965, %rd19964, 32;
	mul.wide.u32 	%rd19966, %r3261, %r3203;
	add.s64 	%rd19967, %rd19965, %rd19937;
	add.s64 	%rd19968, %rd19967, %rd19966;
	shr.u64 	%rd19969, %rd19968, 32;
	cvt.u64.u32 	%rd19970, %r3202;
	and.b64  	%rd19971, %rd19944, 4294967295;
	mad.lo.s64 	%rd19972, %rd19754, %rd19970, %rd19971;
	shr.u64 	%rd19973, %rd19972, 32;
	and.b64  	%rd19974, %rd19948, 4294967295;
	add.s64 	%rd19975, %rd19973, %rd19974;
	mad.lo.s64 	%rd19976, %rd19757, %rd19970, %rd19975;
	shr.u64 	%rd19977, %rd19976, 32;
	and.b64  	%rd19978, %rd19952, 4294967295;
	add.s64 	%rd19979, %rd19977, %rd19978;
	mad.lo.s64 	%rd19980, %rd19760, %rd19970, %rd19979;
	shr.u64 	%rd19981, %rd19980, 32;
	and.b64  	%rd19982, %rd19956, 4294967295;
	add.s64 	%rd19983, %rd19981, %rd19982;
	mad.lo.s64 	%rd19984, %rd19763, %rd19970, %rd19983;
	shr.u64 	%rd19985, %rd19984, 32;
	and.b64  	%rd19986, %rd19960, 4294967295;
	add.s64 	%rd19987, %rd19985, %rd19986;
	mad.lo.s64 	%rd19988, %rd19766, %rd19970, %rd19987;
	shr.u64 	%rd19989, %rd19988, 32;
	and.b64  	%rd19990, %rd19964, 4294967295;
	add.s64 	%rd19991, %rd19989, %rd19990;
	mad.lo.s64 	%rd19992, %rd19769, %rd19970, %rd19991;
	shr.u64 	%rd19993, %rd19992, 32;
	and.b64  	%rd19994, %rd19968, 4294967295;
	add.s64 	%rd19995, %rd19993, %rd19994;
	mad.lo.s64 	%rd19996, %rd19772, %rd19970, %rd19995;
	shr.u64 	%rd19997, %rd19996, 32;
	mul.wide.u32 	%rd19998, %r3261, %r3202;
	add.s64 	%rd19999, %rd19997, %rd19969;
	add.s64 	%rd20000, %rd19999, %rd19998;
	{ .reg .b32 tmp; mov.b64 {tmp, %r3021}, %rd20000; }
	mul.lo.s32 	%r3022, %r519, %r3020;
	cvt.u64.u32 	%rd20001, %r3022;
	and.b64  	%rd20002, %rd19755, 4294967295;
	mad.lo.s64 	%rd20003, %rd1150, %rd20001, %rd20002;
	shr.u64 	%rd20004, %rd20003, 32;
	and.b64  	%rd20005, %rd19780, 4294967295;
	add.s64 	%rd20006, %rd20004, %rd20005;
	mad.lo.s64 	%rd20007, %rd1151, %rd20001, %rd20006;
	cvt.u32.u64 	%r3023, %rd20007;
	shr.u64 	%rd20008, %rd20007, 32;
	and.b64  	%rd20009, %rd19812, 4294967295;
	add.s64 	%rd20010, %rd20008, %rd20009;
	mad.lo.s64 	%rd20011, %rd1152, %rd20001, %rd20010;
	shr.u64 	%rd20012, %rd20011, 32;
	and.b64  	%rd20013, %rd19844, 4294967295;
	add.s64 	%rd20014, %rd20012, %rd20013;
	mad.lo.s64 	%rd20015, %rd1153, %rd20001, %rd20014;
	shr.u64 	%rd20016, %rd20015, 32;
	and.b64  	%rd20017, %rd19876, 4294967295;
	add.s64 	%rd20018, %rd20016, %rd20017;
	mad.lo.s64 	%rd20019, %rd1154, %rd20001, %rd20018;
	shr.u64 	%rd20020, %rd20019, 32;
	and.b64  	%rd20021, %rd19908, 4294967295;
	add.s64 	%rd20022, %rd20020, %rd20021;
	mad.lo.s64 	%rd20023, %rd1155, %rd20001, %rd20022;
	shr.u64 	%rd20024, %rd20023, 32;
	and.b64  	%rd20025, %rd19940, 4294967295;
	add.s64 	%rd20026, %rd20024, %rd20025;
	mad.lo.s64 	%rd20027, %rd1156, %rd20001, %rd20026;
	shr.u64 	%rd20028, %rd20027, 32;
	mul.wide.u32 	%rd20029, %r520, %r3022;
	and.b64  	%rd20030, %rd19972, 4294967295;
	add.s64 	%rd20031, %rd20028, %rd20030;
	add.s64 	%rd20032, %rd20031, %rd20029;
	shr.u64 	%rd20033, %rd20032, 32;
	and.b64  	%rd20034, %rd19976, 4294967295;
	add.s64 	%rd20035, %rd20033, %rd20034;
	shr.u64 	%rd20036, %rd20035, 32;
	and.b64  	%rd20037, %rd19980, 4294967295;
	add.s64 	%rd20038, %rd20036, %rd20037;
	shr.u64 	%rd20039, %rd20038, 32;
	and.b64  	%rd20040, %rd19984, 4294967295;
	add.s64 	%rd20041, %rd20039, %rd20040;
	shr.u64 	%rd20042, %rd20041, 32;
	and.b64  	%rd20043, %rd19988, 4294967295;
	add.s64 	%rd20044, %rd20042, %rd20043;
	shr.u64 	%rd20045, %rd20044, 32;
	and.b64  	%rd20046, %rd19992, 4294967295;
	add.s64 	%rd20047, %rd20045, %rd20046;
	shr.u64 	%rd20048, %rd20047, 32;
	and.b64  	%rd20049, %rd19996, 4294967295;
	add.s64 	%rd20050, %rd20048, %rd20049;
	shr.u64 	%rd20051, %rd20050, 32;
	and.b64  	%rd20052, %rd20000, 4294967295;
	add.s64 	%rd20053, %rd20051, %rd20052;
	{ .reg .b32 tmp; mov.b64 {tmp, %r3024}, %rd20053; }
	add.s32 	%r3025, %r3021, %r3024;
	mul.lo.s32 	%r3026, %r519, %r3023;
	cvt.u64.u32 	%rd20054, %r3026;
	and.b64  	%rd20055, %rd20007, 4294967295;
	mad.lo.s64 	%rd20056, %rd1150, %rd20054, %rd20055;
	shr.u64 	%rd20057, %rd20056, 32;
	and.b64  	%rd20058, %rd20011, 4294967295;
	add.s64 	%rd20059, %rd20057, %rd20058;
	mad.lo.s64 	%rd20060, %rd1151, %rd20054, %rd20059;
	cvt.u32.u64 	%r3027, %rd20060;
	shr.u64 	%rd20061, %rd20060, 32;
	and.b64  	%rd20062, %rd20015, 4294967295;
	add.s64 	%rd20063, %rd20061, %rd20062;
	mad.lo.s64 	%rd20064, %rd1152, %rd20054, %rd20063;
	shr.u64 	%rd20065, %rd20064, 32;
	and.b64  	%rd20066, %rd20019, 4294967295;
	add.s64 	%rd20067, %rd20065, %rd20066;
	mad.lo.s64 	%rd20068, %rd1153, %rd20054, %rd20067;
	shr.u64 	%rd20069, %rd20068, 32;
	and.b64  	%rd20070, %rd20023, 4294967295;
	add.s64 	%rd20071, %rd20069, %rd20070;
	mad.lo.s64 	%rd20072, %rd1154, %rd20054, %rd20071;
	shr.u64 	%rd20073, %rd20072, 32;
	and.b64  	%rd20074, %rd20027, 4294967295;
	add.s64 	%rd20075, %rd20073, %rd20074;
	mad.lo.s64 	%rd20076, %rd1155, %rd20054, %rd20075;
	shr.u64 	%rd20077, %rd20076, 32;
	and.b64  	%rd20078, %rd20032, 4294967295;
	add.s64 	%rd20079, %rd20077, %rd20078;
	mad.lo.s64 	%rd20080, %rd1156, %rd20054, %rd20079;
	shr.u64 	%rd20081, %rd20080, 32;
	mul.wide.u32 	%rd20082, %r520, %r3026;
	and.b64  	%rd20083, %rd20035, 4294967295;
	add.s64 	%rd20084, %rd20081, %rd20083;
	add.s64 	%rd20085, %rd20084, %rd20082;
	shr.u64 	%rd20086, %rd20085, 32;
	and.b64  	%rd20087, %rd20038, 4294967295;
	add.s64 	%rd20088, %rd20086, %rd20087;
	shr.u64 	%rd20089, %rd20088, 32;
	and.b64  	%rd20090, %rd20041, 4294967295;
	add.s64 	%rd20091, %rd20089, %rd20090;
	shr.u64 	%rd20092, %rd20091, 32;
	and.b64  	%rd20093, %rd20044, 4294967295;
	add.s64 	%rd20094, %rd20092, %rd20093;
	shr.u64 	%rd20095, %rd20094, 32;
	and.b64  	%rd20096, %rd20047, 4294967295;
	add.s64 	%rd20097, %rd20095, %rd20096;
	shr.u64 	%rd20098, %rd20097, 32;
	and.b64  	%rd20099, %rd20050, 4294967295;
	add.s64 	%rd20100, %rd20098, %rd20099;
	shr.u64 	%rd20101, %rd20100, 32;
	and.b64  	%rd20102, %rd20053, 4294967295;
	add.s64 	%rd20103, %rd20101, %rd20102;
	{ .reg .b32 tmp; mov.b64 {tmp, %r3028}, %rd20103; }
	add.s32 	%r3029, %r3025, %r3028;
	mul.lo.s32 	%r3030, %r519, %r3027;
	cvt.u64.u32 	%rd20104, %r3030;
	and.b64  	%rd20105, %rd20060, 4294967295;
	mad.lo.s64 	%rd20106, %rd1150, %rd20104, %rd20105;
	shr.u64 	%rd20107, %rd20106, 32;
	and.b64  	%rd20108, %rd20064, 4294967295;
	add.s64 	%rd20109, %rd20107, %rd20108;
	mad.lo.s64 	%rd20110, %rd1151, %rd20104, %rd20109;
	cvt.u32.u64 	%r3031, %rd20110;
	shr.u64 	%rd20111, %rd20110, 32;
	and.b64  	%rd20112, %rd20068, 4294967295;
	add.s64 	%rd20113, %rd20111, %rd20112;
	mad.lo.s64 	%rd20114, %rd1152, %rd20104, %rd20113;
	shr.u64 	%rd20115, %rd20114, 32;
	and.b64  	%rd20116, %rd20072, 4294967295;
	add.s64 	%rd20117, %rd20115, %rd20116;
	mad.lo.s64 	%rd20118, %rd1153, %rd20104, %rd20117;
	shr.u64 	%rd20119, %rd20118, 32;
	and.b64  	%rd20120, %rd20076, 4294967295;
	add.s64 	%rd20121, %rd20119, %rd20120;
	mad.lo.s64 	%rd20122, %rd1154, %rd20104, %rd20121;
	shr.u64 	%rd20123, %rd20122, 32;
	and.b64  	%rd20124, %rd20080, 4294967295;
	add.s64 	%rd20125, %rd20123, %rd20124;
	mad.lo.s64 	%rd20126, %rd1155, %rd20104, %rd20125;
	shr.u64 	%rd20127, %rd20126, 32;
	and.b64  	%rd20128, %rd20085, 4294967295;
	add.s64 	%rd20129, %rd20127, %rd20128;
	mad.lo.s64 	%rd20130, %rd1156, %rd20104, %rd20129;
	shr.u64 	%rd20131, %rd20130, 32;
	mul.wide.u32 	%rd20132, %r520, %r3030;
	and.b64  	%rd20133, %rd20088, 4294967295;
	add.s64 	%rd20134, %rd20131, %rd20133;
	add.s64 	%rd20135, %rd20134, %rd20132;
	shr.u64 	%rd20136, %rd20135, 32;
	and.b64  	%rd20137, %rd20091, 4294967295;
	add.s64 	%rd20138, %rd20136, %rd20137;
	shr.u64 	%rd20139, %rd20138, 32;
	and.b64  	%rd20140, %rd20094, 4294967295;
	add.s64 	%rd20141, %rd20139, %rd20140;
	shr.u64 	%rd20142, %rd20141, 32;
	and.b64  	%rd20143, %rd20097, 4294967295;
	add.s64 	%rd20144, %rd20142, %rd20143;
	shr.u64 	%rd20145, %rd20144, 32;
	and.b64  	%rd20146, %rd20100, 4294967295;
	add.s64 	%rd20147, %rd20145, %rd20146;
	shr.u64 	%rd20148, %rd20147, 32;
	and.b64  	%rd20149, %rd20103, 4294967295;
	add.s64 	%rd20150, %rd20148, %rd20149;
	{ .reg .b32 tmp; mov.b64 {tmp, %r3032}, %rd20150; }
	add.s32 	%r3033, %r3029, %r3032;
	mul.lo.s32 	%r3034, %r519, %r3031;
	cvt.u64.u32 	%rd20151, %r3034;
	and.b64  	%rd20152, %rd20110, 4294967295;
	mad.lo.s64 	%rd20153, %rd1150, %rd20151, %rd20152;
	shr.u64 	%rd20154, %rd20153, 32;
	and.b64  	%rd20155, %rd20114, 4294967295;
	add.s64 	%rd20156, %rd20154, %rd20155;
	mad.lo.s64 	%rd20157, %rd1151, %rd20151, %rd20156;
	cvt.u32.u64 	%r3035, %rd20157;
	shr.u64 	%rd20158, %rd20157, 32;
	and.b64  	%rd20159, %rd20118, 4294967295;
	add.s64 	%rd20160, %rd20158, %rd20159;
	mad.lo.s64 	%rd20161, %rd1152, %rd20151, %rd20160;
	shr.u64 	%rd20162, %rd20161, 32;
	and.b64  	%rd20163, %rd20122, 4294967295;
	add.s64 	%rd20164, %rd20162, %rd20163;
	mad.lo.s64 	%rd20165, %rd1153, %rd20151, %rd20164;
	shr.u64 	%rd20166, %rd20165, 32;
	and.b64  	%rd20167, %rd20126, 4294967295;
	add.s64 	%rd20168, %rd20166, %rd20167;
	mad.lo.s64 	%rd20169, %rd1154, %rd20151, %rd20168;
	shr.u64 	%rd20170, %rd20169, 32;
	and.b64  	%rd20171, %rd20130, 4294967295;
	add.s64 	%rd20172, %rd20170, %rd20171;
	mad.lo.s64 	%rd20173, %rd1155, %rd20151, %rd20172;
	shr.u64 	%rd20174, %rd20173, 32;
	and.b64  	%rd20175, %rd20135, 4294967295;
	add.s64 	%rd20176, %rd20174, %rd20175;
	mad.lo.s64 	%rd20177, %rd1156, %rd20151, %rd20176;
	shr.u64 	%rd20178, %rd20177, 32;
	mul.wide.u32 	%rd20179, %r520, %r3034;
	and.b64  	%rd20180, %rd20138, 4294967295;
	add.s64 	%rd20181, %rd20178, %rd20180;
	add.s64 	%rd20182, %rd20181, %rd20179;
	shr.u64 	%rd20183, %rd20182, 32;
	and.b64  	%rd20184, %rd20141, 4294967295;
	add.s64 	%rd20185, %rd20183, %rd20184;
	shr.u64 	%rd20186, %rd20185, 32;
	and.b64  	%rd20187, %rd20144, 4294967295;
	add.s64 	%rd20188, %rd20186, %rd20187;
	shr.u64 	%rd20189, %rd20188, 32;
	and.b64  	%rd20190, %rd20147, 4294967295;
	add.s64 	%rd20191, %rd20189, %rd20190;
	shr.u64 	%rd20192, %rd20191, 32;
	and.b64  	%rd20193, %rd20150, 4294967295;
	add.s64 	%rd20194, %rd20192, %rd20193;
	{ .reg .b32 tmp; mov.b64 {tmp, %r3036}, %rd20194; }
	add.s32 	%r3037, %r3033, %r3036;
	mul.lo.s32 	%r3038, %r519, %r3035;
	cvt.u64.u32 	%rd20195, %r3038;
	and.b64  	%rd20196, %rd20157, 4294967295;
	mad.lo.s64 	%rd20197, %rd1150, %rd20195, %rd20196;
	shr.u64 	%rd20198, %rd20197, 32;
	and.b64  	%rd20199, %rd20161, 4294967295;
	add.s64 	%rd20200, %rd20198, %rd20199;
	mad.lo.s64 	%rd20201, %rd1151, %rd20195, %rd20200;
	cvt.u32.u64 	%r3039, %rd20201;
	shr.u64 	%rd20202, %rd20201, 32;
	and.b64  	%rd20203, %rd20165, 4294967295;
	add.s64 	%rd20204, %rd20202, %rd20203;
	mad.lo.s64 	%rd20205, %rd1152, %rd20195, %rd20204;
	shr.u64 	%rd20206, %rd20205, 32;
	and.b64  	%rd20207, %rd20169, 4294967295;
	add.s64 	%rd20208, %rd20206, %rd20207;
	mad.lo.s64 	%rd20209, %rd1153, %rd20195, %rd20208;
	shr.u64 	%rd20210, %rd20209, 32;
	and.b64  	%rd20211, %rd20173, 4294967295;
	add.s64 	%rd20212, %rd20210, %rd20211;
	mad.lo.s64 	%rd20213, %rd1154, %rd20195, %rd20212;
	shr.u64 	%rd20214, %rd20213, 32;
	and.b64  	%rd20215, %rd20177, 4294967295;
	add.s64 	%rd20216, %rd20214, %rd20215;
	mad.lo.s64 	%rd20217, %rd1155, %rd20195, %rd20216;
	shr.u64 	%rd20218, %rd20217, 32;
	and.b64  	%rd20219, %rd20182, 4294967295;
	add.s64 	%rd20220, %rd20218, %rd20219;
	mad.lo.s64 	%rd20221, %rd1156, %rd20195, %rd20220;
	shr.u64 	%rd20222, %rd20221, 32;
	mul.wide.u32 	%rd20223, %r520, %r3038;
	and.b64  	%rd20224, %rd20185, 4294967295;
	add.s64 	%rd20225, %rd20222, %rd20224;
	add.s64 	%rd20226, %rd20225, %rd20223;
	shr.u64 	%rd20227, %rd20226, 32;
	and.b64  	%rd20228, %rd20188, 4294967295;
	add.s64 	%rd20229, %rd20227, %rd20228;
	shr.u64 	%rd20230, %rd20229, 32;
	and.b64  	%rd20231, %rd20191, 4294967295;
	add.s64 	%rd20232, %rd20230, %rd20231;
	shr.u64 	%rd20233, %rd20232, 32;
	and.b64  	%rd20234, %rd20194, 4294967295;
	add.s64 	%rd20235, %rd20233, %rd20234;
	{ .reg .b32 tmp; mov.b64 {tmp, %r3040}, %rd20235; }
	add.s32 	%r3041, %r3037, %r3040;
	mul.lo.s32 	%r3042, %r519, %r3039;
	cvt.u64.u32 	%rd20236, %r3042;
	and.b64  	%rd20237, %rd20201, 4294967295;
	mad.lo.s64 	%rd20238, %rd1150, %rd20236, %rd20237;
	shr.u64 	%rd20239, %rd20238, 32;
	and.b64  	%rd20240, %rd20205, 4294967295;
	add.s64 	%rd20241, %rd20239, %rd20240;
	mad.lo.s64 	%rd20242, %rd1151, %rd20236, %rd20241;
	cvt.u32.u64 	%r3043, %rd20242;
	shr.u64 	%rd20243, %rd20242, 32;
	and.b64  	%rd20244, %rd20209, 4294967295;
	add.s64 	%rd20245, %rd20243, %rd20244;
	mad.lo.s64 	%rd20246, %rd1152, %rd20236, %rd20245;
	shr.u64 	%rd20247, %rd20246, 32;
	and.b64  	%rd20248, %rd20213, 4294967295;
	add.s64 	%rd20249, %rd20247, %rd20248;
	mad.lo.s64 	%rd20250, %rd1153, %rd20236, %rd20249;
	shr.u64 	%rd20251, %rd20250, 32;
	and.b64  	%rd20252, %rd20217, 4294967295;
	add.s64 	%rd20253, %rd20251, %rd20252;
	mad.lo.s64 	%rd20254, %rd1154, %rd20236, %rd20253;
	shr.u64 	%rd20255, %rd20254, 32;
	and.b64  	%rd20256, %rd20221, 4294967295;
	add.s64 	%rd20257, %rd20255, %rd20256;
	mad.lo.s64 	%rd20258, %rd1155, %rd20236, %rd20257;
	shr.u64 	%rd20259, %rd20258, 32;
	and.b64  	%rd20260, %rd20226, 4294967295;
	add.s64 	%rd20261, %rd20259, %rd20260;
	mad.lo.s64 	%rd20262, %rd1156, %rd20236, %rd20261;
	shr.u64 	%rd20263, %rd20262, 32;
	mul.wide.u32 	%rd20264, %r520, %r3042;
	and.b64  	%rd20265, %rd20229, 4294967295;
	add.s64 	%rd20266, %rd20263, %rd20265;
	add.s64 	%rd20267, %rd20266, %rd20264;
	shr.u64 	%rd20268, %rd20267, 32;
	and.b64  	%rd20269, %rd20232, 4294967295;
	add.s64 	%rd20270, %rd20268, %rd20269;
	shr.u64 	%rd20271, %rd20270, 32;
	and.b64  	%rd20272, %rd20235, 4294967295;
	add.s64 	%rd20273, %rd20271, %rd20272;
	{ .reg .b32 tmp; mov.b64 {tmp, %r3044}, %rd20273; }
	add.s32 	%r3045, %r3041, %r3044;
	mul.lo.s32 	%r3046, %r519, %r3043;
	cvt.u64.u32 	%rd20274, %r3046;
	and.b64  	%rd20275, %rd20242, 4294967295;
	mad.lo.s64 	%rd20276, %rd1150, %rd20274, %rd20275;
	shr.u64 	%rd20277, %rd20276, 32;
	and.b64  	%rd20278, %rd20246, 4294967295;
	add.s64 	%rd20279, %rd20277, %rd20278;
	mad.lo.s64 	%rd20280, %rd1151, %rd20274, %rd20279;
	cvt.u32.u64 	%r3047, %rd20280;
	shr.u64 	%rd20281, %rd20280, 32;
	and.b64  	%rd20282, %rd20250, 4294967295;
	add.s64 	%rd20283, %rd20281, %rd20282;
	mad.lo.s64 	%rd20284, %rd1152, %rd20274, %rd20283;
	shr.u64 	%rd20285, %rd20284, 32;
	and.b64  	%rd20286, %rd20254, 4294967295;
	add.s64 	%rd20287, %rd20285, %rd20286;
	mad.lo.s64 	%rd20288, %rd1153, %rd20274, %rd20287;
	shr.u64 	%rd20289, %rd20288, 32;
	and.b64  	%rd20290, %rd20258, 4294967295;
	add.s64 	%rd20291, %rd20289, %rd20290;
	mad.lo.s64 	%rd20292, %rd1154, %rd20274, %rd20291;
	shr.u64 	%rd20293, %rd20292, 32;
	and.b64  	%rd20294, %rd20262, 4294967295;
	add.s64 	%rd20295, %rd20293, %rd20294;
	mad.lo.s64 	%rd20296, %rd1155, %rd20274, %rd20295;
	shr.u64 	%rd20297, %rd20296, 32;
	and.b64  	%rd20298, %rd20267, 4294967295;
	add.s64 	%rd20299, %rd20297, %rd20298;
	mad.lo.s64 	%rd20300, %rd1156, %rd20274, %rd20299;
	shr.u64 	%rd20301, %rd20300, 32;
	mul.wide.u32 	%rd20302, %r520, %r3046;
	and.b64  	%rd20303, %rd20270, 4294967295;
	add.s64 	%rd20304, %rd20301, %rd20303;
	add.s64 	%rd20305, %rd20304, %rd20302;
	shr.u64 	%rd20306, %rd20305, 32;
	and.b64  	%rd20307, %rd20273, 4294967295;
	add.s64 	%rd20308, %rd20306, %rd20307;
	{ .reg .b32 tmp; mov.b64 {tmp, %r3048}, %rd20308; }
	add.s32 	%r3049, %r3045, %r3048;
	mul.lo.s32 	%r3050, %r519, %r3047;
	cvt.u64.u32 	%rd20309, %r3050;
	and.b64  	%rd20310, %rd20280, 4294967295;
	mad.lo.s64 	%rd20311, %rd1150, %rd20309, %rd20310;
	shr.u64 	%rd20312, %rd20311, 32;
	and.b64  	%rd20313, %rd20284, 4294967295;
	add.s64 	%rd20314, %rd20312, %rd20313;
	mad.lo.s64 	%rd1237, %rd1151, %rd20309, %rd20314;
	cvt.u32.u64 	%r639, %rd1237;
	shr.u64 	%rd20315, %rd1237, 32;
	and.b64  	%rd20316, %rd20288, 4294967295;
	add.s64 	%rd20317, %rd20315, %rd20316;
	mad.lo.s64 	%rd1238, %rd1152, %rd20309, %rd20317;
	cvt.u32.u64 	%r640, %rd1238;
	shr.u64 	%rd20318, %rd1238, 32;
	and.b64  	%rd20319, %rd20292, 4294967295;
	add.s64 	%rd20320, %rd20318, %rd20319;
	mad.lo.s64 	%rd1239, %rd1153, %rd20309, %rd20320;
	cvt.u32.u64 	%r641, %rd1239;
	shr.u64 	%rd20321, %rd1239, 32;
	and.b64  	%rd20322, %rd20296, 4294967295;
	add.s64 	%rd20323, %rd20321, %rd20322;
	mad.lo.s64 	%rd1240, %rd1154, %rd20309, %rd20323;
	cvt.u32.u64 	%r642, %rd1240;
	shr.u64 	%rd20324, %rd1240, 32;
	and.b64  	%rd20325, %rd20300, 4294967295;
	add.s64 	%rd20326, %rd20324, %rd20325;
	mad.lo.s64 	%rd1241, %rd1155, %rd20309, %rd20326;
	cvt.u32.u64 	%r643, %rd1241;
	shr.u64 	%rd20327, %rd1241, 32;
	and.b64  	%rd20328, %rd20305, 4294967295;
	add.s64 	%rd20329, %rd20327, %rd20328;
	mad.lo.s64 	%rd1242, %rd1156, %rd20309, %rd20329;
	cvt.u32.u64 	%r644, %rd1242;
	shr.u64 	%rd20330, %rd1242, 32;
	mul.wide.u32 	%rd20331, %r520, %r3050;
	and.b64  	%rd20332, %rd20308, 4294967295;
	add.s64 	%rd20333, %rd20330, %rd20332;
	add.s64 	%rd1243, %rd20333, %rd20331;
	cvt.u32.u64 	%r645, %rd1243;
	{ .reg .b32 tmp; mov.b64 {tmp, %r3051}, %rd1243; }
	add.s32 	%r646, %r3049, %r3051;
	st.global.u32 	[%rd1149+32], %r639;
	st.global.u32 	[%rd1149+36], %r640;
	st.global.u32 	[%rd1149+40], %r641;
	st.global.u32 	[%rd1149+44], %r642;
	st.global.u32 	[%rd1149+48], %r643;
	st.global.u32 	[%rd1149+52], %r644;
	st.global.u32 	[%rd1149+56], %r645;
	st.global.u32 	[%rd1149+60], %r646;
	setp.gt.u32 	%p735, %r646, %r520;
	@%p735 bra 	$L__BB2_653;
	setp.lt.u32 	%p736, %r646, %r520;
	@%p736 bra 	$L__BB2_654;
	cvt.u32.u64 	%r3052, %rd1156;
	setp.lt.u32 	%p737, %r3052, %r645;
	@%p737 bra 	$L__BB2_653;
	setp.gt.u32 	%p738, %r3052, %r645;
	@%p738 bra 	$L__BB2_654;
	cvt.u32.u64 	%r3054, %rd1155;
	setp.lt.u32 	%p739, %r3054, %r644;
	@%p739 bra 	$L__BB2_653;
	setp.gt.u32 	%p740, %r3054, %r644;
	@%p740 bra 	$L__BB2_654;
	cvt.u32.u64 	%r3056, %rd1154;
	setp.lt.u32 	%p741, %r3056, %r643;
	@%p741 bra 	$L__BB2_653;
	setp.gt.u32 	%p742, %r3056, %r643;
	@%p742 bra 	$L__BB2_654;
	cvt.u32.u64 	%r3058, %rd1153;
	setp.lt.u32 	%p743, %r3058, %r642;
	@%p743 bra 	$L__BB2_653;
	setp.gt.u32 	%p744, %r3058, %r642;
	@%p744 bra 	$L__BB2_654;
	cvt.u32.u64 	%r3060, %rd1152;
	setp.lt.u32 	%p745, %r3060, %r641;
	@%p745 bra 	$L__BB2_653;
	setp.gt.u32 	%p746, %r3060, %r641;
	@%p746 bra 	$L__BB2_654;
	cvt.u32.u64 	%r3062, %rd1151;
	setp.lt.u32 	%p747, %r3062, %r640;
	@%p747 bra 	$L__BB2_653;
	cvt.u32.u64 	%r3064, %rd1150;
	setp.gt.u32 	%p748, %r3062, %r640;
	setp.gt.u32 	%p749, %r3064, %r639;
	or.pred  	%p750, %p748, %p749;
	@%p750 bra 	$L__BB2_654;
$L__BB2_653:
	and.b64  	%rd20335, %rd1237, 4294967295;
	sub.s64 	%rd20336, %rd20335, %rd1150;
	shr.u64 	%rd20337, %rd20336, 63;
	st.global.u32 	[%rd1149+32], %rd20336;
	and.b64  	%rd20338, %rd1238, 4294967295;
	add.s64 	%rd20339, %rd20337, %rd1151;
	sub.s64 	%rd20340, %rd20338, %rd20339;
	shr.u64 	%rd20341, %rd20340, 63;
	st.global.u32 	[%rd1149+36], %rd20340;
	and.b64  	%rd20342, %rd1239, 4294967295;
	add.s64 	%rd20343, %rd20341, %rd1152;
	sub.s64 	%rd20344, %rd20342, %rd20343;
	shr.u64 	%rd20345, %rd20344, 63;
	st.global.u32 	[%rd1149+40], %rd20344;
	and.b64  	%rd20346, %rd1240, 4294967295;
	add.s64 	%rd20347, %rd20345, %rd1153;
	sub.s64 	%rd20348, %rd20346, %rd20347;
	shr.u64 	%rd20349, %rd20348, 63;
	st.global.u32 	[%rd1149+44], %rd20348;
	and.b64  	%rd20350, %rd1241, 4294967295;
	add.s64 	%rd20351, %rd20349, %rd1154;
	sub.s64 	%rd20352, %rd20350, %rd20351;
	shr.u64 	%rd20353, %rd20352, 63;
	st.global.u32 	[%rd1149+48], %rd20352;
	and.b64  	%rd20354, %rd1242, 4294967295;
	add.s64 	%rd20355, %rd20353, %rd1155;
	sub.s64 	%rd20356, %rd20354, %rd20355;
	shr.u64 	%rd20357, %rd20356, 63;
	st.global.u32 	[%rd1149+52], %rd20356;
	and.b64  	%rd20358, %rd1243, 4294967295;
	add.s64 	%rd20359, %rd20357, %rd1156;
	sub.s64 	%rd20360, %rd20358, %rd20359;
	shr.u64 	%rd20361, %rd20360, 63;
	st.global.u32 	[%rd1149+56], %rd20360;
	cvt.u32.u64 	%r3065, %rd20361;
	add.s32 	%r3066, %r520, %r3065;
	sub.s32 	%r3067, %r646, %r3066;
	st.global.u32 	[%rd1149+60], %r3067;
$L__BB2_654:
	mov.b32 	%r3068, 0;
	st.global.u32 	[%rd1149+64], %r3068;
$L__BB2_655:
	ret;

}
	// .globl	_Z12point_doubleP7ECPointPKS_
.visible .entry _Z12point_doubleP7ECPointPKS_(
	.param .u64 .ptr .align 1 _Z12point_doubleP7ECPointPKS__param_0,
	.param .u64 .ptr .align 1 _Z12point_doubleP7ECPointPKS__param_1
)
{
	.reg .pred 	%p<391>;
	.reg .b32 	%r<1659>;
	.reg .b64 	%rd<8629>;

	ld.param.u64 	%rd514, [_Z12point_doubleP7ECPointPKS__param_1];
	cvta.to.global.u64 	%rd1, %rd514;
	ld.global.u32 	%r1, [%rd1+64];
	setp.eq.s32 	%p2, %r1, 0;
	@%p2 bra 	$L__BB3_2;
	ld.const.u32 	%r1606, [ONE_MONT];
	ld.const.u32 	%r1605, [ONE_MONT+4];
	ld.const.u32 	%r1604, [ONE_MONT+8];
	ld.const.u32 	%r1603, [ONE_MONT+12];
	ld.const.u32 	%r1602, [ONE_MONT+16];
	ld.const.u32 	%r1601, [ONE_MONT+20];
	ld.const.u32 	%r1600, [ONE_MONT+24];
	mov.b32 	%r1541, 0;
	ld.const.u32 	%r1599, [ONE_MONT+28];
	mov.u32 	%r1542, %r1541;
	mov.u32 	%r1543, %r1541;
	mov.u32 	%r1544, %r1541;
	mov.u32 	%r1545, %r1541;
	mov.u32 	%r1546, %r1541;
	mov.u32 	%r1547, %r1541;
	mov.u32 	%r1548, %r1541;
	mov.u32 	%r1549, %r1599;
	mov.u32 	%r1550, %r1600;
	mov.u32 	%r1551, %r1601;
	mov.u32 	%r1552, %r1602;
	mov.u32 	%r1553, %r1603;
	mov.u32 	%r1554, %r1604;
	mov.u32 	%r1555, %r1605;
	mov.u32 	%r1556, %r1606;
	mov.u32 	%r1557, %r1599;
	mov.u32 	%r1558, %r1600;
	mov.u32 	%r1559, %r1601;
	mov.u32 	%r1560, %r1602;
	mov.u32 	%r1561, %r1603;
	mov.u32 	%r1562, %r1604;
	mov.u32 	%r1563, %r1605;
	mov.u32 	%r1564, %r1606;
	bra.uni 	$L__BB3_3;
$L__BB3_2:
	ld.global.u32 	%r1564, [%rd1];
	ld.global.u32 	%r1563, [%rd1+4];
	ld.global.u32 	%r1562, [%rd1+8];
	ld.global.u32 	%r1561, [%rd1+12];
	ld.global.u32 	%r1560, [%rd1+16];
	ld.global.u32 	%r1559, [%rd1+20];
	ld.global.u32 	%r1558, [%rd1+24];
	ld.global.u32 	%r1557, [%rd1+28];
	ld.global.u32 	%r1556, [%rd1+32];
	ld.global.u32 	%r1555, [%rd1+36];
	ld.global.u32 	%r1554, [%rd1+40];
	ld.global.u32 	%r1553, [%rd1+44];
	ld.global.u32 	%r1552, [%rd1+48];
	ld.global.u32 	%r1551, [%rd1+52];
	ld.global.u32 	%r1550, [%rd1+56];
	ld.global.u32 	%r1549, [%rd1+60];
	ld.const.u32 	%r1606, [ONE_MONT];
	ld.const.u32 	%r1605, [ONE_MONT+4];
	ld.const.u32 	%r1604, [ONE_MONT+8];
	ld.const.u32 	%r1603, [ONE_MONT+12];
	ld.const.u32 	%r1602, [ONE_MONT+16];
	ld.const.u32 	%r1601, [ONE_MONT+20];
	ld.const.u32 	%r1600, [ONE_MONT+24];
	ld.const.u32 	%r1599, [ONE_MONT+28];
	mov.u32 	%r1541, %r1599;
	mov.u32 	%r1542, %r1600;
	mov.u32 	%r1543, %r1601;
	mov.u32 	%r1544, %r1602;
	mov.u32 	%r1545, %r1603;
	mov.u32 	%r1546, %r1604;
	mov.u32 	%r1547, %r1605;
	mov.u32 	%r1548, %r1606;
$L__BB3_3:
	setp.ne.s32 	%p4, %r1, 0;
	mov.b32 	%r1591, 0;
	mov.pred 	%p390, 0;
	mov.u32 	%r1592, %r1591;
	mov.u32 	%r1593, %r1591;
	mov.u32 	%r1594, %r1591;
	mov.u32 	%r1595, %r1591;
	mov.u32 	%r1596, %r1591;
	mov.u32 	%r1597, %r1591;
	mov.u32 	%r1598, %r1591;
	mov.u32 	%r1607, %r1599;
	mov.u32 	%r1608, %r1600;
	mov.u32 	%r1609, %r1601;
	mov.u32 	%r1610, %r1602;
	mov.u32 	%r1611, %r1603;
	mov.u32 	%r1612, %r1604;
	mov.u32 	%r1613, %r1605;
	mov.u32 	%r1614, %r1606;
	@%p4 bra 	$L__BB3_239;
	or.b32  	%r420, %r1548, %r1547;
	or.b32  	%r421, %r420, %r1546;
	or.b32  	%r422, %r421, %r1545;
	or.b32  	%r423, %r422, %r1544;
	or.b32  	%r424, %r423, %r1543;
	or.b32  	%r425, %r424, %r1542;
	or.b32  	%r426, %r425, %r1541;
	setp.eq.s32 	%p6, %r426, 0;
	mov.u32 	%r1607, %r1599;
	mov.u32 	%r1608, %r1600;
	mov.u32 	%r1609, %r1601;
	mov.u32 	%r1610, %r1602;
	mov.u32 	%r1611, %r1603;
	mov.u32 	%r1612, %r1604;
	mov.u32 	%r1613, %r1605;
	mov.u32 	%r1614, %r1606;
	@%p6 bra 	$L__BB3_239;
	or.b32  	%r428, %r1556, %r1555;
	or.b32  	%r429, %r428, %r1554;
	or.b32  	%r430, %r429, %r1553;
	or.b32  	%r431, %r430, %r1552;
	or.b32  	%r432, %r431, %r1551;
	or.b32  	%r433, %r432, %r1550;
	or.b32  	%r434, %r433, %r1549;
	setp.eq.s32 	%p8, %r434, 0;
	mov.u32 	%r1592, %r1591;
	mov.u32 	%r1593, %r1591;
	mov.u32 	%r1594, %r1591;
	mov.u32 	%r1595, %r1591;
	mov.u32 	%r1596, %r1591;
	mov.u32 	%r1597, %r1591;
	mov.u32 	%r1598, %r1591;
	mov.u32 	%r1607, %r1599;
	mov.u32 	%r1608, %r1600;
	mov.u32 	%r1609, %r1601;
	mov.u32 	%r1610, %r1602;
	mov.u32 	%r1611, %r1603;
	mov.u32 	%r1612, %r1604;
	mov.u32 	%r1613, %r1605;
	mov.u32 	%r1614, %r1606;
	@%p8 bra 	$L__BB3_239;
	mul.wide.u32 	%rd515, %r1556, %r1556;
	cvt.u32.u64 	%r435, %rd515;
	shr.u64 	%rd516, %rd515, 32;
	mul.wide.u32 	%rd517, %r1555, %r1556;
	add.s64 	%rd518, %rd516, %rd517;
	shr.u64 	%rd519, %rd518, 32;
	mul.wide.u32 	%rd520, %r1554, %r1556;
	add.s64 	%rd521, %rd519, %rd520;
	shr.u64 	%rd522, %rd521, 32;
	mul.wide.u32 	%rd523, %r1553, %r1556;
	add.s64 	%rd524, %rd522, %rd523;
	shr.u64 	%rd525, %rd524, 32;
	mul.wide.u32 	%rd526, %r1552, %r1556;
	add.s64 	%rd527, %rd525, %rd526;
	shr.u64 	%rd528, %rd527, 32;
	mul.wide.u32 	%rd529, %r1551, %r1556;
	add.s64 	%rd530, %rd528, %rd529;
	shr.u64 	%rd531, %rd530, 32;
	mul.wide.u32 	%rd532, %r1550, %r1556;
	add.s64 	%rd533, %rd531, %rd532;
	shr.u64 	%rd534, %rd533, 32;
	mul.wide.u32 	%rd535, %r1549, %r1556;
	add.s64 	%rd536, %rd534, %rd535;
	shr.u64 	%rd537, %rd536, 32;
	and.b64  	%rd538, %rd518, 4294967295;
	add.s64 	%rd539, %rd517, %rd538;
	shr.u64 	%rd540, %rd539, 32;
	mul.wide.u32 	%rd541, %r1555, %r1555;
	and.b64  	%rd542, %rd521, 4294967295;
	add.s64 	%rd543, %rd540, %rd542;
	add.s64 	%rd544, %rd543, %rd541;
	shr.u64 	%rd545, %rd544, 32;
	mul.wide.u32 	%rd546, %r1554, %r1555;
	and.b64  	%rd547, %rd524, 4294967295;
	add.s64 	%rd548, %rd545, %rd547;
	add.s64 	%rd549, %rd548, %rd546;
	shr.u64 	%rd550, %rd549, 32;
	mul.wide.u32 	%rd551, %r1553, %r1555;
	and.b64  	%rd552, %rd527, 4294967295;
	add.s64 	%rd553, %rd550, %rd552;
	add.s64 	%rd554, %rd553, %rd551;
	shr.u64 	%rd555, %rd554, 32;
	mul.wide.u32 	%rd556, %r1552, %r1555;
	and.b64  	%rd557, %rd530, 4294967295;
	add.s64 	%rd558, %rd555, %rd557;
	add.s64 	%rd559, %rd558, %rd556;
	shr.u64 	%rd560, %rd559, 32;
	mul.wide.u32 	%rd561, %r1551, %r1555;
	and.b64  	%rd562, %rd533, 4294967295;
	add.s64 	%rd563, %rd560, %rd562;
	add.s64 	%rd564, %rd563, %rd561;
	shr.u64 	%rd565, %rd564, 32;
	mul.wide.u32 	%rd566, %r1550, %r1555;
	and.b64  	%rd567, %rd536, 4294967295;
	add.s64 	%rd568, %rd565, %rd567;
	add.s64 	%rd569, %rd568, %rd566;
	shr.u64 	%rd570, %rd569, 32;
	mul.wide.u32 	%rd571, %r1549, %r1555;
	add.s64 	%rd572, %rd570, %rd537;
	add.s64 	%rd573, %rd572, %rd571;
	shr.u64 	%rd574, %rd573, 32;
	and.b64  	%rd575, %rd544, 4294967295;
	add.s64 	%rd576, %rd520, %rd575;
	shr.u64 	%rd577, %rd576, 32;
	and.b64  	%rd578, %rd549, 4294967295;
	add.s64 	%rd579, %rd577, %rd578;
	add.s64 	%rd580, %rd579, %rd546;
	shr.u64 	%rd581, %rd580, 32;
	mul.wide.u32 	%rd582, %r1554, %r1554;
	and.b64  	%rd583, %rd554, 4294967295;
	add.s64 	%rd584, %rd581, %rd583;
	add.s64 	%rd585, %rd584, %rd582;
	shr.u64 	%rd586, %rd585, 32;
	mul.wide.u32 	%rd587, %r1553, %r1554;
	and.b64  	%rd588, %rd559, 4294967295;
	add.s64 	%rd589, %rd586, %rd588;
	add.s64 	%rd590, %rd589, %rd587;
	shr.u64 	%rd591, %rd590, 32;
	mul.wide.u32 	%rd592, %r1552, %r1554;
	and.b64  	%rd593, %rd564, 4294967295;
	add.s64 	%rd594, %rd591, %rd593;
	add.s64 	%rd595, %rd594, %rd592;
	shr.u64 	%rd596, %rd595, 32;
	mul.wide.u32 	%rd597, %r1551, %r1554;
	and.b64  	%rd598, %rd569, 4294967295;
	add.s64 	%rd599, %rd596, %rd598;
	add.s64 	%rd600, %rd599, %rd597;
	shr.u64 	%rd601, %rd600, 32;
	mul.wide.u32 	%rd602, %r1550, %r1554;
	and.b64  	%rd603, %rd573, 4294967295;
	add.s64 	%rd604, %rd601, %rd603;
	add.s64 	%rd605, %rd604, %rd602;
	shr.u64 	%rd606, %rd605, 32;
	mul.wide.u32 	%rd607, %r1549, %r1554;
	add.s64 	%rd608, %rd606, %rd574;
	add.s64 	%rd609, %rd608, %rd607;
	shr.u64 	%rd610, %rd609, 32;
	and.b64  	%rd611, %rd580, 4294967295;
	add.s64 	%rd612, %rd523, %rd611;
	shr.u64 	%rd613, %rd612, 32;
	and.b64  	%rd614, %rd585, 4294967295;
	add.s64 	%rd615, %rd613, %rd614;
	add.s64 	%rd616, %rd615, %rd551;
	shr.u64 	%rd617, %rd616, 32;
	and.b64  	%rd618, %rd590, 4294967295;
	add.s64 	%rd619, %rd617, %rd618;
	add.s64 	%rd620, %rd619, %rd587;
	shr.u64 	%rd621, %rd620, 32;
	mul.wide.u32 	%rd622, %r1553, %r1553;
	and.b64  	%rd623, %rd595, 4294967295;
	add.s64 	%rd624, %rd621, %rd623;
	add.s64 	%rd625, %rd624, %rd622;
	shr.u64 	%rd626, %rd625, 32;
	mul.wide.u32 	%rd627, %r1552, %r1553;
	and.b64  	%rd628, %rd600, 4294967295;
	add.s64 	%rd629, %rd626, %rd628;
	add.s64 	%rd630, %rd629, %rd627;
	shr.u64 	%rd631, %rd630, 32;
	mul.wide.u32 	%rd632, %r1551, %r1553;
	and.b64  	%rd633, %rd605, 4294967295;
	add.s64 	%rd634, %rd631, %rd633;
	add.s64 	%rd635, %rd634, %rd632;
	shr.u64 	%rd636, %rd635, 32;
	mul.wide.u32 	%rd637, %r1550, %r1553;
	and.b64  	%rd638, %rd609, 4294967295;
	add.s64 	%rd639, %rd636, %rd638;
	add.s64 	%rd640, %rd639, %rd637;
	shr.u64 	%rd641, %rd640, 32;
	mul.wide.u32 	%rd642, %r1549, %r1553;
	add.s64 	%rd643, %rd641, %rd610;
	add.s64 	%rd644, %rd643, %rd642;
	shr.u64 	%rd645, %rd644, 32;
	and.b64  	%rd646, %rd616, 4294967295;
	add.s64 	%rd647, %rd526, %rd646;
	shr.u64 	%rd648, %rd647, 32;
	and.b64  	%rd649, %rd620, 4294967295;
	add.s64 	%rd650, %rd648, %rd649;
	add.s64 	%rd651, %rd650, %rd556;
	shr.u64 	%rd652, %rd651, 32;
	and.b64  	%rd653, %rd625, 4294967295;
	add.s64 	%rd654, %rd652, %rd653;
	add.s64 	%rd655, %rd654, %rd592;
	shr.u64 	%rd656, %rd655, 32;
	and.b64  	%rd657, %rd630, 4294967295;
	add.s64 	%rd658, %rd656, %rd657;
	add.s64 	%rd659, %rd658, %rd627;
	shr.u64 	%rd660, %rd659, 32;
	mul.wide.u32 	%rd661, %r1552, %r1552;
	and.b64  	%rd662, %rd635, 4294967295;
	add.s64 	%rd663, %rd660, %rd662;
	add.s64 	%rd664, %rd663, %rd661;
	shr.u64 	%rd665, %rd664, 32;
	mul.wide.u32 	%rd666, %r1551, %r1552;
	and.b64  	%rd667, %rd640, 4294967295;
	add.s64 	%rd668, %rd665, %rd667;
	add.s64 	%rd669, %rd668, %rd666;
	shr.u64 	%rd670, %rd669, 32;
	mul.wide.u32 	%rd671, %r1550, %r1552;
	and.b64  	%rd672, %rd644, 4294967295;
	add.s64 	%rd673, %rd670, %rd672;
	add.s64 	%rd674, %rd673, %rd671;
	shr.u64 	%rd675, %rd674, 32;
	mul.wide.u32 	%rd676, %r1549, %r1552;
	add.s64 	%rd677, %rd675, %rd645;
	add.s64 	%rd678, %rd677, %rd676;
	shr.u64 	%rd679, %rd678, 32;
	and.b64  	%rd680, %rd651, 4294967295;
	add.s64 	%rd681, %rd529, %rd680;
	shr.u64 	%rd682, %rd681, 32;
	and.b64  	%rd683, %rd655, 4294967295;
	add.s64 	%rd684, %rd682, %rd683;
	add.s64 	%rd685, %rd684, %rd561;
	shr.u64 	%rd686, %rd685, 32;
	and.b64  	%rd687, %rd659, 4294967295;
	add.s64 	%rd688, %rd686, %rd687;
	add.s64 	%rd689, %rd688, %rd597;
	shr.u64 	%rd690, %rd689, 32;
	and.b64  	%rd691, %rd664, 4294967295;
	add.s64 	%rd692, %rd690, %rd691;
	add.s64 	%rd693, %rd692, %rd632;
	shr.u64 	%rd694, %rd693, 32;
	and.b64  	%rd695, %rd669, 4294967295;
	add.s64 	%rd696, %rd694, %rd695;
	add.s64 	%rd697, %rd696, %rd666;
	shr.u64 	%rd698, %rd697, 32;
	mul.wide.u32 	%rd699, %r1551, %r1551;
	and.b64  	%rd700, %rd674, 4294967295;
	add.s64 	%rd701, %rd698, %rd700;
	add.s64 	%rd702, %rd701, %rd699;
	shr.u64 	%rd703, %rd702, 32;
	mul.wide.u32 	%rd704, %r1550, %r1551;
	and.b64  	%rd705, %rd678, 4294967295;
	add.s64 	%rd706, %rd703, %rd705;
	add.s64 	%rd707, %rd706, %rd704;
	shr.u64 	%rd708, %rd707, 32;
	mul.wide.u32 	%rd709, %r1549, %r1551;
	add.s64 	%rd710, %rd708, %rd679;
	add.s64 	%rd711, %rd710, %rd709;
	shr.u64 	%rd712, %rd711, 32;
	and.b64  	%rd713, %rd685, 4294967295;
	add.s64 	%rd714, %rd532, %rd713;
	shr.u64 	%rd715, %rd714, 32;
	and.b64  	%rd716, %rd689, 4294967295;
	add.s64 	%rd717, %rd715, %rd716;
	add.s64 	%rd718, %rd717, %rd566;
	shr.u64 	%rd719, %rd718, 32;
	and.b64  	%rd720, %rd693, 4294967295;
	add.s64 	%rd721, %rd719, %rd720;
	add.s64 	%rd722, %rd721, %rd602;
	shr.u64 	%rd723, %rd722, 32;
	and.b64  	%rd724, %rd697, 4294967295;
	add.s64 	%rd725, %rd723, %rd724;
	add.s64 	%rd726, %rd725, %rd637;
	shr.u64 	%rd727, %rd726, 32;
	and.b64  	%rd728, %rd702, 4294967295;
	add.s64 	%rd729, %rd727, %rd728;
	add.s64 	%rd730, %rd729, %rd671;
	shr.u64 	%rd731, %rd730, 32;
	and.b64  	%rd732, %rd707, 4294967295;
	add.s64 	%rd733, %rd731, %rd732;
	add.s64 	%rd734, %rd733, %rd704;
	shr.u64 	%rd735, %rd734, 32;
	mul.wide.u32 	%rd736, %r1550, %r1550;
	and.b64  	%rd737, %rd711, 4294967295;
	add.s64 	%rd738, %rd735, %rd737;
	add.s64 	%rd739, %rd738, %rd736;
	shr.u64 	%rd740, %rd739, 32;
	mul.wide.u32 	%rd741, %r1549, %r1550;
	add.s64 	%rd742, %rd740, %rd712;
	add.s64 	%rd743, %rd742, %rd741;
	shr.u64 	%rd744, %rd743, 32;
	and.b64  	%rd745, %rd718, 4294967295;
	add.s64 	%rd746, %rd535, %rd745;
	shr.u64 	%rd747, %rd746, 32;
	and.b64  	%rd748, %rd722, 4294967295;
	add.s64 	%rd749, %rd747, %rd748;
	add.s64 	%rd750, %rd749, %rd571;
	shr.u64 	%rd751, %rd750, 32;
	and.b64  	%rd752, %rd726, 4294967295;
	add.s64 	%rd753, %rd751, %rd752;
	add.s64 	%rd754, %rd753, %rd607;
	shr.u64 	%rd755, %rd754, 32;
	and.b64  	%rd756, %rd730, 4294967295;
	add.s64 	%rd757, %rd755, %rd756;
	add.s64 	%rd758, %rd757, %rd642;
	shr.u64 	%rd759, %rd758, 32;
	and.b64  	%rd760, %rd734, 4294967295;
	add.s64 	%rd761, %rd759, %rd760;
	add.s64 	%rd762, %rd761, %rd676;
	shr.u64 	%rd763, %rd762, 32;
	and.b64  	%rd764, %rd739, 4294967295;
	add.s64 	%rd765, %rd763, %rd764;
	add.s64 	%rd766, %rd765, %rd709;
	shr.u64 	%rd767, %rd766, 32;
	and.b64  	%rd768, %rd743, 4294967295;
	add.s64 	%rd769, %rd767, %rd768;
	add.s64 	%rd770, %rd769, %rd741;
	shr.u64 	%rd771, %rd770, 32;
	mul.wide.u32 	%rd772, %r1549, %r1549;
	add.s64 	%rd773, %rd771, %rd744;
	add.s64 	%rd774, %rd773, %rd772;
	{ .reg .b32 tmp; mov.b64 {tmp, %r436}, %rd774; }
	ld.const.u32 	%r66, [MU_P];
	mul.lo.s32 	%r437, %r66, %r435;
	ld.const.u32 	%r438, [P_CONST];
	cvt.u64.u32 	%rd2, %r438;
	mul.wide.u32 	%rd775, %r438, %r437;
	and.b64  	%rd776, %rd515, 4294967293;
	add.s64 	%rd777, %rd775, %rd776;
	shr.u64 	%rd778, %rd777, 32;
	ld.const.u32 	%r439, [P_CONST+4];
	cvt.u64.u32 	%rd3, %r439;
	mul.wide.u32 	%rd779, %r439, %r437;
	and.b64  	%rd780, %rd539, 4294967295;
	add.s64 	%rd781, %rd778, %rd780;
	add.s64 	%rd782, %rd781, %rd779;
	cvt.u32.u64 	%r440, %rd782;
	shr.u64 	%rd783, %rd782, 32;
	ld.const.u32 	%r441, [P_CONST+8];
	cvt.u64.u32 	%rd4, %r441;
	mul.wide.u32 	%rd784, %r441, %r437;
	and.b64  	%rd785, %rd576, 4294967295;
	add.s64 	%rd786, %rd783, %rd785;
	add.s64 	%rd787, %rd786, %rd784;
	shr.u64 	%rd788, %rd787, 32;
	ld.const.u32 	%r442, [P_CONST+12];
	cvt.u64.u32 	%rd5, %r442;
	mul.wide.u32 	%rd789, %r442, %r437;
	and.b64  	%rd790, %rd612, 4294967295;
	add.s64 	%rd791, %rd788, %rd790;
	add.s64 	%rd792, %rd791, %rd789;
	shr.u64 	%rd793, %rd792, 32;
	ld.const.u32 	%r443, [P_CONST+16];
	cvt.u64.u32 	%rd6, %r443;
	mul.wide.u32 	%rd794, %r443, %r437;
	and.b64  	%rd795, %rd647, 4294967295;
	add.s64 	%rd796, %rd793, %rd795;
	add.s64 	%rd797, %rd796, %rd794;
	shr.u64 	%rd798, %rd797, 32;
	ld.const.u32 	%r444, [P_CONST+20];
	cvt.u64.u32 	%rd7, %r444;
	mul.wide.u32 	%rd799, %r444, %r437;
	and.b64  	%rd800, %rd681, 4294967295;
	add.s64 	%rd801, %rd798, %rd800;
	add.s64 	%rd802, %rd801, %rd799;
	shr.u64 	%rd803, %rd802, 32;
	ld.const.u32 	%r445, [P_CONST+24];
	cvt.u64.u32 	%rd8, %r445;
	mul.wide.u32 	%rd804, %r445, %r437;
	and.b64  	%rd805, %rd714, 4294967295;
	add.s64 	%rd806, %rd803, %rd805;
	add.s64 	%rd807, %rd806, %rd804;
	shr.u64 	%rd808, %rd807, 32;
	ld.const.u32 	%r446, [P_CONST+28];
	cvt.u64.u32 	%rd9, %r446;
	mul.wide.u32 	%rd809, %r446, %r437;
	and.b64  	%rd810, %rd746, 4294967295;
	add.s64 	%rd811, %rd808, %rd810;
	add.s64 	%rd812, %rd811, %rd809;
	shr.u64 	%rd813, %rd812, 32;
	and.b64  	%rd814, %rd750, 4294967295;
	add.s64 	%rd815, %rd813, %rd814;
	shr.u64 	%rd816, %rd815, 32;
	and.b64  	%rd817, %rd754, 4294967295;
	add.s64 	%rd818, %rd816, %rd817;
	shr.u64 	%rd819, %rd818, 32;
	and.b64  	%rd820, %rd758, 4294967295;
	add.s64 	%rd821, %rd819, %rd820;
	shr.u64 	%rd822, %rd821, 32;
	and.b64  	%rd823, %rd762, 4294967295;
	add.s64 	%rd824, %rd822, %rd823;
	shr.u64 	%rd825, %rd824, 32;
	and.b64  	%rd826, %rd766, 4294967295;
	add.s64 	%rd827, %rd825, %rd826;
	shr.u64 	%rd828, %rd827, 32;
	and.b64  	%rd829, %rd770, 4294967295;
	add.s64 	%rd830, %rd828, %rd829;
	shr.u64 	%rd831, %rd830, 32;
	and.b64  	%rd832, %rd774, 4294967295;
	add.s64 	%rd833, %rd831, %rd832;
	{ .reg .b32 tmp; mov.b64 {tmp, %r447}, %rd833; }
	add.s32 	%r448, %r436, %r447;
	mul.lo.s32 	%r449, %r66, %r440;
	mul.wide.u32 	%rd834, %r438, %r449;
	and.b64  	%rd835, %rd782, 4294967295;
	add.s64 	%rd836, %rd834, %rd835;
	shr.u64 	%rd837, %rd836, 32;
	mul.wide.u32 	%rd838, %r439, %r449;
	and.b64  	%rd839, %rd787, 4294967295;
	add.s64 	%rd840, %rd837, %rd839;
	add.s64 	%rd841, %rd840, %rd838;
	cvt.u32.u64 	%r450, %rd841;
	shr.u64 	%rd842, %rd841, 32;
	mul.wide.u32 	%rd843, %r441, %r449;
	and.b64  	%rd844, %rd792, 4294967295;
	add.s64 	%rd845, %rd842, %rd844;
	add.s64 	%rd846, %rd845, %rd843;
	shr.u64 	%rd847, %rd846, 32;
	mul.wide.u32 	%rd848, %r442, %r449;
	and.b64  	%rd849, %rd797, 4294967295;
	add.s64 	%rd850, %rd847, %rd849;
	add.s64 	%rd851, %rd850, %rd848;
	shr.u64 	%rd852, %rd851, 32;
	mul.wide.u32 	%rd853, %r443, %r449;
	and.b64  	%rd854, %rd802, 4294967295;
	add.s64 	%rd855, %rd852, %rd854;
	add.s64 	%rd856, %rd855, %rd853;
	shr.u64 	%rd857, %rd856, 32;
	mul.wide.u32 	%rd858, %r444, %r449;
	and.b64  	%rd859, %rd807, 4294967295;
	add.s64 	%rd860, %rd857, %rd859;
	add.s64 	%rd861, %rd860, %rd858;
	shr.u64 	%rd862, %rd861, 32;
	mul.wide.u32 	%rd863, %r445, %r449;
	and.b64  	%rd864, %rd812, 4294967295;
	add.s64 	%rd865, %rd862, %rd864;
	add.s64 	%rd866, %rd865, %rd863;
	shr.u64 	%rd867, %rd866, 32;
	mul.wide.u32 	%rd868, %r446, %r449;
	and.b64  	%rd869, %rd815, 4294967295;
	add.s64 	%rd870, %rd867, %rd869;
	add.s64 	%rd871, %rd870, %rd868;
	shr.u64 	%rd872, %rd871, 32;
	and.b64  	%rd873, %rd818, 4294967295;
	add.s64 	%rd874, %rd872, %rd873;
	shr.u64 	%rd875, %rd874, 32;
	and.b64  	%rd876, %rd821, 4294967295;
	add.s64 	%rd877, %rd875, %rd876;
	shr.u64 	%rd878, %rd877, 32;
	and.b64  	%rd879, %rd824, 4294967295;
	add.s64 	%rd880, %rd878, %rd879;
	shr.u64 	%rd881, %rd880, 32;
	and.b64  	%rd882, %rd827, 4294967295;
	add.s64 	%rd883, %rd881, %rd882;
	shr.u64 	%rd884, %rd883, 32;
	and.b64  	%rd885, %rd830, 4294967295;
	add.s64 	%rd886, %rd884, %rd885;
	shr.u64 	%rd887, %rd886, 32;
	and.b64  	%rd888, %rd833, 4294967295;
	add.s64 	%rd889, %rd887, %rd888;
	{ .reg .b32 tmp; mov.b64 {tmp, %r451}, %rd889; }
	add.s32 	%r452, %r448, %r451;
	mul.lo.s32 	%r453, %r66, %r450;
	mul.wide.u32 	%rd890, %r438, %r453;
	and.b64  	%rd891, %rd841, 4294967295;
	add.s64 	%rd892, %rd890, %rd891;
	shr.u64 	%rd893, %rd892, 32;
	mul.wide.u32 	%rd894, %r439, %r453;
	and.b64  	%rd895, %rd846, 4294967295;
	add.s64 	%rd896, %rd893, %rd895;
	add.s64 	%rd897, %rd896, %rd894;
	cvt.u32.u64 	%r454, %rd897;
	shr.u64 	%rd898, %rd897, 32;
	mul.wide.u32 	%rd899, %r441, %r453;
	and.b64  	%rd900, %rd851, 4294967295;
	add.s64 	%rd901, %rd898, %rd900;
	add.s64 	%rd902, %rd901, %rd899;
	shr.u64 	%rd903, %rd902, 32;
	mul.wide.u32 	%rd904, %r442, %r453;
	and.b64  	%rd905, %rd856, 4294967295;
	add.s64 	%rd906, %rd903, %rd905;
	add.s64 	%rd907, %rd906, %rd904;
	shr.u64 	%rd908, %rd907, 32;
	mul.wide.u32 	%rd909, %r443, %r453;
	and.b64  	%rd910, %rd861, 4294967295;
	add.s64 	%rd911, %rd908, %rd910;
	add.s64 	%rd912, %rd911, %rd909;
	shr.u64 	%rd913, %rd912, 32;
	mul.wide.u32 	%rd914, %r444, %r453;
	and.b64  	%rd915, %rd866, 4294967295;
	add.s64 	%rd916, %rd913, %rd915;
	add.s64 	%rd917, %rd916, %rd914;
	shr.u64 	%rd918, %rd917, 32;
	mul.wide.u32 	%rd919, %r445, %r453;
	and.b64  	%rd920, %rd871, 4294967295;
	add.s64 	%rd921, %rd918, %rd920;
	add.s64 	%rd922, %rd921, %rd919;
	shr.u64 	%rd923, %rd922, 32;
	mul.wide.u32 	%rd924, %r446, %r453;
	and.b64  	%rd925, %rd874, 4294967295;
	add.s64 	%rd926, %rd923, %rd925;
	add.s64 	%rd927, %rd926, %rd924;
	shr.u64 	%rd928, %rd927, 32;
	and.b64  	%rd929, %rd877, 4294967295;
	add.s64 	%rd930, %rd928, %rd929;
	shr.u64 	%rd931, %rd930, 32;
	and.b64  	%rd932, %rd880, 4294967295;
	add.s64 	%rd933, %rd931, %rd932;
	shr.u64 	%rd934, %rd933, 32;
	and.b64  	%rd935, %rd883, 4294967295;
	add.s64 	%rd936, %rd934, %rd935;
	shr.u64 	%rd937, %rd936, 32;
	and.b64  	%rd938, %rd886, 4294967295;
	add.s64 	%rd939, %rd937, %rd938;
	shr.u64 	%rd940, %rd939, 32;
	and.b64  	%rd941, %rd889, 4294967295;
	add.s64 	%rd942, %rd940, %rd941;
	{ .reg .b32 tmp; mov.b64 {tmp, %r455}, %rd942; }
	add.s32 	%r456, %r452, %r455;
	mul.lo.s32 	%r457, %r66, %r454;
	mul.wide.u32 	%rd943, %r438, %r457;
	and.b64  	%rd944, %rd897, 4294967295;
	add.s64 	%rd945, %rd943, %rd944;
	shr.u64 	%rd946, %rd945, 32;
	mul.wide.u32 	%rd947, %r439, %r457;
	and.b64  	%rd948, %rd902, 4294967295;
	add.s64 	%rd949, %rd946, %rd948;
	add.s64 	%rd950, %rd949, %rd947;
	cvt.u32.u64 	%r458, %rd950;
	shr.u64 	%rd951, %rd950, 32;
	mul.wide.u32 	%rd952, %r441, %r457;
	and.b64  	%rd953, %rd907, 4294967295;
	add.s64 	%rd954, %rd951, %rd953;
	add.s64 	%rd955, %rd954, %rd952;
	shr.u64 	%rd956, %rd955, 32;
	mul.wide.u32 	%rd957, %r442, %r457;
	and.b64  	%rd958, %rd912, 4294967295;
	add.s64 	%rd959, %rd956, %rd958;
	add.s64 	%rd960, %rd959, %rd957;
	shr.u64 	%rd961, %rd960, 32;
	mul.wide.u32 	%rd962, %r443, %r457;
	and.b64  	%rd963, %rd917, 4294967295;
	add.s64 	%rd964, %rd961, %rd963;
	add.s64 	%rd965, %rd964, %rd962;
	shr.u64 	%rd966, %rd965, 32;
	mul.wide.u32 	%rd967, %r444, %r457;
	and.b64  	%rd968, %rd922, 4294967295;
	add.s64 	%rd969, %rd966, %rd968;
	add.s64 	%rd970, %rd969, %rd967;
	shr.u64 	%rd971, %rd970, 32;
	mul.wide.u32 	%rd972, %r445, %r457;
	and.b64  	%rd973, %rd927, 4294967295;
	add.s64 	%rd974, %rd971, %rd973;
	add.s64 	%rd975, %rd974, %rd972;
	shr.u64 	%rd976, %rd975, 32;
	mul.wide.u32 	%rd977, %r446, %r457;
	and.b64  	%rd978, %rd930, 4294967295;
	add.s64 	%rd979, %rd976, %rd978;
	add.s64 	%rd980, %rd979, %rd977;
	shr.u64 	%rd981, %rd980, 32;
	and.b64  	%rd982, %rd933, 4294967295;
	add.s64 	%rd983, %rd981, %rd982;
	shr.u64 	%rd984, %rd983, 32;
	and.b64  	%rd985, %rd936, 4294967295;
	add.s64 	%rd986, %rd984, %rd985;
	shr.u64 	%rd987, %rd986, 32;
	and.b64  	%rd988, %rd939, 4294967295;
	add.s64 	%rd989, %rd987, %rd988;
	shr.u64 	%rd990, %rd989, 32;
	and.b64  	%rd991, %rd942, 4294967295;
	add.s64 	%rd992, %rd990, %rd991;
	{ .reg .b32 tmp; mov.b64 {tmp, %r459}, %rd992; }
	add.s32 	%r460, %r456, %r459;
	mul.lo.s32 	%r461, %r66, %r458;
	mul.wide.u32 	%rd993, %r438, %r461;
	and.b64  	%rd994, %rd950, 4294967295;
	add.s64 	%rd995, %rd993, %rd994;
	shr.u64 	%rd996, %rd995, 32;
	mul.wide.u32 	%rd997, %r439, %r461;
	and.b64  	%rd998, %rd955, 4294967295;
	add.s64 	%rd999, %rd996, %rd998;
	add.s64 	%rd1000, %rd999, %rd997;
	cvt.u32.u64 	%r462, %rd1000;
	shr.u64 	%rd1001, %rd1000, 32;
	mul.wide.u32 	%rd1002, %r441, %r461;
	and.b64  	%rd1003, %rd960, 4294967295;
	add.s64 	%rd1004, %rd1001, %rd1003;
	add.s64 	%rd1005, %rd1004, %rd1002;
	shr.u64 	%rd1006, %rd1005, 32;
	mul.wide.u32 	%rd1007, %r442, %r461;
	and.b64  	%rd1008, %rd965, 4294967295;
	add.s64 	%rd1009, %rd1006, %rd1008;
	add.s64 	%rd1010, %rd1009, %rd1007;
	shr.u64 	%rd1011, %rd1010, 32;
	mul.wide.u32 	%rd1012, %r443, %r461;
	and.b64  	%rd1013, %rd970, 4294967295;
	add.s64 	%rd1014, %rd1011, %rd1013;
	add.s64 	%rd1015, %rd1014, %rd1012;
	shr.u64 	%rd1016, %rd1015, 32;
	mul.wide.u32 	%rd1017, %r444, %r461;
	and.b64  	%rd1018, %rd975, 4294967295;
	add.s64 	%rd1019, %rd1016, %rd1018;
	add.s64 	%rd1020, %rd1019, %rd1017;
	shr.u64 	%rd1021, %rd1020, 32;
	mul.wide.u32 	%rd1022, %r445, %r461;
	and.b64  	%rd1023, %rd980, 4294967295;
	add.s64 	%rd1024, %rd1021, %rd1023;
	add.s64 	%rd1025, %rd1024, %rd1022;
	shr.u64 	%rd1026, %rd1025, 32;
	mul.wide.u32 	%rd1027, %r446, %r461;
	and.b64  	%rd1028, %rd983, 4294967295;
	add.s64 	%rd1029, %rd1026, %rd1028;
	add.s64 	%rd1030, %rd1029, %rd1027;
	shr.u64 	%rd1031, %rd1030, 32;
	and.b64  	%rd1032, %rd986, 4294967295;
	add.s64 	%rd1033, %rd1031, %rd1032;
	shr.u64 	%rd1034, %rd1033, 32;
	and.b64  	%rd1035, %rd989, 4294967295;
	add.s64 	%rd1036, %rd1034, %rd1035;
	shr.u64 	%rd1037, %rd1036, 32;
	and.b64  	%rd1038, %rd992, 4294967295;
	add.s64 	%rd1039, %rd1037, %rd1038;
	{ .reg .b32 tmp; mov.b64 {tmp, %r463}, %rd1039; }
	add.s32 	%r464, %r460, %r463;
	mul.lo.s32 	%r465, %r66, %r462;
	mul.wide.u32 	%rd1040, %r438, %r465;
	and.b64  	%rd1041, %rd1000, 4294967295;
	add.s64 	%rd1042, %rd1040, %rd1041;
	shr.u64 	%rd1043, %rd1042, 32;
	mul.wide.u32 	%rd1044, %r439, %r465;
	and.b64  	%rd1045, %rd1005, 4294967295;
	add.s64 	%rd1046, %rd1043, %rd1045;
	add.s64 	%rd1047, %rd1046, %rd1044;
	cvt.u32.u64 	%r466, %rd1047;
	shr.u64 	%rd1048, %rd1047, 32;
	mul.wide.u32 	%rd1049, %r441, %r465;
	and.b64  	%rd1050, %rd1010, 4294967295;
	add.s64 	%rd1051, %rd1048, %rd1050;
	add.s64 	%rd1052, %rd1051, %rd1049;
	shr.u64 	%rd1053, %rd1052, 32;
	mul.wide.u32 	%rd1054, %r442, %r465;
	and.b64  	%rd1055, %rd1015, 4294967295;
	add.s64 	%rd1056, %rd1053, %rd1055;
	add.s64 	%rd1057, %rd1056, %rd1054;
	shr.u64 	%rd1058, %rd1057, 32;
	mul.wide.u32 	%rd1059, %r443, %r465;
	and.b64  	%rd1060, %rd1020, 4294967295;
	add.s64 	%rd1061, %rd1058, %rd1060;
	add.s64 	%rd1062, %rd1061, %rd1059;
	shr.u64 	%rd1063, %rd1062, 32;
	mul.wide.u32 	%rd1064, %r444, %r465;
	and.b64  	%rd1065, %rd1025, 4294967295;
	add.s64 	%rd1066, %rd1063, %rd1065;
	add.s64 	%rd1067, %rd1066, %rd1064;
	shr.u64 	%rd1068, %rd1067, 32;
	mul.wide.u32 	%rd1069, %r445, %r465;
	and.b64  	%rd1070, %rd1030, 4294967295;
	add.s64 	%rd1071, %rd1068, %rd1070;
	add.s64 	%rd1072, %rd1071, %rd1069;
	shr.u64 	%rd1073, %rd1072, 32;
	mul.wide.u32 	%rd1074, %r446, %r465;
	and.b64  	%rd1075, %rd1033, 4294967295;
	add.s64 	%rd1076, %rd1073, %rd1075;
	add.s64 	%rd1077, %rd1076, %rd1074;
	shr.u64 	%rd1078, %rd1077, 32;
	and.b64  	%rd1079, %rd1036, 4294967295;
	add.s64 	%rd1080, %rd1078, %rd1079;
	shr.u64 	%rd1081, %rd1080, 32;
	and.b64  	%rd1082, %rd1039, 4294967295;
	add.s64 	%rd1083, %rd1081, %rd1082;
	{ .reg .b32 tmp; mov.b64 {tmp, %r467}, %rd1083; }
	add.s32 	%r468, %r464, %r467;
	mul.lo.s32 	%r469, %r66, %r466;
	mul.wide.u32 	%rd1084, %r438, %r469;
	and.b64  	%rd1085, %rd1047, 4294967295;
	add.s64 	%rd1086, %rd1084, %rd1085;
	shr.u64 	%rd1087, %rd1086, 32;
	mul.wide.u32 	%rd1088, %r439, %r469;
	and.b64  	%rd1089, %rd1052, 4294967295;
	add.s64 	%rd1090, %rd1087, %rd1089;
	add.s64 	%rd1091, %rd1090, %rd1088;
	cvt.u32.u64 	%r470, %rd1091;
	shr.u64 	%rd1092, %rd1091, 32;
	mul.wide.u32 	%rd1093, %r441, %r469;
	and.b64  	%rd1094, %rd1057, 4294967295;
	add.s64 	%rd1095, %rd1092, %rd1094;
	add.s64 	%rd1096, %rd1095, %rd1093;
	shr.u64 	%rd1097, %rd1096, 32;
	mul.wide.u32 	%rd1098, %r442, %r469;
	and.b64  	%rd1099, %rd1062, 4294967295;
	add.s64 	%rd1100, %rd1097, %rd1099;
	add.s64 	%rd1101, %rd1100, %rd1098;
	shr.u64 	%rd1102, %rd1101, 32;
	mul.wide.u32 	%rd1103, %r443, %r469;
	and.b64  	%rd1104, %rd1067, 4294967295;
	add.s64 	%rd1105, %rd1102, %rd1104;
	add.s64 	%rd1106, %rd1105, %rd1103;
	shr.u64 	%rd1107, %rd1106, 32;
	mul.wide.u32 	%rd1108, %r444, %r469;
	and.b64  	%rd1109, %rd1072, 4294967295;
	add.s64 	%rd1110, %rd1107, %rd1109;
	add.s64 	%rd1111, %rd1110, %rd1108;
	shr.u64 	%rd1112, %rd1111, 32;
	mul.wide.u32 	%rd1113, %r445, %r469;
	and.b64  	%rd1114, %rd1077, 4294967295;
	add.s64 	%rd1115, %rd1112, %rd1114;
	add.s64 	%rd1116, %rd1115, %rd1113;
	shr.u64 	%rd1117, %rd1116, 32;
	mul.wide.u32 	%rd1118, %r446, %r469;
	and.b64  	%rd1119, %rd1080, 4294967295;
	add.s64 	%rd1120, %rd1117, %rd1119;
	add.s64 	%rd1121, %rd1120, %rd1118;
	shr.u64 	%rd1122, %rd1121, 32;
	and.b64  	%rd1123, %rd1083, 4294967295;
	add.s64 	%rd1124, %rd1122, %rd1123;
	{ .reg .b32 tmp; mov.b64 {tmp, %r471}, %rd1124; }
	add.s32 	%r472, %r468, %r471;
	mul.lo.s32 	%r473, %r66, %r470;
	mul.wide.u32 	%rd1125, %r438, %r473;
	and.b64  	%rd1126, %rd1091, 4294967295;
	add.s64 	%rd1127, %rd1125, %rd1126;
	shr.u64 	%rd1128, %rd1127, 32;
	mul.wide.u32 	%rd1129, %r439, %r473;
	and.b64  	%rd1130, %rd1096, 4294967295;
	add.s64 	%rd1131, %rd1128, %rd1130;
	add.s64 	%rd8495, %rd1131, %rd1129;
	shr.u64 	%rd1132, %rd8495, 32;
	mul.wide.u32 	%rd1133, %r441, %r473;
	and.b64  	%rd1134, %rd1101, 4294967295;
	add.s64 	%rd1135, %rd1132, %rd1134;
	add.s64 	%rd8494, %rd1135, %rd1133;
	cvt.u32.u64 	%r67, %rd8494;
	shr.u64 	%rd1136, %rd8494, 32;
	mul.wide.u32 	%rd1137, %r442, %r473;
	and.b64  	%rd1138, %rd1106, 4294967295;
	add.s64 	%rd1139, %rd1136, %rd1138;
	add.s64 	%rd8493, %rd1139, %rd1137;
	cvt.u32.u64 	%r68, %rd8493;
	shr.u64 	%rd1140, %rd8493, 32;
	mul.wide.u32 	%rd1141, %r443, %r473;
	and.b64  	%rd1142, %rd1111, 4294967295;
	add.s64 	%rd1143, %rd1140, %rd1142;
	add.s64 	%rd8492, %rd1143, %rd1141;
	cvt.u32.u64 	%r69, %rd8492;
	shr.u64 	%rd1144, %rd8492, 32;
	mul.wide.u32 	%rd1145, %r444, %r473;
	and.b64  	%rd1146, %rd1116, 4294967295;
	add.s64 	%rd1147, %rd1144, %rd1146;
	add.s64 	%rd8491, %rd1147, %rd1145;
	cvt.u32.u64 	%r70, %rd8491;
	shr.u64 	%rd1148, %rd8491, 32;
	mul.wide.u32 	%rd1149, %r445, %r473;
	and.b64  	%rd1150, %rd1121, 4294967295;
	add.s64 	%rd1151, %rd1148, %rd1150;
	add.s64 	%rd8490, %rd1151, %rd1149;
	cvt.u32.u64 	%r71, %rd8490;
	shr.u64 	%rd1152, %rd8490, 32;
	mul.wide.u32 	%rd1153, %r446, %r473;
	and.b64  	%rd1154, %rd1124, 4294967295;
	add.s64 	%rd1155, %rd1152, %rd1154;
	add.s64 	%rd8489, %rd1155, %rd1153;
	cvt.u32.u64 	%r72, %rd8489;
	{ .reg .b32 tmp; mov.b64 {tmp, %r474}, %rd8489; }
	add.s32 	%r1565, %r472, %r474;
	setp.gt.u32 	%p9, %r1565, %r446;
	@%p9 bra 	$L__BB3_20;
	cvt.u32.u64 	%r475, %rd9;
	setp.lt.u32 	%p10, %r1565, %r475;
	@%p10 bra 	$L__BB3_21;
	cvt.u32.u64 	%r476, %rd8;
	setp.lt.u32 	%p11, %r476, %r72;
	@%p11 bra 	$L__BB3_20;
	setp.gt.u32 	%p12, %r476, %r72;
	@%p12 bra 	$L__BB3_21;
	cvt.u32.u64 	%r478, %rd7;
	setp.lt.u32 	%p13, %r478, %r71;
	@%p13 bra 	$L__BB3_20;
	setp.gt.u32 	%p14, %r478, %r71;
	@%p14 bra 	$L__BB3_21;
	cvt.u32.u64 	%r480, %rd6;
	setp.lt.u32 	%p15, %r480, %r70;
	@%p15 bra 	$L__BB3_20;
	setp.gt.u32 	%p16, %r480, %r70;
	@%p16 bra 	$L__BB3_21;
	cvt.u32.u64 	%r482, %rd5;
	setp.lt.u32 	%p17, %r482, %r69;
	@%p17 bra 	$L__BB3_20;
	setp.gt.u32 	%p18, %r482, %r69;
	@%p18 bra 	$L__BB3_21;
	cvt.u32.u64 	%r484, %rd4;
	setp.lt.u32 	%p19, %r484, %r68;
	@%p19 bra 	$L__BB3_20;
	setp.gt.u32 	%p20, %r484, %r68;
	@%p20 bra 	$L__BB3_21;
	cvt.u32.u64 	%r486, %rd3;
	setp.lt.u32 	%p21, %r486, %r67;
	@%p21 bra 	$L__BB3_20;
	cvt.u32.u64 	%r488, %rd2;
	setp.gt.u32 	%p22, %r486, %r67;
	cvt.u32.u64 	%r489, %rd8495;
	setp.gt.u32 	%p23, %r488, %r489;
	or.pred  	%p24, %p22, %p23;
	@%p24 bra 	$L__BB3_21;
$L__BB3_20:
	cvt.u32.u64 	%r490, %rd9;
	and.b64  	%rd1157, %rd8495, 4294967295;
	sub.s64 	%rd8495, %rd1157, %rd2;
	shr.u64 	%rd1158, %rd8495, 63;
	and.b64  	%rd1159, %rd8494, 4294967295;
	add.s64 	%rd1160, %rd1158, %rd3;
	sub.s64 	%rd8494, %rd1159, %rd1160;
	shr.u64 	%rd1161, %rd8494, 63;
	and.b64  	%rd1162, %rd8493, 4294967295;
	add.s64 	%rd1163, %rd1161, %rd4;
	sub.s64 	%rd8493, %rd1162, %rd1163;
	shr.u64 	%rd1164, %rd8493, 63;
	and.b64  	%rd1165, %rd8492, 4294967295;
	add.s64 	%rd1166, %rd1164, %rd5;
	sub.s64 	%rd8492, %rd1165, %rd1166;
	shr.u64 	%rd1167, %rd8492, 63;
	and.b64  	%rd1168, %rd8491, 4294967295;
	add.s64 	%rd1169, %rd1167, %rd6;
	sub.s64 	%rd8491, %rd1168, %rd1169;
	shr.u64 	%rd1170, %rd8491, 63;
	and.b64  	%rd1171, %rd8490, 4294967295;
	add.s64 	%rd1172, %rd1170, %rd7;
	sub.s64 	%rd8490, %rd1171, %rd1172;
	shr.u64 	%rd1173, %rd8490, 63;
	and.b64  	%rd1174, %rd8489, 4294967295;
	add.s64 	%rd1175, %rd1173, %rd8;
	sub.s64 	%rd8489, %rd1174, %rd1175;
	shr.u64 	%rd1176, %rd8489, 63;
	cvt.u32.u64 	%r491, %rd1176;
	add.s32 	%r492, %r490, %r491;
	sub.s32 	%r1565, %r1565, %r492;
$L__BB3_21:
	cvt.u32.u64 	%r493, %rd9;
	cvt.u64.u32 	%rd1177, %r1564;
	and.b64  	%rd31, %rd8495, 4294967295;
	mul.lo.s64 	%rd1178, %rd31, %rd1177;
	cvt.u32.u64 	%r494, %rd1178;
	shr.u64 	%rd1179, %rd1178, 32;
	and.b64  	%rd32, %rd8494, 4294967295;
	mad.lo.s64 	%rd1180, %rd32, %rd1177, %rd1179;
	shr.u64 	%rd1181, %rd1180, 32;
	and.b64  	%rd33, %rd8493, 4294967295;
	mad.lo.s64 	%rd1182, %rd33, %rd1177, %rd1181;
	shr.u64 	%rd1183, %rd1182, 32;
	and.b64  	%rd34, %rd8492, 4294967295;
	mad.lo.s64 	%rd1184, %rd34, %rd1177, %rd1183;
	shr.u64 	%rd1185, %rd1184, 32;
	and.b64  	%rd35, %rd8491, 4294967295;
	mad.lo.s64 	%rd1186, %rd35, %rd1177, %rd1185;
	shr.u64 	%rd1187, %rd1186, 32;
	and.b64  	%rd36, %rd8490, 4294967295;
	mad.lo.s64 	%rd1188, %rd36, %rd1177, %rd1187;
	shr.u64 	%rd1189, %rd1188, 32;
	and.b64  	%rd37, %rd8489, 4294967295;
	mad.lo.s64 	%rd1190, %rd37, %rd1177, %rd1189;
	shr.u64 	%rd1191, %rd1190, 32;
	mul.wide.u32 	%rd1192, %r1565, %r1564;
	add.s64 	%rd1193, %rd1191, %rd1192;
	shr.u64 	%rd1194, %rd1193, 32;
	cvt.u64.u32 	%rd1195, %r1563;
	and.b64  	%rd1196, %rd1180, 4294967295;
	mad.lo.s64 	%rd1197, %rd31, %rd1195, %rd1196;
	shr.u64 	%rd1198, %rd1197, 32;
	and.b64  	%rd1199, %rd1182, 4294967295;
	add.s64 	%rd1200, %rd1198, %rd1199;
	mad.lo.s64 	%rd1201, %rd32, %rd1195, %rd1200;
	shr.u64 	%rd1202, %rd1201, 32;
	and.b64  	%rd1203, %rd1184, 4294967295;
	add.s64 	%rd1204, %rd1202, %rd1203;
	mad.lo.s64 	%rd1205, %rd33, %rd1195, %rd1204;
	shr.u64 	%rd1206, %rd1205, 32;
	and.b64  	%rd1207, %rd1186, 4294967295;
	add.s64 	%rd1208, %rd1206, %rd1207;
	mad.lo.s64 	%rd1209, %rd34, %rd1195, %rd1208;
	shr.u64 	%rd1210, %rd1209, 32;
	and.b64  	%rd1211, %rd1188, 4294967295;
	add.s64 	%rd1212, %rd1210, %rd1211;
	mad.lo.s64 	%rd1213, %rd35, %rd1195, %rd1212;
	shr.u64 	%rd1214, %rd1213, 32;
	and.b64  	%rd1215, %rd1190, 4294967295;
	add.s64 	%rd1216, %rd1214, %rd1215;
	mad.lo.s64 	%rd1217, %rd36, %rd1195, %rd1216;
	shr.u64 	%rd1218, %rd1217, 32;
	and.b64  	%rd1219, %rd1193, 4294967295;
	add.s64 	%rd1220, %rd1218, %rd1219;
	mad.lo.s64 	%rd1221, %rd37, %rd1195, %rd1220;
	shr.u64 	%rd1222, %rd1221, 32;
	mul.wide.u32 	%rd1223, %r1565, %r1563;
	add.s64 	%rd1224, %rd1222, %rd1194;
	add.s64 	%rd1225, %rd1224, %rd1223;
	shr.u64 	%rd1226, %rd1225, 32;
	cvt.u64.u32 	%rd1227, %r1562;
	and.b64  	%rd1228, %rd1201, 4294967295;
	mad.lo.s64 	%rd1229, %rd31, %rd1227, %rd1228;
	shr.u64 	%rd1230, %rd1229, 32;
	and.b64  	%rd1231, %rd1205, 4294967295;
	add.s64 	%rd1232, %rd1230, %rd1231;
	mad.lo.s64 	%rd1233, %rd32, %rd1227, %rd1232;
	shr.u64 	%rd1234, %rd1233, 32;
	and.b64  	%rd1235, %rd1209, 4294967295;
	add.s64 	%rd1236, %rd1234, %rd1235;
	mad.lo.s64 	%rd1237, %rd33, %rd1227, %rd1236;
	shr.u64 	%rd1238, %rd1237, 32;
	and.b64  	%rd1239, %rd1213, 4294967295;
	add.s64 	%rd1240, %rd1238, %rd1239;
	mad.lo.s64 	%rd1241, %rd34, %rd1227, %rd1240;
	shr.u64 	%rd1242, %rd1241, 32;
	and.b64  	%rd1243, %rd1217, 4294967295;
	add.s64 	%rd1244, %rd1242, %rd1243;
	mad.lo.s64 	%rd1245, %rd35, %rd1227, %rd1244;
	shr.u64 	%rd1246, %rd1245, 32;
	and.b64  	%rd1247, %rd1221, 4294967295;
	add.s64 	%rd1248, %rd1246, %rd1247;
	mad.lo.s64 	%rd1249, %rd36, %rd1227, %rd1248;
	shr.u64 	%rd1250, %rd1249, 32;
	and.b64  	%rd1251, %rd1225, 4294967295;
	add.s64 	%rd1252, %rd1250, %rd1251;
	mad.lo.s64 	%rd1253, %rd37, %rd1227, %rd1252;
	shr.u64 	%rd1254, %rd1253, 32;
	mul.wide.u32 	%rd1255, %r1565, %r1562;
	add.s64 	%rd1256, %rd1254, %rd1226;
	add.s64 	%rd1257, %rd1256, %rd1255;
	shr.u64 	%rd1258, %rd1257, 32;
	cvt.u64.u32 	%rd1259, %r1561;
	and.b64  	%rd1260, %rd1233, 4294967295;
	mad.lo.s64 	%rd1261, %rd31, %rd1259, %rd1260;
	shr.u64 	%rd1262, %rd1261, 32;
	and.b64  	%rd1263, %rd1237, 4294967295;
	add.s64 	%rd1264, %rd1262, %rd1263;
	mad.lo.s64 	%rd1265, %rd32, %rd1259, %rd1264;
	shr.u64 	%rd1266, %rd1265, 32;
	and.b64  	%rd1267, %rd1241, 4294967295;
	add.s64 	%rd1268, %rd1266, %rd1267;
	mad.lo.s64 	%rd1269, %rd33, %rd1259, %rd1268;
	shr.u64 	%rd1270, %rd1269, 32;
	and.b64  	%rd1271, %rd1245, 4294967295;
	add.s64 	%rd1272, %rd1270, %rd1271;
	mad.lo.s64 	%rd1273, %rd34, %rd1259, %rd1272;
	shr.u64 	%rd1274, %rd1273, 32;
	and.b64  	%rd1275, %rd1249, 4294967295;
	add.s64 	%rd1276, %rd1274, %rd1275;
	mad.lo.s64 	%rd1277, %rd35, %rd1259, %rd1276;
	shr.u64 	%rd1278, %rd1277, 32;
	and.b64  	%rd1279, %rd1253, 4294967295;
	add.s64 	%rd1280, %rd1278, %rd1279;
	mad.lo.s64 	%rd1281, %rd36, %rd1259, %rd1280;
	shr.u64 	%rd1282, %rd1281, 32;
	and.b64  	%rd1283, %rd1257, 4294967295;
	add.s64 	%rd1284, %rd1282, %rd1283;
	mad.lo.s64 	%rd1285, %rd37, %rd1259, %rd1284;
	shr.u64 	%rd1286, %rd1285, 32;
	mul.wide.u32 	%rd1287, %r1565, %r1561;
	add.s64 	%rd1288, %rd1286, %rd1258;
	add.s64 	%rd1289, %rd1288, %rd1287;
	shr.u64 	%rd1290, %rd1289, 32;
	cvt.u64.u32 	%rd1291, %r1560;
	and.b64  	%rd1292, %rd1265, 4294967295;
	mad.lo.s64 	%rd1293, %rd31, %rd1291, %rd1292;
	shr.u64 	%rd1294, %rd1293, 32;
	and.b64  	%rd1295, %rd1269, 4294967295;
	add.s64 	%rd1296, %rd1294, %rd1295;
	mad.lo.s64 	%rd1297, %rd32, %rd1291, %rd1296;
	shr.u64 	%rd1298, %rd1297, 32;
	and.b64  	%rd1299, %rd1273, 4294967295;
	add.s64 	%rd1300, %rd1298, %rd1299;
	mad.lo.s64 	%rd1301, %rd33, %rd1291, %rd1300;
	shr.u64 	%rd1302, %rd1301, 32;
	and.b64  	%rd1303, %rd1277, 4294967295;
	add.s64 	%rd1304, %rd1302, %rd1303;
	mad.lo.s64 	%rd1305, %rd34, %rd1291, %rd1304;
	shr.u64 	%rd1306, %rd1305, 32;
	and.b64  	%rd1307, %rd1281, 4294967295;
	add.s64 	%rd1308, %rd1306, %rd1307;
	mad.lo.s64 	%rd1309, %rd35, %rd1291, %rd1308;
	shr.u64 	%rd1310, %rd1309, 32;
	and.b64  	%rd1311, %rd1285, 4294967295;
	add.s64 	%rd1312, %rd1310, %rd1311;
	mad.lo.s64 	%rd1313, %rd36, %rd1291, %rd1312;
	shr.u64 	%rd1314, %rd1313, 32;
	and.b64  	%rd1315, %rd1289, 4294967295;
	add.s64 	%rd1316, %rd1314, %rd1315;
	mad.lo.s64 	%rd1317, %rd37, %rd1291, %rd1316;
	shr.u64 	%rd1318, %rd1317, 32;
	mul.wide.u32 	%rd1319, %r1565, %r1560;
	add.s64 	%rd1320, %rd1318, %rd1290;
	add.s64 	%rd1321, %rd1320, %rd1319;
	shr.u64 	%rd1322, %rd1321, 32;
	cvt.u64.u32 	%rd1323, %r1559;
	and.b64  	%rd1324, %rd1297, 4294967295;
	mad.lo.s64 	%rd1325, %rd31, %rd1323, %rd1324;
	shr.u64 	%rd1326, %rd1325, 32;
	and.b64  	%rd1327, %rd1301, 4294967295;
	add.s64 	%rd1328, %rd1326, %rd1327;
	mad.lo.s64 	%rd1329, %rd32, %rd1323, %rd1328;
	shr.u64 	%rd1330, %rd1329, 32;
	and.b64  	%rd1331, %rd1305, 4294967295;
	add.s64 	%rd1332, %rd1330, %rd1331;
	mad.lo.s64 	%rd1333, %rd33, %rd1323, %rd1332;
	shr.u64 	%rd1334, %rd1333, 32;
	and.b64  	%rd1335, %rd1309, 4294967295;
	add.s64 	%rd1336, %rd1334, %rd1335;
	mad.lo.s64 	%rd1337, %rd34, %rd1323, %rd1336;
	shr.u64 	%rd1338, %rd1337, 32;
	and.b64  	%rd1339, %rd1313, 4294967295;
	add.s64 	%rd1340, %rd1338, %rd1339;
	mad.lo.s64 	%rd1341, %rd35, %rd1323, %rd1340;
	shr.u64 	%rd1342, %rd1341, 32;
	and.b64  	%rd1343, %rd1317, 4294967295;
	add.s64 	%rd1344, %rd1342, %rd1343;
	mad.lo.s64 	%rd1345, %rd36, %rd1323, %rd1344;
	shr.u64 	%rd1346, %rd1345, 32;
	and.b64  	%rd1347, %rd1321, 4294967295;
	add.s64 	%rd1348, %rd1346, %rd1347;
	mad.lo.s64 	%rd1349, %rd37, %rd1323, %rd1348;
	shr.u64 	%rd1350, %rd1349, 32;
	mul.wide.u32 	%rd1351, %r1565, %r1559;
	add.s64 	%rd1352, %rd1350, %rd1322;
	add.s64 	%rd1353, %rd1352, %rd1351;
	shr.u64 	%rd1354, %rd1353, 32;
	cvt.u64.u32 	%rd1355, %r1558;
	and.b64  	%rd1356, %rd1329, 4294967295;
	mad.lo.s64 	%rd1357, %rd31, %rd1355, %rd1356;
	shr.u64 	%rd1358, %rd1357, 32;
	and.b64  	%rd1359, %rd1333, 4294967295;
	add.s64 	%rd1360, %rd1358, %rd1359;
	mad.lo.s64 	%rd1361, %rd32, %rd1355, %rd1360;
	shr.u64 	%rd1362, %rd1361, 32;
	and.b64  	%rd1363, %rd1337, 4294967295;
	add.s64 	%rd1364, %rd1362, %rd1363;
	mad.lo.s64 	%rd1365, %rd33, %rd1355, %rd1364;
	shr.u64 	%rd1366, %rd1365, 32;
	and.b64  	%rd1367, %rd1341, 4294967295;
	add.s64 	%rd1368, %rd1366, %rd1367;
	mad.lo.s64 	%rd1369, %rd34, %rd1355, %rd1368;
	shr.u64 	%rd1370, %rd1369, 32;
	and.b64  	%rd1371, %rd1345, 4294967295;
	add.s64 	%rd1372, %rd1370, %rd1371;
	mad.lo.s64 	%rd1373, %rd35, %rd1355, %rd1372;
	shr.u64 	%rd1374, %rd1373, 32;
	and.b64  	%rd1375, %rd1349, 4294967295;
	add.s64 	%rd1376, %rd1374, %rd1375;
	mad.lo.s64 	%rd1377, %rd36, %rd1355, %rd1376;
	shr.u64 	%rd1378, %rd1377, 32;
	and.b64  	%rd1379, %rd1353, 4294967295;
	add.s64 	%rd1380, %rd1378, %rd1379;
	mad.lo.s64 	%rd1381, %rd37, %rd1355, %rd1380;
	shr.u64 	%rd1382, %rd1381, 32;
	mul.wide.u32 	%rd1383, %r1565, %r1558;
	add.s64 	%rd1384, %rd1382, %rd1354;
	add.s64 	%rd1385, %rd1384, %rd1383;
	shr.u64 	%rd1386, %rd1385, 32;
	cvt.u64.u32 	%rd1387, %r1557;
	and.b64  	%rd1388, %rd1361, 4294967295;
	mad.lo.s64 	%rd1389, %rd31, %rd1387, %rd1388;
	shr.u64 	%rd1390, %rd1389, 32;
	and.b64  	%rd1391, %rd1365, 4294967295;
	add.s64 	%rd1392, %rd1390, %rd1391;
	mad.lo.s64 	%rd1393, %rd32, %rd1387, %rd1392;
	shr.u64 	%rd1394, %rd1393, 32;
	and.b64  	%rd1395, %rd1369, 4294967295;
	add.s64 	%rd1396, %rd1394, %rd1395;
	mad.lo.s64 	%rd1397, %rd33, %rd1387, %rd1396;
	shr.u64 	%rd1398, %rd1397, 32;
	and.b64  	%rd1399, %rd1373, 4294967295;
	add.s64 	%rd1400, %rd1398, %rd1399;
	mad.lo.s64 	%rd1401, %rd34, %rd1387, %rd1400;
	shr.u64 	%rd1402, %rd1401, 32;
	and.b64  	%rd1403, %rd1377, 4294967295;
	add.s64 	%rd1404, %rd1402, %rd1403;
	mad.lo.s64 	%rd1405, %rd35, %rd1387, %rd1404;
	shr.u64 	%rd1406, %rd1405, 32;
	and.b64  	%rd1407, %rd1381, 4294967295;
	add.s64 	%rd1408, %rd1406, %rd1407;
	mad.lo.s64 	%rd1409, %rd36, %rd1387, %rd1408;
	shr.u64 	%rd1410, %rd1409, 32;
	and.b64  	%rd1411, %rd1385, 4294967295;
	add.s64 	%rd1412, %rd1410, %rd1411;
	mad.lo.s64 	%rd1413, %rd37, %rd1387, %rd1412;
	shr.u64 	%rd1414, %rd1413, 32;
	mul.wide.u32 	%rd1415, %r1565, %r1557;
	add.s64 	%rd1416, %rd1414, %rd1386;
	add.s64 	%rd1417, %rd1416, %rd1415;
	{ .reg .b32 tmp; mov.b64 {tmp, %r495}, %rd1417; }
	mul.lo.s32 	%r496, %r66, %r494;
	cvt.u64.u32 	%rd1418, %r496;
	and.b64  	%rd1419, %rd1178, 4294967295;
	mad.lo.s64 	%rd1420, %rd2, %rd1418, %rd1419;
	shr.u64 	%rd1421, %rd1420, 32;
	and.b64  	%rd1422, %rd1197, 4294967295;
	add.s64 	%rd1423, %rd1421, %rd1422;
	mad.lo.s64 	%rd1424, %rd3, %rd1418, %rd1423;
	cvt.u32.u64 	%r497, %rd1424;
	shr.u64 	%rd1425, %rd1424, 32;
	and.b64  	%rd1426, %rd1229, 4294967295;
	add.s64 	%rd1427, %rd1425, %rd1426;
	mad.lo.s64 	%rd1428, %rd4, %rd1418, %rd1427;
	shr.u64 	%rd1429, %rd1428, 32;
	and.b64  	%rd1430, %rd1261, 4294967295;
	add.s64 	%rd1431, %rd1429, %rd1430;
	mad.lo.s64 	%rd1432, %rd5, %rd1418, %rd1431;
	shr.u64 	%rd1433, %rd1432, 32;
	and.b64  	%rd1434, %rd1293, 4294967295;
	add.s64 	%rd1435, %rd1433, %rd1434;
	mad.lo.s64 	%rd1436, %rd6, %rd1418, %rd1435;
	shr.u64 	%rd1437, %rd1436, 32;
	and.b64  	%rd1438, %rd1325, 4294967295;
	add.s64 	%rd1439, %rd1437, %rd1438;
	mad.lo.s64 	%rd1440, %rd7, %rd1418, %rd1439;
	shr.u64 	%rd1441, %rd1440, 32;
	and.b64  	%rd1442, %rd1357, 4294967295;
	add.s64 	%rd1443, %rd1441, %rd1442;
	mad.lo.s64 	%rd1444, %rd8, %rd1418, %rd1443;
	shr.u64 	%rd1445, %rd1444, 32;
	and.b64  	%rd1446, %rd1389, 4294967295;
	add.s64 	%rd1447, %rd1445, %rd1446;
	mad.lo.s64 	%rd1448, %rd9, %rd1418, %rd1447;
	shr.u64 	%rd1449, %rd1448, 32;
	and.b64  	%rd1450, %rd1393, 4294967295;
	add.s64 	%rd1451, %rd1449, %rd1450;
	shr.u64 	%rd1452, %rd1451, 32;
	and.b64  	%rd1453, %rd1397, 4294967295;
	add.s64 	%rd1454, %rd1452, %rd1453;
	shr.u64 	%rd1455, %rd1454, 32;
	and.b64  	%rd1456, %rd1401, 4294967295;
	add.s64 	%rd1457, %rd1455, %rd1456;
	shr.u64 	%rd1458, %rd1457, 32;
	and.b64  	%rd1459, %rd1405, 4294967295;
	add.s64 	%rd1460, %rd1458, %rd1459;
	shr.u64 	%rd1461, %rd1460, 32;
	and.b64  	%rd1462, %rd1409, 4294967295;
	add.s64 	%rd1463, %rd1461, %rd1462;
	shr.u64 	%rd1464, %rd1463, 32;
	and.b64  	%rd1465, %rd1413, 4294967295;
	add.s64 	%rd1466, %rd1464, %rd1465;
	shr.u64 	%rd1467, %rd1466, 32;
	and.b64  	%rd1468, %rd1417, 4294967295;
	add.s64 	%rd1469, %rd1467, %rd1468;
	{ .reg .b32 tmp; mov.b64 {tmp, %r498}, %rd1469; }
	add.s32 	%r499, %r495, %r498;
	mul.lo.s32 	%r500, %r66, %r497;
	cvt.u64.u32 	%rd1470, %r500;
	and.b64  	%rd1471, %rd1424, 4294967295;
	mad.lo.s64 	%rd1472, %rd2, %rd1470, %rd1471;
	shr.u64 	%rd1473, %rd1472, 32;
	and.b64  	%rd1474, %rd1428, 4294967295;
	add.s64 	%rd1475, %rd1473, %rd1474;
	mad.lo.s64 	%rd1476, %rd3, %rd1470, %rd1475;
	cvt.u32.u64 	%r501, %rd1476;
	shr.u64 	%rd1477, %rd1476, 32;
	and.b64  	%rd1478, %rd1432, 4294967295;
	add.s64 	%rd1479, %rd1477, %rd1478;
	mad.lo.s64 	%rd1480, %rd4, %rd1470, %rd1479;
	shr.u64 	%rd1481, %rd1480, 32;
	and.b64  	%rd1482, %rd1436, 4294967295;
	add.s64 	%rd1483, %rd1481, %rd1482;
	mad.lo.s64 	%rd1484, %rd5, %rd1470, %rd1483;
	shr.u64 	%rd1485, %rd1484, 32;
	and.b64  	%rd1486, %rd1440, 4294967295;
	add.s64 	%rd1487, %rd1485, %rd1486;
	mad.lo.s64 	%rd1488, %rd6, %rd1470, %rd1487;
	shr.u64 	%rd1489, %rd1488, 32;
	and.b64  	%rd1490, %rd1444, 4294967295;
	add.s64 	%rd1491, %rd1489, %rd1490;
	mad.lo.s64 	%rd1492, %rd7, %rd1470, %rd1491;
	shr.u64 	%rd1493, %rd1492, 32;
	and.b64  	%rd1494, %rd1448, 4294967295;
	add.s64 	%rd1495, %rd1493, %rd1494;
	mad.lo.s64 	%rd1496, %rd8, %rd1470, %rd1495;
	shr.u64 	%rd1497, %rd1496, 32;
	and.b64  	%rd1498, %rd1451, 4294967295;
	add.s64 	%rd1499, %rd1497, %rd1498;
	mad.lo.s64 	%rd1500, %rd9, %rd1470, %rd1499;
	shr.u64 	%rd1501, %rd1500, 32;
	and.b64  	%rd1502, %rd1454, 4294967295;
	add.s64 	%rd1503, %rd1501, %rd1502;
	shr.u64 	%rd1504, %rd1503, 32;
	and.b64  	%rd1505, %rd1457, 4294967295;
	add.s64 	%rd1506, %rd1504, %rd1505;
	shr.u64 	%rd1507, %rd1506, 32;
	and.b64  	%rd1508, %rd1460, 4294967295;
	add.s64 	%rd1509, %rd1507, %rd1508;
	shr.u64 	%rd1510, %rd1509, 32;
	and.b64  	%rd1511, %rd1463, 4294967295;
	add.s64 	%rd1512, %rd1510, %rd1511;
	shr.u64 	%rd1513, %rd1512, 32;
	and.b64  	%rd1514, %rd1466, 4294967295;
	add.s64 	%rd1515, %rd1513, %rd1514;
	shr.u64 	%rd1516, %rd1515, 32;
	and.b64  	%rd1517, %rd1469, 4294967295;
	add.s64 	%rd1518, %rd1516, %rd1517;
	{ .reg .b32 tmp; mov.b64 {tmp, %r502}, %rd1518; }
	add.s32 	%r503, %r499, %r502;
	mul.lo.s32 	%r504, %r66, %r501;
	cvt.u64.u32 	%rd1519, %r504;
	and.b64  	%rd1520, %rd1476, 4294967295;
	mad.lo.s64 	%rd1521, %rd2, %rd1519, %rd1520;
	shr.u64 	%rd1522, %rd1521, 32;
	and.b64  	%rd1523, %rd1480, 4294967295;
	add.s64 	%rd1524, %rd1522, %rd1523;
	mad.lo.s64 	%rd1525, %rd3, %rd1519, %rd1524;
	cvt.u32.u64 	%r505, %rd1525;
	shr.u64 	%rd1526, %rd1525, 32;
	and.b64  	%rd1527, %rd1484, 4294967295;
	add.s64 	%rd1528, %rd1526, %rd1527;
	mad.lo.s64 	%rd1529, %rd4, %rd1519, %rd1528;
	shr.u64 	%rd1530, %rd1529, 32;
	and.b64  	%rd1531, %rd1488, 4294967295;
	add.s64 	%rd1532, %rd1530, %rd1531;
	mad.lo.s64 	%rd1533, %rd5, %rd1519, %rd1532;
	shr.u64 	%rd1534, %rd1533, 32;
	and.b64  	%rd1535, %rd1492, 4294967295;
	add.s64 	%rd1536, %rd1534, %rd1535;
	mad.lo.s64 	%rd1537, %rd6, %rd1519, %rd1536;
	shr.u64 	%rd1538, %rd1537, 32;
	and.b64  	%rd1539, %rd1496, 4294967295;
	add.s64 	%rd1540, %rd1538, %rd1539;
	mad.lo.s64 	%rd1541, %rd7, %rd1519, %rd1540;
	shr.u64 	%rd1542, %rd1541, 32;
	and.b64  	%rd1543, %rd1500, 4294967295;
	add.s64 	%rd1544, %rd1542, %rd1543;
	mad.lo.s64 	%rd1545, %rd8, %rd1519, %rd1544;
	shr.u64 	%rd1546, %rd1545, 32;
	and.b64  	%rd1547, %rd1503, 4294967295;
	add.s64 	%rd1548, %rd1546, %rd1547;
	mad.lo.s64 	%rd1549, %rd9, %rd1519, %rd1548;
	shr.u64 	%rd1550, %rd1549, 32;
	and.b64  	%rd1551, %rd1506, 4294967295;
	add.s64 	%rd1552, %rd1550, %rd1551;
	shr.u64 	%rd1553, %rd1552, 32;
	and.b64  	%rd1554, %rd1509, 4294967295;
	add.s64 	%rd1555, %rd1553, %rd1554;
	shr.u64 	%rd1556, %rd1555, 32;
	and.b64  	%rd1557, %rd1512, 4294967295;
	add.s64 	%rd1558, %rd1556, %rd1557;
	shr.u64 	%rd1559, %rd1558, 32;
	and.b64  	%rd1560, %rd1515, 4294967295;
	add.s64 	%rd1561, %rd1559, %rd1560;
	shr.u64 	%rd1562, %rd1561, 32;
	and.b64  	%rd1563, %rd1518, 4294967295;
	add.s64 	%rd1564, %rd1562, %rd1563;
	{ .reg .b32 tmp; mov.b64 {tmp, %r506}, %rd1564; }
	add.s32 	%r507, %r503, %r506;
	mul.lo.s32 	%r508, %r66, %r505;
	cvt.u64.u32 	%rd1565, %r508;
	and.b64  	%rd1566, %rd1525, 4294967295;
	mad.lo.s64 	%rd1567, %rd2, %rd1565, %rd1566;
	shr.u64 	%rd1568, %rd1567, 32;
	and.b64  	%rd1569, %rd1529, 4294967295;
	add.s64 	%rd1570, %rd1568, %rd1569;
	mad.lo.s64 	%rd1571, %rd3, %rd1565, %rd1570;
	cvt.u32.u64 	%r509, %rd1571;
	shr.u64 	%rd1572, %rd1571, 32;
	and.b64  	%rd1573, %rd1533, 4294967295;
	add.s64 	%rd1574, %rd1572, %rd1573;
	mad.lo.s64 	%rd1575, %rd4, %rd1565, %rd1574;
	shr.u64 	%rd1576, %rd1575, 32;
	and.b64  	%rd1577, %rd1537, 4294967295;
	add.s64 	%rd1578, %rd1576, %rd1577;
	mad.lo.s64 	%rd1579, %rd5, %rd1565, %rd1578;
	shr.u64 	%rd1580, %rd1579, 32;
	and.b64  	%rd1581, %rd1541, 4294967295;
	add.s64 	%rd1582, %rd1580, %rd1581;
	mad.lo.s64 	%rd1583, %rd6, %rd1565, %rd1582;
	shr.u64 	%rd1584, %rd1583, 32;
	and.b64  	%rd1585, %rd1545, 4294967295;
	add.s64 	%rd1586, %rd1584, %rd1585;
	mad.lo.s64 	%rd1587, %rd7, %rd1565, %rd1586;
	shr.u64 	%rd1588, %rd1587, 32;
	and.b64  	%rd1589, %rd1549, 4294967295;
	add.s64 	%rd1590, %rd1588, %rd1589;
	mad.lo.s64 	%rd1591, %rd8, %rd1565, %rd1590;
	shr.u64 	%rd1592, %rd1591, 32;
	and.b64  	%rd1593, %rd1552, 4294967295;
	add.s64 	%rd1594, %rd1592, %rd1593;
	mad.lo.s64 	%rd1595, %rd9, %rd1565, %rd1594;
	shr.u64 	%rd1596, %rd1595, 32;
	and.b64  	%rd1597, %rd1555, 4294967295;
	add.s64 	%rd1598, %rd1596, %rd1597;
	shr.u64 	%rd1599, %rd1598, 32;
	and.b64  	%rd1600, %rd1558, 4294967295;
	add.s64 	%rd1601, %rd1599, %rd1600;
	shr.u64 	%rd1602, %rd1601, 32;
	and.b64  	%rd1603, %rd1561, 4294967295;
	add.s64 	%rd1604, %rd1602, %rd1603;
	shr.u64 	%rd1605, %rd1604, 32;
	and.b64  	%rd1606, %rd1564, 4294967295;
	add.s64 	%rd1607, %rd1605, %rd1606;
	{ .reg .b32 tmp; mov.b64 {tmp, %r510}, %rd1607; }
	add.s32 	%r511, %r507, %r510;
	mul.lo.s32 	%r512, %r66, %r509;
	cvt.u64.u32 	%rd1608, %r512;
	and.b64  	%rd1609, %rd1571, 4294967295;
	mad.lo.s64 	%rd1610, %rd2, %rd1608, %rd1609;
	shr.u64 	%rd1611, %rd1610, 32;
	and.b64  	%rd1612, %rd1575, 4294967295;
	add.s64 	%rd1613, %rd1611, %rd1612;
	mad.lo.s64 	%rd1614, %rd3, %rd1608, %rd1613;
	cvt.u32.u64 	%r513, %rd1614;
	shr.u64 	%rd1615, %rd1614, 32;
	and.b64  	%rd1616, %rd1579, 4294967295;
	add.s64 	%rd1617, %rd1615, %rd1616;
	mad.lo.s64 	%rd1618, %rd4, %rd1608, %rd1617;
	shr.u64 	%rd1619, %rd1618, 32;
	and.b64  	%rd1620, %rd1583, 4294967295;
	add.s64 	%rd1621, %rd1619, %rd1620;
	mad.lo.s64 	%rd1622, %rd5, %rd1608, %rd1621;
	shr.u64 	%rd1623, %rd1622, 32;
	and.b64  	%rd1624, %rd1587, 4294967295;
	add.s64 	%rd1625, %rd1623, %rd1624;
	mad.lo.s64 	%rd1626, %rd6, %rd1608, %rd1625;
	shr.u64 	%rd1627, %rd1626, 32;
	and.b64  	%rd1628, %rd1591, 4294967295;
	add.s64 	%rd1629, %rd1627, %rd1628;
	mad.lo.s64 	%rd1630, %rd7, %rd1608, %rd1629;
	shr.u64 	%rd1631, %rd1630, 32;
	and.b64  	%rd1632, %rd1595, 4294967295;
	add.s64 	%rd1633, %rd1631, %rd1632;
	mad.lo.s64 	%rd1634, %rd8, %rd1608, %rd1633;
	shr.u64 	%rd1635, %rd1634, 32;
	and.b64  	%rd1636, %rd1598, 4294967295;
	add.s64 	%rd1637, %rd1635, %rd1636;
	mad.lo.s64 	%rd1638, %rd9, %rd1608, %rd1637;
	shr.u64 	%rd1639, %rd1638, 32;
	and.b64  	%rd1640, %rd1601, 4294967295;
	add.s64 	%rd1641, %rd1639, %rd1640;
	shr.u64 	%rd1642, %rd1641, 32;
	and.b64  	%rd1643, %rd1604, 4294967295;
	add.s64 	%rd1644, %rd1642, %rd1643;
	shr.u64 	%rd1645, %rd1644, 32;
	and.b64  	%rd1646, %rd1607, 4294967295;
	add.s64 	%rd1647, %rd1645, %rd1646;
	{ .reg .b32 tmp; mov.b64 {tmp, %r514}, %rd1647; }
	add.s32 	%r515, %r511, %r514;
	mul.lo.s32 	%r516, %r66, %r513;
	cvt.u64.u32 	%rd1648, %r516;
	and.b64  	%rd1649, %rd1614, 4294967295;
	mad.lo.s64 	%rd1650, %rd2, %rd1648, %rd1649;
	shr.u64 	%rd1651, %rd1650, 32;
	and.b64  	%rd1652, %rd1618, 4294967295;
	add.s64 	%rd1653, %rd1651, %rd1652;
	mad.lo.s64 	%rd1654, %rd3, %rd1648, %rd1653;
	cvt.u32.u64 	%r517, %rd1654;
	shr.u64 	%rd1655, %rd1654, 32;
	and.b64  	%rd1656, %rd1622, 4294967295;
	add.s64 	%rd1657, %rd1655, %rd1656;
	mad.lo.s64 	%rd1658, %rd4, %rd1648, %rd1657;
	shr.u64 	%rd1659, %rd1658, 32;
	and.b64  	%rd1660, %rd1626, 4294967295;
	add.s64 	%rd1661, %rd1659, %rd1660;
	mad.lo.s64 	%rd1662, %rd5, %rd1648, %rd1661;
	shr.u64 	%rd1663, %rd1662, 32;
	and.b64  	%rd1664, %rd1630, 4294967295;
	add.s64 	%rd1665, %rd1663, %rd1664;
	mad.lo.s64 	%rd1666, %rd6, %rd1648, %rd1665;
	shr.u64 	%rd1667, %rd1666, 32;
	and.b64  	%rd1668, %rd1634, 4294967295;
	add.s64 	%rd1669, %rd1667, %rd1668;
	mad.lo.s64 	%rd1670, %rd7, %rd1648, %rd1669;
	shr.u64 	%rd1671, %rd1670, 32;
	and.b64  	%rd1672, %rd1638, 4294967295;
	add.s64 	%rd1673, %rd1671, %rd1672;
	mad.lo.s64 	%rd1674, %rd8, %rd1648, %rd1673;
	shr.u64 	%rd1675, %rd1674, 32;
	and.b64  	%rd1676, %rd1641, 4294967295;
	add.s64 	%rd1677, %rd1675, %rd1676;
	mad.lo.s64 	%rd1678, %rd9, %rd1648, %rd1677;
	shr.u64 	%rd1679, %rd1678, 32;
	and.b64  	%rd1680, %rd1644, 4294967295;
	add.s64 	%rd1681, %rd1679, %rd1680;
	shr.u64 	%rd1682, %rd1681, 32;
	and.b64  	%rd1683, %rd1647, 4294967295;
	add.s64 	%rd1684, %rd1682, %rd1683;
	{ .reg .b32 tmp; mov.b64 {tmp, %r518}, %rd1684; }
	add.s32 	%r519, %r515, %r518;
	mul.lo.s32 	%r520, %r66, %r517;
	cvt.u64.u32 	%rd1685, %r520;
	and.b64  	%rd1686, %rd1654, 4294967295;
	mad.lo.s64 	%rd1687, %rd2, %rd1685, %rd1686;
	shr.u64 	%rd1688, %rd1687, 32;
	and.b64  	%rd1689, %rd1658, 4294967295;
	add.s64 	%rd1690, %rd1688, %rd1689;
	mad.lo.s64 	%rd1691, %rd3, %rd1685, %rd1690;
	cvt.u32.u64 	%r521, %rd1691;
	shr.u64 	%rd1692, %rd1691, 32;
	and.b64  	%rd1693, %rd1662, 4294967295;
	add.s64 	%rd1694, %rd1692, %rd1693;
	mad.lo.s64 	%rd1695, %rd4, %rd1685, %rd1694;
	shr.u64 	%rd1696, %rd1695, 32;
	and.b64  	%rd1697, %rd1666, 4294967295;
	add.s64 	%rd1698, %rd1696, %rd1697;
	mad.lo.s64 	%rd1699, %rd5, %rd1685, %rd1698;
	shr.u64 	%rd1700, %rd1699, 32;
	and.b64  	%rd1701, %rd1670, 4294967295;
	add.s64 	%rd1702, %rd1700, %rd1701;
	mad.lo.s64 	%rd1703, %rd6, %rd1685, %rd1702;
	shr.u64 	%rd1704, %rd1703, 32;
	and.b64  	%rd1705, %rd1674, 4294967295;
	add.s64 	%rd1706, %rd1704, %rd1705;
	mad.lo.s64 	%rd1707, %rd7, %rd1685, %rd1706;
	shr.u64 	%rd1708, %rd1707, 32;
	and.b64  	%rd1709, %rd1678, 4294967295;
	add.s64 	%rd1710, %rd1708, %rd1709;
	mad.lo.s64 	%rd1711, %rd8, %rd1685, %rd1710;
	shr.u64 	%rd1712, %rd1711, 32;
	and.b64  	%rd1713, %rd1681, 4294967295;
	add.s64 	%rd1714, %rd1712, %rd1713;
	mad.lo.s64 	%rd1715, %rd9, %rd1685, %rd1714;
	shr.u64 	%rd1716, %rd1715, 32;
	and.b64  	%rd1717, %rd1684, 4294967295;
	add.s64 	%rd1718, %rd1716, %rd1717;
	{ .reg .b32 tmp; mov.b64 {tmp, %r522}, %rd1718; }
	add.s32 	%r523, %r519, %r522;
	mul.lo.s32 	%r524, %r66, %r521;
	cvt.u64.u32 	%rd1719, %r524;
	and.b64  	%rd1720, %rd1691, 4294967295;
	mad.lo.s64 	%rd1721, %rd2, %rd1719, %rd1720;
	shr.u64 	%rd1722, %rd1721, 32;
	and.b64  	%rd1723, %rd1695, 4294967295;
	add.s64 	%rd1724, %rd1722, %rd1723;
	mad.lo.s64 	%rd38, %rd3, %rd1719, %rd1724;
	cvt.u32.u64 	%r1567, %rd38;
	shr.u64 	%rd1725, %rd38, 32;
	and.b64  	%rd1726, %rd1699, 4294967295;
	add.s64 	%rd1727, %rd1725, %rd1726;
	mad.lo.s64 	%rd8501, %rd4, %rd1719, %rd1727;
	cvt.u32.u64 	%r77, %rd8501;
	shr.u64 	%rd1728, %rd8501, 32;
	and.b64  	%rd1729, %rd1703, 4294967295;
	add.s64 	%rd1730, %rd1728, %rd1729;
	mad.lo.s64 	%rd8500, %rd5, %rd1719, %rd1730;
	cvt.u32.u64 	%r78, %rd8500;
	shr.u64 	%rd1731, %rd8500, 32;
	and.b64  	%rd1732, %rd1707, 4294967295;
	add.s64 	%rd1733, %rd1731, %rd1732;
	mad.lo.s64 	%rd8499, %rd6, %rd1719, %rd1733;
	cvt.u32.u64 	%r79, %rd8499;
	shr.u64 	%rd1734, %rd8499, 32;
	and.b64  	%rd1735, %rd1711, 4294967295;
	add.s64 	%rd1736, %rd1734, %rd1735;
	mad.lo.s64 	%rd8498, %rd7, %rd1719, %rd1736;
	cvt.u32.u64 	%r80, %rd8498;
	shr.u64 	%rd1737, %rd8498, 32;
	and.b64  	%rd1738, %rd1715, 4294967295;
	add.s64 	%rd1739, %rd1737, %rd1738;
	mad.lo.s64 	%rd8497, %rd8, %rd1719, %rd1739;
	cvt.u32.u64 	%r81, %rd8497;
	shr.u64 	%rd1740, %rd8497, 32;
	and.b64  	%rd1741, %rd1718, 4294967295;
	add.s64 	%rd1742, %rd1740, %rd1741;
	mad.lo.s64 	%rd8496, %rd9, %rd1719, %rd1742;
	cvt.u32.u64 	%r82, %rd8496;
	{ .reg .b32 tmp; mov.b64 {tmp, %r525}, %rd8496; }
	add.s32 	%r1566, %r523, %r525;
	setp.gt.u32 	%p25, %r1566, %r493;
	@%p25 bra 	$L__BB3_35;
	setp.lt.u32 	%p26, %r1566, %r493;
	@%p26 bra 	$L__BB3_36;
	cvt.u32.u64 	%r527, %rd8;
	setp.lt.u32 	%p27, %r527, %r82;
	@%p27 bra 	$L__BB3_35;
	setp.gt.u32 	%p28, %r527, %r82;
	@%p28 bra 	$L__BB3_36;
	cvt.u32.u64 	%r529, %rd7;
	setp.lt.u32 	%p29, %r529, %r81;
	@%p29 bra 	$L__BB3_35;
	setp.gt.u32 	%p30, %r529, %r81;
	@%p30 bra 	$L__BB3_36;
	cvt.u32.u64 	%r531, %rd6;
	setp.lt.u32 	%p31, %r531, %r80;
	@%p31 bra 	$L__BB3_35;
	setp.gt.u32 	%p32, %r531, %r80;
	@%p32 bra 	$L__BB3_36;
	cvt.u32.u64 	%r533, %rd5;
	setp.lt.u32 	%p33, %r533, %r79;
	@%p33 bra 	$L__BB3_35;
	setp.gt.u32 	%p34, %r533, %r79;
	@%p34 bra 	$L__BB3_36;
	cvt.u32.u64 	%r535, %rd4;
	setp.lt.u32 	%p35, %r535, %r78;
	@%p35 bra 	$L__BB3_35;
	setp.gt.u32 	%p36, %r535, %r78;
	@%p36 bra 	$L__BB3_36;
	cvt.u32.u64 	%r537, %rd3;
	setp.lt.u32 	%p37, %r537, %r77;
	@%p37 bra 	$L__BB3_35;
	cvt.u32.u64 	%r539, %rd2;
	setp.gt.u32 	%p38, %r537, %r77;
	setp.gt.u32 	%p39, %r539, %r1567;
	or.pred  	%p40, %p38, %p39;
	@%p40 bra 	$L__BB3_36;
$L__BB3_35:
	and.b64  	%rd1744, %rd38, 4294967295;
	sub.s64 	%rd1745, %rd1744, %rd2;
	shr.u64 	%rd1746, %rd1745, 63;
	cvt.u32.u64 	%r1567, %rd1745;
	and.b64  	%rd1747, %rd8501, 4294967295;
	add.s64 	%rd1748, %rd1746, %rd3;
	sub.s64 	%rd8501, %rd1747, %rd1748;
	shr.u64 	%rd1749, %rd8501, 63;
	and.b64  	%rd1750, %rd8500, 4294967295;
	add.s64 	%rd1751, %rd1749, %rd4;
	sub.s64 	%rd8500, %rd1750, %rd1751;
	shr.u64 	%rd1752, %rd8500, 63;
	and.b64  	%rd1753, %rd8499, 4294967295;
	add.s64 	%rd1754, %rd1752, %rd5;
	sub.s64 	%rd8499, %rd1753, %rd1754;
	shr.u64 	%rd1755, %rd8499, 63;
	and.b64  	%rd1756, %rd8498, 4294967295;
	add.s64 	%rd1757, %rd1755, %rd6;
	sub.s64 	%rd8498, %rd1756, %rd1757;
	shr.u64 	%rd1758, %rd8498, 63;
	and.b64  	%rd1759, %rd8497, 4294967295;
	add.s64 	%rd1760, %rd1758, %rd7;
	sub.s64 	%rd8497, %rd1759, %rd1760;
	shr.u64 	%rd1761, %rd8497, 63;
	and.b64  	%rd1762, %rd8496, 4294967295;
	add.s64 	%rd1763, %rd1761, %rd8;
	sub.s64 	%rd8496, %rd1762, %rd1763;
	shr.u64 	%rd1764, %rd8496, 63;
	cvt.u32.u64 	%r541, %rd1764;
	add.s32 	%r542, %r493, %r541;
	sub.s32 	%r1566, %r1566, %r542;
$L__BB3_36:
	cvt.u32.u64 	%r543, %rd9;
	shl.b32 	%r1568, %r1567, 1;
	shr.u32 	%r544, %r1567, 31;
	cvt.u64.u32 	%rd1766, %r544;
	shl.b64 	%rd1767, %rd8501, 1;
	and.b64  	%rd1768, %rd1767, 8589934590;
	or.b64  	%rd8508, %rd1768, %rd1766;
	cvt.u32.u64 	%r89, %rd8508;
	shr.u64 	%rd1769, %rd1768, 32;
	shl.b64 	%rd1770, %rd8500, 1;
	and.b64  	%rd1771, %rd1770, 8589934590;
	or.b64  	%rd8507, %rd1769, %rd1771;
	cvt.u32.u64 	%r90, %rd8507;
	shr.u64 	%rd1772, %rd1771, 32;
	shl.b64 	%rd1773, %rd8499, 1;
	and.b64  	%rd1774, %rd1773, 8589934590;
	or.b64  	%rd8506, %rd1772, %rd1774;
	cvt.u32.u64 	%r91, %rd8506;
	shr.u64 	%rd1775, %rd1774, 32;
	shl.b64 	%rd1776, %rd8498, 1;
	and.b64  	%rd1777, %rd1776, 8589934590;
	or.b64  	%rd8505, %rd1775, %rd1777;
	cvt.u32.u64 	%r92, %rd8505;
	shr.u64 	%rd1778, %rd1777, 32;
	shl.b64 	%rd1779, %rd8497, 1;
	and.b64  	%rd1780, %rd1779, 8589934590;
	or.b64  	%rd8504, %rd1778, %rd1780;
	cvt.u32.u64 	%r93, %rd8504;
	shr.u64 	%rd1781, %rd1780, 32;
	shl.b64 	%rd1782, %rd8496, 1;
	and.b64  	%rd1783, %rd1782, 8589934590;
	or.b64  	%rd8503, %rd1781, %rd1783;
	cvt.u32.u64 	%r94, %rd8503;
	shr.u64 	%rd1784, %rd1783, 32;
	mul.wide.u32 	%rd1785, %r1566, 2;
	add.s64 	%rd8502, %rd1784, %rd1785;
	cvt.u32.u64 	%r95, %rd8502;
	setp.gt.u64 	%p41, %rd8502, 4294967295;
	setp.lt.u32 	%p42, %r543, %r95;
	or.pred  	%p43, %p41, %p42;
	@%p43 bra 	$L__BB3_50;
	setp.gt.u32 	%p44, %r543, %r95;
	@%p44 bra 	$L__BB3_51;
	cvt.u32.u64 	%r546, %rd8;
	setp.lt.u32 	%p45, %r546, %r94;
	@%p45 bra 	$L__BB3_50;
	setp.gt.u32 	%p46, %r546, %r94;
	@%p46 bra 	$L__BB3_51;
	cvt.u32.u64 	%r548, %rd7;
	setp.lt.u32 	%p47, %r548, %r93;
	@%p47 bra 	$L__BB3_50;
	setp.gt.u32 	%p48, %r548, %r93;
	@%p48 bra 	$L__BB3_51;
	cvt.u32.u64 	%r550, %rd6;
	setp.lt.u32 	%p49, %r550, %r92;
	@%p49 bra 	$L__BB3_50;
	setp.gt.u32 	%p50, %r550, %r92;
	@%p50 bra 	$L__BB3_51;
	cvt.u32.u64 	%r552, %rd5;
	setp.lt.u32 	%p51, %r552, %r91;
	@%p51 bra 	$L__BB3_50;
	setp.gt.u32 	%p52, %r552, %r91;
	@%p52 bra 	$L__BB3_51;
	cvt.u32.u64 	%r554, %rd4;
	setp.lt.u32 	%p53, %r554, %r90;
	@%p53 bra 	$L__BB3_50;
	setp.gt.u32 	%p54, %r554, %r90;
	@%p54 bra 	$L__BB3_51;
	cvt.u32.u64 	%r556, %rd3;
	setp.lt.u32 	%p55, %r556, %r89;
	@%p55 bra 	$L__BB3_50;
	cvt.u32.u64 	%r558, %rd2;
	setp.gt.u32 	%p56, %r556, %r89;
	setp.lt.u32 	%p57, %r1568, %r558;
	or.pred  	%p58, %p56, %p57;
	@%p58 bra 	$L__BB3_51;
$L__BB3_50:
	cvt.u64.u32 	%rd1788, %r1568;
	sub.s64 	%rd1789, %rd1788, %rd2;
	shr.u64 	%rd1790, %rd1789, 63;
	cvt.u32.u64 	%r1568, %rd1789;
	and.b64  	%rd1791, %rd8508, 4294967295;
	add.s64 	%rd1792, %rd1790, %rd3;
	sub.s64 	%rd8508, %rd1791, %rd1792;
	shr.u64 	%rd1793, %rd8508, 63;
	and.b64  	%rd1794, %rd8507, 4294967295;
	add.s64 	%rd1795, %rd1793, %rd4;
	sub.s64 	%rd8507, %rd1794, %rd1795;
	shr.u64 	%rd1796, %rd8507, 63;
	and.b64  	%rd1797, %rd8506, 4294967295;
	add.s64 	%rd1798, %rd1796, %rd5;
	sub.s64 	%rd8506, %rd1797, %rd1798;
	shr.u64 	%rd1799, %rd8506, 63;
	and.b64  	%rd1800, %rd8505, 4294967295;
	add.s64 	%rd1801, %rd1799, %rd6;
	sub.s64 	%rd8505, %rd1800, %rd1801;
	shr.u64 	%rd1802, %rd8505, 63;
	and.b64  	%rd1803, %rd8504, 4294967295;
	add.s64 	%rd1804, %rd1802, %rd7;
	sub.s64 	%rd8504, %rd1803, %rd1804;
	shr.u64 	%rd1805, %rd8504, 63;
	and.b64  	%rd1806, %rd8503, 4294967295;
	add.s64 	%rd1807, %rd1805, %rd8;
	sub.s64 	%rd8503, %rd1806, %rd1807;
	shr.u64 	%rd1808, %rd8503, 63;
	and.b64  	%rd1809, %rd8502, 4294967295;
	add.s64 	%rd1810, %rd1808, %rd9;
	sub.s64 	%rd8502, %rd1809, %rd1810;
$L__BB3_51:
	cvt.u32.u64 	%r559, %rd9;
	shl.b32 	%r1569, %r1568, 1;
	shr.u32 	%r560, %r1568, 31;
	cvt.u64.u32 	%rd1812, %r560;
	shl.b64 	%rd1813, %rd8508, 1;
	and.b64  	%rd1814, %rd1813, 8589934590;
	or.b64  	%rd8515, %rd1814, %rd1812;
	cvt.u32.u64 	%r99, %rd8515;
	shr.u64 	%rd1815, %rd1814, 32;
	shl.b64 	%rd1816, %rd8507, 1;
	and.b64  	%rd1817, %rd1816, 8589934590;
	or.b64  	%rd8514, %rd1815, %rd1817;
	cvt.u32.u64 	%r100, %rd8514;
	shr.u64 	%rd1818, %rd1817, 32;
	shl.b64 	%rd1819, %rd8506, 1;
	and.b64  	%rd1820, %rd1819, 8589934590;
	or.b64  	%rd8513, %rd1818, %rd1820;
	cvt.u32.u64 	%r101, %rd8513;
	shr.u64 	%rd1821, %rd1820, 32;
	shl.b64 	%rd1822, %rd8505, 1;
	and.b64  	%rd1823, %rd1822, 8589934590;
	or.b64  	%rd8512, %rd1821, %rd1823;
	cvt.u32.u64 	%r102, %rd8512;
	shr.u64 	%rd1824, %rd1823, 32;
	shl.b64 	%rd1825, %rd8504, 1;
	and.b64  	%rd1826, %rd1825, 8589934590;
	or.b64  	%rd8511, %rd1824, %rd1826;
	cvt.u32.u64 	%r103, %rd8511;
	shr.u64 	%rd1827, %rd1826, 32;
	shl.b64 	%rd1828, %rd8503, 1;
	and.b64  	%rd1829, %rd1828, 8589934590;
	or.b64  	%rd8510, %rd1827, %rd1829;
	cvt.u32.u64 	%r104, %rd8510;
	shr.u64 	%rd1830, %rd1829, 32;
	shl.b64 	%rd1832, %rd8502, 1;
	and.b64  	%rd1833, %rd1832, 8589934590;
	or.b64  	%rd8509, %rd1830, %rd1833;
	cvt.u32.u64 	%r105, %rd8509;
	setp.gt.u64 	%p59, %rd8509, 4294967295;
	setp.lt.u32 	%p60, %r559, %r105;
	or.pred  	%p61, %p59, %p60;
	@%p61 bra 	$L__BB3_65;
	setp.gt.u32 	%p62, %r559, %r105;
	@%p62 bra 	$L__BB3_66;
	cvt.u32.u64 	%r562, %rd8;
	setp.lt.u32 	%p63, %r562, %r104;
	@%p63 bra 	$L__BB3_65;
	setp.gt.u32 	%p64, %r562, %r104;
	@%p64 bra 	$L__BB3_66;
	cvt.u32.u64 	%r564, %rd7;
	setp.lt.u32 	%p65, %r564, %r103;
	@%p65 bra 	$L__BB3_65;
	setp.gt.u32 	%p66, %r564, %r103;
	@%p66 bra 	$L__BB3_66;
	cvt.u32.u64 	%r566, %rd6;
	setp.lt.u32 	%p67, %r566, %r102;
	@%p67 bra 	$L__BB3_65;
	setp.gt.u32 	%p68, %r566, %r102;
	@%p68 bra 	$L__BB3_66;
	cvt.u32.u64 	%r568, %rd5;
	setp.lt.u32 	%p69, %r568, %r101;
	@%p69 bra 	$L__BB3_65;
	setp.gt.u32 	%p70, %r568, %r101;
	@%p70 bra 	$L__BB3_66;
	cvt.u32.u64 	%r570, %rd4;
	setp.lt.u32 	%p71, %r570, %r100;
	@%p71 bra 	$L__BB3_65;
	setp.gt.u32 	%p72, %r570, %r100;
	@%p72 bra 	$L__BB3_66;
	cvt.u32.u64 	%r572, %rd3;
	setp.lt.u32 	%p73, %r572, %r99;
	@%p73 bra 	$L__BB3_65;
	cvt.u32.u64 	%r574, %rd2;
	setp.gt.u32 	%p74, %r572, %r99;
	setp.lt.u32 	%p75, %r1569, %r574;
	or.pred  	%p76, %p74, %p75;
	@%p76 bra 	$L__BB3_66;
$L__BB3_65:
	cvt.u64.u32 	%rd1835, %r1569;
	sub.s64 	%rd1836, %rd1835, %rd2;
	shr.u64 	%rd1837, %rd1836, 63;
	cvt.u32.u64 	%r1569, %rd1836;
	and.b64  	%rd1838, %rd8515, 4294967295;
	add.s64 	%rd1839, %rd1837, %rd3;
	sub.s64 	%rd8515, %rd1838, %rd1839;
	shr.u64 	%rd1840, %rd8515, 63;
	and.b64  	%rd1841, %rd8514, 4294967295;
	add.s64 	%rd1842, %rd1840, %rd4;
	sub.s64 	%rd8514, %rd1841, %rd1842;
	shr.u64 	%rd1843, %rd8514, 63;
	and.b64  	%rd1844, %rd8513, 4294967295;
	add.s64 	%rd1845, %rd1843, %rd5;
	sub.s64 	%rd8513, %rd1844, %rd1845;
	shr.u64 	%rd1846, %rd8513, 63;
	and.b64  	%rd1847, %rd8512, 4294967295;
	add.s64 	%rd1848, %rd1846, %rd6;
	sub.s64 	%rd8512, %rd1847, %rd1848;
	shr.u64 	%rd1849, %rd8512, 63;
	and.b64  	%rd1850, %rd8511, 4294967295;
	add.s64 	%rd1851, %rd1849, %rd7;
	sub.s64 	%rd8511, %rd1850, %rd1851;
	shr.u64 	%rd1852, %rd8511, 63;
	and.b64  	%rd1853, %rd8510, 4294967295;
	add.s64 	%rd1854, %rd1852, %rd8;
	sub.s64 	%rd8510, %rd1853, %rd1854;
	shr.u64 	%rd1855, %rd8510, 63;
	and.b64  	%rd1856, %rd8509, 4294967295;
	add.s64 	%rd1857, %rd1855, %rd9;
	sub.s64 	%rd8509, %rd1856, %rd1857;
$L__BB3_66:
	ld.const.u32 	%r575, [P_CONST+28];
	cvt.u64.u32 	%rd99, %r575;
	mul.lo.s64 	%rd1858, %rd31, %rd31;
	cvt.u32.u64 	%r576, %rd1858;
	shr.u64 	%rd1859, %rd1858, 32;
	mul.lo.s64 	%rd1860, %rd32, %rd31;
	add.s64 	%rd1861, %rd1859, %rd1860;
	shr.u64 	%rd1862, %rd1861, 32;
	mul.lo.s64 	%rd1863, %rd33, %rd31;
	add.s64 	%rd1864, %rd1862, %rd1863;
	shr.u64 	%rd1865, %rd1864, 32;
	mul.lo.s64 	%rd1866, %rd34, %rd31;
	add.s64 	%rd1867, %rd1865, %rd1866;
	shr.u64 	%rd1868, %rd1867, 32;
	mul.lo.s64 	%rd1869, %rd35, %rd31;
	add.s64 	%rd1870, %rd1868, %rd1869;
	shr.u64 	%rd1871, %rd1870, 32;
	mul.lo.s64 	%rd1872, %rd36, %rd31;
	add.s64 	%rd1873, %rd1871, %rd1872;
	shr.u64 	%rd1874, %rd1873, 32;
	mul.lo.s64 	%rd1875, %rd37, %rd31;
	add.s64 	%rd1876, %rd1874, %rd1875;
	shr.u64 	%rd1877, %rd1876, 32;
	cvt.u64.u32 	%rd1878, %r1565;
	mul.lo.s64 	%rd1879, %rd31, %rd1878;
	add.s64 	%rd1880, %rd1877, %rd1879;
	shr.u64 	%rd1881, %rd1880, 32;
	and.b64  	%rd1882, %rd1861, 4294967295;
	add.s64 	%rd1883, %rd1860, %rd1882;
	shr.u64 	%rd1884, %rd1883, 32;
	and.b64  	%rd1885, %rd1864, 4294967295;
	add.s64 	%rd1886, %rd1884, %rd1885;
	mad.lo.s64 	%rd1887, %rd32, %rd32, %rd1886;
	shr.u64 	%rd1888, %rd1887, 32;
	mul.lo.s64 	%rd1889, %rd33, %rd32;
	and.b64  	%rd1890, %rd1867, 4294967295;
	add.s64 	%rd1891, %rd1888, %rd1890;
	add.s64 	%rd1892, %rd1891, %rd1889;
	shr.u64 	%rd1893, %rd1892, 32;
	mul.lo.s64 	%rd1894, %rd34, %rd32;
	and.b64  	%rd1895, %rd1870, 4294967295;
	add.s64 	%rd1896, %rd1893, %rd1895;
	add.s64 	%rd1897, %rd1896, %rd1894;
	shr.u64 	%rd1898, %rd1897, 32;
	mul.lo.s64 	%rd1899, %rd35, %rd32;
	and.b64  	%rd1900, %rd1873, 4294967295;
	add.s64 	%rd1901, %rd1898, %rd1900;
	add.s64 	%rd1902, %rd1901, %rd1899;
	shr.u64 	%rd1903, %rd1902, 32;
	mul.lo.s64 	%rd1904, %rd36, %rd32;
	and.b64  	%rd1905, %rd1876, 4294967295;
	add.s64 	%rd1906, %rd1903, %rd1905;
	add.s64 	%rd1907, %rd1906, %rd1904;
	shr.u64 	%rd1908, %rd1907, 32;
	mul.lo.s64 	%rd1909, %rd37, %rd32;
	and.b64  	%rd1910, %rd1880, 4294967295;
	add.s64 	%rd1911, %rd1908, %rd1910;
	add.s64 	%rd1912, %rd1911, %rd1909;
	shr.u64 	%rd1913, %rd1912, 32;
	mul.lo.s64 	%rd1914, %rd32, %rd1878;
	add.s64 	%rd1915, %rd1913, %rd1881;
	add.s64 	%rd1916, %rd1915, %rd1914;
	shr.u64 	%rd1917, %rd1916, 32;
	and.b64  	%rd1918, %rd1887, 4294967295;
	add.s64 	%rd1919, %rd1863, %rd1918;
	shr.u64 	%rd1920, %rd1919, 32;
	and.b64  	%rd1921, %rd1892, 4294967295;
	add.s64 	%rd1922, %rd1920, %rd1921;
	add.s64 	%rd1923, %rd1922, %rd1889;
	shr.u64 	%rd1924, %rd1923, 32;
	and.b64  	%rd1925, %rd1897, 4294967295;
	add.s64 	%rd1926, %rd1924, %rd1925;
	mad.lo.s64 	%rd1927, %rd33, %rd33, %rd1926;
	shr.u64 	%rd1928, %rd1927, 32;
	mul.lo.s64 	%rd1929, %rd34, %rd33;
	and.b64  	%rd1930, %rd1902, 4294967295;
	add.s64 	%rd1931, %rd1928, %rd1930;
	add.s64 	%rd1932, %rd1931, %rd1929;
	shr.u64 	%rd1933, %rd1932, 32;
	mul.lo.s64 	%rd1934, %rd35, %rd33;
	and.b64  	%rd1935, %rd1907, 4294967295;
	add.s64 	%rd1936, %rd1933, %rd1935;
	add.s64 	%rd1937, %rd1936, %rd1934;
	shr.u64 	%rd1938, %rd1937, 32;
	mul.lo.s64 	%rd1939, %rd36, %rd33;
	and.b64  	%rd1940, %rd1912, 4294967295;
	add.s64 	%rd1941, %rd1938, %rd1940;
	add.s64 	%rd1942, %rd1941, %rd1939;
	shr.u64 	%rd1943, %rd1942, 32;
	mul.lo.s64 	%rd1944, %rd37, %rd33;
	and.b64  	%rd1945, %rd1916, 4294967295;
	add.s64 	%rd1946, %rd1943, %rd1945;
	add.s64 	%rd1947, %rd1946, %rd1944;
	shr.u64 	%rd1948, %rd1947, 32;
	mul.lo.s64 	%rd1949, %rd33, %rd1878;
	add.s64 	%rd1950, %rd1948, %rd1917;
	add.s64 	%rd1951, %rd1950, %rd1949;
	shr.u64 	%rd1952, %rd1951, 32;
	and.b64  	%rd1953, %rd1923, 4294967295;
	add.s64 	%rd1954, %rd1866, %rd1953;
	shr.u64 	%rd1955, %rd1954, 32;
	and.b64  	%rd1956, %rd1927, 4294967295;
	add.s64 	%rd1957, %rd1955, %rd1956;
	add.s64 	%rd1958, %rd1957, %rd1894;
	shr.u64 	%rd1959, %rd1958, 32;
	and.b64  	%rd1960, %rd1932, 4294967295;
	add.s64 	%rd1961, %rd1959, %rd1960;
	add.s64 	%rd1962, %rd1961, %rd1929;
	shr.u64 	%rd1963, %rd1962, 32;
	and.b64  	%rd1964, %rd1937, 4294967295;
	add.s64 	%rd1965, %rd1963, %rd1964;
	mad.lo.s64 	%rd1966, %rd34, %rd34, %rd1965;
	shr.u64 	%rd1967, %rd1966, 32;
	mul.lo.s64 	%rd1968, %rd35, %rd34;
	and.b64  	%rd1969, %rd1942, 4294967295;
	add.s64 	%rd1970, %rd1967, %rd1969;
	add.s64 	%rd1971, %rd1970, %rd1968;
	shr.u64 	%rd1972, %rd1971, 32;
	mul.lo.s64 	%rd1973, %rd36, %rd34;
	and.b64  	%rd1974, %rd1947, 4294967295;
	add.s64 	%rd1975, %rd1972, %rd1974;
	add.s64 	%rd1976, %rd1975, %rd1973;
	shr.u64 	%rd1977, %rd1976, 32;
	mul.lo.s64 	%rd1978, %rd37, %rd34;
	and.b64  	%rd1979, %rd1951, 4294967295;
	add.s64 	%rd1980, %rd1977, %rd1979;
	add.s64 	%rd1981, %rd1980, %rd1978;
	shr.u64 	%rd1982, %rd1981, 32;
	mul.lo.s64 	%rd1983, %rd34, %rd1878;
	add.s64 	%rd1984, %rd1982, %rd1952;
	add.s64 	%rd1985, %rd1984, %rd1983;
	shr.u64 	%rd1986, %rd1985, 32;
	and.b64  	%rd1987, %rd1958, 4294967295;
	add.s64 	%rd1988, %rd1869, %rd1987;
	shr.u64 	%rd1989, %rd1988, 32;
	and.b64  	%rd1990, %rd1962, 4294967295;
	add.s64 	%rd1991, %rd1989, %rd1990;
	add.s64 	%rd1992, %rd1991, %rd1899;
	shr.u64 	%rd1993, %rd1992, 32;
	and.b64  	%rd1994, %rd1966, 4294967295;
	add.s64 	%rd1995, %rd1993, %rd1994;
	add.s64 	%rd1996, %rd1995, %rd1934;
	shr.u64 	%rd1997, %rd1996, 32;
	and.b64  	%rd1998, %rd1971, 4294967295;
	add.s64 	%rd1999, %rd1997, %rd1998;
	add.s64 	%rd2000, %rd1999, %rd1968;
	shr.u64 	%rd2001, %rd2000, 32;
	and.b64  	%rd2002, %rd1976, 4294967295;
	add.s64 	%rd2003, %rd2001, %rd2002;
	mad.lo.s64 	%rd2004, %rd35, %rd35, %rd2003;
	shr.u64 	%rd2005, %rd2004, 32;
	mul.lo.s64 	%rd2006, %rd36, %rd35;
	and.b64  	%rd2007, %rd1981, 4294967295;
	add.s64 	%rd2008, %rd2005, %rd2007;
	add.s64 	%rd2009, %rd2008, %rd2006;
	shr.u64 	%rd2010, %rd2009, 32;
	mul.lo.s64 	%rd2011, %rd37, %rd35;
	and.b64  	%rd2012, %rd1985, 4294967295;
	add.s64 	%rd2013, %rd2010, %rd2012;
	add.s64 	%rd2014, %rd2013, %rd2011;
	shr.u64 	%rd2015, %rd2014, 32;
	mul.lo.s64 	%rd2016, %rd35, %rd1878;
	add.s64 	%rd2017, %rd2015, %rd1986;
	add.s64 	%rd2018, %rd2017, %rd2016;
	shr.u64 	%rd2019, %rd2018, 32;
	and.b64  	%rd2020, %rd1992, 4294967295;
	add.s64 	%rd2021, %rd1872, %rd2020;
	shr.u64 	%rd2022, %rd2021, 32;
	and.b64  	%rd2023, %rd1996, 4294967295;
	add.s64 	%rd2024, %rd2022, %rd2023;
	add.s64 	%rd2025, %rd2024, %rd1904;
	shr.u64 	%rd2026, %rd2025, 32;
	and.b64  	%rd2027, %rd2000, 4294967295;
	add.s64 	%rd2028, %rd2026, %rd2027;
	add.s64 	%rd2029, %rd2028, %rd1939;
	shr.u64 	%rd2030, %rd2029, 32;
	and.b64  	%rd2031, %rd2004, 4294967295;
	add.s64 	%rd2032, %rd2030, %rd2031;
	add.s64 	%rd2033, %rd2032, %rd1973;
	shr.u64 	%rd2034, %rd2033, 32;
	and.b64  	%rd2035, %rd2009, 4294967295;
	add.s64 	%rd2036, %rd2034, %rd2035;
	add.s64 	%rd2037, %rd2036, %rd2006;
	shr.u64 	%rd2038, %rd2037, 32;
	and.b64  	%rd2039, %rd2014, 4294967295;
	add.s64 	%rd2040, %rd2038, %rd2039;
	mad.lo.s64 	%rd2041, %rd36, %rd36, %rd2040;
	shr.u64 	%rd2042, %rd2041, 32;
	mul.lo.s64 	%rd2043, %rd37, %rd36;
	and.b64  	%rd2044, %rd2018, 4294967295;
	add.s64 	%rd2045, %rd2042, %rd2044;
	add.s64 	%rd2046, %rd2045, %rd2043;
	shr.u64 	%rd2047, %rd2046, 32;
	mul.lo.s64 	%rd2048, %rd36, %rd1878;
	add.s64 	%rd2049, %rd2047, %rd2019;
	add.s64 	%rd2050, %rd2049, %rd2048;
	shr.u64 	%rd2051, %rd2050, 32;
	and.b64  	%rd2052, %rd2025, 4294967295;
	add.s64 	%rd2053, %rd1875, %rd2052;
	shr.u64 	%rd2054, %rd2053, 32;
	and.b64  	%rd2055, %rd2029, 4294967295;
	add.s64 	%rd2056, %rd2054, %rd2055;
	add.s64 	%rd2057, %rd2056, %rd1909;
	shr.u64 	%rd2058, %rd2057, 32;
	and.b64  	%rd2059, %rd2033, 4294967295;
	add.s64 	%rd2060, %rd2058, %rd2059;
	add.s64 	%rd2061, %rd2060, %rd1944;
	shr.u64 	%rd2062, %rd2061, 32;
	and.b64  	%rd2063, %rd2037, 4294967295;
	add.s64 	%rd2064, %rd2062, %rd2063;
	add.s64 	%rd2065, %rd2064, %rd1978;
	shr.u64 	%rd2066, %rd2065, 32;
	and.b64  	%rd2067, %rd2041, 4294967295;
	add.s64 	%rd2068, %rd2066, %rd2067;
	add.s64 	%rd2069, %rd2068, %rd2011;
	shr.u64 	%rd2070, %rd2069, 32;
	and.b64  	%rd2071, %rd2046, 4294967295;
	add.s64 	%rd2072, %rd2070, %rd2071;
	add.s64 	%rd2073, %rd2072, %rd2043;
	shr.u64 	%rd2074, %rd2073, 32;
	and.b64  	%rd2075, %rd2050, 4294967295;
	add.s64 	%rd2076, %rd2074, %rd2075;
	mad.lo.s64 	%rd2077, %rd37, %rd37, %rd2076;
	shr.u64 	%rd2078, %rd2077, 32;
	mul.lo.s64 	%rd2079, %rd37, %rd1878;
	add.s64 	%rd2080, %rd2078, %rd2051;
	add.s64 	%rd2081, %rd2080, %rd2079;
	shr.u64 	%rd2082, %rd2081, 32;
	and.b64  	%rd2083, %rd2057, 4294967295;
	add.s64 	%rd2084, %rd1879, %rd2083;
	shr.u64 	%rd2085, %rd2084, 32;
	and.b64  	%rd2086, %rd2061, 4294967295;
	add.s64 	%rd2087, %rd2085, %rd2086;
	add.s64 	%rd2088, %rd2087, %rd1914;
	shr.u64 	%rd2089, %rd2088, 32;
	and.b64  	%rd2090, %rd2065, 4294967295;
	add.s64 	%rd2091, %rd2089, %rd2090;
	add.s64 	%rd2092, %rd2091, %rd1949;
	shr.u64 	%rd2093, %rd2092, 32;
	and.b64  	%rd2094, %rd2069, 4294967295;
	add.s64 	%rd2095, %rd2093, %rd2094;
	add.s64 	%rd2096, %rd2095, %rd1983;
	shr.u64 	%rd2097, %rd2096, 32;
	and.b64  	%rd2098, %rd2073, 4294967295;
	add.s64 	%rd2099, %rd2097, %rd2098;
	add.s64 	%rd2100, %rd2099, %rd2016;
	shr.u64 	%rd2101, %rd2100, 32;
	and.b64  	%rd2102, %rd2077, 4294967295;
	add.s64 	%rd2103, %rd2101, %rd2102;
	add.s64 	%rd2104, %rd2103, %rd2048;
	shr.u64 	%rd2105, %rd2104, 32;
	and.b64  	%rd2106, %rd2081, 4294967295;
	add.s64 	%rd2107, %rd2105, %rd2106;
	add.s64 	%rd2108, %rd2107, %rd2079;
	shr.u64 	%rd2109, %rd2108, 32;
	mul.wide.u32 	%rd2110, %r1565, %r1565;
	add.s64 	%rd2111, %rd2109, %rd2082;
	add.s64 	%rd2112, %rd2111, %rd2110;
	{ .reg .b32 tmp; mov.b64 {tmp, %r577}, %rd2112; }
	ld.const.u32 	%r578, [MU_P];
	mul.lo.s32 	%r579, %r578, %r576;
	cvt.u64.u32 	%rd2113, %r579;
	ld.const.u32 	%r580, [P_CONST];
	cvt.u64.u32 	%rd100, %r580;
	mul.wide.u32 	%rd2114, %r580, %r579;
	and.b64  	%rd2115, %rd1858, 4294967295;
	add.s64 	%rd2116, %rd2114, %rd2115;
	shr.u64 	%rd2117, %rd2116, 32;
	ld.const.u32 	%r581, [P_CONST+4];
	cvt.u64.u32 	%rd101, %r581;
	mul.wide.u32 	%rd2118, %r581, %r579;
	and.b64  	%rd2119, %rd1883, 4294967295;
	add.s64 	%rd2120, %rd2117, %rd2119;
	add.s64 	%rd2121, %rd2120, %rd2118;
	cvt.u32.u64 	%r582, %rd2121;
	shr.u64 	%rd2122, %rd2121, 32;
	and.b64  	%rd2123, %rd1919, 4294967295;
	add.s64 	%rd2124, %rd2122, %rd2123;
	mad.lo.s64 	%rd2125, %rd4, %rd2113, %rd2124;
	shr.u64 	%rd2126, %rd2125, 32;
	and.b64  	%rd2127, %rd1954, 4294967295;
	add.s64 	%rd2128, %rd2126, %rd2127;
	mad.lo.s64 	%rd2129, %rd5, %rd2113, %rd2128;
	shr.u64 	%rd2130, %rd2129, 32;
	and.b64  	%rd2131, %rd1988, 4294967295;
	add.s64 	%rd2132, %rd2130, %rd2131;
	mad.lo.s64 	%rd2133, %rd6, %rd2113, %rd2132;
	shr.u64 	%rd2134, %rd2133, 32;
	and.b64  	%rd2135, %rd2021, 4294967295;
	add.s64 	%rd2136, %rd2134, %rd2135;
	mad.lo.s64 	%rd2137, %rd7, %rd2113, %rd2136;
	shr.u64 	%rd2138, %rd2137, 32;
	ld.const.u32 	%r583, [P_CONST+24];
	cvt.u64.u32 	%rd102, %r583;
	mul.wide.u32 	%rd2139, %r583, %r579;
	and.b64  	%rd2140, %rd2053, 4294967295;
	add.s64 	%rd2141, %rd2138, %rd2140;
	add.s64 	%rd2142, %rd2141, %rd2139;
	shr.u64 	%rd2143, %rd2142, 32;
	mul.wide.u32 	%rd2144, %r575, %r579;
	and.b64  	%rd2145, %rd2084, 4294967295;
	add.s64 	%rd2146, %rd2143, %rd2145;
	add.s64 	%rd2147, %rd2146, %rd2144;
	shr.u64 	%rd2148, %rd2147, 32;
	and.b64  	%rd2149, %rd2088, 4294967295;
	add.s64 	%rd2150, %rd2148, %rd2149;
	shr.u64 	%rd2151, %rd2150, 32;
	and.b64  	%rd2152, %rd2092, 4294967295;
	add.s64 	%rd2153, %rd2151, %rd2152;
	shr.u64 	%rd2154, %rd2153, 32;
	and.b64  	%rd2155, %rd2096, 4294967295;
	add.s64 	%rd2156, %rd2154, %rd2155;
	shr.u64 	%rd2157, %rd2156, 32;
	and.b64  	%rd2158, %rd2100, 4294967295;
	add.s64 	%rd2159, %rd2157, %rd2158;
	shr.u64 	%rd2160, %rd2159, 32;
	and.b64  	%rd2161, %rd2104, 4294967295;
	add.s64 	%rd2162, %rd2160, %rd2161;
	shr.u64 	%rd2163, %rd2162, 32;
	and.b64  	%rd2164, %rd2108, 4294967295;
	add.s64 	%rd2165, %rd2163, %rd2164;
	shr.u64 	%rd2166, %rd2165, 32;
	and.b64  	%rd2167, %rd2112, 4294967295;
	add.s64 	%rd2168, %rd2166, %rd2167;
	{ .reg .b32 tmp; mov.b64 {tmp, %r584}, %rd2168; }
	add.s32 	%r585, %r577, %r584;
	mul.lo.s32 	%r586, %r578, %r582;
	cvt.u64.u32 	%rd2169, %r586;
	mul.wide.u32 	%rd2170, %r580, %r586;
	and.b64  	%rd2171, %rd2121, 4294967295;
	add.s64 	%rd2172, %rd2170, %rd2171;
	shr.u64 	%rd2173, %rd2172, 32;
	mul.wide.u32 	%rd2174, %r581, %r586;
	and.b64  	%rd2175, %rd2125, 4294967295;
	add.s64 	%rd2176, %rd2173, %rd2175;
	add.s64 	%rd2177, %rd2176, %rd2174;
	cvt.u32.u64 	%r587, %rd2177;
	shr.u64 	%rd2178, %rd2177, 32;
	and.b64  	%rd2179, %rd2129, 4294967295;
	add.s64 	%rd2180, %rd2178, %rd2179;
	mad.lo.s64 	%rd2181, %rd4, %rd2169, %rd2180;
	shr.u64 	%rd2182, %rd2181, 32;
	and.b64  	%rd2183, %rd2133, 4294967295;
	add.s64 	%rd2184, %rd2182, %rd2183;
	mad.lo.s64 	%rd2185, %rd5, %rd2169, %rd2184;
	shr.u64 	%rd2186, %rd2185, 32;
	and.b64  	%rd2187, %rd2137, 4294967295;
	add.s64 	%rd2188, %rd2186, %rd2187;
	mad.lo.s64 	%rd2189, %rd6, %rd2169, %rd2188;
	shr.u64 	%rd2190, %rd2189, 32;
	and.b64  	%rd2191, %rd2142, 4294967295;
	add.s64 	%rd2192, %rd2190, %rd2191;
	mad.lo.s64 	%rd2193, %rd7, %rd2169, %rd2192;
	shr.u64 	%rd2194, %rd2193, 32;
	mul.wide.u32 	%rd2195, %r583, %r586;
	and.b64  	%rd2196, %rd2147, 4294967295;
	add.s64 	%rd2197, %rd2194, %rd2196;
	add.s64 	%rd2198, %rd2197, %rd2195;
	shr.u64 	%rd2199, %rd2198, 32;
	mul.wide.u32 	%rd2200, %r575, %r586;
	and.b64  	%rd2201, %rd2150, 4294967295;
	add.s64 	%rd2202, %rd2199, %rd2201;
	add.s64 	%rd2203, %rd2202, %rd2200;
	shr.u64 	%rd2204, %rd2203, 32;
	and.b64  	%rd2205, %rd2153, 4294967295;
	add.s64 	%rd2206, %rd2204, %rd2205;
	shr.u64 	%rd2207, %rd2206, 32;
	and.b64  	%rd2208, %rd2156, 4294967295;
	add.s64 	%rd2209, %rd2207, %rd2208;
	shr.u64 	%rd2210, %rd2209, 32;
	and.b64  	%rd2211, %rd2159, 4294967295;
	add.s64 	%rd2212, %rd2210, %rd2211;
	shr.u64 	%rd2213, %rd2212, 32;
	and.b64  	%rd2214, %rd2162, 4294967295;
	add.s64 	%rd2215, %rd2213, %rd2214;
	shr.u64 	%rd2216, %rd2215, 32;
	and.b64  	%rd2217, %rd2165, 4294967295;
	add.s64 	%rd2218, %rd2216, %rd2217;
	shr.u64 	%rd2219, %rd2218, 32;
	and.b64  	%rd2220, %rd2168, 4294967295;
	add.s64 	%rd2221, %rd2219, %rd2220;
	{ .reg .b32 tmp; mov.b64 {tmp, %r588}, %rd2221; }
	add.s32 	%r589, %r585, %r588;
	mul.lo.s32 	%r590, %r578, %r587;
	cvt.u64.u32 	%rd2222, %r590;
	mul.wide.u32 	%rd2223, %r580, %r590;
	and.b64  	%rd2224, %rd2177, 4294967295;
	add.s64 	%rd2225, %rd2223, %rd2224;
	shr.u64 	%rd2226, %rd2225, 32;
	mul.wide.u32 	%rd2227, %r581, %r590;
	and.b64  	%rd2228, %rd2181, 4294967295;
	add.s64 	%rd2229, %rd2226, %rd2228;
	add.s64 	%rd2230, %rd2229, %rd2227;
	cvt.u32.u64 	%r591, %rd2230;
	shr.u64 	%rd2231, %rd2230, 32;
	and.b64  	%rd2232, %rd2185, 4294967295;
	add.s64 	%rd2233, %rd2231, %rd2232;
	mad.lo.s64 	%rd2234, %rd4, %rd2222, %rd2233;
	shr.u64 	%rd2235, %rd2234, 32;
	and.b64  	%rd2236, %rd2189, 4294967295;
	add.s64 	%rd2237, %rd2235, %rd2236;
	mad.lo.s64 	%rd2238, %rd5, %rd2222, %rd2237;
	shr.u64 	%rd2239, %rd2238, 32;
	and.b64  	%rd2240, %rd2193, 4294967295;
	add.s64 	%rd2241, %rd2239, %rd2240;
	mad.lo.s64 	%rd2242, %rd6, %rd2222, %rd2241;
	shr.u64 	%rd2243, %rd2242, 32;
	and.b64  	%rd2244, %rd2198, 4294967295;
	add.s64 	%rd2245, %rd2243, %rd2244;
	mad.lo.s64 	%rd2246, %rd7, %rd2222, %rd2245;
	shr.u64 	%rd2247, %rd2246, 32;
	mul.wide.u32 	%rd2248, %r583, %r590;
	and.b64  	%rd2249, %rd2203, 4294967295;
	add.s64 	%rd2250, %rd2247, %rd2249;
	add.s64 	%rd2251, %rd2250, %rd2248;
	shr.u64 	%rd2252, %rd2251, 32;
	mul.wide.u32 	%rd2253, %r575, %r590;
	and.b64  	%rd2254, %rd2206, 4294967295;
	add.s64 	%rd2255, %rd2252, %rd2254;
	add.s64 	%rd2256, %rd2255, %rd2253;
	shr.u64 	%rd2257, %rd2256, 32;
	and.b64  	%rd2258, %rd2209, 4294967295;
	add.s64 	%rd2259, %rd2257, %rd2258;
	shr.u64 	%rd2260, %rd2259, 32;
	and.b64  	%rd2261, %rd2212, 4294967295;
	add.s64 	%rd2262, %rd2260, %rd2261;
	shr.u64 	%rd2263, %rd2262, 32;
	and.b64  	%rd2264, %rd2215, 4294967295;
	add.s64 	%rd2265, %rd2263, %rd2264;
	shr.u64 	%rd2266, %rd2265, 32;
	and.b64  	%rd2267, %rd2218, 4294967295;
	add.s64 	%rd2268, %rd2266, %rd2267;
	shr.u64 	%rd2269, %rd2268, 32;
	and.b64  	%rd2270, %rd2221, 4294967295;
	add.s64 	%rd2271, %rd2269, %rd2270;
	{ .reg .b32 tmp; mov.b64 {tmp, %r592}, %rd2271; }
	add.s32 	%r593, %r589, %r592;
	mul.lo.s32 	%r594, %r578, %r591;
	cvt.u64.u32 	%rd2272, %r594;
	mul.wide.u32 	%rd2273, %r580, %r594;
	and.b64  	%rd2274, %rd2230, 4294967295;
	add.s64 	%rd2275, %rd2273, %rd2274;
	shr.u64 	%rd2276, %rd2275, 32;
	mul.wide.u32 	%rd2277, %r581, %r594;
	and.b64  	%rd2278, %rd2234, 4294967295;
	add.s64 	%rd2279, %rd2276, %rd2278;
	add.s64 	%rd2280, %rd2279, %rd2277;
	cvt.u32.u64 	%r595, %rd2280;
	shr.u64 	%rd2281, %rd2280, 32;
	and.b64  	%rd2282, %rd2238, 4294967295;
	add.s64 	%rd2283, %rd2281, %rd2282;
	mad.lo.s64 	%rd2284, %rd4, %rd2272, %rd2283;
	shr.u64 	%rd2285, %rd2284, 32;
	and.b64  	%rd2286, %rd2242, 4294967295;
	add.s64 	%rd2287, %rd2285, %rd2286;
	mad.lo.s64 	%rd2288, %rd5, %rd2272, %rd2287;
	shr.u64 	%rd2289, %rd2288, 32;
	and.b64  	%rd2290, %rd2246, 4294967295;
	add.s64 	%rd2291, %rd2289, %rd2290;
	mad.lo.s64 	%rd2292, %rd6, %rd2272, %rd2291;
	shr.u64 	%rd2293, %rd2292, 32;
	and.b64  	%rd2294, %rd2251, 4294967295;
	add.s64 	%rd2295, %rd2293, %rd2294;
	mad.lo.s64 	%rd2296, %rd7, %rd2272, %rd2295;
	shr.u64 	%rd2297, %rd2296, 32;
	mul.wide.u32 	%rd2298, %r583, %r594;
	and.b64  	%rd2299, %rd2256, 4294967295;
	add.s64 	%rd2300, %rd2297, %rd2299;
	add.s64 	%rd2301, %rd2300, %rd2298;
	shr.u64 	%rd2302, %rd2301, 32;
	mul.wide.u32 	%rd2303, %r575, %r594;
	and.b64  	%rd2304, %rd2259, 4294967295;
	add.s64 	%rd2305, %rd2302, %rd2304;
	add.s64 	%rd2306, %rd2305, %rd2303;
	shr.u64 	%rd2307, %rd2306, 32;
	and.b64  	%rd2308, %rd2262, 4294967295;
	add.s64 	%rd2309, %rd2307, %rd2308;
	shr.u64 	%rd2310, %rd2309, 32;
	and.b64  	%rd2311, %rd2265, 4294967295;
	add.s64 	%rd2312, %rd2310, %rd2311;
	shr.u64 	%rd2313, %rd2312, 32;
	and.b64  	%rd2314, %rd2268, 4294967295;
	add.s64 	%rd2315, %rd2313, %rd2314;
	shr.u64 	%rd2316, %rd2315, 32;
	and.b64  	%rd2317, %rd2271, 4294967295;
	add.s64 	%rd2318, %rd2316, %rd2317;
	{ .reg .b32 tmp; mov.b64 {tmp, %r596}, %rd2318; }
	add.s32 	%r597, %r593, %r596;
	mul.lo.s32 	%r598, %r578, %r595;
	cvt.u64.u32 	%rd2319, %r598;
	mul.wide.u32 	%rd2320, %r580, %r598;
	and.b64  	%rd2321, %rd2280, 4294967295;
	add.s64 	%rd2322, %rd2320, %rd2321;
	shr.u64 	%rd2323, %rd2322, 32;
	mul.wide.u32 	%rd2324, %r581, %r598;
	and.b64  	%rd2325, %rd2284, 4294967295;
	add.s64 	%rd2326, %rd2323, %rd2325;
	add.s64 	%rd2327, %rd2326, %rd2324;
	cvt.u32.u64 	%r599, %rd2327;
	shr.u64 	%rd2328, %rd2327, 32;
	and.b64  	%rd2329, %rd2288, 4294967295;
	add.s64 	%rd2330, %rd2328, %rd2329;
	mad.lo.s64 	%rd2331, %rd4, %rd2319, %rd2330;
	shr.u64 	%rd2332, %rd2331, 32;
	and.b64  	%rd2333, %rd2292, 4294967295;
	add.s64 	%rd2334, %rd2332, %rd2333;
	mad.lo.s64 	%rd2335, %rd5, %rd2319, %rd2334;
	shr.u64 	%rd2336, %rd2335, 32;
	and.b64  	%rd2337, %rd2296, 4294967295;
	add.s64 	%rd2338, %rd2336, %rd2337;
	mad.lo.s64 	%rd2339, %rd6, %rd2319, %rd2338;
	shr.u64 	%rd2340, %rd2339, 32;
	and.b64  	%rd2341, %rd2301, 4294967295;
	add.s64 	%rd2342, %rd2340, %rd2341;
	mad.lo.s64 	%rd2343, %rd7, %rd2319, %rd2342;
	shr.u64 	%rd2344, %rd2343, 32;
	mul.wide.u32 	%rd2345, %r583, %r598;
	and.b64  	%rd2346, %rd2306, 4294967295;
	add.s64 	%rd2347, %rd2344, %rd2346;
	add.s64 	%rd2348, %rd2347, %rd2345;
	shr.u64 	%rd2349, %rd2348, 32;
	mul.wide.u32 	%rd2350, %r575, %r598;
	and.b64  	%rd2351, %rd2309, 4294967295;
	add.s64 	%rd2352, %rd2349, %rd2351;
	add.s64 	%rd2353, %rd2352, %rd2350;
	shr.u64 	%rd2354, %rd2353, 32;
	and.b64  	%rd2355, %rd2312, 4294967295;
	add.s64 	%rd2356, %rd2354, %rd2355;
	shr.u64 	%rd2357, %rd2356, 32;
	and.b64  	%rd2358, %rd2315, 4294967295;
	add.s64 	%rd2359, %rd2357, %rd2358;
	shr.u64 	%rd2360, %rd2359, 32;
	and.b64  	%rd2361, %rd2318, 4294967295;
	add.s64 	%rd2362, %rd2360, %rd2361;
	{ .reg .b32 tmp; mov.b64 {tmp, %r600}, %rd2362; }
	add.s32 	%r601, %r597, %r600;
	mul.lo.s32 	%r602, %r578, %r599;
	cvt.u64.u32 	%rd2363, %r602;
	mul.wide.u32 	%rd2364, %r580, %r602;
	and.b64  	%rd2365, %rd2327, 4294967295;
	add.s64 	%rd2366, %rd2364, %rd2365;
	shr.u64 	%rd2367, %rd2366, 32;
	mul.wide.u32 	%rd2368, %r581, %r602;
	and.b64  	%rd2369, %rd2331, 4294967295;
	add.s64 	%rd2370, %rd2367, %rd2369;
	add.s64 	%rd2371, %rd2370, %rd2368;
	cvt.u32.u64 	%r603, %rd2371;
	shr.u64 	%rd2372, %rd2371, 32;
	and.b64  	%rd2373, %rd2335, 4294967295;
	add.s64 	%rd2374, %rd2372, %rd2373;
	mad.lo.s64 	%rd2375, %rd4, %rd2363, %rd2374;
	shr.u64 	%rd2376, %rd2375, 32;
	and.b64  	%rd2377, %rd2339, 4294967295;
	add.s64 	%rd2378, %rd2376, %rd2377;
	mad.lo.s64 	%rd2379, %rd5, %rd2363, %rd2378;
	shr.u64 	%rd2380, %rd2379, 32;
	and.b64  	%rd2381, %rd2343, 4294967295;
	add.s64 	%rd2382, %rd2380, %rd2381;
	mad.lo.s64 	%rd2383, %rd6, %rd2363, %rd2382;
	shr.u64 	%rd2384, %rd2383, 32;
	and.b64  	%rd2385, %rd2348, 4294967295;
	add.s64 	%rd2386, %rd2384, %rd2385;
	mad.lo.s64 	%rd2387, %rd7, %rd2363, %rd2386;
	shr.u64 	%rd2388, %rd2387, 32;
	mul.wide.u32 	%rd2389, %r583, %r602;
	and.b64  	%rd2390, %rd2353, 4294967295;
	add.s64 	%rd2391, %rd2388, %rd2390;
	add.s64 	%rd2392, %rd2391, %rd2389;
	shr.u64 	%rd2393, %rd2392, 32;
	mul.wide.u32 	%rd2394, %r575, %r602;
	and.b64  	%rd2395, %rd2356, 4294967295;
	add.s64 	%rd2396, %rd2393, %rd2395;
	add.s64 	%rd2397, %rd2396, %rd2394;
	shr.u64 	%rd2398, %rd2397, 32;
	and.b64  	%rd2399, %rd2359, 4294967295;
	add.s64 	%rd2400, %rd2398, %rd2399;
	shr.u64 	%rd2401, %rd2400, 32;
	and.b64  	%rd2402, %rd2362, 4294967295;
	add.s64 	%rd2403, %rd2401, %rd2402;
	{ .reg .b32 tmp; mov.b64 {tmp, %r604}, %rd2403; }
	add.s32 	%r605, %r601, %r604;
	mul.lo.s32 	%r606, %r578, %r603;
	cvt.u64.u32 	%rd2404, %r606;
	mul.wide.u32 	%rd2405, %r580, %r606;
	and.b64  	%rd2406, %rd2371, 4294967295;
	add.s64 	%rd2407, %rd2405, %rd2406;
	shr.u64 	%rd2408, %rd2407, 32;
	mul.wide.u32 	%rd2409, %r581, %r606;
	and.b64  	%rd2410, %rd2375, 4294967295;
	add.s64 	%rd2411, %rd2408, %rd2410;
	add.s64 	%rd2412, %rd2411, %rd2409;
	cvt.u32.u64 	%r607, %rd2412;
	shr.u64 	%rd2413, %rd2412, 32;
	and.b64  	%rd2414, %rd2379, 4294967295;
	add.s64 	%rd2415, %rd2413, %rd2414;
	mad.lo.s64 	%rd2416, %rd4, %rd2404, %rd2415;
	shr.u64 	%rd2417, %rd2416, 32;
	and.b64  	%rd2418, %rd2383, 4294967295;
	add.s64 	%rd2419, %rd2417, %rd2418;
	mad.lo.s64 	%rd2420, %rd5, %rd2404, %rd2419;
	shr.u64 	%rd2421, %rd2420, 32;
	and.b64  	%rd2422, %rd2387, 4294967295;
	add.s64 	%rd2423, %rd2421, %rd2422;
	mad.lo.s64 	%rd2424, %rd6, %rd2404, %rd2423;
	shr.u64 	%rd2425, %rd2424, 32;
	and.b64  	%rd2426, %rd2392, 4294967295;
	add.s64 	%rd2427, %rd2425, %rd2426;
	mad.lo.s64 	%rd2428, %rd7, %rd2404, %rd2427;
	shr.u64 	%rd2429, %rd2428, 32;
	mul.wide.u32 	%rd2430, %r583, %r606;
	and.b64  	%rd2431, %rd2397, 4294967295;
	add.s64 	%rd2432, %rd2429, %rd2431;
	add.s64 	%rd2433, %rd2432, %rd2430;
	shr.u64 	%rd2434, %rd2433, 32;
	mul.wide.u32 	%rd2435, %r575, %r606;
	and.b64  	%rd2436, %rd2400, 4294967295;
	add.s64 	%rd2437, %rd2434, %rd2436;
	add.s64 	%rd2438, %rd2437, %rd2435;
	shr.u64 	%rd2439, %rd2438, 32;
	and.b64  	%rd2440, %rd2403, 4294967295;
	add.s64 	%rd2441, %rd2439, %rd2440;
	{ .reg .b32 tmp; mov.b64 {tmp, %r608}, %rd2441; }
	add.s32 	%r609, %r605, %r608;
	mul.lo.s32 	%r610, %r578, %r607;
	cvt.u64.u32 	%rd2442, %r610;
	mul.wide.u32 	%rd2443, %r580, %r610;
	and.b64  	%rd2444, %rd2412, 4294967295;
	add.s64 	%rd2445, %rd2443, %rd2444;
	shr.u64 	%rd2446, %rd2445, 32;
	mul.wide.u32 	%rd2447, %r581, %r610;
	and.b64  	%rd2448, %rd2416, 4294967295;
	add.s64 	%rd2449, %rd2446, %rd2448;
	add.s64 	%rd103, %rd2449, %rd2447;
	cvt.u32.u64 	%r1571, %rd103;
	shr.u64 	%rd2450, %rd103, 32;
	and.b64  	%rd2451, %rd2420, 4294967295;
	add.s64 	%rd2452, %rd2450, %rd2451;
	mad.lo.s64 	%rd8521, %rd4, %rd2442, %rd2452;
	cvt.u32.u64 	%r109, %rd8521;
	shr.u64 	%rd2453, %rd8521, 32;
	and.b64  	%rd2454, %rd2424, 4294967295;
	add.s64 	%rd2455, %rd2453, %rd2454;
	mad.lo.s64 	%rd8520, %rd5, %rd2442, %rd2455;
	cvt.u32.u64 	%r110, %rd8520;
	shr.u64 	%rd2456, %rd8520, 32;
	and.b64  	%rd2457, %rd2428, 4294967295;
	add.s64 	%rd2458, %rd2456, %rd2457;
	mad.lo.s64 	%rd8519, %rd6, %rd2442, %rd2458;
	cvt.u32.u64 	%r111, %rd8519;
	shr.u64 	%rd2459, %rd8519, 32;
	and.b64  	%rd2460, %rd2433, 4294967295;
	add.s64 	%rd2461, %rd2459, %rd2460;
	mad.lo.s64 	%rd8518, %rd7, %rd2442, %rd2461;
	cvt.u32.u64 	%r112, %rd8518;
	shr.u64 	%rd2462, %rd8518, 32;
	mul.wide.u32 	%rd2463, %r583, %r610;
	and.b64  	%rd2464, %rd2438, 4294967295;
	add.s64 	%rd2465, %rd2462, %rd2464;
	add.s64 	%rd8517, %rd2465, %rd2463;
	cvt.u32.u64 	%r113, %rd8517;
	shr.u64 	%rd2466, %rd8517, 32;
	mul.wide.u32 	%rd2467, %r575, %r610;
	and.b64  	%rd2468, %rd2441, 4294967295;
	add.s64 	%rd2469, %rd2466, %rd2468;
	add.s64 	%rd8516, %rd2469, %rd2467;
	cvt.u32.u64 	%r114, %rd8516;
	{ .reg .b32 tmp; mov.b64 {tmp, %r611}, %rd8516; }
	add.s32 	%r1570, %r609, %r611;
	setp.gt.u32 	%p77, %r1570, %r575;
	@%p77 bra 	$L__BB3_80;
	cvt.u32.u64 	%r612, %rd99;
	setp.lt.u32 	%p78, %r1570, %r612;
	@%p78 bra 	$L__BB3_81;
	cvt.u32.u64 	%r613, %rd102;
	setp.lt.u32 	%p79, %r613, %r114;
	@%p79 bra 	$L__BB3_80;
	setp.gt.u32 	%p80, %r613, %r114;
	@%p80 bra 	$L__BB3_81;
	cvt.u32.u64 	%r615, %rd7;
	setp.lt.u32 	%p81, %r615, %r113;
	@%p81 bra 	$L__BB3_80;
	setp.gt.u32 	%p82, %r615, %r113;
	@%p82 bra 	$L__BB3_81;
	cvt.u32.u64 	%r617, %rd6;
	setp.lt.u32 	%p83, %r617, %r112;
	@%p83 bra 	$L__BB3_80;
	setp.gt.u32 	%p84, %r617, %r112;
	@%p84 bra 	$L__BB3_81;
	cvt.u32.u64 	%r619, %rd5;
	setp.lt.u32 	%p85, %r619, %r111;
	@%p85 bra 	$L__BB3_80;
	setp.gt.u32 	%p86, %r619, %r111;
	@%p86 bra 	$L__BB3_81;
	cvt.u32.u64 	%r621, %rd4;
	setp.lt.u32 	%p87, %r621, %r110;
	@%p87 bra 	$L__BB3_80;
	setp.gt.u32 	%p88, %r621, %r110;
	@%p88 bra 	$L__BB3_81;
	cvt.u32.u64 	%r623, %rd101;
	setp.lt.u32 	%p89, %r623, %r109;
	@%p89 bra 	$L__BB3_80;
	cvt.u32.u64 	%r625, %rd100;
	setp.gt.u32 	%p90, %r623, %r109;
	setp.gt.u32 	%p91, %r625, %r1571;
	or.pred  	%p92, %p90, %p91;
	@%p92 bra 	$L__BB3_81;
$L__BB3_80:
	cvt.u32.u64 	%r626, %rd99;
	and.b64  	%rd2471, %rd103, 4294967295;
	sub.s64 	%rd2472, %rd2471, %rd100;
	shr.u64 	%rd2473, %rd2472, 63;
	cvt.u32.u64 	%r1571, %rd2472;
	and.b64  	%rd2474, %rd8521, 4294967295;
	add.s64 	%rd2475, %rd2473, %rd101;
	sub.s64 	%rd8521, %rd2474, %rd2475;
	shr.u64 	%rd2476, %rd8521, 63;
	and.b64  	%rd2477, %rd8520, 4294967295;
	add.s64 	%rd2478, %rd2476, %rd4;
	sub.s64 	%rd8520, %rd2477, %rd2478;
	shr.u64 	%rd2479, %rd8520, 63;
	and.b64  	%rd2480, %rd8519, 4294967295;
	add.s64 	%rd2481, %rd2479, %rd5;
	sub.s64 	%rd8519, %rd2480, %rd2481;
	shr.u64 	%rd2482, %rd8519, 63;
	and.b64  	%rd2483, %rd8518, 4294967295;
	add.s64 	%rd2484, %rd2482, %rd6;
	sub.s64 	%rd8518, %rd2483, %rd2484;
	shr.u64 	%rd2485, %rd8518, 63;
	and.b64  	%rd2486, %rd8517, 4294967295;
	add.s64 	%rd2487, %rd2485, %rd7;
	sub.s64 	%rd8517, %rd2486, %rd2487;
	shr.u64 	%rd2488, %rd8517, 63;
	and.b64  	%rd2489, %rd8516, 4294967295;
	add.s64 	%rd2490, %rd2488, %rd102;
	sub.s64 	%rd8516, %rd2489, %rd2490;
	shr.u64 	%rd2491, %rd8516, 63;
	cvt.u32.u64 	%r627, %rd2491;
	add.s32 	%r628, %r626, %r627;
	sub.s32 	%r1570, %r1570, %r628;
$L__BB3_81:
	cvt.u32.u64 	%r629, %rd99;
	shl.b32 	%r1572, %r1571, 1;
	shr.u32 	%r630, %r1571, 31;
	cvt.u64.u32 	%rd2493, %r630;
	shl.b64 	%rd2494, %rd8521, 1;
	and.b64  	%rd2495, %rd2494, 8589934590;
	or.b64  	%rd8528, %rd2495, %rd2493;
	cvt.u32.u64 	%r121, %rd8528;
	shr.u64 	%rd2496, %rd2495, 32;
	shl.b64 	%rd2497, %rd8520, 1;
	and.b64  	%rd2498, %rd2497, 8589934590;
	or.b64  	%rd8527, %rd2496, %rd2498;
	cvt.u32.u64 	%r122, %rd8527;
	shr.u64 	%rd2499, %rd2498, 32;
	shl.b64 	%rd2500, %rd8519, 1;
	and.b64  	%rd2501, %rd2500, 8589934590;
	or.b64  	%rd8526, %rd2499, %rd2501;
	cvt.u32.u64 	%r123, %rd8526;
	shr.u64 	%rd2502, %rd2501, 32;
	shl.b64 	%rd2503, %rd8518, 1;
	and.b64  	%rd2504, %rd2503, 8589934590;
	or.b64  	%rd8525, %rd2502, %rd2504;
	cvt.u32.u64 	%r124, %rd8525;
	shr.u64 	%rd2505, %rd2504, 32;
	shl.b64 	%rd2506, %rd8517, 1;
	and.b64  	%rd2507, %rd2506, 8589934590;
	or.b64  	%rd8524, %rd2505, %rd2507;
	cvt.u32.u64 	%r125, %rd8524;
	shr.u64 	%rd2508, %rd2507, 32;
	shl.b64 	%rd2509, %rd8516, 1;
	and.b64  	%rd2510, %rd2509, 8589934590;
	or.b64  	%rd8523, %rd2508, %rd2510;
	cvt.u32.u64 	%r126, %rd8523;
	shr.u64 	%rd2511, %rd2510, 32;
	mul.wide.u32 	%rd2512, %r1570, 2;
	add.s64 	%rd8522, %rd2511, %rd2512;
	cvt.u32.u64 	%r127, %rd8522;
	setp.gt.u64 	%p93, %rd8522, 4294967295;
	setp.lt.u32 	%p94, %r629, %r127;
	or.pred  	%p95, %p93, %p94;
	@%p95 bra 	$L__BB3_95;
	setp.gt.u32 	%p96, %r629, %r127;
	@%p96 bra 	$L__BB3_96;
	cvt.u32.u64 	%r632, %rd102;
	setp.lt.u32 	%p97, %r632, %r126;
	@%p97 bra 	$L__BB3_95;
	setp.gt.u32 	%p98, %r632, %r126;
	@%p98 bra 	$L__BB3_96;
	cvt.u32.u64 	%r634, %rd7;
	setp.lt.u32 	%p99, %r634, %r125;
	@%p99 bra 	$L__BB3_95;
	setp.gt.u32 	%p100, %r634, %r125;
	@%p100 bra 	$L__BB3_96;
	cvt.u32.u64 	%r636, %rd6;
	setp.lt.u32 	%p101, %r636, %r124;
	@%p101 bra 	$L__BB3_95;
	setp.gt.u32 	%p102, %r636, %r124;
	@%p102 bra 	$L__BB3_96;
	cvt.u32.u64 	%r638, %rd5;
	setp.lt.u32 	%p103, %r638, %r123;
	@%p103 bra 	$L__BB3_95;
	setp.gt.u32 	%p104, %r638, %r123;
	@%p104 bra 	$L__BB3_96;
	cvt.u32.u64 	%r640, %rd4;
	setp.lt.u32 	%p105, %r640, %r122;
	@%p105 bra 	$L__BB3_95;
	setp.gt.u32 	%p106, %r640, %r122;
	@%p106 bra 	$L__BB3_96;
	cvt.u32.u64 	%r642, %rd101;
	setp.lt.u32 	%p107, %r642, %r121;
	@%p107 bra 	$L__BB3_95;
	cvt.u32.u64 	%r644, %rd100;
	setp.gt.u32 	%p108, %r642, %r121;
	setp.lt.u32 	%p109, %r1572, %r644;
	or.pred  	%p110, %p108, %p109;
	@%p110 bra 	$L__BB3_96;
$L__BB3_95:
	cvt.u64.u32 	%rd2515, %r1572;
	sub.s64 	%rd2516, %rd2515, %rd100;
	shr.u64 	%rd2517, %rd2516, 63;
	cvt.u32.u64 	%r1572, %rd2516;
	and.b64  	%rd2518, %rd8528, 4294967295;
	add.s64 	%rd2519, %rd2517, %rd101;
	sub.s64 	%rd8528, %rd2518, %rd2519;
	shr.u64 	%rd2520, %rd8528, 63;
	and.b64  	%rd2521, %rd8527, 4294967295;
	add.s64 	%rd2522, %rd2520, %rd4;
	sub.s64 	%rd8527, %rd2521, %rd2522;
	shr.u64 	%rd2523, %rd8527, 63;
	and.b64  	%rd2524, %rd8526, 4294967295;
	add.s64 	%rd2525, %rd2523, %rd5;
	sub.s64 	%rd8526, %rd2524, %rd2525;
	shr.u64 	%rd2526, %rd8526, 63;
	and.b64  	%rd2527, %rd8525, 4294967295;
	add.s64 	%rd2528, %rd2526, %rd6;
	sub.s64 	%rd8525, %rd2527, %rd2528;
	shr.u64 	%rd2529, %rd8525, 63;
	and.b64  	%rd2530, %rd8524, 4294967295;
	add.s64 	%rd2531, %rd2529, %rd7;
	sub.s64 	%rd8524, %rd2530, %rd2531;
	shr.u64 	%rd2532, %rd8524, 63;
	and.b64  	%rd2533, %rd8523, 4294967295;
	add.s64 	%rd2534, %rd2532, %rd102;
	sub.s64 	%rd8523, %rd2533, %rd2534;
	shr.u64 	%rd2535, %rd8523, 63;
	and.b64  	%rd2536, %rd8522, 4294967295;
	add.s64 	%rd2537, %rd2535, %rd99;
	sub.s64 	%rd8522, %rd2536, %rd2537;
$L__BB3_96:
	cvt.u32.u64 	%r645, %rd99;
	shl.b32 	%r1573, %r1572, 1;
	shr.u32 	%r646, %r1572, 31;
	cvt.u64.u32 	%rd2539, %r646;
	shl.b64 	%rd2540, %rd8528, 1;
	and.b64  	%rd2541, %rd2540, 8589934590;
	or.b64  	%rd8535, %rd2541, %rd2539;
	cvt.u32.u64 	%r131, %rd8535;
	shr.u64 	%rd2542, %rd2541, 32;
	shl.b64 	%rd2543, %rd8527, 1;
	and.b64  	%rd2544, %rd2543, 8589934590;
	or.b64  	%rd8534, %rd2542, %rd2544;
	cvt.u32.u64 	%r132, %rd8534;
	shr.u64 	%rd2545, %rd2544, 32;
	shl.b64 	%rd2546, %rd8526, 1;
	and.b64  	%rd2547, %rd2546, 8589934590;
	or.b64  	%rd8533, %rd2545, %rd2547;
	cvt.u32.u64 	%r133, %rd8533;
	shr.u64 	%rd2548, %rd2547, 32;
	shl.b64 	%rd2549, %rd8525, 1;
	and.b64  	%rd2550, %rd2549, 8589934590;
	or.b64  	%rd8532, %rd2548, %rd2550;
	cvt.u32.u64 	%r134, %rd8532;
	shr.u64 	%rd2551, %rd2550, 32;
	shl.b64 	%rd2552, %rd8524, 1;
	and.b64  	%rd2553, %rd2552, 8589934590;
	or.b64  	%rd8531, %rd2551, %rd2553;
	cvt.u32.u64 	%r135, %rd8531;
	shr.u64 	%rd2554, %rd2553, 32;
	shl.b64 	%rd2555, %rd8523, 1;
	and.b64  	%rd2556, %rd2555, 8589934590;
	or.b64  	%rd8530, %rd2554, %rd2556;
	cvt.u32.u64 	%r136, %rd8530;
	shr.u64 	%rd2557, %rd2556, 32;
	shl.b64 	%rd2559, %rd8522, 1;
	and.b64  	%rd2560, %rd2559, 8589934590;
	or.b64  	%rd8529, %rd2557, %rd2560;
	cvt.u32.u64 	%r137, %rd8529;
	setp.gt.u64 	%p111, %rd8529, 4294967295;
	setp.lt.u32 	%p112, %r645, %r137;
	or.pred  	%p113, %p111, %p112;
	@%p113 bra 	$L__BB3_110;
	setp.gt.u32 	%p114, %r645, %r137;
	@%p114 bra 	$L__BB3_111;
	cvt.u32.u64 	%r648, %rd102;
	setp.lt.u32 	%p115, %r648, %r136;
	@%p115 bra 	$L__BB3_110;
	setp.gt.u32 	%p116, %r648, %r136;
	@%p116 bra 	$L__BB3_111;
	cvt.u32.u64 	%r650, %rd7;
	setp.lt.u32 	%p117, %r650, %r135;
	@%p117 bra 	$L__BB3_110;
	setp.gt.u32 	%p118, %r650, %r135;
	@%p118 bra 	$L__BB3_111;
	cvt.u32.u64 	%r652, %rd6;
	setp.lt.u32 	%p119, %r652, %r134;
	@%p119 bra 	$L__BB3_110;
	setp.gt.u32 	%p120, %r652, %r134;
	@%p120 bra 	$L__BB3_111;
	cvt.u32.u64 	%r654, %rd5;
	setp.lt.u32 	%p121, %r654, %r133;
	@%p121 bra 	$L__BB3_110;
	setp.gt.u32 	%p122, %r654, %r133;
	@%p122 bra 	$L__BB3_111;
	cvt.u32.u64 	%r656, %rd4;
	setp.lt.u32 	%p123, %r656, %r132;
	@%p123 bra 	$L__BB3_110;
	setp.gt.u32 	%p124, %r656, %r132;
	@%p124 bra 	$L__BB3_111;
	cvt.u32.u64 	%r658, %rd101;
	setp.lt.u32 	%p125, %r658, %r131;
	@%p125 bra 	$L__BB3_110;
	cvt.u32.u64 	%r660, %rd100;
	setp.gt.u32 	%p126, %r658, %r131;
	setp.lt.u32 	%p127, %r1573, %r660;
	or.pred  	%p128, %p126, %p127;
	@%p128 bra 	$L__BB3_111;
$L__BB3_110:
	cvt.u64.u32 	%rd2562, %r1573;
	sub.s64 	%rd2563, %rd2562, %rd100;
	shr.u64 	%rd2564, %rd2563, 63;
	cvt.u32.u64 	%r1573, %rd2563;
	and.b64  	%rd2565, %rd8535, 4294967295;
	add.s64 	%rd2566, %rd2564, %rd101;
	sub.s64 	%rd8535, %rd2565, %rd2566;
	shr.u64 	%rd2567, %rd8535, 63;
	and.b64  	%rd2568, %rd8534, 4294967295;
	add.s64 	%rd2569, %rd2567, %rd4;
	sub.s64 	%rd8534, %rd2568, %rd2569;
	shr.u64 	%rd2570, %rd8534, 63;
	and.b64  	%rd2571, %rd8533, 4294967295;
	add.s64 	%rd2572, %rd2570, %rd5;
	sub.s64 	%rd8533, %rd2571, %rd2572;
	shr.u64 	%rd2573, %rd8533, 63;
	and.b64  	%rd2574, %rd8532, 4294967295;
	add.s64 	%rd2575, %rd2573, %rd6;
	sub.s64 	%rd8532, %rd2574, %rd2575;
	shr.u64 	%rd2576, %rd8532, 63;
	and.b64  	%rd2577, %rd8531, 4294967295;
	add.s64 	%rd2578, %rd2576, %rd7;
	sub.s64 	%rd8531, %rd2577, %rd2578;
	shr.u64 	%rd2579, %rd8531, 63;
	and.b64  	%rd2580, %rd8530, 4294967295;
	add.s64 	%rd2581, %rd2579, %rd102;
	sub.s64 	%rd8530, %rd2580, %rd2581;
	shr.u64 	%rd2582, %rd8530, 63;
	and.b64  	%rd2583, %rd8529, 4294967295;
	add.s64 	%rd2584, %rd2582, %rd99;
	sub.s64 	%rd8529, %rd2583, %rd2584;
$L__BB3_111:
	cvt.u32.u64 	%r661, %rd99;
	shl.b32 	%r1574, %r1573, 1;
	shr.u32 	%r662, %r1573, 31;
	cvt.u64.u32 	%rd2586, %r662;
	shl.b64 	%rd2587, %rd8535, 1;
	and.b64  	%rd2588, %rd2587, 8589934590;
	or.b64  	%rd8542, %rd2588, %rd2586;
	cvt.u32.u64 	%r141, %rd8542;
	shr.u64 	%rd2589, %rd2588, 32;
	shl.b64 	%rd2590, %rd8534, 1;
	and.b64  	%rd2591, %rd2590, 8589934590;
	or.b64  	%rd8541, %rd2589, %rd2591;
	cvt.u32.u64 	%r142, %rd8541;
	shr.u64 	%rd2592, %rd2591, 32;
	shl.b64 	%rd2593, %rd8533, 1;
	and.b64  	%rd2594, %rd2593, 8589934590;
	or.b64  	%rd8540, %rd2592, %rd2594;
	cvt.u32.u64 	%r143, %rd8540;
	shr.u64 	%rd2595, %rd2594, 32;
	shl.b64 	%rd2596, %rd8532, 1;
	and.b64  	%rd2597, %rd2596, 8589934590;
	or.b64  	%rd8539, %rd2595, %rd2597;
	cvt.u32.u64 	%r144, %rd8539;
	shr.u64 	%rd2598, %rd2597, 32;
	shl.b64 	%rd2599, %rd8531, 1;
	and.b64  	%rd2600, %rd2599, 8589934590;
	or.b64  	%rd8538, %rd2598, %rd2600;
	cvt.u32.u64 	%r145, %rd8538;
	shr.u64 	%rd2601, %rd2600, 32;
	shl.b64 	%rd2602, %rd8530, 1;
	and.b64  	%rd2603, %rd2602, 8589934590;
	or.b64  	%rd8537, %rd2601, %rd2603;
	cvt.u32.u64 	%r146, %rd8537;
	shr.u64 	%rd2604, %rd2603, 32;
	shl.b64 	%rd2606, %rd8529, 1;
	and.b64  	%rd2607, %rd2606, 8589934590;
	or.b64  	%rd8536, %rd2604, %rd2607;
	cvt.u32.u64 	%r147, %rd8536;
	setp.gt.u64 	%p129, %rd8536, 4294967295;
	setp.lt.u32 	%p130, %r661, %r147;
	or.pred  	%p131, %p129, %p130;
	@%p131 bra 	$L__BB3_125;
	setp.gt.u32 	%p132, %r661, %r147;
	@%p132 bra 	$L__BB3_126;
	cvt.u32.u64 	%r664, %rd102;
	setp.lt.u32 	%p133, %r664, %r146;
	@%p133 bra 	$L__BB3_125;
	setp.gt.u32 	%p134, %r664, %r146;
	@%p134 bra 	$L__BB3_126;
	cvt.u32.u64 	%r666, %rd7;
	setp.lt.u32 	%p135, %r666, %r145;
	@%p135 bra 	$L__BB3_125;
	setp.gt.u32 	%p136, %r666, %r145;
	@%p136 bra 	$L__BB3_126;
	cvt.u32.u64 	%r668, %rd6;
	setp.lt.u32 	%p137, %r668, %r144;
	@%p137 bra 	$L__BB3_125;
	setp.gt.u32 	%p138, %r668, %r144;
	@%p138 bra 	$L__BB3_126;
	cvt.u32.u64 	%r670, %rd5;
	setp.lt.u32 	%p139, %r670, %r143;
	@%p139 bra 	$L__BB3_125;
	setp.gt.u32 	%p140, %r670, %r143;
	@%p140 bra 	$L__BB3_126;
	cvt.u32.u64 	%r672, %rd4;
	setp.lt.u32 	%p141, %r672, %r142;
	@%p141 bra 	$L__BB3_125;
	setp.gt.u32 	%p142, %r672, %r142;
	@%p142 bra 	$L__BB3_126;
	cvt.u32.u64 	%r674, %rd101;
	setp.lt.u32 	%p143, %r674, %r141;
	@%p143 bra 	$L__BB3_125;
	cvt.u32.u64 	%r676, %rd100;
	setp.gt.u32 	%p144, %r674, %r141;
	setp.lt.u32 	%p145, %r1574, %r676;
	or.pred  	%p146, %p144, %p145;
	@%p146 bra 	$L__BB3_126;
$L__BB3_125:
	cvt.u64.u32 	%rd2609, %r1574;
	sub.s64 	%rd2610, %rd2609, %rd100;
	shr.u64 	%rd2611, %rd2610, 63;
	cvt.u32.u64 	%r1574, %rd2610;
	and.b64  	%rd2612, %rd8542, 4294967295;
	add.s64 	%rd2613, %rd2611, %rd101;
	sub.s64 	%rd8542, %rd2612, %rd2613;
	shr.u64 	%rd2614, %rd8542, 63;
	and.b64  	%rd2615, %rd8541, 4294967295;
	add.s64 	%rd2616, %rd2614, %rd4;
	sub.s64 	%rd8541, %rd2615, %rd2616;
	shr.u64 	%rd2617, %rd8541, 63;
	and.b64  	%rd2618, %rd8540, 4294967295;
	add.s64 	%rd2619, %rd2617, %rd5;
	sub.s64 	%rd8540, %rd2618, %rd2619;
	shr.u64 	%rd2620, %rd8540, 63;
	and.b64  	%rd2621, %rd8539, 4294967295;
	add.s64 	%rd2622, %rd2620, %rd6;
	sub.s64 	%rd8539, %rd2621, %rd2622;
	shr.u64 	%rd2623, %rd8539, 63;
	and.b64  	%rd2624, %rd8538, 4294967295;
	add.s64 	%rd2625, %rd2623, %rd7;
	sub.s64 	%rd8538, %rd2624, %rd2625;
	shr.u64 	%rd2626, %rd8538, 63;
	and.b64  	%rd2627, %rd8537, 4294967295;
	add.s64 	%rd2628, %rd2626, %rd102;
	sub.s64 	%rd8537, %rd2627, %rd2628;
	shr.u64 	%rd2629, %rd8537, 63;
	and.b64  	%rd2630, %rd8536, 4294967295;
	add.s64 	%rd2631, %rd2629, %rd99;
	sub.s64 	%rd8536, %rd2630, %rd2631;
$L__BB3_126:
	ld.const.u32 	%r677, [P_CONST+28];
	cvt.u64.u32 	%rd185, %r677;
	mul.wide.u32 	%rd2632, %r1564, %r1564;
	cvt.u32.u64 	%r678, %rd2632;
	shr.u64 	%rd2633, %rd2632, 32;
	mul.wide.u32 	%rd2634, %r1563, %r1564;
	add.s64 	%rd2635, %rd2633, %rd2634;
	shr.u64 	%rd2636, %rd2635, 32;
	mul.wide.u32 	%rd2637, %r1562, %r1564;
	add.s64 	%rd2638, %rd2636, %rd2637;
	shr.u64 	%rd2639, %rd2638, 32;
	mul.wide.u32 	%rd2640, %r1561, %r1564;
	add.s64 	%rd2641, %rd2639, %rd2640;
	shr.u64 	%rd2642, %rd2641, 32;
	mul.wide.u32 	%rd2643, %r1560, %r1564;
	add.s64 	%rd2644, %rd2642, %rd2643;
	shr.u64 	%rd2645, %rd2644, 32;
	mul.wide.u32 	%rd2646, %r1559, %r1564;
	add.s64 	%rd2647, %rd2645, %rd2646;
	shr.u64 	%rd2648, %rd2647, 32;
	mul.wide.u32 	%rd2649, %r1558, %r1564;
	add.s64 	%rd2650, %rd2648, %rd2649;
	shr.u64 	%rd2651, %rd2650, 32;
	mul.wide.u32 	%rd2652, %r1557, %r1564;
	add.s64 	%rd2653, %rd2651, %rd2652;
	shr.u64 	%rd2654, %rd2653, 32;
	and.b64  	%rd2655, %rd2635, 4294967295;
	add.s64 	%rd2656, %rd2634, %rd2655;
	shr.u64 	%rd2657, %rd2656, 32;
	mul.wide.u32 	%rd2658, %r1563, %r1563;
	and.b64  	%rd2659, %rd2638, 4294967295;
	add.s64 	%rd2660, %rd2657, %rd2659;
	add.s64 	%rd2661, %rd2660, %rd2658;
	shr.u64 	%rd2662, %rd2661, 32;
	mul.wide.u32 	%rd2663, %r1562, %r1563;
	and.b64  	%rd2664, %rd2641, 4294967295;
	add.s64 	%rd2665, %rd2662, %rd2664;
	add.s64 	%rd2666, %rd2665, %rd2663;
	shr.u64 	%rd2667, %rd2666, 32;
	mul.wide.u32 	%rd2668, %r1561, %r1563;
	and.b64  	%rd2669, %rd2644, 4294967295;
	add.s64 	%rd2670, %rd2667, %rd2669;
	add.s64 	%rd2671, %rd2670, %rd2668;
	shr.u64 	%rd2672, %rd2671, 32;
	mul.wide.u32 	%rd2673, %r1560, %r1563;
	and.b64  	%rd2674, %rd2647, 4294967295;
	add.s64 	%rd2675, %rd2672, %rd2674;
	add.s64 	%rd2676, %rd2675, %rd2673;
	shr.u64 	%rd2677, %rd2676, 32;
	mul.wide.u32 	%rd2678, %r1559, %r1563;
	and.b64  	%rd2679, %rd2650, 4294967295;
	add.s64 	%rd2680, %rd2677, %rd2679;
	add.s64 	%rd2681, %rd2680, %rd2678;
	shr.u64 	%rd2682, %rd2681, 32;
	mul.wide.u32 	%rd2683, %r1558, %r1563;
	and.b64  	%rd2684, %rd2653, 4294967295;
	add.s64 	%rd2685, %rd2682, %rd2684;
	add.s64 	%rd2686, %rd2685, %rd2683;
	shr.u64 	%rd2687, %rd2686, 32;
	mul.wide.u32 	%rd2688, %r1557, %r1563;
	add.s64 	%rd2689, %rd2687, %rd2654;
	add.s64 	%rd2690, %rd2689, %rd2688;
	shr.u64 	%rd2691, %rd2690, 32;
	and.b64  	%rd2692, %rd2661, 4294967295;
	add.s64 	%rd2693, %rd2637, %rd2692;
	shr.u64 	%rd2694, %rd2693, 32;
	and.b64  	%rd2695, %rd2666, 4294967295;
	add.s64 	%rd2696, %rd2694, %rd2695;
	add.s64 	%rd2697, %rd2696, %rd2663;
	shr.u64 	%rd2698, %rd2697, 32;
	mul.wide.u32 	%rd2699, %r1562, %r1562;
	and.b64  	%rd2700, %rd2671, 4294967295;
	add.s64 	%rd2701, %rd2698, %rd2700;
	add.s64 	%rd2702, %rd2701, %rd2699;
	shr.u64 	%rd2703, %rd2702, 32;
	mul.wide.u32 	%rd2704, %r1561, %r1562;
	and.b64  	%rd2705, %rd2676, 4294967295;
	add.s64 	%rd2706, %rd2703, %rd2705;
	add.s64 	%rd2707, %rd2706, %rd2704;
	shr.u64 	%rd2708, %rd2707, 32;
	mul.wide.u32 	%rd2709, %r1560, %r1562;
	and.b64  	%rd2710, %rd2681, 4294967295;
	add.s64 	%rd2711, %rd2708, %rd2710;
	add.s64 	%rd2712, %rd2711, %rd2709;
	shr.u64 	%rd2713, %rd2712, 32;
	mul.wide.u32 	%rd2714, %r1559, %r1562;
	and.b64  	%rd2715, %rd2686, 4294967295;
	add.s64 	%rd2716, %rd2713, %rd2715;
	add.s64 	%rd2717, %rd2716, %rd2714;
	shr.u64 	%rd2718, %rd2717, 32;
	mul.wide.u32 	%rd2719, %r1558, %r1562;
	and.b64  	%rd2720, %rd2690, 4294967295;
	add.s64 	%rd2721, %rd2718, %rd2720;
	add.s64 	%rd2722, %rd2721, %rd2719;
	shr.u64 	%rd2723, %rd2722, 32;
	mul.wide.u32 	%rd2724, %r1557, %r1562;
	add.s64 	%rd2725, %rd2723, %rd2691;
	add.s64 	%rd2726, %rd2725, %rd2724;
	shr.u64 	%rd2727, %rd2726, 32;
	and.b64  	%rd2728, %rd2697, 4294967295;
	add.s64 	%rd2729, %rd2640, %rd2728;
	shr.u64 	%rd2730, %rd2729, 32;
	and.b64  	%rd2731, %rd2702, 4294967295;
	add.s64 	%rd2732, %rd2730, %rd2731;
	add.s64 	%rd2733, %rd2732, %rd2668;
	shr.u64 	%rd2734, %rd2733, 32;
	and.b64  	%rd2735, %rd2707, 4294967295;
	add.s64 	%rd2736, %rd2734, %rd2735;
	add.s64 	%rd2737, %rd2736, %rd2704;
	shr.u64 	%rd2738, %rd2737, 32;
	mul.wide.u32 	%rd2739, %r1561, %r1561;
	and.b64  	%rd2740, %rd2712, 4294967295;
	add.s64 	%rd2741, %rd2738, %rd2740;
	add.s64 	%rd2742, %rd2741, %rd2739;
	shr.u64 	%rd2743, %rd2742, 32;
	mul.wide.u32 	%rd2744, %r1560, %r1561;
	and.b64  	%rd2745, %rd2717, 4294967295;
	add.s64 	%rd2746, %rd2743, %rd2745;
	add.s64 	%rd2747, %rd2746, %rd2744;
	shr.u64 	%rd2748, %rd2747, 32;
	mul.wide.u32 	%rd2749, %r1559, %r1561;
	and.b64  	%rd2750, %rd2722, 4294967295;
	add.s64 	%rd2751, %rd2748, %rd2750;
	add.s64 	%rd2752, %rd2751, %rd2749;
	shr.u64 	%rd2753, %rd2752, 32;
	mul.wide.u32 	%rd2754, %r1558, %r1561;
	and.b64  	%rd2755, %rd2726, 4294967295;
	add.s64 	%rd2756, %rd2753, %rd2755;
	add.s64 	%rd2757, %rd2756, %rd2754;
	shr.u64 	%rd2758, %rd2757, 32;
	mul.wide.u32 	%rd2759, %r1557, %r1561;
	add.s64 	%rd2760, %rd2758, %rd2727;
	add.s64 	%rd2761, %rd2760, %rd2759;
	shr.u64 	%rd2762, %rd2761, 32;
	and.b64  	%rd2763, %rd2733, 4294967295;
	add.s64 	%rd2764, %rd2643, %rd2763;
	shr.u64 	%rd2765, %rd2764, 32;
	and.b64  	%rd2766, %rd2737, 4294967295;
	add.s64 	%rd2767, %rd2765, %rd2766;
	add.s64 	%rd2768, %rd2767, %rd2673;
	shr.u64 	%rd2769, %rd2768, 32;
	and.b64  	%rd2770, %rd2742, 4294967295;
	add.s64 	%rd2771, %rd2769, %rd2770;
	add.s64 	%rd2772, %rd2771, %rd2709;
	shr.u64 	%rd2773, %rd2772, 32;
	and.b64  	%rd2774, %rd2747, 4294967295;
	add.s64 	%rd2775, %rd2773, %rd2774;
	add.s64 	%rd2776, %rd2775, %rd2744;
	shr.u64 	%rd2777, %rd2776, 32;
	mul.wide.u32 	%rd2778, %r1560, %r1560;
	and.b64  	%rd2779, %rd2752, 4294967295;
	add.s64 	%rd2780, %rd2777, %rd2779;
	add.s64 	%rd2781, %rd2780, %rd2778;
	shr.u64 	%rd2782, %rd2781, 32;
	mul.wide.u32 	%rd2783, %r1559, %r1560;
	and.b64  	%rd2784, %rd2757, 4294967295;
	add.s64 	%rd2785, %rd2782, %rd2784;
	add.s64 	%rd2786, %rd2785, %rd2783;
	shr.u64 	%rd2787, %rd2786, 32;
	mul.wide.u32 	%rd2788, %r1558, %r1560;
	and.b64  	%rd2789, %rd2761, 4294967295;
	add.s64 	%rd2790, %rd2787, %rd2789;
	add.s64 	%rd2791, %rd2790, %rd2788;
	shr.u64 	%rd2792, %rd2791, 32;
	mul.wide.u32 	%rd2793, %r1557, %r1560;
	add.s64 	%rd2794, %rd2792, %rd2762;
	add.s64 	%rd2795, %rd2794, %rd2793;
	shr.u64 	%rd2796, %rd2795, 32;
	and.b64  	%rd2797, %rd2768, 4294967295;
	add.s64 	%rd2798, %rd2646, %rd2797;
	shr.u64 	%rd2799, %rd2798, 32;
	and.b64  	%rd2800, %rd2772, 4294967295;
	add.s64 	%rd2801, %rd2799, %rd2800;
	add.s64 	%rd2802, %rd2801, %rd2678;
	shr.u64 	%rd2803, %rd2802, 32;
	and.b64  	%rd2804, %rd2776, 4294967295;
	add.s64 	%rd2805, %rd2803, %rd2804;
	add.s64 	%rd2806, %rd2805, %rd2714;
	shr.u64 	%rd2807, %rd2806, 32;
	and.b64  	%rd2808, %rd2781, 4294967295;
	add.s64 	%rd2809, %rd2807, %rd2808;
	add.s64 	%rd2810, %rd2809, %rd2749;
	shr.u64 	%rd2811, %rd2810, 32;
	and.b64  	%rd2812, %rd2786, 4294967295;
	add.s64 	%rd2813, %rd2811, %rd2812;
	add.s64 	%rd2814, %rd2813, %rd2783;
	shr.u64 	%rd2815, %rd2814, 32;
	mul.wide.u32 	%rd2816, %r1559, %r1559;
	and.b64  	%rd2817, %rd2791, 4294967295;
	add.s64 	%rd2818, %rd2815, %rd2817;
	add.s64 	%rd2819, %rd2818, %rd2816;
	shr.u64 	%rd2820, %rd2819, 32;
	mul.wide.u32 	%rd2821, %r1558, %r1559;
	and.b64  	%rd2822, %rd2795, 4294967295;
	add.s64 	%rd2823, %rd2820, %rd2822;
	add.s64 	%rd2824, %rd2823, %rd2821;
	shr.u64 	%rd2825, %rd2824, 32;
	mul.wide.u32 	%rd2826, %r1557, %r1559;
	add.s64 	%rd2827, %rd2825, %rd2796;
	add.s64 	%rd2828, %rd2827, %rd2826;
	shr.u64 	%rd2829, %rd2828, 32;
	and.b64  	%rd2830, %rd2802, 4294967295;
	add.s64 	%rd2831, %rd2649, %rd2830;
	shr.u64 	%rd2832, %rd2831, 32;
	and.b64  	%rd2833, %rd2806, 4294967295;
	add.s64 	%rd2834, %rd2832, %rd2833;
	add.s64 	%rd2835, %rd2834, %rd2683;
	shr.u64 	%rd2836, %rd2835, 32;
	and.b64  	%rd2837, %rd2810, 4294967295;
	add.s64 	%rd2838, %rd2836, %rd2837;
	add.s64 	%rd2839, %rd2838, %rd2719;
	shr.u64 	%rd2840, %rd2839, 32;
	and.b64  	%rd2841, %rd2814, 4294967295;
	add.s64 	%rd2842, %rd2840, %rd2841;
	add.s64 	%rd2843, %rd2842, %rd2754;
	shr.u64 	%rd2844, %rd2843, 32;
	and.b64  	%rd2845, %rd2819, 4294967295;
	add.s64 	%rd2846, %rd2844, %rd2845;
	add.s64 	%rd2847, %rd2846, %rd2788;
	shr.u64 	%rd2848, %rd2847, 32;
	and.b64  	%rd2849, %rd2824, 4294967295;
	add.s64 	%rd2850, %rd2848, %rd2849;
	add.s64 	%rd2851, %rd2850, %rd2821;
	shr.u64 	%rd2852, %rd2851, 32;
	mul.wide.u32 	%rd2853, %r1558, %r1558;
	and.b64  	%rd2854, %rd2828, 4294967295;
	add.s64 	%rd2855, %rd2852, %rd2854;
	add.s64 	%rd2856, %rd2855, %rd2853;
	shr.u64 	%rd2857, %rd2856, 32;
	mul.wide.u32 	%rd2858, %r1557, %r1558;
	add.s64 	%rd2859, %rd2857, %rd2829;
	add.s64 	%rd2860, %rd2859, %rd2858;
	shr.u64 	%rd2861, %rd2860, 32;
	and.b64  	%rd2862, %rd2835, 4294967295;
	add.s64 	%rd2863, %rd2652, %rd2862;
	shr.u64 	%rd2864, %rd2863, 32;
	and.b64  	%rd2865, %rd2839, 4294967295;
	add.s64 	%rd2866, %rd2864, %rd2865;
	add.s64 	%rd2867, %rd2866, %rd2688;
	shr.u64 	%rd2868, %rd2867, 32;
	and.b64  	%rd2869, %rd2843, 4294967295;
	add.s64 	%rd2870, %rd2868, %rd2869;
	add.s64 	%rd2871, %rd2870, %rd2724;
	shr.u64 	%rd2872, %rd2871, 32;
	and.b64  	%rd2873, %rd2847, 4294967295;
	add.s64 	%rd2874, %rd2872, %rd2873;
	add.s64 	%rd2875, %rd2874, %rd2759;
	shr.u64 	%rd2876, %rd2875, 32;
	and.b64  	%rd2877, %rd2851, 4294967295;
	add.s64 	%rd2878, %rd2876, %rd2877;
	add.s64 	%rd2879, %rd2878, %rd2793;
	shr.u64 	%rd2880, %rd2879, 32;
	and.b64  	%rd2881, %rd2856, 4294967295;
	add.s64 	%rd2882, %rd2880, %rd2881;
	add.s64 	%rd2883, %rd2882, %rd2826;
	shr.u64 	%rd2884, %rd2883, 32;
	and.b64  	%rd2885, %rd2860, 4294967295;
	add.s64 	%rd2886, %rd2884, %rd2885;
	add.s64 	%rd2887, %rd2886, %rd2858;
	shr.u64 	%rd2888, %rd2887, 32;
	mul.wide.u32 	%rd2889, %r1557, %r1557;
	add.s64 	%rd2890, %rd2888, %rd2861;
	add.s64 	%rd2891, %rd2890, %rd2889;
	{ .reg .b32 tmp; mov.b64 {tmp, %r679}, %rd2891; }
	ld.const.u32 	%r680, [MU_P];
	mul.lo.s32 	%r681, %r680, %r678;
	cvt.u64.u32 	%rd2892, %r681;
	ld.const.u32 	%r682, [P_CONST];
	cvt.u64.u32 	%rd186, %r682;
	mul.wide.u32 	%rd2893, %r682, %r681;
	and.b64  	%rd2894, %rd2632, 4294967293;
	add.s64 	%rd2895, %rd2893, %rd2894;
	shr.u64 	%rd2896, %rd2895, 32;
	ld.const.u32 	%r683, [P_CONST+4];
	cvt.u64.u32 	%rd187, %r683;
	mul.wide.u32 	%rd2897, %r683, %r681;
	and.b64  	%rd2898, %rd2656, 4294967295;
	add.s64 	%rd2899, %rd2896, %rd2898;
	add.s64 	%rd2900, %rd2899, %rd2897;
	cvt.u32.u64 	%r684, %rd2900;
	shr.u64 	%rd2901, %rd2900, 32;
	and.b64  	%rd2902, %rd2693, 4294967295;
	add.s64 	%rd2903, %rd2901, %rd2902;
	mad.lo.s64 	%rd2904, %rd4, %rd2892, %rd2903;
	shr.u64 	%rd2905, %rd2904, 32;
	and.b64  	%rd2906, %rd2729, 4294967295;
	add.s64 	%rd2907, %rd2905, %rd2906;
	mad.lo.s64 	%rd2908, %rd5, %rd2892, %rd2907;
	shr.u64 	%rd2909, %rd2908, 32;
	and.b64  	%rd2910, %rd2764, 4294967295;
	add.s64 	%rd2911, %rd2909, %rd2910;
	mad.lo.s64 	%rd2912, %rd6, %rd2892, %rd2911;
	shr.u64 	%rd2913, %rd2912, 32;
	and.b64  	%rd2914, %rd2798, 4294967295;
	add.s64 	%rd2915, %rd2913, %rd2914;
	mad.lo.s64 	%rd2916, %rd7, %rd2892, %rd2915;
	shr.u64 	%rd2917, %rd2916, 32;
	ld.const.u32 	%r685, [P_CONST+24];
	cvt.u64.u32 	%rd188, %r685;
	mul.wide.u32 	%rd2918, %r685, %r681;
	and.b64  	%rd2919, %rd2831, 4294967295;
	add.s64 	%rd2920, %rd2917, %rd2919;
	add.s64 	%rd2921, %rd2920, %rd2918;
	shr.u64 	%rd2922, %rd2921, 32;
	mul.wide.u32 	%rd2923, %r677, %r681;
	and.b64  	%rd2924, %rd2863, 4294967295;
	add.s64 	%rd2925, %rd2922, %rd2924;
	add.s64 	%rd2926, %rd2925, %rd2923;
	shr.u64 	%rd2927, %rd2926, 32;
	and.b64  	%rd2928, %rd2867, 4294967295;
	add.s64 	%rd2929, %rd2927, %rd2928;
	shr.u64 	%rd2930, %rd2929, 32;
	and.b64  	%rd2931, %rd2871, 4294967295;
	add.s64 	%rd2932, %rd2930, %rd2931;
	shr.u64 	%rd2933, %rd2932, 32;
	and.b64  	%rd2934, %rd2875, 4294967295;
	add.s64 	%rd2935, %rd2933, %rd2934;
	shr.u64 	%rd2936, %rd2935, 32;
	and.b64  	%rd2937, %rd2879, 4294967295;
	add.s64 	%rd2938, %rd2936, %rd2937;
	shr.u64 	%rd2939, %rd2938, 32;
	and.b64  	%rd2940, %rd2883, 4294967295;
	add.s64 	%rd2941, %rd2939, %rd2940;
	shr.u64 	%rd2942, %rd2941, 32;
	and.b64  	%rd2943, %rd2887, 4294967295;
	add.s64 	%rd2944, %rd2942, %rd2943;
	shr.u64 	%rd2945, %rd2944, 32;
	and.b64  	%rd2946, %rd2891, 4294967295;
	add.s64 	%rd2947, %rd2945, %rd2946;
	{ .reg .b32 tmp; mov.b64 {tmp, %r686}, %rd2947; }
	add.s32 	%r687, %r679, %r686;
	mul.lo.s32 	%r688, %r680, %r684;
	cvt.u64.u32 	%rd2948, %r688;
	mul.wide.u32 	%rd2949, %r682, %r688;
	and.b64  	%rd2950, %rd2900, 4294967295;
	add.s64 	%rd2951, %rd2949, %rd2950;
	shr.u64 	%rd2952, %rd2951, 32;
	mul.wide.u32 	%rd2953, %r683, %r688;
	and.b64  	%rd2954, %rd2904, 4294967295;
	add.s64 	%rd2955, %rd2952, %rd2954;
	add.s64 	%rd2956, %rd2955, %rd2953;
	cvt.u32.u64 	%r689, %rd2956;
	shr.u64 	%rd2957, %rd2956, 32;
	and.b64  	%rd2958, %rd2908, 4294967295;
	add.s64 	%rd2959, %rd2957, %rd2958;
	mad.lo.s64 	%rd2960, %rd4, %rd2948, %rd2959;
	shr.u64 	%rd2961, %rd2960, 32;
	and.b64  	%rd2962, %rd2912, 4294967295;
	add.s64 	%rd2963, %rd2961, %rd2962;
	mad.lo.s64 	%rd2964, %rd5, %rd2948, %rd2963;
	shr.u64 	%rd2965, %rd2964, 32;
	and.b64  	%rd2966, %rd2916, 4294967295;
	add.s64 	%rd2967, %rd2965, %rd2966;
	mad.lo.s64 	%rd2968, %rd6, %rd2948, %rd2967;
	shr.u64 	%rd2969, %rd2968, 32;
	and.b64  	%rd2970, %rd2921, 4294967295;
	add.s64 	%rd2971, %rd2969, %rd2970;
	mad.lo.s64 	%rd2972, %rd7, %rd2948, %rd2971;
	shr.u64 	%rd2973, %rd2972, 32;
	mul.wide.u32 	%rd2974, %r685, %r688;
	and.b64  	%rd2975, %rd2926, 4294967295;
	add.s64 	%rd2976, %rd2973, %rd2975;
	add.s64 	%rd2977, %rd2976, %rd2974;
	shr.u64 	%rd2978, %rd2977, 32;
	mul.wide.u32 	%rd2979, %r677, %r688;
	and.b64  	%rd2980, %rd2929, 4294967295;
	add.s64 	%rd2981, %rd2978, %rd2980;
	add.s64 	%rd2982, %rd2981, %rd2979;
	shr.u64 	%rd2983, %rd2982, 32;
	and.b64  	%rd2984, %rd2932, 4294967295;
	add.s64 	%rd2985, %rd2983, %rd2984;
	shr.u64 	%rd2986, %rd2985, 32;
	and.b64  	%rd2987, %rd2935, 4294967295;
	add.s64 	%rd2988, %rd2986, %rd2987;
	shr.u64 	%rd2989, %rd2988, 32;
	and.b64  	%rd2990, %rd2938, 4294967295;
	add.s64 	%rd2991, %rd2989, %rd2990;
	shr.u64 	%rd2992, %rd2991, 32;
	and.b64  	%rd2993, %rd2941, 4294967295;
	add.s64 	%rd2994, %rd2992, %rd2993;
	shr.u64 	%rd2995, %rd2994, 32;
	and.b64  	%rd2996, %rd2944, 4294967295;
	add.s64 	%rd2997, %rd2995, %rd2996;
	shr.u64 	%rd2998, %rd2997, 32;
	and.b64  	%rd2999, %rd2947, 4294967295;
	add.s64 	%rd3000, %rd2998, %rd2999;
	{ .reg .b32 tmp; mov.b64 {tmp, %r690}, %rd3000; }
	add.s32 	%r691, %r687, %r690;
	mul.lo.s32 	%r692, %r680, %r689;
	cvt.u64.u32 	%rd3001, %r692;
	mul.wide.u32 	%rd3002, %r682, %r692;
	and.b64  	%rd3003, %rd2956, 4294967295;
	add.s64 	%rd3004, %rd3002, %rd3003;
	shr.u64 	%rd3005, %rd3004, 32;
	mul.wide.u32 	%rd3006, %r683, %r692;
	and.b64  	%rd3007, %rd2960, 4294967295;
	add.s64 	%rd3008, %rd3005, %rd3007;
	add.s64 	%rd3009, %rd3008, %rd3006;
	cvt.u32.u64 	%r693, %rd3009;
	shr.u64 	%rd3010, %rd3009, 32;
	and.b64  	%rd3011, %rd2964, 4294967295;
	add.s64 	%rd3012, %rd3010, %rd3011;
	mad.lo.s64 	%rd3013, %rd4, %rd3001, %rd3012;
	shr.u64 	%rd3014, %rd3013, 32;
	and.b64  	%rd3015, %rd2968, 4294967295;
	add.s64 	%rd3016, %rd3014, %rd3015;
	mad.lo.s64 	%rd3017, %rd5, %rd3001, %rd3016;
	shr.u64 	%rd3018, %rd3017, 32;
	and.b64  	%rd3019, %rd2972, 4294967295;
	add.s64 	%rd3020, %rd3018, %rd3019;
	mad.lo.s64 	%rd3021, %rd6, %rd3001, %rd3020;
	shr.u64 	%rd3022, %rd3021, 32;
	and.b64  	%rd3023, %rd2977, 4294967295;
	add.s64 	%rd3024, %rd3022, %rd3023;
	mad.lo.s64 	%rd3025, %rd7, %rd3001, %rd3024;
	shr.u64 	%rd3026, %rd3025, 32;
	mul.wide.u32 	%rd3027, %r685, %r692;
	and.b64  	%rd3028, %rd2982, 4294967295;
	add.s64 	%rd3029, %rd3026, %rd3028;
	add.s64 	%rd3030, %rd3029, %rd3027;
	shr.u64 	%rd3031, %rd3030, 32;
	mul.wide.u32 	%rd3032, %r677, %r692;
	and.b64  	%rd3033, %rd2985, 4294967295;
	add.s64 	%rd3034, %rd3031, %rd3033;
	add.s64 	%rd3035, %rd3034, %rd3032;
	shr.u64 	%rd3036, %rd3035, 32;
	and.b64  	%rd3037, %rd2988, 4294967295;
	add.s64 	%rd3038, %rd3036, %rd3037;
	shr.u64 	%rd3039, %rd3038, 32;
	and.b64  	%rd3040, %rd2991, 4294967295;
	add.s64 	%rd3041, %rd3039, %rd3040;
	shr.u64 	%rd3042, %rd3041, 32;
	and.b64  	%rd3043, %rd2994, 4294967295;
	add.s64 	%rd3044, %rd3042, %rd3043;
	shr.u64 	%rd3045, %rd3044, 32;
	and.b64  	%rd3046, %rd2997, 4294967295;
	add.s64 	%rd3047, %rd3045, %rd3046;
	shr.u64 	%rd3048, %rd3047, 32;
	and.b64  	%rd3049, %rd3000, 4294967295;
	add.s64 	%rd3050, %rd3048, %rd3049;
	{ .reg .b32 tmp; mov.b64 {tmp, %r694}, %rd3050; }
	add.s32 	%r695, %r691, %r694;
	mul.lo.s32 	%r696, %r680, %r693;
	cvt.u64.u32 	%rd3051, %r696;
	mul.wide.u32 	%rd3052, %r682, %r696;
	and.b64  	%rd3053, %rd3009, 4294967295;
	add.s64 	%rd3054, %rd3052, %rd3053;
	shr.u64 	%rd3055, %rd3054, 32;
	mul.wide.u32 	%rd3056, %r683, %r696;
	and.b64  	%rd3057, %rd3013, 4294967295;
	add.s64 	%rd3058, %rd3055, %rd3057;
	add.s64 	%rd3059, %rd3058, %rd3056;
	cvt.u32.u64 	%r697, %rd3059;
	shr.u64 	%rd3060, %rd3059, 32;
	and.b64  	%rd3061, %rd3017, 4294967295;
	add.s64 	%rd3062, %rd3060, %rd3061;
	mad.lo.s64 	%rd3063, %rd4, %rd3051, %rd3062;
	shr.u64 	%rd3064, %rd3063, 32;
	and.b64  	%rd3065, %rd3021, 4294967295;
	add.s64 	%rd3066, %rd3064, %rd3065;
	mad.lo.s64 	%rd3067, %rd5, %rd3051, %rd3066;
	shr.u64 	%rd3068, %rd3067, 32;
	and.b64  	%rd3069, %rd3025, 4294967295;
	add.s64 	%rd3070, %rd3068, %rd3069;
	mad.lo.s64 	%rd3071, %rd6, %rd3051, %rd3070;
	shr.u64 	%rd3072, %rd3071, 32;
	and.b64  	%rd3073, %rd3030, 4294967295;
	add.s64 	%rd3074, %rd3072, %rd3073;
	mad.lo.s64 	%rd3075, %rd7, %rd3051, %rd3074;
	shr.u64 	%rd3076, %rd3075, 32;
	mul.wide.u32 	%rd3077, %r685, %r696;
	and.b64  	%rd3078, %rd3035, 4294967295;
	add.s64 	%rd3079, %rd3076, %rd3078;
	add.s64 	%rd3080, %rd3079, %rd3077;
	shr.u64 	%rd3081, %rd3080, 32;
	mul.wide.u32 	%rd3082, %r677, %r696;
	and.b64  	%rd3083, %rd3038, 4294967295;
	add.s64 	%rd3084, %rd3081, %rd3083;
	add.s64 	%rd3085, %rd3084, %rd3082;
	shr.u64 	%rd3086, %rd3085, 32;
	and.b64  	%rd3087, %rd3041, 4294967295;
	add.s64 	%rd3088, %rd3086, %rd3087;
	shr.u64 	%rd3089, %rd3088, 32;
	and.b64  	%rd3090, %rd3044, 4294967295;
	add.s64 	%rd3091, %rd3089, %rd3090;
	shr.u64 	%rd3092, %rd3091, 32;
	and.b64  	%rd3093, %rd3047, 4294967295;
	add.s64 	%rd3094, %rd3092, %rd3093;
	shr.u64 	%rd3095, %rd3094, 32;
	and.b64  	%rd3096, %rd3050, 4294967295;
	add.s64 	%rd3097, %rd3095, %rd3096;
	{ .reg .b32 tmp; mov.b64 {tmp, %r698}, %rd3097; }
	add.s32 	%r699, %r695, %r698;
	mul.lo.s32 	%r700, %r680, %r697;
	cvt.u64.u32 	%rd3098, %r700;
	mul.wide.u32 	%rd3099, %r682, %r700;
	and.b64  	%rd3100, %rd3059, 4294967295;
	add.s64 	%rd3101, %rd3099, %rd3100;
	shr.u64 	%rd3102, %rd3101, 32;
	mul.wide.u32 	%rd3103, %r683, %r700;
	and.b64  	%rd3104, %rd3063, 4294967295;
	add.s64 	%rd3105, %rd3102, %rd3104;
	add.s64 	%rd3106, %rd3105, %rd3103;
	cvt.u32.u64 	%r701, %rd3106;
	shr.u64 	%rd3107, %rd3106, 32;
	and.b64  	%rd3108, %rd3067, 4294967295;
	add.s64 	%rd3109, %rd3107, %rd3108;
	mad.lo.s64 	%rd3110, %rd4, %rd3098, %rd3109;
	shr.u64 	%rd3111, %rd3110, 32;
	and.b64  	%rd3112, %rd3071, 4294967295;
	add.s64 	%rd3113, %rd3111, %rd3112;
	mad.lo.s64 	%rd3114, %rd5, %rd3098, %rd3113;
	shr.u64 	%rd3115, %rd3114, 32;
	and.b64  	%rd3116, %rd3075, 4294967295;
	add.s64 	%rd3117, %rd3115, %rd3116;
	mad.lo.s64 	%rd3118, %rd6, %rd3098, %rd3117;
	shr.u64 	%rd3119, %rd3118, 32;
	and.b64  	%rd3120, %rd3080, 4294967295;
	add.s64 	%rd3121, %rd3119, %rd3120;
	mad.lo.s64 	%rd3122, %rd7, %rd3098, %rd3121;
	shr.u64 	%rd3123, %rd3122, 32;
	mul.wide.u32 	%rd3124, %r685, %r700;
	and.b64  	%rd3125, %rd3085, 4294967295;
	add.s64 	%rd3126, %rd3123, %rd3125;
	add.s64 	%rd3127, %rd3126, %rd3124;
	shr.u64 	%rd3128, %rd3127, 32;
	mul.wide.u32 	%rd3129, %r677, %r700;
	and.b64  	%rd3130, %rd3088, 4294967295;
	add.s64 	%rd3131, %rd3128, %rd3130;
	add.s64 	%rd3132, %rd3131, %rd3129;
	shr.u64 	%rd3133, %rd3132, 32;
	and.b64  	%rd3134, %rd3091, 4294967295;
	add.s64 	%rd3135, %rd3133, %rd3134;
	shr.u64 	%rd3136, %rd3135, 32;
	and.b64  	%rd3137, %rd3094, 4294967295;
	add.s64 	%rd3138, %rd3136, %rd3137;
	shr.u64 	%rd3139, %rd3138, 32;
	and.b64  	%rd3140, %rd3097, 4294967295;
	add.s64 	%rd3141, %rd3139, %rd3140;
	{ .reg .b32 tmp; mov.b64 {tmp, %r702}, %rd3141; }
	add.s32 	%r703, %r699, %r702;
	mul.lo.s32 	%r704, %r680, %r701;
	cvt.u64.u32 	%rd3142, %r704;
	mul.wide.u32 	%rd3143, %r682, %r704;
	and.b64  	%rd3144, %rd3106, 4294967295;
	add.s64 	%rd3145, %rd3143, %rd3144;
	shr.u64 	%rd3146, %rd3145, 32;
	mul.wide.u32 	%rd3147, %r683, %r704;
	and.b64  	%rd3148, %rd3110, 4294967295;
	add.s64 	%rd3149, %rd3146, %rd3148;
	add.s64 	%rd3150, %rd3149, %rd3147;
	cvt.u32.u64 	%r705, %rd3150;
	shr.u64 	%rd3151, %rd3150, 32;
	and.b64  	%rd3152, %rd3114, 4294967295;
	add.s64 	%rd3153, %rd3151, %rd3152;
	mad.lo.s64 	%rd3154, %rd4, %rd3142, %rd3153;
	shr.u64 	%rd3155, %rd3154, 32;
	and.b64  	%rd3156, %rd3118, 4294967295;
	add.s64 	%rd3157, %rd3155, %rd3156;
	mad.lo.s64 	%rd3158, %rd5, %rd3142, %rd3157;
	shr.u64 	%rd3159, %rd3158, 32;
	and.b64  	%rd3160, %rd3122, 4294967295;
	add.s64 	%rd3161, %rd3159, %rd3160;
	mad.lo.s64 	%rd3162, %rd6, %rd3142, %rd3161;
	shr.u64 	%rd3163, %rd3162, 32;
	and.b64  	%rd3164, %rd3127, 4294967295;
	add.s64 	%rd3165, %rd3163, %rd3164;
	mad.lo.s64 	%rd3166, %rd7, %rd3142, %rd3165;
	shr.u64 	%rd3167, %rd3166, 32;
	mul.wide.u32 	%rd3168, %r685, %r704;
	and.b64  	%rd3169, %rd3132, 4294967295;
	add.s64 	%rd3170, %rd3167, %rd3169;
	add.s64 	%rd3171, %rd3170, %rd3168;
	shr.u64 	%rd3172, %rd3171, 32;
	mul.wide.u32 	%rd3173, %r677, %r704;
	and.b64  	%rd3174, %rd3135, 4294967295;
	add.s64 	%rd3175, %rd3172, %rd3174;
	add.s64 	%rd3176, %rd3175, %rd3173;
	shr.u64 	%rd3177, %rd3176, 32;
	and.b64  	%rd3178, %rd3138, 4294967295;
	add.s64 	%rd3179, %rd3177, %rd3178;
	shr.u64 	%rd3180, %rd3179, 32;
	and.b64  	%rd3181, %rd3141, 4294967295;
	add.s64 	%rd3182, %rd3180, %rd3181;
	{ .reg .b32 tmp; mov.b64 {tmp, %r706}, %rd3182; }
	add.s32 	%r707, %r703, %r706;
	mul.lo.s32 	%r708, %r680, %r705;
	cvt.u64.u32 	%rd3183, %r708;
	mul.wide.u32 	%rd3184, %r682, %r708;
	and.b64  	%rd3185, %rd3150, 4294967295;
	add.s64 	%rd3186, %rd3184, %rd3185;
	shr.u64 	%rd3187, %rd3186, 32;
	mul.wide.u32 	%rd3188, %r683, %r708;
	and.b64  	%rd3189, %rd3154, 4294967295;
	add.s64 	%rd3190, %rd3187, %rd3189;
	add.s64 	%rd3191, %rd3190, %rd3188;
	cvt.u32.u64 	%r709, %rd3191;
	shr.u64 	%rd3192, %rd3191, 32;
	and.b64  	%rd3193, %rd3158, 4294967295;
	add.s64 	%rd3194, %rd3192, %rd3193;
	mad.lo.s64 	%rd3195, %rd4, %rd3183, %rd3194;
	shr.u64 	%rd3196, %rd3195, 32;
	and.b64  	%rd3197, %rd3162, 4294967295;
	add.s64 	%rd3198, %rd3196, %rd3197;
	mad.lo.s64 	%rd3199, %rd5, %rd3183, %rd3198;
	shr.u64 	%rd3200, %rd3199, 32;
	and.b64  	%rd3201, %rd3166, 4294967295;
	add.s64 	%rd3202, %rd3200, %rd3201;
	mad.lo.s64 	%rd3203, %rd6, %rd3183, %rd3202;
	shr.u64 	%rd3204, %rd3203, 32;
	and.b64  	%rd3205, %rd3171, 4294967295;
	add.s64 	%rd3206, %rd3204, %rd3205;
	mad.lo.s64 	%rd3207, %rd7, %rd3183, %rd3206;
	shr.u64 	%rd3208, %rd3207, 32;
	mul.wide.u32 	%rd3209, %r685, %r708;
	and.b64  	%rd3210, %rd3176, 4294967295;
	add.s64 	%rd3211, %rd3208, %rd3210;
	add.s64 	%rd3212, %rd3211, %rd3209;
	shr.u64 	%rd3213, %rd3212, 32;
	mul.wide.u32 	%rd3214, %r677, %r708;
	and.b64  	%rd3215, %rd3179, 4294967295;
	add.s64 	%rd3216, %rd3213, %rd3215;
	add.s64 	%rd3217, %rd3216, %rd3214;
	shr.u64 	%rd3218, %rd3217, 32;
	and.b64  	%rd3219, %rd3182, 4294967295;
	add.s64 	%rd3220, %rd3218, %rd3219;
	{ .reg .b32 tmp; mov.b64 {tmp, %r710}, %rd3220; }
	add.s32 	%r711, %r707, %r710;
	mul.lo.s32 	%r712, %r680, %r709;
	cvt.u64.u32 	%rd3221, %r712;
	mul.wide.u32 	%rd3222, %r682, %r712;
	and.b64  	%rd3223, %rd3191, 4294967295;
	add.s64 	%rd3224, %rd3222, %rd3223;
	shr.u64 	%rd3225, %rd3224, 32;
	mul.wide.u32 	%rd3226, %r683, %r712;
	and.b64  	%rd3227, %rd3195, 4294967295;
	add.s64 	%rd3228, %rd3225, %rd3227;
	add.s64 	%rd189, %rd3228, %rd3226;
	cvt.u32.u64 	%r1576, %rd189;
	shr.u64 	%rd3229, %rd189, 32;
	and.b64  	%rd3230, %rd3199, 4294967295;
	add.s64 	%rd3231, %rd3229, %rd3230;
	mad.lo.s64 	%rd8548, %rd4, %rd3221, %rd3231;
	cvt.u32.u64 	%r151, %rd8548;
	shr.u64 	%rd3232, %rd8548, 32;
	and.b64  	%rd3233, %rd3203, 4294967295;
	add.s64 	%rd3234, %rd3232, %rd3233;
	mad.lo.s64 	%rd8547, %rd5, %rd3221, %rd3234;
	cvt.u32.u64 	%r152, %rd8547;
	shr.u64 	%rd3235, %rd8547, 32;
	and.b64  	%rd3236, %rd3207, 4294967295;
	add.s64 	%rd3237, %rd3235, %rd3236;
	mad.lo.s64 	%rd8546, %rd6, %rd3221, %rd3237;
	cvt.u32.u64 	%r153, %rd8546;
	shr.u64 	%rd3238, %rd8546, 32;
	and.b64  	%rd3239, %rd3212, 4294967295;
	add.s64 	%rd3240, %rd3238, %rd3239;
	mad.lo.s64 	%rd8545, %rd7, %rd3221, %rd3240;
	cvt.u32.u64 	%r154, %rd8545;
	shr.u64 	%rd3241, %rd8545, 32;
	mul.wide.u32 	%rd3242, %r685, %r712;
	and.b64  	%rd3243, %rd3217, 4294967295;
	add.s64 	%rd3244, %rd3241, %rd3243;
	add.s64 	%rd8544, %rd3244, %rd3242;
	cvt.u32.u64 	%r155, %rd8544;
	shr.u64 	%rd3245, %rd8544, 32;
	mul.wide.u32 	%rd3246, %r677, %r712;
	and.b64  	%rd3247, %rd3220, 4294967295;
	add.s64 	%rd3248, %rd3245, %rd3247;
	add.s64 	%rd8543, %rd3248, %rd3246;
	cvt.u32.u64 	%r156, %rd8543;
	{ .reg .b32 tmp; mov.b64 {tmp, %r713}, %rd8543; }
	add.s32 	%r1575, %r711, %r713;
	setp.gt.u32 	%p147, %r1575, %r677;
	@%p147 bra 	$L__BB3_140;
	cvt.u32.u64 	%r714, %rd185;
	setp.lt.u32 	%p148, %r1575, %r714;
	@%p148 bra 	$L__BB3_141;
	cvt.u32.u64 	%r715, %rd188;
	setp.lt.u32 	%p149, %r715, %r156;
	@%p149 bra 	$L__BB3_140;
	cvt.u32.u64 	%r716, %rd188;
	setp.gt.u32 	%p150, %r716, %r156;
	@%p150 bra 	$L__BB3_141;
	cvt.u32.u64 	%r717, %rd7;
	setp.lt.u32 	%p151, %r717, %r155;
	@%p151 bra 	$L__BB3_140;
	cvt.u32.u64 	%r718, %rd7;
	setp.gt.u32 	%p152, %r718, %r155;
	@%p152 bra 	$L__BB3_141;
	cvt.u32.u64 	%r719, %rd6;
	setp.lt.u32 	%p153, %r719, %r154;
	@%p153 bra 	$L__BB3_140;
	cvt.u32.u64 	%r720, %rd6;
	setp.gt.u32 	%p154, %r720, %r154;
	@%p154 bra 	$L__BB3_141;
	cvt.u32.u64 	%r721, %rd5;
	setp.lt.u32 	%p155, %r721, %r153;
	@%p155 bra 	$L__BB3_140;
	cvt.u32.u64 	%r722, %rd5;
	setp.gt.u32 	%p156, %r722, %r153;
	@%p156 bra 	$L__BB3_141;
	cvt.u32.u64 	%r723, %rd4;
	setp.lt.u32 	%p157, %r723, %r152;
	@%p157 bra 	$L__BB3_140;
	cvt.u32.u64 	%r724, %rd4;
	setp.gt.u32 	%p158, %r724, %r152;
	@%p158 bra 	$L__BB3_141;
	cvt.u32.u64 	%r725, %rd187;
	setp.lt.u32 	%p159, %r725, %r151;
	@%p159 bra 	$L__BB3_140;
	cvt.u32.u64 	%r726, %rd187;
	cvt.u32.u64 	%r727, %rd186;
	setp.gt.u32 	%p160, %r726, %r151;
	setp.gt.u32 	%p161, %r727, %r1576;
	or.pred  	%p162, %p160, %p161;
	@%p162 bra 	$L__BB3_141;
$L__BB3_140:
	cvt.u32.u64 	%r728, %rd185;
	and.b64  	%rd3250, %rd189, 4294967295;
	sub.s64 	%rd3251, %rd3250, %rd186;
	shr.u64 	%rd3252, %rd3251, 63;
	cvt.u32.u64 	%r1576, %rd3251;
	and.b64  	%rd3253, %rd8548, 4294967295;
	add.s64 	%rd3254, %rd3252, %rd187;
	sub.s64 	%rd8548, %rd3253, %rd3254;
	shr.u64 	%rd3255, %rd8548, 63;
	and.b64  	%rd3256, %rd8547, 4294967295;
	add.s64 	%rd3257, %rd3255, %rd4;
	sub.s64 	%rd8547, %rd3256, %rd3257;
	shr.u64 	%rd3258, %rd8547, 63;
	and.b64  	%rd3259, %rd8546, 4294967295;
	add.s64 	%rd3260, %rd3258, %rd5;
	sub.s64 	%rd8546, %rd3259, %rd3260;
	shr.u64 	%rd3261, %rd8546, 63;
	and.b64  	%rd3262, %rd8545, 4294967295;
	add.s64 	%rd3263, %rd3261, %rd6;
	sub.s64 	%rd8545, %rd3262, %rd3263;
	shr.u64 	%rd3264, %rd8545, 63;
	and.b64  	%rd3265, %rd8544, 4294967295;
	add.s64 	%rd3266, %rd3264, %rd7;
	sub.s64 	%rd8544, %rd3265, %rd3266;
	shr.u64 	%rd3267, %rd8544, 63;
	and.b64  	%rd3268, %rd8543, 4294967295;
	add.s64 	%rd3269, %rd3267, %rd188;
	sub.s64 	%rd8543, %rd3268, %rd3269;
	shr.u64 	%rd3270, %rd8543, 63;
	cvt.u32.u64 	%r729, %rd3270;
	add.s32 	%r730, %r728, %r729;
	sub.s32 	%r1575, %r1575, %r730;
$L__BB3_141:
	cvt.u32.u64 	%r731, %rd185;
	shl.b32 	%r1577, %r1576, 1;
	shr.u32 	%r732, %r1576, 31;
	cvt.u64.u32 	%rd3272, %r732;
	and.b64  	%rd208, %rd8548, 4294967295;
	shl.b64 	%rd3273, %rd8548, 1;
	and.b64  	%rd3274, %rd3273, 8589934590;
	or.b64  	%rd8555, %rd3274, %rd3272;
	cvt.u32.u64 	%r163, %rd8555;
	shr.u64 	%rd3275, %rd3274, 32;
	and.b64  	%rd210, %rd8547, 4294967295;
	shl.b64 	%rd3276, %rd8547, 1;
	and.b64  	%rd3277, %rd3276, 8589934590;
	or.b64  	%rd8554, %rd3275, %rd3277;
	cvt.u32.u64 	%r164, %rd8554;
	shr.u64 	%rd3278, %rd3277, 32;
	and.b64  	%rd212, %rd8546, 4294967295;
	shl.b64 	%rd3279, %rd8546, 1;
	and.b64  	%rd3280, %rd3279, 8589934590;
	or.b64  	%rd8553, %rd3278, %rd3280;
	cvt.u32.u64 	%r165, %rd8553;
	shr.u64 	%rd3281, %rd3280, 32;
	and.b64  	%rd214, %rd8545, 4294967295;
	shl.b64 	%rd3282, %rd8545, 1;
	and.b64  	%rd3283, %rd3282, 8589934590;
	or.b64  	%rd8552, %rd3281, %rd3283;
	cvt.u32.u64 	%r166, %rd8552;
	shr.u64 	%rd3284, %rd3283, 32;
	and.b64  	%rd216, %rd8544, 4294967295;
	shl.b64 	%rd3285, %rd8544, 1;
	and.b64  	%rd3286, %rd3285, 8589934590;
	or.b64  	%rd8551, %rd3284, %rd3286;
	cvt.u32.u64 	%r167, %rd8551;
	shr.u64 	%rd3287, %rd3286, 32;
	and.b64  	%rd218, %rd8543, 4294967295;
	shl.b64 	%rd3288, %rd8543, 1;
	and.b64  	%rd3289, %rd3288, 8589934590;
	or.b64  	%rd8550, %rd3287, %rd3289;
	cvt.u32.u64 	%r168, %rd8550;
	shr.u64 	%rd3290, %rd3289, 32;
	cvt.u64.u32 	%rd220, %r1575;
	mul.wide.u32 	%rd3291, %r1575, 2;
	add.s64 	%rd8549, %rd3290, %rd3291;
	cvt.u32.u64 	%r169, %rd8549;
	setp.gt.u64 	%p163, %rd8549, 4294967295;
	setp.lt.u32 	%p164, %r731, %r169;
	or.pred  	%p165, %p163, %p164;
	@%p165 bra 	$L__BB3_155;
	cvt.u32.u64 	%r733, %rd185;
	setp.gt.u32 	%p166, %r733, %r169;
	@%p166 bra 	$L__BB3_156;
	cvt.u32.u64 	%r734, %rd188;
	setp.lt.u32 	%p167, %r734, %r168;
	@%p167 bra 	$L__BB3_155;
	cvt.u32.u64 	%r735, %rd188;
	setp.gt.u32 	%p168, %r735, %r168;
	@%p168 bra 	$L__BB3_156;
	cvt.u32.u64 	%r736, %rd7;
	setp.lt.u32 	%p169, %r736, %r167;
	@%p169 bra 	$L__BB3_155;
	cvt.u32.u64 	%r737, %rd7;
	setp.gt.u32 	%p170, %r737, %r167;
	@%p170 bra 	$L__BB3_156;
	cvt.u32.u64 	%r738, %rd6;
	setp.lt.u32 	%p171, %r738, %r166;
	@%p171 bra 	$L__BB3_155;
	cvt.u32.u64 	%r739, %rd6;
	setp.gt.u32 	%p172, %r739, %r166;
	@%p172 bra 	$L__BB3_156;
	cvt.u32.u64 	%r740, %rd5;
	setp.lt.u32 	%p173, %r740, %r165;
	@%p173 bra 	$L__BB3_155;
	cvt.u32.u64 	%r741, %rd5;
	setp.gt.u32 	%p174, %r741, %r165;
	@%p174 bra 	$L__BB3_156;
	cvt.u32.u64 	%r742, %rd4;
	setp.lt.u32 	%p175, %r742, %r164;
	@%p175 bra 	$L__BB3_155;
	cvt.u32.u64 	%r743, %rd4;
	setp.gt.u32 	%p176, %r743, %r164;
	@%p176 bra 	$L__BB3_156;
	cvt.u32.u64 	%r744, %rd187;
	setp.lt.u32 	%p177, %r744, %r163;
	@%p177 bra 	$L__BB3_155;
	cvt.u32.u64 	%r745, %rd187;
	cvt.u32.u64 	%r746, %rd186;
	setp.gt.u32 	%p178, %r745, %r163;
	setp.lt.u32 	%p179, %r1577, %r746;
	or.pred  	%p180, %p178, %p179;
	@%p180 bra 	$L__BB3_156;
$L__BB3_155:
	cvt.u64.u32 	%rd3294, %r1577;
	sub.s64 	%rd3295, %rd3294, %rd186;
	shr.u64 	%rd3296, %rd3295, 63;
	cvt.u32.u64 	%r1577, %rd3295;
	and.b64  	%rd3297, %rd8555, 4294967295;
	add.s64 	%rd3298, %rd3296, %rd187;
	sub.s64 	%rd8555, %rd3297, %rd3298;
	shr.u64 	%rd3299, %rd8555, 63;
	and.b64  	%rd3300, %rd8554, 4294967295;
	add.s64 	%rd3301, %rd3299, %rd4;
	sub.s64 	%rd8554, %rd3300, %rd3301;
	shr.u64 	%rd3302, %rd8554, 63;
	and.b64  	%rd3303, %rd8553, 4294967295;
	add.s64 	%rd3304, %rd3302, %rd5;
	sub.s64 	%rd8553, %rd3303, %rd3304;
	shr.u64 	%rd3305, %rd8553, 63;
	and.b64  	%rd3306, %rd8552, 4294967295;
	add.s64 	%rd3307, %rd3305, %rd6;
	sub.s64 	%rd8552, %rd3306, %rd3307;
	shr.u64 	%rd3308, %rd8552, 63;
	and.b64  	%rd3309, %rd8551, 4294967295;
	add.s64 	%rd3310, %rd3308, %rd7;
	sub.s64 	%rd8551, %rd3309, %rd3310;
	shr.u64 	%rd3311, %rd8551, 63;
	and.b64  	%rd3312, %rd8550, 4294967295;
	add.s64 	%rd3313, %rd3311, %rd188;
	sub.s64 	%rd8550, %rd3312, %rd3313;
	shr.u64 	%rd3314, %rd8550, 63;
	and.b64  	%rd3315, %rd8549, 4294967295;
	add.s64 	%rd3316, %rd3314, %rd185;
	sub.s64 	%rd8549, %rd3315, %rd3316;
$L__BB3_156:
	cvt.u32.u64 	%r747, %rd185;
	add.s32 	%r1578, %r1577, %r1576;
	setp.lt.u32 	%p181, %r1578, %r1577;
	selp.u64 	%rd3318, 1, 0, %p181;
	and.b64  	%rd3319, %rd8555, 4294967295;
	add.s64 	%rd3320, %rd3319, %rd3318;
	add.s64 	%rd8562, %rd3320, %rd208;
	cvt.u32.u64 	%r173, %rd8562;
	shr.u64 	%rd3321, %rd8562, 32;
	and.b64  	%rd3322, %rd8554, 4294967295;
	add.s64 	%rd3323, %rd3321, %rd3322;
	add.s64 	%rd8561, %rd3323, %rd210;
	cvt.u32.u64 	%r174, %rd8561;
	shr.u64 	%rd3324, %rd8561, 32;
	and.b64  	%rd3325, %rd8553, 4294967295;
	add.s64 	%rd3326, %rd3324, %rd3325;
	add.s64 	%rd8560, %rd3326, %rd212;
	cvt.u32.u64 	%r175, %rd8560;
	shr.u64 	%rd3327, %rd8560, 32;
	and.b64  	%rd3328, %rd8552, 4294967295;
	add.s64 	%rd3329, %rd3327, %rd3328;
	add.s64 	%rd8559, %rd3329, %rd214;
	cvt.u32.u64 	%r176, %rd8559;
	shr.u64 	%rd3330, %rd8559, 32;
	and.b64  	%rd3331, %rd8551, 4294967295;
	add.s64 	%rd3332, %rd3330, %rd3331;
	add.s64 	%rd8558, %rd3332, %rd216;
	cvt.u32.u64 	%r177, %rd8558;
	shr.u64 	%rd3333, %rd8558, 32;
	and.b64  	%rd3334, %rd8550, 4294967295;
	add.s64 	%rd3335, %rd3333, %rd3334;
	add.s64 	%rd8557, %rd3335, %rd218;
	cvt.u32.u64 	%r178, %rd8557;
	shr.u64 	%rd3336, %rd8557, 32;
	and.b64  	%rd3337, %rd8549, 4294967295;
	add.s64 	%rd3338, %rd3336, %rd3337;
	add.s64 	%rd8556, %rd3338, %rd220;
	cvt.u32.u64 	%r179, %rd8556;
	setp.gt.u64 	%p182, %rd8556, 4294967295;
	setp.lt.u32 	%p183, %r747, %r179;
	or.pred  	%p184, %p182, %p183;
	@%p184 bra 	$L__BB3_170;
	cvt.u32.u64 	%r748, %rd185;
	setp.gt.u32 	%p185, %r748, %r179;
	@%p185 bra 	$L__BB3_171;
	cvt.u32.u64 	%r749, %rd188;
	setp.lt.u32 	%p186, %r749, %r178;
	@%p186 bra 	$L__BB3_170;
	cvt.u32.u64 	%r750, %rd188;
	setp.gt.u32 	%p187, %r750, %r178;
	@%p187 bra 	$L__BB3_171;
	cvt.u32.u64 	%r751, %rd7;
	setp.lt.u32 	%p188, %r751, %r177;
	@%p188 bra 	$L__BB3_170;
	cvt.u32.u64 	%r752, %rd7;
	setp.gt.u32 	%p189, %r752, %r177;
	@%p189 bra 	$L__BB3_171;
	cvt.u32.u64 	%r753, %rd6;
	setp.lt.u32 	%p190, %r753, %r176;
	@%p190 bra 	$L__BB3_170;
	cvt.u32.u64 	%r754, %rd6;
	setp.gt.u32 	%p191, %r754, %r176;
	@%p191 bra 	$L__BB3_171;
	cvt.u32.u64 	%r755, %rd5;
	setp.lt.u32 	%p192, %r755, %r175;
	@%p192 bra 	$L__BB3_170;
	cvt.u32.u64 	%r756, %rd5;
	setp.gt.u32 	%p193, %r756, %r175;
	@%p193 bra 	$L__BB3_171;
	cvt.u32.u64 	%r757, %rd4;
	setp.lt.u32 	%p194, %r757, %r174;
	@%p194 bra 	$L__BB3_170;
	cvt.u32.u64 	%r758, %rd4;
	setp.gt.u32 	%p195, %r758, %r174;
	@%p195 bra 	$L__BB3_171;
	cvt.u32.u64 	%r759, %rd187;
	setp.lt.u32 	%p196, %r759, %r173;
	@%p196 bra 	$L__BB3_170;
	cvt.u32.u64 	%r760, %rd187;
	cvt.u32.u64 	%r761, %rd186;
	setp.gt.u32 	%p197, %r760, %r173;
	setp.lt.u32 	%p198, %r1578, %r761;
	or.pred  	%p199, %p197, %p198;
	@%p199 bra 	$L__BB3_171;
$L__BB3_170:
	cvt.u64.u32 	%rd3341, %r1578;
	sub.s64 	%rd3342, %rd3341, %rd186;
	shr.u64 	%rd3343, %rd3342, 63;
	cvt.u32.u64 	%r1578, %rd3342;
	and.b64  	%rd3344, %rd8562, 4294967295;
	add.s64 	%rd3345, %rd3343, %rd187;
	sub.s64 	%rd8562, %rd3344, %rd3345;
	shr.u64 	%rd3346, %rd8562, 63;
	and.b64  	%rd3347, %rd8561, 4294967295;
	add.s64 	%rd3348, %rd3346, %rd4;
	sub.s64 	%rd8561, %rd3347, %rd3348;
	shr.u64 	%rd3349, %rd8561, 63;
	and.b64  	%rd3350, %rd8560, 4294967295;
	add.s64 	%rd3351, %rd3349, %rd5;
	sub.s64 	%rd8560, %rd3350, %rd3351;
	shr.u64 	%rd3352, %rd8560, 63;
	and.b64  	%rd3353, %rd8559, 4294967295;
	add.s64 	%rd3354, %rd3352, %rd6;
	sub.s64 	%rd8559, %rd3353, %rd3354;
	shr.u64 	%rd3355, %rd8559, 63;
	and.b64  	%rd3356, %rd8558, 4294967295;
	add.s64 	%rd3357, %rd3355, %rd7;
	sub.s64 	%rd8558, %rd3356, %rd3357;
	shr.u64 	%rd3358, %rd8558, 63;
	and.b64  	%rd3359, %rd8557, 4294967295;
	add.s64 	%rd3360, %rd3358, %rd188;
	sub.s64 	%rd8557, %rd3359, %rd3360;
	shr.u64 	%rd3361, %rd8557, 63;
	and.b64  	%rd3362, %rd8556, 4294967295;
	add.s64 	%rd3363, %rd3361, %rd185;
	sub.s64 	%rd8556, %rd3362, %rd3363;
$L__BB3_171:
	ld.const.u32 	%r762, [P_CONST+28];
	cvt.u64.u32 	%rd257, %r762;
	cvt.u64.u32 	%rd258, %r1578;
	mul.wide.u32 	%rd3364, %r1578, %r1578;
	cvt.u32.u64 	%r763, %rd3364;
	shr.u64 	%rd3365, %rd3364, 32;
	and.b64  	%rd259, %rd8562, 4294967295;
	mul.lo.s64 	%rd3366, %rd259, %rd258;
	add.s64 	%rd3367, %rd3365, %rd3366;
	shr.u64 	%rd3368, %rd3367, 32;
	and.b64  	%rd260, %rd8561, 4294967295;
	mul.lo.s64 	%rd3369, %rd260, %rd258;
	add.s64 	%rd3370, %rd3368, %rd3369;
	shr.u64 	%rd3371, %rd3370, 32;
	and.b64  	%rd261, %rd8560, 4294967295;
	mul.lo.s64 	%rd3372, %rd261, %rd258;
	add.s64 	%rd3373, %rd3371, %rd3372;
	shr.u64 	%rd3374, %rd3373, 32;
	and.b64  	%rd262, %rd8559, 4294967295;
	mul.lo.s64 	%rd3375, %rd262, %rd258;
	add.s64 	%rd3376, %rd3374, %rd3375;
	shr.u64 	%rd3377, %rd3376, 32;
	and.b64  	%rd263, %rd8558, 4294967295;
	mul.lo.s64 	%rd3378, %rd263, %rd258;
	add.s64 	%rd3379, %rd3377, %rd3378;
	shr.u64 	%rd3380, %rd3379, 32;
	and.b64  	%rd264, %rd8557, 4294967295;
	mul.lo.s64 	%rd3381, %rd264, %rd258;
	add.s64 	%rd3382, %rd3380, %rd3381;
	shr.u64 	%rd3383, %rd3382, 32;
	and.b64  	%rd265, %rd8556, 4294967295;
	mul.lo.s64 	%rd3384, %rd265, %rd258;
	add.s64 	%rd3385, %rd3383, %rd3384;
	shr.u64 	%rd3386, %rd3385, 32;
	and.b64  	%rd3387, %rd3367, 4294967295;
	add.s64 	%rd3388, %rd3366, %rd3387;
	shr.u64 	%rd3389, %rd3388, 32;
	and.b64  	%rd3390, %rd3370, 4294967295;
	add.s64 	%rd3391, %rd3389, %rd3390;
	mad.lo.s64 	%rd3392, %rd259, %rd259, %rd3391;
	shr.u64 	%rd3393, %rd3392, 32;
	mul.lo.s64 	%rd3394, %rd260, %rd259;
	and.b64  	%rd3395, %rd3373, 4294967295;
	add.s64 	%rd3396, %rd3393, %rd3395;
	add.s64 	%rd3397, %rd3396, %rd3394;
	shr.u64 	%rd3398, %rd3397, 32;
	mul.lo.s64 	%rd3399, %rd261, %rd259;
	and.b64  	%rd3400, %rd3376, 4294967295;
	add.s64 	%rd3401, %rd3398, %rd3400;
	add.s64 	%rd3402, %rd3401, %rd3399;
	shr.u64 	%rd3403, %rd3402, 32;
	mul.lo.s64 	%rd3404, %rd262, %rd259;
	and.b64  	%rd3405, %rd3379, 4294967295;
	add.s64 	%rd3406, %rd3403, %rd3405;
	add.s64 	%rd3407, %rd3406, %rd3404;
	shr.u64 	%rd3408, %rd3407, 32;
	mul.lo.s64 	%rd3409, %rd263, %rd259;
	and.b64  	%rd3410, %rd3382, 4294967295;
	add.s64 	%rd3411, %rd3408, %rd3410;
	add.s64 	%rd3412, %rd3411, %rd3409;
	shr.u64 	%rd3413, %rd3412, 32;
	mul.lo.s64 	%rd3414, %rd264, %rd259;
	and.b64  	%rd3415, %rd3385, 4294967295;
	add.s64 	%rd3416, %rd3413, %rd3415;
	add.s64 	%rd3417, %rd3416, %rd3414;
	shr.u64 	%rd3418, %rd3417, 32;
	mul.lo.s64 	%rd3419, %rd265, %rd259;
	add.s64 	%rd3420, %rd3418, %rd3386;
	add.s64 	%rd3421, %rd3420, %rd3419;
	shr.u64 	%rd3422, %rd3421, 32;
	and.b64  	%rd3423, %rd3392, 4294967295;
	add.s64 	%rd3424, %rd3369, %rd3423;
	shr.u64 	%rd3425, %rd3424, 32;
	and.b64  	%rd3426, %rd3397, 4294967295;
	add.s64 	%rd3427, %rd3425, %rd3426;
	add.s64 	%rd3428, %rd3427, %rd3394;
	shr.u64 	%rd3429, %rd3428, 32;
	and.b64  	%rd3430, %rd3402, 4294967295;
	add.s64 	%rd3431, %rd3429, %rd3430;
	mad.lo.s64 	%rd3432, %rd260, %rd260, %rd3431;
	shr.u64 	%rd3433, %rd3432, 32;
	mul.lo.s64 	%rd3434, %rd261, %rd260;
	and.b64  	%rd3435, %rd3407, 4294967295;
	add.s64 	%rd3436, %rd3433, %rd3435;
	add.s64 	%rd3437, %rd3436, %rd3434;
	shr.u64 	%rd3438, %rd3437, 32;
	mul.lo.s64 	%rd3439, %rd262, %rd260;
	and.b64  	%rd3440, %rd3412, 4294967295;
	add.s64 	%rd3441, %rd3438, %rd3440;
	add.s64 	%rd3442, %rd3441, %rd3439;
	shr.u64 	%rd3443, %rd3442, 32;
	mul.lo.s64 	%rd3444, %rd263, %rd260;
	and.b64  	%rd3445, %rd3417, 4294967295;
	add.s64 	%rd3446, %rd3443, %rd3445;
	add.s64 	%rd3447, %rd3446, %rd3444;
	shr.u64 	%rd3448, %rd3447, 32;
	mul.lo.s64 	%rd3449, %rd264, %rd260;
	and.b64  	%rd3450, %rd3421, 4294967295;
	add.s64 	%rd3451, %rd3448, %rd3450;
	add.s64 	%rd3452, %rd3451, %rd3449;
	shr.u64 	%rd3453, %rd3452, 32;
	mul.lo.s64 	%rd3454, %rd265, %rd260;
	add.s64 	%rd3455, %rd3453, %rd3422;
	add.s64 	%rd3456, %rd3455, %rd3454;
	shr.u64 	%rd3457, %rd3456, 32;
	and.b64  	%rd3458, %rd3428, 4294967295;
	add.s64 	%rd3459, %rd3372, %rd3458;
	shr.u64 	%rd3460, %rd3459, 32;
	and.b64  	%rd3461, %rd3432, 4294967295;
	add.s64 	%rd3462, %rd3460, %rd3461;
	add.s64 	%rd3463, %rd3462, %rd3399;
	shr.u64 	%rd3464, %rd3463, 32;
	and.b64  	%rd3465, %rd3437, 4294967295;
	add.s64 	%rd3466, %rd3464, %rd3465;
	add.s64 	%rd3467, %rd3466, %rd3434;
	shr.u64 	%rd3468, %rd3467, 32;
	and.b64  	%rd3469, %rd3442, 4294967295;
	add.s64 	%rd3470, %rd3468, %rd3469;
	mad.lo.s64 	%rd3471, %rd261, %rd261, %rd3470;
	shr.u64 	%rd3472, %rd3471, 32;
	mul.lo.s64 	%rd3473, %rd262, %rd261;
	and.b64  	%rd3474, %rd3447, 4294967295;
	add.s64 	%rd3475, %rd3472, %rd3474;
	add.s64 	%rd3476, %rd3475, %rd3473;
	shr.u64 	%rd3477, %rd3476, 32;
	mul.lo.s64 	%rd3478, %rd263, %rd261;
	and.b64  	%rd3479, %rd3452, 4294967295;
	add.s64 	%rd3480, %rd3477, %rd3479;
	add.s64 	%rd3481, %rd3480, %rd3478;
	shr.u64 	%rd3482, %rd3481, 32;
	mul.lo.s64 	%rd3483, %rd264, %rd261;
	and.b64  	%rd3484, %rd3456, 4294967295;
	add.s64 	%rd3485, %rd3482, %rd3484;
	add.s64 	%rd3486, %rd3485, %rd3483;
	shr.u64 	%rd3487, %rd3486, 32;
	mul.lo.s64 	%rd3488, %rd265, %rd261;
	add.s64 	%rd3489, %rd3487, %rd3457;
	add.s64 	%rd3490, %rd3489, %rd3488;
	shr.u64 	%rd3491, %rd3490, 32;
	and.b64  	%rd3492, %rd3463, 4294967295;
	add.s64 	%rd3493, %rd3375, %rd3492;
	shr.u64 	%rd3494, %rd3493, 32;
	and.b64  	%rd3495, %rd3467, 4294967295;
	add.s64 	%rd3496, %rd3494, %rd3495;
	add.s64 	%rd3497, %rd3496, %rd3404;
	shr.u64 	%rd3498, %rd3497, 32;
	and.b64  	%rd3499, %rd3471, 4294967295;
	add.s64 	%rd3500, %rd3498, %rd3499;
	add.s64 	%rd3501, %rd3500, %rd3439;
	shr.u64 	%rd3502, %rd3501, 32;
	and.b64  	%rd3503, %rd3476, 4294967295;
	add.s64 	%rd3504, %rd3502, %rd3503;
	add.s64 	%rd3505, %rd3504, %rd3473;
	shr.u64 	%rd3506, %rd3505, 32;
	and.b64  	%rd3507, %rd3481, 4294967295;
	add.s64 	%rd3508, %rd3506, %rd3507;
	mad.lo.s64 	%rd3509, %rd262, %rd262, %rd3508;
	shr.u64 	%rd3510, %rd3509, 32;
	mul.lo.s64 	%rd3511, %rd263, %rd262;
	and.b64  	%rd3512, %rd3486, 4294967295;
	add.s64 	%rd3513, %rd3510, %rd3512;
	add.s64 	%rd3514, %rd3513, %rd3511;
	shr.u64 	%rd3515, %rd3514, 32;
	mul.lo.s64 	%rd3516, %rd264, %rd262;
	and.b64  	%rd3517, %rd3490, 4294967295;
	add.s64 	%rd3518, %rd3515, %rd3517;
	add.s64 	%rd3519, %rd3518, %rd3516;
	shr.u64 	%rd3520, %rd3519, 32;
	mul.lo.s64 	%rd3521, %rd265, %rd262;
	add.s64 	%rd3522, %rd3520, %rd3491;
	add.s64 	%rd3523, %rd3522, %rd3521;
	shr.u64 	%rd3524, %rd3523, 32;
	and.b64  	%rd3525, %rd3497, 4294967295;
	add.s64 	%rd3526, %rd3378, %rd3525;
	shr.u64 	%rd3527, %rd3526, 32;
	and.b64  	%rd3528, %rd3501, 4294967295;
	add.s64 	%rd3529, %rd3527, %rd3528;
	add.s64 	%rd3530, %rd3529, %rd3409;
	shr.u64 	%rd3531, %rd3530, 32;
	and.b64  	%rd3532, %rd3505, 4294967295;
	add.s64 	%rd3533, %rd3531, %rd3532;
	add.s64 	%rd3534, %rd3533, %rd3444;
	shr.u64 	%rd3535, %rd3534, 32;
	and.b64  	%rd3536, %rd3509, 4294967295;
	add.s64 	%rd3537, %rd3535, %rd3536;
	add.s64 	%rd3538, %rd3537, %rd3478;
	shr.u64 	%rd3539, %rd3538, 32;
	and.b64  	%rd3540, %rd3514, 4294967295;
	add.s64 	%rd3541, %rd3539, %rd3540;
	add.s64 	%rd3542, %rd3541, %rd3511;
	shr.u64 	%rd3543, %rd3542, 32;
	and.b64  	%rd3544, %rd3519, 4294967295;
	add.s64 	%rd3545, %rd3543, %rd3544;
	mad.lo.s64 	%rd3546, %rd263, %rd263, %rd3545;
	shr.u64 	%rd3547, %rd3546, 32;
	mul.lo.s64 	%rd3548, %rd264, %rd263;
	and.b64  	%rd3549, %rd3523, 4294967295;
	add.s64 	%rd3550, %rd3547, %rd3549;
	add.s64 	%rd3551, %rd3550, %rd3548;
	shr.u64 	%rd3552, %rd3551, 32;
	mul.lo.s64 	%rd3553, %rd265, %rd263;
	add.s64 	%rd3554, %rd3552, %rd3524;
	add.s64 	%rd3555, %rd3554, %rd3553;
	shr.u64 	%rd3556, %rd3555, 32;
	and.b64  	%rd3557, %rd3530, 4294967295;
	add.s64 	%rd3558, %rd3381, %rd3557;
	shr.u64 	%rd3559, %rd3558, 32;
	and.b64  	%rd3560, %rd3534, 4294967295;
	add.s64 	%rd3561, %rd3559, %rd3560;
	add.s64 	%rd3562, %rd3561, %rd3414;
	shr.u64 	%rd3563, %rd3562, 32;
	and.b64  	%rd3564, %rd3538, 4294967295;
	add.s64 	%rd3565, %rd3563, %rd3564;
	add.s64 	%rd3566, %rd3565, %rd3449;
	shr.u64 	%rd3567, %rd3566, 32;
	and.b64  	%rd3568, %rd3542, 4294967295;
	add.s64 	%rd3569, %rd3567, %rd3568;
	add.s64 	%rd3570, %rd3569, %rd3483;
	shr.u64 	%rd3571, %rd3570, 32;
	and.b64  	%rd3572, %rd3546, 4294967295;
	add.s64 	%rd3573, %rd3571, %rd3572;
	add.s64 	%rd3574, %rd3573, %rd3516;
	shr.u64 	%rd3575, %rd3574, 32;
	and.b64  	%rd3576, %rd3551, 4294967295;
	add.s64 	%rd3577, %rd3575, %rd3576;
	add.s64 	%rd3578, %rd3577, %rd3548;
	shr.u64 	%rd3579, %rd3578, 32;
	and.b64  	%rd3580, %rd3555, 4294967295;
	add.s64 	%rd3581, %rd3579, %rd3580;
	mad.lo.s64 	%rd3582, %rd264, %rd264, %rd3581;
	shr.u64 	%rd3583, %rd3582, 32;
	mul.lo.s64 	%rd3584, %rd265, %rd264;
	add.s64 	%rd3585, %rd3583, %rd3556;
	add.s64 	%rd3586, %rd3585, %rd3584;
	shr.u64 	%rd3587, %rd3586, 32;
	and.b64  	%rd3588, %rd3562, 4294967295;
	add.s64 	%rd3589, %rd3384, %rd3588;
	shr.u64 	%rd3590, %rd3589, 32;
	and.b64  	%rd3591, %rd3566, 4294967295;
	add.s64 	%rd3592, %rd3590, %rd3591;
	add.s64 	%rd3593, %rd3592, %rd3419;
	shr.u64 	%rd3594, %rd3593, 32;
	and.b64  	%rd3595, %rd3570, 4294967295;
	add.s64 	%rd3596, %rd3594, %rd3595;
	add.s64 	%rd3597, %rd3596, %rd3454;
	shr.u64 	%rd3598, %rd3597, 32;
	and.b64  	%rd3599, %rd3574, 4294967295;
	add.s64 	%rd3600, %rd3598, %rd3599;
	add.s64 	%rd3601, %rd3600, %rd3488;
	shr.u64 	%rd3602, %rd3601, 32;
	and.b64  	%rd3603, %rd3578, 4294967295;
	add.s64 	%rd3604, %rd3602, %rd3603;
	add.s64 	%rd3605, %rd3604, %rd3521;
	shr.u64 	%rd3606, %rd3605, 32;
	and.b64  	%rd3607, %rd3582, 4294967295;
	add.s64 	%rd3608, %rd3606, %rd3607;
	add.s64 	%rd3609, %rd3608, %rd3553;
	shr.u64 	%rd3610, %rd3609, 32;
	and.b64  	%rd3611, %rd3586, 4294967295;
	add.s64 	%rd3612, %rd3610, %rd3611;
	add.s64 	%rd3613, %rd3612, %rd3584;
	shr.u64 	%rd3614, %rd3613, 32;
	add.s64 	%rd3615, %rd3614, %rd3587;
	mad.lo.s64 	%rd3616, %rd265, %rd265, %rd3615;
	{ .reg .b32 tmp; mov.b64 {tmp, %r764}, %rd3616; }
	ld.const.u32 	%r182, [MU_P];
	mul.lo.s32 	%r765, %r182, %r763;
	cvt.u64.u32 	%rd3617, %r765;
	ld.const.u32 	%r766, [P_CONST];
	cvt.u64.u32 	%rd266, %r766;
	mul.wide.u32 	%rd3618, %r766, %r765;
	and.b64  	%rd3619, %rd3364, 4294967293;
	add.s64 	%rd3620, %rd3618, %rd3619;
	shr.u64 	%rd3621, %rd3620, 32;
	ld.const.u32 	%r767, [P_CONST+4];
	cvt.u64.u32 	%rd267, %r767;
	mul.wide.u32 	%rd3622, %r767, %r765;
	and.b64  	%rd3623, %rd3388, 4294967295;
	add.s64 	%rd3624, %rd3621, %rd3623;
	add.s64 	%rd3625, %rd3624, %rd3622;
	cvt.u32.u64 	%r768, %rd3625;
	shr.u64 	%rd3626, %rd3625, 32;
	and.b64  	%rd3627, %rd3424, 4294967295;
	add.s64 	%rd3628, %rd3626, %rd3627;
	mad.lo.s64 	%rd3629, %rd4, %rd3617, %rd3628;
	shr.u64 	%rd3630, %rd3629, 32;
	and.b64  	%rd3631, %rd3459, 4294967295;
	add.s64 	%rd3632, %rd3630, %rd3631;
	mad.lo.s64 	%rd3633, %rd5, %rd3617, %rd3632;
	shr.u64 	%rd3634, %rd3633, 32;
	ld.const.u32 	%r769, [P_CONST+16];
	cvt.u64.u32 	%rd268, %r769;
	mul.wide.u32 	%rd3635, %r769, %r765;
	and.b64  	%rd3636, %rd3493, 4294967295;
	add.s64 	%rd3637, %rd3634, %rd3636;
	add.s64 	%rd3638, %rd3637, %rd3635;
	shr.u64 	%rd3639, %rd3638, 32;
	and.b64  	%rd3640, %rd3526, 4294967295;
	add.s64 	%rd3641, %rd3639, %rd3640;
	mad.lo.s64 	%rd3642, %rd7, %rd3617, %rd3641;
	shr.u64 	%rd3643, %rd3642, 32;
	ld.const.u32 	%r770, [P_CONST+24];
	cvt.u64.u32 	%rd269, %r770;
	mul.wide.u32 	%rd3644, %r770, %r765;
	and.b64  	%rd3645, %rd3558, 4294967295;
	add.s64 	%rd3646, %rd3643, %rd3645;
	add.s64 	%rd3647, %rd3646, %rd3644;
	shr.u64 	%rd3648, %rd3647, 32;
	mul.wide.u32 	%rd3649, %r762, %r765;
	and.b64  	%rd3650, %rd3589, 4294967295;
	add.s64 	%rd3651, %rd3648, %rd3650;
	add.s64 	%rd3652, %rd3651, %rd3649;
	shr.u64 	%rd3653, %rd3652, 32;
	and.b64  	%rd3654, %rd3593, 4294967295;
	add.s64 	%rd3655, %rd3653, %rd3654;
	shr.u64 	%rd3656, %rd3655, 32;
	and.b64  	%rd3657, %rd3597, 4294967295;
	add.s64 	%rd3658, %rd3656, %rd3657;
	shr.u64 	%rd3659, %rd3658, 32;
	and.b64  	%rd3660, %rd3601, 4294967295;
	add.s64 	%rd3661, %rd3659, %rd3660;
	shr.u64 	%rd3662, %rd3661, 32;
	and.b64  	%rd3663, %rd3605, 4294967295;
	add.s64 	%rd3664, %rd3662, %rd3663;
	shr.u64 	%rd3665, %rd3664, 32;
	and.b64  	%rd3666, %rd3609, 4294967295;
	add.s64 	%rd3667, %rd3665, %rd3666;
	shr.u64 	%rd3668, %rd3667, 32;
	and.b64  	%rd3669, %rd3613, 4294967295;
	add.s64 	%rd3670, %rd3668, %rd3669;
	shr.u64 	%rd3671, %rd3670, 32;
	and.b64  	%rd3672, %rd3616, 4294967295;
	add.s64 	%rd3673, %rd3671, %rd3672;
	{ .reg .b32 tmp; mov.b64 {tmp, %r771}, %rd3673; }
	add.s32 	%r772, %r764, %r771;
	mul.lo.s32 	%r773, %r182, %r768;
	cvt.u64.u32 	%rd3674, %r773;
	mul.wide.u32 	%rd3675, %r766, %r773;
	and.b64  	%rd3676, %rd3625, 4294967295;
	add.s64 	%rd3677, %rd3675, %rd3676;
	shr.u64 	%rd3678, %rd3677, 32;
	mul.wide.u32 	%rd3679, %r767, %r773;
	and.b64  	%rd3680, %rd3629, 4294967295;
	add.s64 	%rd3681, %rd3678, %rd3680;
	add.s64 	%rd3682, %rd3681, %rd3679;
	cvt.u32.u64 	%r774, %rd3682;
	shr.u64 	%rd3683, %rd3682, 32;
	and.b64  	%rd3684, %rd3633, 4294967295;
	add.s64 	%rd3685, %rd3683, %rd3684;
	mad.lo.s64 	%rd3686, %rd4, %rd3674, %rd3685;
	shr.u64 	%rd3687, %rd3686, 32;
	and.b64  	%rd3688, %rd3638, 4294967295;
	add.s64 	%rd3689, %rd3687, %rd3688;
	mad.lo.s64 	%rd3690, %rd5, %rd3674, %rd3689;
	shr.u64 	%rd3691, %rd3690, 32;
	mul.wide.u32 	%rd3692, %r769, %r773;
	and.b64  	%rd3693, %rd3642, 4294967295;
	add.s64 	%rd3694, %rd3691, %rd3693;
	add.s64 	%rd3695, %rd3694, %rd3692;
	shr.u64 	%rd3696, %rd3695, 32;
	and.b64  	%rd3697, %rd3647, 4294967295;
	add.s64 	%rd3698, %rd3696, %rd3697;
	mad.lo.s64 	%rd3699, %rd7, %rd3674, %rd3698;
	shr.u64 	%rd3700, %rd3699, 32;
	mul.wide.u32 	%rd3701, %r770, %r773;
	and.b64  	%rd3702, %rd3652, 4294967295;
	add.s64 	%rd3703, %rd3700, %rd3702;
	add.s64 	%rd3704, %rd3703, %rd3701;
	shr.u64 	%rd3705, %rd3704, 32;
	mul.wide.u32 	%rd3706, %r762, %r773;
	and.b64  	%rd3707, %rd3655, 4294967295;
	add.s64 	%rd3708, %rd3705, %rd3707;
	add.s64 	%rd3709, %rd3708, %rd3706;
	shr.u64 	%rd3710, %rd3709, 32;
	and.b64  	%rd3711, %rd3658, 4294967295;
	add.s64 	%rd3712, %rd3710, %rd3711;
	shr.u64 	%rd3713, %rd3712, 32;
	and.b64  	%rd3714, %rd3661, 4294967295;
	add.s64 	%rd3715, %rd3713, %rd3714;
	shr.u64 	%rd3716, %rd3715, 32;
	and.b64  	%rd3717, %rd3664, 4294967295;
	add.s64 	%rd3718, %rd3716, %rd3717;
	shr.u64 	%rd3719, %rd3718, 32;
	and.b64  	%rd3720, %rd3667, 4294967295;
	add.s64 	%rd3721, %rd3719, %rd3720;
	shr.u64 	%rd3722, %rd3721, 32;
	and.b64  	%rd3723, %rd3670, 4294967295;
	add.s64 	%rd3724, %rd3722, %rd3723;
	shr.u64 	%rd3725, %rd3724, 32;
	and.b64  	%rd3726, %rd3673, 4294967295;
	add.s64 	%rd3727, %rd3725, %rd3726;
	{ .reg .b32 tmp; mov.b64 {tmp, %r775}, %rd3727; }
	add.s32 	%r776, %r772, %r775;
	mul.lo.s32 	%r777, %r182, %r774;
	cvt.u64.u32 	%rd3728, %r777;
	mul.wide.u32 	%rd3729, %r766, %r777;
	and.b64  	%rd3730, %rd3682, 4294967295;
	add.s64 	%rd3731, %rd3729, %rd3730;
	shr.u64 	%rd3732, %rd3731, 32;
	mul.wide.u32 	%rd3733, %r767, %r777;
	and.b64  	%rd3734, %rd3686, 4294967295;
	add.s64 	%rd3735, %rd3732, %rd3734;
	add.s64 	%rd3736, %rd3735, %rd3733;
	cvt.u32.u64 	%r778, %rd3736;
	shr.u64 	%rd3737, %rd3736, 32;
	and.b64  	%rd3738, %rd3690, 4294967295;
	add.s64 	%rd3739, %rd3737, %rd3738;
	mad.lo.s64 	%rd3740, %rd4, %rd3728, %rd3739;
	shr.u64 	%rd3741, %rd3740, 32;
	and.b64  	%rd3742, %rd3695, 4294967295;
	add.s64 	%rd3743, %rd3741, %rd3742;
	mad.lo.s64 	%rd3744, %rd5, %rd3728, %rd3743;
	shr.u64 	%rd3745, %rd3744, 32;
	mul.wide.u32 	%rd3746, %r769, %r777;
	and.b64  	%rd3747, %rd3699, 4294967295;
	add.s64 	%rd3748, %rd3745, %rd3747;
	add.s64 	%rd3749, %rd3748, %rd3746;
	shr.u64 	%rd3750, %rd3749, 32;
	and.b64  	%rd3751, %rd3704, 4294967295;
	add.s64 	%rd3752, %rd3750, %rd3751;
	mad.lo.s64 	%rd3753, %rd7, %rd3728, %rd3752;
	shr.u64 	%rd3754, %rd3753, 32;
	mul.wide.u32 	%rd3755, %r770, %r777;
	and.b64  	%rd3756, %rd3709, 4294967295;
	add.s64 	%rd3757, %rd3754, %rd3756;
	add.s64 	%rd3758, %rd3757, %rd3755;
	shr.u64 	%rd3759, %rd3758, 32;
	mul.wide.u32 	%rd3760, %r762, %r777;
	and.b64  	%rd3761, %rd3712, 4294967295;
	add.s64 	%rd3762, %rd3759, %rd3761;
	add.s64 	%rd3763, %rd3762, %rd3760;
	shr.u64 	%rd3764, %rd3763, 32;
	and.b64  	%rd3765, %rd3715, 4294967295;
	add.s64 	%rd3766, %rd3764, %rd3765;
	shr.u64 	%rd3767, %rd3766, 32;
	and.b64  	%rd3768, %rd3718, 4294967295;
	add.s64 	%rd3769, %rd3767, %rd3768;
	shr.u64 	%rd3770, %rd3769, 32;
	and.b64  	%rd3771, %rd3721, 4294967295;
	add.s64 	%rd3772, %rd3770, %rd3771;
	shr.u64 	%rd3773, %rd3772, 32;
	and.b64  	%rd3774, %rd3724, 4294967295;
	add.s64 	%rd3775, %rd3773, %rd3774;
	shr.u64 	%rd3776, %rd3775, 32;
	and.b64  	%rd3777, %rd3727, 4294967295;
	add.s64 	%rd3778, %rd3776, %rd3777;
	{ .reg .b32 tmp; mov.b64 {tmp, %r779}, %rd3778; }
	add.s32 	%r780, %r776, %r779;
	mul.lo.s32 	%r781, %r182, %r778;
	cvt.u64.u32 	%rd3779, %r781;
	mul.wide.u32 	%rd3780, %r766, %r781;
	and.b64  	%rd3781, %rd3736, 4294967295;
	add.s64 	%rd3782, %rd3780, %rd3781;
	shr.u64 	%rd3783, %rd3782, 32;
	mul.wide.u32 	%rd3784, %r767, %r781;
	and.b64  	%rd3785, %rd3740, 4294967295;
	add.s64 	%rd3786, %rd3783, %rd3785;
	add.s64 	%rd3787, %rd3786, %rd3784;
	cvt.u32.u64 	%r782, %rd3787;
	shr.u64 	%rd3788, %rd3787, 32;
	and.b64  	%rd3789, %rd3744, 4294967295;
	add.s64 	%rd3790, %rd3788, %rd3789;
	mad.lo.s64 	%rd3791, %rd4, %rd3779, %rd3790;
	shr.u64 	%rd3792, %rd3791, 32;
	and.b64  	%rd3793, %rd3749, 4294967295;
	add.s64 	%rd3794, %rd3792, %rd3793;
	mad.lo.s64 	%rd3795, %rd5, %rd3779, %rd3794;
	shr.u64 	%rd3796, %rd3795, 32;
	mul.wide.u32 	%rd3797, %r769, %r781;
	and.b64  	%rd3798, %rd3753, 4294967295;
	add.s64 	%rd3799, %rd3796, %rd3798;
	add.s64 	%rd3800, %rd3799, %rd3797;
	shr.u64 	%rd3801, %rd3800, 32;
	and.b64  	%rd3802, %rd3758, 4294967295;
	add.s64 	%rd3803, %rd3801, %rd3802;
	mad.lo.s64 	%rd3804, %rd7, %rd3779, %rd3803;
	shr.u64 	%rd3805, %rd3804, 32;
	mul.wide.u32 	%rd3806, %r770, %r781;
	and.b64  	%rd3807, %rd3763, 4294967295;
	add.s64 	%rd3808, %rd3805, %rd3807;
	add.s64 	%rd3809, %rd3808, %rd3806;
	shr.u64 	%rd3810, %rd3809, 32;
	mul.wide.u32 	%rd3811, %r762, %r781;
	and.b64  	%rd3812, %rd3766, 4294967295;
	add.s64 	%rd3813, %rd3810, %rd3812;
	add.s64 	%rd3814, %rd3813, %rd3811;
	shr.u64 	%rd3815, %rd3814, 32;
	and.b64  	%rd3816, %rd3769, 4294967295;
	add.s64 	%rd3817, %rd3815, %rd3816;
	shr.u64 	%rd3818, %rd3817, 32;
	and.b64  	%rd3819, %rd3772, 4294967295;
	add.s64 	%rd3820, %rd3818, %rd3819;
	shr.u64 	%rd3821, %rd3820, 32;
	and.b64  	%rd3822, %rd3775, 4294967295;
	add.s64 	%rd3823, %rd3821, %rd3822;
	shr.u64 	%rd3824, %rd3823, 32;
	and.b64  	%rd3825, %rd3778, 4294967295;
	add.s64 	%rd3826, %rd3824, %rd3825;
	{ .reg .b32 tmp; mov.b64 {tmp, %r783}, %rd3826; }
	add.s32 	%r784, %r780, %r783;
	mul.lo.s32 	%r785, %r182, %r782;
	cvt.u64.u32 	%rd3827, %r785;
	mul.wide.u32 	%rd3828, %r766, %r785;
	and.b64  	%rd3829, %rd3787, 4294967295;
	add.s64 	%rd3830, %rd3828, %rd3829;
	shr.u64 	%rd3831, %rd3830, 32;
	mul.wide.u32 	%rd3832, %r767, %r785;
	and.b64  	%rd3833, %rd3791, 4294967295;
	add.s64 	%rd3834, %rd3831, %rd3833;
	add.s64 	%rd3835, %rd3834, %rd3832;
	cvt.u32.u64 	%r786, %rd3835;
	shr.u64 	%rd3836, %rd3835, 32;
	and.b64  	%rd3837, %rd3795, 4294967295;
	add.s64 	%rd3838, %rd3836, %rd3837;
	mad.lo.s64 	%rd3839, %rd4, %rd3827, %rd3838;
	shr.u64 	%rd3840, %rd3839, 32;
	and.b64  	%rd3841, %rd3800, 4294967295;
	add.s64 	%rd3842, %rd3840, %rd3841;
	mad.lo.s64 	%rd3843, %rd5, %rd3827, %rd3842;
	shr.u64 	%rd3844, %rd3843, 32;
	mul.wide.u32 	%rd3845, %r769, %r785;
	and.b64  	%rd3846, %rd3804, 4294967295;
	add.s64 	%rd3847, %rd3844, %rd3846;
	add.s64 	%rd3848, %rd3847, %rd3845;
	shr.u64 	%rd3849, %rd3848, 32;
	and.b64  	%rd3850, %rd3809, 4294967295;
	add.s64 	%rd3851, %rd3849, %rd3850;
	mad.lo.s64 	%rd3852, %rd7, %rd3827, %rd3851;
	shr.u64 	%rd3853, %rd3852, 32;
	mul.wide.u32 	%rd3854, %r770, %r785;
	and.b64  	%rd3855, %rd3814, 4294967295;
	add.s64 	%rd3856, %rd3853, %rd3855;
	add.s64 	%rd3857, %rd3856, %rd3854;
	shr.u64 	%rd3858, %rd3857, 32;
	mul.wide.u32 	%rd3859, %r762, %r785;
	and.b64  	%rd3860, %rd3817, 4294967295;
	add.s64 	%rd3861, %rd3858, %rd3860;
	add.s64 	%rd3862, %rd3861, %rd3859;
	shr.u64 	%rd3863, %rd3862, 32;
	and.b64  	%rd3864, %rd3820, 4294967295;
	add.s64 	%rd3865, %rd3863, %rd3864;
	shr.u64 	%rd3866, %rd3865, 32;
	and.b64  	%rd3867, %rd3823, 4294967295;
	add.s64 	%rd3868, %rd3866, %rd3867;
	shr.u64 	%rd3869, %rd3868, 32;
	and.b64  	%rd3870, %rd3826, 4294967295;
	add.s64 	%rd3871, %rd3869, %rd3870;
	{ .reg .b32 tmp; mov.b64 {tmp, %r787}, %rd3871; }
	add.s32 	%r788, %r784, %r787;
	mul.lo.s32 	%r789, %r182, %r786;
	cvt.u64.u32 	%rd3872, %r789;
	mul.wide.u32 	%rd3873, %r766, %r789;
	and.b64  	%rd3874, %rd3835, 4294967295;
	add.s64 	%rd3875, %rd3873, %rd3874;
	shr.u64 	%rd3876, %rd3875, 32;
	mul.wide.u32 	%rd3877, %r767, %r789;
	and.b64  	%rd3878, %rd3839, 4294967295;
	add.s64 	%rd3879, %rd3876, %rd3878;
	add.s64 	%rd3880, %rd3879, %rd3877;
	cvt.u32.u64 	%r790, %rd3880;
	shr.u64 	%rd3881, %rd3880, 32;
	and.b64  	%rd3882, %rd3843, 4294967295;
	add.s64 	%rd3883, %rd3881, %rd3882;
	mad.lo.s64 	%rd3884, %rd4, %rd3872, %rd3883;
	shr.u64 	%rd3885, %rd3884, 32;
	and.b64  	%rd3886, %rd3848, 4294967295;
	add.s64 	%rd3887, %rd3885, %rd3886;
	mad.lo.s64 	%rd3888, %rd5, %rd3872, %rd3887;
	shr.u64 	%rd3889, %rd3888, 32;
	mul.wide.u32 	%rd3890, %r769, %r789;
	and.b64  	%rd3891, %rd3852, 4294967295;
	add.s64 	%rd3892, %rd3889, %rd3891;
	add.s64 	%rd3893, %rd3892, %rd3890;
	shr.u64 	%rd3894, %rd3893, 32;
	and.b64  	%rd3895, %rd3857, 4294967295;
	add.s64 	%rd3896, %rd3894, %rd3895;
	mad.lo.s64 	%rd3897, %rd7, %rd3872, %rd3896;
	shr.u64 	%rd3898, %rd3897, 32;
	mul.wide.u32 	%rd3899, %r770, %r789;
	and.b64  	%rd3900, %rd3862, 4294967295;
	add.s64 	%rd3901, %rd3898, %rd3900;
	add.s64 	%rd3902, %rd3901, %rd3899;
	shr.u64 	%rd3903, %rd3902, 32;
	mul.wide.u32 	%rd3904, %r762, %r789;
	and.b64  	%rd3905, %rd3865, 4294967295;
	add.s64 	%rd3906, %rd3903, %rd3905;
	add.s64 	%rd3907, %rd3906, %rd3904;
	shr.u64 	%rd3908, %rd3907, 32;
	and.b64  	%rd3909, %rd3868, 4294967295;
	add.s64 	%rd3910, %rd3908, %rd3909;
	shr.u64 	%rd3911, %rd3910, 32;
	and.b64  	%rd3912, %rd3871, 4294967295;
	add.s64 	%rd3913, %rd3911, %rd3912;
	{ .reg .b32 tmp; mov.b64 {tmp, %r791}, %rd3913; }
	add.s32 	%r792, %r788, %r791;
	mul.lo.s32 	%r793, %r182, %r790;
	cvt.u64.u32 	%rd3914, %r793;
	mul.wide.u32 	%rd3915, %r766, %r793;
	and.b64  	%rd3916, %rd3880, 4294967295;
	add.s64 	%rd3917, %rd3915, %rd3916;
	shr.u64 	%rd3918, %rd3917, 32;
	mul.wide.u32 	%rd3919, %r767, %r793;
	and.b64  	%rd3920, %rd3884, 4294967295;
	add.s64 	%rd3921, %rd3918, %rd3920;
	add.s64 	%rd3922, %rd3921, %rd3919;
	cvt.u32.u64 	%r794, %rd3922;
	shr.u64 	%rd3923, %rd3922, 32;
	and.b64  	%rd3924, %rd3888, 4294967295;
	add.s64 	%rd3925, %rd3923, %rd3924;
	mad.lo.s64 	%rd3926, %rd4, %rd3914, %rd3925;
	shr.u64 	%rd3927, %rd3926, 32;
	and.b64  	%rd3928, %rd3893, 4294967295;
	add.s64 	%rd3929, %rd3927, %rd3928;
	mad.lo.s64 	%rd3930, %rd5, %rd3914, %rd3929;
	shr.u64 	%rd3931, %rd3930, 32;
	mul.wide.u32 	%rd3932, %r769, %r793;
	and.b64  	%rd3933, %rd3897, 4294967295;
	add.s64 	%rd3934, %rd3931, %rd3933;
	add.s64 	%rd3935, %rd3934, %rd3932;
	shr.u64 	%rd3936, %rd3935, 32;
	and.b64  	%rd3937, %rd3902, 4294967295;
	add.s64 	%rd3938, %rd3936, %rd3937;
	mad.lo.s64 	%rd3939, %rd7, %rd3914, %rd3938;
	shr.u64 	%rd3940, %rd3939, 32;
	mul.wide.u32 	%rd3941, %r770, %r793;
	and.b64  	%rd3942, %rd3907, 4294967295;
	add.s64 	%rd3943, %rd3940, %rd3942;
	add.s64 	%rd3944, %rd3943, %rd3941;
	shr.u64 	%rd3945, %rd3944, 32;
	mul.wide.u32 	%rd3946, %r762, %r793;
	and.b64  	%rd3947, %rd3910, 4294967295;
	add.s64 	%rd3948, %rd3945, %rd3947;
	add.s64 	%rd3949, %rd3948, %rd3946;
	shr.u64 	%rd3950, %rd3949, 32;
	and.b64  	%rd3951, %rd3913, 4294967295;
	add.s64 	%rd3952, %rd3950, %rd3951;
	{ .reg .b32 tmp; mov.b64 {tmp, %r795}, %rd3952; }
	add.s32 	%r796, %r792, %r795;
	mul.lo.s32 	%r797, %r182, %r794;
	cvt.u64.u32 	%rd3953, %r797;
	mul.wide.u32 	%rd3954, %r766, %r797;
	and.b64  	%rd3955, %rd3922, 4294967295;
	add.s64 	%rd3956, %rd3954, %rd3955;
	shr.u64 	%rd3957, %rd3956, 32;
	mul.wide.u32 	%rd3958, %r767, %r797;
	and.b64  	%rd3959, %rd3926, 4294967295;
	add.s64 	%rd3960, %rd3957, %rd3959;
	add.s64 	%rd8569, %rd3960, %rd3958;
	shr.u64 	%rd3961, %rd8569, 32;
	and.b64  	%rd3962, %rd3930, 4294967295;
	add.s64 	%rd3963, %rd3961, %rd3962;
	mad.lo.s64 	%rd8568, %rd4, %rd3953, %rd3963;
	cvt.u32.u64 	%r183, %rd8568;
	shr.u64 	%rd3964, %rd8568, 32;
	and.b64  	%rd3965, %rd3935, 4294967295;
	add.s64 	%rd3966, %rd3964, %rd3965;
	mad.lo.s64 	%rd8567, %rd5, %rd3953, %rd3966;
	cvt.u32.u64 	%r184, %rd8567;
	shr.u64 	%rd3967, %rd8567, 32;
	mul.wide.u32 	%rd3968, %r769, %r797;
	and.b64  	%rd3969, %rd3939, 4294967295;
	add.s64 	%rd3970, %rd3967, %rd3969;
	add.s64 	%rd8566, %rd3970, %rd3968;
	cvt.u32.u64 	%r185, %rd8566;
	shr.u64 	%rd3971, %rd8566, 32;
	and.b64  	%rd3972, %rd3944, 4294967295;
	add.s64 	%rd3973, %rd3971, %rd3972;
	mad.lo.s64 	%rd8565, %rd7, %rd3953, %rd3973;
	cvt.u32.u64 	%r186, %rd8565;
	shr.u64 	%rd3974, %rd8565, 32;
	mul.wide.u32 	%rd3975, %r770, %r797;
	and.b64  	%rd3976, %rd3949, 4294967295;
	add.s64 	%rd3977, %rd3974, %rd3976;
	add.s64 	%rd8564, %rd3977, %rd3975;
	cvt.u32.u64 	%r187, %rd8564;
	shr.u64 	%rd3978, %rd8564, 32;
	mul.wide.u32 	%rd3979, %r762, %r797;
	and.b64  	%rd3980, %rd3952, 4294967295;
	add.s64 	%rd3981, %rd3978, %rd3980;
	add.s64 	%rd8563, %rd3981, %rd3979;
	cvt.u32.u64 	%r188, %rd8563;
	{ .reg .b32 tmp; mov.b64 {tmp, %r798}, %rd8563; }
	add.s32 	%r1579, %r796, %r798;
	setp.gt.u32 	%p200, %r1579, %r762;
	@%p200 bra 	$L__BB3_185;
	cvt.u32.u64 	%r799, %rd257;
	setp.lt.u32 	%p201, %r1579, %r799;
	@%p201 bra 	$L__BB3_186;
	cvt.u32.u64 	%r800, %rd269;
	setp.lt.u32 	%p202, %r800, %r188;
	@%p202 bra 	$L__BB3_185;
	cvt.u32.u64 	%r801, %rd269;
	setp.gt.u32 	%p203, %r801, %r188;
	@%p203 bra 	$L__BB3_186;
	cvt.u32.u64 	%r802, %rd7;
	setp.lt.u32 	%p204, %r802, %r187;
	@%p204 bra 	$L__BB3_185;
	cvt.u32.u64 	%r803, %rd7;
	setp.gt.u32 	%p205, %r803, %r187;
	@%p205 bra 	$L__BB3_186;
	cvt.u32.u64 	%r804, %rd268;
	setp.lt.u32 	%p206, %r804, %r186;
	@%p206 bra 	$L__BB3_185;
	cvt.u32.u64 	%r805, %rd268;
	setp.gt.u32 	%p207, %r805, %r186;
	@%p207 bra 	$L__BB3_186;
	cvt.u32.u64 	%r806, %rd5;
	setp.lt.u32 	%p208, %r806, %r185;
	@%p208 bra 	$L__BB3_185;
	cvt.u32.u64 	%r807, %rd5;
	setp.gt.u32 	%p209, %r807, %r185;
	@%p209 bra 	$L__BB3_186;
	cvt.u32.u64 	%r808, %rd4;
	setp.lt.u32 	%p210, %r808, %r184;
	@%p210 bra 	$L__BB3_185;
	cvt.u32.u64 	%r809, %rd4;
	setp.gt.u32 	%p211, %r809, %r184;
	@%p211 bra 	$L__BB3_186;
	cvt.u32.u64 	%r810, %rd267;
	setp.lt.u32 	%p212, %r810, %r183;
	@%p212 bra 	$L__BB3_185;
	cvt.u32.u64 	%r811, %rd266;
	cvt.u32.u64 	%r812, %rd267;
	setp.gt.u32 	%p213, %r812, %r183;
	cvt.u32.u64 	%r813, %rd8569;
	setp.gt.u32 	%p214, %r811, %r813;
	or.pred  	%p215, %p213, %p214;
	@%p215 bra 	$L__BB3_186;
$L__BB3_185:
	cvt.u32.u64 	%r814, %rd257;
	and.b64  	%rd3983, %rd8569, 4294967295;
	sub.s64 	%rd8569, %rd3983, %rd266;
	shr.u64 	%rd3984, %rd8569, 63;
	and.b64  	%rd3985, %rd8568, 4294967295;
	add.s64 	%rd3986, %rd3984, %rd267;
	sub.s64 	%rd8568, %rd3985, %rd3986;
	shr.u64 	%rd3987, %rd8568, 63;
	and.b64  	%rd3988, %rd8567, 4294967295;
	add.s64 	%rd3989, %rd3987, %rd4;
	sub.s64 	%rd8567, %rd3988, %rd3989;
	shr.u64 	%rd3990, %rd8567, 63;
	and.b64  	%rd3991, %rd8566, 4294967295;
	add.s64 	%rd3992, %rd3990, %rd5;
	sub.s64 	%rd8566, %rd3991, %rd3992;
	shr.u64 	%rd3993, %rd8566, 63;
	and.b64  	%rd3994, %rd8565, 4294967295;
	add.s64 	%rd3995, %rd3993, %rd268;
	sub.s64 	%rd8565, %rd3994, %rd3995;
	shr.u64 	%rd3996, %rd8565, 63;
	and.b64  	%rd3997, %rd8564, 4294967295;
	add.s64 	%rd3998, %rd3996, %rd7;
	sub.s64 	%rd8564, %rd3997, %rd3998;
	shr.u64 	%rd3999, %rd8564, 63;
	and.b64  	%rd4000, %rd8563, 4294967295;
	add.s64 	%rd4001, %rd3999, %rd269;
	sub.s64 	%rd8563, %rd4000, %rd4001;
	shr.u64 	%rd4002, %rd8563, 63;
	cvt.u32.u64 	%r815, %rd4002;
	add.s32 	%r816, %r814, %r815;
	sub.s32 	%r1579, %r1579, %r816;
$L__BB3_186:
	and.b64  	%rd4003, %rd8569, 4294967295;
	cvt.u64.u32 	%rd291, %r1569;
	sub.s64 	%rd4004, %rd4003, %rd291;
	shr.u64 	%rd4005, %rd4004, 63;
	cvt.u32.u64 	%r1581, %rd4004;
	and.b64  	%rd4006, %rd8568, 4294967295;
	and.b64  	%rd292, %rd8515, 4294967295;
	add.s64 	%rd4007, %rd4005, %rd292;
	sub.s64 	%rd8575, %rd4006, %rd4007;
	shr.u64 	%rd4008, %rd8575, 63;
	and.b64  	%rd4009, %rd8567, 4294967295;
	and.b64  	%rd294, %rd8514, 4294967295;
	add.s64 	%rd4010, %rd4008, %rd294;
	sub.s64 	%rd8574, %rd4009, %rd4010;
	shr.u64 	%rd4011, %rd8574, 63;
	and.b64  	%rd4012, %rd8566, 4294967295;
	and.b64  	%rd296, %rd8513, 4294967295;
	add.s64 	%rd4013, %rd4011, %rd296;
	sub.s64 	%rd8573, %rd4012, %rd4013;
	shr.u64 	%rd4014, %rd8573, 63;
	and.b64  	%rd4015, %rd8565, 4294967295;
	and.b64  	%rd298, %rd8512, 4294967295;
	add.s64 	%rd4016, %rd4014, %rd298;
	sub.s64 	%rd8572, %rd4015, %rd4016;
	shr.u64 	%rd4017, %rd8572, 63;
	and.b64  	%rd4018, %rd8564, 4294967295;
	and.b64  	%rd300, %rd8511, 4294967295;
	add.s64 	%rd4019, %rd4017, %rd300;
	sub.s64 	%rd8571, %rd4018, %rd4019;
	shr.u64 	%rd4020, %rd8571, 63;
	and.b64  	%rd4021, %rd8563, 4294967295;
	and.b64  	%rd302, %rd8510, 4294967295;
	add.s64 	%rd4022, %rd4020, %rd302;
	sub.s64 	%rd8570, %rd4021, %rd4022;
	shr.u64 	%rd4023, %rd8570, 63;
	cvt.u64.u32 	%rd4024, %r1579;
	and.b64  	%rd304, %rd8509, 4294967295;
	add.s64 	%rd4025, %rd4023, %rd304;
	sub.s64 	%rd4026, %rd4024, %rd4025;
	setp.gt.s64 	%p216, %rd4026, -1;
	cvt.u32.u64 	%r1580, %rd4026;
	@%p216 bra 	$L__BB3_188;
	cvt.u32.u64 	%r817, %rd257;
	cvt.u32.u64 	%r818, %rd266;
	add.s32 	%r1581, %r818, %r1581;
	setp.lt.u32 	%p217, %r1581, %r818;
	selp.u64 	%rd4027, 1, 0, %p217;
	and.b64  	%rd4028, %rd8575, 4294967295;
	add.s64 	%rd4029, %rd4028, %rd4027;
	add.s64 	%rd8575, %rd4029, %rd267;
	shr.u64 	%rd4030, %rd8575, 32;
	and.b64  	%rd4031, %rd8574, 4294967295;
	add.s64 	%rd4032, %rd4030, %rd4031;
	add.s64 	%rd8574, %rd4032, %rd4;
	shr.u64 	%rd4033, %rd8574, 32;
	and.b64  	%rd4034, %rd8573, 4294967295;
	add.s64 	%rd4035, %rd4033, %rd4034;
	add.s64 	%rd8573, %rd4035, %rd5;
	shr.u64 	%rd4036, %rd8573, 32;
	and.b64  	%rd4037, %rd8572, 4294967295;
	add.s64 	%rd4038, %rd4036, %rd4037;
	add.s64 	%rd8572, %rd4038, %rd268;
	shr.u64 	%rd4039, %rd8572, 32;
	and.b64  	%rd4040, %rd8571, 4294967295;
	add.s64 	%rd4041, %rd4039, %rd4040;
	add.s64 	%rd8571, %rd4041, %rd7;
	shr.u64 	%rd4042, %rd8571, 32;
	and.b64  	%rd4043, %rd8570, 4294967295;
	add.s64 	%rd4044, %rd4042, %rd4043;
	add.s64 	%rd8570, %rd4044, %rd269;
	{ .reg .b32 tmp; mov.b64 {tmp, %r819}, %rd8570; }
	add.s32 	%r820, %r1580, %r819;
	add.s32 	%r1580, %r820, %r817;
$L__BB3_188:
	cvt.u64.u32 	%rd4045, %r1581;
	sub.s64 	%rd4046, %rd4045, %rd291;
	shr.u64 	%rd4047, %rd4046, 63;
	cvt.u32.u64 	%r1614, %rd4046;
	and.b64  	%rd4048, %rd8575, 4294967295;
	add.s64 	%rd4049, %rd4047, %rd292;
	sub.s64 	%rd8581, %rd4048, %rd4049;
	shr.u64 	%rd4050, %rd8581, 63;
	and.b64  	%rd4051, %rd8574, 4294967295;
	add.s64 	%rd4052, %rd4050, %rd294;
	sub.s64 	%rd8580, %rd4051, %rd4052;
	shr.u64 	%rd4053, %rd8580, 63;
	and.b64  	%rd4054, %rd8573, 4294967295;
	add.s64 	%rd4055, %rd4053, %rd296;
	sub.s64 	%rd8579, %rd4054, %rd4055;
	shr.u64 	%rd4056, %rd8579, 63;
	and.b64  	%rd4057, %rd8572, 4294967295;
	add.s64 	%rd4058, %rd4056, %rd298;
	sub.s64 	%rd8578, %rd4057, %rd4058;
	shr.u64 	%rd4059, %rd8578, 63;
	and.b64  	%rd4060, %rd8571, 4294967295;
	add.s64 	%rd4061, %rd4059, %rd300;
	sub.s64 	%rd8577, %rd4060, %rd4061;
	shr.u64 	%rd4062, %rd8577, 63;
	and.b64  	%rd4063, %rd8570, 4294967295;
	add.s64 	%rd4064, %rd4062, %rd302;
	sub.s64 	%rd8576, %rd4063, %rd4064;
	shr.u64 	%rd4065, %rd8576, 63;
	cvt.u64.u32 	%rd4066, %r1580;
	add.s64 	%rd4067, %rd4065, %rd304;
	sub.s64 	%rd4068, %rd4066, %rd4067;
	setp.gt.s64 	%p218, %rd4068, -1;
	cvt.u32.u64 	%r1607, %rd4068;
	@%p218 bra 	$L__BB3_190;
	cvt.u32.u64 	%r821, %rd257;
	cvt.u32.u64 	%r822, %rd266;
	add.s32 	%r1614, %r822, %r1614;
	setp.lt.u32 	%p219, %r1614, %r822;
	selp.u64 	%rd4069, 1, 0, %p219;
	and.b64  	%rd4070, %rd8581, 4294967295;
	add.s64 	%rd4071, %rd4070, %rd4069;
	add.s64 	%rd8581, %rd4071, %rd267;
	shr.u64 	%rd4072, %rd8581, 32;
	and.b64  	%rd4073, %rd8580, 4294967295;
	add.s64 	%rd4074, %rd4072, %rd4073;
	add.s64 	%rd8580, %rd4074, %rd4;
	shr.u64 	%rd4075, %rd8580, 32;
	and.b64  	%rd4076, %rd8579, 4294967295;
	add.s64 	%rd4077, %rd4075, %rd4076;
	add.s64 	%rd8579, %rd4077, %rd5;
	shr.u64 	%rd4078, %rd8579, 32;
	and.b64  	%rd4079, %rd8578, 4294967295;
	add.s64 	%rd4080, %rd4078, %rd4079;
	add.s64 	%rd8578, %rd4080, %rd268;
	shr.u64 	%rd4081, %rd8578, 32;
	and.b64  	%rd4082, %rd8577, 4294967295;
	add.s64 	%rd4083, %rd4081, %rd4082;
	add.s64 	%rd8577, %rd4083, %rd7;
	shr.u64 	%rd4084, %rd8577, 32;
	and.b64  	%rd4085, %rd8576, 4294967295;
	add.s64 	%rd4086, %rd4084, %rd4085;
	add.s64 	%rd8576, %rd4086, %rd269;
	{ .reg .b32 tmp; mov.b64 {tmp, %r823}, %rd8576; }
	add.s32 	%r824, %r1607, %r823;
	add.s32 	%r1607, %r824, %r821;
$L__BB3_190:
	cvt.u32.u64 	%r1613, %rd8581;
	cvt.u32.u64 	%r1612, %rd8580;
	cvt.u32.u64 	%r1611, %rd8579;
	cvt.u32.u64 	%r1610, %rd8578;
	cvt.u32.u64 	%r1609, %rd8577;
	cvt.u32.u64 	%r1608, %rd8576;
	cvt.u64.u32 	%rd4087, %r1614;
	sub.s64 	%rd4088, %rd291, %rd4087;
	shr.u64 	%rd4089, %rd4088, 63;
	cvt.u32.u64 	%r1585, %rd4088;
	and.b64  	%rd4090, %rd8581, 4294967295;
	add.s64 	%rd4091, %rd4089, %rd4090;
	sub.s64 	%rd8587, %rd292, %rd4091;
	shr.u64 	%rd4092, %rd8587, 63;
	and.b64  	%rd4093, %rd8580, 4294967295;
	add.s64 	%rd4094, %rd4092, %rd4093;
	sub.s64 	%rd8586, %rd294, %rd4094;
	shr.u64 	%rd4095, %rd8586, 63;
	and.b64  	%rd4096, %rd8579, 4294967295;
	add.s64 	%rd4097, %rd4095, %rd4096;
	sub.s64 	%rd8585, %rd296, %rd4097;
	shr.u64 	%rd4098, %rd8585, 63;
	and.b64  	%rd4099, %rd8578, 4294967295;
	add.s64 	%rd4100, %rd4098, %rd4099;
	sub.s64 	%rd8584, %rd298, %rd4100;
	shr.u64 	%rd4101, %rd8584, 63;
	and.b64  	%rd4102, %rd8577, 4294967295;
	add.s64 	%rd4103, %rd4101, %rd4102;
	sub.s64 	%rd8583, %rd300, %rd4103;
	shr.u64 	%rd4104, %rd8583, 63;
	and.b64  	%rd4105, %rd8576, 4294967295;
	add.s64 	%rd4106, %rd4104, %rd4105;
	sub.s64 	%rd8582, %rd302, %rd4106;
	shr.u64 	%rd4107, %rd8582, 63;
	cvt.u64.u32 	%rd4108, %r1607;
	add.s64 	%rd4109, %rd4107, %rd4108;
	sub.s64 	%rd4110, %rd304, %rd4109;
	setp.gt.s64 	%p220, %rd4110, -1;
	cvt.u32.u64 	%r1584, %rd4110;
	@%p220 bra 	$L__BB3_192;
	cvt.u32.u64 	%r825, %rd257;
	cvt.u32.u64 	%r826, %rd266;
	add.s32 	%r1585, %r826, %r1585;
	setp.lt.u32 	%p221, %r1585, %r826;
	selp.u64 	%rd4111, 1, 0, %p221;
	and.b64  	%rd4112, %rd8587, 4294967295;
	add.s64 	%rd4113, %rd4112, %rd4111;
	add.s64 	%rd8587, %rd4113, %rd267;
	shr.u64 	%rd4114, %rd8587, 32;
	and.b64  	%rd4115, %rd8586, 4294967295;
	add.s64 	%rd4116, %rd4114, %rd4115;
	add.s64 	%rd8586, %rd4116, %rd4;
	shr.u64 	%rd4117, %rd8586, 32;
	and.b64  	%rd4118, %rd8585, 4294967295;
	add.s64 	%rd4119, %rd4117, %rd4118;
	add.s64 	%rd8585, %rd4119, %rd5;
	shr.u64 	%rd4120, %rd8585, 32;
	and.b64  	%rd4121, %rd8584, 4294967295;
	add.s64 	%rd4122, %rd4120, %rd4121;
	add.s64 	%rd8584, %rd4122, %rd268;
	shr.u64 	%rd4123, %rd8584, 32;
	and.b64  	%rd4124, %rd8583, 4294967295;
	add.s64 	%rd4125, %rd4123, %rd4124;
	add.s64 	%rd8583, %rd4125, %rd7;
	shr.u64 	%rd4126, %rd8583, 32;
	and.b64  	%rd4127, %rd8582, 4294967295;
	add.s64 	%rd4128, %rd4126, %rd4127;
	add.s64 	%rd8582, %rd4128, %rd269;
	{ .reg .b32 tmp; mov.b64 {tmp, %r827}, %rd8582; }
	add.s32 	%r828, %r1584, %r827;
	add.s32 	%r1584, %r828, %r825;
$L__BB3_192:
	cvt.u32.u64 	%r829, %rd257;
	cvt.u64.u32 	%rd4129, %r1585;
	mul.lo.s64 	%rd4130, %rd4129, %rd258;
	cvt.u32.u64 	%r830, %rd4130;
	shr.u64 	%rd4131, %rd4130, 32;
	and.b64  	%rd4132, %rd8587, 4294967295;
	mad.lo.s64 	%rd4133, %rd4132, %rd258, %rd4131;
	shr.u64 	%rd4134, %rd4133, 32;
	and.b64  	%rd4135, %rd8586, 4294967295;
	mad.lo.s64 	%rd4136, %rd4135, %rd258, %rd4134;
	shr.u64 	%rd4137, %rd4136, 32;
	and.b64  	%rd4138, %rd8585, 4294967295;
	mad.lo.s64 	%rd4139, %rd4138, %rd258, %rd4137;
	shr.u64 	%rd4140, %rd4139, 32;
	and.b64  	%rd4141, %rd8584, 4294967295;
	mad.lo.s64 	%rd4142, %rd4141, %rd258, %rd4140;
	shr.u64 	%rd4143, %rd4142, 32;
	and.b64  	%rd4144, %rd8583, 4294967295;
	mad.lo.s64 	%rd4145, %rd4144, %rd258, %rd4143;
	shr.u64 	%rd4146, %rd4145, 32;
	and.b64  	%rd4147, %rd8582, 4294967295;
	mad.lo.s64 	%rd4148, %rd4147, %rd258, %rd4146;
	shr.u64 	%rd4149, %rd4148, 32;
	cvt.u64.u32 	%rd4150, %r1584;
	mad.lo.s64 	%rd4151, %rd4150, %rd258, %rd4149;
	shr.u64 	%rd4152, %rd4151, 32;
	and.b64  	%rd4153, %rd4133, 4294967295;
	mad.lo.s64 	%rd4154, %rd259, %rd4129, %rd4153;
	shr.u64 	%rd4155, %rd4154, 32;
	and.b64  	%rd4156, %rd4136, 4294967295;
	add.s64 	%rd4157, %rd4155, %rd4156;
	mad.lo.s64 	%rd4158, %rd4132, %rd259, %rd4157;
	shr.u64 	%rd4159, %rd4158, 32;
	and.b64  	%rd4160, %rd4139, 4294967295;
	add.s64 	%rd4161, %rd4159, %rd4160;
	mad.lo.s64 	%rd4162, %rd4135, %rd259, %rd4161;
	shr.u64 	%rd4163, %rd4162, 32;
	and.b64  	%rd4164, %rd4142, 4294967295;
	add.s64 	%rd4165, %rd4163, %rd4164;
	mad.lo.s64 	%rd4166, %rd4138, %rd259, %rd4165;
	shr.u64 	%rd4167, %rd4166, 32;
	and.b64  	%rd4168, %rd4145, 4294967295;
	add.s64 	%rd4169, %rd4167, %rd4168;
	mad.lo.s64 	%rd4170, %rd4141, %rd259, %rd4169;
	shr.u64 	%rd4171, %rd4170, 32;
	and.b64  	%rd4172, %rd4148, 4294967295;
	add.s64 	%rd4173, %rd4171, %rd4172;
	mad.lo.s64 	%rd4174, %rd4144, %rd259, %rd4173;
	shr.u64 	%rd4175, %rd4174, 32;
	and.b64  	%rd4176, %rd4151, 4294967295;
	add.s64 	%rd4177, %rd4175, %rd4176;
	mad.lo.s64 	%rd4178, %rd4147, %rd259, %rd4177;
	shr.u64 	%rd4179, %rd4178, 32;
	add.s64 	%rd4180, %rd4179, %rd4152;
	mad.lo.s64 	%rd4181, %rd259, %rd4150, %rd4180;
	shr.u64 	%rd4182, %rd4181, 32;
	and.b64  	%rd4183, %rd4158, 4294967295;
	mad.lo.s64 	%rd4184, %rd260, %rd4129, %rd4183;
	shr.u64 	%rd4185, %rd4184, 32;
	and.b64  	%rd4186, %rd4162, 4294967295;
	add.s64 	%rd4187, %rd4185, %rd4186;
	mad.lo.s64 	%rd4188, %rd4132, %rd260, %rd4187;
	shr.u64 	%rd4189, %rd4188, 32;
	and.b64  	%rd4190, %rd4166, 4294967295;
	add.s64 	%rd4191, %rd4189, %rd4190;
	mad.lo.s64 	%rd4192, %rd4135, %rd260, %rd4191;
	shr.u64 	%rd4193, %rd4192, 32;
	and.b64  	%rd4194, %rd4170, 4294967295;
	add.s64 	%rd4195, %rd4193, %rd4194;
	mad.lo.s64 	%rd4196, %rd4138, %rd260, %rd4195;
	shr.u64 	%rd4197, %rd4196, 32;
	and.b64  	%rd4198, %rd4174, 4294967295;
	add.s64 	%rd4199, %rd4197, %rd4198;
	mad.lo.s64 	%rd4200, %rd4141, %rd260, %rd4199;
	shr.u64 	%rd4201, %rd4200, 32;
	and.b64  	%rd4202, %rd4178, 4294967295;
	add.s64 	%rd4203, %rd4201, %rd4202;
	mad.lo.s64 	%rd4204, %rd4144, %rd260, %rd4203;
	shr.u64 	%rd4205, %rd4204, 32;
	and.b64  	%rd4206, %rd4181, 4294967295;
	add.s64 	%rd4207, %rd4205, %rd4206;
	mad.lo.s64 	%rd4208, %rd4147, %rd260, %rd4207;
	shr.u64 	%rd4209, %rd4208, 32;
	add.s64 	%rd4210, %rd4209, %rd4182;
	mad.lo.s64 	%rd4211, %rd260, %rd4150, %rd4210;
	shr.u64 	%rd4212, %rd4211, 32;
	and.b64  	%rd4213, %rd4188, 4294967295;
	mad.lo.s64 	%rd4214, %rd261, %rd4129, %rd4213;
	shr.u64 	%rd4215, %rd4214, 32;
	and.b64  	%rd4216, %rd4192, 4294967295;
	add.s64 	%rd4217, %rd4215, %rd4216;
	mad.lo.s64 	%rd4218, %rd4132, %rd261, %rd4217;
	shr.u64 	%rd4219, %rd4218, 32;
	and.b64  	%rd4220, %rd4196, 4294967295;
	add.s64 	%rd4221, %rd4219, %rd4220;
	mad.lo.s64 	%rd4222, %rd4135, %rd261, %rd4221;
	shr.u64 	%rd4223, %rd4222, 32;
	and.b64  	%rd4224, %rd4200, 4294967295;
	add.s64 	%rd4225, %rd4223, %rd4224;
	mad.lo.s64 	%rd4226, %rd4138, %rd261, %rd4225;
	shr.u64 	%rd4227, %rd4226, 32;
	and.b64  	%rd4228, %rd4204, 4294967295;
	add.s64 	%rd4229, %rd4227, %rd4228;
	mad.lo.s64 	%rd4230, %rd4141, %rd261, %rd4229;
	shr.u64 	%rd4231, %rd4230, 32;
	and.b64  	%rd4232, %rd4208, 4294967295;
	add.s64 	%rd4233, %rd4231, %rd4232;
	mad.lo.s64 	%rd4234, %rd4144, %rd261, %rd4233;
	shr.u64 	%rd4235, %rd4234, 32;
	and.b64  	%rd4236, %rd4211, 4294967295;
	add.s64 	%rd4237, %rd4235, %rd4236;
	mad.lo.s64 	%rd4238, %rd4147, %rd261, %rd4237;
	shr.u64 	%rd4239, %rd4238, 32;
	add.s64 	%rd4240, %rd4239, %rd4212;
	mad.lo.s64 	%rd4241, %rd261, %rd4150, %rd4240;
	shr.u64 	%rd4242, %rd4241, 32;
	and.b64  	%rd4243, %rd4218, 4294967295;
	mad.lo.s64 	%rd4244, %rd262, %rd4129, %rd4243;
	shr.u64 	%rd4245, %rd4244, 32;
	and.b64  	%rd4246, %rd4222, 4294967295;
	add.s64 	%rd4247, %rd4245, %rd4246;
	mad.lo.s64 	%rd4248, %rd4132, %rd262, %rd4247;
	shr.u64 	%rd4249, %rd4248, 32;
	and.b64  	%rd4250, %rd4226, 4294967295;
	add.s64 	%rd4251, %rd4249, %rd4250;
	mad.lo.s64 	%rd4252, %rd4135, %rd262, %rd4251;
	shr.u64 	%rd4253, %rd4252, 32;
	and.b64  	%rd4254, %rd4230, 4294967295;
	add.s64 	%rd4255, %rd4253, %rd4254;
	mad.lo.s64 	%rd4256, %rd4138, %rd262, %rd4255;
	shr.u64 	%rd4257, %rd4256, 32;
	and.b64  	%rd4258, %rd4234, 4294967295;
	add.s64 	%rd4259, %rd4257, %rd4258;
	mad.lo.s64 	%rd4260, %rd4141, %rd262, %rd4259;
	shr.u64 	%rd4261, %rd4260, 32;
	and.b64  	%rd4262, %rd4238, 4294967295;
	add.s64 	%rd4263, %rd4261, %rd4262;
	mad.lo.s64 	%rd4264, %rd4144, %rd262, %rd4263;
	shr.u64 	%rd4265, %rd4264, 32;
	and.b64  	%rd4266, %rd4241, 4294967295;
	add.s64 	%rd4267, %rd4265, %rd4266;
	mad.lo.s64 	%rd4268, %rd4147, %rd262, %rd4267;
	shr.u64 	%rd4269, %rd4268, 32;
	add.s64 	%rd4270, %rd4269, %rd4242;
	mad.lo.s64 	%rd4271, %rd262, %rd4150, %rd4270;
	shr.u64 	%rd4272, %rd4271, 32;
	and.b64  	%rd4273, %rd4248, 4294967295;
	mad.lo.s64 	%rd4274, %rd263, %rd4129, %rd4273;
	shr.u64 	%rd4275, %rd4274, 32;
	and.b64  	%rd4276, %rd4252, 4294967295;
	add.s64 	%rd4277, %rd4275, %rd4276;
	mad.lo.s64 	%rd4278, %rd4132, %rd263, %rd4277;
	shr.u64 	%rd4279, %rd4278, 32;
	and.b64  	%rd4280, %rd4256, 4294967295;
	add.s64 	%rd4281, %rd4279, %rd4280;
	mad.lo.s64 	%rd4282, %rd4135, %rd263, %rd4281;
	shr.u64 	%rd4283, %rd4282, 32;
	and.b64  	%rd4284, %rd4260, 4294967295;
	add.s64 	%rd4285, %rd4283, %rd4284;
	mad.lo.s64 	%rd4286, %rd4138, %rd263, %rd4285;
	shr.u64 	%rd4287, %rd4286, 32;
	and.b64  	%rd4288, %rd4264, 4294967295;
	add.s64 	%rd4289, %rd4287, %rd4288;
	mad.lo.s64 	%rd4290, %rd4141, %rd263, %rd4289;
	shr.u64 	%rd4291, %rd4290, 32;
	and.b64  	%rd4292, %rd4268, 4294967295;
	add.s64 	%rd4293, %rd4291, %rd4292;
	mad.lo.s64 	%rd4294, %rd4144, %rd263, %rd4293;
	shr.u64 	%rd4295, %rd4294, 32;
	and.b64  	%rd4296, %rd4271, 4294967295;
	add.s64 	%rd4297, %rd4295, %rd4296;
	mad.lo.s64 	%rd4298, %rd4147, %rd263, %rd4297;
	shr.u64 	%rd4299, %rd4298, 32;
	add.s64 	%rd4300, %rd4299, %rd4272;
	mad.lo.s64 	%rd4301, %rd263, %rd4150, %rd4300;
	shr.u64 	%rd4302, %rd4301, 32;
	and.b64  	%rd4303, %rd4278, 4294967295;
	mad.lo.s64 	%rd4304, %rd264, %rd4129, %rd4303;
	shr.u64 	%rd4305, %rd4304, 32;
	and.b64  	%rd4306, %rd4282, 4294967295;
	add.s64 	%rd4307, %rd4305, %rd4306;
	mad.lo.s64 	%rd4308, %rd4132, %rd264, %rd4307;
	shr.u64 	%rd4309, %rd4308, 32;
	and.b64  	%rd4310, %rd4286, 4294967295;
	add.s64 	%rd4311, %rd4309, %rd4310;
	mad.lo.s64 	%rd4312, %rd4135, %rd264, %rd4311;
	shr.u64 	%rd4313, %rd4312, 32;
	and.b64  	%rd4314, %rd4290, 4294967295;
	add.s64 	%rd4315, %rd4313, %rd4314;
	mad.lo.s64 	%rd4316, %rd4138, %rd264, %rd4315;
	shr.u64 	%rd4317, %rd4316, 32;
	and.b64  	%rd4318, %rd4294, 4294967295;
	add.s64 	%rd4319, %rd4317, %rd4318;
	mad.lo.s64 	%rd4320, %rd4141, %rd264, %rd4319;
	shr.u64 	%rd4321, %rd4320, 32;
	and.b64  	%rd4322, %rd4298, 4294967295;
	add.s64 	%rd4323, %rd4321, %rd4322;
	mad.lo.s64 	%rd4324, %rd4144, %rd264, %rd4323;
	shr.u64 	%rd4325, %rd4324, 32;
	and.b64  	%rd4326, %rd4301, 4294967295;
	add.s64 	%rd4327, %rd4325, %rd4326;
	mad.lo.s64 	%rd4328, %rd4147, %rd264, %rd4327;
	shr.u64 	%rd4329, %rd4328, 32;
	add.s64 	%rd4330, %rd4329, %rd4302;
	mad.lo.s64 	%rd4331, %rd264, %rd4150, %rd4330;
	shr.u64 	%rd4332, %rd4331, 32;
	and.b64  	%rd4333, %rd4308, 4294967295;
	mad.lo.s64 	%rd4334, %rd265, %rd4129, %rd4333;
	shr.u64 	%rd4335, %rd4334, 32;
	and.b64  	%rd4336, %rd4312, 4294967295;
	add.s64 	%rd4337, %rd4335, %rd4336;
	mad.lo.s64 	%rd4338, %rd4132, %rd265, %rd4337;
	shr.u64 	%rd4339, %rd4338, 32;
	and.b64  	%rd4340, %rd4316, 4294967295;
	add.s64 	%rd4341, %rd4339, %rd4340;
	mad.lo.s64 	%rd4342, %rd4135, %rd265, %rd4341;
	shr.u64 	%rd4343, %rd4342, 32;
	and.b64  	%rd4344, %rd4320, 4294967295;
	add.s64 	%rd4345, %rd4343, %rd4344;
	mad.lo.s64 	%rd4346, %rd4138, %rd265, %rd4345;
	shr.u64 	%rd4347, %rd4346, 32;
	and.b64  	%rd4348, %rd4324, 4294967295;
	add.s64 	%rd4349, %rd4347, %rd4348;
	mad.lo.s64 	%rd4350, %rd4141, %rd265, %rd4349;
	shr.u64 	%rd4351, %rd4350, 32;
	and.b64  	%rd4352, %rd4328, 4294967295;
	add.s64 	%rd4353, %rd4351, %rd4352;
	mad.lo.s64 	%rd4354, %rd4144, %rd265, %rd4353;
	shr.u64 	%rd4355, %rd4354, 32;
	and.b64  	%rd4356, %rd4331, 4294967295;
	add.s64 	%rd4357, %rd4355, %rd4356;
	mad.lo.s64 	%rd4358, %rd4147, %rd265, %rd4357;
	shr.u64 	%rd4359, %rd4358, 32;
	add.s64 	%rd4360, %rd4359, %rd4332;
	mad.lo.s64 	%rd4361, %rd265, %rd4150, %rd4360;
	{ .reg .b32 tmp; mov.b64 {tmp, %r831}, %rd4361; }
	mul.lo.s32 	%r832, %r182, %r830;
	cvt.u64.u32 	%rd4362, %r832;
	and.b64  	%rd4363, %rd4130, 4294967295;
	mad.lo.s64 	%rd4364, %rd266, %rd4362, %rd4363;
	shr.u64 	%rd4365, %rd4364, 32;
	and.b64  	%rd4366, %rd4154, 4294967295;
	add.s64 	%rd4367, %rd4365, %rd4366;
	mad.lo.s64 	%rd4368, %rd267, %rd4362, %rd4367;
	cvt.u32.u64 	%r833, %rd4368;
	shr.u64 	%rd4369, %rd4368, 32;
	and.b64  	%rd4370, %rd4184, 4294967295;
	add.s64 	%rd4371, %rd4369, %rd4370;
	mad.lo.s64 	%rd4372, %rd4, %rd4362, %rd4371;
	shr.u64 	%rd4373, %rd4372, 32;
	and.b64  	%rd4374, %rd4214, 4294967295;
	add.s64 	%rd4375, %rd4373, %rd4374;
	mad.lo.s64 	%rd4376, %rd5, %rd4362, %rd4375;
	shr.u64 	%rd4377, %rd4376, 32;
	and.b64  	%rd4378, %rd4244, 4294967295;
	add.s64 	%rd4379, %rd4377, %rd4378;
	mad.lo.s64 	%rd4380, %rd268, %rd4362, %rd4379;
	shr.u64 	%rd4381, %rd4380, 32;
	and.b64  	%rd4382, %rd4274, 4294967295;
	add.s64 	%rd4383, %rd4381, %rd4382;
	mad.lo.s64 	%rd4384, %rd7, %rd4362, %rd4383;
	shr.u64 	%rd4385, %rd4384, 32;
	and.b64  	%rd4386, %rd4304, 4294967295;
	add.s64 	%rd4387, %rd4385, %rd4386;
	mad.lo.s64 	%rd4388, %rd269, %rd4362, %rd4387;
	shr.u64 	%rd4389, %rd4388, 32;
	and.b64  	%rd4390, %rd4334, 4294967295;
	add.s64 	%rd4391, %rd4389, %rd4390;
	mad.lo.s64 	%rd4392, %rd257, %rd4362, %rd4391;
	shr.u64 	%rd4393, %rd4392, 32;
	and.b64  	%rd4394, %rd4338, 4294967295;
	add.s64 	%rd4395, %rd4393, %rd4394;
	shr.u64 	%rd4396, %rd4395, 32;
	and.b64  	%rd4397, %rd4342, 4294967295;
	add.s64 	%rd4398, %rd4396, %rd4397;
	shr.u64 	%rd4399, %rd4398, 32;
	and.b64  	%rd4400, %rd4346, 4294967295;
	add.s64 	%rd4401, %rd4399, %rd4400;
	shr.u64 	%rd4402, %rd4401, 32;
	and.b64  	%rd4403, %rd4350, 4294967295;
	add.s64 	%rd4404, %rd4402, %rd4403;
	shr.u64 	%rd4405, %rd4404, 32;
	and.b64  	%rd4406, %rd4354, 4294967295;
	add.s64 	%rd4407, %rd4405, %rd4406;
	shr.u64 	%rd4408, %rd4407, 32;
	and.b64  	%rd4409, %rd4358, 4294967295;
	add.s64 	%rd4410, %rd4408, %rd4409;
	shr.u64 	%rd4411, %rd4410, 32;
	and.b64  	%rd4412, %rd4361, 4294967295;
	add.s64 	%rd4413, %rd4411, %rd4412;
	{ .reg .b32 tmp; mov.b64 {tmp, %r834}, %rd4413; }
	add.s32 	%r835, %r831, %r834;
	mul.lo.s32 	%r836, %r182, %r833;
	cvt.u64.u32 	%rd4414, %r836;
	and.b64  	%rd4415, %rd4368, 4294967295;
	mad.lo.s64 	%rd4416, %rd266, %rd4414, %rd4415;
	shr.u64 	%rd4417, %rd4416, 32;
	and.b64  	%rd4418, %rd4372, 4294967295;
	add.s64 	%rd4419, %rd4417, %rd4418;
	mad.lo.s64 	%rd4420, %rd267, %rd4414, %rd4419;
	cvt.u32.u64 	%r837, %rd4420;
	shr.u64 	%rd4421, %rd4420, 32;
	and.b64  	%rd4422, %rd4376, 4294967295;
	add.s64 	%rd4423, %rd4421, %rd4422;
	mad.lo.s64 	%rd4424, %rd4, %rd4414, %rd4423;
	shr.u64 	%rd4425, %rd4424, 32;
	and.b64  	%rd4426, %rd4380, 4294967295;
	add.s64 	%rd4427, %rd4425, %rd4426;
	mad.lo.s64 	%rd4428, %rd5, %rd4414, %rd4427;
	shr.u64 	%rd4429, %rd4428, 32;
	and.b64  	%rd4430, %rd4384, 4294967295;
	add.s64 	%rd4431, %rd4429, %rd4430;
	mad.lo.s64 	%rd4432, %rd268, %rd4414, %rd4431;
	shr.u64 	%rd4433, %rd4432, 32;
	and.b64  	%rd4434, %rd4388, 4294967295;
	add.s64 	%rd4435, %rd4433, %rd4434;
	mad.lo.s64 	%rd4436, %rd7, %rd4414, %rd4435;
	shr.u64 	%rd4437, %rd4436, 32;
	and.b64  	%rd4438, %rd4392, 4294967295;
	add.s64 	%rd4439, %rd4437, %rd4438;
	mad.lo.s64 	%rd4440, %rd269, %rd4414, %rd4439;
	shr.u64 	%rd4441, %rd4440, 32;
	and.b64  	%rd4442, %rd4395, 4294967295;
	add.s64 	%rd4443, %rd4441, %rd4442;
	mad.lo.s64 	%rd4444, %rd257, %rd4414, %rd4443;
	shr.u64 	%rd4445, %rd4444, 32;
	and.b64  	%rd4446, %rd4398, 4294967295;
	add.s64 	%rd4447, %rd4445, %rd4446;
	shr.u64 	%rd4448, %rd4447, 32;
	and.b64  	%rd4449, %rd4401, 4294967295;
	add.s64 	%rd4450, %rd4448, %rd4449;
	shr.u64 	%rd4451, %rd4450, 32;
	and.b64  	%rd4452, %rd4404, 4294967295;
	add.s64 	%rd4453, %rd4451, %rd4452;
	shr.u64 	%rd4454, %rd4453, 32;
	and.b64  	%rd4455, %rd4407, 4294967295;
	add.s64 	%rd4456, %rd4454, %rd4455;
	shr.u64 	%rd4457, %rd4456, 32;
	and.b64  	%rd4458, %rd4410, 4294967295;
	add.s64 	%rd4459, %rd4457, %rd4458;
	shr.u64 	%rd4460, %rd4459, 32;
	and.b64  	%rd4461, %rd4413, 4294967295;
	add.s64 	%rd4462, %rd4460, %rd4461;
	{ .reg .b32 tmp; mov.b64 {tmp, %r838}, %rd4462; }
	add.s32 	%r839, %r835, %r838;
	mul.lo.s32 	%r840, %r182, %r837;
	cvt.u64.u32 	%rd4463, %r840;
	and.b64  	%rd4464, %rd4420, 4294967295;
	mad.lo.s64 	%rd4465, %rd266, %rd4463, %rd4464;
	shr.u64 	%rd4466, %rd4465, 32;
	and.b64  	%rd4467, %rd4424, 4294967295;
	add.s64 	%rd4468, %rd4466, %rd4467;
	mad.lo.s64 	%rd4469, %rd267, %rd4463, %rd4468;
	cvt.u32.u64 	%r841, %rd4469;
	shr.u64 	%rd4470, %rd4469, 32;
	and.b64  	%rd4471, %rd4428, 4294967295;
	add.s64 	%rd4472, %rd4470, %rd4471;
	mad.lo.s64 	%rd4473, %rd4, %rd4463, %rd4472;
	shr.u64 	%rd4474, %rd4473, 32;
	and.b64  	%rd4475, %rd4432, 4294967295;
	add.s64 	%rd4476, %rd4474, %rd4475;
	mad.lo.s64 	%rd4477, %rd5, %rd4463, %rd4476;
	shr.u64 	%rd4478, %rd4477, 32;
	and.b64  	%rd4479, %rd4436, 4294967295;
	add.s64 	%rd4480, %rd4478, %rd4479;
	mad.lo.s64 	%rd4481, %rd268, %rd4463, %rd4480;
	shr.u64 	%rd4482, %rd4481, 32;
	and.b64  	%rd4483, %rd4440, 4294967295;
	add.s64 	%rd4484, %rd4482, %rd4483;
	mad.lo.s64 	%rd4485, %rd7, %rd4463, %rd4484;
	shr.u64 	%rd4486, %rd4485, 32;
	and.b64  	%rd4487, %rd4444, 4294967295;
	add.s64 	%rd4488, %rd4486, %rd4487;
	mad.lo.s64 	%rd4489, %rd269, %rd4463, %rd4488;
	shr.u64 	%rd4490, %rd4489, 32;
	and.b64  	%rd4491, %rd4447, 4294967295;
	add.s64 	%rd4492, %rd4490, %rd4491;
	mad.lo.s64 	%rd4493, %rd257, %rd4463, %rd4492;
	shr.u64 	%rd4494, %rd4493, 32;
	and.b64  	%rd4495, %rd4450, 4294967295;
	add.s64 	%rd4496, %rd4494, %rd4495;
	shr.u64 	%rd4497, %rd4496, 32;
	and.b64  	%rd4498, %rd4453, 4294967295;
	add.s64 	%rd4499, %rd4497, %rd4498;
	shr.u64 	%rd4500, %rd4499, 32;
	and.b64  	%rd4501, %rd4456, 4294967295;
	add.s64 	%rd4502, %rd4500, %rd4501;
	shr.u64 	%rd4503, %rd4502, 32;
	and.b64  	%rd4504, %rd4459, 4294967295;
	add.s64 	%rd4505, %rd4503, %rd4504;
	shr.u64 	%rd4506, %rd4505, 32;
	and.b64  	%rd4507, %rd4462, 4294967295;
	add.s64 	%rd4508, %rd4506, %rd4507;
	{ .reg .b32 tmp; mov.b64 {tmp, %r842}, %rd4508; }
	add.s32 	%r843, %r839, %r842;
	mul.lo.s32 	%r844, %r182, %r841;
	cvt.u64.u32 	%rd4509, %r844;
	and.b64  	%rd4510, %rd4469, 4294967295;
	mad.lo.s64 	%rd4511, %rd266, %rd4509, %rd4510;
	shr.u64 	%rd4512, %rd4511, 32;
	and.b64  	%rd4513, %rd4473, 4294967295;
	add.s64 	%rd4514, %rd4512, %rd4513;
	mad.lo.s64 	%rd4515, %rd267, %rd4509, %rd4514;
	cvt.u32.u64 	%r845, %rd4515;
	shr.u64 	%rd4516, %rd4515, 32;
	and.b64  	%rd4517, %rd4477, 4294967295;
	add.s64 	%rd4518, %rd4516, %rd4517;
	mad.lo.s64 	%rd4519, %rd4, %rd4509, %rd4518;
	shr.u64 	%rd4520, %rd4519, 32;
	and.b64  	%rd4521, %rd4481, 4294967295;
	add.s64 	%rd4522, %rd4520, %rd4521;
	mad.lo.s64 	%rd4523, %rd5, %rd4509, %rd4522;
	shr.u64 	%rd4524, %rd4523, 32;
	and.b64  	%rd4525, %rd4485, 4294967295;
	add.s64 	%rd4526, %rd4524, %rd4525;
	mad.lo.s64 	%rd4527, %rd268, %rd4509, %rd4526;
	shr.u64 	%rd4528, %rd4527, 32;
	and.b64  	%rd4529, %rd4489, 4294967295;
	add.s64 	%rd4530, %rd4528, %rd4529;
	mad.lo.s64 	%rd4531, %rd7, %rd4509, %rd4530;
	shr.u64 	%rd4532, %rd4531, 32;
	and.b64  	%rd4533, %rd4493, 4294967295;
	add.s64 	%rd4534, %rd4532, %rd4533;
	mad.lo.s64 	%rd4535, %rd269, %rd4509, %rd4534;
	shr.u64 	%rd4536, %rd4535, 32;
	and.b64  	%rd4537, %rd4496, 4294967295;
	add.s64 	%rd4538, %rd4536, %rd4537;
	mad.lo.s64 	%rd4539, %rd257, %rd4509, %rd4538;
	shr.u64 	%rd4540, %rd4539, 32;
	and.b64  	%rd4541, %rd4499, 4294967295;
	add.s64 	%rd4542, %rd4540, %rd4541;
	shr.u64 	%rd4543, %rd4542, 32;
	and.b64  	%rd4544, %rd4502, 4294967295;
	add.s64 	%rd4545, %rd4543, %rd4544;
	shr.u64 	%rd4546, %rd4545, 32;
	and.b64  	%rd4547, %rd4505, 4294967295;
	add.s64 	%rd4548, %rd4546, %rd4547;
	shr.u64 	%rd4549, %rd4548, 32;
	and.b64  	%rd4550, %rd4508, 4294967295;
	add.s64 	%rd4551, %rd4549, %rd4550;
	{ .reg .b32 tmp; mov.b64 {tmp, %r846}, %rd4551; }
	add.s32 	%r847, %r843, %r846;
	mul.lo.s32 	%r848, %r182, %r845;
	cvt.u64.u32 	%rd4552, %r848;
	and.b64  	%rd4553, %rd4515, 4294967295;
	mad.lo.s64 	%rd4554, %rd266, %rd4552, %rd4553;
	shr.u64 	%rd4555, %rd4554, 32;
	and.b64  	%rd4556, %rd4519, 4294967295;
	add.s64 	%rd4557, %rd4555, %rd4556;
	mad.lo.s64 	%rd4558, %rd267, %rd4552, %rd4557;
	cvt.u32.u64 	%r849, %rd4558;
	shr.u64 	%rd4559, %rd4558, 32;
	and.b64  	%rd4560, %rd4523, 4294967295;
	add.s64 	%rd4561, %rd4559, %rd4560;
	mad.lo.s64 	%rd4562, %rd4, %rd4552, %rd4561;
	shr.u64 	%rd4563, %rd4562, 32;
	and.b64  	%rd4564, %rd4527, 4294967295;
	add.s64 	%rd4565, %rd4563, %rd4564;
	mad.lo.s64 	%rd4566, %rd5, %rd4552, %rd4565;
	shr.u64 	%rd4567, %rd4566, 32;
	and.b64  	%rd4568, %rd4531, 4294967295;
	add.s64 	%rd4569, %rd4567, %rd4568;
	mad.lo.s64 	%rd4570, %rd268, %rd4552, %rd4569;
	shr.u64 	%rd4571, %rd4570, 32;
	and.b64  	%rd4572, %rd4535, 4294967295;
	add.s64 	%rd4573, %rd4571, %rd4572;
	mad.lo.s64 	%rd4574, %rd7, %rd4552, %rd4573;
	shr.u64 	%rd4575, %rd4574, 32;
	and.b64  	%rd4576, %rd4539, 4294967295;
	add.s64 	%rd4577, %rd4575, %rd4576;
	mad.lo.s64 	%rd4578, %rd269, %rd4552, %rd4577;
	shr.u64 	%rd4579, %rd4578, 32;
	and.b64  	%rd4580, %rd4542, 4294967295;
	add.s64 	%rd4581, %rd4579, %rd4580;
	mad.lo.s64 	%rd4582, %rd257, %rd4552, %rd4581;
	shr.u64 	%rd4583, %rd4582, 32;
	and.b64  	%rd4584, %rd4545, 4294967295;
	add.s64 	%rd4585, %rd4583, %rd4584;
	shr.u64 	%rd4586, %rd4585, 32;
	and.b64  	%rd4587, %rd4548, 4294967295;
	add.s64 	%rd4588, %rd4586, %rd4587;
	shr.u64 	%rd4589, %rd4588, 32;
	and.b64  	%rd4590, %rd4551, 4294967295;
	add.s64 	%rd4591, %rd4589, %rd4590;
	{ .reg .b32 tmp; mov.b64 {tmp, %r850}, %rd4591; }
	add.s32 	%r851, %r847, %r850;
	mul.lo.s32 	%r852, %r182, %r849;
	cvt.u64.u32 	%rd4592, %r852;
	and.b64  	%rd4593, %rd4558, 4294967295;
	mad.lo.s64 	%rd4594, %rd266, %rd4592, %rd4593;
	shr.u64 	%rd4595, %rd4594, 32;
	and.b64  	%rd4596, %rd4562, 4294967295;
	add.s64 	%rd4597, %rd4595, %rd4596;
	mad.lo.s64 	%rd4598, %rd267, %rd4592, %rd4597;
	cvt.u32.u64 	%r853, %rd4598;
	shr.u64 	%rd4599, %rd4598, 32;
	and.b64  	%rd4600, %rd4566, 4294967295;
	add.s64 	%rd4601, %rd4599, %rd4600;
	mad.lo.s64 	%rd4602, %rd4, %rd4592, %rd4601;
	shr.u64 	%rd4603, %rd4602, 32;
	and.b64  	%rd4604, %rd4570, 4294967295;
	add.s64 	%rd4605, %rd4603, %rd4604;
	mad.lo.s64 	%rd4606, %rd5, %rd4592, %rd4605;
	shr.u64 	%rd4607, %rd4606, 32;
	and.b64  	%rd4608, %rd4574, 4294967295;
	add.s64 	%rd4609, %rd4607, %rd4608;
	mad.lo.s64 	%rd4610, %rd268, %rd4592, %rd4609;
	shr.u64 	%rd4611, %rd4610, 32;
	and.b64  	%rd4612, %rd4578, 4294967295;
	add.s64 	%rd4613, %rd4611, %rd4612;
	mad.lo.s64 	%rd4614, %rd7, %rd4592, %rd4613;
	shr.u64 	%rd4615, %rd4614, 32;
	and.b64  	%rd4616, %rd4582, 4294967295;
	add.s64 	%rd4617, %rd4615, %rd4616;
	mad.lo.s64 	%rd4618, %rd269, %rd4592, %rd4617;
	shr.u64 	%rd4619, %rd4618, 32;
	and.b64  	%rd4620, %rd4585, 4294967295;
	add.s64 	%rd4621, %rd4619, %rd4620;
	mad.lo.s64 	%rd4622, %rd257, %rd4592, %rd4621;
	shr.u64 	%rd4623, %rd4622, 32;
	and.b64  	%rd4624, %rd4588, 4294967295;
	add.s64 	%rd4625, %rd4623, %rd4624;
	shr.u64 	%rd4626, %rd4625, 32;
	and.b64  	%rd4627, %rd4591, 4294967295;
	add.s64 	%rd4628, %rd4626, %rd4627;
	{ .reg .b32 tmp; mov.b64 {tmp, %r854}, %rd4628; }
	add.s32 	%r855, %r851, %r854;
	mul.lo.s32 	%r856, %r182, %r853;
	cvt.u64.u32 	%rd4629, %r856;
	and.b64  	%rd4630, %rd4598, 4294967295;
	mad.lo.s64 	%rd4631, %rd266, %rd4629, %rd4630;
	shr.u64 	%rd4632, %rd4631, 32;
	and.b64  	%rd4633, %rd4602, 4294967295;
	add.s64 	%rd4634, %rd4632, %rd4633;
	mad.lo.s64 	%rd4635, %rd267, %rd4629, %rd4634;
	cvt.u32.u64 	%r857, %rd4635;
	shr.u64 	%rd4636, %rd4635, 32;
	and.b64  	%rd4637, %rd4606, 4294967295;
	add.s64 	%rd4638, %rd4636, %rd4637;
	mad.lo.s64 	%rd4639, %rd4, %rd4629, %rd4638;
	shr.u64 	%rd4640, %rd4639, 32;
	and.b64  	%rd4641, %rd4610, 4294967295;
	add.s64 	%rd4642, %rd4640, %rd4641;
	mad.lo.s64 	%rd4643, %rd5, %rd4629, %rd4642;
	shr.u64 	%rd4644, %rd4643, 32;
	and.b64  	%rd4645, %rd4614, 4294967295;
	add.s64 	%rd4646, %rd4644, %rd4645;
	mad.lo.s64 	%rd4647, %rd268, %rd4629, %rd4646;
	shr.u64 	%rd4648, %rd4647, 32;
	and.b64  	%rd4649, %rd4618, 4294967295;
	add.s64 	%rd4650, %rd4648, %rd4649;
	mad.lo.s64 	%rd4651, %rd7, %rd4629, %rd4650;
	shr.u64 	%rd4652, %rd4651, 32;
	and.b64  	%rd4653, %rd4622, 4294967295;
	add.s64 	%rd4654, %rd4652, %rd4653;
	mad.lo.s64 	%rd4655, %rd269, %rd4629, %rd4654;
	shr.u64 	%rd4656, %rd4655, 32;
	and.b64  	%rd4657, %rd4625, 4294967295;
	add.s64 	%rd4658, %rd4656, %rd4657;
	mad.lo.s64 	%rd4659, %rd257, %rd4629, %rd4658;
	shr.u64 	%rd4660, %rd4659, 32;
	and.b64  	%rd4661, %rd4628, 4294967295;
	add.s64 	%rd4662, %rd4660, %rd4661;
	{ .reg .b32 tmp; mov.b64 {tmp, %r858}, %rd4662; }
	add.s32 	%r859, %r855, %r858;
	mul.lo.s32 	%r860, %r182, %r857;
	cvt.u64.u32 	%rd4663, %r860;
	and.b64  	%rd4664, %rd4635, 4294967295;
	mad.lo.s64 	%rd4665, %rd266, %rd4663, %rd4664;
	shr.u64 	%rd4666, %rd4665, 32;
	and.b64  	%rd4667, %rd4639, 4294967295;
	add.s64 	%rd4668, %rd4666, %rd4667;
	mad.lo.s64 	%rd8594, %rd267, %rd4663, %rd4668;
	shr.u64 	%rd4669, %rd8594, 32;
	and.b64  	%rd4670, %rd4643, 4294967295;
	add.s64 	%rd4671, %rd4669, %rd4670;
	mad.lo.s64 	%rd8593, %rd4, %rd4663, %rd4671;
	cvt.u32.u64 	%r216, %rd8593;
	shr.u64 	%rd4672, %rd8593, 32;
	and.b64  	%rd4673, %rd4647, 4294967295;
	add.s64 	%rd4674, %rd4672, %rd4673;
	mad.lo.s64 	%rd8592, %rd5, %rd4663, %rd4674;
	cvt.u32.u64 	%r217, %rd8592;
	shr.u64 	%rd4675, %rd8592, 32;
	and.b64  	%rd4676, %rd4651, 4294967295;
	add.s64 	%rd4677, %rd4675, %rd4676;
	mad.lo.s64 	%rd8591, %rd268, %rd4663, %rd4677;
	cvt.u32.u64 	%r218, %rd8591;
	shr.u64 	%rd4678, %rd8591, 32;
	and.b64  	%rd4679, %rd4655, 4294967295;
	add.s64 	%rd4680, %rd4678, %rd4679;
	mad.lo.s64 	%rd8590, %rd7, %rd4663, %rd4680;
	cvt.u32.u64 	%r219, %rd8590;
	shr.u64 	%rd4681, %rd8590, 32;
	and.b64  	%rd4682, %rd4659, 4294967295;
	add.s64 	%rd4683, %rd4681, %rd4682;
	mad.lo.s64 	%rd8589, %rd269, %rd4663, %rd4683;
	cvt.u32.u64 	%r220, %rd8589;
	shr.u64 	%rd4684, %rd8589, 32;
	and.b64  	%rd4685, %rd4662, 4294967295;
	add.s64 	%rd4686, %rd4684, %rd4685;
	mad.lo.s64 	%rd8588, %rd257, %rd4663, %rd4686;
	cvt.u32.u64 	%r221, %rd8588;
	{ .reg .b32 tmp; mov.b64 {tmp, %r861}, %rd8588; }
	add.s32 	%r1586, %r859, %r861;
	setp.gt.u32 	%p222, %r1586, %r829;
	@%p222 bra 	$L__BB3_206;
	setp.lt.u32 	%p223, %r1586, %r829;
	@%p223 bra 	$L__BB3_207;
	cvt.u32.u64 	%r863, %rd269;
	setp.lt.u32 	%p224, %r863, %r221;
	@%p224 bra 	$L__BB3_206;
	setp.gt.u32 	%p225, %r863, %r221;
	@%p225 bra 	$L__BB3_207;
	cvt.u32.u64 	%r865, %rd7;
	setp.lt.u32 	%p226, %r865, %r220;
	@%p226 bra 	$L__BB3_206;
	setp.gt.u32 	%p227, %r865, %r220;
	@%p227 bra 	$L__BB3_207;
	cvt.u32.u64 	%r867, %rd268;
	setp.lt.u32 	%p228, %r867, %r219;
	@%p228 bra 	$L__BB3_206;
	setp.gt.u32 	%p229, %r867, %r219;
	@%p229 bra 	$L__BB3_207;
	cvt.u32.u64 	%r869, %rd5;
	setp.lt.u32 	%p230, %r869, %r218;
	@%p230 bra 	$L__BB3_206;
	setp.gt.u32 	%p231, %r869, %r218;
	@%p231 bra 	$L__BB3_207;
	cvt.u32.u64 	%r871, %rd4;
	setp.lt.u32 	%p232, %r871, %r217;
	@%p232 bra 	$L__BB3_206;
	setp.gt.u32 	%p233, %r871, %r217;
	@%p233 bra 	$L__BB3_207;
	cvt.u32.u64 	%r873, %rd267;
	setp.lt.u32 	%p234, %r873, %r216;
	@%p234 bra 	$L__BB3_206;
	cvt.u32.u64 	%r875, %rd266;
	setp.gt.u32 	%p235, %r873, %r216;
	cvt.u32.u64 	%r876, %rd8594;
	setp.gt.u32 	%p236, %r875, %r876;
	or.pred  	%p237, %p235, %p236;
	@%p237 bra 	$L__BB3_207;
$L__BB3_206:
	and.b64  	%rd4688, %rd8594, 4294967295;
	sub.s64 	%rd8594, %rd4688, %rd266;
	shr.u64 	%rd4689, %rd8594, 63;
	and.b64  	%rd4690, %rd8593, 4294967295;
	add.s64 	%rd4691, %rd4689, %rd267;
	sub.s64 	%rd8593, %rd4690, %rd4691;
	shr.u64 	%rd4692, %rd8593, 63;
	and.b64  	%rd4693, %rd8592, 4294967295;
	add.s64 	%rd4694, %rd4692, %rd4;
	sub.s64 	%rd8592, %rd4693, %rd4694;
	shr.u64 	%rd4695, %rd8592, 63;
	and.b64  	%rd4696, %rd8591, 4294967295;
	add.s64 	%rd4697, %rd4695, %rd5;
	sub.s64 	%rd8591, %rd4696, %rd4697;
	shr.u64 	%rd4698, %rd8591, 63;
	and.b64  	%rd4699, %rd8590, 4294967295;
	add.s64 	%rd4700, %rd4698, %rd268;
	sub.s64 	%rd8590, %rd4699, %rd4700;
	shr.u64 	%rd4701, %rd8590, 63;
	and.b64  	%rd4702, %rd8589, 4294967295;
	add.s64 	%rd4703, %rd4701, %rd7;
	sub.s64 	%rd8589, %rd4702, %rd4703;
	shr.u64 	%rd4704, %rd8589, 63;
	and.b64  	%rd4705, %rd8588, 4294967295;
	add.s64 	%rd4706, %rd4704, %rd269;
	sub.s64 	%rd8588, %rd4705, %rd4706;
	shr.u64 	%rd4707, %rd8588, 63;
	cvt.u32.u64 	%r878, %rd4707;
	add.s32 	%r879, %r829, %r878;
	sub.s32 	%r1586, %r1586, %r879;
$L__BB3_207:
	and.b64  	%rd4708, %rd8594, 4294967295;
	cvt.u64.u32 	%rd4709, %r1574;
	sub.s64 	%rd4710, %rd4708, %rd4709;
	shr.u64 	%rd4711, %rd4710, 63;
	cvt.u32.u64 	%r1606, %rd4710;
	and.b64  	%rd4712, %rd8593, 4294967295;
	and.b64  	%rd4713, %rd8542, 4294967295;
	add.s64 	%rd4714, %rd4711, %rd4713;
	sub.s64 	%rd8600, %rd4712, %rd4714;
	shr.u64 	%rd4715, %rd8600, 63;
	and.b64  	%rd4716, %rd8592, 4294967295;
	and.b64  	%rd4717, %rd8541, 4294967295;
	add.s64 	%rd4718, %rd4715, %rd4717;
	sub.s64 	%rd8599, %rd4716, %rd4718;
	shr.u64 	%rd4719, %rd8599, 63;
	and.b64  	%rd4720, %rd8591, 4294967295;
	and.b64  	%rd4721, %rd8540, 4294967295;
	add.s64 	%rd4722, %rd4719, %rd4721;
	sub.s64 	%rd8598, %rd4720, %rd4722;
	shr.u64 	%rd4723, %rd8598, 63;
	and.b64  	%rd4724, %rd8590, 4294967295;
	and.b64  	%rd4725, %rd8539, 4294967295;
	add.s64 	%rd4726, %rd4723, %rd4725;
	sub.s64 	%rd8597, %rd4724, %rd4726;
	shr.u64 	%rd4727, %rd8597, 63;
	and.b64  	%rd4728, %rd8589, 4294967295;
	and.b64  	%rd4729, %rd8538, 4294967295;
	add.s64 	%rd4730, %rd4727, %rd4729;
	sub.s64 	%rd8596, %rd4728, %rd4730;
	shr.u64 	%rd4731, %rd8596, 63;
	and.b64  	%rd4732, %rd8588, 4294967295;
	and.b64  	%rd4733, %rd8537, 4294967295;
	add.s64 	%rd4734, %rd4731, %rd4733;
	sub.s64 	%rd8595, %rd4732, %rd4734;
	shr.u64 	%rd4735, %rd8595, 63;
	cvt.u64.u32 	%rd4736, %r1586;
	and.b64  	%rd4737, %rd8536, 4294967295;
	add.s64 	%rd4738, %rd4735, %rd4737;
	sub.s64 	%rd4739, %rd4736, %rd4738;
	setp.gt.s64 	%p238, %rd4739, -1;
	cvt.u32.u64 	%r1599, %rd4739;
	@%p238 bra 	$L__BB3_209;
	cvt.u32.u64 	%r881, %rd266;
	add.s32 	%r1606, %r881, %r1606;
	setp.lt.u32 	%p239, %r1606, %r881;
	selp.u64 	%rd4740, 1, 0, %p239;
	and.b64  	%rd4741, %rd8600, 4294967295;
	add.s64 	%rd4742, %rd4741, %rd4740;
	add.s64 	%rd8600, %rd4742, %rd267;
	shr.u64 	%rd4743, %rd8600, 32;
	and.b64  	%rd4744, %rd8599, 4294967295;
	add.s64 	%rd4745, %rd4743, %rd4744;
	add.s64 	%rd8599, %rd4745, %rd4;
	shr.u64 	%rd4746, %rd8599, 32;
	and.b64  	%rd4747, %rd8598, 4294967295;
	add.s64 	%rd4748, %rd4746, %rd4747;
	add.s64 	%rd8598, %rd4748, %rd5;
	shr.u64 	%rd4749, %rd8598, 32;
	and.b64  	%rd4750, %rd8597, 4294967295;
	add.s64 	%rd4751, %rd4749, %rd4750;
	add.s64 	%rd8597, %rd4751, %rd268;
	shr.u64 	%rd4752, %rd8597, 32;
	and.b64  	%rd4753, %rd8596, 4294967295;
	add.s64 	%rd4754, %rd4752, %rd4753;
	add.s64 	%rd8596, %rd4754, %rd7;
	shr.u64 	%rd4755, %rd8596, 32;
	and.b64  	%rd4756, %rd8595, 4294967295;
	add.s64 	%rd4757, %rd4755, %rd4756;
	add.s64 	%rd8595, %rd4757, %rd269;
	{ .reg .b32 tmp; mov.b64 {tmp, %r882}, %rd8595; }
	add.s32 	%r883, %r1599, %r882;
	add.s32 	%r1599, %r883, %r829;
$L__BB3_209:
	cvt.u32.u64 	%r1605, %rd8600;
	cvt.u32.u64 	%r1604, %rd8599;
	cvt.u32.u64 	%r1603, %rd8598;
	cvt.u32.u64 	%r1602, %rd8597;
	cvt.u32.u64 	%r1601, %rd8596;
	cvt.u32.u64 	%r1600, %rd8595;
	mul.wide.u32 	%rd4758, %r1548, %r1556;
	cvt.u32.u64 	%r885, %rd4758;
	shr.u64 	%rd4759, %rd4758, 32;
	mul.wide.u32 	%rd4760, %r1547, %r1556;
	add.s64 	%rd4761, %rd4759, %rd4760;
	shr.u64 	%rd4762, %rd4761, 32;
	mul.wide.u32 	%rd4763, %r1546, %r1556;
	add.s64 	%rd4764, %rd4762, %rd4763;
	shr.u64 	%rd4765, %rd4764, 32;
	mul.wide.u32 	%rd4766, %r1545, %r1556;
	add.s64 	%rd4767, %rd4765, %rd4766;
	shr.u64 	%rd4768, %rd4767, 32;
	mul.wide.u32 	%rd4769, %r1544, %r1556;
	add.s64 	%rd4770, %rd4768, %rd4769;
	shr.u64 	%rd4771, %rd4770, 32;
	mul.wide.u32 	%rd4772, %r1543, %r1556;
	add.s64 	%rd4773, %rd4771, %rd4772;
	shr.u64 	%rd4774, %rd4773, 32;
	mul.wide.u32 	%rd4775, %r1542, %r1556;
	add.s64 	%rd4776, %rd4774, %rd4775;
	shr.u64 	%rd4777, %rd4776, 32;
	mul.wide.u32 	%rd4778, %r1541, %r1556;
	add.s64 	%rd4779, %rd4777, %rd4778;
	shr.u64 	%rd4780, %rd4779, 32;
	mul.wide.u32 	%rd4781, %r1548, %r1555;
	and.b64  	%rd4782, %rd4761, 4294967295;
	add.s64 	%rd4783, %rd4781, %rd4782;
	shr.u64 	%rd4784, %rd4783, 32;
	mul.wide.u32 	%rd4785, %r1547, %r1555;
	and.b64  	%rd4786, %rd4764, 4294967295;
	add.s64 	%rd4787, %rd4784, %rd4786;
	add.s64 	%rd4788, %rd4787, %rd4785;
	shr.u64 	%rd4789, %rd4788, 32;
	mul.wide.u32 	%rd4790, %r1546, %r1555;
	and.b64  	%rd4791, %rd4767, 4294967295;
	add.s64 	%rd4792, %rd4789, %rd4791;
	add.s64 	%rd4793, %rd4792, %rd4790;
	shr.u64 	%rd4794, %rd4793, 32;
	mul.wide.u32 	%rd4795, %r1545, %r1555;
	and.b64  	%rd4796, %rd4770, 4294967295;
	add.s64 	%rd4797, %rd4794, %rd4796;
	add.s64 	%rd4798, %rd4797, %rd4795;
	shr.u64 	%rd4799, %rd4798, 32;
	mul.wide.u32 	%rd4800, %r1544, %r1555;
	and.b64  	%rd4801, %rd4773, 4294967295;
	add.s64 	%rd4802, %rd4799, %rd4801;
	add.s64 	%rd4803, %rd4802, %rd4800;
	shr.u64 	%rd4804, %rd4803, 32;
	mul.wide.u32 	%rd4805, %r1543, %r1555;
	and.b64  	%rd4806, %rd4776, 4294967295;
	add.s64 	%rd4807, %rd4804, %rd4806;
	add.s64 	%rd4808, %rd4807, %rd4805;
	shr.u64 	%rd4809, %rd4808, 32;
	mul.wide.u32 	%rd4810, %r1542, %r1555;
	and.b64  	%rd4811, %rd4779, 4294967295;
	add.s64 	%rd4812, %rd4809, %rd4811;
	add.s64 	%rd4813, %rd4812, %rd4810;
	shr.u64 	%rd4814, %rd4813, 32;
	mul.wide.u32 	%rd4815, %r1541, %r1555;
	add.s64 	%rd4816, %rd4814, %rd4780;
	add.s64 	%rd4817, %rd4816, %rd4815;
	shr.u64 	%rd4818, %rd4817, 32;
	mul.wide.u32 	%rd4819, %r1548, %r1554;
	and.b64  	%rd4820, %rd4788, 4294967295;
	add.s64 	%rd4821, %rd4819, %rd4820;
	shr.u64 	%rd4822, %rd4821, 32;
	mul.wide.u32 	%rd4823, %r1547, %r1554;
	and.b64  	%rd4824, %rd4793, 4294967295;
	add.s64 	%rd4825, %rd4822, %rd4824;
	add.s64 	%rd4826, %rd4825, %rd4823;
	shr.u64 	%rd4827, %rd4826, 32;
	mul.wide.u32 	%rd4828, %r1546, %r1554;
	and.b64  	%rd4829, %rd4798, 4294967295;
	add.s64 	%rd4830, %rd4827, %rd4829;
	add.s64 	%rd4831, %rd4830, %rd4828;
	shr.u64 	%rd4832, %rd4831, 32;
	mul.wide.u32 	%rd4833, %r1545, %r1554;
	and.b64  	%rd4834, %rd4803, 4294967295;
	add.s64 	%rd4835, %rd4832, %rd4834;
	add.s64 	%rd4836, %rd4835, %rd4833;
	shr.u64 	%rd4837, %rd4836, 32;
	mul.wide.u32 	%rd4838, %r1544, %r1554;
	and.b64  	%rd4839, %rd4808, 4294967295;
	add.s64 	%rd4840, %rd4837, %rd4839;
	add.s64 	%rd4841, %rd4840, %rd4838;
	shr.u64 	%rd4842, %rd4841, 32;
	mul.wide.u32 	%rd4843, %r1543, %r1554;
	and.b64  	%rd4844, %rd4813, 4294967295;
	add.s64 	%rd4845, %rd4842, %rd4844;
	add.s64 	%rd4846, %rd4845, %rd4843;
	shr.u64 	%rd4847, %rd4846, 32;
	mul.wide.u32 	%rd4848, %r1542, %r1554;
	and.b64  	%rd4849, %rd4817, 4294967295;
	add.s64 	%rd4850, %rd4847, %rd4849;
	add.s64 	%rd4851, %rd4850, %rd4848;
	shr.u64 	%rd4852, %rd4851, 32;
	mul.wide.u32 	%rd4853, %r1541, %r1554;
	add.s64 	%rd4854, %rd4852, %rd4818;
	add.s64 	%rd4855, %rd4854, %rd4853;
	shr.u64 	%rd4856, %rd4855, 32;
	mul.wide.u32 	%rd4857, %r1548, %r1553;
	and.b64  	%rd4858, %rd4826, 4294967295;
	add.s64 	%rd4859, %rd4857, %rd4858;
	shr.u64 	%rd4860, %rd4859, 32;
	mul.wide.u32 	%rd4861, %r1547, %r1553;
	and.b64  	%rd4862, %rd4831, 4294967295;
	add.s64 	%rd4863, %rd4860, %rd4862;
	add.s64 	%rd4864, %rd4863, %rd4861;
	shr.u64 	%rd4865, %rd4864, 32;
	mul.wide.u32 	%rd4866, %r1546, %r1553;
	and.b64  	%rd4867, %rd4836, 4294967295;
	add.s64 	%rd4868, %rd4865, %rd4867;
	add.s64 	%rd4869, %rd4868, %rd4866;
	shr.u64 	%rd4870, %rd4869, 32;
	mul.wide.u32 	%rd4871, %r1545, %r1553;
	and.b64  	%rd4872, %rd4841, 4294967295;
	add.s64 	%rd4873, %rd4870, %rd4872;
	add.s64 	%rd4874, %rd4873, %rd4871;
	shr.u64 	%rd4875, %rd4874, 32;
	mul.wide.u32 	%rd4876, %r1544, %r1553;
	and.b64  	%rd4877, %rd4846, 4294967295;
	add.s64 	%rd4878, %rd4875, %rd4877;
	add.s64 	%rd4879, %rd4878, %rd4876;
	shr.u64 	%rd4880, %rd4879, 32;
	mul.wide.u32 	%rd4881, %r1543, %r1553;
	and.b64  	%rd4882, %rd4851, 4294967295;
	add.s64 	%rd4883, %rd4880, %rd4882;
	add.s64 	%rd4884, %rd4883, %rd4881;
	shr.u64 	%rd4885, %rd4884, 32;
	mul.wide.u32 	%rd4886, %r1542, %r1553;
	and.b64  	%rd4887, %rd4855, 4294967295;
	add.s64 	%rd4888, %rd4885, %rd4887;
	add.s64 	%rd4889, %rd4888, %rd4886;
	shr.u64 	%rd4890, %rd4889, 32;
	mul.wide.u32 	%rd4891, %r1541, %r1553;
	add.s64 	%rd4892, %rd4890, %rd4856;
	add.s64 	%rd4893, %rd4892, %rd4891;
	shr.u64 	%rd4894, %rd4893, 32;
	mul.wide.u32 	%rd4895, %r1548, %r1552;
	and.b64  	%rd4896, %rd4864, 4294967295;
	add.s64 	%rd4897, %rd4895, %rd4896;
	shr.u64 	%rd4898, %rd4897, 32;
	mul.wide.u32 	%rd4899, %r1547, %r1552;
	and.b64  	%rd4900, %rd4869, 4294967295;
	add.s64 	%rd4901, %rd4898, %rd4900;
	add.s64 	%rd4902, %rd4901, %rd4899;
	shr.u64 	%rd4903, %rd4902, 32;
	mul.wide.u32 	%rd4904, %r1546, %r1552;
	and.b64  	%rd4905, %rd4874, 4294967295;
	add.s64 	%rd4906, %rd4903, %rd4905;
	add.s64 	%rd4907, %rd4906, %rd4904;
	shr.u64 	%rd4908, %rd4907, 32;
	mul.wide.u32 	%rd4909, %r1545, %r1552;
	and.b64  	%rd4910, %rd4879, 4294967295;
	add.s64 	%rd4911, %rd4908, %rd4910;
	add.s64 	%rd4912, %rd4911, %rd4909;
	shr.u64 	%rd4913, %rd4912, 32;
	mul.wide.u32 	%rd4914, %r1544, %r1552;
	and.b64  	%rd4915, %rd4884, 4294967295;
	add.s64 	%rd4916, %rd4913, %rd4915;
	add.s64 	%rd4917, %rd4916, %rd4914;
	shr.u64 	%rd4918, %rd4917, 32;
	mul.wide.u32 	%rd4919, %r1543, %r1552;
	and.b64  	%rd4920, %rd4889, 4294967295;
	add.s64 	%rd4921, %rd4918, %rd4920;
	add.s64 	%rd4922, %rd4921, %rd4919;
	shr.u64 	%rd4923, %rd4922, 32;
	mul.wide.u32 	%rd4924, %r1542, %r1552;
	and.b64  	%rd4925, %rd4893, 4294967295;
	add.s64 	%rd4926, %rd4923, %rd4925;
	add.s64 	%rd4927, %rd4926, %rd4924;
	shr.u64 	%rd4928, %rd4927, 32;
	mul.wide.u32 	%rd4929, %r1541, %r1552;
	add.s64 	%rd4930, %rd4928, %rd4894;
	add.s64 	%rd4931, %rd4930, %rd4929;
	shr.u64 	%rd4932, %rd4931, 32;
	mul.wide.u32 	%rd4933, %r1548, %r1551;
	and.b64  	%rd4934, %rd4902, 4294967295;
	add.s64 	%rd4935, %rd4933, %rd4934;
	shr.u64 	%rd4936, %rd4935, 32;
	mul.wide.u32 	%rd4937, %r1547, %r1551;
	and.b64  	%rd4938, %rd4907, 4294967295;
	add.s64 	%rd4939, %rd4936, %rd4938;
	add.s64 	%rd4940, %rd4939, %rd4937;
	shr.u64 	%rd4941, %rd4940, 32;
	mul.wide.u32 	%rd4942, %r1546, %r1551;
	and.b64  	%rd4943, %rd4912, 4294967295;
	add.s64 	%rd4944, %rd4941, %rd4943;
	add.s64 	%rd4945, %rd4944, %rd4942;
	shr.u64 	%rd4946, %rd4945, 32;
	mul.wide.u32 	%rd4947, %r1545, %r1551;
	and.b64  	%rd4948, %rd4917, 4294967295;
	add.s64 	%rd4949, %rd4946, %rd4948;
	add.s64 	%rd4950, %rd4949, %rd4947;
	shr.u64 	%rd4951, %rd4950, 32;
	mul.wide.u32 	%rd4952, %r1544, %r1551;
	and.b64  	%rd4953, %rd4922, 4294967295;
	add.s64 	%rd4954, %rd4951, %rd4953;
	add.s64 	%rd4955, %rd4954, %rd4952;
	shr.u64 	%rd4956, %rd4955, 32;
	mul.wide.u32 	%rd4957, %r1543, %r1551;
	and.b64  	%rd4958, %rd4927, 4294967295;
	add.s64 	%rd4959, %rd4956, %rd4958;
	add.s64 	%rd4960, %rd4959, %rd4957;
	shr.u64 	%rd4961, %rd4960, 32;
	mul.wide.u32 	%rd4962, %r1542, %r1551;
	and.b64  	%rd4963, %rd4931, 4294967295;
	add.s64 	%rd4964, %rd4961, %rd4963;
	add.s64 	%rd4965, %rd4964, %rd4962;
	shr.u64 	%rd4966, %rd4965, 32;
	mul.wide.u32 	%rd4967, %r1541, %r1551;
	add.s64 	%rd4968, %rd4966, %rd4932;
	add.s64 	%rd4969, %rd4968, %rd4967;
	shr.u64 	%rd4970, %rd4969, 32;
	mul.wide.u32 	%rd4971, %r1548, %r1550;
	and.b64  	%rd4972, %rd4940, 4294967295;
	add.s64 	%rd4973, %rd4971, %rd4972;
	shr.u64 	%rd4974, %rd4973, 32;
	mul.wide.u32 	%rd4975, %r1547, %r1550;
	and.b64  	%rd4976, %rd4945, 4294967295;
	add.s64 	%rd4977, %rd4974, %rd4976;
	add.s64 	%rd4978, %rd4977, %rd4975;
	shr.u64 	%rd4979, %rd4978, 32;
	mul.wide.u32 	%rd4980, %r1546, %r1550;
	and.b64  	%rd4981, %rd4950, 4294967295;
	add.s64 	%rd4982, %rd4979, %rd4981;
	add.s64 	%rd4983, %rd4982, %rd4980;
	shr.u64 	%rd4984, %rd4983, 32;
	mul.wide.u32 	%rd4985, %r1545, %r1550;
	and.b64  	%rd4986, %rd4955, 4294967295;
	add.s64 	%rd4987, %rd4984, %rd4986;
	add.s64 	%rd4988, %rd4987, %rd4985;
	shr.u64 	%rd4989, %rd4988, 32;
	mul.wide.u32 	%rd4990, %r1544, %r1550;
	and.b64  	%rd4991, %rd4960, 4294967295;
	add.s64 	%rd4992, %rd4989, %rd4991;
	add.s64 	%rd4993, %rd4992, %rd4990;
	shr.u64 	%rd4994, %rd4993, 32;
	mul.wide.u32 	%rd4995, %r1543, %r1550;
	and.b64  	%rd4996, %rd4965, 4294967295;
	add.s64 	%rd4997, %rd4994, %rd4996;
	add.s64 	%rd4998, %rd4997, %rd4995;
	shr.u64 	%rd4999, %rd4998, 32;
	mul.wide.u32 	%rd5000, %r1542, %r1550;
	and.b64  	%rd5001, %rd4969, 4294967295;
	add.s64 	%rd5002, %rd4999, %rd5001;
	add.s64 	%rd5003, %rd5002, %rd5000;
	shr.u64 	%rd5004, %rd5003, 32;
	mul.wide.u32 	%rd5005, %r1541, %r1550;
	add.s64 	%rd5006, %rd5004, %rd4970;
	add.s64 	%rd5007, %rd5006, %rd5005;
	shr.u64 	%rd5008, %rd5007, 32;
	mul.wide.u32 	%rd5009, %r1548, %r1549;
	and.b64  	%rd5010, %rd4978, 4294967295;
	add.s64 	%rd5011, %rd5009, %rd5010;
	shr.u64 	%rd5012, %rd5011, 32;
	mul.wide.u32 	%rd5013, %r1547, %r1549;
	and.b64  	%rd5014, %rd4983, 4294967295;
	add.s64 	%rd5015, %rd5012, %rd5014;
	add.s64 	%rd5016, %rd5015, %rd5013;
	shr.u64 	%rd5017, %rd5016, 32;
	mul.wide.u32 	%rd5018, %r1546, %r1549;
	and.b64  	%rd5019, %rd4988, 4294967295;
	add.s64 	%rd5020, %rd5017, %rd5019;
	add.s64 	%rd5021, %rd5020, %rd5018;
	shr.u64 	%rd5022, %rd5021, 32;
	mul.wide.u32 	%rd5023, %r1545, %r1549;
	and.b64  	%rd5024, %rd4993, 4294967295;
	add.s64 	%rd5025, %rd5022, %rd5024;
	add.s64 	%rd5026, %rd5025, %rd5023;
	shr.u64 	%rd5027, %rd5026, 32;
	mul.wide.u32 	%rd5028, %r1544, %r1549;
	and.b64  	%rd5029, %rd4998, 4294967295;
	add.s64 	%rd5030, %rd5027, %rd5029;
	add.s64 	%rd5031, %rd5030, %rd5028;
	shr.u64 	%rd5032, %rd5031, 32;
	mul.wide.u32 	%rd5033, %r1543, %r1549;
	and.b64  	%rd5034, %rd5003, 4294967295;
	add.s64 	%rd5035, %rd5032, %rd5034;
	add.s64 	%rd5036, %rd5035, %rd5033;
	shr.u64 	%rd5037, %rd5036, 32;
	mul.wide.u32 	%rd5038, %r1542, %r1549;
	and.b64  	%rd5039, %rd5007, 4294967295;
	add.s64 	%rd5040, %rd5037, %rd5039;
	add.s64 	%rd5041, %rd5040, %rd5038;
	shr.u64 	%rd5042, %rd5041, 32;
	mul.wide.u32 	%rd5043, %r1541, %r1549;
	add.s64 	%rd5044, %rd5042, %rd5008;
	add.s64 	%rd5045, %rd5044, %rd5043;
	{ .reg .b32 tmp; mov.b64 {tmp, %r886}, %rd5045; }
	mul.lo.s32 	%r887, %r182, %r885;
	cvt.u64.u32 	%rd5046, %r887;
	and.b64  	%rd5047, %rd4758, 4294967295;
	mad.lo.s64 	%rd5048, %rd266, %rd5046, %rd5047;
	shr.u64 	%rd5049, %rd5048, 32;
	and.b64  	%rd5050, %rd4783, 4294967295;
	add.s64 	%rd5051, %rd5049, %rd5050;
	mad.lo.s64 	%rd5052, %rd267, %rd5046, %rd5051;
	cvt.u32.u64 	%r888, %rd5052;
	shr.u64 	%rd5053, %rd5052, 32;
	and.b64  	%rd5054, %rd4821, 4294967295;
	add.s64 	%rd5055, %rd5053, %rd5054;
	mad.lo.s64 	%rd5056, %rd4, %rd5046, %rd5055;
	shr.u64 	%rd5057, %rd5056, 32;
	and.b64  	%rd5058, %rd4859, 4294967295;
	add.s64 	%rd5059, %rd5057, %rd5058;
	mad.lo.s64 	%rd5060, %rd5, %rd5046, %rd5059;
	shr.u64 	%rd5061, %rd5060, 32;
	and.b64  	%rd5062, %rd4897, 4294967295;
	add.s64 	%rd5063, %rd5061, %rd5062;
	mad.lo.s64 	%rd5064, %rd268, %rd5046, %rd5063;
	shr.u64 	%rd5065, %rd5064, 32;
	and.b64  	%rd5066, %rd4935, 4294967295;
	add.s64 	%rd5067, %rd5065, %rd5066;
	mad.lo.s64 	%rd5068, %rd7, %rd5046, %rd5067;
	shr.u64 	%rd5069, %rd5068, 32;
	and.b64  	%rd5070, %rd4973, 4294967295;
	add.s64 	%rd5071, %rd5069, %rd5070;
	mad.lo.s64 	%rd5072, %rd269, %rd5046, %rd5071;
	shr.u64 	%rd5073, %rd5072, 32;
	and.b64  	%rd5074, %rd5011, 4294967295;
	add.s64 	%rd5075, %rd5073, %rd5074;
	mad.lo.s64 	%rd5076, %rd257, %rd5046, %rd5075;
	shr.u64 	%rd5077, %rd5076, 32;
	and.b64  	%rd5078, %rd5016, 4294967295;
	add.s64 	%rd5079, %rd5077, %rd5078;
	shr.u64 	%rd5080, %rd5079, 32;
	and.b64  	%rd5081, %rd5021, 4294967295;
	add.s64 	%rd5082, %rd5080, %rd5081;
	shr.u64 	%rd5083, %rd5082, 32;
	and.b64  	%rd5084, %rd5026, 4294967295;
	add.s64 	%rd5085, %rd5083, %rd5084;
	shr.u64 	%rd5086, %rd5085, 32;
	and.b64  	%rd5087, %rd5031, 4294967295;
	add.s64 	%rd5088, %rd5086, %rd5087;
	shr.u64 	%rd5089, %rd5088, 32;
	and.b64  	%rd5090, %rd5036, 4294967295;
	add.s64 	%rd5091, %rd5089, %rd5090;
	shr.u64 	%rd5092, %rd5091, 32;
	and.b64  	%rd5093, %rd5041, 4294967295;
	add.s64 	%rd5094, %rd5092, %rd5093;
	shr.u64 	%rd5095, %rd5094, 32;
	and.b64  	%rd5096, %rd5045, 4294967295;
	add.s64 	%rd5097, %rd5095, %rd5096;
	{ .reg .b32 tmp; mov.b64 {tmp, %r889}, %rd5097; }
	add.s32 	%r890, %r886, %r889;
	mul.lo.s32 	%r891, %r182, %r888;
	cvt.u64.u32 	%rd5098, %r891;
	and.b64  	%rd5099, %rd5052, 4294967295;
	mad.lo.s64 	%rd5100, %rd266, %rd5098, %rd5099;
	shr.u64 	%rd5101, %rd5100, 32;
	and.b64  	%rd5102, %rd5056, 4294967295;
	add.s64 	%rd5103, %rd5101, %rd5102;
	mad.lo.s64 	%rd5104, %rd267, %rd5098, %rd5103;
	cvt.u32.u64 	%r892, %rd5104;
	shr.u64 	%rd5105, %rd5104, 32;
	and.b64  	%rd5106, %rd5060, 4294967295;
	add.s64 	%rd5107, %rd5105, %rd5106;
	mad.lo.s64 	%rd5108, %rd4, %rd5098, %rd5107;
	shr.u64 	%rd5109, %rd5108, 32;
	and.b64  	%rd5110, %rd5064, 4294967295;
	add.s64 	%rd5111, %rd5109, %rd5110;
	mad.lo.s64 	%rd5112, %rd5, %rd5098, %rd5111;
	shr.u64 	%rd5113, %rd5112, 32;
	and.b64  	%rd5114, %rd5068, 4294967295;
	add.s64 	%rd5115, %rd5113, %rd5114;
	mad.lo.s64 	%rd5116, %rd268, %rd5098, %rd5115;
	shr.u64 	%rd5117, %rd5116, 32;
	and.b64  	%rd5118, %rd5072, 4294967295;
	add.s64 	%rd5119, %rd5117, %rd5118;
	mad.lo.s64 	%rd5120, %rd7, %rd5098, %rd5119;
	shr.u64 	%rd5121, %rd5120, 32;
	and.b64  	%rd5122, %rd5076, 4294967295;
	add.s64 	%rd5123, %rd5121, %rd5122;
	mad.lo.s64 	%rd5124, %rd269, %rd5098, %rd5123;
	shr.u64 	%rd5125, %rd5124, 32;
	and.b64  	%rd5126, %rd5079, 4294967295;
	add.s64 	%rd5127, %rd5125, %rd5126;
	mad.lo.s64 	%rd5128, %rd257, %rd5098, %rd5127;
	shr.u64 	%rd5129, %rd5128, 32;
	and.b64  	%rd5130, %rd5082, 4294967295;
	add.s64 	%rd5131, %rd5129, %rd5130;
	shr.u64 	%rd5132, %rd5131, 32;
	and.b64  	%rd5133, %rd5085, 4294967295;
	add.s64 	%rd5134, %rd5132, %rd5133;
	shr.u64 	%rd5135, %rd5134, 32;
	and.b64  	%rd5136, %rd5088, 4294967295;
	add.s64 	%rd5137, %rd5135, %rd5136;
	shr.u64 	%rd5138, %rd5137, 32;
	and.b64  	%rd5139, %rd5091, 4294967295;
	add.s64 	%rd5140, %rd5138, %rd5139;
	shr.u64 	%rd5141, %rd5140, 32;
	and.b64  	%rd5142, %rd5094, 4294967295;
	add.s64 	%rd5143, %rd5141, %rd5142;
	shr.u64 	%rd5144, %rd5143, 32;
	and.b64  	%rd5145, %rd5097, 4294967295;
	add.s64 	%rd5146, %rd5144, %rd5145;
	{ .reg .b32 tmp; mov.b64 {tmp, %r893}, %rd5146; }
	add.s32 	%r894, %r890, %r893;
	mul.lo.s32 	%r895, %r182, %r892;
	cvt.u64.u32 	%rd5147, %r895;
	and.b64  	%rd5148, %rd5104, 4294967295;
	mad.lo.s64 	%rd5149, %rd266, %rd5147, %rd5148;
	shr.u64 	%rd5150, %rd5149, 32;
	and.b64  	%rd5151, %rd5108, 4294967295;
	add.s64 	%rd5152, %rd5150, %rd5151;
	mad.lo.s64 	%rd5153, %rd267, %rd5147, %rd5152;
	cvt.u32.u64 	%r896, %rd5153;
	shr.u64 	%rd5154, %rd5153, 32;
	and.b64  	%rd5155, %rd5112, 4294967295;
	add.s64 	%rd5156, %rd5154, %rd5155;
	mad.lo.s64 	%rd5157, %rd4, %rd5147, %rd5156;
	shr.u64 	%rd5158, %rd5157, 32;
	and.b64  	%rd5159, %rd5116, 4294967295;
	add.s64 	%rd5160, %rd5158, %rd5159;
	mad.lo.s64 	%rd5161, %rd5, %rd5147, %rd5160;
	shr.u64 	%rd5162, %rd5161, 32;
	and.b64  	%rd5163, %rd5120, 4294967295;
	add.s64 	%rd5164, %rd5162, %rd5163;
	mad.lo.s64 	%rd5165, %rd268, %rd5147, %rd5164;
	shr.u64 	%rd5166, %rd5165, 32;
	and.b64  	%rd5167, %rd5124, 4294967295;
	add.s64 	%rd5168, %rd5166, %rd5167;
	mad.lo.s64 	%rd5169, %rd7, %rd5147, %rd5168;
	shr.u64 	%rd5170, %rd5169, 32;
	and.b64  	%rd5171, %rd5128, 4294967295;
	add.s64 	%rd5172, %rd5170, %rd5171;
	mad.lo.s64 	%rd5173, %rd269, %rd5147, %rd5172;
	shr.u64 	%rd5174, %rd5173, 32;
	and.b64  	%rd5175, %rd5131, 4294967295;
	add.s64 	%rd5176, %rd5174, %rd5175;
	mad.lo.s64 	%rd5177, %rd257, %rd5147, %rd5176;
	shr.u64 	%rd5178, %rd5177, 32;
	and.b64  	%rd5179, %rd5134, 4294967295;
	add.s64 	%rd5180, %rd5178, %rd5179;
	shr.u64 	%rd5181, %rd5180, 32;
	and.b64  	%rd5182, %rd5137, 4294967295;
	add.s64 	%rd5183, %rd5181, %rd5182;
	shr.u64 	%rd5184, %rd5183, 32;
	and.b64  	%rd5185, %rd5140, 4294967295;
	add.s64 	%rd5186, %rd5184, %rd5185;
	shr.u64 	%rd5187, %rd5186, 32;
	and.b64  	%rd5188, %rd5143, 4294967295;
	add.s64 	%rd5189, %rd5187, %rd5188;
	shr.u64 	%rd5190, %rd5189, 32;
	and.b64  	%rd5191, %rd5146, 4294967295;
	add.s64 	%rd5192, %rd5190, %rd5191;
	{ .reg .b32 tmp; mov.b64 {tmp, %r897}, %rd5192; }
	add.s32 	%r898, %r894, %r897;
	mul.lo.s32 	%r899, %r182, %r896;
	cvt.u64.u32 	%rd5193, %r899;
	and.b64  	%rd5194, %rd5153, 4294967295;
	mad.lo.s64 	%rd5195, %rd266, %rd5193, %rd5194;
	shr.u64 	%rd5196, %rd5195, 32;
	and.b64  	%rd5197, %rd5157, 4294967295;
	add.s64 	%rd5198, %rd5196, %rd5197;
	mad.lo.s64 	%rd5199, %rd267, %rd5193, %rd5198;
	cvt.u32.u64 	%r900, %rd5199;
	shr.u64 	%rd5200, %rd5199, 32;
	and.b64  	%rd5201, %rd5161, 4294967295;
	add.s64 	%rd5202, %rd5200, %rd5201;
	mad.lo.s64 	%rd5203, %rd4, %rd5193, %rd5202;
	shr.u64 	%rd5204, %rd5203, 32;
	and.b64  	%rd5205, %rd5165, 4294967295;
	add.s64 	%rd5206, %rd5204, %rd5205;
	mad.lo.s64 	%rd5207, %rd5, %rd5193, %rd5206;
	shr.u64 	%rd5208, %rd5207, 32;
	and.b64  	%rd5209, %rd5169, 4294967295;
	add.s64 	%rd5210, %rd5208, %rd5209;
	mad.lo.s64 	%rd5211, %rd268, %rd5193, %rd5210;
	shr.u64 	%rd5212, %rd5211, 32;
	and.b64  	%rd5213, %rd5173, 4294967295;
	add.s64 	%rd5214, %rd5212, %rd5213;
	mad.lo.s64 	%rd5215, %rd7, %rd5193, %rd5214;
	shr.u64 	%rd5216, %rd5215, 32;
	and.b64  	%rd5217, %rd5177, 4294967295;
	add.s64 	%rd5218, %rd5216, %rd5217;
	mad.lo.s64 	%rd5219, %rd269, %rd5193, %rd5218;
	shr.u64 	%rd5220, %rd5219, 32;
	and.b64  	%rd5221, %rd5180, 4294967295;
	add.s64 	%rd5222, %rd5220, %rd5221;
	mad.lo.s64 	%rd5223, %rd257, %rd5193, %rd5222;
	shr.u64 	%rd5224, %rd5223, 32;
	and.b64  	%rd5225, %rd5183, 4294967295;
	add.s64 	%rd5226, %rd5224, %rd5225;
	shr.u64 	%rd5227, %rd5226, 32;
	and.b64  	%rd5228, %rd5186, 4294967295;
	add.s64 	%rd5229, %rd5227, %rd5228;
	shr.u64 	%rd5230, %rd5229, 32;
	and.b64  	%rd5231, %rd5189, 4294967295;
	add.s64 	%rd5232, %rd5230, %rd5231;
	shr.u64 	%rd5233, %rd5232, 32;
	and.b64  	%rd5234, %rd5192, 4294967295;
	add.s64 	%rd5235, %rd5233, %rd5234;
	{ .reg .b32 tmp; mov.b64 {tmp, %r901}, %rd5235; }
	add.s32 	%r902, %r898, %r901;
	mul.lo.s32 	%r903, %r182, %r900;
	cvt.u64.u32 	%rd5236, %r903;
	and.b64  	%rd5237, %rd5199, 4294967295;
	mad.lo.s64 	%rd5238, %rd266, %rd5236, %rd5237;
	shr.u64 	%rd5239, %rd5238, 32;
	and.b64  	%rd5240, %rd5203, 4294967295;
	add.s64 	%rd5241, %rd5239, %rd5240;
	mad.lo.s64 	%rd5242, %rd267, %rd5236, %rd5241;
	cvt.u32.u64 	%r904, %rd5242;
	shr.u64 	%rd5243, %rd5242, 32;
	and.b64  	%rd5244, %rd5207, 4294967295;
	add.s64 	%rd5245, %rd5243, %rd5244;
	mad.lo.s64 	%rd5246, %rd4, %rd5236, %rd5245;
	shr.u64 	%rd5247, %rd5246, 32;
	and.b64  	%rd5248, %rd5211, 4294967295;
	add.s64 	%rd5249, %rd5247, %rd5248;
	mad.lo.s64 	%rd5250, %rd5, %rd5236, %rd5249;
	shr.u64 	%rd5251, %rd5250, 32;
	and.b64  	%rd5252, %rd5215, 4294967295;
	add.s64 	%rd5253, %rd5251, %rd5252;
	mad.lo.s64 	%rd5254, %rd268, %rd5236, %rd5253;
	shr.u64 	%rd5255, %rd5254, 32;
	and.b64  	%rd5256, %rd5219, 4294967295;
	add.s64 	%rd5257, %rd5255, %rd5256;
	mad.lo.s64 	%rd5258, %rd7, %rd5236, %rd5257;
	shr.u64 	%rd5259, %rd5258, 32;
	and.b64  	%rd5260, %rd5223, 4294967295;
	add.s64 	%rd5261, %rd5259, %rd5260;
	mad.lo.s64 	%rd5262, %rd269, %rd5236, %rd5261;
	shr.u64 	%rd5263, %rd5262, 32;
	and.b64  	%rd5264, %rd5226, 4294967295;
	add.s64 	%rd5265, %rd5263, %rd5264;
	mad.lo.s64 	%rd5266, %rd257, %rd5236, %rd5265;
	shr.u64 	%rd5267, %rd5266, 32;
	and.b64  	%rd5268, %rd5229, 4294967295;
	add.s64 	%rd5269, %rd5267, %rd5268;
	shr.u64 	%rd5270, %rd5269, 32;
	and.b64  	%rd5271, %rd5232, 4294967295;
	add.s64 	%rd5272, %rd5270, %rd5271;
	shr.u64 	%rd5273, %rd5272, 32;
	and.b64  	%rd5274, %rd5235, 4294967295;
	add.s64 	%rd5275, %rd5273, %rd5274;
	{ .reg .b32 tmp; mov.b64 {tmp, %r905}, %rd5275; }
	add.s32 	%r906, %r902, %r905;
	mul.lo.s32 	%r907, %r182, %r904;
	cvt.u64.u32 	%rd5276, %r907;
	and.b64  	%rd5277, %rd5242, 4294967295;
	mad.lo.s64 	%rd5278, %rd266, %rd5276, %rd5277;
	shr.u64 	%rd5279, %rd5278, 32;
	and.b64  	%rd5280, %rd5246, 4294967295;
	add.s64 	%rd5281, %rd5279, %rd5280;
	mad.lo.s64 	%rd5282, %rd267, %rd5276, %rd5281;
	cvt.u32.u64 	%r908, %rd5282;
	shr.u64 	%rd5283, %rd5282, 32;
	and.b64  	%rd5284, %rd5250, 4294967295;
	add.s64 	%rd5285, %rd5283, %rd5284;
	mad.lo.s64 	%rd5286, %rd4, %rd5276, %rd5285;
	shr.u64 	%rd5287, %rd5286, 32;
	and.b64  	%rd5288, %rd5254, 4294967295;
	add.s64 	%rd5289, %rd5287, %rd5288;
	mad.lo.s64 	%rd5290, %rd5, %rd5276, %rd5289;
	shr.u64 	%rd5291, %rd5290, 32;
	and.b64  	%rd5292, %rd5258, 4294967295;
	add.s64 	%rd5293, %rd5291, %rd5292;
	mad.lo.s64 	%rd5294, %rd268, %rd5276, %rd5293;
	shr.u64 	%rd5295, %rd5294, 32;
	and.b64  	%rd5296, %rd5262, 4294967295;
	add.s64 	%rd5297, %rd5295, %rd5296;
	mad.lo.s64 	%rd5298, %rd7, %rd5276, %rd5297;
	shr.u64 	%rd5299, %rd5298, 32;
	and.b64  	%rd5300, %rd5266, 4294967295;
	add.s64 	%rd5301, %rd5299, %rd5300;
	mad.lo.s64 	%rd5302, %rd269, %rd5276, %rd5301;
	shr.u64 	%rd5303, %rd5302, 32;
	and.b64  	%rd5304, %rd5269, 4294967295;
	add.s64 	%rd5305, %rd5303, %rd5304;
	mad.lo.s64 	%rd5306, %rd257, %rd5276, %rd5305;
	shr.u64 	%rd5307, %rd5306, 32;
	and.b64  	%rd5308, %rd5272, 4294967295;
	add.s64 	%rd5309, %rd5307, %rd5308;
	shr.u64 	%rd5310, %rd5309, 32;
	and.b64  	%rd5311, %rd5275, 4294967295;
	add.s64 	%rd5312, %rd5310, %rd5311;
	{ .reg .b32 tmp; mov.b64 {tmp, %r909}, %rd5312; }
	add.s32 	%r910, %r906, %r909;
	mul.lo.s32 	%r911, %r182, %r908;
	cvt.u64.u32 	%rd5313, %r911;
	and.b64  	%rd5314, %rd5282, 4294967295;
	mad.lo.s64 	%rd5315, %rd266, %rd5313, %rd5314;
	shr.u64 	%rd5316, %rd5315, 32;
	and.b64  	%rd5317, %rd5286, 4294967295;
	add.s64 	%rd5318, %rd5316, %rd5317;
	mad.lo.s64 	%rd5319, %rd267, %rd5313, %rd5318;
	cvt.u32.u64 	%r912, %rd5319;
	shr.u64 	%rd5320, %rd5319, 32;
	and.b64  	%rd5321, %rd5290, 4294967295;
	add.s64 	%rd5322, %rd5320, %rd5321;
	mad.lo.s64 	%rd5323, %rd4, %rd5313, %rd5322;
	shr.u64 	%rd5324, %rd5323, 32;
	and.b64  	%rd5325, %rd5294, 4294967295;
	add.s64 	%rd5326, %rd5324, %rd5325;
	mad.lo.s64 	%rd5327, %rd5, %rd5313, %rd5326;
	shr.u64 	%rd5328, %rd5327, 32;
	and.b64  	%rd5329, %rd5298, 4294967295;
	add.s64 	%rd5330, %rd5328, %rd5329;
	mad.lo.s64 	%rd5331, %rd268, %rd5313, %rd5330;
	shr.u64 	%rd5332, %rd5331, 32;
	and.b64  	%rd5333, %rd5302, 4294967295;
	add.s64 	%rd5334, %rd5332, %rd5333;
	mad.lo.s64 	%rd5335, %rd7, %rd5313, %rd5334;
	shr.u64 	%rd5336, %rd5335, 32;
	and.b64  	%rd5337, %rd5306, 4294967295;
	add.s64 	%rd5338, %rd5336, %rd5337;
	mad.lo.s64 	%rd5339, %rd269, %rd5313, %rd5338;
	shr.u64 	%rd5340, %rd5339, 32;
	and.b64  	%rd5341, %rd5309, 4294967295;
	add.s64 	%rd5342, %rd5340, %rd5341;
	mad.lo.s64 	%rd5343, %rd257, %rd5313, %rd5342;
	shr.u64 	%rd5344, %rd5343, 32;
	and.b64  	%rd5345, %rd5312, 4294967295;
	add.s64 	%rd5346, %rd5344, %rd5345;
	{ .reg .b32 tmp; mov.b64 {tmp, %r913}, %rd5346; }
	add.s32 	%r914, %r910, %r913;
	mul.lo.s32 	%r915, %r182, %r912;
	cvt.u64.u32 	%rd5347, %r915;
	and.b64  	%rd5348, %rd5319, 4294967295;
	mad.lo.s64 	%rd5349, %rd266, %rd5347, %rd5348;
	shr.u64 	%rd5350, %rd5349, 32;
	and.b64  	%rd5351, %rd5323, 4294967295;
	add.s64 	%rd5352, %rd5350, %rd5351;
	mad.lo.s64 	%rd392, %rd267, %rd5347, %rd5352;
	cvt.u32.u64 	%r1590, %rd392;
	shr.u64 	%rd5353, %rd392, 32;
	and.b64  	%rd5354, %rd5327, 4294967295;
	add.s64 	%rd5355, %rd5353, %rd5354;
	mad.lo.s64 	%rd8606, %rd4, %rd5347, %rd5355;
	cvt.u32.u64 	%r238, %rd8606;
	shr.u64 	%rd5356, %rd8606, 32;
	and.b64  	%rd5357, %rd5331, 4294967295;
	add.s64 	%rd5358, %rd5356, %rd5357;
	mad.lo.s64 	%rd8605, %rd5, %rd5347, %rd5358;
	cvt.u32.u64 	%r239, %rd8605;
	shr.u64 	%rd5359, %rd8605, 32;
	and.b64  	%rd5360, %rd5335, 4294967295;
	add.s64 	%rd5361, %rd5359, %rd5360;
	mad.lo.s64 	%rd8604, %rd268, %rd5347, %rd5361;
	cvt.u32.u64 	%r240, %rd8604;
	shr.u64 	%rd5362, %rd8604, 32;
	and.b64  	%rd5363, %rd5339, 4294967295;
	add.s64 	%rd5364, %rd5362, %rd5363;
	mad.lo.s64 	%rd8603, %rd7, %rd5347, %rd5364;
	cvt.u32.u64 	%r241, %rd8603;
	shr.u64 	%rd5365, %rd8603, 32;
	and.b64  	%rd5366, %rd5343, 4294967295;
	add.s64 	%rd5367, %rd5365, %rd5366;
	mad.lo.s64 	%rd8602, %rd269, %rd5347, %rd5367;
	cvt.u32.u64 	%r242, %rd8602;
	shr.u64 	%rd5368, %rd8602, 32;
	and.b64  	%rd5369, %rd5346, 4294967295;
	add.s64 	%rd5370, %rd5368, %rd5369;
	mad.lo.s64 	%rd8601, %rd257, %rd5347, %rd5370;
	cvt.u32.u64 	%r243, %rd8601;
	{ .reg .b32 tmp; mov.b64 {tmp, %r916}, %rd8601; }
	add.s32 	%r1589, %r914, %r916;
	setp.gt.u32 	%p240, %r1589, %r829;
	@%p240 bra 	$L__BB3_223;
	setp.lt.u32 	%p241, %r1589, %r829;
	@%p241 bra 	$L__BB3_224;
	cvt.u32.u64 	%r918, %rd269;
	setp.lt.u32 	%p242, %r918, %r243;
	@%p242 bra 	$L__BB3_223;
	setp.gt.u32 	%p243, %r918, %r243;
	@%p243 bra 	$L__BB3_224;
	cvt.u32.u64 	%r920, %rd7;
	setp.lt.u32 	%p244, %r920, %r242;
	@%p244 bra 	$L__BB3_223;
	setp.gt.u32 	%p245, %r920, %r242;
	@%p245 bra 	$L__BB3_224;
	cvt.u32.u64 	%r922, %rd268;
	setp.lt.u32 	%p246, %r922, %r241;
	@%p246 bra 	$L__BB3_223;
	setp.gt.u32 	%p247, %r922, %r241;
	@%p247 bra 	$L__BB3_224;
	cvt.u32.u64 	%r924, %rd5;
	setp.lt.u32 	%p248, %r924, %r240;
	@%p248 bra 	$L__BB3_223;
	setp.gt.u32 	%p249, %r924, %r240;
	@%p249 bra 	$L__BB3_224;
	cvt.u32.u64 	%r926, %rd4;
	setp.lt.u32 	%p250, %r926, %r239;
	@%p250 bra 	$L__BB3_223;
	setp.gt.u32 	%p251, %r926, %r239;
	@%p251 bra 	$L__BB3_224;
	cvt.u32.u64 	%r928, %rd267;
	setp.lt.u32 	%p252, %r928, %r238;
	@%p252 bra 	$L__BB3_223;
	cvt.u32.u64 	%r929, %rd266;
	setp.gt.u32 	%p253, %r928, %r238;
	setp.gt.u32 	%p254, %r929, %r1590;
	or.pred  	%p255, %p253, %p254;
	@%p255 bra 	$L__BB3_224;
$L__BB3_223:
	and.b64  	%rd5372, %rd392, 4294967295;
	sub.s64 	%rd5373, %rd5372, %rd266;
	shr.u64 	%rd5374, %rd5373, 63;
	cvt.u32.u64 	%r1590, %rd5373;
	and.b64  	%rd5375, %rd8606, 4294967295;
	add.s64 	%rd5376, %rd5374, %rd267;
	sub.s64 	%rd8606, %rd5375, %rd5376;
	shr.u64 	%rd5377, %rd8606, 63;
	and.b64  	%rd5378, %rd8605, 4294967295;
	add.s64 	%rd5379, %rd5377, %rd4;
	sub.s64 	%rd8605, %rd5378, %rd5379;
	shr.u64 	%rd5380, %rd8605, 63;
	and.b64  	%rd5381, %rd8604, 4294967295;
	add.s64 	%rd5382, %rd5380, %rd5;
	sub.s64 	%rd8604, %rd5381, %rd5382;
	shr.u64 	%rd5383, %rd8604, 63;
	and.b64  	%rd5384, %rd8603, 4294967295;
	add.s64 	%rd5385, %rd5383, %rd268;
	sub.s64 	%rd8603, %rd5384, %rd5385;
	shr.u64 	%rd5386, %rd8603, 63;
	and.b64  	%rd5387, %rd8602, 4294967295;
	add.s64 	%rd5388, %rd5386, %rd7;
	sub.s64 	%rd8602, %rd5387, %rd5388;
	shr.u64 	%rd5389, %rd8602, 63;
	and.b64  	%rd5390, %rd8601, 4294967295;
	add.s64 	%rd5391, %rd5389, %rd269;
	sub.s64 	%rd8601, %rd5390, %rd5391;
	shr.u64 	%rd5392, %rd8601, 63;
	cvt.u32.u64 	%r932, %rd5392;
	add.s32 	%r933, %r829, %r932;
	sub.s32 	%r1589, %r1589, %r933;
$L__BB3_224:
	shl.b32 	%r1598, %r1590, 1;
	shr.u32 	%r935, %r1590, 31;
	cvt.u64.u32 	%rd5394, %r935;
	shl.b64 	%rd5395, %rd8606, 1;
	and.b64  	%rd5396, %rd5395, 8589934590;
	or.b64  	%rd411, %rd5396, %rd5394;
	cvt.u32.u64 	%r1597, %rd411;
	shr.u64 	%rd5397, %rd5396, 32;
	shl.b64 	%rd5398, %rd8605, 1;
	and.b64  	%rd5399, %rd5398, 8589934590;
	or.b64  	%rd412, %rd5397, %rd5399;
	cvt.u32.u64 	%r1596, %rd412;
	shr.u64 	%rd5400, %rd5399, 32;
	shl.b64 	%rd5401, %rd8604, 1;
	and.b64  	%rd5402, %rd5401, 8589934590;
	or.b64  	%rd413, %rd5400, %rd5402;
	cvt.u32.u64 	%r1595, %rd413;
	shr.u64 	%rd5403, %rd5402, 32;
	shl.b64 	%rd5404, %rd8603, 1;
	and.b64  	%rd5405, %rd5404, 8589934590;
	or.b64  	%rd414, %rd5403, %rd5405;
	cvt.u32.u64 	%r1594, %rd414;
	shr.u64 	%rd5406, %rd5405, 32;
	shl.b64 	%rd5407, %rd8602, 1;
	and.b64  	%rd5408, %rd5407, 8589934590;
	or.b64  	%rd415, %rd5406, %rd5408;
	cvt.u32.u64 	%r1593, %rd415;
	shr.u64 	%rd5409, %rd5408, 32;
	shl.b64 	%rd5410, %rd8601, 1;
	and.b64  	%rd5411, %rd5410, 8589934590;
	or.b64  	%rd416, %rd5409, %rd5411;
	cvt.u32.u64 	%r1592, %rd416;
	shr.u64 	%rd5412, %rd5411, 32;
	mul.wide.u32 	%rd5413, %r1589, 2;
	add.s64 	%rd417, %rd5412, %rd5413;
	cvt.u32.u64 	%r1591, %rd417;
	setp.gt.u64 	%p256, %rd417, 4294967295;
	setp.lt.u32 	%p257, %r829, %r1591;
	or.pred  	%p258, %p256, %p257;
	@%p258 bra 	$L__BB3_238;
	setp.gt.u32 	%p260, %r829, %r1591;
	mov.pred 	%p390, -1;
	@%p260 bra 	$L__BB3_239;
	cvt.u32.u64 	%r937, %rd269;
	setp.lt.u32 	%p261, %r937, %r1592;
	@%p261 bra 	$L__BB3_238;
	setp.gt.u32 	%p263, %r937, %r1592;
	@%p263 bra 	$L__BB3_239;
	cvt.u32.u64 	%r939, %rd7;
	setp.lt.u32 	%p264, %r939, %r1593;
	@%p264 bra 	$L__BB3_238;
	setp.gt.u32 	%p266, %r939, %r1593;
	@%p266 bra 	$L__BB3_239;
	cvt.u32.u64 	%r941, %rd268;
	setp.lt.u32 	%p267, %r941, %r1594;
	@%p267 bra 	$L__BB3_238;
	setp.gt.u32 	%p269, %r941, %r1594;
	@%p269 bra 	$L__BB3_239;
	cvt.u32.u64 	%r943, %rd5;
	setp.lt.u32 	%p270, %r943, %r1595;
	@%p270 bra 	$L__BB3_238;
	setp.gt.u32 	%p272, %r943, %r1595;
	@%p272 bra 	$L__BB3_239;
	cvt.u32.u64 	%r945, %rd4;
	setp.lt.u32 	%p273, %r945, %r1596;
	@%p273 bra 	$L__BB3_238;
	setp.gt.u32 	%p275, %r945, %r1596;
	@%p275 bra 	$L__BB3_239;
	cvt.u32.u64 	%r947, %rd267;
	setp.lt.u32 	%p276, %r947, %r1597;
	@%p276 bra 	$L__BB3_238;
	cvt.u32.u64 	%r948, %rd266;
	setp.gt.u32 	%p278, %r947, %r1597;
	setp.lt.u32 	%p279, %r1598, %r948;
	or.pred  	%p280, %p278, %p279;
	@%p280 bra 	$L__BB3_239;
$L__BB3_238:
	cvt.u64.u32 	%rd5416, %r1598;
	sub.s64 	%rd5417, %rd5416, %rd266;
	shr.u64 	%rd5418, %rd5417, 63;
	cvt.u32.u64 	%r1598, %rd5417;
	and.b64  	%rd5419, %rd411, 4294967295;
	add.s64 	%rd5420, %rd5418, %rd267;
	sub.s64 	%rd5421, %rd5419, %rd5420;
	shr.u64 	%rd5422, %rd5421, 63;
	cvt.u32.u64 	%r1597, %rd5421;
	and.b64  	%rd5423, %rd412, 4294967295;
	add.s64 	%rd5424, %rd5422, %rd4;
	sub.s64 	%rd5425, %rd5423, %rd5424;
	shr.u64 	%rd5426, %rd5425, 63;
	cvt.u32.u64 	%r1596, %rd5425;
	and.b64  	%rd5427, %rd413, 4294967295;
	add.s64 	%rd5428, %rd5426, %rd5;
	sub.s64 	%rd5429, %rd5427, %rd5428;
	shr.u64 	%rd5430, %rd5429, 63;
	cvt.u32.u64 	%r1595, %rd5429;
	and.b64  	%rd5431, %rd414, 4294967295;
	add.s64 	%rd5432, %rd5430, %rd268;
	sub.s64 	%rd5433, %rd5431, %rd5432;
	shr.u64 	%rd5434, %rd5433, 63;
	cvt.u32.u64 	%r1594, %rd5433;
	and.b64  	%rd5435, %rd415, 4294967295;
	add.s64 	%rd5436, %rd5434, %rd7;
	sub.s64 	%rd5437, %rd5435, %rd5436;
	shr.u64 	%rd5438, %rd5437, 63;
	cvt.u32.u64 	%r1593, %rd5437;
	and.b64  	%rd5439, %rd416, 4294967295;
	add.s64 	%rd5440, %rd5438, %rd269;
	sub.s64 	%rd5441, %rd5439, %rd5440;
	shr.u64 	%rd5442, %rd5441, 63;
	cvt.u32.u64 	%r1592, %rd5441;
	cvt.u32.u64 	%r950, %rd5442;
	add.s32 	%r952, %r950, %r829;
	cvt.u32.u64 	%r953, %rd417;
	sub.s32 	%r1591, %r953, %r952;
	mov.pred 	%p390, -1;
$L__BB3_239:
	ld.param.u64 	%rd8488, [_Z12point_doubleP7ECPointPKS__param_0];
	cvta.to.global.u64 	%rd418, %rd8488;
	not.pred 	%p282, %p390;
	@%p282 bra 	$L__BB3_241;
	or.b32  	%r954, %r1598, %r1597;
	or.b32  	%r955, %r1595, %r1596;
	or.b32  	%r956, %r1594, %r955;
	or.b32  	%r957, %r1593, %r956;
	or.b32  	%r958, %r1592, %r957;
	or.b32  	%r959, %r954, %r958;
	or.b32  	%r960, %r959, %r1591;
	setp.ne.s32 	%p283, %r960, 0;
	@%p283 bra 	$L__BB3_255;
$L__BB3_241:
	mov.b32 	%r1531, 0;
	st.global.u32 	[%rd418], %r1531;
	st.global.u32 	[%rd418+4], %r1531;
	st.global.u32 	[%rd418+8], %r1531;
	st.global.u32 	[%rd418+12], %r1531;
	st.global.u32 	[%rd418+16], %r1531;
	st.global.u32 	[%rd418+20], %r1531;
	st.global.u32 	[%rd418+24], %r1531;
	st.global.u32 	[%rd418+28], %r1531;
	st.global.u32 	[%rd418+32], %r1531;
	st.global.u32 	[%rd418+36], %r1531;
	st.global.u32 	[%rd418+40], %r1531;
	st.global.u32 	[%rd418+44], %r1531;
	st.global.u32 	[%rd418+48], %r1531;
	st.global.u32 	[%rd418+52], %r1531;
	st.global.u32 	[%rd418+56], %r1531;
	st.global.u32 	[%rd418+60], %r1531;
	mov.b32 	%r1532, 1;
	st.global.u32 	[%rd418+64], %r1532;
	bra.uni 	$L__BB3_322;
$L__BB3_242:
	cvt.u32.u64 	%r983, %rd425;
	setp.lt.u32 	%p286, %r983, %r1653;
	@%p286 bra 	$L__BB3_254;
	setp.gt.u32 	%p287, %r983, %r1653;
	@%p287 bra 	$L__BB3_257;
	cvt.u32.u64 	%r985, %rd424;
	setp.lt.u32 	%p288, %r985, %r1652;
	@%p288 bra 	$L__BB3_254;
	setp.gt.u32 	%p289, %r985, %r1652;
	@%p289 bra 	$L__BB3_257;
	cvt.u32.u64 	%r987, %rd423;
	setp.lt.u32 	%p290, %r987, %r1651;
	@%p290 bra 	$L__BB3_254;
	setp.gt.u32 	%p291, %r987, %r1651;
	@%p291 bra 	$L__BB3_257;
	cvt.u32.u64 	%r989, %rd422;
	setp.lt.u32 	%p292, %r989, %r1650;
	@%p292 bra 	$L__BB3_254;
	setp.gt.u32 	%p293, %r989, %r1650;
	@%p293 bra 	$L__BB3_257;
	cvt.u32.u64 	%r991, %rd421;
	setp.lt.u32 	%p294, %r991, %r1649;
	@%p294 bra 	$L__BB3_254;
	setp.gt.u32 	%p295, %r991, %r1649;
	@%p295 bra 	$L__BB3_257;
	cvt.u32.u64 	%r993, %rd420;
	setp.lt.u32 	%p296, %r993, %r1648;
	@%p296 bra 	$L__BB3_254;
	cvt.u32.u64 	%r995, %rd419;
	setp.gt.u32 	%p297, %r993, %r1648;
	setp.gt.u32 	%p298, %r995, %r1647;
	or.pred  	%p299, %p297, %p298;
	@%p299 bra 	$L__BB3_257;
$L__BB3_254:
	and.b64  	%rd5741, %rd426, 4294967295;
	sub.s64 	%rd5742, %rd5741, %rd419;
	shr.u64 	%rd5743, %rd5742, 63;
	cvt.u32.u64 	%r1647, %rd5742;
	and.b64  	%rd5744, %rd427, 4294967295;
	add.s64 	%rd5745, %rd5743, %rd420;
	sub.s64 	%rd5746, %rd5744, %rd5745;
	shr.u64 	%rd5747, %rd5746, 63;
	cvt.u32.u64 	%r1648, %rd5746;
	and.b64  	%rd5748, %rd428, 4294967295;
	add.s64 	%rd5749, %rd5747, %rd421;
	sub.s64 	%rd5750, %rd5748, %rd5749;
	shr.u64 	%rd5751, %rd5750, 63;
	cvt.u32.u64 	%r1649, %rd5750;
	and.b64  	%rd5752, %rd429, 4294967295;
	add.s64 	%rd5753, %rd5751, %rd422;
	sub.s64 	%rd5754, %rd5752, %rd5753;
	shr.u64 	%rd5755, %rd5754, 63;
	cvt.u32.u64 	%r1650, %rd5754;
	and.b64  	%rd5756, %rd430, 4294967295;
	add.s64 	%rd5757, %rd5755, %rd423;
	sub.s64 	%rd5758, %rd5756, %rd5757;
	shr.u64 	%rd5759, %rd5758, 63;
	cvt.u32.u64 	%r1651, %rd5758;
	and.b64  	%rd5760, %rd431, 4294967295;
	add.s64 	%rd5761, %rd5759, %rd424;
	sub.s64 	%rd5762, %rd5760, %rd5761;
	shr.u64 	%rd5763, %rd5762, 63;
	cvt.u32.u64 	%r1652, %rd5762;
	and.b64  	%rd5764, %rd432, 4294967295;
	add.s64 	%rd5765, %rd5763, %rd425;
	sub.s64 	%rd5766, %rd5764, %rd5765;
	shr.u64 	%rd5767, %rd5766, 63;
	cvt.u32.u64 	%r1653, %rd5766;
	cvt.u32.u64 	%r996, %rd5767;
	add.s32 	%r997, %r290, %r996;
	sub.s32 	%r1654, %r1654, %r997;
	bra.uni 	$L__BB3_257;
$L__BB3_255:
	ld.const.u32 	%r289, [MU_P];
	mul.lo.s32 	%r961, %r289, %r1598;
	ld.const.u32 	%r962, [P_CONST];
	cvt.u64.u32 	%rd419, %r962;
	mul.wide.u32 	%rd5443, %r962, %r961;
	cvt.u64.u32 	%rd5444, %r1598;
	add.s64 	%rd5445, %rd5443, %rd5444;
	shr.u64 	%rd5446, %rd5445, 32;
	ld.const.u32 	%r963, [P_CONST+4];
	cvt.u64.u32 	%rd420, %r963;
	mul.wide.u32 	%rd5447, %r963, %r961;
	cvt.u64.u32 	%rd5448, %r1597;
	add.s64 	%rd5449, %rd5446, %rd5448;
	add.s64 	%rd5450, %rd5449, %rd5447;
	cvt.u32.u64 	%r964, %rd5450;
	shr.u64 	%rd5451, %rd5450, 32;
	ld.const.u32 	%r965, [P_CONST+8];
	cvt.u64.u32 	%rd421, %r965;
	mul.wide.u32 	%rd5452, %r965, %r961;
	cvt.u64.u32 	%rd5453, %r1596;
	add.s64 	%rd5454, %rd5451, %rd5453;
	add.s64 	%rd5455, %rd5454, %rd5452;
	shr.u64 	%rd5456, %rd5455, 32;
	ld.const.u32 	%r966, [P_CONST+12];
	cvt.u64.u32 	%rd422, %r966;
	mul.wide.u32 	%rd5457, %r966, %r961;
	cvt.u64.u32 	%rd5458, %r1595;
	add.s64 	%rd5459, %rd5456, %rd5458;
	add.s64 	%rd5460, %rd5459, %rd5457;
	shr.u64 	%rd5461, %rd5460, 32;
	ld.const.u32 	%r967, [P_CONST+16];
	cvt.u64.u32 	%rd423, %r967;
	mul.wide.u32 	%rd5462, %r967, %r961;
	cvt.u64.u32 	%rd5463, %r1594;
	add.s64 	%rd5464, %rd5461, %rd5463;
	add.s64 	%rd5465, %rd5464, %rd5462;
	shr.u64 	%rd5466, %rd5465, 32;
	ld.const.u32 	%r968, [P_CONST+20];
	cvt.u64.u32 	%rd424, %r968;
	mul.wide.u32 	%rd5467, %r968, %r961;
	cvt.u64.u32 	%rd5468, %r1593;
	add.s64 	%rd5469, %rd5466, %rd5468;
	add.s64 	%rd5470, %rd5469, %rd5467;
	shr.u64 	%rd5471, %rd5470, 32;
	ld.const.u32 	%r969, [P_CONST+24];
	cvt.u64.u32 	%rd425, %r969;
	mul.wide.u32 	%rd5472, %r969, %r961;
	cvt.u64.u32 	%rd5473, %r1592;
	add.s64 	%rd5474, %rd5471, %rd5473;
	add.s64 	%rd5475, %rd5474, %rd5472;
	shr.u64 	%rd5476, %rd5475, 32;
	ld.const.u32 	%r290, [P_CONST+28];
	mul.wide.u32 	%rd5477, %r290, %r961;
	cvt.u64.u32 	%rd5478, %r1591;
	add.s64 	%rd5479, %rd5476, %rd5478;
	add.s64 	%rd5480, %rd5479, %rd5477;
	shr.u64 	%rd5481, %rd5480, 32;
	mul.lo.s32 	%r970, %r289, %r964;
	mul.wide.u32 	%rd5482, %r962, %r970;
	and.b64  	%rd5483, %rd5450, 4294967295;
	add.s64 	%rd5484, %rd5482, %rd5483;
	shr.u64 	%rd5485, %rd5484, 32;
	mul.wide.u32 	%rd5486, %r963, %r970;
	and.b64  	%rd5487, %rd5455, 4294967295;
	add.s64 	%rd5488, %rd5485, %rd5487;
	add.s64 	%rd5489, %rd5488, %rd5486;
	cvt.u32.u64 	%r971, %rd5489;
	shr.u64 	%rd5490, %rd5489, 32;
	mul.wide.u32 	%rd5491, %r965, %r970;
	and.b64  	%rd5492, %rd5460, 4294967295;
	add.s64 	%rd5493, %rd5490, %rd5492;
	add.s64 	%rd5494, %rd5493, %rd5491;
	shr.u64 	%rd5495, %rd5494, 32;
	mul.wide.u32 	%rd5496, %r966, %r970;
	and.b64  	%rd5497, %rd5465, 4294967295;
	add.s64 	%rd5498, %rd5495, %rd5497;
	add.s64 	%rd5499, %rd5498, %rd5496;
	shr.u64 	%rd5500, %rd5499, 32;
	mul.wide.u32 	%rd5501, %r967, %r970;
	and.b64  	%rd5502, %rd5470, 4294967295;
	add.s64 	%rd5503, %rd5500, %rd5502;
	add.s64 	%rd5504, %rd5503, %rd5501;
	shr.u64 	%rd5505, %rd5504, 32;
	mul.wide.u32 	%rd5506, %r968, %r970;
	and.b64  	%rd5507, %rd5475, 4294967295;
	add.s64 	%rd5508, %rd5505, %rd5507;
	add.s64 	%rd5509, %rd5508, %rd5506;
	shr.u64 	%rd5510, %rd5509, 32;
	mul.wide.u32 	%rd5511, %r969, %r970;
	and.b64  	%rd5512, %rd5480, 4294967295;
	add.s64 	%rd5513, %rd5510, %rd5512;
	add.s64 	%rd5514, %rd5513, %rd5511;
	shr.u64 	%rd5515, %rd5514, 32;
	mul.wide.u32 	%rd5516, %r290, %r970;
	add.s64 	%rd5517, %rd5515, %rd5481;
	add.s64 	%rd5518, %rd5517, %rd5516;
	shr.u64 	%rd5519, %rd5518, 32;
	mul.lo.s32 	%r972, %r289, %r971;
	mul.wide.u32 	%rd5520, %r962, %r972;
	and.b64  	%rd5521, %rd5489, 4294967295;
	add.s64 	%rd5522, %rd5520, %rd5521;
	shr.u64 	%rd5523, %rd5522, 32;
	mul.wide.u32 	%rd5524, %r963, %r972;
	and.b64  	%rd5525, %rd5494, 4294967295;
	add.s64 	%rd5526, %rd5523, %rd5525;
	add.s64 	%rd5527, %rd5526, %rd5524;
	cvt.u32.u64 	%r973, %rd5527;
	shr.u64 	%rd5528, %rd5527, 32;
	mul.wide.u32 	%rd5529, %r965, %r972;
	and.b64  	%rd5530, %rd5499, 4294967295;
	add.s64 	%rd5531, %rd5528, %rd5530;
	add.s64 	%rd5532, %rd5531, %rd5529;
	shr.u64 	%rd5533, %rd5532, 32;
	mul.wide.u32 	%rd5534, %r966, %r972;
	and.b64  	%rd5535, %rd5504, 4294967295;
	add.s64 	%rd5536, %rd5533, %rd5535;
	add.s64 	%rd5537, %rd5536, %rd5534;
	shr.u64 	%rd5538, %rd5537, 32;
	mul.wide.u32 	%rd5539, %r967, %r972;
	and.b64  	%rd5540, %rd5509, 4294967295;
	add.s64 	%rd5541, %rd5538, %rd5540;
	add.s64 	%rd5542, %rd5541, %rd5539;
	shr.u64 	%rd5543, %rd5542, 32;
	mul.wide.u32 	%rd5544, %r968, %r972;
	and.b64  	%rd5545, %rd5514, 4294967295;
	add.s64 	%rd5546, %rd5543, %rd5545;
	add.s64 	%rd5547, %rd5546, %rd5544;
	shr.u64 	%rd5548, %rd5547, 32;
	mul.wide.u32 	%rd5549, %r969, %r972;
	and.b64  	%rd5550, %rd5518, 4294967295;
	add.s64 	%rd5551, %rd5548, %rd5550;
	add.s64 	%rd5552, %rd5551, %rd5549;
	shr.u64 	%rd5553, %rd5552, 32;
	mul.wide.u32 	%rd5554, %r290, %r972;
	add.s64 	%rd5555, %rd5553, %rd5519;
	add.s64 	%rd5556, %rd5555, %rd5554;
	shr.u64 	%rd5557, %rd5556, 32;
	mul.lo.s32 	%r974, %r289, %r973;
	mul.wide.u32 	%rd5558, %r962, %r974;
	and.b64  	%rd5559, %rd5527, 4294967295;
	add.s64 	%rd5560, %rd5558, %rd5559;
	shr.u64 	%rd5561, %rd5560, 32;
	mul.wide.u32 	%rd5562, %r963, %r974;
	and.b64  	%rd5563, %rd5532, 4294967295;
	add.s64 	%rd5564, %rd5561, %rd5563;
	add.s64 	%rd5565, %rd5564, %rd5562;
	cvt.u32.u64 	%r975, %rd5565;
	shr.u64 	%rd5566, %rd5565, 32;
	mul.wide.u32 	%rd5567, %r965, %r974;
	and.b64  	%rd5568, %rd5537, 4294967295;
	add.s64 	%rd5569, %rd5566, %rd5568;
	add.s64 	%rd5570, %rd5569, %rd5567;
	shr.u64 	%rd5571, %rd5570, 32;
	mul.wide.u32 	%rd5572, %r966, %r974;
	and.b64  	%rd5573, %rd5542, 4294967295;
	add.s64 	%rd5574, %rd5571, %rd5573;
	add.s64 	%rd5575, %rd5574, %rd5572;
	shr.u64 	%rd5576, %rd5575, 32;
	mul.wide.u32 	%rd5577, %r967, %r974;
	and.b64  	%rd5578, %rd5547, 4294967295;
	add.s64 	%rd5579, %rd5576, %rd5578;
	add.s64 	%rd5580, %rd5579, %rd5577;
	shr.u64 	%rd5581, %rd5580, 32;
	mul.wide.u32 	%rd5582, %r968, %r974;
	and.b64  	%rd5583, %rd5552, 4294967295;
	add.s64 	%rd5584, %rd5581, %rd5583;
	add.s64 	%rd5585, %rd5584, %rd5582;
	shr.u64 	%rd5586, %rd5585, 32;
	mul.wide.u32 	%rd5587, %r969, %r974;
	and.b64  	%rd5588, %rd5556, 4294967295;
	add.s64 	%rd5589, %rd5586, %rd5588;
	add.s64 	%rd5590, %rd5589, %rd5587;
	shr.u64 	%rd5591, %rd5590, 32;
	mul.wide.u32 	%rd5592, %r290, %r974;
	add.s64 	%rd5593, %rd5591, %rd5557;
	add.s64 	%rd5594, %rd5593, %rd5592;
	shr.u64 	%rd5595, %rd5594, 32;
	mul.lo.s32 	%r976, %r289, %r975;
	mul.wide.u32 	%rd5596, %r962, %r976;
	and.b64  	%rd5597, %rd5565, 4294967295;
	add.s64 	%rd5598, %rd5596, %rd5597;
	shr.u64 	%rd5599, %rd5598, 32;
	mul.wide.u32 	%rd5600, %r963, %r976;
	and.b64  	%rd5601, %rd5570, 4294967295;
	add.s64 	%rd5602, %rd5599, %rd5601;
	add.s64 	%rd5603, %rd5602, %rd5600;
	cvt.u32.u64 	%r977, %rd5603;
	shr.u64 	%rd5604, %rd5603, 32;
	mul.wide.u32 	%rd5605, %r965, %r976;
	and.b64  	%rd5606, %rd5575, 4294967295;
	add.s64 	%rd5607, %rd5604, %rd5606;
	add.s64 	%rd5608, %rd5607, %rd5605;
	shr.u64 	%rd5609, %rd5608, 32;
	mul.wide.u32 	%rd5610, %r966, %r976;
	and.b64  	%rd5611, %rd5580, 4294967295;
	add.s64 	%rd5612, %rd5609, %rd5611;
	add.s64 	%rd5613, %rd5612, %rd5610;
	shr.u64 	%rd5614, %rd5613, 32;
	mul.wide.u32 	%rd5615, %r967, %r976;
	and.b64  	%rd5616, %rd5585, 4294967295;
	add.s64 	%rd5617, %rd5614, %rd5616;
	add.s64 	%rd5618, %rd5617, %rd5615;
	shr.u64 	%rd5619, %rd5618, 32;
	mul.wide.u32 	%rd5620, %r968, %r976;
	and.b64  	%rd5621, %rd5590, 4294967295;
	add.s64 	%rd5622, %rd5619, %rd5621;
	add.s64 	%rd5623, %rd5622, %rd5620;
	shr.u64 	%rd5624, %rd5623, 32;
	mul.wide.u32 	%rd5625, %r969, %r976;
	and.b64  	%rd5626, %rd5594, 4294967295;
	add.s64 	%rd5627, %rd5624, %rd5626;
	add.s64 	%rd5628, %rd5627, %rd5625;
	shr.u64 	%rd5629, %rd5628, 32;
	mul.wide.u32 	%rd5630, %r290, %r976;
	add.s64 	%rd5631, %rd5629, %rd5595;
	add.s64 	%rd5632, %rd5631, %rd5630;
	shr.u64 	%rd5633, %rd5632, 32;
	mul.lo.s32 	%r978, %r289, %r977;
	mul.wide.u32 	%rd5634, %r962, %r978;
	and.b64  	%rd5635, %rd5603, 4294967295;
	add.s64 	%rd5636, %rd5634, %rd5635;
	shr.u64 	%rd5637, %rd5636, 32;
	mul.wide.u32 	%rd5638, %r963, %r978;
	and.b64  	%rd5639, %rd5608, 4294967295;
	add.s64 	%rd5640, %rd5637, %rd5639;
	add.s64 	%rd5641, %rd5640, %rd5638;
	cvt.u32.u64 	%r979, %rd5641;
	shr.u64 	%rd5642, %rd5641, 32;
	mul.wide.u32 	%rd5643, %r965, %r978;
	and.b64  	%rd5644, %rd5613, 4294967295;
	add.s64 	%rd5645, %rd5642, %rd5644;
	add.s64 	%rd5646, %rd5645, %rd5643;
	shr.u64 	%rd5647, %rd5646, 32;
	mul.wide.u32 	%rd5648, %r966, %r978;
	and.b64  	%rd5649, %rd5618, 4294967295;
	add.s64 	%rd5650, %rd5647, %rd5649;
	add.s64 	%rd5651, %rd5650, %rd5648;
	shr.u64 	%rd5652, %rd5651, 32;
	mul.wide.u32 	%rd5653, %r967, %r978;
	and.b64  	%rd5654, %rd5623, 4294967295;
	add.s64 	%rd5655, %rd5652, %rd5654;
	add.s64 	%rd5656, %rd5655, %rd5653;
	shr.u64 	%rd5657, %rd5656, 32;
	mul.wide.u32 	%rd5658, %r968, %r978;
	and.b64  	%rd5659, %rd5628, 4294967295;
	add.s64 	%rd5660, %rd5657, %rd5659;
	add.s64 	%rd5661, %rd5660, %rd5658;
	shr.u64 	%rd5662, %rd5661, 32;
	mul.wide.u32 	%rd5663, %r969, %r978;
	and.b64  	%rd5664, %rd5632, 4294967295;
	add.s64 	%rd5665, %rd5662, %rd5664;
	add.s64 	%rd5666, %rd5665, %rd5663;
	shr.u64 	%rd5667, %rd5666, 32;
	mul.wide.u32 	%rd5668, %r290, %r978;
	add.s64 	%rd5669, %rd5667, %rd5633;
	add.s64 	%rd5670, %rd5669, %rd5668;
	shr.u64 	%rd5671, %rd5670, 32;
	mul.lo.s32 	%r980, %r289, %r979;
	mul.wide.u32 	%rd5672, %r962, %r980;
	and.b64  	%rd5673, %rd5641, 4294967295;
	add.s64 	%rd5674, %rd5672, %rd5673;
	shr.u64 	%rd5675, %rd5674, 32;
	mul.wide.u32 	%rd5676, %r963, %r980;
	and.b64  	%rd5677, %rd5646, 4294967295;
	add.s64 	%rd5678, %rd5675, %rd5677;
	add.s64 	%rd5679, %rd5678, %rd5676;
	cvt.u32.u64 	%r981, %rd5679;
	shr.u64 	%rd5680, %rd5679, 32;
	mul.wide.u32 	%rd5681, %r965, %r980;
	and.b64  	%rd5682, %rd5651, 4294967295;
	add.s64 	%rd5683, %rd5680, %rd5682;
	add.s64 	%rd5684, %rd5683, %rd5681;
	shr.u64 	%rd5685, %rd5684, 32;
	mul.wide.u32 	%rd5686, %r966, %r980;
	and.b64  	%rd5687, %rd5656, 4294967295;
	add.s64 	%rd5688, %rd5685, %rd5687;
	add.s64 	%rd5689, %rd5688, %rd5686;
	shr.u64 	%rd5690, %rd5689, 32;
	mul.wide.u32 	%rd5691, %r967, %r980;
	and.b64  	%rd5692, %rd5661, 4294967295;
	add.s64 	%rd5693, %rd5690, %rd5692;
	add.s64 	%rd5694, %rd5693, %rd5691;
	shr.u64 	%rd5695, %rd5694, 32;
	mul.wide.u32 	%rd5696, %r968, %r980;
	and.b64  	%rd5697, %rd5666, 4294967295;
	add.s64 	%rd5698, %rd5695, %rd5697;
	add.s64 	%rd5699, %rd5698, %rd5696;
	shr.u64 	%rd5700, %rd5699, 32;
	mul.wide.u32 	%rd5701, %r969, %r980;
	and.b64  	%rd5702, %rd5670, 4294967295;
	add.s64 	%rd5703, %rd5700, %rd5702;
	add.s64 	%rd5704, %rd5703, %rd5701;
	shr.u64 	%rd5705, %rd5704, 32;
	mul.wide.u32 	%rd5706, %r290, %r980;
	add.s64 	%rd5707, %rd5705, %rd5671;
	add.s64 	%rd5708, %rd5707, %rd5706;
	shr.u64 	%rd5709, %rd5708, 32;
	mul.lo.s32 	%r982, %r289, %r981;
	mul.wide.u32 	%rd5710, %r962, %r982;
	and.b64  	%rd5711, %rd5679, 4294967295;
	add.s64 	%rd5712, %rd5710, %rd5711;
	shr.u64 	%rd5713, %rd5712, 32;
	mul.wide.u32 	%rd5714, %r963, %r982;
	and.b64  	%rd5715, %rd5684, 4294967295;
	add.s64 	%rd5716, %rd5713, %rd5715;
	add.s64 	%rd426, %rd5716, %rd5714;
	cvt.u32.u64 	%r1647, %rd426;
	shr.u64 	%rd5717, %rd426, 32;
	mul.wide.u32 	%rd5718, %r965, %r982;
	and.b64  	%rd5719, %rd5689, 4294967295;
	add.s64 	%rd5720, %rd5717, %rd5719;
	add.s64 	%rd427, %rd5720, %rd5718;
	cvt.u32.u64 	%r1648, %rd427;
	shr.u64 	%rd5721, %rd427, 32;
	mul.wide.u32 	%rd5722, %r966, %r982;
	and.b64  	%rd5723, %rd5694, 4294967295;
	add.s64 	%rd5724, %rd5721, %rd5723;
	add.s64 	%rd428, %rd5724, %rd5722;
	cvt.u32.u64 	%r1649, %rd428;
	shr.u64 	%rd5725, %rd428, 32;
	mul.wide.u32 	%rd5726, %r967, %r982;
	and.b64  	%rd5727, %rd5699, 4294967295;
	add.s64 	%rd5728, %rd5725, %rd5727;
	add.s64 	%rd429, %rd5728, %rd5726;
	cvt.u32.u64 	%r1650, %rd429;
	shr.u64 	%rd5729, %rd429, 32;
	mul.wide.u32 	%rd5730, %r968, %r982;
	and.b64  	%rd5731, %rd5704, 4294967295;
	add.s64 	%rd5732, %rd5729, %rd5731;
	add.s64 	%rd430, %rd5732, %rd5730;
	cvt.u32.u64 	%r1651, %rd430;
	shr.u64 	%rd5733, %rd430, 32;
	mul.wide.u32 	%rd5734, %r969, %r982;
	and.b64  	%rd5735, %rd5708, 4294967295;
	add.s64 	%rd5736, %rd5733, %rd5735;
	add.s64 	%rd431, %rd5736, %rd5734;
	cvt.u32.u64 	%r1652, %rd431;
	shr.u64 	%rd5737, %rd431, 32;
	mul.wide.u32 	%rd5738, %r290, %r982;
	add.s64 	%rd5739, %rd5737, %rd5709;
	add.s64 	%rd432, %rd5739, %rd5738;
	cvt.u32.u64 	%r1653, %rd432;
	{ .reg .b32 tmp; mov.b64 {tmp, %r1654}, %rd432; }
	setp.lt.u32 	%p284, %r290, %r1654;
	@%p284 bra 	$L__BB3_254;
	setp.gt.u32 	%p285, %r290, %r1654;
	@%p285 bra 	$L__BB3_257;
	bra.uni 	$L__BB3_242;
$L__BB3_257:
	or.b32  	%r998, %r1647, %r1648;
	or.b32  	%r999, %r998, %r1649;
	or.b32  	%r1000, %r999, %r1650;
	or.b32  	%r1001, %r1000, %r1651;
	or.b32  	%r1002, %r1001, %r1652;
	or.b32  	%r1003, %r1002, %r1653;
	or.b32  	%r1004, %r1003, %r1654;
	setp.eq.s32 	%p300, %r1004, 0;
	mov.b64 	%rd8607, 0;
	mov.u64 	%rd8608, %rd8607;
	mov.u64 	%rd8609, %rd8607;
	mov.u64 	%rd8610, %rd8607;
	mov.u64 	%rd8611, %rd8607;
	mov.u64 	%rd8612, %rd8607;
	mov.u64 	%rd8613, %rd8607;
	mov.u64 	%rd8614, %rd8607;
	@%p300 bra 	$L__BB3_261;
	mov.b32 	%r1641, -1;
	mov.b32 	%r1640, -2;
	mov.b32 	%r1639, -977;
	mov.b32 	%r1631, 1;
	mov.b32 	%r1623, 0;
	mov.u32 	%r1624, %r1623;
	mov.u32 	%r1625, %r1623;
	mov.u32 	%r1626, %r1623;
	mov.u32 	%r1627, %r1623;
	mov.u32 	%r1628, %r1623;
	mov.u32 	%r1629, %r1623;
	mov.u32 	%r1630, %r1623;
	mov.u32 	%r1632, %r1623;
	mov.u32 	%r1633, %r1623;
	mov.u32 	%r1634, %r1623;
	mov.u32 	%r1635, %r1623;
	mov.u32 	%r1636, %r1623;
	mov.u32 	%r1637, %r1623;
	mov.u32 	%r1638, %r1623;
	mov.u32 	%r1642, %r1641;
	mov.u32 	%r1643, %r1641;
	mov.u32 	%r1644, %r1641;
	mov.u32 	%r1645, %r1641;
	mov.u32 	%r1646, %r1641;
	mov.u32 	%r1655, %r1631;
	mov.u32 	%r1656, %r1623;
$L__BB3_259:
	and.b32  	%r1010, %r1639, 1;
	setp.lt.s32 	%p301, %r1655, 1;
	setp.eq.s32 	%p302, %r1010, 0;
	or.pred  	%p303, %p301, %p302;
	selp.b32 	%r1011, %r1647, %r1639, %p303;
	selp.b32 	%r1012, %r1639, %r1647, %p303;
	selp.b32 	%r1013, %r1631, %r1623, %p303;
	selp.b32 	%r1014, %r1623, %r1631, %p303;
	selp.b32 	%r1015, %r1648, %r1640, %p303;
	selp.b32 	%r1016, %r1640, %r1648, %p303;
	selp.b32 	%r1017, %r1632, %r1624, %p303;
	selp.b32 	%r1018, %r1624, %r1632, %p303;
	selp.b32 	%r1019, %r1649, %r1641, %p303;
	selp.b32 	%r1020, %r1641, %r1649, %p303;
	selp.b32 	%r1021, %r1633, %r1625, %p303;
	selp.b32 	%r1022, %r1625, %r1633, %p303;
	selp.b32 	%r1023, %r1650, %r1642, %p303;
	selp.b32 	%r1024, %r1642, %r1650, %p303;
	selp.b32 	%r1025, %r1634, %r1626, %p303;
	selp.b32 	%r1026, %r1626, %r1634, %p303;
	selp.b32 	%r1027, %r1651, %r1643, %p303;
	selp.b32 	%r1028, %r1643, %r1651, %p303;
	selp.b32 	%r1029, %r1635, %r1627, %p303;
	selp.b32 	%r1030, %r1627, %r1635, %p303;
	selp.b32 	%r1031, %r1652, %r1644, %p303;
	selp.b32 	%r1032, %r1644, %r1652, %p303;
	selp.b32 	%r1033, %r1636, %r1628, %p303;
	selp.b32 	%r1034, %r1628, %r1636, %p303;
	selp.b32 	%r1035, %r1653, %r1645, %p303;
	selp.b32 	%r1036, %r1645, %r1653, %p303;
	selp.b32 	%r1037, %r1637, %r1629, %p303;
	selp.b32 	%r1038, %r1629, %r1637, %p303;
	selp.b32 	%r1039, %r1654, %r1646, %p303;
	selp.b32 	%r1040, %r1646, %r1654, %p303;
	selp.b32 	%r1041, %r1638, %r1630, %p303;
	selp.b32 	%r1042, %r1630, %r1638, %p303;
	neg.s32 	%r1043, %r1655;
	selp.b32 	%r1044, %r1655, %r1043, %p303;
	add.s32 	%r1045, %r1044, 1;
	and.b32  	%r1046, %r1011, %r1010;
	add.s32 	%r1047, %r1012, %r1046;
	setp.lt.u32 	%p304, %r1047, %r1012;
	selp.u64 	%rd5769, 1, 0, %p304;
	cvt.u64.u32 	%rd5770, %r1016;
	and.b32  	%r1048, %r1015, %r1010;
	cvt.u64.u32 	%rd5771, %r1048;
	add.s64 	%rd5772, %rd5769, %rd5770;
	add.s64 	%rd5773, %rd5772, %rd5771;
	cvt.u32.u64 	%r1049, %rd5773;
	shr.u64 	%rd5774, %rd5773, 32;
	cvt.u64.u32 	%rd5775, %r1020;
	and.b32  	%r1050, %r1019, %r1010;
	cvt.u64.u32 	%rd5776, %r1050;
	add.s64 	%rd5777, %rd5774, %rd5775;
	add.s64 	%rd5778, %rd5777, %rd5776;
	cvt.u32.u64 	%r1051, %rd5778;
	shr.u64 	%rd5779, %rd5778, 32;
	cvt.u64.u32 	%rd5780, %r1024;
	and.b32  	%r1052, %r1023, %r1010;
	cvt.u64.u32 	%rd5781, %r1052;
	add.s64 	%rd5782, %rd5779, %rd5780;
	add.s64 	%rd5783, %rd5782, %rd5781;
	cvt.u32.u64 	%r1053, %rd5783;
	shr.u64 	%rd5784, %rd5783, 32;
	cvt.u64.u32 	%rd5785, %r1028;
	and.b32  	%r1054, %r1027, %r1010;
	cvt.u64.u32 	%rd5786, %r1054;
	add.s64 	%rd5787, %rd5784, %rd5785;
	add.s64 	%rd5788, %rd5787, %rd5786;
	cvt.u32.u64 	%r1055, %rd5788;
	shr.u64 	%rd5789, %rd5788, 32;
	cvt.u64.u32 	%rd5790, %r1032;
	and.b32  	%r1056, %r1031, %r1010;
	cvt.u64.u32 	%rd5791, %r1056;
	add.s64 	%rd5792, %rd5789, %rd5790;
	add.s64 	%rd5793, %rd5792, %rd5791;
	cvt.u32.u64 	%r1057, %rd5793;
	shr.u64 	%rd5794, %rd5793, 32;
	cvt.u64.u32 	%rd5795, %r1036;
	and.b32  	%r1058, %r1035, %r1010;
	cvt.u64.u32 	%rd5796, %r1058;
	add.s64 	%rd5797, %rd5794, %rd5795;
	add.s64 	%rd5798, %rd5797, %rd5796;
	cvt.u32.u64 	%r1059, %rd5798;
	and.b32  	%r1060, %r1039, %r1010;
	{ .reg .b32 tmp; mov.b64 {tmp, %r1061}, %rd5798; }
	add.s32 	%r1062, %r1040, %r1061;
	add.s32 	%r1063, %r1062, %r1060;
	and.b32  	%r1064, %r1013, %r1010;
	add.s32 	%r1065, %r1014, %r1064;
	setp.lt.u32 	%p305, %r1065, %r1014;
	selp.u64 	%rd5799, 1, 0, %p305;
	cvt.u64.u32 	%rd5800, %r1018;
	and.b32  	%r1066, %r1017, %r1010;
	cvt.u64.u32 	%rd5801, %r1066;
	add.s64 	%rd5802, %rd5799, %rd5800;
	add.s64 	%rd5803, %rd5802, %rd5801;
	shr.u64 	%rd5804, %rd5803, 32;
	cvt.u64.u32 	%rd5805, %r1022;
	and.b32  	%r1067, %r1021, %r1010;
	cvt.u64.u32 	%rd5806, %r1067;
	add.s64 	%rd5807, %rd5804, %rd5805;
	add.s64 	%rd5808, %rd5807, %rd5806;
	shr.u64 	%rd5809, %rd5808, 32;
	cvt.u64.u32 	%rd5810, %r1026;
	and.b32  	%r1068, %r1025, %r1010;
	cvt.u64.u32 	%rd5811, %r1068;
	add.s64 	%rd5812, %rd5809, %rd5810;
	add.s64 	%rd5813, %rd5812, %rd5811;
	shr.u64 	%rd5814, %rd5813, 32;
	cvt.u64.u32 	%rd5815, %r1030;
	and.b32  	%r1069, %r1029, %r1010;
	cvt.u64.u32 	%rd5816, %r1069;
	add.s64 	%rd5817, %rd5814, %rd5815;
	add.s64 	%rd5818, %rd5817, %rd5816;
	shr.u64 	%rd5819, %rd5818, 32;
	cvt.u64.u32 	%rd5820, %r1034;
	and.b32  	%r1070, %r1033, %r1010;
	cvt.u64.u32 	%rd5821, %r1070;
	add.s64 	%rd5822, %rd5819, %rd5820;
	add.s64 	%rd5823, %rd5822, %rd5821;
	shr.u64 	%rd5824, %rd5823, 32;
	cvt.u64.u32 	%rd5825, %r1038;
	and.b32  	%r1071, %r1037, %r1010;
	cvt.u64.u32 	%rd5826, %r1071;
	add.s64 	%rd5827, %rd5824, %rd5825;
	add.s64 	%rd5828, %rd5827, %rd5826;
	and.b32  	%r1072, %r1041, %r1010;
	{ .reg .b32 tmp; mov.b64 {tmp, %r1073}, %rd5828; }
	add.s32 	%r1074, %r1042, %r1073;
	add.s32 	%r1075, %r1074, %r1072;
	shr.u32 	%r1076, %r1063, 1;
	shf.l.wrap.b32 	%r1077, %r1059, %r1063, 31;
	shf.l.wrap.b32 	%r1078, %r1057, %r1059, 31;
	shf.l.wrap.b32 	%r1079, %r1055, %r1057, 31;
	shf.l.wrap.b32 	%r1080, %r1053, %r1055, 31;
	shf.l.wrap.b32 	%r1081, %r1051, %r1053, 31;
	shf.l.wrap.b32 	%r1082, %r1049, %r1051, 31;
	shf.l.wrap.b32 	%r1083, %r1047, %r1049, 31;
	and.b32  	%r1085, %r1065, 1;
	add.s32 	%r1086, %r1065, %r1085;
	setp.lt.u32 	%p306, %r1086, %r1065;
	selp.u64 	%rd5829, 1, 0, %p306;
	and.b64  	%rd5830, %rd5803, 4294967295;
	add.s64 	%rd5831, %rd5830, %rd5829;
	cvt.u32.u64 	%r1087, %rd5831;
	shr.u64 	%rd5832, %rd5831, 32;
	and.b64  	%rd5833, %rd5808, 4294967295;
	cvt.u64.u32 	%rd5834, %r1085;
	add.s64 	%rd5835, %rd5832, %rd5833;
	add.s64 	%rd5836, %rd5835, %rd5834;
	cvt.u32.u64 	%r1088, %rd5836;
	shr.u64 	%rd5837, %rd5836, 32;
	and.b64  	%rd5838, %rd5813, 4294967295;
	add.s64 	%rd5839, %rd5837, %rd5838;
	add.s64 	%rd5840, %rd5839, %rd5834;
	cvt.u32.u64 	%r1089, %rd5840;
	shr.u64 	%rd5841, %rd5840, 32;
	and.b64  	%rd5842, %rd5818, 4294967295;
	add.s64 	%rd5843, %rd5841, %rd5842;
	add.s64 	%rd5844, %rd5843, %rd5834;
	cvt.u32.u64 	%r1090, %rd5844;
	shr.u64 	%rd5845, %rd5844, 32;
	and.b64  	%rd5846, %rd5823, 4294967295;
	add.s64 	%rd5847, %rd5845, %rd5846;
	add.s64 	%rd5848, %rd5847, %rd5834;
	cvt.u32.u64 	%r1091, %rd5848;
	shr.u64 	%rd5849, %rd5848, 32;
	and.b64  	%rd5850, %rd5828, 4294967295;
	add.s64 	%rd5851, %rd5849, %rd5850;
	add.s64 	%rd5852, %rd5851, %rd5834;
	cvt.u32.u64 	%r1092, %rd5852;
	{ .reg .b32 tmp; mov.b64 {tmp, %r1093}, %rd5852; }
	add.s32 	%r1094, %r1075, %r1093;
	add.s32 	%r1095, %r1094, %r1085;
	shr.u32 	%r1096, %r1095, 1;
	shf.l.wrap.b32 	%r1097, %r1092, %r1095, 31;
	shf.l.wrap.b32 	%r1098, %r1091, %r1092, 31;
	shf.l.wrap.b32 	%r1099, %r1090, %r1091, 31;
	shf.l.wrap.b32 	%r1100, %r1089, %r1090, 31;
	shf.l.wrap.b32 	%r1101, %r1088, %r1089, 31;
	shf.l.wrap.b32 	%r1102, %r1087, %r1088, 31;
	shf.l.wrap.b32 	%r1103, %r1086, %r1087, 31;
	and.b32  	%r1104, %r1083, 1;
	setp.lt.s32 	%p307, %r1044, 0;
	setp.eq.s32 	%p308, %r1104, 0;
	or.pred  	%p309, %p307, %p308;
	selp.b32 	%r1105, %r1011, %r1083, %p309;
	selp.b32 	%r1106, %r1083, %r1011, %p309;
	selp.b32 	%r1107, %r1013, %r1103, %p309;
	selp.b32 	%r1108, %r1103, %r1013, %p309;
	selp.b32 	%r1109, %r1015, %r1082, %p309;
	selp.b32 	%r1110, %r1082, %r1015, %p309;
	selp.b32 	%r1111, %r1017, %r1102, %p309;
	selp.b32 	%r1112, %r1102, %r1017, %p309;
	selp.b32 	%r1113, %r1019, %r1081, %p309;
	selp.b32 	%r1114, %r1081, %r1019, %p309;
	selp.b32 	%r1115, %r1021, %r1101, %p309;
	selp.b32 	%r1116, %r1101, %r1021, %p309;
	selp.b32 	%r1117, %r1023, %r1080, %p309;
	selp.b32 	%r1118, %r1080, %r1023, %p309;
	selp.b32 	%r1119, %r1025, %r1100, %p309;
	selp.b32 	%r1120, %r1100, %r1025, %p309;
	selp.b32 	%r1121, %r1027, %r1079, %p309;
	selp.b32 	%r1122, %r1079, %r1027, %p309;
	selp.b32 	%r1123, %r1029, %r1099, %p309;
	selp.b32 	%r1124, %r1099, %r1029, %p309;
	selp.b32 	%r1125, %r1031, %r1078, %p309;
	selp.b32 	%r1126, %r1078, %r1031, %p309;
	selp.b32 	%r1127, %r1033, %r1098, %p309;
	selp.b32 	%r1128, %r1098, %r1033, %p309;
	selp.b32 	%r1129, %r1035, %r1077, %p309;
	selp.b32 	%r1130, %r1077, %r1035, %p309;
	selp.b32 	%r1131, %r1037, %r1097, %p309;
	selp.b32 	%r1132, %r1097, %r1037, %p309;
	selp.b32 	%r1133, %r1039, %r1076, %p309;
	selp.b32 	%r1134, %r1076, %r1039, %p309;
	selp.b32 	%r1135, %r1041, %r1096, %p309;
	selp.b32 	%r1136, %r1096, %r1041, %p309;
	not.b32 	%r1137, %r1044;
	selp.b32 	%r1138, %r1045, %r1137, %p309;
	add.s32 	%r1139, %r1138, 1;
	and.b32  	%r1140, %r1105, %r1104;
	add.s32 	%r1141, %r1106, %r1140;
	setp.lt.u32 	%p310, %r1141, %r1106;
	selp.u64 	%rd5853, 1, 0, %p310;
	cvt.u64.u32 	%rd5854, %r1110;
	and.b32  	%r1142, %r1109, %r1104;
	cvt.u64.u32 	%rd5855, %r1142;
	add.s64 	%rd5856, %rd5853, %rd5854;
	add.s64 	%rd5857, %rd5856, %rd5855;
	cvt.u32.u64 	%r1143, %rd5857;
	shr.u64 	%rd5858, %rd5857, 32;
	cvt.u64.u32 	%rd5859, %r1114;
	and.b32  	%r1144, %r1113, %r1104;
	cvt.u64.u32 	%rd5860, %r1144;
	add.s64 	%rd5861, %rd5858, %rd5859;
	add.s64 	%rd5862, %rd5861, %rd5860;
	cvt.u32.u64 	%r1145, %rd5862;
	shr.u64 	%rd5863, %rd5862, 32;
	cvt.u64.u32 	%rd5864, %r1118;
	and.b32  	%r1146, %r1117, %r1104;
	cvt.u64.u32 	%rd5865, %r1146;
	add.s64 	%rd5866, %rd5863, %rd5864;
	add.s64 	%rd5867, %rd5866, %rd5865;
	cvt.u32.u64 	%r1147, %rd5867;
	shr.u64 	%rd5868, %rd5867, 32;
	cvt.u64.u32 	%rd5869, %r1122;
	and.b32  	%r1148, %r1121, %r1104;
	cvt.u64.u32 	%rd5870, %r1148;
	add.s64 	%rd5871, %rd5868, %rd5869;
	add.s64 	%rd5872, %rd5871, %rd5870;
	cvt.u32.u64 	%r1149, %rd5872;
	shr.u64 	%rd5873, %rd5872, 32;
	cvt.u64.u32 	%rd5874, %r1126;
	and.b32  	%r1150, %r1125, %r1104;
	cvt.u64.u32 	%rd5875, %r1150;
	add.s64 	%rd5876, %rd5873, %rd5874;
	add.s64 	%rd5877, %rd5876, %rd5875;
	cvt.u32.u64 	%r1151, %rd5877;
	shr.u64 	%rd5878, %rd5877, 32;
	cvt.u64.u32 	%rd5879, %r1130;
	and.b32  	%r1152, %r1129, %r1104;
	cvt.u64.u32 	%rd5880, %r1152;
	add.s64 	%rd5881, %rd5878, %rd5879;
	add.s64 	%rd5882, %rd5881, %rd5880;
	cvt.u32.u64 	%r1153, %rd5882;
	and.b32  	%r1154, %r1133, %r1104;
	{ .reg .b32 tmp; mov.b64 {tmp, %r1155}, %rd5882; }
	add.s32 	%r1156, %r1134, %r1155;
	add.s32 	%r1157, %r1156, %r1154;
	and.b32  	%r1158, %r1107, %r1104;
	add.s32 	%r1159, %r1108, %r1158;
	setp.lt.u32 	%p311, %r1159, %r1108;
	selp.u64 	%rd5883, 1, 0, %p311;
	cvt.u64.u32 	%rd5884, %r1112;
	and.b32  	%r1160, %r1111, %r1104;
	cvt.u64.u32 	%rd5885, %r1160;
	add.s64 	%rd5886, %rd5883, %rd5884;
	add.s64 	%rd5887, %rd5886, %rd5885;
	shr.u64 	%rd5888, %rd5887, 32;
	cvt.u64.u32 	%rd5889, %r1116;
	and.b32  	%r1161, %r1115, %r1104;
	cvt.u64.u32 	%rd5890, %r1161;
	add.s64 	%rd5891, %rd5888, %rd5889;
	add.s64 	%rd5892, %rd5891, %rd5890;
	shr.u64 	%rd5893, %rd5892, 32;
	cvt.u64.u32 	%rd5894, %r1120;
	and.b32  	%r1162, %r1119, %r1104;
	cvt.u64.u32 	%rd5895, %r1162;
	add.s64 	%rd5896, %rd5893, %rd5894;
	add.s64 	%rd5897, %rd5896, %rd5895;
	shr.u64 	%rd5898, %rd5897, 32;
	cvt.u64.u32 	%rd5899, %r1124;
	and.b32  	%r1163, %r1123, %r1104;
	cvt.u64.u32 	%rd5900, %r1163;
	add.s64 	%rd5901, %rd5898, %rd5899;
	add.s64 	%rd5902, %rd5901, %rd5900;
	shr.u64 	%rd5903, %rd5902, 32;
	cvt.u64.u32 	%rd5904, %r1128;
	and.b32  	%r1164, %r1127, %r1104;
	cvt.u64.u32 	%rd5905, %r1164;
	add.s64 	%rd5906, %rd5903, %rd5904;
	add.s64 	%rd5907, %rd5906, %rd5905;
	shr.u64 	%rd5908, %rd5907, 32;
	cvt.u64.u32 	%rd5909, %r1132;
	and.b32  	%r1165, %r1131, %r1104;
	cvt.u64.u32 	%rd5910, %r1165;
	add.s64 	%rd5911, %rd5908, %rd5909;
	add.s64 	%rd5912, %rd5911, %rd5910;
	and.b32  	%r1166, %r1135, %r1104;
	{ .reg .b32 tmp; mov.b64 {tmp, %r1167}, %rd5912; }
	add.s32 	%r1168, %r1136, %r1167;
	add.s32 	%r1169, %r1168, %r1166;
	shr.u32 	%r1170, %r1157, 1;
	shf.l.wrap.b32 	%r1171, %r1153, %r1157, 31;
	shf.l.wrap.b32 	%r1172, %r1151, %r1153, 31;
	shf.l.wrap.b32 	%r1173, %r1149, %r1151, 31;
	shf.l.wrap.b32 	%r1174, %r1147, %r1149, 31;
	shf.l.wrap.b32 	%r1175, %r1145, %r1147, 31;
	shf.l.wrap.b32 	%r1176, %r1143, %r1145, 31;
	shf.l.wrap.b32 	%r1177, %r1141, %r1143, 31;
	and.b32  	%r1179, %r1159, 1;
	add.s32 	%r1180, %r1159, %r1179;
	setp.lt.u32 	%p312, %r1180, %r1159;
	selp.u64 	%rd5913, 1, 0, %p312;
	and.b64  	%rd5914, %rd5887, 4294967295;
	add.s64 	%rd5915, %rd5914, %rd5913;
	cvt.u32.u64 	%r1181, %rd5915;
	shr.u64 	%rd5916, %rd5915, 32;
	and.b64  	%rd5917, %rd5892, 4294967295;
	cvt.u64.u32 	%rd5918, %r1179;
	add.s64 	%rd5919, %rd5916, %rd5917;
	add.s64 	%rd5920, %rd5919, %rd5918;
	cvt.u32.u64 	%r1182, %rd5920;
	shr.u64 	%rd5921, %rd5920, 32;
	and.b64  	%rd5922, %rd5897, 4294967295;
	add.s64 	%rd5923, %rd5921, %rd5922;
	add.s64 	%rd5924, %rd5923, %rd5918;
	cvt.u32.u64 	%r1183, %rd5924;
	shr.u64 	%rd5925, %rd5924, 32;
	and.b64  	%rd5926, %rd5902, 4294967295;
	add.s64 	%rd5927, %rd5925, %rd5926;
	add.s64 	%rd5928, %rd5927, %rd5918;
	cvt.u32.u64 	%r1184, %rd5928;
	shr.u64 	%rd5929, %rd5928, 32;
	and.b64  	%rd5930, %rd5907, 4294967295;
	add.s64 	%rd5931, %rd5929, %rd5930;
	add.s64 	%rd5932, %rd5931, %rd5918;
	cvt.u32.u64 	%r1185, %rd5932;
	shr.u64 	%rd5933, %rd5932, 32;
	and.b64  	%rd5934, %rd5912, 4294967295;
	add.s64 	%rd5935, %rd5933, %rd5934;
	add.s64 	%rd5936, %rd5935, %rd5918;
	cvt.u32.u64 	%r1186, %rd5936;
	{ .reg .b32 tmp; mov.b64 {tmp, %r1187}, %rd5936; }
	add.s32 	%r1188, %r1169, %r1187;
	add.s32 	%r1189, %r1188, %r1179;
	shr.u32 	%r1190, %r1189, 1;
	shf.l.wrap.b32 	%r1191, %r1186, %r1189, 31;
	shf.l.wrap.b32 	%r1192, %r1185, %r1186, 31;
	shf.l.wrap.b32 	%r1193, %r1184, %r1185, 31;
	shf.l.wrap.b32 	%r1194, %r1183, %r1184, 31;
	shf.l.wrap.b32 	%r1195, %r1182, %r1183, 31;
	shf.l.wrap.b32 	%r1196, %r1181, %r1182, 31;
	shf.l.wrap.b32 	%r1197, %r1180, %r1181, 31;
	and.b32  	%r1198, %r1177, 1;
	setp.lt.s32 	%p313, %r1138, 0;
	setp.eq.s32 	%p314, %r1198, 0;
	or.pred  	%p315, %p313, %p314;
	selp.b32 	%r1199, %r1105, %r1177, %p315;
	selp.b32 	%r1200, %r1177, %r1105, %p315;
	selp.b32 	%r1201, %r1107, %r1197, %p315;
	selp.b32 	%r1202, %r1197, %r1107, %p315;
	selp.b32 	%r1203, %r1109, %r1176, %p315;
	selp.b32 	%r1204, %r1176, %r1109, %p315;
	selp.b32 	%r1205, %r1111, %r1196, %p315;
	selp.b32 	%r1206, %r1196, %r1111, %p315;
	selp.b32 	%r1207, %r1113, %r1175, %p315;
	selp.b32 	%r1208, %r1175, %r1113, %p315;
	selp.b32 	%r1209, %r1115, %r1195, %p315;
	selp.b32 	%r1210, %r1195, %r1115, %p315;
	selp.b32 	%r1211, %r1117, %r1174, %p315;
	selp.b32 	%r1212, %r1174, %r1117, %p315;
	selp.b32 	%r1213, %r1119, %r1194, %p315;
	selp.b32 	%r1214, %r1194, %r1119, %p315;
	selp.b32 	%r1215, %r1121, %r1173, %p315;
	selp.b32 	%r1216, %r1173, %r1121, %p315;
	selp.b32 	%r1217, %r1123, %r1193, %p315;
	selp.b32 	%r1218, %r1193, %r1123, %p315;
	selp.b32 	%r1219, %r1125, %r1172, %p315;
	selp.b32 	%r1220, %r1172, %r1125, %p315;
	selp.b32 	%r1221, %r1127, %r1192, %p315;
	selp.b32 	%r1222, %r1192, %r1127, %p315;
	selp.b32 	%r1223, %r1129, %r1171, %p315;
	selp.b32 	%r1224, %r1171, %r1129, %p315;
	selp.b32 	%r1225, %r1131, %r1191, %p315;
	selp.b32 	%r1226, %r1191, %r1131, %p315;
	selp.b32 	%r1227, %r1133, %r1170, %p315;
	selp.b32 	%r1228, %r1170, %r1133, %p315;
	selp.b32 	%r1229, %r1135, %r1190, %p315;
	selp.b32 	%r1230, %r1190, %r1135, %p315;
	not.b32 	%r1231, %r1138;
	selp.b32 	%r1232, %r1139, %r1231, %p315;
	add.s32 	%r1233, %r1232, 1;
	and.b32  	%r1234, %r1199, %r1198;
	add.s32 	%r1235, %r1200, %r1234;
	setp.lt.u32 	%p316, %r1235, %r1200;
	selp.u64 	%rd5937, 1, 0, %p316;
	cvt.u64.u32 	%rd5938, %r1204;
	and.b32  	%r1236, %r1203, %r1198;
	cvt.u64.u32 	%rd5939, %r1236;
	add.s64 	%rd5940, %rd5937, %rd5938;
	add.s64 	%rd5941, %rd5940, %rd5939;
	cvt.u32.u64 	%r1237, %rd5941;
	shr.u64 	%rd5942, %rd5941, 32;
	cvt.u64.u32 	%rd5943, %r1208;
	and.b32  	%r1238, %r1207, %r1198;
	cvt.u64.u32 	%rd5944, %r1238;
	add.s64 	%rd5945, %rd5942, %rd5943;
	add.s64 	%rd5946, %rd5945, %rd5944;
	cvt.u32.u64 	%r1239, %rd5946;
	shr.u64 	%rd5947, %rd5946, 32;
	cvt.u64.u32 	%rd5948, %r1212;
	and.b32  	%r1240, %r1211, %r1198;
	cvt.u64.u32 	%rd5949, %r1240;
	add.s64 	%rd5950, %rd5947, %rd5948;
	add.s64 	%rd5951, %rd5950, %rd5949;
	cvt.u32.u64 	%r1241, %rd5951;
	shr.u64 	%rd5952, %rd5951, 32;
	cvt.u64.u32 	%rd5953, %r1216;
	and.b32  	%r1242, %r1215, %r1198;
	cvt.u64.u32 	%rd5954, %r1242;
	add.s64 	%rd5955, %rd5952, %rd5953;
	add.s64 	%rd5956, %rd5955, %rd5954;
	cvt.u32.u64 	%r1243, %rd5956;
	shr.u64 	%rd5957, %rd5956, 32;
	cvt.u64.u32 	%rd5958, %r1220;
	and.b32  	%r1244, %r1219, %r1198;
	cvt.u64.u32 	%rd5959, %r1244;
	add.s64 	%rd5960, %rd5957, %rd5958;
	add.s64 	%rd5961, %rd5960, %rd5959;
	cvt.u32.u64 	%r1245, %rd5961;
	shr.u64 	%rd5962, %rd5961, 32;
	cvt.u64.u32 	%rd5963, %r1224;
	and.b32  	%r1246, %r1223, %r1198;
	cvt.u64.u32 	%rd5964, %r1246;
	add.s64 	%rd5965, %rd5962, %rd5963;
	add.s64 	%rd5966, %rd5965, %rd5964;
	cvt.u32.u64 	%r1247, %rd5966;
	and.b32  	%r1248, %r1227, %r1198;
	{ .reg .b32 tmp; mov.b64 {tmp, %r1249}, %rd5966; }
	add.s32 	%r1250, %r1228, %r1249;
	add.s32 	%r1251, %r1250, %r1248;
	and.b32  	%r1252, %r1201, %r1198;
	add.s32 	%r1253, %r1202, %r1252;
	setp.lt.u32 	%p317, %r1253, %r1202;
	selp.u64 	%rd5967, 1, 0, %p317;
	cvt.u64.u32 	%rd5968, %r1206;
	and.b32  	%r1254, %r1205, %r1198;
	cvt.u64.u32 	%rd5969, %r1254;
	add.s64 	%rd5970, %rd5967, %rd5968;
	add.s64 	%rd5971, %rd5970, %rd5969;
	shr.u64 	%rd5972, %rd5971, 32;
	cvt.u64.u32 	%rd5973, %r1210;
	and.b32  	%r1255, %r1209, %r1198;
	cvt.u64.u32 	%rd5974, %r1255;
	add.s64 	%rd5975, %rd5972, %rd5973;
	add.s64 	%rd5976, %rd5975, %rd5974;
	shr.u64 	%rd5977, %rd5976, 32;
	cvt.u64.u32 	%rd5978, %r1214;
	and.b32  	%r1256, %r1213, %r1198;
	cvt.u64.u32 	%rd5979, %r1256;
	add.s64 	%rd5980, %rd5977, %rd5978;
	add.s64 	%rd5981, %rd5980, %rd5979;
	shr.u64 	%rd5982, %rd5981, 32;
	cvt.u64.u32 	%rd5983, %r1218;
	and.b32  	%r1257, %r1217, %r1198;
	cvt.u64.u32 	%rd5984, %r1257;
	add.s64 	%rd5985, %rd5982, %rd5983;
	add.s64 	%rd5986, %rd5985, %rd5984;
	shr.u64 	%rd5987, %rd5986, 32;
	cvt.u64.u32 	%rd5988, %r1222;
	and.b32  	%r1258, %r1221, %r1198;
	cvt.u64.u32 	%rd5989, %r1258;
	add.s64 	%rd5990, %rd5987, %rd5988;
	add.s64 	%rd5991, %rd5990, %rd5989;
	shr.u64 	%rd5992, %rd5991, 32;
	cvt.u64.u32 	%rd5993, %r1226;
	and.b32  	%r1259, %r1225, %r1198;
	cvt.u64.u32 	%rd5994, %r1259;
	add.s64 	%rd5995, %rd5992, %rd5993;
	add.s64 	%rd5996, %rd5995, %rd5994;
	and.b32  	%r1260, %r1229, %r1198;
	{ .reg .b32 tmp; mov.b64 {tmp, %r1261}, %rd5996; }
	add.s32 	%r1262, %r1230, %r1261;
	add.s32 	%r1263, %r1262, %r1260;
	shr.u32 	%r1264, %r1251, 1;
	shf.l.wrap.b32 	%r1265, %r1247, %r1251, 31;
	shf.l.wrap.b32 	%r1266, %r1245, %r1247, 31;
	shf.l.wrap.b32 	%r1267, %r1243, %r1245, 31;
	shf.l.wrap.b32 	%r1268, %r1241, %r1243, 31;
	shf.l.wrap.b32 	%r1269, %r1239, %r1241, 31;
	shf.l.wrap.b32 	%r1270, %r1237, %r1239, 31;
	shf.l.wrap.b32 	%r1271, %r1235, %r1237, 31;
	and.b32  	%r1273, %r1253, 1;
	add.s32 	%r1274, %r1253, %r1273;
	setp.lt.u32 	%p318, %r1274, %r1253;
	selp.u64 	%rd5997, 1, 0, %p318;
	and.b64  	%rd5998, %rd5971, 4294967295;
	add.s64 	%rd5999, %rd5998, %rd5997;
	cvt.u32.u64 	%r1275, %rd5999;
	shr.u64 	%rd6000, %rd5999, 32;
	and.b64  	%rd6001, %rd5976, 4294967295;
	cvt.u64.u32 	%rd6002, %r1273;
	add.s64 	%rd6003, %rd6000, %rd6001;
	add.s64 	%rd6004, %rd6003, %rd6002;
	cvt.u32.u64 	%r1276, %rd6004;
	shr.u64 	%rd6005, %rd6004, 32;
	and.b64  	%rd6006, %rd5981, 4294967295;
	add.s64 	%rd6007, %rd6005, %rd6006;
	add.s64 	%rd6008, %rd6007, %rd6002;
	cvt.u32.u64 	%r1277, %rd6008;
	shr.u64 	%rd6009, %rd6008, 32;
	and.b64  	%rd6010, %rd5986, 4294967295;
	add.s64 	%rd6011, %rd6009, %rd6010;
	add.s64 	%rd6012, %rd6011, %rd6002;
	cvt.u32.u64 	%r1278, %rd6012;
	shr.u64 	%rd6013, %rd6012, 32;
	and.b64  	%rd6014, %rd5991, 4294967295;
	add.s64 	%rd6015, %rd6013, %rd6014;
	add.s64 	%rd6016, %rd6015, %rd6002;
	cvt.u32.u64 	%r1279, %rd6016;
	shr.u64 	%rd6017, %rd6016, 32;
	and.b64  	%rd6018, %rd5996, 4294967295;
	add.s64 	%rd6019, %rd6017, %rd6018;
	add.s64 	%rd6020, %rd6019, %rd6002;
	cvt.u32.u64 	%r1280, %rd6020;
	{ .reg .b32 tmp; mov.b64 {tmp, %r1281}, %rd6020; }
	add.s32 	%r1282, %r1263, %r1281;
	add.s32 	%r1283, %r1282, %r1273;
	shr.u32 	%r1284, %r1283, 1;
	shf.l.wrap.b32 	%r1285, %r1280, %r1283, 31;
	shf.l.wrap.b32 	%r1286, %r1279, %r1280, 31;
	shf.l.wrap.b32 	%r1287, %r1278, %r1279, 31;
	shf.l.wrap.b32 	%r1288, %r1277, %r1278, 31;
	shf.l.wrap.b32 	%r1289, %r1276, %r1277, 31;
	shf.l.wrap.b32 	%r1290, %r1275, %r1276, 31;
	shf.l.wrap.b32 	%r1291, %r1274, %r1275, 31;
	and.b32  	%r1292, %r1271, 1;
	setp.lt.s32 	%p319, %r1232, 0;
	setp.eq.s32 	%p320, %r1292, 0;
	or.pred  	%p321, %p319, %p320;
	selp.b32 	%r1647, %r1199, %r1271, %p321;
	selp.b32 	%r1293, %r1271, %r1199, %p321;
	selp.b32 	%r1631, %r1201, %r1291, %p321;
	selp.b32 	%r1294, %r1291, %r1201, %p321;
	selp.b32 	%r1648, %r1203, %r1270, %p321;
	selp.b32 	%r1295, %r1270, %r1203, %p321;
	selp.b32 	%r1632, %r1205, %r1290, %p321;
	selp.b32 	%r1296, %r1290, %r1205, %p321;
	selp.b32 	%r1649, %r1207, %r1269, %p321;
	selp.b32 	%r1297, %r1269, %r1207, %p321;
	selp.b32 	%r1633, %r1209, %r1289, %p321;
	selp.b32 	%r1298, %r1289, %r1209, %p321;
	selp.b32 	%r1650, %r1211, %r1268, %p321;
	selp.b32 	%r1299, %r1268, %r1211, %p321;
	selp.b32 	%r1634, %r1213, %r1288, %p321;
	selp.b32 	%r1300, %r1288, %r1213, %p321;
	selp.b32 	%r1651, %r1215, %r1267, %p321;
	selp.b32 	%r1301, %r1267, %r1215, %p321;
	selp.b32 	%r1635, %r1217, %r1287, %p321;
	selp.b32 	%r1302, %r1287, %r1217, %p321;
	selp.b32 	%r1652, %r1219, %r1266, %p321;
	selp.b32 	%r1303, %r1266, %r1219, %p321;
	selp.b32 	%r1636, %r1221, %r1286, %p321;
	selp.b32 	%r1304, %r1286, %r1221, %p321;
	selp.b32 	%r1653, %r1223, %r1265, %p321;
	selp.b32 	%r1305, %r1265, %r1223, %p321;
	selp.b32 	%r1637, %r1225, %r1285, %p321;
	selp.b32 	%r1306, %r1285, %r1225, %p321;
	selp.b32 	%r1654, %r1227, %r1264, %p321;
	selp.b32 	%r1307, %r1264, %r1227, %p321;
	selp.b32 	%r1638, %r1229, %r1284, %p321;
	selp.b32 	%r1308, %r1284, %r1229, %p321;
	not.b32 	%r1309, %r1232;
	selp.b32 	%r1310, %r1233, %r1309, %p321;
	add.s32 	%r1655, %r1310, 1;
	and.b32  	%r1311, %r1647, %r1292;
	add.s32 	%r1312, %r1293, %r1311;
	setp.lt.u32 	%p322, %r1312, %r1293;
	selp.u64 	%rd6021, 1, 0, %p322;
	cvt.u64.u32 	%rd6022, %r1295;
	and.b32  	%r1313, %r1648, %r1292;
	cvt.u64.u32 	%rd6023, %r1313;
	add.s64 	%rd6024, %rd6021, %rd6022;
	add.s64 	%rd6025, %rd6024, %rd6023;
	cvt.u32.u64 	%r1314, %rd6025;
	shr.u64 	%rd6026, %rd6025, 32;
	cvt.u64.u32 	%rd6027, %r1297;
	and.b32  	%r1315, %r1649, %r1292;
	cvt.u64.u32 	%rd6028, %r1315;
	add.s64 	%rd6029, %rd6026, %rd6027;
	add.s64 	%rd6030, %rd6029, %rd6028;
	cvt.u32.u64 	%r1316, %rd6030;
	shr.u64 	%rd6031, %rd6030, 32;
	cvt.u64.u32 	%rd6032, %r1299;
	and.b32  	%r1317, %r1650, %r1292;
	cvt.u64.u32 	%rd6033, %r1317;
	add.s64 	%rd6034, %rd6031, %rd6032;
	add.s64 	%rd6035, %rd6034, %rd6033;
	cvt.u32.u64 	%r1318, %rd6035;
	shr.u64 	%rd6036, %rd6035, 32;
	cvt.u64.u32 	%rd6037, %r1301;
	and.b32  	%r1319, %r1651, %r1292;
	cvt.u64.u32 	%rd6038, %r1319;
	add.s64 	%rd6039, %rd6036, %rd6037;
	add.s64 	%rd6040, %rd6039, %rd6038;
	cvt.u32.u64 	%r1320, %rd6040;
	shr.u64 	%rd6041, %rd6040, 32;
	cvt.u64.u32 	%rd6042, %r1303;
	and.b32  	%r1321, %r1652, %r1292;
	cvt.u64.u32 	%rd6043, %r1321;
	add.s64 	%rd6044, %rd6041, %rd6042;
	add.s64 	%rd6045, %rd6044, %rd6043;
	cvt.u32.u64 	%r1322, %rd6045;
	shr.u64 	%rd6046, %rd6045, 32;
	cvt.u64.u32 	%rd6047, %r1305;
	and.b32  	%r1323, %r1653, %r1292;
	cvt.u64.u32 	%rd6048, %r1323;
	add.s64 	%rd6049, %rd6046, %rd6047;
	add.s64 	%rd6050, %rd6049, %rd6048;
	cvt.u32.u64 	%r1324, %rd6050;
	and.b32  	%r1325, %r1654, %r1292;
	{ .reg .b32 tmp; mov.b64 {tmp, %r1326}, %rd6050; }
	add.s32 	%r1327, %r1307, %r1326;
	add.s32 	%r1328, %r1327, %r1325;
	and.b32  	%r1329, %r1631, %r1292;
	add.s32 	%r1330, %r1294, %r1329;
	setp.lt.u32 	%p323, %r1330, %r1294;
	selp.u64 	%rd6051, 1, 0, %p323;
	cvt.u64.u32 	%rd6052, %r1296;
	and.b32  	%r1331, %r1632, %r1292;
	cvt.u64.u32 	%rd6053, %r1331;
	add.s64 	%rd6054, %rd6051, %rd6052;
	add.s64 	%rd6055, %rd6054, %rd6053;
	shr.u64 	%rd6056, %rd6055, 32;
	cvt.u64.u32 	%rd6057, %r1298;
	and.b32  	%r1332, %r1633, %r1292;
	cvt.u64.u32 	%rd6058, %r1332;
	add.s64 	%rd6059, %rd6056, %rd6057;
	add.s64 	%rd6060, %rd6059, %rd6058;
	shr.u64 	%rd6061, %rd6060, 32;
	cvt.u64.u32 	%rd6062, %r1300;
	and.b32  	%r1333, %r1634, %r1292;
	cvt.u64.u32 	%rd6063, %r1333;
	add.s64 	%rd6064, %rd6061, %rd6062;
	add.s64 	%rd6065, %rd6064, %rd6063;
	shr.u64 	%rd6066, %rd6065, 32;
	cvt.u64.u32 	%rd6067, %r1302;
	and.b32  	%r1334, %r1635, %r1292;
	cvt.u64.u32 	%rd6068, %r1334;
	add.s64 	%rd6069, %rd6066, %rd6067;
	add.s64 	%rd6070, %rd6069, %rd6068;
	shr.u64 	%rd6071, %rd6070, 32;
	cvt.u64.u32 	%rd6072, %r1304;
	and.b32  	%r1335, %r1636, %r1292;
	cvt.u64.u32 	%rd6073, %r1335;
	add.s64 	%rd6074, %rd6071, %rd6072;
	add.s64 	%rd6075, %rd6074, %rd6073;
	shr.u64 	%rd6076, %rd6075, 32;
	cvt.u64.u32 	%rd6077, %r1306;
	and.b32  	%r1336, %r1637, %r1292;
	cvt.u64.u32 	%rd6078, %r1336;
	add.s64 	%rd6079, %rd6076, %rd6077;
	add.s64 	%rd6080, %rd6079, %rd6078;
	and.b32  	%r1337, %r1638, %r1292;
	{ .reg .b32 tmp; mov.b64 {tmp, %r1338}, %rd6080; }
	add.s32 	%r1339, %r1308, %r1338;
	add.s32 	%r1340, %r1339, %r1337;
	shr.u32 	%r1646, %r1328, 1;
	shf.l.wrap.b32 	%r1645, %r1324, %r1328, 31;
	shf.l.wrap.b32 	%r1644, %r1322, %r1324, 31;
	shf.l.wrap.b32 	%r1643, %r1320, %r1322, 31;
	shf.l.wrap.b32 	%r1642, %r1318, %r1320, 31;
	shf.l.wrap.b32 	%r1641, %r1316, %r1318, 31;
	shf.l.wrap.b32 	%r1640, %r1314, %r1316, 31;
	shf.l.wrap.b32 	%r1639, %r1312, %r1314, 31;
	and.b32  	%r1341, %r1330, 1;
	add.s32 	%r1342, %r1330, %r1341;
	setp.lt.u32 	%p324, %r1342, %r1330;
	selp.u64 	%rd6081, 1, 0, %p324;
	and.b64  	%rd6082, %rd6055, 4294967295;
	add.s64 	%rd6083, %rd6082, %rd6081;
	cvt.u32.u64 	%r1343, %rd6083;
	shr.u64 	%rd6084, %rd6083, 32;
	and.b64  	%rd6085, %rd6060, 4294967295;
	cvt.u64.u32 	%rd6086, %r1341;
	add.s64 	%rd6087, %rd6084, %rd6085;
	add.s64 	%rd6088, %rd6087, %rd6086;
	cvt.u32.u64 	%r1344, %rd6088;
	shr.u64 	%rd6089, %rd6088, 32;
	and.b64  	%rd6090, %rd6065, 4294967295;
	add.s64 	%rd6091, %rd6089, %rd6090;
	add.s64 	%rd6092, %rd6091, %rd6086;
	cvt.u32.u64 	%r1345, %rd6092;
	shr.u64 	%rd6093, %rd6092, 32;
	and.b64  	%rd6094, %rd6070, 4294967295;
	add.s64 	%rd6095, %rd6093, %rd6094;
	add.s64 	%rd6096, %rd6095, %rd6086;
	cvt.u32.u64 	%r1346, %rd6096;
	shr.u64 	%rd6097, %rd6096, 32;
	and.b64  	%rd6098, %rd6075, 4294967295;
	add.s64 	%rd6099, %rd6097, %rd6098;
	add.s64 	%rd6100, %rd6099, %rd6086;
	cvt.u32.u64 	%r1347, %rd6100;
	shr.u64 	%rd6101, %rd6100, 32;
	and.b64  	%rd6102, %rd6080, 4294967295;
	add.s64 	%rd6103, %rd6101, %rd6102;
	add.s64 	%rd6104, %rd6103, %rd6086;
	cvt.u32.u64 	%r1348, %rd6104;
	{ .reg .b32 tmp; mov.b64 {tmp, %r1349}, %rd6104; }
	add.s32 	%r1350, %r1340, %r1349;
	add.s32 	%r1351, %r1350, %r1341;
	shr.u32 	%r1630, %r1351, 1;
	shf.l.wrap.b32 	%r1629, %r1348, %r1351, 31;
	shf.l.wrap.b32 	%r1628, %r1347, %r1348, 31;
	shf.l.wrap.b32 	%r1627, %r1346, %r1347, 31;
	shf.l.wrap.b32 	%r1626, %r1345, %r1346, 31;
	shf.l.wrap.b32 	%r1625, %r1344, %r1345, 31;
	shf.l.wrap.b32 	%r1624, %r1343, %r1344, 31;
	shf.l.wrap.b32 	%r1623, %r1342, %r1343, 31;
	add.s32 	%r1656, %r1656, 1;
	setp.ne.s32 	%p325, %r1656, 512;
	@%p325 bra 	$L__BB3_259;
	cvt.u64.u32 	%rd8607, %r1631;
	cvt.u64.u32 	%rd8608, %r1632;
	cvt.u64.u32 	%rd8609, %r1633;
	cvt.u64.u32 	%rd8610, %r1634;
	cvt.u64.u32 	%rd8611, %r1635;
	cvt.u64.u32 	%rd8612, %r1636;
	cvt.u64.u32 	%rd8613, %r1637;
	cvt.u64.u32 	%rd8614, %r1638;
$L__BB3_261:
	mul.lo.s64 	%rd6105, %rd8607, %rd8607;
	cvt.u32.u64 	%r1352, %rd6105;
	shr.u64 	%rd6106, %rd6105, 32;
	mul.lo.s64 	%rd6107, %rd8608, %rd8607;
	add.s64 	%rd6108, %rd6106, %rd6107;
	shr.u64 	%rd6109, %rd6108, 32;
	mul.lo.s64 	%rd6110, %rd8609, %rd8607;
	add.s64 	%rd6111, %rd6109, %rd6110;
	shr.u64 	%rd6112, %rd6111, 32;
	mul.lo.s64 	%rd6113, %rd8610, %rd8607;
	add.s64 	%rd6114, %rd6112, %rd6113;
	shr.u64 	%rd6115, %rd6114, 32;
	mul.lo.s64 	%rd6116, %rd8611, %rd8607;
	add.s64 	%rd6117, %rd6115, %rd6116;
	shr.u64 	%rd6118, %rd6117, 32;
	mul.lo.s64 	%rd6119, %rd8612, %rd8607;
	add.s64 	%rd6120, %rd6118, %rd6119;
	shr.u64 	%rd6121, %rd6120, 32;
	mul.lo.s64 	%rd6122, %rd8613, %rd8607;
	add.s64 	%rd6123, %rd6121, %rd6122;
	shr.u64 	%rd6124, %rd6123, 32;
	mul.lo.s64 	%rd6125, %rd8614, %rd8607;
	add.s64 	%rd6126, %rd6124, %rd6125;
	shr.u64 	%rd6127, %rd6126, 32;
	and.b64  	%rd6128, %rd6108, 4294967295;
	add.s64 	%rd6129, %rd6107, %rd6128;
	shr.u64 	%rd6130, %rd6129, 32;
	and.b64  	%rd6131, %rd6111, 4294967295;
	add.s64 	%rd6132, %rd6130, %rd6131;
	mad.lo.s64 	%rd6133, %rd8608, %rd8608, %rd6132;
	shr.u64 	%rd6134, %rd6133, 32;
	mul.lo.s64 	%rd6135, %rd8609, %rd8608;
	and.b64  	%rd6136, %rd6114, 4294967295;
	add.s64 	%rd6137, %rd6134, %rd6136;
	add.s64 	%rd6138, %rd6137, %rd6135;
	shr.u64 	%rd6139, %rd6138, 32;
	mul.lo.s64 	%rd6140, %rd8610, %rd8608;
	and.b64  	%rd6141, %rd6117, 4294967295;
	add.s64 	%rd6142, %rd6139, %rd6141;
	add.s64 	%rd6143, %rd6142, %rd6140;
	shr.u64 	%rd6144, %rd6143, 32;
	mul.lo.s64 	%rd6145, %rd8611, %rd8608;
	and.b64  	%rd6146, %rd6120, 4294967295;
	add.s64 	%rd6147, %rd6144, %rd6146;
	add.s64 	%rd6148, %rd6147, %rd6145;
	shr.u64 	%rd6149, %rd6148, 32;
	mul.lo.s64 	%rd6150, %rd8612, %rd8608;
	and.b64  	%rd6151, %rd6123, 4294967295;
	add.s64 	%rd6152, %rd6149, %rd6151;
	add.s64 	%rd6153, %rd6152, %rd6150;
	shr.u64 	%rd6154, %rd6153, 32;
	mul.lo.s64 	%rd6155, %rd8613, %rd8608;
	and.b64  	%rd6156, %rd6126, 4294967295;
	add.s64 	%rd6157, %rd6154, %rd6156;
	add.s64 	%rd6158, %rd6157, %rd6155;
	shr.u64 	%rd6159, %rd6158, 32;
	mul.lo.s64 	%rd6160, %rd8614, %rd8608;
	add.s64 	%rd6161, %rd6159, %rd6127;
	add.s64 	%rd6162, %rd6161, %rd6160;
	shr.u64 	%rd6163, %rd6162, 32;
	and.b64  	%rd6164, %rd6133, 4294967295;
	add.s64 	%rd6165, %rd6110, %rd6164;
	shr.u64 	%rd6166, %rd6165, 32;
	and.b64  	%rd6167, %rd6138, 4294967295;
	add.s64 	%rd6168, %rd6166, %rd6167;
	add.s64 	%rd6169, %rd6168, %rd6135;
	shr.u64 	%rd6170, %rd6169, 32;
	and.b64  	%rd6171, %rd6143, 4294967295;
	add.s64 	%rd6172, %rd6170, %rd6171;
	mad.lo.s64 	%rd6173, %rd8609, %rd8609, %rd6172;
	shr.u64 	%rd6174, %rd6173, 32;
	mul.lo.s64 	%rd6175, %rd8610, %rd8609;
	and.b64  	%rd6176, %rd6148, 4294967295;
	add.s64 	%rd6177, %rd6174, %rd6176;
	add.s64 	%rd6178, %rd6177, %rd6175;
	shr.u64 	%rd6179, %rd6178, 32;
	mul.lo.s64 	%rd6180, %rd8611, %rd8609;
	and.b64  	%rd6181, %rd6153, 4294967295;
	add.s64 	%rd6182, %rd6179, %rd6181;
	add.s64 	%rd6183, %rd6182, %rd6180;
	shr.u64 	%rd6184, %rd6183, 32;
	mul.lo.s64 	%rd6185, %rd8612, %rd8609;
	and.b64  	%rd6186, %rd6158, 4294967295;
	add.s64 	%rd6187, %rd6184, %rd6186;
	add.s64 	%rd6188, %rd6187, %rd6185;
	shr.u64 	%rd6189, %rd6188, 32;
	mul.lo.s64 	%rd6190, %rd8613, %rd8609;
	and.b64  	%rd6191, %rd6162, 4294967295;
	add.s64 	%rd6192, %rd6189, %rd6191;
	add.s64 	%rd6193, %rd6192, %rd6190;
	shr.u64 	%rd6194, %rd6193, 32;
	mul.lo.s64 	%rd6195, %rd8614, %rd8609;
	add.s64 	%rd6196, %rd6194, %rd6163;
	add.s64 	%rd6197, %rd6196, %rd6195;
	shr.u64 	%rd6198, %rd6197, 32;
	and.b64  	%rd6199, %rd6169, 4294967295;
	add.s64 	%rd6200, %rd6113, %rd6199;
	shr.u64 	%rd6201, %rd6200, 32;
	and.b64  	%rd6202, %rd6173, 4294967295;
	add.s64 	%rd6203, %rd6201, %rd6202;
	add.s64 	%rd6204, %rd6203, %rd6140;
	shr.u64 	%rd6205, %rd6204, 32;
	and.b64  	%rd6206, %rd6178, 4294967295;
	add.s64 	%rd6207, %rd6205, %rd6206;
	add.s64 	%rd6208, %rd6207, %rd6175;
	shr.u64 	%rd6209, %rd6208, 32;
	and.b64  	%rd6210, %rd6183, 4294967295;
	add.s64 	%rd6211, %rd6209, %rd6210;
	mad.lo.s64 	%rd6212, %rd8610, %rd8610, %rd6211;
	shr.u64 	%rd6213, %rd6212, 32;
	mul.lo.s64 	%rd6214, %rd8611, %rd8610;
	and.b64  	%rd6215, %rd6188, 4294967295;
	add.s64 	%rd6216, %rd6213, %rd6215;
	add.s64 	%rd6217, %rd6216, %rd6214;
	shr.u64 	%rd6218, %rd6217, 32;
	mul.lo.s64 	%rd6219, %rd8612, %rd8610;
	and.b64  	%rd6220, %rd6193, 4294967295;
	add.s64 	%rd6221, %rd6218, %rd6220;
	add.s64 	%rd6222, %rd6221, %rd6219;
	shr.u64 	%rd6223, %rd6222, 32;
	mul.lo.s64 	%rd6224, %rd8613, %rd8610;
	and.b64  	%rd6225, %rd6197, 4294967295;
	add.s64 	%rd6226, %rd6223, %rd6225;
	add.s64 	%rd6227, %rd6226, %rd6224;
	shr.u64 	%rd6228, %rd6227, 32;
	mul.lo.s64 	%rd6229, %rd8614, %rd8610;
	add.s64 	%rd6230, %rd6228, %rd6198;
	add.s64 	%rd6231, %rd6230, %rd6229;
	shr.u64 	%rd6232, %rd6231, 32;
	and.b64  	%rd6233, %rd6204, 4294967295;
	add.s64 	%rd6234, %rd6116, %rd6233;
	shr.u64 	%rd6235, %rd6234, 32;
	and.b64  	%rd6236, %rd6208, 4294967295;
	add.s64 	%rd6237, %rd6235, %rd6236;
	add.s64 	%rd6238, %rd6237, %rd6145;
	shr.u64 	%rd6239, %rd6238, 32;
	and.b64  	%rd6240, %rd6212, 4294967295;
	add.s64 	%rd6241, %rd6239, %rd6240;
	add.s64 	%rd6242, %rd6241, %rd6180;
	shr.u64 	%rd6243, %rd6242, 32;
	and.b64  	%rd6244, %rd6217, 4294967295;
	add.s64 	%rd6245, %rd6243, %rd6244;
	add.s64 	%rd6246, %rd6245, %rd6214;
	shr.u64 	%rd6247, %rd6246, 32;
	and.b64  	%rd6248, %rd6222, 4294967295;
	add.s64 	%rd6249, %rd6247, %rd6248;
	mad.lo.s64 	%rd6250, %rd8611, %rd8611, %rd6249;
	shr.u64 	%rd6251, %rd6250, 32;
	mul.lo.s64 	%rd6252, %rd8612, %rd8611;
	and.b64  	%rd6253, %rd6227, 4294967295;
	add.s64 	%rd6254, %rd6251, %rd6253;
	add.s64 	%rd6255, %rd6254, %rd6252;
	shr.u64 	%rd6256, %rd6255, 32;
	mul.lo.s64 	%rd6257, %rd8613, %rd8611;
	and.b64  	%rd6258, %rd6231, 4294967295;
	add.s64 	%rd6259, %rd6256, %rd6258;
	add.s64 	%rd6260, %rd6259, %rd6257;
	shr.u64 	%rd6261, %rd6260, 32;
	mul.lo.s64 	%rd6262, %rd8614, %rd8611;
	add.s64 	%rd6263, %rd6261, %rd6232;
	add.s64 	%rd6264, %rd6263, %rd6262;
	shr.u64 	%rd6265, %rd6264, 32;
	and.b64  	%rd6266, %rd6238, 4294967295;
	add.s64 	%rd6267, %rd6119, %rd6266;
	shr.u64 	%rd6268, %rd6267, 32;
	and.b64  	%rd6269, %rd6242, 4294967295;
	add.s64 	%rd6270, %rd6268, %rd6269;
	add.s64 	%rd6271, %rd6270, %rd6150;
	shr.u64 	%rd6272, %rd6271, 32;
	and.b64  	%rd6273, %rd6246, 4294967295;
	add.s64 	%rd6274, %rd6272, %rd6273;
	add.s64 	%rd6275, %rd6274, %rd6185;
	shr.u64 	%rd6276, %rd6275, 32;
	and.b64  	%rd6277, %rd6250, 4294967295;
	add.s64 	%rd6278, %rd6276, %rd6277;
	add.s64 	%rd6279, %rd6278, %rd6219;
	shr.u64 	%rd6280, %rd6279, 32;
	and.b64  	%rd6281, %rd6255, 4294967295;
	add.s64 	%rd6282, %rd6280, %rd6281;
	add.s64 	%rd6283, %rd6282, %rd6252;
	shr.u64 	%rd6284, %rd6283, 32;
	and.b64  	%rd6285, %rd6260, 4294967295;
	add.s64 	%rd6286, %rd6284, %rd6285;
	mad.lo.s64 	%rd6287, %rd8612, %rd8612, %rd6286;
	shr.u64 	%rd6288, %rd6287, 32;
	mul.lo.s64 	%rd6289, %rd8613, %rd8612;
	and.b64  	%rd6290, %rd6264, 4294967295;
	add.s64 	%rd6291, %rd6288, %rd6290;
	add.s64 	%rd6292, %rd6291, %rd6289;
	shr.u64 	%rd6293, %rd6292, 32;
	mul.lo.s64 	%rd6294, %rd8614, %rd8612;
	add.s64 	%rd6295, %rd6293, %rd6265;
	add.s64 	%rd6296, %rd6295, %rd6294;
	shr.u64 	%rd6297, %rd6296, 32;
	and.b64  	%rd6298, %rd6271, 4294967295;
	add.s64 	%rd6299, %rd6122, %rd6298;
	shr.u64 	%rd6300, %rd6299, 32;
	and.b64  	%rd6301, %rd6275, 4294967295;
	add.s64 	%rd6302, %rd6300, %rd6301;
	add.s64 	%rd6303, %rd6302, %rd6155;
	shr.u64 	%rd6304, %rd6303, 32;
	and.b64  	%rd6305, %rd6279, 4294967295;
	add.s64 	%rd6306, %rd6304, %rd6305;
	add.s64 	%rd6307, %rd6306, %rd6190;
	shr.u64 	%rd6308, %rd6307, 32;
	and.b64  	%rd6309, %rd6283, 4294967295;
	add.s64 	%rd6310, %rd6308, %rd6309;
	add.s64 	%rd6311, %rd6310, %rd6224;
	shr.u64 	%rd6312, %rd6311, 32;
	and.b64  	%rd6313, %rd6287, 4294967295;
	add.s64 	%rd6314, %rd6312, %rd6313;
	add.s64 	%rd6315, %rd6314, %rd6257;
	shr.u64 	%rd6316, %rd6315, 32;
	and.b64  	%rd6317, %rd6292, 4294967295;
	add.s64 	%rd6318, %rd6316, %rd6317;
	add.s64 	%rd6319, %rd6318, %rd6289;
	shr.u64 	%rd6320, %rd6319, 32;
	and.b64  	%rd6321, %rd6296, 4294967295;
	add.s64 	%rd6322, %rd6320, %rd6321;
	mad.lo.s64 	%rd6323, %rd8613, %rd8613, %rd6322;
	shr.u64 	%rd6324, %rd6323, 32;
	mul.lo.s64 	%rd6325, %rd8614, %rd8613;
	add.s64 	%rd6326, %rd6324, %rd6297;
	add.s64 	%rd6327, %rd6326, %rd6325;
	shr.u64 	%rd6328, %rd6327, 32;
	and.b64  	%rd6329, %rd6303, 4294967295;
	add.s64 	%rd6330, %rd6125, %rd6329;
	shr.u64 	%rd6331, %rd6330, 32;
	and.b64  	%rd6332, %rd6307, 4294967295;
	add.s64 	%rd6333, %rd6331, %rd6332;
	add.s64 	%rd6334, %rd6333, %rd6160;
	shr.u64 	%rd6335, %rd6334, 32;
	and.b64  	%rd6336, %rd6311, 4294967295;
	add.s64 	%rd6337, %rd6335, %rd6336;
	add.s64 	%rd6338, %rd6337, %rd6195;
	shr.u64 	%rd6339, %rd6338, 32;
	and.b64  	%rd6340, %rd6315, 4294967295;
	add.s64 	%rd6341, %rd6339, %rd6340;
	add.s64 	%rd6342, %rd6341, %rd6229;
	shr.u64 	%rd6343, %rd6342, 32;
	and.b64  	%rd6344, %rd6319, 4294967295;
	add.s64 	%rd6345, %rd6343, %rd6344;
	add.s64 	%rd6346, %rd6345, %rd6262;
	shr.u64 	%rd6347, %rd6346, 32;
	and.b64  	%rd6348, %rd6323, 4294967295;
	add.s64 	%rd6349, %rd6347, %rd6348;
	add.s64 	%rd6350, %rd6349, %rd6294;
	shr.u64 	%rd6351, %rd6350, 32;
	and.b64  	%rd6352, %rd6327, 4294967295;
	add.s64 	%rd6353, %rd6351, %rd6352;
	add.s64 	%rd6354, %rd6353, %rd6325;
	shr.u64 	%rd6355, %rd6354, 32;
	add.s64 	%rd6356, %rd6355, %rd6328;
	mad.lo.s64 	%rd6357, %rd8614, %rd8614, %rd6356;
	mul.lo.s32 	%r1353, %r289, %r1352;
	cvt.u64.u32 	%rd6358, %r1353;
	and.b64  	%rd6359, %rd6105, 4294967295;
	mad.lo.s64 	%rd6360, %rd419, %rd6358, %rd6359;
	shr.u64 	%rd6361, %rd6360, 32;
	and.b64  	%rd6362, %rd6129, 4294967295;
	add.s64 	%rd6363, %rd6361, %rd6362;
	mad.lo.s64 	%rd6364, %rd420, %rd6358, %rd6363;
	cvt.u32.u64 	%r1354, %rd6364;
	shr.u64 	%rd6365, %rd6364, 32;
	and.b64  	%rd6366, %rd6165, 4294967295;
	add.s64 	%rd6367, %rd6365, %rd6366;
	mad.lo.s64 	%rd6368, %rd421, %rd6358, %rd6367;
	shr.u64 	%rd6369, %rd6368, 32;
	and.b64  	%rd6370, %rd6200, 4294967295;
	add.s64 	%rd6371, %rd6369, %rd6370;
	mad.lo.s64 	%rd6372, %rd422, %rd6358, %rd6371;
	shr.u64 	%rd6373, %rd6372, 32;
	and.b64  	%rd6374, %rd6234, 4294967295;
	add.s64 	%rd6375, %rd6373, %rd6374;
	mad.lo.s64 	%rd6376, %rd423, %rd6358, %rd6375;
	shr.u64 	%rd6377, %rd6376, 32;
	and.b64  	%rd6378, %rd6267, 4294967295;
	add.s64 	%rd6379, %rd6377, %rd6378;
	mad.lo.s64 	%rd6380, %rd424, %rd6358, %rd6379;
	shr.u64 	%rd6381, %rd6380, 32;
	and.b64  	%rd6382, %rd6299, 4294967295;
	add.s64 	%rd6383, %rd6381, %rd6382;
	mad.lo.s64 	%rd6384, %rd425, %rd6358, %rd6383;
	shr.u64 	%rd6385, %rd6384, 32;
	mul.wide.u32 	%rd6386, %r290, %r1353;
	and.b64  	%rd6387, %rd6330, 4294967295;
	add.s64 	%rd6388, %rd6385, %rd6387;
	add.s64 	%rd6389, %rd6388, %rd6386;
	shr.u64 	%rd6390, %rd6389, 32;
	and.b64  	%rd6391, %rd6334, 4294967295;
	add.s64 	%rd6392, %rd6390, %rd6391;
	shr.u64 	%rd6393, %rd6392, 32;
	and.b64  	%rd6394, %rd6338, 4294967295;
	add.s64 	%rd6395, %rd6393, %rd6394;
	shr.u64 	%rd6396, %rd6395, 32;
	and.b64  	%rd6397, %rd6342, 4294967295;
	add.s64 	%rd6398, %rd6396, %rd6397;
	shr.u64 	%rd6399, %rd6398, 32;
	and.b64  	%rd6400, %rd6346, 4294967295;
	add.s64 	%rd6401, %rd6399, %rd6400;
	shr.u64 	%rd6402, %rd6401, 32;
	and.b64  	%rd6403, %rd6350, 4294967295;
	add.s64 	%rd6404, %rd6402, %rd6403;
	shr.u64 	%rd6405, %rd6404, 32;
	and.b64  	%rd6406, %rd6354, 4294967295;
	add.s64 	%rd6407, %rd6405, %rd6406;
	shr.u64 	%rd6408, %rd6407, 32;
	add.s64 	%rd6409, %rd6408, %rd6357;
	mul.lo.s32 	%r1355, %r289, %r1354;
	cvt.u64.u32 	%rd6410, %r1355;
	and.b64  	%rd6411, %rd6364, 4294967295;
	mad.lo.s64 	%rd6412, %rd419, %rd6410, %rd6411;
	shr.u64 	%rd6413, %rd6412, 32;
	and.b64  	%rd6414, %rd6368, 4294967295;
	add.s64 	%rd6415, %rd6413, %rd6414;
	mad.lo.s64 	%rd6416, %rd420, %rd6410, %rd6415;
	cvt.u32.u64 	%r1356, %rd6416;
	shr.u64 	%rd6417, %rd6416, 32;
	and.b64  	%rd6418, %rd6372, 4294967295;
	add.s64 	%rd6419, %rd6417, %rd6418;
	mad.lo.s64 	%rd6420, %rd421, %rd6410, %rd6419;
	shr.u64 	%rd6421, %rd6420, 32;
	and.b64  	%rd6422, %rd6376, 4294967295;
	add.s64 	%rd6423, %rd6421, %rd6422;
	mad.lo.s64 	%rd6424, %rd422, %rd6410, %rd6423;
	shr.u64 	%rd6425, %rd6424, 32;
	and.b64  	%rd6426, %rd6380, 4294967295;
	add.s64 	%rd6427, %rd6425, %rd6426;
	mad.lo.s64 	%rd6428, %rd423, %rd6410, %rd6427;
	shr.u64 	%rd6429, %rd6428, 32;
	and.b64  	%rd6430, %rd6384, 4294967295;
	add.s64 	%rd6431, %rd6429, %rd6430;
	mad.lo.s64 	%rd6432, %rd424, %rd6410, %rd6431;
	shr.u64 	%rd6433, %rd6432, 32;
	and.b64  	%rd6434, %rd6389, 4294967295;
	add.s64 	%rd6435, %rd6433, %rd6434;
	mad.lo.s64 	%rd6436, %rd425, %rd6410, %rd6435;
	shr.u64 	%rd6437, %rd6436, 32;
	mul.wide.u32 	%rd6438, %r290, %r1355;
	and.b64  	%rd6439, %rd6392, 4294967295;
	add.s64 	%rd6440, %rd6437, %rd6439;
	add.s64 	%rd6441, %rd6440, %rd6438;
	shr.u64 	%rd6442, %rd6441, 32;
	and.b64  	%rd6443, %rd6395, 4294967295;
	add.s64 	%rd6444, %rd6442, %rd6443;
	shr.u64 	%rd6445, %rd6444, 32;
	and.b64  	%rd6446, %rd6398, 4294967295;
	add.s64 	%rd6447, %rd6445, %rd6446;
	shr.u64 	%rd6448, %rd6447, 32;
	and.b64  	%rd6449, %rd6401, 4294967295;
	add.s64 	%rd6450, %rd6448, %rd6449;
	shr.u64 	%rd6451, %rd6450, 32;
	and.b64  	%rd6452, %rd6404, 4294967295;
	add.s64 	%rd6453, %rd6451, %rd6452;
	shr.u64 	%rd6454, %rd6453, 32;
	and.b64  	%rd6455, %rd6407, 4294967295;
	add.s64 	%rd6456, %rd6454, %rd6455;
	shr.u64 	%rd6457, %rd6456, 32;
	add.s64 	%rd6458, %rd6457, %rd6409;
	mul.lo.s32 	%r1357, %r289, %r1356;
	cvt.u64.u32 	%rd6459, %r1357;
	and.b64  	%rd6460, %rd6416, 4294967295;
	mad.lo.s64 	%rd6461, %rd419, %rd6459, %rd6460;
	shr.u64 	%rd6462, %rd6461, 32;
	and.b64  	%rd6463, %rd6420, 4294967295;
	add.s64 	%rd6464, %rd6462, %rd6463;
	mad.lo.s64 	%rd6465, %rd420, %rd6459, %rd6464;
	cvt.u32.u64 	%r1358, %rd6465;
	shr.u64 	%rd6466, %rd6465, 32;
	and.b64  	%rd6467, %rd6424, 4294967295;
	add.s64 	%rd6468, %rd6466, %rd6467;
	mad.lo.s64 	%rd6469, %rd421, %rd6459, %rd6468;
	shr.u64 	%rd6470, %rd6469, 32;
	and.b64  	%rd6471, %rd6428, 4294967295;
	add.s64 	%rd6472, %rd6470, %rd6471;
	mad.lo.s64 	%rd6473, %rd422, %rd6459, %rd6472;
	shr.u64 	%rd6474, %rd6473, 32;
	and.b64  	%rd6475, %rd6432, 4294967295;
	add.s64 	%rd6476, %rd6474, %rd6475;
	mad.lo.s64 	%rd6477, %rd423, %rd6459, %rd6476;
	shr.u64 	%rd6478, %rd6477, 32;
	and.b64  	%rd6479, %rd6436, 4294967295;
	add.s64 	%rd6480, %rd6478, %rd6479;
	mad.lo.s64 	%rd6481, %rd424, %rd6459, %rd6480;
	shr.u64 	%rd6482, %rd6481, 32;
	and.b64  	%rd6483, %rd6441, 4294967295;
	add.s64 	%rd6484, %rd6482, %rd6483;
	mad.lo.s64 	%rd6485, %rd425, %rd6459, %rd6484;
	shr.u64 	%rd6486, %rd6485, 32;
	mul.wide.u32 	%rd6487, %r290, %r1357;
	and.b64  	%rd6488, %rd6444, 4294967295;
	add.s64 	%rd6489, %rd6486, %rd6488;
	add.s64 	%rd6490, %rd6489, %rd6487;
	shr.u64 	%rd6491, %rd6490, 32;
	and.b64  	%rd6492, %rd6447, 4294967295;
	add.s64 	%rd6493, %rd6491, %rd6492;
	shr.u64 	%rd6494, %rd6493, 32;
	and.b64  	%rd6495, %rd6450, 4294967295;
	add.s64 	%rd6496, %rd6494, %rd6495;
	shr.u64 	%rd6497, %rd6496, 32;
	and.b64  	%rd6498, %rd6453, 4294967295;
	add.s64 	%rd6499, %rd6497, %rd6498;
	shr.u64 	%rd6500, %rd6499, 32;
	and.b64  	%rd6501, %rd6456, 4294967295;
	add.s64 	%rd6502, %rd6500, %rd6501;
	shr.u64 	%rd6503, %rd6502, 32;
	add.s64 	%rd6504, %rd6503, %rd6458;
	mul.lo.s32 	%r1359, %r289, %r1358;
	cvt.u64.u32 	%rd6505, %r1359;
	and.b64  	%rd6506, %rd6465, 4294967295;
	mad.lo.s64 	%rd6507, %rd419, %rd6505, %rd6506;
	shr.u64 	%rd6508, %rd6507, 32;
	and.b64  	%rd6509, %rd6469, 4294967295;
	add.s64 	%rd6510, %rd6508, %rd6509;
	mad.lo.s64 	%rd6511, %rd420, %rd6505, %rd6510;
	cvt.u32.u64 	%r1360, %rd6511;
	shr.u64 	%rd6512, %rd6511, 32;
	and.b64  	%rd6513, %rd6473, 4294967295;
	add.s64 	%rd6514, %rd6512, %rd6513;
	mad.lo.s64 	%rd6515, %rd421, %rd6505, %rd6514;
	shr.u64 	%rd6516, %rd6515, 32;
	and.b64  	%rd6517, %rd6477, 4294967295;
	add.s64 	%rd6518, %rd6516, %rd6517;
	mad.lo.s64 	%rd6519, %rd422, %rd6505, %rd6518;
	shr.u64 	%rd6520, %rd6519, 32;
	and.b64  	%rd6521, %rd6481, 4294967295;
	add.s64 	%rd6522, %rd6520, %rd6521;
	mad.lo.s64 	%rd6523, %rd423, %rd6505, %rd6522;
	shr.u64 	%rd6524, %rd6523, 32;
	and.b64  	%rd6525, %rd6485, 4294967295;
	add.s64 	%rd6526, %rd6524, %rd6525;
	mad.lo.s64 	%rd6527, %rd424, %rd6505, %rd6526;
	shr.u64 	%rd6528, %rd6527, 32;
	and.b64  	%rd6529, %rd6490, 4294967295;
	add.s64 	%rd6530, %rd6528, %rd6529;
	mad.lo.s64 	%rd6531, %rd425, %rd6505, %rd6530;
	shr.u64 	%rd6532, %rd6531, 32;
	mul.wide.u32 	%rd6533, %r290, %r1359;
	and.b64  	%rd6534, %rd6493, 4294967295;
	add.s64 	%rd6535, %rd6532, %rd6534;
	add.s64 	%rd6536, %rd6535, %rd6533;
	shr.u64 	%rd6537, %rd6536, 32;
	and.b64  	%rd6538, %rd6496, 4294967295;
	add.s64 	%rd6539, %rd6537, %rd6538;
	shr.u64 	%rd6540, %rd6539, 32;
	and.b64  	%rd6541, %rd6499, 4294967295;
	add.s64 	%rd6542, %rd6540, %rd6541;
	shr.u64 	%rd6543, %rd6542, 32;
	and.b64  	%rd6544, %rd6502, 4294967295;
	add.s64 	%rd6545, %rd6543, %rd6544;
	shr.u64 	%rd6546, %rd6545, 32;
	add.s64 	%rd6547, %rd6546, %rd6504;
	mul.lo.s32 	%r1361, %r289, %r1360;
	cvt.u64.u32 	%rd6548, %r1361;
	and.b64  	%rd6549, %rd6511, 4294967295;
	mad.lo.s64 	%rd6550, %rd419, %rd6548, %rd6549;
	shr.u64 	%rd6551, %rd6550, 32;
	and.b64  	%rd6552, %rd6515, 4294967295;
	add.s64 	%rd6553, %rd6551, %rd6552;
	mad.lo.s64 	%rd6554, %rd420, %rd6548, %rd6553;
	cvt.u32.u64 	%r1362, %rd6554;
	shr.u64 	%rd6555, %rd6554, 32;
	and.b64  	%rd6556, %rd6519, 4294967295;
	add.s64 	%rd6557, %rd6555, %rd6556;
	mad.lo.s64 	%rd6558, %rd421, %rd6548, %rd6557;
	shr.u64 	%rd6559, %rd6558, 32;
	and.b64  	%rd6560, %rd6523, 4294967295;
	add.s64 	%rd6561, %rd6559, %rd6560;
	mad.lo.s64 	%rd6562, %rd422, %rd6548, %rd6561;
	shr.u64 	%rd6563, %rd6562, 32;
	and.b64  	%rd6564, %rd6527, 4294967295;
	add.s64 	%rd6565, %rd6563, %rd6564;
	mad.lo.s64 	%rd6566, %rd423, %rd6548, %rd6565;
	shr.u64 	%rd6567, %rd6566, 32;
	and.b64  	%rd6568, %rd6531, 4294967295;
	add.s64 	%rd6569, %rd6567, %rd6568;
	mad.lo.s64 	%rd6570, %rd424, %rd6548, %rd6569;
	shr.u64 	%rd6571, %rd6570, 32;
	and.b64  	%rd6572, %rd6536, 4294967295;
	add.s64 	%rd6573, %rd6571, %rd6572;
	mad.lo.s64 	%rd6574, %rd425, %rd6548, %rd6573;
	shr.u64 	%rd6575, %rd6574, 32;
	mul.wide.u32 	%rd6576, %r290, %r1361;
	and.b64  	%rd6577, %rd6539, 4294967295;
	add.s64 	%rd6578, %rd6575, %rd6577;
	add.s64 	%rd6579, %rd6578, %rd6576;
	shr.u64 	%rd6580, %rd6579, 32;
	and.b64  	%rd6581, %rd6542, 4294967295;
	add.s64 	%rd6582, %rd6580, %rd6581;
	shr.u64 	%rd6583, %rd6582, 32;
	and.b64  	%rd6584, %rd6545, 4294967295;
	add.s64 	%rd6585, %rd6583, %rd6584;
	shr.u64 	%rd6586, %rd6585, 32;
	add.s64 	%rd6587, %rd6586, %rd6547;
	mul.lo.s32 	%r1363, %r289, %r1362;
	cvt.u64.u32 	%rd6588, %r1363;
	and.b64  	%rd6589, %rd6554, 4294967295;
	mad.lo.s64 	%rd6590, %rd419, %rd6588, %rd6589;
	shr.u64 	%rd6591, %rd6590, 32;
	and.b64  	%rd6592, %rd6558, 4294967295;
	add.s64 	%rd6593, %rd6591, %rd6592;
	mad.lo.s64 	%rd6594, %rd420, %rd6588, %rd6593;
	cvt.u32.u64 	%r1364, %rd6594;
	shr.u64 	%rd6595, %rd6594, 32;
	and.b64  	%rd6596, %rd6562, 4294967295;
	add.s64 	%rd6597, %rd6595, %rd6596;
	mad.lo.s64 	%rd6598, %rd421, %rd6588, %rd6597;
	shr.u64 	%rd6599, %rd6598, 32;
	and.b64  	%rd6600, %rd6566, 4294967295;
	add.s64 	%rd6601, %rd6599, %rd6600;
	mad.lo.s64 	%rd6602, %rd422, %rd6588, %rd6601;
	shr.u64 	%rd6603, %rd6602, 32;
	and.b64  	%rd6604, %rd6570, 4294967295;
	add.s64 	%rd6605, %rd6603, %rd6604;
	mad.lo.s64 	%rd6606, %rd423, %rd6588, %rd6605;
	shr.u64 	%rd6607, %rd6606, 32;
	and.b64  	%rd6608, %rd6574, 4294967295;
	add.s64 	%rd6609, %rd6607, %rd6608;
	mad.lo.s64 	%rd6610, %rd424, %rd6588, %rd6609;
	shr.u64 	%rd6611, %rd6610, 32;
	and.b64  	%rd6612, %rd6579, 4294967295;
	add.s64 	%rd6613, %rd6611, %rd6612;
	mad.lo.s64 	%rd6614, %rd425, %rd6588, %rd6613;
	shr.u64 	%rd6615, %rd6614, 32;
	mul.wide.u32 	%rd6616, %r290, %r1363;
	and.b64  	%rd6617, %rd6582, 4294967295;
	add.s64 	%rd6618, %rd6615, %rd6617;
	add.s64 	%rd6619, %rd6618, %rd6616;
	shr.u64 	%rd6620, %rd6619, 32;
	and.b64  	%rd6621, %rd6585, 4294967295;
	add.s64 	%rd6622, %rd6620, %rd6621;
	shr.u64 	%rd6623, %rd6622, 32;
	add.s64 	%rd6624, %rd6623, %rd6587;
	mul.lo.s32 	%r1365, %r289, %r1364;
	cvt.u64.u32 	%rd6625, %r1365;
	and.b64  	%rd6626, %rd6594, 4294967295;
	mad.lo.s64 	%rd6627, %rd419, %rd6625, %rd6626;
	shr.u64 	%rd6628, %rd6627, 32;
	and.b64  	%rd6629, %rd6598, 4294967295;
	add.s64 	%rd6630, %rd6628, %rd6629;
	mad.lo.s64 	%rd6631, %rd420, %rd6625, %rd6630;
	cvt.u32.u64 	%r1366, %rd6631;
	shr.u64 	%rd6632, %rd6631, 32;
	and.b64  	%rd6633, %rd6602, 4294967295;
	add.s64 	%rd6634, %rd6632, %rd6633;
	mad.lo.s64 	%rd6635, %rd421, %rd6625, %rd6634;
	shr.u64 	%rd6636, %rd6635, 32;
	and.b64  	%rd6637, %rd6606, 4294967295;
	add.s64 	%rd6638, %rd6636, %rd6637;
	mad.lo.s64 	%rd6639, %rd422, %rd6625, %rd6638;
	shr.u64 	%rd6640, %rd6639, 32;
	and.b64  	%rd6641, %rd6610, 4294967295;
	add.s64 	%rd6642, %rd6640, %rd6641;
	mad.lo.s64 	%rd6643, %rd423, %rd6625, %rd6642;
	shr.u64 	%rd6644, %rd6643, 32;
	and.b64  	%rd6645, %rd6614, 4294967295;
	add.s64 	%rd6646, %rd6644, %rd6645;
	mad.lo.s64 	%rd6647, %rd424, %rd6625, %rd6646;
	shr.u64 	%rd6648, %rd6647, 32;
	and.b64  	%rd6649, %rd6619, 4294967295;
	add.s64 	%rd6650, %rd6648, %rd6649;
	mad.lo.s64 	%rd6651, %rd425, %rd6625, %rd6650;
	shr.u64 	%rd6652, %rd6651, 32;
	mul.wide.u32 	%rd6653, %r290, %r1365;
	and.b64  	%rd6654, %rd6622, 4294967295;
	add.s64 	%rd6655, %rd6652, %rd6654;
	add.s64 	%rd6656, %rd6655, %rd6653;
	shr.u64 	%rd6657, %rd6656, 32;
	and.b64  	%rd6658, %rd6624, 4294967295;
	add.s64 	%rd6659, %rd6657, %rd6658;
	{ .reg .b32 tmp; mov.b64 {tmp, %r1367}, %rd6659; }
	mul.lo.s32 	%r1368, %r289, %r1366;
	cvt.u64.u32 	%rd6660, %r1368;
	and.b64  	%rd6661, %rd6631, 4294967295;
	mad.lo.s64 	%rd6662, %rd419, %rd6660, %rd6661;
	shr.u64 	%rd6663, %rd6662, 32;
	and.b64  	%rd6664, %rd6635, 4294967295;
	add.s64 	%rd6665, %rd6663, %rd6664;
	mad.lo.s64 	%rd8615, %rd420, %rd6660, %rd6665;
	shr.u64 	%rd6666, %rd8615, 32;
	and.b64  	%rd6667, %rd6639, 4294967295;
	add.s64 	%rd6668, %rd6666, %rd6667;
	mad.lo.s64 	%rd8616, %rd421, %rd6660, %rd6668;
	cvt.u32.u64 	%r383, %rd8616;
	shr.u64 	%rd6669, %rd8616, 32;
	and.b64  	%rd6670, %rd6643, 4294967295;
	add.s64 	%rd6671, %rd6669, %rd6670;
	mad.lo.s64 	%rd8617, %rd422, %rd6660, %rd6671;
	cvt.u32.u64 	%r384, %rd8617;
	shr.u64 	%rd6672, %rd8617, 32;
	and.b64  	%rd6673, %rd6647, 4294967295;
	add.s64 	%rd6674, %rd6672, %rd6673;
	mad.lo.s64 	%rd8618, %rd423, %rd6660, %rd6674;
	cvt.u32.u64 	%r385, %rd8618;
	shr.u64 	%rd6675, %rd8618, 32;
	and.b64  	%rd6676, %rd6651, 4294967295;
	add.s64 	%rd6677, %rd6675, %rd6676;
	mad.lo.s64 	%rd8619, %rd424, %rd6660, %rd6677;
	cvt.u32.u64 	%r386, %rd8619;
	shr.u64 	%rd6678, %rd8619, 32;
	and.b64  	%rd6679, %rd6656, 4294967295;
	add.s64 	%rd6680, %rd6678, %rd6679;
	mad.lo.s64 	%rd8620, %rd425, %rd6660, %rd6680;
	cvt.u32.u64 	%r387, %rd8620;
	shr.u64 	%rd6681, %rd8620, 32;
	mul.wide.u32 	%rd6682, %r290, %r1368;
	and.b64  	%rd6683, %rd6659, 4294967295;
	add.s64 	%rd6684, %rd6681, %rd6683;
	add.s64 	%rd8621, %rd6684, %rd6682;
	cvt.u32.u64 	%r388, %rd8621;
	{ .reg .b32 tmp; mov.b64 {tmp, %r1369}, %rd8621; }
	add.s32 	%r1657, %r1367, %r1369;
	setp.gt.u32 	%p326, %r1657, %r290;
	@%p326 bra 	$L__BB3_275;
	setp.lt.u32 	%p327, %r1657, %r290;
	@%p327 bra 	$L__BB3_276;
	cvt.u32.u64 	%r1370, %rd425;
	setp.lt.u32 	%p328, %r1370, %r388;
	@%p328 bra 	$L__BB3_275;
	setp.gt.u32 	%p329, %r1370, %r388;
	@%p329 bra 	$L__BB3_276;
	cvt.u32.u64 	%r1372, %rd424;
	setp.lt.u32 	%p330, %r1372, %r387;
	@%p330 bra 	$L__BB3_275;
	setp.gt.u32 	%p331, %r1372, %r387;
	@%p331 bra 	$L__BB3_276;
	cvt.u32.u64 	%r1374, %rd423;
	setp.lt.u32 	%p332, %r1374, %r386;
	@%p332 bra 	$L__BB3_275;
	setp.gt.u32 	%p333, %r1374, %r386;
	@%p333 bra 	$L__BB3_276;
	cvt.u32.u64 	%r1376, %rd422;
	setp.lt.u32 	%p334, %r1376, %r385;
	@%p334 bra 	$L__BB3_275;
	setp.gt.u32 	%p335, %r1376, %r385;
	@%p335 bra 	$L__BB3_276;
	cvt.u32.u64 	%r1378, %rd421;
	setp.lt.u32 	%p336, %r1378, %r384;
	@%p336 bra 	$L__BB3_275;
	setp.gt.u32 	%p337, %r1378, %r384;
	@%p337 bra 	$L__BB3_276;
	cvt.u32.u64 	%r1380, %rd420;
	setp.lt.u32 	%p338, %r1380, %r383;
	@%p338 bra 	$L__BB3_275;
	cvt.u32.u64 	%r1382, %rd419;
	setp.gt.u32 	%p339, %r1380, %r383;
	cvt.u32.u64 	%r1383, %rd8615;
	setp.gt.u32 	%p340, %r1382, %r1383;
	or.pred  	%p341, %p339, %p340;
	@%p341 bra 	$L__BB3_276;
$L__BB3_275:
	and.b64  	%rd6686, %rd8615, 4294967295;
	sub.s64 	%rd8615, %rd6686, %rd419;
	shr.u64 	%rd6687, %rd8615, 63;
	and.b64  	%rd6688, %rd8616, 4294967295;
	add.s64 	%rd6689, %rd6687, %rd420;
	sub.s64 	%rd8616, %rd6688, %rd6689;
	shr.u64 	%rd6690, %rd8616, 63;
	and.b64  	%rd6691, %rd8617, 4294967295;
	add.s64 	%rd6692, %rd6690, %rd421;
	sub.s64 	%rd8617, %rd6691, %rd6692;
	shr.u64 	%rd6693, %rd8617, 63;
	and.b64  	%rd6694, %rd8618, 4294967295;
	add.s64 	%rd6695, %rd6693, %rd422;
	sub.s64 	%rd8618, %rd6694, %rd6695;
	shr.u64 	%rd6696, %rd8618, 63;
	and.b64  	%rd6697, %rd8619, 4294967295;
	add.s64 	%rd6698, %rd6696, %rd423;
	sub.s64 	%rd8619, %rd6697, %rd6698;
	shr.u64 	%rd6699, %rd8619, 63;
	and.b64  	%rd6700, %rd8620, 4294967295;
	add.s64 	%rd6701, %rd6699, %rd424;
	sub.s64 	%rd8620, %rd6700, %rd6701;
	shr.u64 	%rd6702, %rd8620, 63;
	and.b64  	%rd6703, %rd8621, 4294967295;
	add.s64 	%rd6704, %rd6702, %rd425;
	sub.s64 	%rd8621, %rd6703, %rd6704;
	shr.u64 	%rd6705, %rd8621, 63;
	cvt.u32.u64 	%r1384, %rd6705;
	add.s32 	%r1385, %r290, %r1384;
	sub.s32 	%r1657, %r1657, %r1385;
$L__BB3_276:
	and.b64  	%rd470, %rd8615, 4294967295;
	mul.lo.s64 	%rd6706, %rd8607, %rd470;
	cvt.u32.u64 	%r1386, %rd6706;
	shr.u64 	%rd6707, %rd6706, 32;
	mad.lo.s64 	%rd6708, %rd8608, %rd470, %rd6707;
	shr.u64 	%rd6709, %rd6708, 32;
	mad.lo.s64 	%rd6710, %rd8609, %rd470, %rd6709;
	shr.u64 	%rd6711, %rd6710, 32;
	mad.lo.s64 	%rd6712, %rd8610, %rd470, %rd6711;
	shr.u64 	%rd6713, %rd6712, 32;
	mad.lo.s64 	%rd6714, %rd8611, %rd470, %rd6713;
	shr.u64 	%rd6715, %rd6714, 32;
	mad.lo.s64 	%rd6716, %rd8612, %rd470, %rd6715;
	shr.u64 	%rd6717, %rd6716, 32;
	mad.lo.s64 	%rd6718, %rd8613, %rd470, %rd6717;
	shr.u64 	%rd6719, %rd6718, 32;
	mad.lo.s64 	%rd6720, %rd8614, %rd470, %rd6719;
	shr.u64 	%rd6721, %rd6720, 32;
	and.b64  	%rd471, %rd8616, 4294967295;
	and.b64  	%rd6722, %rd6708, 4294967295;
	mad.lo.s64 	%rd6723, %rd8607, %rd471, %rd6722;
	shr.u64 	%rd6724, %rd6723, 32;
	and.b64  	%rd6725, %rd6710, 4294967295;
	add.s64 	%rd6726, %rd6724, %rd6725;
	mad.lo.s64 	%rd6727, %rd8608, %rd471, %rd6726;
	shr.u64 	%rd6728, %rd6727, 32;
	and.b64  	%rd6729, %rd6712, 4294967295;
	add.s64 	%rd6730, %rd6728, %rd6729;
	mad.lo.s64 	%rd6731, %rd8609, %rd471, %rd6730;
	shr.u64 	%rd6732, %rd6731, 32;
	and.b64  	%rd6733, %rd6714, 4294967295;
	add.s64 	%rd6734, %rd6732, %rd6733;
	mad.lo.s64 	%rd6735, %rd8610, %rd471, %rd6734;
	shr.u64 	%rd6736, %rd6735, 32;
	and.b64  	%rd6737, %rd6716, 4294967295;
	add.s64 	%rd6738, %rd6736, %rd6737;
	mad.lo.s64 	%rd6739, %rd8611, %rd471, %rd6738;
	shr.u64 	%rd6740, %rd6739, 32;
	and.b64  	%rd6741, %rd6718, 4294967295;
	add.s64 	%rd6742, %rd6740, %rd6741;
	mad.lo.s64 	%rd6743, %rd8612, %rd471, %rd6742;
	shr.u64 	%rd6744, %rd6743, 32;
	and.b64  	%rd6745, %rd6720, 4294967295;
	add.s64 	%rd6746, %rd6744, %rd6745;
	mad.lo.s64 	%rd6747, %rd8613, %rd471, %rd6746;
	shr.u64 	%rd6748, %rd6747, 32;
	add.s64 	%rd6749, %rd6748, %rd6721;
	mad.lo.s64 	%rd6750, %rd8614, %rd471, %rd6749;
	shr.u64 	%rd6751, %rd6750, 32;
	and.b64  	%rd472, %rd8617, 4294967295;
	and.b64  	%rd6752, %rd6727, 4294967295;
	mad.lo.s64 	%rd6753, %rd8607, %rd472, %rd6752;
	shr.u64 	%rd6754, %rd6753, 32;
	and.b64  	%rd6755, %rd6731, 4294967295;
	add.s64 	%rd6756, %rd6754, %rd6755;
	mad.lo.s64 	%rd6757, %rd8608, %rd472, %rd6756;
	shr.u64 	%rd6758, %rd6757, 32;
	and.b64  	%rd6759, %rd6735, 4294967295;
	add.s64 	%rd6760, %rd6758, %rd6759;
	mad.lo.s64 	%rd6761, %rd8609, %rd472, %rd6760;
	shr.u64 	%rd6762, %rd6761, 32;
	and.b64  	%rd6763, %rd6739, 4294967295;
	add.s64 	%rd6764, %rd6762, %rd6763;
	mad.lo.s64 	%rd6765, %rd8610, %rd472, %rd6764;
	shr.u64 	%rd6766, %rd6765, 32;
	and.b64  	%rd6767, %rd6743, 4294967295;
	add.s64 	%rd6768, %rd6766, %rd6767;
	mad.lo.s64 	%rd6769, %rd8611, %rd472, %rd6768;
	shr.u64 	%rd6770, %rd6769, 32;
	and.b64  	%rd6771, %rd6747, 4294967295;
	add.s64 	%rd6772, %rd6770, %rd6771;
	mad.lo.s64 	%rd6773, %rd8612, %rd472, %rd6772;
	shr.u64 	%rd6774, %rd6773, 32;
	and.b64  	%rd6775, %rd6750, 4294967295;
	add.s64 	%rd6776, %rd6774, %rd6775;
	mad.lo.s64 	%rd6777, %rd8613, %rd472, %rd6776;
	shr.u64 	%rd6778, %rd6777, 32;
	add.s64 	%rd6779, %rd6778, %rd6751;
	mad.lo.s64 	%rd6780, %rd8614, %rd472, %rd6779;
	shr.u64 	%rd6781, %rd6780, 32;
	and.b64  	%rd473, %rd8618, 4294967295;
	and.b64  	%rd6782, %rd6757, 4294967295;
	mad.lo.s64 	%rd6783, %rd8607, %rd473, %rd6782;
	shr.u64 	%rd6784, %rd6783, 32;
	and.b64  	%rd6785, %rd6761, 4294967295;
	add.s64 	%rd6786, %rd6784, %rd6785;
	mad.lo.s64 	%rd6787, %rd8608, %rd473, %rd6786;
	shr.u64 	%rd6788, %rd6787, 32;
	and.b64  	%rd6789, %rd6765, 4294967295;
	add.s64 	%rd6790, %rd6788, %rd6789;
	mad.lo.s64 	%rd6791, %rd8609, %rd473, %rd6790;
	shr.u64 	%rd6792, %rd6791, 32;
	and.b64  	%rd6793, %rd6769, 4294967295;
	add.s64 	%rd6794, %rd6792, %rd6793;
	mad.lo.s64 	%rd6795, %rd8610, %rd473, %rd6794;
	shr.u64 	%rd6796, %rd6795, 32;
	and.b64  	%rd6797, %rd6773, 4294967295;
	add.s64 	%rd6798, %rd6796, %rd6797;
	mad.lo.s64 	%rd6799, %rd8611, %rd473, %rd6798;
	shr.u64 	%rd6800, %rd6799, 32;
	and.b64  	%rd6801, %rd6777, 4294967295;
	add.s64 	%rd6802, %rd6800, %rd6801;
	mad.lo.s64 	%rd6803, %rd8612, %rd473, %rd6802;
	shr.u64 	%rd6804, %rd6803, 32;
	and.b64  	%rd6805, %rd6780, 4294967295;
	add.s64 	%rd6806, %rd6804, %rd6805;
	mad.lo.s64 	%rd6807, %rd8613, %rd473, %rd6806;
	shr.u64 	%rd6808, %rd6807, 32;
	add.s64 	%rd6809, %rd6808, %rd6781;
	mad.lo.s64 	%rd6810, %rd8614, %rd473, %rd6809;
	shr.u64 	%rd6811, %rd6810, 32;
	and.b64  	%rd474, %rd8619, 4294967295;
	and.b64  	%rd6812, %rd6787, 4294967295;
	mad.lo.s64 	%rd6813, %rd8607, %rd474, %rd6812;
	shr.u64 	%rd6814, %rd6813, 32;
	and.b64  	%rd6815, %rd6791, 4294967295;
	add.s64 	%rd6816, %rd6814, %rd6815;
	mad.lo.s64 	%rd6817, %rd8608, %rd474, %rd6816;
	shr.u64 	%rd6818, %rd6817, 32;
	and.b64  	%rd6819, %rd6795, 4294967295;
	add.s64 	%rd6820, %rd6818, %rd6819;
	mad.lo.s64 	%rd6821, %rd8609, %rd474, %rd6820;
	shr.u64 	%rd6822, %rd6821, 32;
	and.b64  	%rd6823, %rd6799, 4294967295;
	add.s64 	%rd6824, %rd6822, %rd6823;
	mad.lo.s64 	%rd6825, %rd8610, %rd474, %rd6824;
	shr.u64 	%rd6826, %rd6825, 32;
	and.b64  	%rd6827, %rd6803, 4294967295;
	add.s64 	%rd6828, %rd6826, %rd6827;
	mad.lo.s64 	%rd6829, %rd8611, %rd474, %rd6828;
	shr.u64 	%rd6830, %rd6829, 32;
	and.b64  	%rd6831, %rd6807, 4294967295;
	add.s64 	%rd6832, %rd6830, %rd6831;
	mad.lo.s64 	%rd6833, %rd8612, %rd474, %rd6832;
	shr.u64 	%rd6834, %rd6833, 32;
	and.b64  	%rd6835, %rd6810, 4294967295;
	add.s64 	%rd6836, %rd6834, %rd6835;
	mad.lo.s64 	%rd6837, %rd8613, %rd474, %rd6836;
	shr.u64 	%rd6838, %rd6837, 32;
	add.s64 	%rd6839, %rd6838, %rd6811;
	mad.lo.s64 	%rd6840, %rd8614, %rd474, %rd6839;
	shr.u64 	%rd6841, %rd6840, 32;
	and.b64  	%rd475, %rd8620, 4294967295;
	and.b64  	%rd6842, %rd6817, 4294967295;
	mad.lo.s64 	%rd6843, %rd8607, %rd475, %rd6842;
	shr.u64 	%rd6844, %rd6843, 32;
	and.b64  	%rd6845, %rd6821, 4294967295;
	add.s64 	%rd6846, %rd6844, %rd6845;
	mad.lo.s64 	%rd6847, %rd8608, %rd475, %rd6846;
	shr.u64 	%rd6848, %rd6847, 32;
	and.b64  	%rd6849, %rd6825, 4294967295;
	add.s64 	%rd6850, %rd6848, %rd6849;
	mad.lo.s64 	%rd6851, %rd8609, %rd475, %rd6850;
	shr.u64 	%rd6852, %rd6851, 32;
	and.b64  	%rd6853, %rd6829, 4294967295;
	add.s64 	%rd6854, %rd6852, %rd6853;
	mad.lo.s64 	%rd6855, %rd8610, %rd475, %rd6854;
	shr.u64 	%rd6856, %rd6855, 32;
	and.b64  	%rd6857, %rd6833, 4294967295;
	add.s64 	%rd6858, %rd6856, %rd6857;
	mad.lo.s64 	%rd6859, %rd8611, %rd475, %rd6858;
	shr.u64 	%rd6860, %rd6859, 32;
	and.b64  	%rd6861, %rd6837, 4294967295;
	add.s64 	%rd6862, %rd6860, %rd6861;
	mad.lo.s64 	%rd6863, %rd8612, %rd475, %rd6862;
	shr.u64 	%rd6864, %rd6863, 32;
	and.b64  	%rd6865, %rd6840, 4294967295;
	add.s64 	%rd6866, %rd6864, %rd6865;
	mad.lo.s64 	%rd6867, %rd8613, %rd475, %rd6866;
	shr.u64 	%rd6868, %rd6867, 32;
	add.s64 	%rd6869, %rd6868, %rd6841;
	mad.lo.s64 	%rd6870, %rd8614, %rd475, %rd6869;
	shr.u64 	%rd6871, %rd6870, 32;
	and.b64  	%rd476, %rd8621, 4294967295;
	and.b64  	%rd6872, %rd6847, 4294967295;
	mad.lo.s64 	%rd6873, %rd8607, %rd476, %rd6872;
	shr.u64 	%rd6874, %rd6873, 32;
	and.b64  	%rd6875, %rd6851, 4294967295;
	add.s64 	%rd6876, %rd6874, %rd6875;
	mad.lo.s64 	%rd6877, %rd8608, %rd476, %rd6876;
	shr.u64 	%rd6878, %rd6877, 32;
	and.b64  	%rd6879, %rd6855, 4294967295;
	add.s64 	%rd6880, %rd6878, %rd6879;
	mad.lo.s64 	%rd6881, %rd8609, %rd476, %rd6880;
	shr.u64 	%rd6882, %rd6881, 32;
	and.b64  	%rd6883, %rd6859, 4294967295;
	add.s64 	%rd6884, %rd6882, %rd6883;
	mad.lo.s64 	%rd6885, %rd8610, %rd476, %rd6884;
	shr.u64 	%rd6886, %rd6885, 32;
	and.b64  	%rd6887, %rd6863, 4294967295;
	add.s64 	%rd6888, %rd6886, %rd6887;
	mad.lo.s64 	%rd6889, %rd8611, %rd476, %rd6888;
	shr.u64 	%rd6890, %rd6889, 32;
	and.b64  	%rd6891, %rd6867, 4294967295;
	add.s64 	%rd6892, %rd6890, %rd6891;
	mad.lo.s64 	%rd6893, %rd8612, %rd476, %rd6892;
	shr.u64 	%rd6894, %rd6893, 32;
	and.b64  	%rd6895, %rd6870, 4294967295;
	add.s64 	%rd6896, %rd6894, %rd6895;
	mad.lo.s64 	%rd6897, %rd8613, %rd476, %rd6896;
	shr.u64 	%rd6898, %rd6897, 32;
	add.s64 	%rd6899, %rd6898, %rd6871;
	mad.lo.s64 	%rd6900, %rd8614, %rd476, %rd6899;
	shr.u64 	%rd6901, %rd6900, 32;
	cvt.u64.u32 	%rd477, %r1657;
	and.b64  	%rd6902, %rd6877, 4294967295;
	mad.lo.s64 	%rd6903, %rd8607, %rd477, %rd6902;
	shr.u64 	%rd6904, %rd6903, 32;
	and.b64  	%rd6905, %rd6881, 4294967295;
	add.s64 	%rd6906, %rd6904, %rd6905;
	mad.lo.s64 	%rd6907, %rd8608, %rd477, %rd6906;
	shr.u64 	%rd6908, %rd6907, 32;
	and.b64  	%rd6909, %rd6885, 4294967295;
	add.s64 	%rd6910, %rd6908, %rd6909;
	mad.lo.s64 	%rd6911, %rd8609, %rd477, %rd6910;
	shr.u64 	%rd6912, %rd6911, 32;
	and.b64  	%rd6913, %rd6889, 4294967295;
	add.s64 	%rd6914, %rd6912, %rd6913;
	mad.lo.s64 	%rd6915, %rd8610, %rd477, %rd6914;
	shr.u64 	%rd6916, %rd6915, 32;
	and.b64  	%rd6917, %rd6893, 4294967295;
	add.s64 	%rd6918, %rd6916, %rd6917;
	mad.lo.s64 	%rd6919, %rd8611, %rd477, %rd6918;
	shr.u64 	%rd6920, %rd6919, 32;
	and.b64  	%rd6921, %rd6897, 4294967295;
	add.s64 	%rd6922, %rd6920, %rd6921;
	mad.lo.s64 	%rd6923, %rd8612, %rd477, %rd6922;
	shr.u64 	%rd6924, %rd6923, 32;
	and.b64  	%rd6925, %rd6900, 4294967295;
	add.s64 	%rd6926, %rd6924, %rd6925;
	mad.lo.s64 	%rd6927, %rd8613, %rd477, %rd6926;
	shr.u64 	%rd6928, %rd6927, 32;
	add.s64 	%rd6929, %rd6928, %rd6901;
	mad.lo.s64 	%rd6930, %rd8614, %rd477, %rd6929;
	{ .reg .b32 tmp; mov.b64 {tmp, %r1387}, %rd6930; }
	mul.lo.s32 	%r1388, %r289, %r1386;
	cvt.u64.u32 	%rd6931, %r1388;
	and.b64  	%rd6932, %rd6706, 4294967295;
	mad.lo.s64 	%rd6933, %rd419, %rd6931, %rd6932;
	shr.u64 	%rd6934, %rd6933, 32;
	and.b64  	%rd6935, %rd6723, 4294967295;
	add.s64 	%rd6936, %rd6934, %rd6935;
	mad.lo.s64 	%rd6937, %rd420, %rd6931, %rd6936;
	cvt.u32.u64 	%r1389, %rd6937;
	shr.u64 	%rd6938, %rd6937, 32;
	and.b64  	%rd6939, %rd6753, 4294967295;
	add.s64 	%rd6940, %rd6938, %rd6939;
	mad.lo.s64 	%rd6941, %rd421, %rd6931, %rd6940;
	shr.u64 	%rd6942, %rd6941, 32;
	and.b64  	%rd6943, %rd6783, 4294967295;
	add.s64 	%rd6944, %rd6942, %rd6943;
	mad.lo.s64 	%rd6945, %rd422, %rd6931, %rd6944;
	shr.u64 	%rd6946, %rd6945, 32;
	and.b64  	%rd6947, %rd6813, 4294967295;
	add.s64 	%rd6948, %rd6946, %rd6947;
	mad.lo.s64 	%rd6949, %rd423, %rd6931, %rd6948;
	shr.u64 	%rd6950, %rd6949, 32;
	and.b64  	%rd6951, %rd6843, 4294967295;
	add.s64 	%rd6952, %rd6950, %rd6951;
	mad.lo.s64 	%rd6953, %rd424, %rd6931, %rd6952;
	shr.u64 	%rd6954, %rd6953, 32;
	and.b64  	%rd6955, %rd6873, 4294967295;
	add.s64 	%rd6956, %rd6954, %rd6955;
	mad.lo.s64 	%rd6957, %rd425, %rd6931, %rd6956;
	shr.u64 	%rd6958, %rd6957, 32;
	mul.wide.u32 	%rd6959, %r290, %r1388;
	and.b64  	%rd6960, %rd6903, 4294967295;
	add.s64 	%rd6961, %rd6958, %rd6960;
	add.s64 	%rd6962, %rd6961, %rd6959;
	shr.u64 	%rd6963, %rd6962, 32;
	and.b64  	%rd6964, %rd6907, 4294967295;
	add.s64 	%rd6965, %rd6963, %rd6964;
	shr.u64 	%rd6966, %rd6965, 32;
	and.b64  	%rd6967, %rd6911, 4294967295;
	add.s64 	%rd6968, %rd6966, %rd6967;
	shr.u64 	%rd6969, %rd6968, 32;
	and.b64  	%rd6970, %rd6915, 4294967295;
	add.s64 	%rd6971, %rd6969, %rd6970;
	shr.u64 	%rd6972, %rd6971, 32;
	and.b64  	%rd6973, %rd6919, 4294967295;
	add.s64 	%rd6974, %rd6972, %rd6973;
	shr.u64 	%rd6975, %rd6974, 32;
	and.b64  	%rd6976, %rd6923, 4294967295;
	add.s64 	%rd6977, %rd6975, %rd6976;
	shr.u64 	%rd6978, %rd6977, 32;
	and.b64  	%rd6979, %rd6927, 4294967295;
	add.s64 	%rd6980, %rd6978, %rd6979;
	shr.u64 	%rd6981, %rd6980, 32;
	and.b64  	%rd6982, %rd6930, 4294967295;
	add.s64 	%rd6983, %rd6981, %rd6982;
	{ .reg .b32 tmp; mov.b64 {tmp, %r1390}, %rd6983; }
	add.s32 	%r1391, %r1387, %r1390;
	mul.lo.s32 	%r1392, %r289, %r1389;
	cvt.u64.u32 	%rd6984, %r1392;
	and.b64  	%rd6985, %rd6937, 4294967295;
	mad.lo.s64 	%rd6986, %rd419, %rd6984, %rd6985;
	shr.u64 	%rd6987, %rd6986, 32;
	and.b64  	%rd6988, %rd6941, 4294967295;
	add.s64 	%rd6989, %rd6987, %rd6988;
	mad.lo.s64 	%rd6990, %rd420, %rd6984, %rd6989;
	cvt.u32.u64 	%r1393, %rd6990;
	shr.u64 	%rd6991, %rd6990, 32;
	and.b64  	%rd6992, %rd6945, 4294967295;
	add.s64 	%rd6993, %rd6991, %rd6992;
	mad.lo.s64 	%rd6994, %rd421, %rd6984, %rd6993;
	shr.u64 	%rd6995, %rd6994, 32;
	and.b64  	%rd6996, %rd6949, 4294967295;
	add.s64 	%rd6997, %rd6995, %rd6996;
	mad.lo.s64 	%rd6998, %rd422, %rd6984, %rd6997;
	shr.u64 	%rd6999, %rd6998, 32;
	and.b64  	%rd7000, %rd6953, 4294967295;
	add.s64 	%rd7001, %rd6999, %rd7000;
	mad.lo.s64 	%rd7002, %rd423, %rd6984, %rd7001;
	shr.u64 	%rd7003, %rd7002, 32;
	and.b64  	%rd7004, %rd6957, 4294967295;
	add.s64 	%rd7005, %rd7003, %rd7004;
	mad.lo.s64 	%rd7006, %rd424, %rd6984, %rd7005;
	shr.u64 	%rd7007, %rd7006, 32;
	and.b64  	%rd7008, %rd6962, 4294967295;
	add.s64 	%rd7009, %rd7007, %rd7008;
	mad.lo.s64 	%rd7010, %rd425, %rd6984, %rd7009;
	shr.u64 	%rd7011, %rd7010, 32;
	mul.wide.u32 	%rd7012, %r290, %r1392;
	and.b64  	%rd7013, %rd6965, 4294967295;
	add.s64 	%rd7014, %rd7011, %rd7013;
	add.s64 	%rd7015, %rd7014, %rd7012;
	shr.u64 	%rd7016, %rd7015, 32;
	and.b64  	%rd7017, %rd6968, 4294967295;
	add.s64 	%rd7018, %rd7016, %rd7017;
	shr.u64 	%rd7019, %rd7018, 32;
	and.b64  	%rd7020, %rd6971, 4294967295;
	add.s64 	%rd7021, %rd7019, %rd7020;
	shr.u64 	%rd7022, %rd7021, 32;
	and.b64  	%rd7023, %rd6974, 4294967295;
	add.s64 	%rd7024, %rd7022, %rd7023;
	shr.u64 	%rd7025, %rd7024, 32;
	and.b64  	%rd7026, %rd6977, 4294967295;
	add.s64 	%rd7027, %rd7025, %rd7026;
	shr.u64 	%rd7028, %rd7027, 32;
	and.b64  	%rd7029, %rd6980, 4294967295;
	add.s64 	%rd7030, %rd7028, %rd7029;
	shr.u64 	%rd7031, %rd7030, 32;
	and.b64  	%rd7032, %rd6983, 4294967295;
	add.s64 	%rd7033, %rd7031, %rd7032;
	{ .reg .b32 tmp; mov.b64 {tmp, %r1394}, %rd7033; }
	add.s32 	%r1395, %r1391, %r1394;
	mul.lo.s32 	%r1396, %r289, %r1393;
	cvt.u64.u32 	%rd7034, %r1396;
	and.b64  	%rd7035, %rd6990, 4294967295;
	mad.lo.s64 	%rd7036, %rd419, %rd7034, %rd7035;
	shr.u64 	%rd7037, %rd7036, 32;
	and.b64  	%rd7038, %rd6994, 4294967295;
	add.s64 	%rd7039, %rd7037, %rd7038;
	mad.lo.s64 	%rd7040, %rd420, %rd7034, %rd7039;
	cvt.u32.u64 	%r1397, %rd7040;
	shr.u64 	%rd7041, %rd7040, 32;
	and.b64  	%rd7042, %rd6998, 4294967295;
	add.s64 	%rd7043, %rd7041, %rd7042;
	mad.lo.s64 	%rd7044, %rd421, %rd7034, %rd7043;
	shr.u64 	%rd7045, %rd7044, 32;
	and.b64  	%rd7046, %rd7002, 4294967295;
	add.s64 	%rd7047, %rd7045, %rd7046;
	mad.lo.s64 	%rd7048, %rd422, %rd7034, %rd7047;
	shr.u64 	%rd7049, %rd7048, 32;
	and.b64  	%rd7050, %rd7006, 4294967295;
	add.s64 	%rd7051, %rd7049, %rd7050;
	mad.lo.s64 	%rd7052, %rd423, %rd7034, %rd7051;
	shr.u64 	%rd7053, %rd7052, 32;
	and.b64  	%rd7054, %rd7010, 4294967295;
	add.s64 	%rd7055, %rd7053, %rd7054;
	mad.lo.s64 	%rd7056, %rd424, %rd7034, %rd7055;
	shr.u64 	%rd7057, %rd7056, 32;
	and.b64  	%rd7058, %rd7015, 4294967295;
	add.s64 	%rd7059, %rd7057, %rd7058;
	mad.lo.s64 	%rd7060, %rd425, %rd7034, %rd7059;
	shr.u64 	%rd7061, %rd7060, 32;
	mul.wide.u32 	%rd7062, %r290, %r1396;
	and.b64  	%rd7063, %rd7018, 4294967295;
	add.s64 	%rd7064, %rd7061, %rd7063;
	add.s64 	%rd7065, %rd7064, %rd7062;
	shr.u64 	%rd7066, %rd7065, 32;
	and.b64  	%rd7067, %rd7021, 4294967295;
	add.s64 	%rd7068, %rd7066, %rd7067;
	shr.u64 	%rd7069, %rd7068, 32;
	and.b64  	%rd7070, %rd7024, 4294967295;
	add.s64 	%rd7071, %rd7069, %rd7070;
	shr.u64 	%rd7072, %rd7071, 32;
	and.b64  	%rd7073, %rd7027, 4294967295;
	add.s64 	%rd7074, %rd7072, %rd7073;
	shr.u64 	%rd7075, %rd7074, 32;
	and.b64  	%rd7076, %rd7030, 4294967295;
	add.s64 	%rd7077, %rd7075, %rd7076;
	shr.u64 	%rd7078, %rd7077, 32;
	and.b64  	%rd7079, %rd7033, 4294967295;
	add.s64 	%rd7080, %rd7078, %rd7079;
	{ .reg .b32 tmp; mov.b64 {tmp, %r1398}, %rd7080; }
	add.s32 	%r1399, %r1395, %r1398;
	mul.lo.s32 	%r1400, %r289, %r1397;
	cvt.u64.u32 	%rd7081, %r1400;
	and.b64  	%rd7082, %rd7040, 4294967295;
	mad.lo.s64 	%rd7083, %rd419, %rd7081, %rd7082;
	shr.u64 	%rd7084, %rd7083, 32;
	and.b64  	%rd7085, %rd7044, 4294967295;
	add.s64 	%rd7086, %rd7084, %rd7085;
	mad.lo.s64 	%rd7087, %rd420, %rd7081, %rd7086;
	cvt.u32.u64 	%r1401, %rd7087;
	shr.u64 	%rd7088, %rd7087, 32;
	and.b64  	%rd7089, %rd7048, 4294967295;
	add.s64 	%rd7090, %rd7088, %rd7089;
	mad.lo.s64 	%rd7091, %rd421, %rd7081, %rd7090;
	shr.u64 	%rd7092, %rd7091, 32;
	and.b64  	%rd7093, %rd7052, 4294967295;
	add.s64 	%rd7094, %rd7092, %rd7093;
	mad.lo.s64 	%rd7095, %rd422, %rd7081, %rd7094;
	shr.u64 	%rd7096, %rd7095, 32;
	and.b64  	%rd7097, %rd7056, 4294967295;
	add.s64 	%rd7098, %rd7096, %rd7097;
	mad.lo.s64 	%rd7099, %rd423, %rd7081, %rd7098;
	shr.u64 	%rd7100, %rd7099, 32;
	and.b64  	%rd7101, %rd7060, 4294967295;
	add.s64 	%rd7102, %rd7100, %rd7101;
	mad.lo.s64 	%rd7103, %rd424, %rd7081, %rd7102;
	shr.u64 	%rd7104, %rd7103, 32;
	and.b64  	%rd7105, %rd7065, 4294967295;
	add.s64 	%rd7106, %rd7104, %rd7105;
	mad.lo.s64 	%rd7107, %rd425, %rd7081, %rd7106;
	shr.u64 	%rd7108, %rd7107, 32;
	mul.wide.u32 	%rd7109, %r290, %r1400;
	and.b64  	%rd7110, %rd7068, 4294967295;
	add.s64 	%rd7111, %rd7108, %rd7110;
	add.s64 	%rd7112, %rd7111, %rd7109;
	shr.u64 	%rd7113, %rd7112, 32;
	and.b64  	%rd7114, %rd7071, 4294967295;
	add.s64 	%rd7115, %rd7113, %rd7114;
	shr.u64 	%rd7116, %rd7115, 32;
	and.b64  	%rd7117, %rd7074, 4294967295;
	add.s64 	%rd7118, %rd7116, %rd7117;
	shr.u64 	%rd7119, %rd7118, 32;
	and.b64  	%rd7120, %rd7077, 4294967295;
	add.s64 	%rd7121, %rd7119, %rd7120;
	shr.u64 	%rd7122, %rd7121, 32;
	and.b64  	%rd7123, %rd7080, 4294967295;
	add.s64 	%rd7124, %rd7122, %rd7123;
	{ .reg .b32 tmp; mov.b64 {tmp, %r1402}, %rd7124; }
	add.s32 	%r1403, %r1399, %r1402;
	mul.lo.s32 	%r1404, %r289, %r1401;
	cvt.u64.u32 	%rd7125, %r1404;
	and.b64  	%rd7126, %rd7087, 4294967295;
	mad.lo.s64 	%rd7127, %rd419, %rd7125, %rd7126;
	shr.u64 	%rd7128, %rd7127, 32;
	and.b64  	%rd7129, %rd7091, 4294967295;
	add.s64 	%rd7130, %rd7128, %rd7129;
	mad.lo.s64 	%rd7131, %rd420, %rd7125, %rd7130;
	cvt.u32.u64 	%r1405, %rd7131;
	shr.u64 	%rd7132, %rd7131, 32;
	and.b64  	%rd7133, %rd7095, 4294967295;
	add.s64 	%rd7134, %rd7132, %rd7133;
	mad.lo.s64 	%rd7135, %rd421, %rd7125, %rd7134;
	shr.u64 	%rd7136, %rd7135, 32;
	and.b64  	%rd7137, %rd7099, 4294967295;
	add.s64 	%rd7138, %rd7136, %rd7137;
	mad.lo.s64 	%rd7139, %rd422, %rd7125, %rd7138;
	shr.u64 	%rd7140, %rd7139, 32;
	and.b64  	%rd7141, %rd7103, 4294967295;
	add.s64 	%rd7142, %rd7140, %rd7141;
	mad.lo.s64 	%rd7143, %rd423, %rd7125, %rd7142;
	shr.u64 	%rd7144, %rd7143, 32;
	and.b64  	%rd7145, %rd7107, 4294967295;
	add.s64 	%rd7146, %rd7144, %rd7145;
	mad.lo.s64 	%rd7147, %rd424, %rd7125, %rd7146;
	shr.u64 	%rd7148, %rd7147, 32;
	and.b64  	%rd7149, %rd7112, 4294967295;
	add.s64 	%rd7150, %rd7148, %rd7149;
	mad.lo.s64 	%rd7151, %rd425, %rd7125, %rd7150;
	shr.u64 	%rd7152, %rd7151, 32;
	mul.wide.u32 	%rd7153, %r290, %r1404;
	and.b64  	%rd7154, %rd7115, 4294967295;
	add.s64 	%rd7155, %rd7152, %rd7154;
	add.s64 	%rd7156, %rd7155, %rd7153;
	shr.u64 	%rd7157, %rd7156, 32;
	and.b64  	%rd7158, %rd7118, 4294967295;
	add.s64 	%rd7159, %rd7157, %rd7158;
	shr.u64 	%rd7160, %rd7159, 32;
	and.b64  	%rd7161, %rd7121, 4294967295;
	add.s64 	%rd7162, %rd7160, %rd7161;
	shr.u64 	%rd7163, %rd7162, 32;
	and.b64  	%rd7164, %rd7124, 4294967295;
	add.s64 	%rd7165, %rd7163, %rd7164;
	{ .reg .b32 tmp; mov.b64 {tmp, %r1406}, %rd7165; }
	add.s32 	%r1407, %r1403, %r1406;
	mul.lo.s32 	%r1408, %r289, %r1405;
	cvt.u64.u32 	%rd7166, %r1408;
	and.b64  	%rd7167, %rd7131, 4294967295;
	mad.lo.s64 	%rd7168, %rd419, %rd7166, %rd7167;
	shr.u64 	%rd7169, %rd7168, 32;
	and.b64  	%rd7170, %rd7135, 4294967295;
	add.s64 	%rd7171, %rd7169, %rd7170;
	mad.lo.s64 	%rd7172, %rd420, %rd7166, %rd7171;
	cvt.u32.u64 	%r1409, %rd7172;
	shr.u64 	%rd7173, %rd7172, 32;
	and.b64  	%rd7174, %rd7139, 4294967295;
	add.s64 	%rd7175, %rd7173, %rd7174;
	mad.lo.s64 	%rd7176, %rd421, %rd7166, %rd7175;
	shr.u64 	%rd7177, %rd7176, 32;
	and.b64  	%rd7178, %rd7143, 4294967295;
	add.s64 	%rd7179, %rd7177, %rd7178;
	mad.lo.s64 	%rd7180, %rd422, %rd7166, %rd7179;
	shr.u64 	%rd7181, %rd7180, 32;
	and.b64  	%rd7182, %rd7147, 4294967295;
	add.s64 	%rd7183, %rd7181, %rd7182;
	mad.lo.s64 	%rd7184, %rd423, %rd7166, %rd7183;
	shr.u64 	%rd7185, %rd7184, 32;
	and.b64  	%rd7186, %rd7151, 4294967295;
	add.s64 	%rd7187, %rd7185, %rd7186;
	mad.lo.s64 	%rd7188, %rd424, %rd7166, %rd7187;
	shr.u64 	%rd7189, %rd7188, 32;
	and.b64  	%rd7190, %rd7156, 4294967295;
	add.s64 	%rd7191, %rd7189, %rd7190;
	mad.lo.s64 	%rd7192, %rd425, %rd7166, %rd7191;
	shr.u64 	%rd7193, %rd7192, 32;
	mul.wide.u32 	%rd7194, %r290, %r1408;
	and.b64  	%rd7195, %rd7159, 4294967295;
	add.s64 	%rd7196, %rd7193, %rd7195;
	add.s64 	%rd7197, %rd7196, %rd7194;
	shr.u64 	%rd7198, %rd7197, 32;
	and.b64  	%rd7199, %rd7162, 4294967295;
	add.s64 	%rd7200, %rd7198, %rd7199;
	shr.u64 	%rd7201, %rd7200, 32;
	and.b64  	%rd7202, %rd7165, 4294967295;
	add.s64 	%rd7203, %rd7201, %rd7202;
	{ .reg .b32 tmp; mov.b64 {tmp, %r1410}, %rd7203; }
	add.s32 	%r1411, %r1407, %r1410;
	mul.lo.s32 	%r1412, %r289, %r1409;
	cvt.u64.u32 	%rd7204, %r1412;
	and.b64  	%rd7205, %rd7172, 4294967295;
	mad.lo.s64 	%rd7206, %rd419, %rd7204, %rd7205;
	shr.u64 	%rd7207, %rd7206, 32;
	and.b64  	%rd7208, %rd7176, 4294967295;
	add.s64 	%rd7209, %rd7207, %rd7208;
	mad.lo.s64 	%rd7210, %rd420, %rd7204, %rd7209;
	cvt.u32.u64 	%r1413, %rd7210;
	shr.u64 	%rd7211, %rd7210, 32;
	and.b64  	%rd7212, %rd7180, 4294967295;
	add.s64 	%rd7213, %rd7211, %rd7212;
	mad.lo.s64 	%rd7214, %rd421, %rd7204, %rd7213;
	shr.u64 	%rd7215, %rd7214, 32;
	and.b64  	%rd7216, %rd7184, 4294967295;
	add.s64 	%rd7217, %rd7215, %rd7216;
	mad.lo.s64 	%rd7218, %rd422, %rd7204, %rd7217;
	shr.u64 	%rd7219, %rd7218, 32;
	and.b64  	%rd7220, %rd7188, 4294967295;
	add.s64 	%rd7221, %rd7219, %rd7220;
	mad.lo.s64 	%rd7222, %rd423, %rd7204, %rd7221;
	shr.u64 	%rd7223, %rd7222, 32;
	and.b64  	%rd7224, %rd7192, 4294967295;
	add.s64 	%rd7225, %rd7223, %rd7224;
	mad.lo.s64 	%rd7226, %rd424, %rd7204, %rd7225;
	shr.u64 	%rd7227, %rd7226, 32;
	and.b64  	%rd7228, %rd7197, 4294967295;
	add.s64 	%rd7229, %rd7227, %rd7228;
	mad.lo.s64 	%rd7230, %rd425, %rd7204, %rd7229;
	shr.u64 	%rd7231, %rd7230, 32;
	mul.wide.u32 	%rd7232, %r290, %r1412;
	and.b64  	%rd7233, %rd7200, 4294967295;
	add.s64 	%rd7234, %rd7231, %rd7233;
	add.s64 	%rd7235, %rd7234, %rd7232;
	shr.u64 	%rd7236, %rd7235, 32;
	and.b64  	%rd7237, %rd7203, 4294967295;
	add.s64 	%rd7238, %rd7236, %rd7237;
	{ .reg .b32 tmp; mov.b64 {tmp, %r1414}, %rd7238; }
	add.s32 	%r1415, %r1411, %r1414;
	mul.lo.s32 	%r1416, %r289, %r1413;
	cvt.u64.u32 	%rd7239, %r1416;
	and.b64  	%rd7240, %rd7210, 4294967295;
	mad.lo.s64 	%rd7241, %rd419, %rd7239, %rd7240;
	shr.u64 	%rd7242, %rd7241, 32;
	and.b64  	%rd7243, %rd7214, 4294967295;
	add.s64 	%rd7244, %rd7242, %rd7243;
	mad.lo.s64 	%rd8622, %rd420, %rd7239, %rd7244;
	shr.u64 	%rd7245, %rd8622, 32;
	and.b64  	%rd7246, %rd7218, 4294967295;
	add.s64 	%rd7247, %rd7245, %rd7246;
	mad.lo.s64 	%rd8623, %rd421, %rd7239, %rd7247;
	cvt.u32.u64 	%r392, %rd8623;
	shr.u64 	%rd7248, %rd8623, 32;
	and.b64  	%rd7249, %rd7222, 4294967295;
	add.s64 	%rd7250, %rd7248, %rd7249;
	mad.lo.s64 	%rd8624, %rd422, %rd7239, %rd7250;
	cvt.u32.u64 	%r393, %rd8624;
	shr.u64 	%rd7251, %rd8624, 32;
	and.b64  	%rd7252, %rd7226, 4294967295;
	add.s64 	%rd7253, %rd7251, %rd7252;
	mad.lo.s64 	%rd8625, %rd423, %rd7239, %rd7253;
	cvt.u32.u64 	%r394, %rd8625;
	shr.u64 	%rd7254, %rd8625, 32;
	and.b64  	%rd7255, %rd7230, 4294967295;
	add.s64 	%rd7256, %rd7254, %rd7255;
	mad.lo.s64 	%rd8626, %rd424, %rd7239, %rd7256;
	cvt.u32.u64 	%r395, %rd8626;
	shr.u64 	%rd7257, %rd8626, 32;
	and.b64  	%rd7258, %rd7235, 4294967295;
	add.s64 	%rd7259, %rd7257, %rd7258;
	mad.lo.s64 	%rd8627, %rd425, %rd7239, %rd7259;
	cvt.u32.u64 	%r396, %rd8627;
	shr.u64 	%rd7260, %rd8627, 32;
	mul.wide.u32 	%rd7261, %r290, %r1416;
	and.b64  	%rd7262, %rd7238, 4294967295;
	add.s64 	%rd7263, %rd7260, %rd7262;
	add.s64 	%rd8628, %rd7263, %rd7261;
	cvt.u32.u64 	%r397, %rd8628;
	{ .reg .b32 tmp; mov.b64 {tmp, %r1417}, %rd8628; }
	add.s32 	%r1658, %r1415, %r1417;
	setp.gt.u32 	%p342, %r1658, %r290;
	@%p342 bra 	$L__BB3_290;
	setp.lt.u32 	%p343, %r1658, %r290;
	@%p343 bra 	$L__BB3_291;
	cvt.u32.u64 	%r1418, %rd425;
	setp.lt.u32 	%p344, %r1418, %r397;
	@%p344 bra 	$L__BB3_290;
	setp.gt.u32 	%p345, %r1418, %r397;
	@%p345 bra 	$L__BB3_291;
	cvt.u32.u64 	%r1420, %rd424;
	setp.lt.u32 	%p346, %r1420, %r396;
	@%p346 bra 	$L__BB3_290;
	setp.gt.u32 	%p347, %r1420, %r396;
	@%p347 bra 	$L__BB3_291;
	cvt.u32.u64 	%r1422, %rd423;
	setp.lt.u32 	%p348, %r1422, %r395;
	@%p348 bra 	$L__BB3_290;
	setp.gt.u32 	%p349, %r1422, %r395;
	@%p349 bra 	$L__BB3_291;
	cvt.u32.u64 	%r1424, %rd422;
	setp.lt.u32 	%p350, %r1424, %r394;
	@%p350 bra 	$L__BB3_290;
	setp.gt.u32 	%p351, %r1424, %r394;
	@%p351 bra 	$L__BB3_291;
	cvt.u32.u64 	%r1426, %rd421;
	setp.lt.u32 	%p352, %r1426, %r393;
	@%p352 bra 	$L__BB3_290;
	setp.gt.u32 	%p353, %r1426, %r393;
	@%p353 bra 	$L__BB3_291;
	cvt.u32.u64 	%r1428, %rd420;
	setp.lt.u32 	%p354, %r1428, %r392;
	@%p354 bra 	$L__BB3_290;
	cvt.u32.u64 	%r1430, %rd419;
	setp.gt.u32 	%p355, %r1428, %r392;
	cvt.u32.u64 	%r1431, %rd8622;
	setp.gt.u32 	%p356, %r1430, %r1431;
	or.pred  	%p357, %p355, %p356;
	@%p357 bra 	$L__BB3_291;
$L__BB3_290:
	and.b64  	%rd7265, %rd8622, 4294967295;
	sub.s64 	%rd8622, %rd7265, %rd419;
	shr.u64 	%rd7266, %rd8622, 63;
	and.b64  	%rd7267, %rd8623, 4294967295;
	add.s64 	%rd7268, %rd7266, %rd420;
	sub.s64 	%rd8623, %rd7267, %rd7268;
	shr.u64 	%rd7269, %rd8623, 63;
	and.b64  	%rd7270, %rd8624, 4294967295;
	add.s64 	%rd7271, %rd7269, %rd421;
	sub.s64 	%rd8624, %rd7270, %rd7271;
	shr.u64 	%rd7272, %rd8624, 63;
	and.b64  	%rd7273, %rd8625, 4294967295;
	add.s64 	%rd7274, %rd7272, %rd422;
	sub.s64 	%rd8625, %rd7273, %rd7274;
	shr.u64 	%rd7275, %rd8625, 63;
	and.b64  	%rd7276, %rd8626, 4294967295;
	add.s64 	%rd7277, %rd7275, %rd423;
	sub.s64 	%rd8626, %rd7276, %rd7277;
	shr.u64 	%rd7278, %rd8626, 63;
	and.b64  	%rd7279, %rd8627, 4294967295;
	add.s64 	%rd7280, %rd7278, %rd424;
	sub.s64 	%rd8627, %rd7279, %rd7280;
	shr.u64 	%rd7281, %rd8627, 63;
	and.b64  	%rd7282, %rd8628, 4294967295;
	add.s64 	%rd7283, %rd7281, %rd425;
	sub.s64 	%rd8628, %rd7282, %rd7283;
	shr.u64 	%rd7284, %rd8628, 63;
	cvt.u32.u64 	%r1432, %rd7284;
	add.s32 	%r1433, %r290, %r1432;
	sub.s32 	%r1658, %r1658, %r1433;
$L__BB3_291:
	cvt.u64.u32 	%rd7285, %r1614;
	mul.lo.s64 	%rd7286, %rd470, %rd7285;
	cvt.u32.u64 	%r1434, %rd7286;
	shr.u64 	%rd7287, %rd7286, 32;
	mad.lo.s64 	%rd7288, %rd471, %rd7285, %rd7287;
	shr.u64 	%rd7289, %rd7288, 32;
	mad.lo.s64 	%rd7290, %rd472, %rd7285, %rd7289;
	shr.u64 	%rd7291, %rd7290, 32;
	mad.lo.s64 	%rd7292, %rd473, %rd7285, %rd7291;
	shr.u64 	%rd7293, %rd7292, 32;
	mad.lo.s64 	%rd7294, %rd474, %rd7285, %rd7293;
	shr.u64 	%rd7295, %rd7294, 32;
	mad.lo.s64 	%rd7296, %rd475, %rd7285, %rd7295;
	shr.u64 	%rd7297, %rd7296, 32;
	mad.lo.s64 	%rd7298, %rd476, %rd7285, %rd7297;
	shr.u64 	%rd7299, %rd7298, 32;
	mad.lo.s64 	%rd7300, %rd477, %rd7285, %rd7299;
	shr.u64 	%rd7301, %rd7300, 32;
	cvt.u64.u32 	%rd7302, %r1613;
	and.b64  	%rd7303, %rd7288, 4294967295;
	mad.lo.s64 	%rd7304, %rd470, %rd7302, %rd7303;
	shr.u64 	%rd7305, %rd7304, 32;
	and.b64  	%rd7306, %rd7290, 4294967295;
	add.s64 	%rd7307, %rd7305, %rd7306;
	mad.lo.s64 	%rd7308, %rd471, %rd7302, %rd7307;
	shr.u64 	%rd7309, %rd7308, 32;
	and.b64  	%rd7310, %rd7292, 4294967295;
	add.s64 	%rd7311, %rd7309, %rd7310;
	mad.lo.s64 	%rd7312, %rd472, %rd7302, %rd7311;
	shr.u64 	%rd7313, %rd7312, 32;
	and.b64  	%rd7314, %rd7294, 4294967295;
	add.s64 	%rd7315, %rd7313, %rd7314;
	mad.lo.s64 	%rd7316, %rd473, %rd7302, %rd7315;
	shr.u64 	%rd7317, %rd7316, 32;
	and.b64  	%rd7318, %rd7296, 4294967295;
	add.s64 	%rd7319, %rd7317, %rd7318;
	mad.lo.s64 	%rd7320, %rd474, %rd7302, %rd7319;
	shr.u64 	%rd7321, %rd7320, 32;
	and.b64  	%rd7322, %rd7298, 4294967295;
	add.s64 	%rd7323, %rd7321, %rd7322;
	mad.lo.s64 	%rd7324, %rd475, %rd7302, %rd7323;
	shr.u64 	%rd7325, %rd7324, 32;
	and.b64  	%rd7326, %rd7300, 4294967295;
	add.s64 	%rd7327, %rd7325, %rd7326;
	mad.lo.s64 	%rd7328, %rd476, %rd7302, %rd7327;
	shr.u64 	%rd7329, %rd7328, 32;
	add.s64 	%rd7330, %rd7329, %rd7301;
	mad.lo.s64 	%rd7331, %rd477, %rd7302, %rd7330;
	shr.u64 	%rd7332, %rd7331, 32;
	cvt.u64.u32 	%rd7333, %r1612;
	and.b64  	%rd7334, %rd7308, 4294967295;
	mad.lo.s64 	%rd7335, %rd470, %rd7333, %rd7334;
	shr.u64 	%rd7336, %rd7335, 32;
	and.b64  	%rd7337, %rd7312, 4294967295;
	add.s64 	%rd7338, %rd7336, %rd7337;
	mad.lo.s64 	%rd7339, %rd471, %rd7333, %rd7338;
	shr.u64 	%rd7340, %rd7339, 32;
	and.b64  	%rd7341, %rd7316, 4294967295;
	add.s64 	%rd7342, %rd7340, %rd7341;
	mad.lo.s64 	%rd7343, %rd472, %rd7333, %rd7342;
	shr.u64 	%rd7344, %rd7343, 32;
	and.b64  	%rd7345, %rd7320, 4294967295;
	add.s64 	%rd7346, %rd7344, %rd7345;
	mad.lo.s64 	%rd7347, %rd473, %rd7333, %rd7346;
	shr.u64 	%rd7348, %rd7347, 32;
	and.b64  	%rd7349, %rd7324, 4294967295;
	add.s64 	%rd7350, %rd7348, %rd7349;
	mad.lo.s64 	%rd7351, %rd474, %rd7333, %rd7350;
	shr.u64 	%rd7352, %rd7351, 32;
	and.b64  	%rd7353, %rd7328, 4294967295;
	add.s64 	%rd7354, %rd7352, %rd7353;
	mad.lo.s64 	%rd7355, %rd475, %rd7333, %rd7354;
	shr.u64 	%rd7356, %rd7355, 32;
	and.b64  	%rd7357, %rd7331, 4294967295;
	add.s64 	%rd7358, %rd7356, %rd7357;
	mad.lo.s64 	%rd7359, %rd476, %rd7333, %rd7358;
	shr.u64 	%rd7360, %rd7359, 32;
	add.s64 	%rd7361, %rd7360, %rd7332;
	mad.lo.s64 	%rd7362, %rd477, %rd7333, %rd7361;
	shr.u64 	%rd7363, %rd7362, 32;
	cvt.u64.u32 	%rd7364, %r1611;
	and.b64  	%rd7365, %rd7339, 4294967295;
	mad.lo.s64 	%rd7366, %rd470, %rd7364, %rd7365;
	shr.u64 	%rd7367, %rd7366, 32;
	and.b64  	%rd7368, %rd7343, 4294967295;
	add.s64 	%rd7369, %rd7367, %rd7368;
	mad.lo.s64 	%rd7370, %rd471, %rd7364, %rd7369;
	shr.u64 	%rd7371, %rd7370, 32;
	and.b64  	%rd7372, %rd7347, 4294967295;
	add.s64 	%rd7373, %rd7371, %rd7372;
	mad.lo.s64 	%rd7374, %rd472, %rd7364, %rd7373;
	shr.u64 	%rd7375, %rd7374, 32;
	and.b64  	%rd7376, %rd7351, 4294967295;
	add.s64 	%rd7377, %rd7375, %rd7376;
	mad.lo.s64 	%rd7378, %rd473, %rd7364, %rd7377;
	shr.u64 	%rd7379, %rd7378, 32;
	and.b64  	%rd7380, %rd7355, 4294967295;
	add.s64 	%rd7381, %rd7379, %rd7380;
	mad.lo.s64 	%rd7382, %rd474, %rd7364, %rd7381;
	shr.u64 	%rd7383, %rd7382, 32;
	and.b64  	%rd7384, %rd7359, 4294967295;
	add.s64 	%rd7385, %rd7383, %rd7384;
	mad.lo.s64 	%rd7386, %rd475, %rd7364, %rd7385;
	shr.u64 	%rd7387, %rd7386, 32;
	and.b64  	%rd7388, %rd7362, 4294967295;
	add.s64 	%rd7389, %rd7387, %rd7388;
	mad.lo.s64 	%rd7390, %rd476, %rd7364, %rd7389;
	shr.u64 	%rd7391, %rd7390, 32;
	add.s64 	%rd7392, %rd7391, %rd7363;
	mad.lo.s64 	%rd7393, %rd477, %rd7364, %rd7392;
	shr.u64 	%rd7394, %rd7393, 32;
	cvt.u64.u32 	%rd7395, %r1610;
	and.b64  	%rd7396, %rd7370, 4294967295;
	mad.lo.s64 	%rd7397, %rd470, %rd7395, %rd7396;
	shr.u64 	%rd7398, %rd7397, 32;
	and.b64  	%rd7399, %rd7374, 4294967295;
	add.s64 	%rd7400, %rd7398, %rd7399;
	mad.lo.s64 	%rd7401, %rd471, %rd7395, %rd7400;
	shr.u64 	%rd7402, %rd7401, 32;
	and.b64  	%rd7403, %rd7378, 4294967295;
	add.s64 	%rd7404, %rd7402, %rd7403;
	mad.lo.s64 	%rd7405, %rd472, %rd7395, %rd7404;
	shr.u64 	%rd7406, %rd7405, 32;
	and.b64  	%rd7407, %rd7382, 4294967295;
	add.s64 	%rd7408, %rd7406, %rd7407;
	mad.lo.s64 	%rd7409, %rd473, %rd7395, %rd7408;
	shr.u64 	%rd7410, %rd7409, 32;
	and.b64  	%rd7411, %rd7386, 4294967295;
	add.s64 	%rd7412, %rd7410, %rd7411;
	mad.lo.s64 	%rd7413, %rd474, %rd7395, %rd7412;
	shr.u64 	%rd7414, %rd7413, 32;
	and.b64  	%rd7415, %rd7390, 4294967295;
	add.s64 	%rd7416, %rd7414, %rd7415;
	mad.lo.s64 	%rd7417, %rd475, %rd7395, %rd7416;
	shr.u64 	%rd7418, %rd7417, 32;
	and.b64  	%rd7419, %rd7393, 4294967295;
	add.s64 	%rd7420, %rd7418, %rd7419;
	mad.lo.s64 	%rd7421, %rd476, %rd7395, %rd7420;
	shr.u64 	%rd7422, %rd7421, 32;
	add.s64 	%rd7423, %rd7422, %rd7394;
	mad.lo.s64 	%rd7424, %rd477, %rd7395, %rd7423;
	shr.u64 	%rd7425, %rd7424, 32;
	cvt.u64.u32 	%rd7426, %r1609;
	and.b64  	%rd7427, %rd7401, 4294967295;
	mad.lo.s64 	%rd7428, %rd470, %rd7426, %rd7427;
	shr.u64 	%rd7429, %rd7428, 32;
	and.b64  	%rd7430, %rd7405, 4294967295;
	add.s64 	%rd7431, %rd7429, %rd7430;
	mad.lo.s64 	%rd7432, %rd471, %rd7426, %rd7431;
	shr.u64 	%rd7433, %rd7432, 32;
	and.b64  	%rd7434, %rd7409, 4294967295;
	add.s64 	%rd7435, %rd7433, %rd7434;
	mad.lo.s64 	%rd7436, %rd472, %rd7426, %rd7435;
	shr.u64 	%rd7437, %rd7436, 32;
	and.b64  	%rd7438, %rd7413, 4294967295;
	add.s64 	%rd7439, %rd7437, %rd7438;
	mad.lo.s64 	%rd7440, %rd473, %rd7426, %rd7439;
	shr.u64 	%rd7441, %rd7440, 32;
	and.b64  	%rd7442, %rd7417, 4294967295;
	add.s64 	%rd7443, %rd7441, %rd7442;
	mad.lo.s64 	%rd7444, %rd474, %rd7426, %rd7443;
	shr.u64 	%rd7445, %rd7444, 32;
	and.b64  	%rd7446, %rd7421, 4294967295;
	add.s64 	%rd7447, %rd7445, %rd7446;
	mad.lo.s64 	%rd7448, %rd475, %rd7426, %rd7447;
	shr.u64 	%rd7449, %rd7448, 32;
	and.b64  	%rd7450, %rd7424, 4294967295;
	add.s64 	%rd7451, %rd7449, %rd7450;
	mad.lo.s64 	%rd7452, %rd476, %rd7426, %rd7451;
	shr.u64 	%rd7453, %rd7452, 32;
	add.s64 	%rd7454, %rd7453, %rd7425;
	mad.lo.s64 	%rd7455, %rd477, %rd7426, %rd7454;
	shr.u64 	%rd7456, %rd7455, 32;
	cvt.u64.u32 	%rd7457, %r1608;
	and.b64  	%rd7458, %rd7432, 4294967295;
	mad.lo.s64 	%rd7459, %rd470, %rd7457, %rd7458;
	shr.u64 	%rd7460, %rd7459, 32;
	and.b64  	%rd7461, %rd7436, 4294967295;
	add.s64 	%rd7462, %rd7460, %rd7461;
	mad.lo.s64 	%rd7463, %rd471, %rd7457, %rd7462;
	shr.u64 	%rd7464, %rd7463, 32;
	and.b64  	%rd7465, %rd7440, 4294967295;
	add.s64 	%rd7466, %rd7464, %rd7465;
	mad.lo.s64 	%rd7467, %rd472, %rd7457, %rd7466;
	shr.u64 	%rd7468, %rd7467, 32;
	and.b64  	%rd7469, %rd7444, 4294967295;
	add.s64 	%rd7470, %rd7468, %rd7469;
	mad.lo.s64 	%rd7471, %rd473, %rd7457, %rd7470;
	shr.u64 	%rd7472, %rd7471, 32;
	and.b64  	%rd7473, %rd7448, 4294967295;
	add.s64 	%rd7474, %rd7472, %rd7473;
	mad.lo.s64 	%rd7475, %rd474, %rd7457, %rd7474;
	shr.u64 	%rd7476, %rd7475, 32;
	and.b64  	%rd7477, %rd7452, 4294967295;
	add.s64 	%rd7478, %rd7476, %rd7477;
	mad.lo.s64 	%rd7479, %rd475, %rd7457, %rd7478;
	shr.u64 	%rd7480, %rd7479, 32;
	and.b64  	%rd7481, %rd7455, 4294967295;
	add.s64 	%rd7482, %rd7480, %rd7481;
	mad.lo.s64 	%rd7483, %rd476, %rd7457, %rd7482;
	shr.u64 	%rd7484, %rd7483, 32;
	add.s64 	%rd7485, %rd7484, %rd7456;
	mad.lo.s64 	%rd7486, %rd477, %rd7457, %rd7485;
	shr.u64 	%rd7487, %rd7486, 32;
	cvt.u64.u32 	%rd7488, %r1607;
	and.b64  	%rd7489, %rd7463, 4294967295;
	mad.lo.s64 	%rd7490, %rd470, %rd7488, %rd7489;
	shr.u64 	%rd7491, %rd7490, 32;
	and.b64  	%rd7492, %rd7467, 4294967295;
	add.s64 	%rd7493, %rd7491, %rd7492;
	mad.lo.s64 	%rd7494, %rd471, %rd7488, %rd7493;
	shr.u64 	%rd7495, %rd7494, 32;
	and.b64  	%rd7496, %rd7471, 4294967295;
	add.s64 	%rd7497, %rd7495, %rd7496;
	mad.lo.s64 	%rd7498, %rd472, %rd7488, %rd7497;
	shr.u64 	%rd7499, %rd7498, 32;
	and.b64  	%rd7500, %rd7475, 4294967295;
	add.s64 	%rd7501, %rd7499, %rd7500;
	mad.lo.s64 	%rd7502, %rd473, %rd7488, %rd7501;
	shr.u64 	%rd7503, %rd7502, 32;
	and.b64  	%rd7504, %rd7479, 4294967295;
	add.s64 	%rd7505, %rd7503, %rd7504;
	mad.lo.s64 	%rd7506, %rd474, %rd7488, %rd7505;
	shr.u64 	%rd7507, %rd7506, 32;
	and.b64  	%rd7508, %rd7483, 4294967295;
	add.s64 	%rd7509, %rd7507, %rd7508;
	mad.lo.s64 	%rd7510, %rd475, %rd7488, %rd7509;
	shr.u64 	%rd7511, %rd7510, 32;
	and.b64  	%rd7512, %rd7486, 4294967295;
	add.s64 	%rd7513, %rd7511, %rd7512;
	mad.lo.s64 	%rd7514, %rd476, %rd7488, %rd7513;
	shr.u64 	%rd7515, %rd7514, 32;
	add.s64 	%rd7516, %rd7515, %rd7487;
	mad.lo.s64 	%rd7517, %rd477, %rd7488, %rd7516;
	{ .reg .b32 tmp; mov.b64 {tmp, %r1435}, %rd7517; }
	mul.lo.s32 	%r1436, %r289, %r1434;
	cvt.u64.u32 	%rd7518, %r1436;
	and.b64  	%rd7519, %rd7286, 4294967295;
	mad.lo.s64 	%rd7520, %rd419, %rd7518, %rd7519;
	shr.u64 	%rd7521, %rd7520, 32;
	and.b64  	%rd7522, %rd7304, 4294967295;
	add.s64 	%rd7523, %rd7521, %rd7522;
	mad.lo.s64 	%rd7524, %rd420, %rd7518, %rd7523;
	cvt.u32.u64 	%r1437, %rd7524;
	shr.u64 	%rd7525, %rd7524, 32;
	and.b64  	%rd7526, %rd7335, 4294967295;
	add.s64 	%rd7527, %rd7525, %rd7526;
	mad.lo.s64 	%rd7528, %rd421, %rd7518, %rd7527;
	shr.u64 	%rd7529, %rd7528, 32;
	and.b64  	%rd7530, %rd7366, 4294967295;
	add.s64 	%rd7531, %rd7529, %rd7530;
	mad.lo.s64 	%rd7532, %rd422, %rd7518, %rd7531;
	shr.u64 	%rd7533, %rd7532, 32;
	and.b64  	%rd7534, %rd7397, 4294967295;
	add.s64 	%rd7535, %rd7533, %rd7534;
	mad.lo.s64 	%rd7536, %rd423, %rd7518, %rd7535;
	shr.u64 	%rd7537, %rd7536, 32;
	and.b64  	%rd7538, %rd7428, 4294967295;
	add.s64 	%rd7539, %rd7537, %rd7538;
	mad.lo.s64 	%rd7540, %rd424, %rd7518, %rd7539;
	shr.u64 	%rd7541, %rd7540, 32;
	and.b64  	%rd7542, %rd7459, 4294967295;
	add.s64 	%rd7543, %rd7541, %rd7542;
	mad.lo.s64 	%rd7544, %rd425, %rd7518, %rd7543;
	shr.u64 	%rd7545, %rd7544, 32;
	mul.wide.u32 	%rd7546, %r290, %r1436;
	and.b64  	%rd7547, %rd7490, 4294967295;
	add.s64 	%rd7548, %rd7545, %rd7547;
	add.s64 	%rd7549, %rd7548, %rd7546;
	shr.u64 	%rd7550, %rd7549, 32;
	and.b64  	%rd7551, %rd7494, 4294967295;
	add.s64 	%rd7552, %rd7550, %rd7551;
	shr.u64 	%rd7553, %rd7552, 32;
	and.b64  	%rd7554, %rd7498, 4294967295;
	add.s64 	%rd7555, %rd7553, %rd7554;
	shr.u64 	%rd7556, %rd7555, 32;
	and.b64  	%rd7557, %rd7502, 4294967295;
	add.s64 	%rd7558, %rd7556, %rd7557;
	shr.u64 	%rd7559, %rd7558, 32;
	and.b64  	%rd7560, %rd7506, 4294967295;
	add.s64 	%rd7561, %rd7559, %rd7560;
	shr.u64 	%rd7562, %rd7561, 32;
	and.b64  	%rd7563, %rd7510, 4294967295;
	add.s64 	%rd7564, %rd7562, %rd7563;
	shr.u64 	%rd7565, %rd7564, 32;
	and.b64  	%rd7566, %rd7514, 4294967295;
	add.s64 	%rd7567, %rd7565, %rd7566;
	shr.u64 	%rd7568, %rd7567, 32;
	and.b64  	%rd7569, %rd7517, 4294967295;
	add.s64 	%rd7570, %rd7568, %rd7569;
	{ .reg .b32 tmp; mov.b64 {tmp, %r1438}, %rd7570; }
	add.s32 	%r1439, %r1435, %r1438;
	mul.lo.s32 	%r1440, %r289, %r1437;
	cvt.u64.u32 	%rd7571, %r1440;
	and.b64  	%rd7572, %rd7524, 4294967295;
	mad.lo.s64 	%rd7573, %rd419, %rd7571, %rd7572;
	shr.u64 	%rd7574, %rd7573, 32;
	and.b64  	%rd7575, %rd7528, 4294967295;
	add.s64 	%rd7576, %rd7574, %rd7575;
	mad.lo.s64 	%rd7577, %rd420, %rd7571, %rd7576;
	cvt.u32.u64 	%r1441, %rd7577;
	shr.u64 	%rd7578, %rd7577, 32;
	and.b64  	%rd7579, %rd7532, 4294967295;
	add.s64 	%rd7580, %rd7578, %rd7579;
	mad.lo.s64 	%rd7581, %rd421, %rd7571, %rd7580;
	shr.u64 	%rd7582, %rd7581, 32;
	and.b64  	%rd7583, %rd7536, 4294967295;
	add.s64 	%rd7584, %rd7582, %rd7583;
	mad.lo.s64 	%rd7585, %rd422, %rd7571, %rd7584;
	shr.u64 	%rd7586, %rd7585, 32;
	and.b64  	%rd7587, %rd7540, 4294967295;
	add.s64 	%rd7588, %rd7586, %rd7587;
	mad.lo.s64 	%rd7589, %rd423, %rd7571, %rd7588;
	shr.u64 	%rd7590, %rd7589, 32;
	and.b64  	%rd7591, %rd7544, 4294967295;
	add.s64 	%rd7592, %rd7590, %rd7591;
	mad.lo.s64 	%rd7593, %rd424, %rd7571, %rd7592;
	shr.u64 	%rd7594, %rd7593, 32;
	and.b64  	%rd7595, %rd7549, 4294967295;
	add.s64 	%rd7596, %rd7594, %rd7595;
	mad.lo.s64 	%rd7597, %rd425, %rd7571, %rd7596;
	shr.u64 	%rd7598, %rd7597, 32;
	mul.wide.u32 	%rd7599, %r290, %r1440;
	and.b64  	%rd7600, %rd7552, 4294967295;
	add.s64 	%rd7601, %rd7598, %rd7600;
	add.s64 	%rd7602, %rd7601, %rd7599;
	shr.u64 	%rd7603, %rd7602, 32;
	and.b64  	%rd7604, %rd7555, 4294967295;
	add.s64 	%rd7605, %rd7603, %rd7604;
	shr.u64 	%rd7606, %rd7605, 32;
	and.b64  	%rd7607, %rd7558, 4294967295;
	add.s64 	%rd7608, %rd7606, %rd7607;
	shr.u64 	%rd7609, %rd7608, 32;
	and.b64  	%rd7610, %rd7561, 4294967295;
	add.s64 	%rd7611, %rd7609, %rd7610;
	shr.u64 	%rd7612, %rd7611, 32;
	and.b64  	%rd7613, %rd7564, 4294967295;
	add.s64 	%rd7614, %rd7612, %rd7613;
	shr.u64 	%rd7615, %rd7614, 32;
	and.b64  	%rd7616, %rd7567, 4294967295;
	add.s64 	%rd7617, %rd7615, %rd7616;
	shr.u64 	%rd7618, %rd7617, 32;
	and.b64  	%rd7619, %rd7570, 4294967295;
	add.s64 	%rd7620, %rd7618, %rd7619;
	{ .reg .b32 tmp; mov.b64 {tmp, %r1442}, %rd7620; }
	add.s32 	%r1443, %r1439, %r1442;
	mul.lo.s32 	%r1444, %r289, %r1441;
	cvt.u64.u32 	%rd7621, %r1444;
	and.b64  	%rd7622, %rd7577, 4294967295;
	mad.lo.s64 	%rd7623, %rd419, %rd7621, %rd7622;
	shr.u64 	%rd7624, %rd7623, 32;
	and.b64  	%rd7625, %rd7581, 4294967295;
	add.s64 	%rd7626, %rd7624, %rd7625;
	mad.lo.s64 	%rd7627, %rd420, %rd7621, %rd7626;
	cvt.u32.u64 	%r1445, %rd7627;
	shr.u64 	%rd7628, %rd7627, 32;
	and.b64  	%rd7629, %rd7585, 4294967295;
	add.s64 	%rd7630, %rd7628, %rd7629;
	mad.lo.s64 	%rd7631, %rd421, %rd7621, %rd7630;
	shr.u64 	%rd7632, %rd7631, 32;
	and.b64  	%rd7633, %rd7589, 4294967295;
	add.s64 	%rd7634, %rd7632, %rd7633;
	mad.lo.s64 	%rd7635, %rd422, %rd7621, %rd7634;
	shr.u64 	%rd7636, %rd7635, 32;
	and.b64  	%rd7637, %rd7593, 4294967295;
	add.s64 	%rd7638, %rd7636, %rd7637;
	mad.lo.s64 	%rd7639, %rd423, %rd7621, %rd7638;
	shr.u64 	%rd7640, %rd7639, 32;
	and.b64  	%rd7641, %rd7597, 4294967295;
	add.s64 	%rd7642, %rd7640, %rd7641;
	mad.lo.s64 	%rd7643, %rd424, %rd7621, %rd7642;
	shr.u64 	%rd7644, %rd7643, 32;
	and.b64  	%rd7645, %rd7602, 4294967295;
	add.s64 	%rd7646, %rd7644, %rd7645;
	mad.lo.s64 	%rd7647, %rd425, %rd7621, %rd7646;
	shr.u64 	%rd7648, %rd7647, 32;
	mul.wide.u32 	%rd7649, %r290, %r1444;
	and.b64  	%rd7650, %rd7605, 4294967295;
	add.s64 	%rd7651, %rd7648, %rd7650;
	add.s64 	%rd7652, %rd7651, %rd7649;
	shr.u64 	%rd7653, %rd7652, 32;
	and.b64  	%rd7654, %rd7608, 4294967295;
	add.s64 	%rd7655, %rd7653, %rd7654;
	shr.u64 	%rd7656, %rd7655, 32;
	and.b64  	%rd7657, %rd7611, 4294967295;
	add.s64 	%rd7658, %rd7656, %rd7657;
	shr.u64 	%rd7659, %rd7658, 32;
	and.b64  	%rd7660, %rd7614, 4294967295;
	add.s64 	%rd7661, %rd7659, %rd7660;
	shr.u64 	%rd7662, %rd7661, 32;
	and.b64  	%rd7663, %rd7617, 4294967295;
	add.s64 	%rd7664, %rd7662, %rd7663;
	shr.u64 	%rd7665, %rd7664, 32;
	and.b64  	%rd7666, %rd7620, 4294967295;
	add.s64 	%rd7667, %rd7665, %rd7666;
	{ .reg .b32 tmp; mov.b64 {tmp, %r1446}, %rd7667; }
	add.s32 	%r1447, %r1443, %r1446;
	mul.lo.s32 	%r1448, %r289, %r1445;
	cvt.u64.u32 	%rd7668, %r1448;
	and.b64  	%rd7669, %rd7627, 4294967295;
	mad.lo.s64 	%rd7670, %rd419, %rd7668, %rd7669;
	shr.u64 	%rd7671, %rd7670, 32;
	and.b64  	%rd7672, %rd7631, 4294967295;
	add.s64 	%rd7673, %rd7671, %rd7672;
	mad.lo.s64 	%rd7674, %rd420, %rd7668, %rd7673;
	cvt.u32.u64 	%r1449, %rd7674;
	shr.u64 	%rd7675, %rd7674, 32;
	and.b64  	%rd7676, %rd7635, 4294967295;
	add.s64 	%rd7677, %rd7675, %rd7676;
	mad.lo.s64 	%rd7678, %rd421, %rd7668, %rd7677;
	shr.u64 	%rd7679, %rd7678, 32;
	and.b64  	%rd7680, %rd7639, 4294967295;
	add.s64 	%rd7681, %rd7679, %rd7680;
	mad.lo.s64 	%rd7682, %rd422, %rd7668, %rd7681;
	shr.u64 	%rd7683, %rd7682, 32;
	and.b64  	%rd7684, %rd7643, 4294967295;
	add.s64 	%rd7685, %rd7683, %rd7684;
	mad.lo.s64 	%rd7686, %rd423, %rd7668, %rd7685;
	shr.u64 	%rd7687, %rd7686, 32;
	and.b64  	%rd7688, %rd7647, 4294967295;
	add.s64 	%rd7689, %rd7687, %rd7688;
	mad.lo.s64 	%rd7690, %rd424, %rd7668, %rd7689;
	shr.u64 	%rd7691, %rd7690, 32;
	and.b64  	%rd7692, %rd7652, 4294967295;
	add.s64 	%rd7693, %rd7691, %rd7692;
	mad.lo.s64 	%rd7694, %rd425, %rd7668, %rd7693;
	shr.u64 	%rd7695, %rd7694, 32;
	mul.wide.u32 	%rd7696, %r290, %r1448;
	and.b64  	%rd7697, %rd7655, 4294967295;
	add.s64 	%rd7698, %rd7695, %rd7697;
	add.s64 	%rd7699, %rd7698, %rd7696;
	shr.u64 	%rd7700, %rd7699, 32;
	and.b64  	%rd7701, %rd7658, 4294967295;
	add.s64 	%rd7702, %rd7700, %rd7701;
	shr.u64 	%rd7703, %rd7702, 32;
	and.b64  	%rd7704, %rd7661, 4294967295;
	add.s64 	%rd7705, %rd7703, %rd7704;
	shr.u64 	%rd7706, %rd7705, 32;
	and.b64  	%rd7707, %rd7664, 4294967295;
	add.s64 	%rd7708, %rd7706, %rd7707;
	shr.u64 	%rd7709, %rd7708, 32;
	and.b64  	%rd7710, %rd7667, 4294967295;
	add.s64 	%rd7711, %rd7709, %rd7710;
	{ .reg .b32 tmp; mov.b64 {tmp, %r1450}, %rd7711; }
	add.s32 	%r1451, %r1447, %r1450;
	mul.lo.s32 	%r1452, %r289, %r1449;
	cvt.u64.u32 	%rd7712, %r1452;
	and.b64  	%rd7713, %rd7674, 4294967295;
	mad.lo.s64 	%rd7714, %rd419, %rd7712, %rd7713;
	shr.u64 	%rd7715, %rd7714, 32;
	and.b64  	%rd7716, %rd7678, 4294967295;
	add.s64 	%rd7717, %rd7715, %rd7716;
	mad.lo.s64 	%rd7718, %rd420, %rd7712, %rd7717;
	cvt.u32.u64 	%r1453, %rd7718;
	shr.u64 	%rd7719, %rd7718, 32;
	and.b64  	%rd7720, %rd7682, 4294967295;
	add.s64 	%rd7721, %rd7719, %rd7720;
	mad.lo.s64 	%rd7722, %rd421, %rd7712, %rd7721;
	shr.u64 	%rd7723, %rd7722, 32;
	and.b64  	%rd7724, %rd7686, 4294967295;
	add.s64 	%rd7725, %rd7723, %rd7724;
	mad.lo.s64 	%rd7726, %rd422, %rd7712, %rd7725;
	shr.u64 	%rd7727, %rd7726, 32;
	and.b64  	%rd7728, %rd7690, 4294967295;
	add.s64 	%rd7729, %rd7727, %rd7728;
	mad.lo.s64 	%rd7730, %rd423, %rd7712, %rd7729;
	shr.u64 	%rd7731, %rd7730, 32;
	and.b64  	%rd7732, %rd7694, 4294967295;
	add.s64 	%rd7733, %rd7731, %rd7732;
	mad.lo.s64 	%rd7734, %rd424, %rd7712, %rd7733;
	shr.u64 	%rd7735, %rd7734, 32;
	and.b64  	%rd7736, %rd7699, 4294967295;
	add.s64 	%rd7737, %rd7735, %rd7736;
	mad.lo.s64 	%rd7738, %rd425, %rd7712, %rd7737;
	shr.u64 	%rd7739, %rd7738, 32;
	mul.wide.u32 	%rd7740, %r290, %r1452;
	and.b64  	%rd7741, %rd7702, 4294967295;
	add.s64 	%rd7742, %rd7739, %rd7741;
	add.s64 	%rd7743, %rd7742, %rd7740;
	shr.u64 	%rd7744, %rd7743, 32;
	and.b64  	%rd7745, %rd7705, 4294967295;
	add.s64 	%rd7746, %rd7744, %rd7745;
	shr.u64 	%rd7747, %rd7746, 32;
	and.b64  	%rd7748, %rd7708, 4294967295;
	add.s64 	%rd7749, %rd7747, %rd7748;
	shr.u64 	%rd7750, %rd7749, 32;
	and.b64  	%rd7751, %rd7711, 4294967295;
	add.s64 	%rd7752, %rd7750, %rd7751;
	{ .reg .b32 tmp; mov.b64 {tmp, %r1454}, %rd7752; }
	add.s32 	%r1455, %r1451, %r1454;
	mul.lo.s32 	%r1456, %r289, %r1453;
	cvt.u64.u32 	%rd7753, %r1456;
	and.b64  	%rd7754, %rd7718, 4294967295;
	mad.lo.s64 	%rd7755, %rd419, %rd7753, %rd7754;
	shr.u64 	%rd7756, %rd7755, 32;
	and.b64  	%rd7757, %rd7722, 4294967295;
	add.s64 	%rd7758, %rd7756, %rd7757;
	mad.lo.s64 	%rd7759, %rd420, %rd7753, %rd7758;
	cvt.u32.u64 	%r1457, %rd7759;
	shr.u64 	%rd7760, %rd7759, 32;
	and.b64  	%rd7761, %rd7726, 4294967295;
	add.s64 	%rd7762, %rd7760, %rd7761;
	mad.lo.s64 	%rd7763, %rd421, %rd7753, %rd7762;
	shr.u64 	%rd7764, %rd7763, 32;
	and.b64  	%rd7765, %rd7730, 4294967295;
	add.s64 	%rd7766, %rd7764, %rd7765;
	mad.lo.s64 	%rd7767, %rd422, %rd7753, %rd7766;
	shr.u64 	%rd7768, %rd7767, 32;
	and.b64  	%rd7769, %rd7734, 4294967295;
	add.s64 	%rd7770, %rd7768, %rd7769;
	mad.lo.s64 	%rd7771, %rd423, %rd7753, %rd7770;
	shr.u64 	%rd7772, %rd7771, 32;
	and.b64  	%rd7773, %rd7738, 4294967295;
	add.s64 	%rd7774, %rd7772, %rd7773;
	mad.lo.s64 	%rd7775, %rd424, %rd7753, %rd7774;
	shr.u64 	%rd7776, %rd7775, 32;
	and.b64  	%rd7777, %rd7743, 4294967295;
	add.s64 	%rd7778, %rd7776, %rd7777;
	mad.lo.s64 	%rd7779, %rd425, %rd7753, %rd7778;
	shr.u64 	%rd7780, %rd7779, 32;
	mul.wide.u32 	%rd7781, %r290, %r1456;
	and.b64  	%rd7782, %rd7746, 4294967295;
	add.s64 	%rd7783, %rd7780, %rd7782;
	add.s64 	%rd7784, %rd7783, %rd7781;
	shr.u64 	%rd7785, %rd7784, 32;
	and.b64  	%rd7786, %rd7749, 4294967295;
	add.s64 	%rd7787, %rd7785, %rd7786;
	shr.u64 	%rd7788, %rd7787, 32;
	and.b64  	%rd7789, %rd7752, 4294967295;
	add.s64 	%rd7790, %rd7788, %rd7789;
	{ .reg .b32 tmp; mov.b64 {tmp, %r1458}, %rd7790; }
	add.s32 	%r1459, %r1455, %r1458;
	mul.lo.s32 	%r1460, %r289, %r1457;
	cvt.u64.u32 	%rd7791, %r1460;
	and.b64  	%rd7792, %rd7759, 4294967295;
	mad.lo.s64 	%rd7793, %rd419, %rd7791, %rd7792;
	shr.u64 	%rd7794, %rd7793, 32;
	and.b64  	%rd7795, %rd7763, 4294967295;
	add.s64 	%rd7796, %rd7794, %rd7795;
	mad.lo.s64 	%rd7797, %rd420, %rd7791, %rd7796;
	cvt.u32.u64 	%r1461, %rd7797;
	shr.u64 	%rd7798, %rd7797, 32;
	and.b64  	%rd7799, %rd7767, 4294967295;
	add.s64 	%rd7800, %rd7798, %rd7799;
	mad.lo.s64 	%rd7801, %rd421, %rd7791, %rd7800;
	shr.u64 	%rd7802, %rd7801, 32;
	and.b64  	%rd7803, %rd7771, 4294967295;
	add.s64 	%rd7804, %rd7802, %rd7803;
	mad.lo.s64 	%rd7805, %rd422, %rd7791, %rd7804;
	shr.u64 	%rd7806, %rd7805, 32;
	and.b64  	%rd7807, %rd7775, 4294967295;
	add.s64 	%rd7808, %rd7806, %rd7807;
	mad.lo.s64 	%rd7809, %rd423, %rd7791, %rd7808;
	shr.u64 	%rd7810, %rd7809, 32;
	and.b64  	%rd7811, %rd7779, 4294967295;
	add.s64 	%rd7812, %rd7810, %rd7811;
	mad.lo.s64 	%rd7813, %rd424, %rd7791, %rd7812;
	shr.u64 	%rd7814, %rd7813, 32;
	and.b64  	%rd7815, %rd7784, 4294967295;
	add.s64 	%rd7816, %rd7814, %rd7815;
	mad.lo.s64 	%rd7817, %rd425, %rd7791, %rd7816;
	shr.u64 	%rd7818, %rd7817, 32;
	mul.wide.u32 	%rd7819, %r290, %r1460;
	and.b64  	%rd7820, %rd7787, 4294967295;
	add.s64 	%rd7821, %rd7818, %rd7820;
	add.s64 	%rd7822, %rd7821, %rd7819;
	shr.u64 	%rd7823, %rd7822, 32;
	and.b64  	%rd7824, %rd7790, 4294967295;
	add.s64 	%rd7825, %rd7823, %rd7824;
	{ .reg .b32 tmp; mov.b64 {tmp, %r1462}, %rd7825; }
	add.s32 	%r1463, %r1459, %r1462;
	mul.lo.s32 	%r1464, %r289, %r1461;
	cvt.u64.u32 	%rd7826, %r1464;
	and.b64  	%rd7827, %rd7797, 4294967295;
	mad.lo.s64 	%rd7828, %rd419, %rd7826, %rd7827;
	shr.u64 	%rd7829, %rd7828, 32;
	and.b64  	%rd7830, %rd7801, 4294967295;
	add.s64 	%rd7831, %rd7829, %rd7830;
	mad.lo.s64 	%rd499, %rd420, %rd7826, %rd7831;
	cvt.u32.u64 	%r401, %rd499;
	shr.u64 	%rd7832, %rd499, 32;
	and.b64  	%rd7833, %rd7805, 4294967295;
	add.s64 	%rd7834, %rd7832, %rd7833;
	mad.lo.s64 	%rd500, %rd421, %rd7826, %rd7834;
	cvt.u32.u64 	%r402, %rd500;
	shr.u64 	%rd7835, %rd500, 32;
	and.b64  	%rd7836, %rd7809, 4294967295;
	add.s64 	%rd7837, %rd7835, %rd7836;
	mad.lo.s64 	%rd501, %rd422, %rd7826, %rd7837;
	cvt.u32.u64 	%r403, %rd501;
	shr.u64 	%rd7838, %rd501, 32;
	and.b64  	%rd7839, %rd7813, 4294967295;
	add.s64 	%rd7840, %rd7838, %rd7839;
	mad.lo.s64 	%rd502, %rd423, %rd7826, %rd7840;
	cvt.u32.u64 	%r404, %rd502;
	shr.u64 	%rd7841, %rd502, 32;
	and.b64  	%rd7842, %rd7817, 4294967295;
	add.s64 	%rd7843, %rd7841, %rd7842;
	mad.lo.s64 	%rd503, %rd424, %rd7826, %rd7843;
	cvt.u32.u64 	%r405, %rd503;
	shr.u64 	%rd7844, %rd503, 32;
	and.b64  	%rd7845, %rd7822, 4294967295;
	add.s64 	%rd7846, %rd7844, %rd7845;
	mad.lo.s64 	%rd504, %rd425, %rd7826, %rd7846;
	cvt.u32.u64 	%r406, %rd504;
	shr.u64 	%rd7847, %rd504, 32;
	mul.wide.u32 	%rd7848, %r290, %r1464;
	and.b64  	%rd7849, %rd7825, 4294967295;
	add.s64 	%rd7850, %rd7847, %rd7849;
	add.s64 	%rd505, %rd7850, %rd7848;
	cvt.u32.u64 	%r407, %rd505;
	{ .reg .b32 tmp; mov.b64 {tmp, %r1465}, %rd505; }
	add.s32 	%r408, %r1463, %r1465;
	st.global.u32 	[%rd418], %r401;
	st.global.u32 	[%rd418+4], %r402;
	st.global.u32 	[%rd418+8], %r403;
	st.global.u32 	[%rd418+12], %r404;
	st.global.u32 	[%rd418+16], %r405;
	st.global.u32 	[%rd418+20], %r406;
	st.global.u32 	[%rd418+24], %r407;
	st.global.u32 	[%rd418+28], %r408;
	setp.gt.u32 	%p358, %r408, %r290;
	@%p358 bra 	$L__BB3_305;
	setp.lt.u32 	%p359, %r408, %r290;
	@%p359 bra 	$L__BB3_306;
	cvt.u32.u64 	%r1466, %rd425;
	setp.lt.u32 	%p360, %r1466, %r407;
	@%p360 bra 	$L__BB3_305;
	setp.gt.u32 	%p361, %r1466, %r407;
	@%p361 bra 	$L__BB3_306;
	cvt.u32.u64 	%r1468, %rd424;
	setp.lt.u32 	%p362, %r1468, %r406;
	@%p362 bra 	$L__BB3_305;
	setp.gt.u32 	%p363, %r1468, %r406;
	@%p363 bra 	$L__BB3_306;
	cvt.u32.u64 	%r1470, %rd423;
	setp.lt.u32 	%p364, %r1470, %r405;
	@%p364 bra 	$L__BB3_305;
	setp.gt.u32 	%p365, %r1470, %r405;
	@%p365 bra 	$L__BB3_306;
	cvt.u32.u64 	%r1472, %rd422;
	setp.lt.u32 	%p366, %r1472, %r404;
	@%p366 bra 	$L__BB3_305;
	setp.gt.u32 	%p367, %r1472, %r404;
	@%p367 bra 	$L__BB3_306;
	cvt.u32.u64 	%r1474, %rd421;
	setp.lt.u32 	%p368, %r1474, %r403;
	@%p368 bra 	$L__BB3_305;
	setp.gt.u32 	%p369, %r1474, %r403;
	@%p369 bra 	$L__BB3_306;
	cvt.u32.u64 	%r1476, %rd420;
	setp.lt.u32 	%p370, %r1476, %r402;
	@%p370 bra 	$L__BB3_305;
	cvt.u32.u64 	%r1478, %rd419;
	setp.gt.u32 	%p371, %r1476, %r402;
	setp.gt.u32 	%p372, %r1478, %r401;
	or.pred  	%p373, %p371, %p372;
	@%p373 bra 	$L__BB3_306;
$L__BB3_305:
	and.b64  	%rd7852, %rd499, 4294967295;
	sub.s64 	%rd7853, %rd7852, %rd419;
	shr.u64 	%rd7854, %rd7853, 63;
	st.global.u32 	[%rd418], %rd7853;
	and.b64  	%rd7855, %rd500, 4294967295;
	add.s64 	%rd7856, %rd7854, %rd420;
	sub.s64 	%rd7857, %rd7855, %rd7856;
	shr.u64 	%rd7858, %rd7857, 63;
	st.global.u32 	[%rd418+4], %rd7857;
	and.b64  	%rd7859, %rd501, 4294967295;
	add.s64 	%rd7860, %rd7858, %rd421;
	sub.s64 	%rd7861, %rd7859, %rd7860;
	shr.u64 	%rd7862, %rd7861, 63;
	st.global.u32 	[%rd418+8], %rd7861;
	and.b64  	%rd7863, %rd502, 4294967295;
	add.s64 	%rd7864, %rd7862, %rd422;
	sub.s64 	%rd7865, %rd7863, %rd7864;
	shr.u64 	%rd7866, %rd7865, 63;
	st.global.u32 	[%rd418+12], %rd7865;
	and.b64  	%rd7867, %rd503, 4294967295;
	add.s64 	%rd7868, %rd7866, %rd423;
	sub.s64 	%rd7869, %rd7867, %rd7868;
	shr.u64 	%rd7870, %rd7869, 63;
	st.global.u32 	[%rd418+16], %rd7869;
	and.b64  	%rd7871, %rd504, 4294967295;
	add.s64 	%rd7872, %rd7870, %rd424;
	sub.s64 	%rd7873, %rd7871, %rd7872;
	shr.u64 	%rd7874, %rd7873, 63;
	st.global.u32 	[%rd418+20], %rd7873;
	and.b64  	%rd7875, %rd505, 4294967295;
	add.s64 	%rd7876, %rd7874, %rd425;
	sub.s64 	%rd7877, %rd7875, %rd7876;
	shr.u64 	%rd7878, %rd7877, 63;
	st.global.u32 	[%rd418+24], %rd7877;
	cvt.u32.u64 	%r1479, %rd7878;
	add.s32 	%r1480, %r290, %r1479;
	sub.s32 	%r1481, %r408, %r1480;
	st.global.u32 	[%rd418+28], %r1481;
$L__BB3_306:
	cvt.u64.u32 	%rd7879, %r1606;
	and.b64  	%rd7880, %rd8622, 4294967295;
	mul.lo.s64 	%rd7881, %rd7880, %rd7879;
	cvt.u32.u64 	%r1482, %rd7881;
	shr.u64 	%rd7882, %rd7881, 32;
	and.b64  	%rd7883, %rd8623, 4294967295;
	mad.lo.s64 	%rd7884, %rd7883, %rd7879, %rd7882;
	shr.u64 	%rd7885, %rd7884, 32;
	and.b64  	%rd7886, %rd8624, 4294967295;
	mad.lo.s64 	%rd7887, %rd7886, %rd7879, %rd7885;
	shr.u64 	%rd7888, %rd7887, 32;
	and.b64  	%rd7889, %rd8625, 4294967295;
	mad.lo.s64 	%rd7890, %rd7889, %rd7879, %rd7888;
	shr.u64 	%rd7891, %rd7890, 32;
	and.b64  	%rd7892, %rd8626, 4294967295;
	mad.lo.s64 	%rd7893, %rd7892, %rd7879, %rd7891;
	shr.u64 	%rd7894, %rd7893, 32;
	and.b64  	%rd7895, %rd8627, 4294967295;
	mad.lo.s64 	%rd7896, %rd7895, %rd7879, %rd7894;
	shr.u64 	%rd7897, %rd7896, 32;
	and.b64  	%rd7898, %rd8628, 4294967295;
	mad.lo.s64 	%rd7899, %rd7898, %rd7879, %rd7897;
	shr.u64 	%rd7900, %rd7899, 32;
	mul.wide.u32 	%rd7901, %r1658, %r1606;
	add.s64 	%rd7902, %rd7900, %rd7901;
	shr.u64 	%rd7903, %rd7902, 32;
	cvt.u64.u32 	%rd7904, %r1605;
	and.b64  	%rd7905, %rd7884, 4294967295;
	mad.lo.s64 	%rd7906, %rd7880, %rd7904, %rd7905;
	shr.u64 	%rd7907, %rd7906, 32;
	and.b64  	%rd7908, %rd7887, 4294967295;
	add.s64 	%rd7909, %rd7907, %rd7908;
	mad.lo.s64 	%rd7910, %rd7883, %rd7904, %rd7909;
	shr.u64 	%rd7911, %rd7910, 32;
	and.b64  	%rd7912, %rd7890, 4294967295;
	add.s64 	%rd7913, %rd7911, %rd7912;
	mad.lo.s64 	%rd7914, %rd7886, %rd7904, %rd7913;
	shr.u64 	%rd7915, %rd7914, 32;
	and.b64  	%rd7916, %rd7893, 4294967295;
	add.s64 	%rd7917, %rd7915, %rd7916;
	mad.lo.s64 	%rd7918, %rd7889, %rd7904, %rd7917;
	shr.u64 	%rd7919, %rd7918, 32;
	and.b64  	%rd7920, %rd7896, 4294967295;
	add.s64 	%rd7921, %rd7919, %rd7920;
	mad.lo.s64 	%rd7922, %rd7892, %rd7904, %rd7921;
	shr.u64 	%rd7923, %rd7922, 32;
	and.b64  	%rd7924, %rd7899, 4294967295;
	add.s64 	%rd7925, %rd7923, %rd7924;
	mad.lo.s64 	%rd7926, %rd7895, %rd7904, %rd7925;
	shr.u64 	%rd7927, %rd7926, 32;
	and.b64  	%rd7928, %rd7902, 4294967295;
	add.s64 	%rd7929, %rd7927, %rd7928;
	mad.lo.s64 	%rd7930, %rd7898, %rd7904, %rd7929;
	shr.u64 	%rd7931, %rd7930, 32;
	mul.wide.u32 	%rd7932, %r1658, %r1605;
	add.s64 	%rd7933, %rd7931, %rd7903;
	add.s64 	%rd7934, %rd7933, %rd7932;
	shr.u64 	%rd7935, %rd7934, 32;
	cvt.u64.u32 	%rd7936, %r1604;
	and.b64  	%rd7937, %rd7910, 4294967295;
	mad.lo.s64 	%rd7938, %rd7880, %rd7936, %rd7937;
	shr.u64 	%rd7939, %rd7938, 32;
	and.b64  	%rd7940, %rd7914, 4294967295;
	add.s64 	%rd7941, %rd7939, %rd7940;
	mad.lo.s64 	%rd7942, %rd7883, %rd7936, %rd7941;
	shr.u64 	%rd7943, %rd7942, 32;
	and.b64  	%rd7944, %rd7918, 4294967295;
	add.s64 	%rd7945, %rd7943, %rd7944;
	mad.lo.s64 	%rd7946, %rd7886, %rd7936, %rd7945;
	shr.u64 	%rd7947, %rd7946, 32;
	and.b64  	%rd7948, %rd7922, 4294967295;
	add.s64 	%rd7949, %rd7947, %rd7948;
	mad.lo.s64 	%rd7950, %rd7889, %rd7936, %rd7949;
	shr.u64 	%rd7951, %rd7950, 32;
	and.b64  	%rd7952, %rd7926, 4294967295;
	add.s64 	%rd7953, %rd7951, %rd7952;
	mad.lo.s64 	%rd7954, %rd7892, %rd7936, %rd7953;
	shr.u64 	%rd7955, %rd7954, 32;
	and.b64  	%rd7956, %rd7930, 4294967295;
	add.s64 	%rd7957, %rd7955, %rd7956;
	mad.lo.s64 	%rd7958, %rd7895, %rd7936, %rd7957;
	shr.u64 	%rd7959, %rd7958, 32;
	and.b64  	%rd7960, %rd7934, 4294967295;
	add.s64 	%rd7961, %rd7959, %rd7960;
	mad.lo.s64 	%rd7962, %rd7898, %rd7936, %rd7961;
	shr.u64 	%rd7963, %rd7962, 32;
	mul.wide.u32 	%rd7964, %r1658, %r1604;
	add.s64 	%rd7965, %rd7963, %rd7935;
	add.s64 	%rd7966, %rd7965, %rd7964;
	shr.u64 	%rd7967, %rd7966, 32;
	cvt.u64.u32 	%rd7968, %r1603;
	and.b64  	%rd7969, %rd7942, 4294967295;
	mad.lo.s64 	%rd7970, %rd7880, %rd7968, %rd7969;
	shr.u64 	%rd7971, %rd7970, 32;
	and.b64  	%rd7972, %rd7946, 4294967295;
	add.s64 	%rd7973, %rd7971, %rd7972;
	mad.lo.s64 	%rd7974, %rd7883, %rd7968, %rd7973;
	shr.u64 	%rd7975, %rd7974, 32;
	and.b64  	%rd7976, %rd7950, 4294967295;
	add.s64 	%rd7977, %rd7975, %rd7976;
	mad.lo.s64 	%rd7978, %rd7886, %rd7968, %rd7977;
	shr.u64 	%rd7979, %rd7978, 32;
	and.b64  	%rd7980, %rd7954, 4294967295;
	add.s64 	%rd7981, %rd7979, %rd7980;
	mad.lo.s64 	%rd7982, %rd7889, %rd7968, %rd7981;
	shr.u64 	%rd7983, %rd7982, 32;
	and.b64  	%rd7984, %rd7958, 4294967295;
	add.s64 	%rd7985, %rd7983, %rd7984;
	mad.lo.s64 	%rd7986, %rd7892, %rd7968, %rd7985;
	shr.u64 	%rd7987, %rd7986, 32;
	and.b64  	%rd7988, %rd7962, 4294967295;
	add.s64 	%rd7989, %rd7987, %rd7988;
	mad.lo.s64 	%rd7990, %rd7895, %rd7968, %rd7989;
	shr.u64 	%rd7991, %rd7990, 32;
	and.b64  	%rd7992, %rd7966, 4294967295;
	add.s64 	%rd7993, %rd7991, %rd7992;
	mad.lo.s64 	%rd7994, %rd7898, %rd7968, %rd7993;
	shr.u64 	%rd7995, %rd7994, 32;
	mul.wide.u32 	%rd7996, %r1658, %r1603;
	add.s64 	%rd7997, %rd7995, %rd7967;
	add.s64 	%rd7998, %rd7997, %rd7996;
	shr.u64 	%rd7999, %rd7998, 32;
	cvt.u64.u32 	%rd8000, %r1602;
	and.b64  	%rd8001, %rd7974, 4294967295;
	mad.lo.s64 	%rd8002, %rd7880, %rd8000, %rd8001;
	shr.u64 	%rd8003, %rd8002, 32;
	and.b64  	%rd8004, %rd7978, 4294967295;
	add.s64 	%rd8005, %rd8003, %rd8004;
	mad.lo.s64 	%rd8006, %rd7883, %rd8000, %rd8005;
	shr.u64 	%rd8007, %rd8006, 32;
	and.b64  	%rd8008, %rd7982, 4294967295;
	add.s64 	%rd8009, %rd8007, %rd8008;
	mad.lo.s64 	%rd8010, %rd7886, %rd8000, %rd8009;
	shr.u64 	%rd8011, %rd8010, 32;
	and.b64  	%rd8012, %rd7986, 4294967295;
	add.s64 	%rd8013, %rd8011, %rd8012;
	mad.lo.s64 	%rd8014, %rd7889, %rd8000, %rd8013;
	shr.u64 	%rd8015, %rd8014, 32;
	and.b64  	%rd8016, %rd7990, 4294967295;
	add.s64 	%rd8017, %rd8015, %rd8016;
	mad.lo.s64 	%rd8018, %rd7892, %rd8000, %rd8017;
	shr.u64 	%rd8019, %rd8018, 32;
	and.b64  	%rd8020, %rd7994, 4294967295;
	add.s64 	%rd8021, %rd8019, %rd8020;
	mad.lo.s64 	%rd8022, %rd7895, %rd8000, %rd8021;
	shr.u64 	%rd8023, %rd8022, 32;
	and.b64  	%rd8024, %rd7998, 4294967295;
	add.s64 	%rd8025, %rd8023, %rd8024;
	mad.lo.s64 	%rd8026, %rd7898, %rd8000, %rd8025;
	shr.u64 	%rd8027, %rd8026, 32;
	mul.wide.u32 	%rd8028, %r1658, %r1602;
	add.s64 	%rd8029, %rd8027, %rd7999;
	add.s64 	%rd8030, %rd8029, %rd8028;
	shr.u64 	%rd8031, %rd8030, 32;
	cvt.u64.u32 	%rd8032, %r1601;
	and.b64  	%rd8033, %rd8006, 4294967295;
	mad.lo.s64 	%rd8034, %rd7880, %rd8032, %rd8033;
	shr.u64 	%rd8035, %rd8034, 32;
	and.b64  	%rd8036, %rd8010, 4294967295;
	add.s64 	%rd8037, %rd8035, %rd8036;
	mad.lo.s64 	%rd8038, %rd7883, %rd8032, %rd8037;
	shr.u64 	%rd8039, %rd8038, 32;
	and.b64  	%rd8040, %rd8014, 4294967295;
	add.s64 	%rd8041, %rd8039, %rd8040;
	mad.lo.s64 	%rd8042, %rd7886, %rd8032, %rd8041;
	shr.u64 	%rd8043, %rd8042, 32;
	and.b64  	%rd8044, %rd8018, 4294967295;
	add.s64 	%rd8045, %rd8043, %rd8044;
	mad.lo.s64 	%rd8046, %rd7889, %rd8032, %rd8045;
	shr.u64 	%rd8047, %rd8046, 32;
	and.b64  	%rd8048, %rd8022, 4294967295;
	add.s64 	%rd8049, %rd8047, %rd8048;
	mad.lo.s64 	%rd8050, %rd7892, %rd8032, %rd8049;
	shr.u64 	%rd8051, %rd8050, 32;
	and.b64  	%rd8052, %rd8026, 4294967295;
	add.s64 	%rd8053, %rd8051, %rd8052;
	mad.lo.s64 	%rd8054, %rd7895, %rd8032, %rd8053;
	shr.u64 	%rd8055, %rd8054, 32;
	and.b64  	%rd8056, %rd8030, 4294967295;
	add.s64 	%rd8057, %rd8055, %rd8056;
	mad.lo.s64 	%rd8058, %rd7898, %rd8032, %rd8057;
	shr.u64 	%rd8059, %rd8058, 32;
	mul.wide.u32 	%rd8060, %r1658, %r1601;
	add.s64 	%rd8061, %rd8059, %rd8031;
	add.s64 	%rd8062, %rd8061, %rd8060;
	shr.u64 	%rd8063, %rd8062, 32;
	cvt.u64.u32 	%rd8064, %r1600;
	and.b64  	%rd8065, %rd8038, 4294967295;
	mad.lo.s64 	%rd8066, %rd7880, %rd8064, %rd8065;
	shr.u64 	%rd8067, %rd8066, 32;
	and.b64  	%rd8068, %rd8042, 4294967295;
	add.s64 	%rd8069, %rd8067, %rd8068;
	mad.lo.s64 	%rd8070, %rd7883, %rd8064, %rd8069;
	shr.u64 	%rd8071, %rd8070, 32;
	and.b64  	%rd8072, %rd8046, 4294967295;
	add.s64 	%rd8073, %rd8071, %rd8072;
	mad.lo.s64 	%rd8074, %rd7886, %rd8064, %rd8073;
	shr.u64 	%rd8075, %rd8074, 32;
	and.b64  	%rd8076, %rd8050, 4294967295;
	add.s64 	%rd8077, %rd8075, %rd8076;
	mad.lo.s64 	%rd8078, %rd7889, %rd8064, %rd8077;
	shr.u64 	%rd8079, %rd8078, 32;
	and.b64  	%rd8080, %rd8054, 4294967295;
	add.s64 	%rd8081, %rd8079, %rd8080;
	mad.lo.s64 	%rd8082, %rd7892, %rd8064, %rd8081;
	shr.u64 	%rd8083, %rd8082, 32;
	and.b64  	%rd8084, %rd8058, 4294967295;
	add.s64 	%rd8085, %rd8083, %rd8084;
	mad.lo.s64 	%rd8086, %rd7895, %rd8064, %rd8085;
	shr.u64 	%rd8087, %rd8086, 32;
	and.b64  	%rd8088, %rd8062, 4294967295;
	add.s64 	%rd8089, %rd8087, %rd8088;
	mad.lo.s64 	%rd8090, %rd7898, %rd8064, %rd8089;
	shr.u64 	%rd8091, %rd8090, 32;
	mul.wide.u32 	%rd8092, %r1658, %r1600;
	add.s64 	%rd8093, %rd8091, %rd8063;
	add.s64 	%rd8094, %rd8093, %rd8092;
	shr.u64 	%rd8095, %rd8094, 32;
	cvt.u64.u32 	%rd8096, %r1599;
	and.b64  	%rd8097, %rd8070, 4294967295;
	mad.lo.s64 	%rd8098, %rd7880, %rd8096, %rd8097;
	shr.u64 	%rd8099, %rd8098, 32;
	and.b64  	%rd8100, %rd8074, 4294967295;
	add.s64 	%rd8101, %rd8099, %rd8100;
	mad.lo.s64 	%rd8102, %rd7883, %rd8096, %rd8101;
	shr.u64 	%rd8103, %rd8102, 32;
	and.b64  	%rd8104, %rd8078, 4294967295;
	add.s64 	%rd8105, %rd8103, %rd8104;
	mad.lo.s64 	%rd8106, %rd7886, %rd8096, %rd8105;
	shr.u64 	%rd8107, %rd8106, 32;
	and.b64  	%rd8108, %rd8082, 4294967295;
	add.s64 	%rd8109, %rd8107, %rd8108;
	mad.lo.s64 	%rd8110, %rd7889, %rd8096, %rd8109;
	shr.u64 	%rd8111, %rd8110, 32;
	and.b64  	%rd8112, %rd8086, 4294967295;
	add.s64 	%rd8113, %rd8111, %rd8112;
	mad.lo.s64 	%rd8114, %rd7892, %rd8096, %rd8113;
	shr.u64 	%rd8115, %rd8114, 32;
	and.b64  	%rd8116, %rd8090, 4294967295;
	add.s64 	%rd8117, %rd8115, %rd8116;
	mad.lo.s64 	%rd8118, %rd7895, %rd8096, %rd8117;
	shr.u64 	%rd8119, %rd8118, 32;
	and.b64  	%rd8120, %rd8094, 4294967295;
	add.s64 	%rd8121, %rd8119, %rd8120;
	mad.lo.s64 	%rd8122, %rd7898, %rd8096, %rd8121;
	shr.u64 	%rd8123, %rd8122, 32;
	mul.wide.u32 	%rd8124, %r1658, %r1599;
	add.s64 	%rd8125, %rd8123, %rd8095;
	add.s64 	%rd8126, %rd8125, %rd8124;
	{ .reg .b32 tmp; mov.b64 {tmp, %r1483}, %rd8126; }
	mul.lo.s32 	%r1484, %r289, %r1482;
	cvt.u64.u32 	%rd8127, %r1484;
	and.b64  	%rd8128, %rd7881, 4294967295;
	mad.lo.s64 	%rd8129, %rd419, %rd8127, %rd8128;
	shr.u64 	%rd8130, %rd8129, 32;
	and.b64  	%rd8131, %rd7906, 4294967295;
	add.s64 	%rd8132, %rd8130, %rd8131;
	mad.lo.s64 	%rd8133, %rd420, %rd8127, %rd8132;
	cvt.u32.u64 	%r1485, %rd8133;
	shr.u64 	%rd8134, %rd8133, 32;
	and.b64  	%rd8135, %rd7938, 4294967295;
	add.s64 	%rd8136, %rd8134, %rd8135;
	mad.lo.s64 	%rd8137, %rd421, %rd8127, %rd8136;
	shr.u64 	%rd8138, %rd8137, 32;
	and.b64  	%rd8139, %rd7970, 4294967295;
	add.s64 	%rd8140, %rd8138, %rd8139;
	mad.lo.s64 	%rd8141, %rd422, %rd8127, %rd8140;
	shr.u64 	%rd8142, %rd8141, 32;
	and.b64  	%rd8143, %rd8002, 4294967295;
	add.s64 	%rd8144, %rd8142, %rd8143;
	mad.lo.s64 	%rd8145, %rd423, %rd8127, %rd8144;
	shr.u64 	%rd8146, %rd8145, 32;
	and.b64  	%rd8147, %rd8034, 4294967295;
	add.s64 	%rd8148, %rd8146, %rd8147;
	mad.lo.s64 	%rd8149, %rd424, %rd8127, %rd8148;
	shr.u64 	%rd8150, %rd8149, 32;
	and.b64  	%rd8151, %rd8066, 4294967295;
	add.s64 	%rd8152, %rd8150, %rd8151;
	mad.lo.s64 	%rd8153, %rd425, %rd8127, %rd8152;
	shr.u64 	%rd8154, %rd8153, 32;
	mul.wide.u32 	%rd8155, %r290, %r1484;
	and.b64  	%rd8156, %rd8098, 4294967295;
	add.s64 	%rd8157, %rd8154, %rd8156;
	add.s64 	%rd8158, %rd8157, %rd8155;
	shr.u64 	%rd8159, %rd8158, 32;
	and.b64  	%rd8160, %rd8102, 4294967295;
	add.s64 	%rd8161, %rd8159, %rd8160;
	shr.u64 	%rd8162, %rd8161, 32;
	and.b64  	%rd8163, %rd8106, 4294967295;
	add.s64 	%rd8164, %rd8162, %rd8163;
	shr.u64 	%rd8165, %rd8164, 32;
	and.b64  	%rd8166, %rd8110, 4294967295;
	add.s64 	%rd8167, %rd8165, %rd8166;
	shr.u64 	%rd8168, %rd8167, 32;
	and.b64  	%rd8169, %rd8114, 4294967295;
	add.s64 	%rd8170, %rd8168, %rd8169;
	shr.u64 	%rd8171, %rd8170, 32;
	and.b64  	%rd8172, %rd8118, 4294967295;
	add.s64 	%rd8173, %rd8171, %rd8172;
	shr.u64 	%rd8174, %rd8173, 32;
	and.b64  	%rd8175, %rd8122, 4294967295;
	add.s64 	%rd8176, %rd8174, %rd8175;
	shr.u64 	%rd8177, %rd8176, 32;
	and.b64  	%rd8178, %rd8126, 4294967295;
	add.s64 	%rd8179, %rd8177, %rd8178;
	{ .reg .b32 tmp; mov.b64 {tmp, %r1486}, %rd8179; }
	add.s32 	%r1487, %r1483, %r1486;
	mul.lo.s32 	%r1488, %r289, %r1485;
	cvt.u64.u32 	%rd8180, %r1488;
	and.b64  	%rd8181, %rd8133, 4294967295;
	mad.lo.s64 	%rd8182, %rd419, %rd8180, %rd8181;
	shr.u64 	%rd8183, %rd8182, 32;
	and.b64  	%rd8184, %rd8137, 4294967295;
	add.s64 	%rd8185, %rd8183, %rd8184;
	mad.lo.s64 	%rd8186, %rd420, %rd8180, %rd8185;
	cvt.u32.u64 	%r1489, %rd8186;
	shr.u64 	%rd8187, %rd8186, 32;
	and.b64  	%rd8188, %rd8141, 4294967295;
	add.s64 	%rd8189, %rd8187, %rd8188;
	mad.lo.s64 	%rd8190, %rd421, %rd8180, %rd8189;
	shr.u64 	%rd8191, %rd8190, 32;
	and.b64  	%rd8192, %rd8145, 4294967295;
	add.s64 	%rd8193, %rd8191, %rd8192;
	mad.lo.s64 	%rd8194, %rd422, %rd8180, %rd8193;
	shr.u64 	%rd8195, %rd8194, 32;
	and.b64  	%rd8196, %rd8149, 4294967295;
	add.s64 	%rd8197, %rd8195, %rd8196;
	mad.lo.s64 	%rd8198, %rd423, %rd8180, %rd8197;
	shr.u64 	%rd8199, %rd8198, 32;
	and.b64  	%rd8200, %rd8153, 4294967295;
	add.s64 	%rd8201, %rd8199, %rd8200;
	mad.lo.s64 	%rd8202, %rd424, %rd8180, %rd8201;
	shr.u64 	%rd8203, %rd8202, 32;
	and.b64  	%rd8204, %rd8158, 4294967295;
	add.s64 	%rd8205, %rd8203, %rd8204;
	mad.lo.s64 	%rd8206, %rd425, %rd8180, %rd8205;
	shr.u64 	%rd8207, %rd8206, 32;
	mul.wide.u32 	%rd8208, %r290, %r1488;
	and.b64  	%rd8209, %rd8161, 4294967295;
	add.s64 	%rd8210, %rd8207, %rd8209;
	add.s64 	%rd8211, %rd8210, %rd8208;
	shr.u64 	%rd8212, %rd8211, 32;
	and.b64  	%rd8213, %rd8164, 4294967295;
	add.s64 	%rd8214, %rd8212, %rd8213;
	shr.u64 	%rd8215, %rd8214, 32;
	and.b64  	%rd8216, %rd8167, 4294967295;
	add.s64 	%rd8217, %rd8215, %rd8216;
	shr.u64 	%rd8218, %rd8217, 32;
	and.b64  	%rd8219, %rd8170, 4294967295;
	add.s64 	%rd8220, %rd8218, %rd8219;
	shr.u64 	%rd8221, %rd8220, 32;
	and.b64  	%rd8222, %rd8173, 4294967295;
	add.s64 	%rd8223, %rd8221, %rd8222;
	shr.u64 	%rd8224, %rd8223, 32;
	and.b64  	%rd8225, %rd8176, 4294967295;
	add.s64 	%rd8226, %rd8224, %rd8225;
	shr.u64 	%rd8227, %rd8226, 32;
	and.b64  	%rd8228, %rd8179, 4294967295;
	add.s64 	%rd8229, %rd8227, %rd8228;
	{ .reg .b32 tmp; mov.b64 {tmp, %r1490}, %rd8229; }
	add.s32 	%r1491, %r1487, %r1490;
	mul.lo.s32 	%r1492, %r289, %r1489;
	cvt.u64.u32 	%rd8230, %r1492;
	and.b64  	%rd8231, %rd8186, 4294967295;
	mad.lo.s64 	%rd8232, %rd419, %rd8230, %rd8231;
	shr.u64 	%rd8233, %rd8232, 32;
	and.b64  	%rd8234, %rd8190, 4294967295;
	add.s64 	%rd8235, %rd8233, %rd8234;
	mad.lo.s64 	%rd8236, %rd420, %rd8230, %rd8235;
	cvt.u32.u64 	%r1493, %rd8236;
	shr.u64 	%rd8237, %rd8236, 32;
	and.b64  	%rd8238, %rd8194, 4294967295;
	add.s64 	%rd8239, %rd8237, %rd8238;
	mad.lo.s64 	%rd8240, %rd421, %rd8230, %rd8239;
	shr.u64 	%rd8241, %rd8240, 32;
	and.b64  	%rd8242, %rd8198, 4294967295;
	add.s64 	%rd8243, %rd8241, %rd8242;
	mad.lo.s64 	%rd8244, %rd422, %rd8230, %rd8243;
	shr.u64 	%rd8245, %rd8244, 32;
	and.b64  	%rd8246, %rd8202, 4294967295;
	add.s64 	%rd8247, %rd8245, %rd8246;
	mad.lo.s64 	%rd8248, %rd423, %rd8230, %rd8247;
	shr.u64 	%rd8249, %rd8248, 32;
	and.b64  	%rd8250, %rd8206, 4294967295;
	add.s64 	%rd8251, %rd8249, %rd8250;
	mad.lo.s64 	%rd8252, %rd424, %rd8230, %rd8251;
	shr.u64 	%rd8253, %rd8252, 32;
	and.b64  	%rd8254, %rd8211, 4294967295;
	add.s64 	%rd8255, %rd8253, %rd8254;
	mad.lo.s64 	%rd8256, %rd425, %rd8230, %rd8255;
	shr.u64 	%rd8257, %rd8256, 32;
	mul.wide.u32 	%rd8258, %r290, %r1492;
	and.b64  	%rd8259, %rd8214, 4294967295;
	add.s64 	%rd8260, %rd8257, %rd8259;
	add.s64 	%rd8261, %rd8260, %rd8258;
	shr.u64 	%rd8262, %rd8261, 32;
	and.b64  	%rd8263, %rd8217, 4294967295;
	add.s64 	%rd8264, %rd8262, %rd8263;
	shr.u64 	%rd8265, %rd8264, 32;
	and.b64  	%rd8266, %rd8220, 4294967295;
	add.s64 	%rd8267, %rd8265, %rd8266;
	shr.u64 	%rd8268, %rd8267, 32;
	and.b64  	%rd8269, %rd8223, 4294967295;
	add.s64 	%rd8270, %rd8268, %rd8269;
	shr.u64 	%rd8271, %rd8270, 32;
	and.b64  	%rd8272, %rd8226, 4294967295;
	add.s64 	%rd8273, %rd8271, %rd8272;
	shr.u64 	%rd8274, %rd8273, 32;
	and.b64  	%rd8275, %rd8229, 4294967295;
	add.s64 	%rd8276, %rd8274, %rd8275;
	{ .reg .b32 tmp; mov.b64 {tmp, %r1494}, %rd8276; }
	add.s32 	%r1495, %r1491, %r1494;
	mul.lo.s32 	%r1496, %r289, %r1493;
	cvt.u64.u32 	%rd8277, %r1496;
	and.b64  	%rd8278, %rd8236, 4294967295;
	mad.lo.s64 	%rd8279, %rd419, %rd8277, %rd8278;
	shr.u64 	%rd8280, %rd8279, 32;
	and.b64  	%rd8281, %rd8240, 4294967295;
	add.s64 	%rd8282, %rd8280, %rd8281;
	mad.lo.s64 	%rd8283, %rd420, %rd8277, %rd8282;
	cvt.u32.u64 	%r1497, %rd8283;
	shr.u64 	%rd8284, %rd8283, 32;
	and.b64  	%rd8285, %rd8244, 4294967295;
	add.s64 	%rd8286, %rd8284, %rd8285;
	mad.lo.s64 	%rd8287, %rd421, %rd8277, %rd8286;
	shr.u64 	%rd8288, %rd8287, 32;
	and.b64  	%rd8289, %rd8248, 4294967295;
	add.s64 	%rd8290, %rd8288, %rd8289;
	mad.lo.s64 	%rd8291, %rd422, %rd8277, %rd8290;
	shr.u64 	%rd8292, %rd8291, 32;
	and.b64  	%rd8293, %rd8252, 4294967295;
	add.s64 	%rd8294, %rd8292, %rd8293;
	mad.lo.s64 	%rd8295, %rd423, %rd8277, %rd8294;
	shr.u64 	%rd8296, %rd8295, 32;
	and.b64  	%rd8297, %rd8256, 4294967295;
	add.s64 	%rd8298, %rd8296, %rd8297;
	mad.lo.s64 	%rd8299, %rd424, %rd8277, %rd8298;
	shr.u64 	%rd8300, %rd8299, 32;
	and.b64  	%rd8301, %rd8261, 4294967295;
	add.s64 	%rd8302, %rd8300, %rd8301;
	mad.lo.s64 	%rd8303, %rd425, %rd8277, %rd8302;
	shr.u64 	%rd8304, %rd8303, 32;
	mul.wide.u32 	%rd8305, %r290, %r1496;
	and.b64  	%rd8306, %rd8264, 4294967295;
	add.s64 	%rd8307, %rd8304, %rd8306;
	add.s64 	%rd8308, %rd8307, %rd8305;
	shr.u64 	%rd8309, %rd8308, 32;
	and.b64  	%rd8310, %rd8267, 4294967295;
	add.s64 	%rd8311, %rd8309, %rd8310;
	shr.u64 	%rd8312, %rd8311, 32;
	and.b64  	%rd8313, %rd8270, 4294967295;
	add.s64 	%rd8314, %rd8312, %rd8313;
	shr.u64 	%rd8315, %rd8314, 32;
	and.b64  	%rd8316, %rd8273, 4294967295;
	add.s64 	%rd8317, %rd8315, %rd8316;
	shr.u64 	%rd8318, %rd8317, 32;
	and.b64  	%rd8319, %rd8276, 4294967295;
	add.s64 	%rd8320, %rd8318, %rd8319;
	{ .reg .b32 tmp; mov.b64 {tmp, %r1498}, %rd8320; }
	add.s32 	%r1499, %r1495, %r1498;
	mul.lo.s32 	%r1500, %r289, %r1497;
	cvt.u64.u32 	%rd8321, %r1500;
	and.b64  	%rd8322, %rd8283, 4294967295;
	mad.lo.s64 	%rd8323, %rd419, %rd8321, %rd8322;
	shr.u64 	%rd8324, %rd8323, 32;
	and.b64  	%rd8325, %rd8287, 4294967295;
	add.s64 	%rd8326, %rd8324, %rd8325;
	mad.lo.s64 	%rd8327, %rd420, %rd8321, %rd8326;
	cvt.u32.u64 	%r1501, %rd8327;
	shr.u64 	%rd8328, %rd8327, 32;
	and.b64  	%rd8329, %rd8291, 4294967295;
	add.s64 	%rd8330, %rd8328, %rd8329;
	mad.lo.s64 	%rd8331, %rd421, %rd8321, %rd8330;
	shr.u64 	%rd8332, %rd8331, 32;
	and.b64  	%rd8333, %rd8295, 4294967295;
	add.s64 	%rd8334, %rd8332, %rd8333;
	mad.lo.s64 	%rd8335, %rd422, %rd8321, %rd8334;
	shr.u64 	%rd8336, %rd8335, 32;
	and.b64  	%rd8337, %rd8299, 4294967295;
	add.s64 	%rd8338, %rd8336, %rd8337;
	mad.lo.s64 	%rd8339, %rd423, %rd8321, %rd8338;
	shr.u64 	%rd8340, %rd8339, 32;
	and.b64  	%rd8341, %rd8303, 4294967295;
	add.s64 	%rd8342, %rd8340, %rd8341;
	mad.lo.s64 	%rd8343, %rd424, %rd8321, %rd8342;
	shr.u64 	%rd8344, %rd8343, 32;
	and.b64  	%rd8345, %rd8308, 4294967295;
	add.s64 	%rd8346, %rd8344, %rd8345;
	mad.lo.s64 	%rd8347, %rd425, %rd8321, %rd8346;
	shr.u64 	%rd8348, %rd8347, 32;
	mul.wide.u32 	%rd8349, %r290, %r1500;
	and.b64  	%rd8350, %rd8311, 4294967295;
	add.s64 	%rd8351, %rd8348, %rd8350;
	add.s64 	%rd8352, %rd8351, %rd8349;
	shr.u64 	%rd8353, %rd8352, 32;
	and.b64  	%rd8354, %rd8314, 4294967295;
	add.s64 	%rd8355, %rd8353, %rd8354;
	shr.u64 	%rd8356, %rd8355, 32;
	and.b64  	%rd8357, %rd8317, 4294967295;
	add.s64 	%rd8358, %rd8356, %rd8357;
	shr.u64 	%rd8359, %rd8358, 32;
	and.b64  	%rd8360, %rd8320, 4294967295;
	add.s64 	%rd8361, %rd8359, %rd8360;
	{ .reg .b32 tmp; mov.b64 {tmp, %r1502}, %rd8361; }
	add.s32 	%r1503, %r1499, %r1502;
	mul.lo.s32 	%r1504, %r289, %r1501;
	cvt.u64.u32 	%rd8362, %r1504;
	and.b64  	%rd8363, %rd8327, 4294967295;
	mad.lo.s64 	%rd8364, %rd419, %rd8362, %rd8363;
	shr.u64 	%rd8365, %rd8364, 32;
	and.b64  	%rd8366, %rd8331, 4294967295;
	add.s64 	%rd8367, %rd8365, %rd8366;
	mad.lo.s64 	%rd8368, %rd420, %rd8362, %rd8367;
	cvt.u32.u64 	%r1505, %rd8368;
	shr.u64 	%rd8369, %rd8368, 32;
	and.b64  	%rd8370, %rd8335, 4294967295;
	add.s64 	%rd8371, %rd8369, %rd8370;
	mad.lo.s64 	%rd8372, %rd421, %rd8362, %rd8371;
	shr.u64 	%rd8373, %rd8372, 32;
	and.b64  	%rd8374, %rd8339, 4294967295;
	add.s64 	%rd8375, %rd8373, %rd8374;
	mad.lo.s64 	%rd8376, %rd422, %rd8362, %rd8375;
	shr.u64 	%rd8377, %rd8376, 32;
	and.b64  	%rd8378, %rd8343, 4294967295;
	add.s64 	%rd8379, %rd8377, %rd8378;
	mad.lo.s64 	%rd8380, %rd423, %rd8362, %rd8379;
	shr.u64 	%rd8381, %rd8380, 32;
	and.b64  	%rd8382, %rd8347, 4294967295;
	add.s64 	%rd8383, %rd8381, %rd8382;
	mad.lo.s64 	%rd8384, %rd424, %rd8362, %rd8383;
	shr.u64 	%rd8385, %rd8384, 32;
	and.b64  	%rd8386, %rd8352, 4294967295;
	add.s64 	%rd8387, %rd8385, %rd8386;
	mad.lo.s64 	%rd8388, %rd425, %rd8362, %rd8387;
	shr.u64 	%rd8389, %rd8388, 32;
	mul.wide.u32 	%rd8390, %r290, %r1504;
	and.b64  	%rd8391, %rd8355, 4294967295;
	add.s64 	%rd8392, %rd8389, %rd8391;
	add.s64 	%rd8393, %rd8392, %rd8390;
	shr.u64 	%rd8394, %rd8393, 32;
	and.b64  	%rd8395, %rd8358, 4294967295;
	add.s64 	%rd8396, %rd8394, %rd8395;
	shr.u64 	%rd8397, %rd8396, 32;
	and.b64  	%rd8398, %rd8361, 4294967295;
	add.s64 	%rd8399, %rd8397, %rd8398;
	{ .reg .b32 tmp; mov.b64 {tmp, %r1506}, %rd8399; }
	add.s32 	%r1507, %r1503, %r1506;
	mul.lo.s32 	%r1508, %r289, %r1505;
	cvt.u64.u32 	%rd8400, %r1508;
	and.b64  	%rd8401, %rd8368, 4294967295;
	mad.lo.s64 	%rd8402, %rd419, %rd8400, %rd8401;
	shr.u64 	%rd8403, %rd8402, 32;
	and.b64  	%rd8404, %rd8372, 4294967295;
	add.s64 	%rd8405, %rd8403, %rd8404;
	mad.lo.s64 	%rd8406, %rd420, %rd8400, %rd8405;
	cvt.u32.u64 	%r1509, %rd8406;
	shr.u64 	%rd8407, %rd8406, 32;
	and.b64  	%rd8408, %rd8376, 4294967295;
	add.s64 	%rd8409, %rd8407, %rd8408;
	mad.lo.s64 	%rd8410, %rd421, %rd8400, %rd8409;
	shr.u64 	%rd8411, %rd8410, 32;
	and.b64  	%rd8412, %rd8380, 4294967295;
	add.s64 	%rd8413, %rd8411, %rd8412;
	mad.lo.s64 	%rd8414, %rd422, %rd8400, %rd8413;
	shr.u64 	%rd8415, %rd8414, 32;
	and.b64  	%rd8416, %rd8384, 4294967295;
	add.s64 	%rd8417, %rd8415, %rd8416;
	mad.lo.s64 	%rd8418, %rd423, %rd8400, %rd8417;
	shr.u64 	%rd8419, %rd8418, 32;
	and.b64  	%rd8420, %rd8388, 4294967295;
	add.s64 	%rd8421, %rd8419, %rd8420;
	mad.lo.s64 	%rd8422, %rd424, %rd8400, %rd8421;
	shr.u64 	%rd8423, %rd8422, 32;
	and.b64  	%rd8424, %rd8393, 4294967295;
	add.s64 	%rd8425, %rd8423, %rd8424;
	mad.lo.s64 	%rd8426, %rd425, %rd8400, %rd8425;
	shr.u64 	%rd8427, %rd8426, 32;
	mul.wide.u32 	%rd8428, %r290, %r1508;
	and.b64  	%rd8429, %rd8396, 4294967295;
	add.s64 	%rd8430, %rd8427, %rd8429;
	add.s64 	%rd8431, %rd8430, %rd8428;
	shr.u64 	%rd8432, %rd8431, 32;
	and.b64  	%rd8433, %rd8399, 4294967295;
	add.s64 	%rd8434, %rd8432, %rd8433;
	{ .reg .b32 tmp; mov.b64 {tmp, %r1510}, %rd8434; }
	add.s32 	%r1511, %r1507, %r1510;
	mul.lo.s32 	%r1512, %r289, %r1509;
	cvt.u64.u32 	%rd8435, %r1512;
	and.b64  	%rd8436, %rd8406, 4294967295;
	mad.lo.s64 	%rd8437, %rd419, %rd8435, %rd8436;
	shr.u64 	%rd8438, %rd8437, 32;
	and.b64  	%rd8439, %rd8410, 4294967295;
	add.s64 	%rd8440, %rd8438, %rd8439;
	mad.lo.s64 	%rd506, %rd420, %rd8435, %rd8440;
	cvt.u32.u64 	%r409, %rd506;
	shr.u64 	%rd8441, %rd506, 32;
	and.b64  	%rd8442, %rd8414, 4294967295;
	add.s64 	%rd8443, %rd8441, %rd8442;
	mad.lo.s64 	%rd507, %rd421, %rd8435, %rd8443;
	cvt.u32.u64 	%r410, %rd507;
	shr.u64 	%rd8444, %rd507, 32;
	and.b64  	%rd8445, %rd8418, 4294967295;
	add.s64 	%rd8446, %rd8444, %rd8445;
	mad.lo.s64 	%rd508, %rd422, %rd8435, %rd8446;
	cvt.u32.u64 	%r411, %rd508;
	shr.u64 	%rd8447, %rd508, 32;
	and.b64  	%rd8448, %rd8422, 4294967295;
	add.s64 	%rd8449, %rd8447, %rd8448;
	mad.lo.s64 	%rd509, %rd423, %rd8435, %rd8449;
	cvt.u32.u64 	%r412, %rd509;
	shr.u64 	%rd8450, %rd509, 32;
	and.b64  	%rd8451, %rd8426, 4294967295;
	add.s64 	%rd8452, %rd8450, %rd8451;
	mad.lo.s64 	%rd510, %rd424, %rd8435, %rd8452;
	cvt.u32.u64 	%r413, %rd510;
	shr.u64 	%rd8453, %rd510, 32;
	and.b64  	%rd8454, %rd8431, 4294967295;
	add.s64 	%rd8455, %rd8453, %rd8454;
	mad.lo.s64 	%rd511, %rd425, %rd8435, %rd8455;
	cvt.u32.u64 	%r414, %rd511;
	shr.u64 	%rd8456, %rd511, 32;
	mul.wide.u32 	%rd8457, %r290, %r1512;
	and.b64  	%rd8458, %rd8434, 4294967295;
	add.s64 	%rd8459, %rd8456, %rd8458;
	add.s64 	%rd512, %rd8459, %rd8457;
	cvt.u32.u64 	%r415, %rd512;
	{ .reg .b32 tmp; mov.b64 {tmp, %r1513}, %rd512; }
	add.s32 	%r416, %r1511, %r1513;
	st.global.u32 	[%rd418+32], %r409;
	st.global.u32 	[%rd418+36], %r410;
	st.global.u32 	[%rd418+40], %r411;
	st.global.u32 	[%rd418+44], %r412;
	st.global.u32 	[%rd418+48], %r413;
	st.global.u32 	[%rd418+52], %r414;
	st.global.u32 	[%rd418+56], %r415;
	st.global.u32 	[%rd418+60], %r416;
	setp.gt.u32 	%p374, %r416, %r290;
	@%p374 bra 	$L__BB3_320;
	setp.lt.u32 	%p375, %r416, %r290;
	@%p375 bra 	$L__BB3_321;
	cvt.u32.u64 	%r1514, %rd425;
	setp.lt.u32 	%p376, %r1514, %r415;
	@%p376 bra 	$L__BB3_320;
	setp.gt.u32 	%p377, %r1514, %r415;
	@%p377 bra 	$L__BB3_321;
	cvt.u32.u64 	%r1516, %rd424;
	setp.lt.u32 	%p378, %r1516, %r414;
	@%p378 bra 	$L__BB3_320;
	setp.gt.u32 	%p379, %r1516, %r414;
	@%p379 bra 	$L__BB3_321;
	cvt.u32.u64 	%r1518, %rd423;
	setp.lt.u32 	%p380, %r1518, %r413;
	@%p380 bra 	$L__BB3_320;
	setp.gt.u32 	%p381, %r1518, %r413;
	@%p381 bra 	$L__BB3_321;
	cvt.u32.u64 	%r1520, %rd422;
	setp.lt.u32 	%p382, %r1520, %r412;
	@%p382 bra 	$L__BB3_320;
	setp.gt.u32 	%p383, %r1520, %r412;
	@%p383 bra 	$L__BB3_321;
	cvt.u32.u64 	%r1522, %rd421;
	setp.lt.u32 	%p384, %r1522, %r411;
	@%p384 bra 	$L__BB3_320;
	setp.gt.u32 	%p385, %r1522, %r411;
	@%p385 bra 	$L__BB3_321;
	cvt.u32.u64 	%r1524, %rd420;
	setp.lt.u32 	%p386, %r1524, %r410;
	@%p386 bra 	$L__BB3_320;
	cvt.u32.u64 	%r1526, %rd419;
	setp.gt.u32 	%p387, %r1524, %r410;
	setp.gt.u32 	%p388, %r1526, %r409;
	or.pred  	%p389, %p387, %p388;
	@%p389 bra 	$L__BB3_321;
$L__BB3_320:
	and.b64  	%rd8461, %rd506, 4294967295;
	sub.s64 	%rd8462, %rd8461, %rd419;
	shr.u64 	%rd8463, %rd8462, 63;
	st.global.u32 	[%rd418+32], %rd8462;
	and.b64  	%rd8464, %rd507, 4294967295;
	add.s64 	%rd8465, %rd8463, %rd420;
	sub.s64 	%rd8466, %rd8464, %rd8465;
	shr.u64 	%rd8467, %rd8466, 63;
	st.global.u32 	[%rd418+36], %rd8466;
	and.b64  	%rd8468, %rd508, 4294967295;
	add.s64 	%rd8469, %rd8467, %rd421;
	sub.s64 	%rd8470, %rd8468, %rd8469;
	shr.u64 	%rd8471, %rd8470, 63;
	st.global.u32 	[%rd418+40], %rd8470;
	and.b64  	%rd8472, %rd509, 4294967295;
	add.s64 	%rd8473, %rd8471, %rd422;
	sub.s64 	%rd8474, %rd8472, %rd8473;
	shr.u64 	%rd8475, %rd8474, 63;
	st.global.u32 	[%rd418+44], %rd8474;
	and.b64  	%rd8476, %rd510, 4294967295;
	add.s64 	%rd8477, %rd8475, %rd423;
	sub.s64 	%rd8478, %rd8476, %rd8477;
	shr.u64 	%rd8479, %rd8478, 63;
	st.global.u32 	[%rd418+48], %rd8478;
	and.b64  	%rd8480, %rd511, 4294967295;
	add.s64 	%rd8481, %rd8479, %rd424;
	sub.s64 	%rd8482, %rd8480, %rd8481;
	shr.u64 	%rd8483, %rd8482, 63;
	st.global.u32 	[%rd418+52], %rd8482;
	and.b64  	%rd8484, %rd512, 4294967295;
	add.s64 	%rd8485, %rd8483, %rd425;
	sub.s64 	%rd8486, %rd8484, %rd8485;
	shr.u64 	%rd8487, %rd8486, 63;
	st.global.u32 	[%rd418+56], %rd8486;
	cvt.u32.u64 	%r1527, %rd8487;
	add.s32 	%r1528, %r290, %r1527;
	sub.s32 	%r1529, %r416, %r1528;
	st.global.u32 	[%rd418+60], %r1529;
$L__BB3_321:
	mov.b32 	%r1530, 0;
	st.global.u32 	[%rd418+64], %r1530;
$L__BB3_322:
	ret;

}
	// .globl	_Z11scalar_multP7ECPointPKjPKS_
.visible .entry _Z11scalar_multP7ECPointPKjPKS_(
	.param .u64 .ptr .align 1 _Z11scalar_multP7ECPointPKjPKS__param_0,
	.param .u64 .ptr .align 1 _Z11scalar_multP7ECPointPKjPKS__param_1,
	.param .u64 .ptr .align 1 _Z11scalar_multP7ECPointPKjPKS__param_2
)
{
	.local .align 16 .b8 	__local_depot4[32];
	.reg .b64 	%SP;
	.reg .b64 	%SPL;
	.reg .pred 	%p<1984>;
	.reg .b32 	%r<6862>;
	.reg .b64 	%rd<45755>;

	mov.u64 	%SPL, __local_depot4;
	ld.param.u64 	%rd3055, [_Z11scalar_multP7ECPointPKjPKS__param_0];
	ld.param.u64 	%rd3056, [_Z11scalar_multP7ECPointPKjPKS__param_1];
	ld.param.u64 	%rd3057, [_Z11scalar_multP7ECPointPKjPKS__param_2];
	cvta.to.global.u64 	%rd1, %rd3055;
	cvta.to.global.u64 	%rd2, %rd3056;
	cvta.to.global.u64 	%rd3, %rd3057;
	add.u64 	%rd4, %SPL, 0;
	ld.global.u32 	%r1, [%rd3+64];
	setp.eq.s32 	%p3, %r1, 0;
	@%p3 bra 	$L__BB4_2;
	ld.const.u32 	%r6809, [ONE_MONT];
	ld.const.u32 	%r6808, [ONE_MONT+4];
	ld.const.u32 	%r6807, [ONE_MONT+8];
	ld.const.u32 	%r6806, [ONE_MONT+12];
	ld.const.u32 	%r6805, [ONE_MONT+16];
	ld.const.u32 	%r6804, [ONE_MONT+20];
	ld.const.u32 	%r6803, [ONE_MONT+24];
	mov.b32 	%r6579, 0;
	mov.b32 	%r6578, 1;
	ld.const.u32 	%r6802, [ONE_MONT+28];
	mov.u32 	%r6580, %r6579;
	mov.u32 	%r6581, %r6579;
	mov.u32 	%r6582, %r6579;
	mov.u32 	%r6583, %r6579;
	mov.u32 	%r6584, %r6579;
	mov.u32 	%r6585, %r6579;
	mov.u32 	%r6586, %r6579;
	mov.u32 	%r6587, %r6802;
	mov.u32 	%r6588, %r6803;
	mov.u32 	%r6589, %r6804;
	mov.u32 	%r6590, %r6805;
	mov.u32 	%r6591, %r6806;
	mov.u32 	%r6592, %r6807;
	mov.u32 	%r6593, %r6808;
	mov.u32 	%r6594, %r6809;
	mov.u32 	%r6595, %r6802;
	mov.u32 	%r6596, %r6803;
	mov.u32 	%r6597, %r6804;
	mov.u32 	%r6598, %r6805;
	mov.u32 	%r6599, %r6806;
	mov.u32 	%r6600, %r6807;
	mov.u32 	%r6601, %r6808;
	mov.u32 	%r6602, %r6809;
	bra.uni 	$L__BB4_3;
$L__BB4_2:
	ld.global.u32 	%r6602, [%rd3];
	ld.global.u32 	%r6601, [%rd3+4];
	ld.global.u32 	%r6600, [%rd3+8];
	ld.global.u32 	%r6599, [%rd3+12];
	ld.global.u32 	%r6598, [%rd3+16];
	ld.global.u32 	%r6597, [%rd3+20];
	ld.global.u32 	%r6596, [%rd3+24];
	ld.global.u32 	%r6595, [%rd3+28];
	ld.global.u32 	%r6594, [%rd3+32];
	ld.global.u32 	%r6593, [%rd3+36];
	ld.global.u32 	%r6592, [%rd3+40];
	ld.global.u32 	%r6591, [%rd3+44];
	ld.global.u32 	%r6590, [%rd3+48];
	ld.global.u32 	%r6589, [%rd3+52];
	ld.global.u32 	%r6588, [%rd3+56];
	ld.global.u32 	%r6587, [%rd3+60];
	ld.const.u32 	%r6809, [ONE_MONT];
	ld.const.u32 	%r6808, [ONE_MONT+4];
	ld.const.u32 	%r6807, [ONE_MONT+8];
	ld.const.u32 	%r6806, [ONE_MONT+12];
	ld.const.u32 	%r6805, [ONE_MONT+16];
	ld.const.u32 	%r6804, [ONE_MONT+20];
	ld.const.u32 	%r6803, [ONE_MONT+24];
	mov.b32 	%r6578, 0;
	ld.const.u32 	%r6802, [ONE_MONT+28];
	mov.u32 	%r6579, %r6802;
	mov.u32 	%r6580, %r6803;
	mov.u32 	%r6581, %r6804;
	mov.u32 	%r6582, %r6805;
	mov.u32 	%r6583, %r6806;
	mov.u32 	%r6584, %r6807;
	mov.u32 	%r6585, %r6808;
	mov.u32 	%r6586, %r6809;
$L__BB4_3:
	ld.global.u32 	%r67, [%rd2];
	setp.ne.s32 	%p4, %r67, 0;
	@%p4 bra 	$L__BB4_11;
	ld.global.u32 	%r1717, [%rd2+4];
	setp.ne.s32 	%p5, %r1717, 0;
	@%p5 bra 	$L__BB4_11;
	ld.global.u32 	%r1718, [%rd2+8];
	setp.ne.s32 	%p6, %r1718, 0;
	@%p6 bra 	$L__BB4_11;
	ld.global.u32 	%r1719, [%rd2+12];
	setp.ne.s32 	%p7, %r1719, 0;
	@%p7 bra 	$L__BB4_11;
	ld.global.u32 	%r1720, [%rd2+16];
	setp.ne.s32 	%p8, %r1720, 0;
	@%p8 bra 	$L__BB4_11;
	ld.global.u32 	%r1721, [%rd2+20];
	setp.ne.s32 	%p9, %r1721, 0;
	@%p9 bra 	$L__BB4_11;
	ld.global.u32 	%r1722, [%rd2+24];
	setp.ne.s32 	%p10, %r1722, 0;
	@%p10 bra 	$L__BB4_11;
	setp.ne.s32 	%p14, %r1, 0;
	ld.global.u32 	%r1725, [%rd2+28];
	setp.eq.s32 	%p15, %r1725, 0;
	or.pred  	%p16, %p15, %p14;
	mov.b32 	%r6694, 0;
	mov.pred 	%p1983, 0;
	mov.u32 	%r6695, %r6694;
	mov.u32 	%r6696, %r6694;
	mov.u32 	%r6697, %r6694;
	mov.u32 	%r6698, %r6694;
	mov.u32 	%r6699, %r6694;
	mov.u32 	%r6700, %r6694;
	mov.u32 	%r6701, %r6694;
	mov.u32 	%r6710, %r6802;
	mov.u32 	%r6711, %r6803;
	mov.u32 	%r6712, %r6804;
	mov.u32 	%r6713, %r6805;
	mov.u32 	%r6714, %r6806;
	mov.u32 	%r6715, %r6807;
	mov.u32 	%r6716, %r6808;
	mov.u32 	%r6717, %r6809;
	@%p16 bra 	$L__BB4_1630;
	bra.uni 	$L__BB4_12;
$L__BB4_11:
	setp.ne.s32 	%p12, %r1, 0;
	mov.b32 	%r6694, 0;
	mov.pred 	%p1983, 0;
	mov.u32 	%r6695, %r6694;
	mov.u32 	%r6696, %r6694;
	mov.u32 	%r6697, %r6694;
	mov.u32 	%r6698, %r6694;
	mov.u32 	%r6699, %r6694;
	mov.u32 	%r6700, %r6694;
	mov.u32 	%r6701, %r6694;
	mov.u32 	%r6710, %r6802;
	mov.u32 	%r6711, %r6803;
	mov.u32 	%r6712, %r6804;
	mov.u32 	%r6713, %r6805;
	mov.u32 	%r6714, %r6806;
	mov.u32 	%r6715, %r6807;
	mov.u32 	%r6716, %r6808;
	mov.u32 	%r6717, %r6809;
	@%p12 bra 	$L__BB4_1630;
$L__BB4_12:
	or.b32  	%r1727, %r6586, %r6585;
	or.b32  	%r1728, %r1727, %r6584;
	or.b32  	%r1729, %r1728, %r6583;
	or.b32  	%r1730, %r1729, %r6582;
	or.b32  	%r1731, %r1730, %r6581;
	or.b32  	%r1732, %r1731, %r6580;
	or.b32  	%r1733, %r1732, %r6579;
	setp.eq.s32 	%p18, %r1733, 0;
	mov.b32 	%r6694, 0;
	mov.pred 	%p1983, 0;
	mov.u32 	%r6695, %r6694;
	mov.u32 	%r6696, %r6694;
	mov.u32 	%r6697, %r6694;
	mov.u32 	%r6698, %r6694;
	mov.u32 	%r6699, %r6694;
	mov.u32 	%r6700, %r6694;
	mov.u32 	%r6701, %r6694;
	mov.u32 	%r6710, %r6802;
	mov.u32 	%r6711, %r6803;
	mov.u32 	%r6712, %r6804;
	mov.u32 	%r6713, %r6805;
	mov.u32 	%r6714, %r6806;
	mov.u32 	%r6715, %r6807;
	mov.u32 	%r6716, %r6808;
	mov.u32 	%r6717, %r6809;
	@%p18 bra 	$L__BB4_1630;
	cvt.u64.u32 	%rd3059, %r67;
	ld.global.u32 	%r1734, [%rd2+4];
	ld.global.u32 	%r1735, [%rd2+8];
	ld.global.u32 	%r1736, [%rd2+12];
	st.local.v4.u32 	[%rd4], {%r67, %r1734, %r1735, %r1736};
	ld.global.u32 	%r1737, [%rd2+16];
	ld.global.u32 	%r1738, [%rd2+20];
	ld.global.u32 	%r1739, [%rd2+24];
	ld.global.u32 	%r1740, [%rd2+28];
	st.local.v4.u32 	[%rd4+16], {%r1737, %r1738, %r1739, %r1740};
	ld.const.u32 	%rd3060, [N_CONST];
	sub.s64 	%rd5, %rd3059, %rd3060;
	shr.u64 	%rd3061, %rd5, 63;
	cvt.u64.u32 	%rd3062, %r1734;
	ld.const.u32 	%rd3063, [N_CONST+4];
	add.s64 	%rd3064, %rd3061, %rd3063;
	sub.s64 	%rd6, %rd3062, %rd3064;
	shr.u64 	%rd3065, %rd6, 63;
	cvt.u64.u32 	%rd3066, %r1735;
	ld.const.u32 	%rd3067, [N_CONST+8];
	add.s64 	%rd3068, %rd3065, %rd3067;
	sub.s64 	%rd7, %rd3066, %rd3068;
	shr.u64 	%rd3069, %rd7, 63;
	cvt.u64.u32 	%rd3070, %r1736;
	ld.const.u32 	%rd3071, [N_CONST+12];
	add.s64 	%rd3072, %rd3069, %rd3071;
	sub.s64 	%rd8, %rd3070, %rd3072;
	shr.u64 	%rd3073, %rd8, 63;
	cvt.u64.u32 	%rd3074, %r1737;
	ld.const.u32 	%rd3075, [N_CONST+16];
	add.s64 	%rd3076, %rd3073, %rd3075;
	sub.s64 	%rd9, %rd3074, %rd3076;
	shr.u64 	%rd3077, %rd9, 63;
	cvt.u64.u32 	%rd3078, %r1738;
	ld.const.u32 	%rd3079, [N_CONST+20];
	add.s64 	%rd3080, %rd3077, %rd3079;
	sub.s64 	%rd10, %rd3078, %rd3080;
	shr.u64 	%rd3081, %rd10, 63;
	cvt.u64.u32 	%rd3082, %r1739;
	ld.const.u32 	%rd3083, [N_CONST+24];
	add.s64 	%rd3084, %rd3081, %rd3083;
	sub.s64 	%rd11, %rd3082, %rd3084;
	shr.u64 	%rd3085, %rd11, 63;
	cvt.u64.u32 	%rd3086, %r1740;
	ld.const.u32 	%rd3087, [N_CONST+28];
	add.s64 	%rd3088, %rd3085, %rd3087;
	sub.s64 	%rd12, %rd3086, %rd3088;
	setp.lt.s64 	%p19, %rd12, 0;
	@%p19 bra 	$L__BB4_15;
	cvt.u32.u64 	%r1741, %rd11;
	cvt.u32.u64 	%r1742, %rd10;
	cvt.u32.u64 	%r1743, %rd9;
	cvt.u32.u64 	%r1744, %rd8;
	cvt.u32.u64 	%r1745, %rd7;
	cvt.u32.u64 	%r1746, %rd6;
	cvt.u32.u64 	%r1747, %rd5;
	cvt.u32.u64 	%r1748, %rd12;
	st.local.v4.u32 	[%rd4], {%r1747, %r1746, %r1745, %r1744};
	st.local.v4.u32 	[%rd4+16], {%r1743, %r1742, %r1741, %r1748};
$L__BB4_15:
	mov.b32 	%r6461, 255;
$L__BB4_16:
	shr.u32 	%r1750, %r6461, 5;
	and.b32  	%r1751, %r6461, 31;
	mul.wide.u32 	%rd3089, %r1750, 4;
	add.s64 	%rd3090, %rd4, %rd3089;
	ld.local.u32 	%r1752, [%rd3090];
	shr.u32 	%r1753, %r1752, %r1751;
	and.b32  	%r1754, %r1753, 1;
	setp.eq.b32 	%p20, %r1754, 1;
	mov.u32 	%r6462, %r6461;
	@%p20 bra 	$L__BB4_33;
	add.s32 	%r6462, %r6461, -1;
	shr.u32 	%r1755, %r6462, 5;
	and.b32  	%r1756, %r6462, 31;
	mul.wide.u32 	%rd3091, %r1755, 4;
	add.s64 	%rd3092, %rd4, %rd3091;
	ld.local.u32 	%r1757, [%rd3092];
	shr.u32 	%r1758, %r1757, %r1756;
	and.b32  	%r1759, %r1758, 1;
	setp.eq.b32 	%p21, %r1759, 1;
	@%p21 bra 	$L__BB4_33;
	add.s32 	%r6462, %r6461, -2;
	shr.u32 	%r1760, %r6462, 5;
	and.b32  	%r1761, %r6462, 31;
	mul.wide.u32 	%rd3093, %r1760, 4;
	add.s64 	%rd3094, %rd4, %rd3093;
	ld.local.u32 	%r1762, [%rd3094];
	shr.u32 	%r1763, %r1762, %r1761;
	and.b32  	%r1764, %r1763, 1;
	setp.eq.b32 	%p22, %r1764, 1;
	@%p22 bra 	$L__BB4_33;
	add.s32 	%r6462, %r6461, -3;
	shr.u32 	%r1765, %r6462, 5;
	and.b32  	%r1766, %r6462, 31;
	mul.wide.u32 	%rd3095, %r1765, 4;
	add.s64 	%rd3096, %rd4, %rd3095;
	ld.local.u32 	%r1767, [%rd3096];
	shr.u32 	%r1768, %r1767, %r1766;
	and.b32  	%r1769, %r1768, 1;
	setp.eq.b32 	%p23, %r1769, 1;
	@%p23 bra 	$L__BB4_33;
	add.s32 	%r6462, %r6461, -4;
	shr.u32 	%r1770, %r6462, 5;
	and.b32  	%r1771, %r6462, 31;
	mul.wide.u32 	%rd3097, %r1770, 4;
	add.s64 	%rd3098, %rd4, %rd3097;
	ld.local.u32 	%r1772, [%rd3098];
	shr.u32 	%r1773, %r1772, %r1771;
	and.b32  	%r1774, %r1773, 1;
	setp.eq.b32 	%p24, %r1774, 1;
	@%p24 bra 	$L__BB4_33;
	add.s32 	%r6462, %r6461, -5;
	shr.u32 	%r1775, %r6462, 5;
	and.b32  	%r1776, %r6462, 31;
	mul.wide.u32 	%rd3099, %r1775, 4;
	add.s64 	%rd3100, %rd4, %rd3099;
	ld.local.u32 	%r1777, [%rd3100];
	shr.u32 	%r1778, %r1777, %r1776;
	and.b32  	%r1779, %r1778, 1;
	setp.eq.b32 	%p25, %r1779, 1;
	@%p25 bra 	$L__BB4_33;
	add.s32 	%r6462, %r6461, -6;
	shr.u32 	%r1780, %r6462, 5;
	and.b32  	%r1781, %r6462, 31;
	mul.wide.u32 	%rd3101, %r1780, 4;
	add.s64 	%rd3102, %rd4, %rd3101;
	ld.local.u32 	%r1782, [%rd3102];
	shr.u32 	%r1783, %r1782, %r1781;
	and.b32  	%r1784, %r1783, 1;
	setp.eq.b32 	%p26, %r1784, 1;
	@%p26 bra 	$L__BB4_33;
	add.s32 	%r6462, %r6461, -7;
	shr.u32 	%r1785, %r6462, 5;
	and.b32  	%r1786, %r6462, 31;
	mul.wide.u32 	%rd3103, %r1785, 4;
	add.s64 	%rd3104, %rd4, %rd3103;
	ld.local.u32 	%r1787, [%rd3104];
	shr.u32 	%r1788, %r1787, %r1786;
	and.b32  	%r1789, %r1788, 1;
	setp.eq.b32 	%p27, %r1789, 1;
	@%p27 bra 	$L__BB4_33;
	add.s32 	%r6462, %r6461, -8;
	shr.u32 	%r1790, %r6462, 5;
	and.b32  	%r1791, %r6462, 31;
	mul.wide.u32 	%rd3105, %r1790, 4;
	add.s64 	%rd3106, %rd4, %rd3105;
	ld.local.u32 	%r1792, [%rd3106];
	shr.u32 	%r1793, %r1792, %r1791;
	and.b32  	%r1794, %r1793, 1;
	setp.eq.b32 	%p28, %r1794, 1;
	@%p28 bra 	$L__BB4_33;
	add.s32 	%r6462, %r6461, -9;
	shr.u32 	%r1795, %r6462, 5;
	and.b32  	%r1796, %r6462, 31;
	mul.wide.u32 	%rd3107, %r1795, 4;
	add.s64 	%rd3108, %rd4, %rd3107;
	ld.local.u32 	%r1797, [%rd3108];
	shr.u32 	%r1798, %r1797, %r1796;
	and.b32  	%r1799, %r1798, 1;
	setp.eq.b32 	%p29, %r1799, 1;
	@%p29 bra 	$L__BB4_33;
	add.s32 	%r6462, %r6461, -10;
	shr.u32 	%r1800, %r6462, 5;
	and.b32  	%r1801, %r6462, 31;
	mul.wide.u32 	%rd3109, %r1800, 4;
	add.s64 	%rd3110, %rd4, %rd3109;
	ld.local.u32 	%r1802, [%rd3110];
	shr.u32 	%r1803, %r1802, %r1801;
	and.b32  	%r1804, %r1803, 1;
	setp.eq.b32 	%p30, %r1804, 1;
	@%p30 bra 	$L__BB4_33;
	add.s32 	%r6462, %r6461, -11;
	shr.u32 	%r1805, %r6462, 5;
	and.b32  	%r1806, %r6462, 31;
	mul.wide.u32 	%rd3111, %r1805, 4;
	add.s64 	%rd3112, %rd4, %rd3111;
	ld.local.u32 	%r1807, [%rd3112];
	shr.u32 	%r1808, %r1807, %r1806;
	and.b32  	%r1809, %r1808, 1;
	setp.eq.b32 	%p31, %r1809, 1;
	@%p31 bra 	$L__BB4_33;
	add.s32 	%r6462, %r6461, -12;
	shr.u32 	%r1810, %r6462, 5;
	and.b32  	%r1811, %r6462, 31;
	mul.wide.u32 	%rd3113, %r1810, 4;
	add.s64 	%rd3114, %rd4, %rd3113;
	ld.local.u32 	%r1812, [%rd3114];
	shr.u32 	%r1813, %r1812, %r1811;
	and.b32  	%r1814, %r1813, 1;
	setp.eq.b32 	%p32, %r1814, 1;
	@%p32 bra 	$L__BB4_33;
	add.s32 	%r6462, %r6461, -13;
	shr.u32 	%r1815, %r6462, 5;
	and.b32  	%r1816, %r6462, 31;
	mul.wide.u32 	%rd3115, %r1815, 4;
	add.s64 	%rd3116, %rd4, %rd3115;
	ld.local.u32 	%r1817, [%rd3116];
	shr.u32 	%r1818, %r1817, %r1816;
	and.b32  	%r1819, %r1818, 1;
	setp.eq.b32 	%p33, %r1819, 1;
	@%p33 bra 	$L__BB4_33;
	add.s32 	%r6462, %r6461, -14;
	shr.u32 	%r1820, %r6462, 5;
	and.b32  	%r1821, %r6462, 31;
	mul.wide.u32 	%rd3117, %r1820, 4;
	add.s64 	%rd3118, %rd4, %rd3117;
	ld.local.u32 	%r1822, [%rd3118];
	shr.u32 	%r1823, %r1822, %r1821;
	and.b32  	%r1824, %r1823, 1;
	setp.eq.b32 	%p34, %r1824, 1;
	@%p34 bra 	$L__BB4_33;
	add.s32 	%r6462, %r6461, -15;
	shr.u32 	%r1825, %r6462, 5;
	and.b32  	%r1826, %r6462, 31;
	mul.wide.u32 	%rd3119, %r1825, 4;
	add.s64 	%rd3120, %rd4, %rd3119;
	ld.local.u32 	%r1827, [%rd3120];
	shr.u32 	%r1828, %r1827, %r1826;
	and.b32  	%r1829, %r1828, 1;
	setp.eq.b32 	%p35, %r1829, 1;
	@%p35 bra 	$L__BB4_33;
	add.s32 	%r6461, %r6461, -16;
	setp.ne.s32 	%p36, %r6462, 0;
	mov.b32 	%r6462, -1;
	@%p36 bra 	$L__BB4_16;
$L__BB4_33:
	setp.lt.s32 	%p38, %r6462, 0;
	mov.u32 	%r6695, %r6694;
	mov.u32 	%r6696, %r6694;
	mov.u32 	%r6697, %r6694;
	mov.u32 	%r6698, %r6694;
	mov.u32 	%r6699, %r6694;
	mov.u32 	%r6700, %r6694;
	mov.u32 	%r6701, %r6694;
	mov.u32 	%r6710, %r6802;
	mov.u32 	%r6711, %r6803;
	mov.u32 	%r6712, %r6804;
	mov.u32 	%r6713, %r6805;
	mov.u32 	%r6714, %r6806;
	mov.u32 	%r6715, %r6807;
	mov.u32 	%r6716, %r6808;
	mov.u32 	%r6717, %r6809;
	@%p38 bra 	$L__BB4_1630;
	ld.const.u32 	%r86, [MU_P];
	ld.const.u32 	%rd13, [P_CONST];
	ld.const.u32 	%rd14, [P_CONST+4];
	ld.const.u32 	%rd15, [P_CONST+8];
	ld.const.u32 	%rd16, [P_CONST+12];
	ld.const.u32 	%rd17, [P_CONST+16];
	ld.const.u32 	%rd18, [P_CONST+20];
	ld.const.u32 	%rd19, [P_CONST+24];
	ld.const.u32 	%rd20, [P_CONST+28];
	mov.b32 	%r6694, 0;
	mov.b32 	%r6693, 1;
	ld.const.u32 	%r87, [ZERO+28];
	mov.u32 	%r6695, %r6694;
	mov.u32 	%r6696, %r6694;
	mov.u32 	%r6697, %r6694;
	mov.u32 	%r6698, %r6694;
	mov.u32 	%r6699, %r6694;
	mov.u32 	%r6700, %r6694;
	mov.u32 	%r6701, %r6694;
	mov.u32 	%r6702, %r6802;
	mov.u32 	%r6703, %r6803;
	mov.u32 	%r6704, %r6804;
	mov.u32 	%r6705, %r6805;
	mov.u32 	%r6706, %r6806;
	mov.u32 	%r6707, %r6807;
	mov.u32 	%r6708, %r6808;
	mov.u32 	%r6709, %r6809;
	mov.u32 	%r6710, %r6802;
	mov.u32 	%r6711, %r6803;
	mov.u32 	%r6712, %r6804;
	mov.u32 	%r6713, %r6805;
	mov.u32 	%r6714, %r6806;
	mov.u32 	%r6715, %r6807;
	mov.u32 	%r6716, %r6808;
	mov.u32 	%r6717, %r6809;
$L__BB4_35:
	mov.u32 	%r138, %r6462;
	mov.u32 	%r137, %r6602;
	mov.u32 	%r136, %r6601;
	mov.u32 	%r135, %r6600;
	mov.u32 	%r134, %r6599;
	mov.u32 	%r133, %r6598;
	mov.u32 	%r132, %r6597;
	mov.u32 	%r131, %r6596;
	mov.u32 	%r130, %r6595;
	mov.u32 	%r129, %r6594;
	mov.u32 	%r128, %r6593;
	mov.u32 	%r127, %r6592;
	mov.u32 	%r126, %r6591;
	mov.u32 	%r125, %r6590;
	mov.u32 	%r124, %r6589;
	mov.u32 	%r123, %r6588;
	mov.u32 	%r122, %r6587;
	mov.u32 	%r121, %r6586;
	mov.u32 	%r120, %r6585;
	mov.u32 	%r119, %r6584;
	mov.u32 	%r118, %r6583;
	mov.u32 	%r117, %r6582;
	mov.u32 	%r116, %r6581;
	mov.u32 	%r115, %r6580;
	mov.u32 	%r114, %r6579;
	mov.u32 	%r112, %r6717;
	mov.u32 	%r111, %r6716;
	mov.u32 	%r110, %r6715;
	mov.u32 	%r109, %r6714;
	mov.u32 	%r108, %r6713;
	mov.u32 	%r107, %r6712;
	mov.u32 	%r106, %r6711;
	mov.u32 	%r105, %r6710;
	mov.u32 	%r104, %r6709;
	mov.u32 	%r103, %r6708;
	mov.u32 	%r102, %r6707;
	mov.u32 	%r101, %r6706;
	mov.u32 	%r100, %r6705;
	mov.u32 	%r99, %r6704;
	mov.u32 	%r98, %r6703;
	mov.u32 	%r97, %r6702;
	mov.u32 	%r96, %r6701;
	mov.u32 	%r95, %r6700;
	mov.u32 	%r94, %r6699;
	mov.u32 	%r93, %r6698;
	mov.u32 	%r92, %r6697;
	mov.u32 	%r91, %r6696;
	mov.u32 	%r90, %r6695;
	mov.u32 	%r89, %r6694;
	shr.u32 	%r1834, %r138, 5;
	and.b32  	%r1835, %r138, 31;
	mul.wide.u32 	%rd3121, %r1834, 4;
	add.s64 	%rd3122, %rd4, %rd3121;
	ld.local.u32 	%r1836, [%rd3122];
	shr.u32 	%r1837, %r1836, %r1835;
	and.b32  	%r1838, %r1837, 1;
	setp.eq.b32 	%p39, %r1838, 1;
	@%p39 bra 	$L__BB4_832;
	setp.ne.s32 	%p957, %r6578, 0;
	mov.u32 	%r6578, %r6693;
	mov.u32 	%r6579, %r89;
	mov.u32 	%r6580, %r90;
	mov.u32 	%r6581, %r91;
	mov.u32 	%r6582, %r92;
	mov.u32 	%r6583, %r93;
	mov.u32 	%r6584, %r94;
	mov.u32 	%r6585, %r95;
	mov.u32 	%r6586, %r96;
	mov.u32 	%r6587, %r97;
	mov.u32 	%r6588, %r98;
	mov.u32 	%r6589, %r99;
	mov.u32 	%r6590, %r100;
	mov.u32 	%r6591, %r101;
	mov.u32 	%r6592, %r102;
	mov.u32 	%r6593, %r103;
	mov.u32 	%r6594, %r104;
	mov.u32 	%r6595, %r105;
	mov.u32 	%r6596, %r106;
	mov.u32 	%r6597, %r107;
	mov.u32 	%r6598, %r108;
	mov.u32 	%r6599, %r109;
	mov.u32 	%r6600, %r110;
	mov.u32 	%r6601, %r111;
	mov.u32 	%r6602, %r112;
	@%p957 bra 	$L__BB4_596;
	or.b32  	%r3844, %r121, %r120;
	or.b32  	%r3845, %r3844, %r119;
	or.b32  	%r3846, %r3845, %r118;
	or.b32  	%r3847, %r3846, %r117;
	or.b32  	%r3848, %r3847, %r116;
	or.b32  	%r3849, %r3848, %r115;
	or.b32  	%r3850, %r3849, %r114;
	setp.eq.s32 	%p958, %r3850, 0;
	mov.u32 	%r6578, %r6693;
	mov.u32 	%r6579, %r89;
	mov.u32 	%r6580, %r90;
	mov.u32 	%r6581, %r91;
	mov.u32 	%r6582, %r92;
	mov.u32 	%r6583, %r93;
	mov.u32 	%r6584, %r94;
	mov.u32 	%r6585, %r95;
	mov.u32 	%r6586, %r96;
	mov.u32 	%r6587, %r97;
	mov.u32 	%r6588, %r98;
	mov.u32 	%r6589, %r99;
	mov.u32 	%r6590, %r100;
	mov.u32 	%r6591, %r101;
	mov.u32 	%r6592, %r102;
	mov.u32 	%r6593, %r103;
	mov.u32 	%r6594, %r104;
	mov.u32 	%r6595, %r105;
	mov.u32 	%r6596, %r106;
	mov.u32 	%r6597, %r107;
	mov.u32 	%r6598, %r108;
	mov.u32 	%r6599, %r109;
	mov.u32 	%r6600, %r110;
	mov.u32 	%r6601, %r111;
	mov.u32 	%r6602, %r112;
	@%p958 bra 	$L__BB4_596;
	setp.ne.s32 	%p959, %r6693, 0;
	mov.b32 	%r6578, 0;
	mov.u32 	%r6579, %r114;
	mov.u32 	%r6580, %r115;
	mov.u32 	%r6581, %r116;
	mov.u32 	%r6582, %r117;
	mov.u32 	%r6583, %r118;
	mov.u32 	%r6584, %r119;
	mov.u32 	%r6585, %r120;
	mov.u32 	%r6586, %r121;
	mov.u32 	%r6587, %r122;
	mov.u32 	%r6588, %r123;
	mov.u32 	%r6589, %r124;
	mov.u32 	%r6590, %r125;
	mov.u32 	%r6591, %r126;
	mov.u32 	%r6592, %r127;
	mov.u32 	%r6593, %r128;
	mov.u32 	%r6594, %r129;
	mov.u32 	%r6595, %r130;
	mov.u32 	%r6596, %r131;
	mov.u32 	%r6597, %r132;
	mov.u32 	%r6598, %r133;
	mov.u32 	%r6599, %r134;
	mov.u32 	%r6600, %r135;
	mov.u32 	%r6601, %r136;
	mov.u32 	%r6602, %r137;
	@%p959 bra 	$L__BB4_596;
	or.b32  	%r3853, %r96, %r95;
	or.b32  	%r3854, %r3853, %r94;
	or.b32  	%r3855, %r3854, %r93;
	or.b32  	%r3856, %r3855, %r92;
	or.b32  	%r3857, %r3856, %r91;
	or.b32  	%r3858, %r3857, %r90;
	or.b32  	%r3859, %r3858, %r89;
	setp.eq.s32 	%p960, %r3859, 0;
	mov.u32 	%r6579, %r114;
	mov.u32 	%r6580, %r115;
	mov.u32 	%r6581, %r116;
	mov.u32 	%r6582, %r117;
	mov.u32 	%r6583, %r118;
	mov.u32 	%r6584, %r119;
	mov.u32 	%r6585, %r120;
	mov.u32 	%r6586, %r121;
	mov.u32 	%r6587, %r122;
	mov.u32 	%r6588, %r123;
	mov.u32 	%r6589, %r124;
	mov.u32 	%r6590, %r125;
	mov.u32 	%r6591, %r126;
	mov.u32 	%r6592, %r127;
	mov.u32 	%r6593, %r128;
	mov.u32 	%r6594, %r129;
	mov.u32 	%r6595, %r130;
	mov.u32 	%r6596, %r131;
	mov.u32 	%r6597, %r132;
	mov.u32 	%r6598, %r133;
	mov.u32 	%r6599, %r134;
	mov.u32 	%r6600, %r135;
	mov.u32 	%r6601, %r136;
	mov.u32 	%r6602, %r137;
	@%p960 bra 	$L__BB4_596;
	cvt.u32.u64 	%r3860, %rd20;
	cvt.u64.u32 	%rd21, %r121;
	mul.wide.u32 	%rd22483, %r121, %r121;
	cvt.u32.u64 	%r3861, %rd22483;
	shr.u64 	%rd22484, %rd22483, 32;
	cvt.u64.u32 	%rd22, %r120;
	mul.wide.u32 	%rd22485, %r120, %r121;
	add.s64 	%rd22486, %rd22484, %rd22485;
	shr.u64 	%rd22487, %rd22486, 32;
	cvt.u64.u32 	%rd23, %r119;
	mul.wide.u32 	%rd22488, %r119, %r121;
	add.s64 	%rd22489, %rd22487, %rd22488;
	shr.u64 	%rd22490, %rd22489, 32;
	cvt.u64.u32 	%rd24, %r118;
	mul.wide.u32 	%rd22491, %r118, %r121;
	add.s64 	%rd22492, %rd22490, %rd22491;
	shr.u64 	%rd22493, %rd22492, 32;
	cvt.u64.u32 	%rd25, %r117;
	mul.wide.u32 	%rd22494, %r117, %r121;
	add.s64 	%rd22495, %rd22493, %rd22494;
	shr.u64 	%rd22496, %rd22495, 32;
	cvt.u64.u32 	%rd26, %r116;
	mul.wide.u32 	%rd22497, %r116, %r121;
	add.s64 	%rd22498, %rd22496, %rd22497;
	shr.u64 	%rd22499, %rd22498, 32;
	cvt.u64.u32 	%rd27, %r115;
	mul.wide.u32 	%rd22500, %r115, %r121;
	add.s64 	%rd22501, %rd22499, %rd22500;
	shr.u64 	%rd22502, %rd22501, 32;
	cvt.u64.u32 	%rd28, %r114;
	mul.wide.u32 	%rd22503, %r114, %r121;
	add.s64 	%rd22504, %rd22502, %rd22503;
	shr.u64 	%rd22505, %rd22504, 32;
	and.b64  	%rd22506, %rd22486, 4294967295;
	add.s64 	%rd22507, %rd22485, %rd22506;
	shr.u64 	%rd22508, %rd22507, 32;
	mul.wide.u32 	%rd22509, %r120, %r120;
	and.b64  	%rd22510, %rd22489, 4294967295;
	add.s64 	%rd22511, %rd22508, %rd22510;
	add.s64 	%rd22512, %rd22511, %rd22509;
	shr.u64 	%rd22513, %rd22512, 32;
	mul.wide.u32 	%rd22514, %r119, %r120;
	and.b64  	%rd22515, %rd22492, 4294967295;
	add.s64 	%rd22516, %rd22513, %rd22515;
	add.s64 	%rd22517, %rd22516, %rd22514;
	shr.u64 	%rd22518, %rd22517, 32;
	mul.wide.u32 	%rd22519, %r118, %r120;
	and.b64  	%rd22520, %rd22495, 4294967295;
	add.s64 	%rd22521, %rd22518, %rd22520;
	add.s64 	%rd22522, %rd22521, %rd22519;
	shr.u64 	%rd22523, %rd22522, 32;
	mul.wide.u32 	%rd22524, %r117, %r120;
	and.b64  	%rd22525, %rd22498, 4294967295;
	add.s64 	%rd22526, %rd22523, %rd22525;
	add.s64 	%rd22527, %rd22526, %rd22524;
	shr.u64 	%rd22528, %rd22527, 32;
	mul.wide.u32 	%rd22529, %r116, %r120;
	and.b64  	%rd22530, %rd22501, 4294967295;
	add.s64 	%rd22531, %rd22528, %rd22530;
	add.s64 	%rd22532, %rd22531, %rd22529;
	shr.u64 	%rd22533, %rd22532, 32;
	mul.wide.u32 	%rd22534, %r115, %r120;
	and.b64  	%rd22535, %rd22504, 4294967295;
	add.s64 	%rd22536, %rd22533, %rd22535;
	add.s64 	%rd22537, %rd22536, %rd22534;
	shr.u64 	%rd22538, %rd22537, 32;
	mul.wide.u32 	%rd22539, %r114, %r120;
	add.s64 	%rd22540, %rd22538, %rd22505;
	add.s64 	%rd22541, %rd22540, %rd22539;
	shr.u64 	%rd22542, %rd22541, 32;
	and.b64  	%rd22543, %rd22512, 4294967295;
	add.s64 	%rd22544, %rd22488, %rd22543;
	shr.u64 	%rd22545, %rd22544, 32;
	and.b64  	%rd22546, %rd22517, 4294967295;
	add.s64 	%rd22547, %rd22545, %rd22546;
	add.s64 	%rd22548, %rd22547, %rd22514;
	shr.u64 	%rd22549, %rd22548, 32;
	mul.wide.u32 	%rd22550, %r119, %r119;
	and.b64  	%rd22551, %rd22522, 4294967295;
	add.s64 	%rd22552, %rd22549, %rd22551;
	add.s64 	%rd22553, %rd22552, %rd22550;
	shr.u64 	%rd22554, %rd22553, 32;
	mul.wide.u32 	%rd22555, %r118, %r119;
	and.b64  	%rd22556, %rd22527, 4294967295;
	add.s64 	%rd22557, %rd22554, %rd22556;
	add.s64 	%rd22558, %rd22557, %rd22555;
	shr.u64 	%rd22559, %rd22558, 32;
	mul.wide.u32 	%rd22560, %r117, %r119;
	and.b64  	%rd22561, %rd22532, 4294967295;
	add.s64 	%rd22562, %rd22559, %rd22561;
	add.s64 	%rd22563, %rd22562, %rd22560;
	shr.u64 	%rd22564, %rd22563, 32;
	mul.wide.u32 	%rd22565, %r116, %r119;
	and.b64  	%rd22566, %rd22537, 4294967295;
	add.s64 	%rd22567, %rd22564, %rd22566;
	add.s64 	%rd22568, %rd22567, %rd22565;
	shr.u64 	%rd22569, %rd22568, 32;
	mul.wide.u32 	%rd22570, %r115, %r119;
	and.b64  	%rd22571, %rd22541, 4294967295;
	add.s64 	%rd22572, %rd22569, %rd22571;
	add.s64 	%rd22573, %rd22572, %rd22570;
	shr.u64 	%rd22574, %rd22573, 32;
	mul.wide.u32 	%rd22575, %r114, %r119;
	add.s64 	%rd22576, %rd22574, %rd22542;
	add.s64 	%rd22577, %rd22576, %rd22575;
	shr.u64 	%rd22578, %rd22577, 32;
	and.b64  	%rd22579, %rd22548, 4294967295;
	add.s64 	%rd22580, %rd22491, %rd22579;
	shr.u64 	%rd22581, %rd22580, 32;
	and.b64  	%rd22582, %rd22553, 4294967295;
	add.s64 	%rd22583, %rd22581, %rd22582;
	add.s64 	%rd22584, %rd22583, %rd22519;
	shr.u64 	%rd22585, %rd22584, 32;
	and.b64  	%rd22586, %rd22558, 4294967295;
	add.s64 	%rd22587, %rd22585, %rd22586;
	add.s64 	%rd22588, %rd22587, %rd22555;
	shr.u64 	%rd22589, %rd22588, 32;
	mul.wide.u32 	%rd22590, %r118, %r118;
	and.b64  	%rd22591, %rd22563, 4294967295;
	add.s64 	%rd22592, %rd22589, %rd22591;
	add.s64 	%rd22593, %rd22592, %rd22590;
	shr.u64 	%rd22594, %rd22593, 32;
	mul.wide.u32 	%rd22595, %r117, %r118;
	and.b64  	%rd22596, %rd22568, 4294967295;
	add.s64 	%rd22597, %rd22594, %rd22596;
	add.s64 	%rd22598, %rd22597, %rd22595;
	shr.u64 	%rd22599, %rd22598, 32;
	mul.wide.u32 	%rd22600, %r116, %r118;
	and.b64  	%rd22601, %rd22573, 4294967295;
	add.s64 	%rd22602, %rd22599, %rd22601;
	add.s64 	%rd22603, %rd22602, %rd22600;
	shr.u64 	%rd22604, %rd22603, 32;
	mul.wide.u32 	%rd22605, %r115, %r118;
	and.b64  	%rd22606, %rd22577, 4294967295;
	add.s64 	%rd22607, %rd22604, %rd22606;
	add.s64 	%rd22608, %rd22607, %rd22605;
	shr.u64 	%rd22609, %rd22608, 32;
	mul.wide.u32 	%rd22610, %r114, %r118;
	add.s64 	%rd22611, %rd22609, %rd22578;
	add.s64 	%rd22612, %rd22611, %rd22610;
	shr.u64 	%rd22613, %rd22612, 32;
	and.b64  	%rd22614, %rd22584, 4294967295;
	add.s64 	%rd22615, %rd22494, %rd22614;
	shr.u64 	%rd22616, %rd22615, 32;
	and.b64  	%rd22617, %rd22588, 4294967295;
	add.s64 	%rd22618, %rd22616, %rd22617;
	add.s64 	%rd22619, %rd22618, %rd22524;
	shr.u64 	%rd22620, %rd22619, 32;
	and.b64  	%rd22621, %rd22593, 4294967295;
	add.s64 	%rd22622, %rd22620, %rd22621;
	add.s64 	%rd22623, %rd22622, %rd22560;
	shr.u64 	%rd22624, %rd22623, 32;
	and.b64  	%rd22625, %rd22598, 4294967295;
	add.s64 	%rd22626, %rd22624, %rd22625;
	add.s64 	%rd22627, %rd22626, %rd22595;
	shr.u64 	%rd22628, %rd22627, 32;
	mul.wide.u32 	%rd22629, %r117, %r117;
	and.b64  	%rd22630, %rd22603, 4294967295;
	add.s64 	%rd22631, %rd22628, %rd22630;
	add.s64 	%rd22632, %rd22631, %rd22629;
	shr.u64 	%rd22633, %rd22632, 32;
	mul.wide.u32 	%rd22634, %r116, %r117;
	and.b64  	%rd22635, %rd22608, 4294967295;
	add.s64 	%rd22636, %rd22633, %rd22635;
	add.s64 	%rd22637, %rd22636, %rd22634;
	shr.u64 	%rd22638, %rd22637, 32;
	mul.wide.u32 	%rd22639, %r115, %r117;
	and.b64  	%rd22640, %rd22612, 4294967295;
	add.s64 	%rd22641, %rd22638, %rd22640;
	add.s64 	%rd22642, %rd22641, %rd22639;
	shr.u64 	%rd22643, %rd22642, 32;
	mul.wide.u32 	%rd22644, %r114, %r117;
	add.s64 	%rd22645, %rd22643, %rd22613;
	add.s64 	%rd22646, %rd22645, %rd22644;
	shr.u64 	%rd22647, %rd22646, 32;
	and.b64  	%rd22648, %rd22619, 4294967295;
	add.s64 	%rd22649, %rd22497, %rd22648;
	shr.u64 	%rd22650, %rd22649, 32;
	and.b64  	%rd22651, %rd22623, 4294967295;
	add.s64 	%rd22652, %rd22650, %rd22651;
	add.s64 	%rd22653, %rd22652, %rd22529;
	shr.u64 	%rd22654, %rd22653, 32;
	and.b64  	%rd22655, %rd22627, 4294967295;
	add.s64 	%rd22656, %rd22654, %rd22655;
	add.s64 	%rd22657, %rd22656, %rd22565;
	shr.u64 	%rd22658, %rd22657, 32;
	and.b64  	%rd22659, %rd22632, 4294967295;
	add.s64 	%rd22660, %rd22658, %rd22659;
	add.s64 	%rd22661, %rd22660, %rd22600;
	shr.u64 	%rd22662, %rd22661, 32;
	and.b64  	%rd22663, %rd22637, 4294967295;
	add.s64 	%rd22664, %rd22662, %rd22663;
	add.s64 	%rd22665, %rd22664, %rd22634;
	shr.u64 	%rd22666, %rd22665, 32;
	mul.wide.u32 	%rd22667, %r116, %r116;
	and.b64  	%rd22668, %rd22642, 4294967295;
	add.s64 	%rd22669, %rd22666, %rd22668;
	add.s64 	%rd22670, %rd22669, %rd22667;
	shr.u64 	%rd22671, %rd22670, 32;
	mul.wide.u32 	%rd22672, %r115, %r116;
	and.b64  	%rd22673, %rd22646, 4294967295;
	add.s64 	%rd22674, %rd22671, %rd22673;
	add.s64 	%rd22675, %rd22674, %rd22672;
	shr.u64 	%rd22676, %rd22675, 32;
	mul.wide.u32 	%rd22677, %r114, %r116;
	add.s64 	%rd22678, %rd22676, %rd22647;
	add.s64 	%rd22679, %rd22678, %rd22677;
	shr.u64 	%rd22680, %rd22679, 32;
	and.b64  	%rd22681, %rd22653, 4294967295;
	add.s64 	%rd22682, %rd22500, %rd22681;
	shr.u64 	%rd22683, %rd22682, 32;
	and.b64  	%rd22684, %rd22657, 4294967295;
	add.s64 	%rd22685, %rd22683, %rd22684;
	add.s64 	%rd22686, %rd22685, %rd22534;
	shr.u64 	%rd22687, %rd22686, 32;
	and.b64  	%rd22688, %rd22661, 4294967295;
	add.s64 	%rd22689, %rd22687, %rd22688;
	add.s64 	%rd22690, %rd22689, %rd22570;
	shr.u64 	%rd22691, %rd22690, 32;
	and.b64  	%rd22692, %rd22665, 4294967295;
	add.s64 	%rd22693, %rd22691, %rd22692;
	add.s64 	%rd22694, %rd22693, %rd22605;
	shr.u64 	%rd22695, %rd22694, 32;
	and.b64  	%rd22696, %rd22670, 4294967295;
	add.s64 	%rd22697, %rd22695, %rd22696;
	add.s64 	%rd22698, %rd22697, %rd22639;
	shr.u64 	%rd22699, %rd22698, 32;
	and.b64  	%rd22700, %rd22675, 4294967295;
	add.s64 	%rd22701, %rd22699, %rd22700;
	add.s64 	%rd22702, %rd22701, %rd22672;
	shr.u64 	%rd22703, %rd22702, 32;
	mul.wide.u32 	%rd22704, %r115, %r115;
	and.b64  	%rd22705, %rd22679, 4294967295;
	add.s64 	%rd22706, %rd22703, %rd22705;
	add.s64 	%rd22707, %rd22706, %rd22704;
	shr.u64 	%rd22708, %rd22707, 32;
	mul.wide.u32 	%rd22709, %r114, %r115;
	add.s64 	%rd22710, %rd22708, %rd22680;
	add.s64 	%rd22711, %rd22710, %rd22709;
	shr.u64 	%rd22712, %rd22711, 32;
	and.b64  	%rd22713, %rd22686, 4294967295;
	add.s64 	%rd22714, %rd22503, %rd22713;
	shr.u64 	%rd22715, %rd22714, 32;
	and.b64  	%rd22716, %rd22690, 4294967295;
	add.s64 	%rd22717, %rd22715, %rd22716;
	add.s64 	%rd22718, %rd22717, %rd22539;
	shr.u64 	%rd22719, %rd22718, 32;
	and.b64  	%rd22720, %rd22694, 4294967295;
	add.s64 	%rd22721, %rd22719, %rd22720;
	add.s64 	%rd22722, %rd22721, %rd22575;
	shr.u64 	%rd22723, %rd22722, 32;
	and.b64  	%rd22724, %rd22698, 4294967295;
	add.s64 	%rd22725, %rd22723, %rd22724;
	add.s64 	%rd22726, %rd22725, %rd22610;
	shr.u64 	%rd22727, %rd22726, 32;
	and.b64  	%rd22728, %rd22702, 4294967295;
	add.s64 	%rd22729, %rd22727, %rd22728;
	add.s64 	%rd22730, %rd22729, %rd22644;
	shr.u64 	%rd22731, %rd22730, 32;
	and.b64  	%rd22732, %rd22707, 4294967295;
	add.s64 	%rd22733, %rd22731, %rd22732;
	add.s64 	%rd22734, %rd22733, %rd22677;
	shr.u64 	%rd22735, %rd22734, 32;
	and.b64  	%rd22736, %rd22711, 4294967295;
	add.s64 	%rd22737, %rd22735, %rd22736;
	add.s64 	%rd22738, %rd22737, %rd22709;
	shr.u64 	%rd22739, %rd22738, 32;
	mul.wide.u32 	%rd22740, %r114, %r114;
	add.s64 	%rd22741, %rd22739, %rd22712;
	add.s64 	%rd22742, %rd22741, %rd22740;
	{ .reg .b32 tmp; mov.b64 {tmp, %r3862}, %rd22742; }
	mul.lo.s32 	%r3863, %r86, %r3861;
	cvt.u64.u32 	%rd22743, %r3863;
	and.b64  	%rd22744, %rd22483, 4294967293;
	mad.lo.s64 	%rd22745, %rd13, %rd22743, %rd22744;
	shr.u64 	%rd22746, %rd22745, 32;
	and.b64  	%rd22747, %rd22507, 4294967295;
	add.s64 	%rd22748, %rd22746, %rd22747;
	mad.lo.s64 	%rd22749, %rd14, %rd22743, %rd22748;
	cvt.u32.u64 	%r3864, %rd22749;
	shr.u64 	%rd22750, %rd22749, 32;
	and.b64  	%rd22751, %rd22544, 4294967295;
	add.s64 	%rd22752, %rd22750, %rd22751;
	mad.lo.s64 	%rd22753, %rd15, %rd22743, %rd22752;
	shr.u64 	%rd22754, %rd22753, 32;
	and.b64  	%rd22755, %rd22580, 4294967295;
	add.s64 	%rd22756, %rd22754, %rd22755;
	mad.lo.s64 	%rd22757, %rd16, %rd22743, %rd22756;
	shr.u64 	%rd22758, %rd22757, 32;
	and.b64  	%rd22759, %rd22615, 4294967295;
	add.s64 	%rd22760, %rd22758, %rd22759;
	mad.lo.s64 	%rd22761, %rd17, %rd22743, %rd22760;
	shr.u64 	%rd22762, %rd22761, 32;
	and.b64  	%rd22763, %rd22649, 4294967295;
	add.s64 	%rd22764, %rd22762, %rd22763;
	mad.lo.s64 	%rd22765, %rd18, %rd22743, %rd22764;
	shr.u64 	%rd22766, %rd22765, 32;
	and.b64  	%rd22767, %rd22682, 4294967295;
	add.s64 	%rd22768, %rd22766, %rd22767;
	mad.lo.s64 	%rd22769, %rd19, %rd22743, %rd22768;
	shr.u64 	%rd22770, %rd22769, 32;
	and.b64  	%rd22771, %rd22714, 4294967295;
	add.s64 	%rd22772, %rd22770, %rd22771;
	mad.lo.s64 	%rd22773, %rd20, %rd22743, %rd22772;
	shr.u64 	%rd22774, %rd22773, 32;
	and.b64  	%rd22775, %rd22718, 4294967295;
	add.s64 	%rd22776, %rd22774, %rd22775;
	shr.u64 	%rd22777, %rd22776, 32;
	and.b64  	%rd22778, %rd22722, 4294967295;
	add.s64 	%rd22779, %rd22777, %rd22778;
	shr.u64 	%rd22780, %rd22779, 32;
	and.b64  	%rd22781, %rd22726, 4294967295;
	add.s64 	%rd22782, %rd22780, %rd22781;
	shr.u64 	%rd22783, %rd22782, 32;
	and.b64  	%rd22784, %rd22730, 4294967295;
	add.s64 	%rd22785, %rd22783, %rd22784;
	shr.u64 	%rd22786, %rd22785, 32;
	and.b64  	%rd22787, %rd22734, 4294967295;
	add.s64 	%rd22788, %rd22786, %rd22787;
	shr.u64 	%rd22789, %rd22788, 32;
	and.b64  	%rd22790, %rd22738, 4294967295;
	add.s64 	%rd22791, %rd22789, %rd22790;
	shr.u64 	%rd22792, %rd22791, 32;
	and.b64  	%rd22793, %rd22742, 4294967295;
	add.s64 	%rd22794, %rd22792, %rd22793;
	{ .reg .b32 tmp; mov.b64 {tmp, %r3865}, %rd22794; }
	add.s32 	%r3866, %r3862, %r3865;
	mul.lo.s32 	%r3867, %r86, %r3864;
	cvt.u64.u32 	%rd22795, %r3867;
	and.b64  	%rd22796, %rd22749, 4294967295;
	mad.lo.s64 	%rd22797, %rd13, %rd22795, %rd22796;
	shr.u64 	%rd22798, %rd22797, 32;
	and.b64  	%rd22799, %rd22753, 4294967295;
	add.s64 	%rd22800, %rd22798, %rd22799;
	mad.lo.s64 	%rd22801, %rd14, %rd22795, %rd22800;
	cvt.u32.u64 	%r3868, %rd22801;
	shr.u64 	%rd22802, %rd22801, 32;
	and.b64  	%rd22803, %rd22757, 4294967295;
	add.s64 	%rd22804, %rd22802, %rd22803;
	mad.lo.s64 	%rd22805, %rd15, %rd22795, %rd22804;
	shr.u64 	%rd22806, %rd22805, 32;
	and.b64  	%rd22807, %rd22761, 4294967295;
	add.s64 	%rd22808, %rd22806, %rd22807;
	mad.lo.s64 	%rd22809, %rd16, %rd22795, %rd22808;
	shr.u64 	%rd22810, %rd22809, 32;
	and.b64  	%rd22811, %rd22765, 4294967295;
	add.s64 	%rd22812, %rd22810, %rd22811;
	mad.lo.s64 	%rd22813, %rd17, %rd22795, %rd22812;
	shr.u64 	%rd22814, %rd22813, 32;
	and.b64  	%rd22815, %rd22769, 4294967295;
	add.s64 	%rd22816, %rd22814, %rd22815;
	mad.lo.s64 	%rd22817, %rd18, %rd22795, %rd22816;
	shr.u64 	%rd22818, %rd22817, 32;
	and.b64  	%rd22819, %rd22773, 4294967295;
	add.s64 	%rd22820, %rd22818, %rd22819;
	mad.lo.s64 	%rd22821, %rd19, %rd22795, %rd22820;
	shr.u64 	%rd22822, %rd22821, 32;
	and.b64  	%rd22823, %rd22776, 4294967295;
	add.s64 	%rd22824, %rd22822, %rd22823;
	mad.lo.s64 	%rd22825, %rd20, %rd22795, %rd22824;
	shr.u64 	%rd22826, %rd22825, 32;
	and.b64  	%rd22827, %rd22779, 4294967295;
	add.s64 	%rd22828, %rd22826, %rd22827;
	shr.u64 	%rd22829, %rd22828, 32;
	and.b64  	%rd22830, %rd22782, 4294967295;
	add.s64 	%rd22831, %rd22829, %rd22830;
	shr.u64 	%rd22832, %rd22831, 32;
	and.b64  	%rd22833, %rd22785, 4294967295;
	add.s64 	%rd22834, %rd22832, %rd22833;
	shr.u64 	%rd22835, %rd22834, 32;
	and.b64  	%rd22836, %rd22788, 4294967295;
	add.s64 	%rd22837, %rd22835, %rd22836;
	shr.u64 	%rd22838, %rd22837, 32;
	and.b64  	%rd22839, %rd22791, 4294967295;
	add.s64 	%rd22840, %rd22838, %rd22839;
	shr.u64 	%rd22841, %rd22840, 32;
	and.b64  	%rd22842, %rd22794, 4294967295;
	add.s64 	%rd22843, %rd22841, %rd22842;
	{ .reg .b32 tmp; mov.b64 {tmp, %r3869}, %rd22843; }
	add.s32 	%r3870, %r3866, %r3869;
	mul.lo.s32 	%r3871, %r86, %r3868;
	cvt.u64.u32 	%rd22844, %r3871;
	and.b64  	%rd22845, %rd22801, 4294967295;
	mad.lo.s64 	%rd22846, %rd13, %rd22844, %rd22845;
	shr.u64 	%rd22847, %rd22846, 32;
	and.b64  	%rd22848, %rd22805, 4294967295;
	add.s64 	%rd22849, %rd22847, %rd22848;
	mad.lo.s64 	%rd22850, %rd14, %rd22844, %rd22849;
	cvt.u32.u64 	%r3872, %rd22850;
	shr.u64 	%rd22851, %rd22850, 32;
	and.b64  	%rd22852, %rd22809, 4294967295;
	add.s64 	%rd22853, %rd22851, %rd22852;
	mad.lo.s64 	%rd22854, %rd15, %rd22844, %rd22853;
	shr.u64 	%rd22855, %rd22854, 32;
	and.b64  	%rd22856, %rd22813, 4294967295;
	add.s64 	%rd22857, %rd22855, %rd22856;
	mad.lo.s64 	%rd22858, %rd16, %rd22844, %rd22857;
	shr.u64 	%rd22859, %rd22858, 32;
	and.b64  	%rd22860, %rd22817, 4294967295;
	add.s64 	%rd22861, %rd22859, %rd22860;
	mad.lo.s64 	%rd22862, %rd17, %rd22844, %rd22861;
	shr.u64 	%rd22863, %rd22862, 32;
	and.b64  	%rd22864, %rd22821, 4294967295;
	add.s64 	%rd22865, %rd22863, %rd22864;
	mad.lo.s64 	%rd22866, %rd18, %rd22844, %rd22865;
	shr.u64 	%rd22867, %rd22866, 32;
	and.b64  	%rd22868, %rd22825, 4294967295;
	add.s64 	%rd22869, %rd22867, %rd22868;
	mad.lo.s64 	%rd22870, %rd19, %rd22844, %rd22869;
	shr.u64 	%rd22871, %rd22870, 32;
	and.b64  	%rd22872, %rd22828, 4294967295;
	add.s64 	%rd22873, %rd22871, %rd22872;
	mad.lo.s64 	%rd22874, %rd20, %rd22844, %rd22873;
	shr.u64 	%rd22875, %rd22874, 32;
	and.b64  	%rd22876, %rd22831, 4294967295;
	add.s64 	%rd22877, %rd22875, %rd22876;
	shr.u64 	%rd22878, %rd22877, 32;
	and.b64  	%rd22879, %rd22834, 4294967295;
	add.s64 	%rd22880, %rd22878, %rd22879;
	shr.u64 	%rd22881, %rd22880, 32;
	and.b64  	%rd22882, %rd22837, 4294967295;
	add.s64 	%rd22883, %rd22881, %rd22882;
	shr.u64 	%rd22884, %rd22883, 32;
	and.b64  	%rd22885, %rd22840, 4294967295;
	add.s64 	%rd22886, %rd22884, %rd22885;
	shr.u64 	%rd22887, %rd22886, 32;
	and.b64  	%rd22888, %rd22843, 4294967295;
	add.s64 	%rd22889, %rd22887, %rd22888;
	{ .reg .b32 tmp; mov.b64 {tmp, %r3873}, %rd22889; }
	add.s32 	%r3874, %r3870, %r3873;
	mul.lo.s32 	%r3875, %r86, %r3872;
	cvt.u64.u32 	%rd22890, %r3875;
	and.b64  	%rd22891, %rd22850, 4294967295;
	mad.lo.s64 	%rd22892, %rd13, %rd22890, %rd22891;
	shr.u64 	%rd22893, %rd22892, 32;
	and.b64  	%rd22894, %rd22854, 4294967295;
	add.s64 	%rd22895, %rd22893, %rd22894;
	mad.lo.s64 	%rd22896, %rd14, %rd22890, %rd22895;
	cvt.u32.u64 	%r3876, %rd22896;
	shr.u64 	%rd22897, %rd22896, 32;
	and.b64  	%rd22898, %rd22858, 4294967295;
	add.s64 	%rd22899, %rd22897, %rd22898;
	mad.lo.s64 	%rd22900, %rd15, %rd22890, %rd22899;
	shr.u64 	%rd22901, %rd22900, 32;
	and.b64  	%rd22902, %rd22862, 4294967295;
	add.s64 	%rd22903, %rd22901, %rd22902;
	mad.lo.s64 	%rd22904, %rd16, %rd22890, %rd22903;
	shr.u64 	%rd22905, %rd22904, 32;
	and.b64  	%rd22906, %rd22866, 4294967295;
	add.s64 	%rd22907, %rd22905, %rd22906;
	mad.lo.s64 	%rd22908, %rd17, %rd22890, %rd22907;
	shr.u64 	%rd22909, %rd22908, 32;
	and.b64  	%rd22910, %rd22870, 4294967295;
	add.s64 	%rd22911, %rd22909, %rd22910;
	mad.lo.s64 	%rd22912, %rd18, %rd22890, %rd22911;
	shr.u64 	%rd22913, %rd22912, 32;
	and.b64  	%rd22914, %rd22874, 4294967295;
	add.s64 	%rd22915, %rd22913, %rd22914;
	mad.lo.s64 	%rd22916, %rd19, %rd22890, %rd22915;
	shr.u64 	%rd22917, %rd22916, 32;
	and.b64  	%rd22918, %rd22877, 4294967295;
	add.s64 	%rd22919, %rd22917, %rd22918;
	mad.lo.s64 	%rd22920, %rd20, %rd22890, %rd22919;
	shr.u64 	%rd22921, %rd22920, 32;
	and.b64  	%rd22922, %rd22880, 4294967295;
	add.s64 	%rd22923, %rd22921, %rd22922;
	shr.u64 	%rd22924, %rd22923, 32;
	and.b64  	%rd22925, %rd22883, 4294967295;
	add.s64 	%rd22926, %rd22924, %rd22925;
	shr.u64 	%rd22927, %rd22926, 32;
	and.b64  	%rd22928, %rd22886, 4294967295;
	add.s64 	%rd22929, %rd22927, %rd22928;
	shr.u64 	%rd22930, %rd22929, 32;
	and.b64  	%rd22931, %rd22889, 4294967295;
	add.s64 	%rd22932, %rd22930, %rd22931;
	{ .reg .b32 tmp; mov.b64 {tmp, %r3877}, %rd22932; }
	add.s32 	%r3878, %r3874, %r3877;
	mul.lo.s32 	%r3879, %r86, %r3876;
	cvt.u64.u32 	%rd22933, %r3879;
	and.b64  	%rd22934, %rd22896, 4294967295;
	mad.lo.s64 	%rd22935, %rd13, %rd22933, %rd22934;
	shr.u64 	%rd22936, %rd22935, 32;
	and.b64  	%rd22937, %rd22900, 4294967295;
	add.s64 	%rd22938, %rd22936, %rd22937;
	mad.lo.s64 	%rd22939, %rd14, %rd22933, %rd22938;
	cvt.u32.u64 	%r3880, %rd22939;
	shr.u64 	%rd22940, %rd22939, 32;
	and.b64  	%rd22941, %rd22904, 4294967295;
	add.s64 	%rd22942, %rd22940, %rd22941;
	mad.lo.s64 	%rd22943, %rd15, %rd22933, %rd22942;
	shr.u64 	%rd22944, %rd22943, 32;
	and.b64  	%rd22945, %rd22908, 4294967295;
	add.s64 	%rd22946, %rd22944, %rd22945;
	mad.lo.s64 	%rd22947, %rd16, %rd22933, %rd22946;
	shr.u64 	%rd22948, %rd22947, 32;
	and.b64  	%rd22949, %rd22912, 4294967295;
	add.s64 	%rd22950, %rd22948, %rd22949;
	mad.lo.s64 	%rd22951, %rd17, %rd22933, %rd22950;
	shr.u64 	%rd22952, %rd22951, 32;
	and.b64  	%rd22953, %rd22916, 4294967295;
	add.s64 	%rd22954, %rd22952, %rd22953;
	mad.lo.s64 	%rd22955, %rd18, %rd22933, %rd22954;
	shr.u64 	%rd22956, %rd22955, 32;
	and.b64  	%rd22957, %rd22920, 4294967295;
	add.s64 	%rd22958, %rd22956, %rd22957;
	mad.lo.s64 	%rd22959, %rd19, %rd22933, %rd22958;
	shr.u64 	%rd22960, %rd22959, 32;
	and.b64  	%rd22961, %rd22923, 4294967295;
	add.s64 	%rd22962, %rd22960, %rd22961;
	mad.lo.s64 	%rd22963, %rd20, %rd22933, %rd22962;
	shr.u64 	%rd22964, %rd22963, 32;
	and.b64  	%rd22965, %rd22926, 4294967295;
	add.s64 	%rd22966, %rd22964, %rd22965;
	shr.u64 	%rd22967, %rd22966, 32;
	and.b64  	%rd22968, %rd22929, 4294967295;
	add.s64 	%rd22969, %rd22967, %rd22968;
	shr.u64 	%rd22970, %rd22969, 32;
	and.b64  	%rd22971, %rd22932, 4294967295;
	add.s64 	%rd22972, %rd22970, %rd22971;
	{ .reg .b32 tmp; mov.b64 {tmp, %r3881}, %rd22972; }
	add.s32 	%r3882, %r3878, %r3881;
	mul.lo.s32 	%r3883, %r86, %r3880;
	cvt.u64.u32 	%rd22973, %r3883;
	and.b64  	%rd22974, %rd22939, 4294967295;
	mad.lo.s64 	%rd22975, %rd13, %rd22973, %rd22974;
	shr.u64 	%rd22976, %rd22975, 32;
	and.b64  	%rd22977, %rd22943, 4294967295;
	add.s64 	%rd22978, %rd22976, %rd22977;
	mad.lo.s64 	%rd22979, %rd14, %rd22973, %rd22978;
	cvt.u32.u64 	%r3884, %rd22979;
	shr.u64 	%rd22980, %rd22979, 32;
	and.b64  	%rd22981, %rd22947, 4294967295;
	add.s64 	%rd22982, %rd22980, %rd22981;
	mad.lo.s64 	%rd22983, %rd15, %rd22973, %rd22982;
	shr.u64 	%rd22984, %rd22983, 32;
	and.b64  	%rd22985, %rd22951, 4294967295;
	add.s64 	%rd22986, %rd22984, %rd22985;
	mad.lo.s64 	%rd22987, %rd16, %rd22973, %rd22986;
	shr.u64 	%rd22988, %rd22987, 32;
	and.b64  	%rd22989, %rd22955, 4294967295;
	add.s64 	%rd22990, %rd22988, %rd22989;
	mad.lo.s64 	%rd22991, %rd17, %rd22973, %rd22990;
	shr.u64 	%rd22992, %rd22991, 32;
	and.b64  	%rd22993, %rd22959, 4294967295;
	add.s64 	%rd22994, %rd22992, %rd22993;
	mad.lo.s64 	%rd22995, %rd18, %rd22973, %rd22994;
	shr.u64 	%rd22996, %rd22995, 32;
	and.b64  	%rd22997, %rd22963, 4294967295;
	add.s64 	%rd22998, %rd22996, %rd22997;
	mad.lo.s64 	%rd22999, %rd19, %rd22973, %rd22998;
	shr.u64 	%rd23000, %rd22999, 32;
	and.b64  	%rd23001, %rd22966, 4294967295;
	add.s64 	%rd23002, %rd23000, %rd23001;
	mad.lo.s64 	%rd23003, %rd20, %rd22973, %rd23002;
	shr.u64 	%rd23004, %rd23003, 32;
	and.b64  	%rd23005, %rd22969, 4294967295;
	add.s64 	%rd23006, %rd23004, %rd23005;
	shr.u64 	%rd23007, %rd23006, 32;
	and.b64  	%rd23008, %rd22972, 4294967295;
	add.s64 	%rd23009, %rd23007, %rd23008;
	{ .reg .b32 tmp; mov.b64 {tmp, %r3885}, %rd23009; }
	add.s32 	%r3886, %r3882, %r3885;
	mul.lo.s32 	%r3887, %r86, %r3884;
	cvt.u64.u32 	%rd23010, %r3887;
	and.b64  	%rd23011, %rd22979, 4294967295;
	mad.lo.s64 	%rd23012, %rd13, %rd23010, %rd23011;
	shr.u64 	%rd23013, %rd23012, 32;
	and.b64  	%rd23014, %rd22983, 4294967295;
	add.s64 	%rd23015, %rd23013, %rd23014;
	mad.lo.s64 	%rd23016, %rd14, %rd23010, %rd23015;
	cvt.u32.u64 	%r3888, %rd23016;
	shr.u64 	%rd23017, %rd23016, 32;
	and.b64  	%rd23018, %rd22987, 4294967295;
	add.s64 	%rd23019, %rd23017, %rd23018;
	mad.lo.s64 	%rd23020, %rd15, %rd23010, %rd23019;
	shr.u64 	%rd23021, %rd23020, 32;
	and.b64  	%rd23022, %rd22991, 4294967295;
	add.s64 	%rd23023, %rd23021, %rd23022;
	mad.lo.s64 	%rd23024, %rd16, %rd23010, %rd23023;
	shr.u64 	%rd23025, %rd23024, 32;
	and.b64  	%rd23026, %rd22995, 4294967295;
	add.s64 	%rd23027, %rd23025, %rd23026;
	mad.lo.s64 	%rd23028, %rd17, %rd23010, %rd23027;
	shr.u64 	%rd23029, %rd23028, 32;
	and.b64  	%rd23030, %rd22999, 4294967295;
	add.s64 	%rd23031, %rd23029, %rd23030;
	mad.lo.s64 	%rd23032, %rd18, %rd23010, %rd23031;
	shr.u64 	%rd23033, %rd23032, 32;
	and.b64  	%rd23034, %rd23003, 4294967295;
	add.s64 	%rd23035, %rd23033, %rd23034;
	mad.lo.s64 	%rd23036, %rd19, %rd23010, %rd23035;
	shr.u64 	%rd23037, %rd23036, 32;
	and.b64  	%rd23038, %rd23006, 4294967295;
	add.s64 	%rd23039, %rd23037, %rd23038;
	mad.lo.s64 	%rd23040, %rd20, %rd23010, %rd23039;
	shr.u64 	%rd23041, %rd23040, 32;
	and.b64  	%rd23042, %rd23009, 4294967295;
	add.s64 	%rd23043, %rd23041, %rd23042;
	{ .reg .b32 tmp; mov.b64 {tmp, %r3889}, %rd23043; }
	add.s32 	%r3890, %r3886, %r3889;
	mul.lo.s32 	%r3891, %r86, %r3888;
	cvt.u64.u32 	%rd23044, %r3891;
	and.b64  	%rd23045, %rd23016, 4294967295;
	mad.lo.s64 	%rd23046, %rd13, %rd23044, %rd23045;
	shr.u64 	%rd23047, %rd23046, 32;
	and.b64  	%rd23048, %rd23020, 4294967295;
	add.s64 	%rd23049, %rd23047, %rd23048;
	mad.lo.s64 	%rd44895, %rd14, %rd23044, %rd23049;
	shr.u64 	%rd23050, %rd44895, 32;
	and.b64  	%rd23051, %rd23024, 4294967295;
	add.s64 	%rd23052, %rd23050, %rd23051;
	mad.lo.s64 	%rd44894, %rd15, %rd23044, %rd23052;
	cvt.u32.u64 	%r139, %rd44894;
	shr.u64 	%rd23053, %rd44894, 32;
	and.b64  	%rd23054, %rd23028, 4294967295;
	add.s64 	%rd23055, %rd23053, %rd23054;
	mad.lo.s64 	%rd44893, %rd16, %rd23044, %rd23055;
	cvt.u32.u64 	%r140, %rd44893;
	shr.u64 	%rd23056, %rd44893, 32;
	and.b64  	%rd23057, %rd23032, 4294967295;
	add.s64 	%rd23058, %rd23056, %rd23057;
	mad.lo.s64 	%rd44892, %rd17, %rd23044, %rd23058;
	cvt.u32.u64 	%r141, %rd44892;
	shr.u64 	%rd23059, %rd44892, 32;
	and.b64  	%rd23060, %rd23036, 4294967295;
	add.s64 	%rd23061, %rd23059, %rd23060;
	mad.lo.s64 	%rd44891, %rd18, %rd23044, %rd23061;
	cvt.u32.u64 	%r142, %rd44891;
	shr.u64 	%rd23062, %rd44891, 32;
	and.b64  	%rd23063, %rd23040, 4294967295;
	add.s64 	%rd23064, %rd23062, %rd23063;
	mad.lo.s64 	%rd44890, %rd19, %rd23044, %rd23064;
	cvt.u32.u64 	%r143, %rd44890;
	shr.u64 	%rd23065, %rd44890, 32;
	and.b64  	%rd23066, %rd23043, 4294967295;
	add.s64 	%rd23067, %rd23065, %rd23066;
	mad.lo.s64 	%rd44889, %rd20, %rd23044, %rd23067;
	cvt.u32.u64 	%r144, %rd44889;
	{ .reg .b32 tmp; mov.b64 {tmp, %r3892}, %rd44889; }
	add.s32 	%r6514, %r3890, %r3892;
	setp.gt.u32 	%p961, %r6514, %r3860;
	@%p961 bra 	$L__BB4_54;
	setp.lt.u32 	%p962, %r6514, %r3860;
	@%p962 bra 	$L__BB4_55;
	cvt.u32.u64 	%r3894, %rd19;
	setp.lt.u32 	%p963, %r3894, %r144;
	@%p963 bra 	$L__BB4_54;
	setp.gt.u32 	%p964, %r3894, %r144;
	@%p964 bra 	$L__BB4_55;
	cvt.u32.u64 	%r3896, %rd18;
	setp.lt.u32 	%p965, %r3896, %r143;
	@%p965 bra 	$L__BB4_54;
	setp.gt.u32 	%p966, %r3896, %r143;
	@%p966 bra 	$L__BB4_55;
	cvt.u32.u64 	%r3898, %rd17;
	setp.lt.u32 	%p967, %r3898, %r142;
	@%p967 bra 	$L__BB4_54;
	setp.gt.u32 	%p968, %r3898, %r142;
	@%p968 bra 	$L__BB4_55;
	cvt.u32.u64 	%r3900, %rd16;
	setp.lt.u32 	%p969, %r3900, %r141;
	@%p969 bra 	$L__BB4_54;
	setp.gt.u32 	%p970, %r3900, %r141;
	@%p970 bra 	$L__BB4_55;
	cvt.u32.u64 	%r3902, %rd15;
	setp.lt.u32 	%p971, %r3902, %r140;
	@%p971 bra 	$L__BB4_54;
	setp.gt.u32 	%p972, %r3902, %r140;
	@%p972 bra 	$L__BB4_55;
	cvt.u32.u64 	%r3904, %rd14;
	setp.lt.u32 	%p973, %r3904, %r139;
	@%p973 bra 	$L__BB4_54;
	cvt.u32.u64 	%r3906, %rd13;
	setp.gt.u32 	%p974, %r3904, %r139;
	cvt.u32.u64 	%r3907, %rd44895;
	setp.gt.u32 	%p975, %r3906, %r3907;
	or.pred  	%p976, %p974, %p975;
	@%p976 bra 	$L__BB4_55;
$L__BB4_54:
	and.b64  	%rd23069, %rd44895, 4294967295;
	sub.s64 	%rd44895, %rd23069, %rd13;
	shr.u64 	%rd23070, %rd44895, 63;
	and.b64  	%rd23071, %rd44894, 4294967295;
	add.s64 	%rd23072, %rd23070, %rd14;
	sub.s64 	%rd44894, %rd23071, %rd23072;
	shr.u64 	%rd23073, %rd44894, 63;
	and.b64  	%rd23074, %rd44893, 4294967295;
	add.s64 	%rd23075, %rd23073, %rd15;
	sub.s64 	%rd44893, %rd23074, %rd23075;
	shr.u64 	%rd23076, %rd44893, 63;
	and.b64  	%rd23077, %rd44892, 4294967295;
	add.s64 	%rd23078, %rd23076, %rd16;
	sub.s64 	%rd44892, %rd23077, %rd23078;
	shr.u64 	%rd23079, %rd44892, 63;
	and.b64  	%rd23080, %rd44891, 4294967295;
	add.s64 	%rd23081, %rd23079, %rd17;
	sub.s64 	%rd44891, %rd23080, %rd23081;
	shr.u64 	%rd23082, %rd44891, 63;
	and.b64  	%rd23083, %rd44890, 4294967295;
	add.s64 	%rd23084, %rd23082, %rd18;
	sub.s64 	%rd44890, %rd23083, %rd23084;
	shr.u64 	%rd23085, %rd44890, 63;
	and.b64  	%rd23086, %rd44889, 4294967295;
	add.s64 	%rd23087, %rd23085, %rd19;
	sub.s64 	%rd44889, %rd23086, %rd23087;
	shr.u64 	%rd23088, %rd44889, 63;
	cvt.u32.u64 	%r3909, %rd23088;
	add.s32 	%r3910, %r3860, %r3909;
	sub.s32 	%r6514, %r6514, %r3910;
$L__BB4_55:
	cvt.u32.u64 	%r3911, %rd20;
	cvt.u64.u32 	%rd50, %r96;
	mul.wide.u32 	%rd23089, %r96, %r96;
	cvt.u32.u64 	%r3912, %rd23089;
	shr.u64 	%rd23090, %rd23089, 32;
	cvt.u64.u32 	%rd51, %r95;
	mul.wide.u32 	%rd23091, %r95, %r96;
	add.s64 	%rd23092, %rd23090, %rd23091;
	shr.u64 	%rd23093, %rd23092, 32;
	cvt.u64.u32 	%rd52, %r94;
	mul.wide.u32 	%rd23094, %r94, %r96;
	add.s64 	%rd23095, %rd23093, %rd23094;
	shr.u64 	%rd23096, %rd23095, 32;
	cvt.u64.u32 	%rd53, %r93;
	mul.wide.u32 	%rd23097, %r93, %r96;
	add.s64 	%rd23098, %rd23096, %rd23097;
	shr.u64 	%rd23099, %rd23098, 32;
	cvt.u64.u32 	%rd54, %r92;
	mul.wide.u32 	%rd23100, %r92, %r96;
	add.s64 	%rd23101, %rd23099, %rd23100;
	shr.u64 	%rd23102, %rd23101, 32;
	cvt.u64.u32 	%rd55, %r91;
	mul.wide.u32 	%rd23103, %r91, %r96;
	add.s64 	%rd23104, %rd23102, %rd23103;
	shr.u64 	%rd23105, %rd23104, 32;
	cvt.u64.u32 	%rd56, %r90;
	mul.wide.u32 	%rd23106, %r90, %r96;
	add.s64 	%rd23107, %rd23105, %rd23106;
	shr.u64 	%rd23108, %rd23107, 32;
	cvt.u64.u32 	%rd57, %r89;
	mul.wide.u32 	%rd23109, %r89, %r96;
	add.s64 	%rd23110, %rd23108, %rd23109;
	shr.u64 	%rd23111, %rd23110, 32;
	and.b64  	%rd23112, %rd23092, 4294967295;
	add.s64 	%rd23113, %rd23091, %rd23112;
	shr.u64 	%rd23114, %rd23113, 32;
	mul.wide.u32 	%rd23115, %r95, %r95;
	and.b64  	%rd23116, %rd23095, 4294967295;
	add.s64 	%rd23117, %rd23114, %rd23116;
	add.s64 	%rd23118, %rd23117, %rd23115;
	shr.u64 	%rd23119, %rd23118, 32;
	mul.wide.u32 	%rd23120, %r94, %r95;
	and.b64  	%rd23121, %rd23098, 4294967295;
	add.s64 	%rd23122, %rd23119, %rd23121;
	add.s64 	%rd23123, %rd23122, %rd23120;
	shr.u64 	%rd23124, %rd23123, 32;
	mul.wide.u32 	%rd23125, %r93, %r95;
	and.b64  	%rd23126, %rd23101, 4294967295;
	add.s64 	%rd23127, %rd23124, %rd23126;
	add.s64 	%rd23128, %rd23127, %rd23125;
	shr.u64 	%rd23129, %rd23128, 32;
	mul.wide.u32 	%rd23130, %r92, %r95;
	and.b64  	%rd23131, %rd23104, 4294967295;
	add.s64 	%rd23132, %rd23129, %rd23131;
	add.s64 	%rd23133, %rd23132, %rd23130;
	shr.u64 	%rd23134, %rd23133, 32;
	mul.wide.u32 	%rd23135, %r91, %r95;
	and.b64  	%rd23136, %rd23107, 4294967295;
	add.s64 	%rd23137, %rd23134, %rd23136;
	add.s64 	%rd23138, %rd23137, %rd23135;
	shr.u64 	%rd23139, %rd23138, 32;
	mul.wide.u32 	%rd23140, %r90, %r95;
	and.b64  	%rd23141, %rd23110, 4294967295;
	add.s64 	%rd23142, %rd23139, %rd23141;
	add.s64 	%rd23143, %rd23142, %rd23140;
	shr.u64 	%rd23144, %rd23143, 32;
	mul.wide.u32 	%rd23145, %r89, %r95;
	add.s64 	%rd23146, %rd23144, %rd23111;
	add.s64 	%rd23147, %rd23146, %rd23145;
	shr.u64 	%rd23148, %rd23147, 32;
	and.b64  	%rd23149, %rd23118, 4294967295;
	add.s64 	%rd23150, %rd23094, %rd23149;
	shr.u64 	%rd23151, %rd23150, 32;
	and.b64  	%rd23152, %rd23123, 4294967295;
	add.s64 	%rd23153, %rd23151, %rd23152;
	add.s64 	%rd23154, %rd23153, %rd23120;
	shr.u64 	%rd23155, %rd23154, 32;
	mul.wide.u32 	%rd23156, %r94, %r94;
	and.b64  	%rd23157, %rd23128, 4294967295;
	add.s64 	%rd23158, %rd23155, %rd23157;
	add.s64 	%rd23159, %rd23158, %rd23156;
	shr.u64 	%rd23160, %rd23159, 32;
	mul.wide.u32 	%rd23161, %r93, %r94;
	and.b64  	%rd23162, %rd23133, 4294967295;
	add.s64 	%rd23163, %rd23160, %rd23162;
	add.s64 	%rd23164, %rd23163, %rd23161;
	shr.u64 	%rd23165, %rd23164, 32;
	mul.wide.u32 	%rd23166, %r92, %r94;
	and.b64  	%rd23167, %rd23138, 4294967295;
	add.s64 	%rd23168, %rd23165, %rd23167;
	add.s64 	%rd23169, %rd23168, %rd23166;
	shr.u64 	%rd23170, %rd23169, 32;
	mul.wide.u32 	%rd23171, %r91, %r94;
	and.b64  	%rd23172, %rd23143, 4294967295;
	add.s64 	%rd23173, %rd23170, %rd23172;
	add.s64 	%rd23174, %rd23173, %rd23171;
	shr.u64 	%rd23175, %rd23174, 32;
	mul.wide.u32 	%rd23176, %r90, %r94;
	and.b64  	%rd23177, %rd23147, 4294967295;
	add.s64 	%rd23178, %rd23175, %rd23177;
	add.s64 	%rd23179, %rd23178, %rd23176;
	shr.u64 	%rd23180, %rd23179, 32;
	mul.wide.u32 	%rd23181, %r89, %r94;
	add.s64 	%rd23182, %rd23180, %rd23148;
	add.s64 	%rd23183, %rd23182, %rd23181;
	shr.u64 	%rd23184, %rd23183, 32;
	and.b64  	%rd23185, %rd23154, 4294967295;
	add.s64 	%rd23186, %rd23097, %rd23185;
	shr.u64 	%rd23187, %rd23186, 32;
	and.b64  	%rd23188, %rd23159, 4294967295;
	add.s64 	%rd23189, %rd23187, %rd23188;
	add.s64 	%rd23190, %rd23189, %rd23125;
	shr.u64 	%rd23191, %rd23190, 32;
	and.b64  	%rd23192, %rd23164, 4294967295;
	add.s64 	%rd23193, %rd23191, %rd23192;
	add.s64 	%rd23194, %rd23193, %rd23161;
	shr.u64 	%rd23195, %rd23194, 32;
	mul.wide.u32 	%rd23196, %r93, %r93;
	and.b64  	%rd23197, %rd23169, 4294967295;
	add.s64 	%rd23198, %rd23195, %rd23197;
	add.s64 	%rd23199, %rd23198, %rd23196;
	shr.u64 	%rd23200, %rd23199, 32;
	mul.wide.u32 	%rd23201, %r92, %r93;
	and.b64  	%rd23202, %rd23174, 4294967295;
	add.s64 	%rd23203, %rd23200, %rd23202;
	add.s64 	%rd23204, %rd23203, %rd23201;
	shr.u64 	%rd23205, %rd23204, 32;
	mul.wide.u32 	%rd23206, %r91, %r93;
	and.b64  	%rd23207, %rd23179, 4294967295;
	add.s64 	%rd23208, %rd23205, %rd23207;
	add.s64 	%rd23209, %rd23208, %rd23206;
	shr.u64 	%rd23210, %rd23209, 32;
	mul.wide.u32 	%rd23211, %r90, %r93;
	and.b64  	%rd23212, %rd23183, 4294967295;
	add.s64 	%rd23213, %rd23210, %rd23212;
	add.s64 	%rd23214, %rd23213, %rd23211;
	shr.u64 	%rd23215, %rd23214, 32;
	mul.wide.u32 	%rd23216, %r89, %r93;
	add.s64 	%rd23217, %rd23215, %rd23184;
	add.s64 	%rd23218, %rd23217, %rd23216;
	shr.u64 	%rd23219, %rd23218, 32;
	and.b64  	%rd23220, %rd23190, 4294967295;
	add.s64 	%rd23221, %rd23100, %rd23220;
	shr.u64 	%rd23222, %rd23221, 32;
	and.b64  	%rd23223, %rd23194, 4294967295;
	add.s64 	%rd23224, %rd23222, %rd23223;
	add.s64 	%rd23225, %rd23224, %rd23130;
	shr.u64 	%rd23226, %rd23225, 32;
	and.b64  	%rd23227, %rd23199, 4294967295;
	add.s64 	%rd23228, %rd23226, %rd23227;
	add.s64 	%rd23229, %rd23228, %rd23166;
	shr.u64 	%rd23230, %rd23229, 32;
	and.b64  	%rd23231, %rd23204, 4294967295;
	add.s64 	%rd23232, %rd23230, %rd23231;
	add.s64 	%rd23233, %rd23232, %rd23201;
	shr.u64 	%rd23234, %rd23233, 32;
	mul.wide.u32 	%rd23235, %r92, %r92;
	and.b64  	%rd23236, %rd23209, 4294967295;
	add.s64 	%rd23237, %rd23234, %rd23236;
	add.s64 	%rd23238, %rd23237, %rd23235;
	shr.u64 	%rd23239, %rd23238, 32;
	mul.wide.u32 	%rd23240, %r91, %r92;
	and.b64  	%rd23241, %rd23214, 4294967295;
	add.s64 	%rd23242, %rd23239, %rd23241;
	add.s64 	%rd23243, %rd23242, %rd23240;
	shr.u64 	%rd23244, %rd23243, 32;
	mul.wide.u32 	%rd23245, %r90, %r92;
	and.b64  	%rd23246, %rd23218, 4294967295;
	add.s64 	%rd23247, %rd23244, %rd23246;
	add.s64 	%rd23248, %rd23247, %rd23245;
	shr.u64 	%rd23249, %rd23248, 32;
	mul.wide.u32 	%rd23250, %r89, %r92;
	add.s64 	%rd23251, %rd23249, %rd23219;
	add.s64 	%rd23252, %rd23251, %rd23250;
	shr.u64 	%rd23253, %rd23252, 32;
	and.b64  	%rd23254, %rd23225, 4294967295;
	add.s64 	%rd23255, %rd23103, %rd23254;
	shr.u64 	%rd23256, %rd23255, 32;
	and.b64  	%rd23257, %rd23229, 4294967295;
	add.s64 	%rd23258, %rd23256, %rd23257;
	add.s64 	%rd23259, %rd23258, %rd23135;
	shr.u64 	%rd23260, %rd23259, 32;
	and.b64  	%rd23261, %rd23233, 4294967295;
	add.s64 	%rd23262, %rd23260, %rd23261;
	add.s64 	%rd23263, %rd23262, %rd23171;
	shr.u64 	%rd23264, %rd23263, 32;
	and.b64  	%rd23265, %rd23238, 4294967295;
	add.s64 	%rd23266, %rd23264, %rd23265;
	add.s64 	%rd23267, %rd23266, %rd23206;
	shr.u64 	%rd23268, %rd23267, 32;
	and.b64  	%rd23269, %rd23243, 4294967295;
	add.s64 	%rd23270, %rd23268, %rd23269;
	add.s64 	%rd23271, %rd23270, %rd23240;
	shr.u64 	%rd23272, %rd23271, 32;
	mul.wide.u32 	%rd23273, %r91, %r91;
	and.b64  	%rd23274, %rd23248, 4294967295;
	add.s64 	%rd23275, %rd23272, %rd23274;
	add.s64 	%rd23276, %rd23275, %rd23273;
	shr.u64 	%rd23277, %rd23276, 32;
	mul.wide.u32 	%rd23278, %r90, %r91;
	and.b64  	%rd23279, %rd23252, 4294967295;
	add.s64 	%rd23280, %rd23277, %rd23279;
	add.s64 	%rd23281, %rd23280, %rd23278;
	shr.u64 	%rd23282, %rd23281, 32;
	mul.wide.u32 	%rd23283, %r89, %r91;
	add.s64 	%rd23284, %rd23282, %rd23253;
	add.s64 	%rd23285, %rd23284, %rd23283;
	shr.u64 	%rd23286, %rd23285, 32;
	and.b64  	%rd23287, %rd23259, 4294967295;
	add.s64 	%rd23288, %rd23106, %rd23287;
	shr.u64 	%rd23289, %rd23288, 32;
	and.b64  	%rd23290, %rd23263, 4294967295;
	add.s64 	%rd23291, %rd23289, %rd23290;
	add.s64 	%rd23292, %rd23291, %rd23140;
	shr.u64 	%rd23293, %rd23292, 32;
	and.b64  	%rd23294, %rd23267, 4294967295;
	add.s64 	%rd23295, %rd23293, %rd23294;
	add.s64 	%rd23296, %rd23295, %rd23176;
	shr.u64 	%rd23297, %rd23296, 32;
	and.b64  	%rd23298, %rd23271, 4294967295;
	add.s64 	%rd23299, %rd23297, %rd23298;
	add.s64 	%rd23300, %rd23299, %rd23211;
	shr.u64 	%rd23301, %rd23300, 32;
	and.b64  	%rd23302, %rd23276, 4294967295;
	add.s64 	%rd23303, %rd23301, %rd23302;
	add.s64 	%rd23304, %rd23303, %rd23245;
	shr.u64 	%rd23305, %rd23304, 32;
	and.b64  	%rd23306, %rd23281, 4294967295;
	add.s64 	%rd23307, %rd23305, %rd23306;
	add.s64 	%rd23308, %rd23307, %rd23278;
	shr.u64 	%rd23309, %rd23308, 32;
	mul.wide.u32 	%rd23310, %r90, %r90;
	and.b64  	%rd23311, %rd23285, 4294967295;
	add.s64 	%rd23312, %rd23309, %rd23311;
	add.s64 	%rd23313, %rd23312, %rd23310;
	shr.u64 	%rd23314, %rd23313, 32;
	mul.wide.u32 	%rd23315, %r89, %r90;
	add.s64 	%rd23316, %rd23314, %rd23286;
	add.s64 	%rd23317, %rd23316, %rd23315;
	shr.u64 	%rd23318, %rd23317, 32;
	and.b64  	%rd23319, %rd23292, 4294967295;
	add.s64 	%rd23320, %rd23109, %rd23319;
	shr.u64 	%rd23321, %rd23320, 32;
	and.b64  	%rd23322, %rd23296, 4294967295;
	add.s64 	%rd23323, %rd23321, %rd23322;
	add.s64 	%rd23324, %rd23323, %rd23145;
	shr.u64 	%rd23325, %rd23324, 32;
	and.b64  	%rd23326, %rd23300, 4294967295;
	add.s64 	%rd23327, %rd23325, %rd23326;
	add.s64 	%rd23328, %rd23327, %rd23181;
	shr.u64 	%rd23329, %rd23328, 32;
	and.b64  	%rd23330, %rd23304, 4294967295;
	add.s64 	%rd23331, %rd23329, %rd23330;
	add.s64 	%rd23332, %rd23331, %rd23216;
	shr.u64 	%rd23333, %rd23332, 32;
	and.b64  	%rd23334, %rd23308, 4294967295;
	add.s64 	%rd23335, %rd23333, %rd23334;
	add.s64 	%rd23336, %rd23335, %rd23250;
	shr.u64 	%rd23337, %rd23336, 32;
	and.b64  	%rd23338, %rd23313, 4294967295;
	add.s64 	%rd23339, %rd23337, %rd23338;
	add.s64 	%rd23340, %rd23339, %rd23283;
	shr.u64 	%rd23341, %rd23340, 32;
	and.b64  	%rd23342, %rd23317, 4294967295;
	add.s64 	%rd23343, %rd23341, %rd23342;
	add.s64 	%rd23344, %rd23343, %rd23315;
	shr.u64 	%rd23345, %rd23344, 32;
	mul.wide.u32 	%rd23346, %r89, %r89;
	add.s64 	%rd23347, %rd23345, %rd23318;
	add.s64 	%rd23348, %rd23347, %rd23346;
	{ .reg .b32 tmp; mov.b64 {tmp, %r3913}, %rd23348; }
	mul.lo.s32 	%r3914, %r86, %r3912;
	cvt.u64.u32 	%rd23349, %r3914;
	and.b64  	%rd23350, %rd23089, 4294967293;
	mad.lo.s64 	%rd23351, %rd13, %rd23349, %rd23350;
	shr.u64 	%rd23352, %rd23351, 32;
	and.b64  	%rd23353, %rd23113, 4294967295;
	add.s64 	%rd23354, %rd23352, %rd23353;
	mad.lo.s64 	%rd23355, %rd14, %rd23349, %rd23354;
	cvt.u32.u64 	%r3915, %rd23355;
	shr.u64 	%rd23356, %rd23355, 32;
	and.b64  	%rd23357, %rd23150, 4294967295;
	add.s64 	%rd23358, %rd23356, %rd23357;
	mad.lo.s64 	%rd23359, %rd15, %rd23349, %rd23358;
	shr.u64 	%rd23360, %rd23359, 32;
	and.b64  	%rd23361, %rd23186, 4294967295;
	add.s64 	%rd23362, %rd23360, %rd23361;
	mad.lo.s64 	%rd23363, %rd16, %rd23349, %rd23362;
	shr.u64 	%rd23364, %rd23363, 32;
	and.b64  	%rd23365, %rd23221, 4294967295;
	add.s64 	%rd23366, %rd23364, %rd23365;
	mad.lo.s64 	%rd23367, %rd17, %rd23349, %rd23366;
	shr.u64 	%rd23368, %rd23367, 32;
	and.b64  	%rd23369, %rd23255, 4294967295;
	add.s64 	%rd23370, %rd23368, %rd23369;
	mad.lo.s64 	%rd23371, %rd18, %rd23349, %rd23370;
	shr.u64 	%rd23372, %rd23371, 32;
	and.b64  	%rd23373, %rd23288, 4294967295;
	add.s64 	%rd23374, %rd23372, %rd23373;
	mad.lo.s64 	%rd23375, %rd19, %rd23349, %rd23374;
	shr.u64 	%rd23376, %rd23375, 32;
	and.b64  	%rd23377, %rd23320, 4294967295;
	add.s64 	%rd23378, %rd23376, %rd23377;
	mad.lo.s64 	%rd23379, %rd20, %rd23349, %rd23378;
	shr.u64 	%rd23380, %rd23379, 32;
	and.b64  	%rd23381, %rd23324, 4294967295;
	add.s64 	%rd23382, %rd23380, %rd23381;
	shr.u64 	%rd23383, %rd23382, 32;
	and.b64  	%rd23384, %rd23328, 4294967295;
	add.s64 	%rd23385, %rd23383, %rd23384;
	shr.u64 	%rd23386, %rd23385, 32;
	and.b64  	%rd23387, %rd23332, 4294967295;
	add.s64 	%rd23388, %rd23386, %rd23387;
	shr.u64 	%rd23389, %rd23388, 32;
	and.b64  	%rd23390, %rd23336, 4294967295;
	add.s64 	%rd23391, %rd23389, %rd23390;
	shr.u64 	%rd23392, %rd23391, 32;
	and.b64  	%rd23393, %rd23340, 4294967295;
	add.s64 	%rd23394, %rd23392, %rd23393;
	shr.u64 	%rd23395, %rd23394, 32;
	and.b64  	%rd23396, %rd23344, 4294967295;
	add.s64 	%rd23397, %rd23395, %rd23396;
	shr.u64 	%rd23398, %rd23397, 32;
	and.b64  	%rd23399, %rd23348, 4294967295;
	add.s64 	%rd23400, %rd23398, %rd23399;
	{ .reg .b32 tmp; mov.b64 {tmp, %r3916}, %rd23400; }
	add.s32 	%r3917, %r3913, %r3916;
	mul.lo.s32 	%r3918, %r86, %r3915;
	cvt.u64.u32 	%rd23401, %r3918;
	and.b64  	%rd23402, %rd23355, 4294967295;
	mad.lo.s64 	%rd23403, %rd13, %rd23401, %rd23402;
	shr.u64 	%rd23404, %rd23403, 32;
	and.b64  	%rd23405, %rd23359, 4294967295;
	add.s64 	%rd23406, %rd23404, %rd23405;
	mad.lo.s64 	%rd23407, %rd14, %rd23401, %rd23406;
	cvt.u32.u64 	%r3919, %rd23407;
	shr.u64 	%rd23408, %rd23407, 32;
	and.b64  	%rd23409, %rd23363, 4294967295;
	add.s64 	%rd23410, %rd23408, %rd23409;
	mad.lo.s64 	%rd23411, %rd15, %rd23401, %rd23410;
	shr.u64 	%rd23412, %rd23411, 32;
	and.b64  	%rd23413, %rd23367, 4294967295;
	add.s64 	%rd23414, %rd23412, %rd23413;
	mad.lo.s64 	%rd23415, %rd16, %rd23401, %rd23414;
	shr.u64 	%rd23416, %rd23415, 32;
	and.b64  	%rd23417, %rd23371, 4294967295;
	add.s64 	%rd23418, %rd23416, %rd23417;
	mad.lo.s64 	%rd23419, %rd17, %rd23401, %rd23418;
	shr.u64 	%rd23420, %rd23419, 32;
	and.b64  	%rd23421, %rd23375, 4294967295;
	add.s64 	%rd23422, %rd23420, %rd23421;
	mad.lo.s64 	%rd23423, %rd18, %rd23401, %rd23422;
	shr.u64 	%rd23424, %rd23423, 32;
	and.b64  	%rd23425, %rd23379, 4294967295;
	add.s64 	%rd23426, %rd23424, %rd23425;
	mad.lo.s64 	%rd23427, %rd19, %rd23401, %rd23426;
	shr.u64 	%rd23428, %rd23427, 32;
	and.b64  	%rd23429, %rd23382, 4294967295;
	add.s64 	%rd23430, %rd23428, %rd23429;
	mad.lo.s64 	%rd23431, %rd20, %rd23401, %rd23430;
	shr.u64 	%rd23432, %rd23431, 32;
	and.b64  	%rd23433, %rd23385, 4294967295;
	add.s64 	%rd23434, %rd23432, %rd23433;
	shr.u64 	%rd23435, %rd23434, 32;
	and.b64  	%rd23436, %rd23388, 4294967295;
	add.s64 	%rd23437, %rd23435, %rd23436;
	shr.u64 	%rd23438, %rd23437, 32;
	and.b64  	%rd23439, %rd23391, 4294967295;
	add.s64 	%rd23440, %rd23438, %rd23439;
	shr.u64 	%rd23441, %rd23440, 32;
	and.b64  	%rd23442, %rd23394, 4294967295;
	add.s64 	%rd23443, %rd23441, %rd23442;
	shr.u64 	%rd23444, %rd23443, 32;
	and.b64  	%rd23445, %rd23397, 4294967295;
	add.s64 	%rd23446, %rd23444, %rd23445;
	shr.u64 	%rd23447, %rd23446, 32;
	and.b64  	%rd23448, %rd23400, 4294967295;
	add.s64 	%rd23449, %rd23447, %rd23448;
	{ .reg .b32 tmp; mov.b64 {tmp, %r3920}, %rd23449; }
	add.s32 	%r3921, %r3917, %r3920;
	mul.lo.s32 	%r3922, %r86, %r3919;
	cvt.u64.u32 	%rd23450, %r3922;
	and.b64  	%rd23451, %rd23407, 4294967295;
	mad.lo.s64 	%rd23452, %rd13, %rd23450, %rd23451;
	shr.u64 	%rd23453, %rd23452, 32;
	and.b64  	%rd23454, %rd23411, 4294967295;
	add.s64 	%rd23455, %rd23453, %rd23454;
	mad.lo.s64 	%rd23456, %rd14, %rd23450, %rd23455;
	cvt.u32.u64 	%r3923, %rd23456;
	shr.u64 	%rd23457, %rd23456, 32;
	and.b64  	%rd23458, %rd23415, 4294967295;
	add.s64 	%rd23459, %rd23457, %rd23458;
	mad.lo.s64 	%rd23460, %rd15, %rd23450, %rd23459;
	shr.u64 	%rd23461, %rd23460, 32;
	and.b64  	%rd23462, %rd23419, 4294967295;
	add.s64 	%rd23463, %rd23461, %rd23462;
	mad.lo.s64 	%rd23464, %rd16, %rd23450, %rd23463;
	shr.u64 	%rd23465, %rd23464, 32;
	and.b64  	%rd23466, %rd23423, 4294967295;
	add.s64 	%rd23467, %rd23465, %rd23466;
	mad.lo.s64 	%rd23468, %rd17, %rd23450, %rd23467;
	shr.u64 	%rd23469, %rd23468, 32;
	and.b64  	%rd23470, %rd23427, 4294967295;
	add.s64 	%rd23471, %rd23469, %rd23470;
	mad.lo.s64 	%rd23472, %rd18, %rd23450, %rd23471;
	shr.u64 	%rd23473, %rd23472, 32;
	and.b64  	%rd23474, %rd23431, 4294967295;
	add.s64 	%rd23475, %rd23473, %rd23474;
	mad.lo.s64 	%rd23476, %rd19, %rd23450, %rd23475;
	shr.u64 	%rd23477, %rd23476, 32;
	and.b64  	%rd23478, %rd23434, 4294967295;
	add.s64 	%rd23479, %rd23477, %rd23478;
	mad.lo.s64 	%rd23480, %rd20, %rd23450, %rd23479;
	shr.u64 	%rd23481, %rd23480, 32;
	and.b64  	%rd23482, %rd23437, 4294967295;
	add.s64 	%rd23483, %rd23481, %rd23482;
	shr.u64 	%rd23484, %rd23483, 32;
	and.b64  	%rd23485, %rd23440, 4294967295;
	add.s64 	%rd23486, %rd23484, %rd23485;
	shr.u64 	%rd23487, %rd23486, 32;
	and.b64  	%rd23488, %rd23443, 4294967295;
	add.s64 	%rd23489, %rd23487, %rd23488;
	shr.u64 	%rd23490, %rd23489, 32;
	and.b64  	%rd23491, %rd23446, 4294967295;
	add.s64 	%rd23492, %rd23490, %rd23491;
	shr.u64 	%rd23493, %rd23492, 32;
	and.b64  	%rd23494, %rd23449, 4294967295;
	add.s64 	%rd23495, %rd23493, %rd23494;
	{ .reg .b32 tmp; mov.b64 {tmp, %r3924}, %rd23495; }
	add.s32 	%r3925, %r3921, %r3924;
	mul.lo.s32 	%r3926, %r86, %r3923;
	cvt.u64.u32 	%rd23496, %r3926;
	and.b64  	%rd23497, %rd23456, 4294967295;
	mad.lo.s64 	%rd23498, %rd13, %rd23496, %rd23497;
	shr.u64 	%rd23499, %rd23498, 32;
	and.b64  	%rd23500, %rd23460, 4294967295;
	add.s64 	%rd23501, %rd23499, %rd23500;
	mad.lo.s64 	%rd23502, %rd14, %rd23496, %rd23501;
	cvt.u32.u64 	%r3927, %rd23502;
	shr.u64 	%rd23503, %rd23502, 32;
	and.b64  	%rd23504, %rd23464, 4294967295;
	add.s64 	%rd23505, %rd23503, %rd23504;
	mad.lo.s64 	%rd23506, %rd15, %rd23496, %rd23505;
	shr.u64 	%rd23507, %rd23506, 32;
	and.b64  	%rd23508, %rd23468, 4294967295;
	add.s64 	%rd23509, %rd23507, %rd23508;
	mad.lo.s64 	%rd23510, %rd16, %rd23496, %rd23509;
	shr.u64 	%rd23511, %rd23510, 32;
	and.b64  	%rd23512, %rd23472, 4294967295;
	add.s64 	%rd23513, %rd23511, %rd23512;
	mad.lo.s64 	%rd23514, %rd17, %rd23496, %rd23513;
	shr.u64 	%rd23515, %rd23514, 32;
	and.b64  	%rd23516, %rd23476, 4294967295;
	add.s64 	%rd23517, %rd23515, %rd23516;
	mad.lo.s64 	%rd23518, %rd18, %rd23496, %rd23517;
	shr.u64 	%rd23519, %rd23518, 32;
	and.b64  	%rd23520, %rd23480, 4294967295;
	add.s64 	%rd23521, %rd23519, %rd23520;
	mad.lo.s64 	%rd23522, %rd19, %rd23496, %rd23521;
	shr.u64 	%rd23523, %rd23522, 32;
	and.b64  	%rd23524, %rd23483, 4294967295;
	add.s64 	%rd23525, %rd23523, %rd23524;
	mad.lo.s64 	%rd23526, %rd20, %rd23496, %rd23525;
	shr.u64 	%rd23527, %rd23526, 32;
	and.b64  	%rd23528, %rd23486, 4294967295;
	add.s64 	%rd23529, %rd23527, %rd23528;
	shr.u64 	%rd23530, %rd23529, 32;
	and.b64  	%rd23531, %rd23489, 4294967295;
	add.s64 	%rd23532, %rd23530, %rd23531;
	shr.u64 	%rd23533, %rd23532, 32;
	and.b64  	%rd23534, %rd23492, 4294967295;
	add.s64 	%rd23535, %rd23533, %rd23534;
	shr.u64 	%rd23536, %rd23535, 32;
	and.b64  	%rd23537, %rd23495, 4294967295;
	add.s64 	%rd23538, %rd23536, %rd23537;
	{ .reg .b32 tmp; mov.b64 {tmp, %r3928}, %rd23538; }
	add.s32 	%r3929, %r3925, %r3928;
	mul.lo.s32 	%r3930, %r86, %r3927;
	cvt.u64.u32 	%rd23539, %r3930;
	and.b64  	%rd23540, %rd23502, 4294967295;
	mad.lo.s64 	%rd23541, %rd13, %rd23539, %rd23540;
	shr.u64 	%rd23542, %rd23541, 32;
	and.b64  	%rd23543, %rd23506, 4294967295;
	add.s64 	%rd23544, %rd23542, %rd23543;
	mad.lo.s64 	%rd23545, %rd14, %rd23539, %rd23544;
	cvt.u32.u64 	%r3931, %rd23545;
	shr.u64 	%rd23546, %rd23545, 32;
	and.b64  	%rd23547, %rd23510, 4294967295;
	add.s64 	%rd23548, %rd23546, %rd23547;
	mad.lo.s64 	%rd23549, %rd15, %rd23539, %rd23548;
	shr.u64 	%rd23550, %rd23549, 32;
	and.b64  	%rd23551, %rd23514, 4294967295;
	add.s64 	%rd23552, %rd23550, %rd23551;
	mad.lo.s64 	%rd23553, %rd16, %rd23539, %rd23552;
	shr.u64 	%rd23554, %rd23553, 32;
	and.b64  	%rd23555, %rd23518, 4294967295;
	add.s64 	%rd23556, %rd23554, %rd23555;
	mad.lo.s64 	%rd23557, %rd17, %rd23539, %rd23556;
	shr.u64 	%rd23558, %rd23557, 32;
	and.b64  	%rd23559, %rd23522, 4294967295;
	add.s64 	%rd23560, %rd23558, %rd23559;
	mad.lo.s64 	%rd23561, %rd18, %rd23539, %rd23560;
	shr.u64 	%rd23562, %rd23561, 32;
	and.b64  	%rd23563, %rd23526, 4294967295;
	add.s64 	%rd23564, %rd23562, %rd23563;
	mad.lo.s64 	%rd23565, %rd19, %rd23539, %rd23564;
	shr.u64 	%rd23566, %rd23565, 32;
	and.b64  	%rd23567, %rd23529, 4294967295;
	add.s64 	%rd23568, %rd23566, %rd23567;
	mad.lo.s64 	%rd23569, %rd20, %rd23539, %rd23568;
	shr.u64 	%rd23570, %rd23569, 32;
	and.b64  	%rd23571, %rd23532, 4294967295;
	add.s64 	%rd23572, %rd23570, %rd23571;
	shr.u64 	%rd23573, %rd23572, 32;
	and.b64  	%rd23574, %rd23535, 4294967295;
	add.s64 	%rd23575, %rd23573, %rd23574;
	shr.u64 	%rd23576, %rd23575, 32;
	and.b64  	%rd23577, %rd23538, 4294967295;
	add.s64 	%rd23578, %rd23576, %rd23577;
	{ .reg .b32 tmp; mov.b64 {tmp, %r3932}, %rd23578; }
	add.s32 	%r3933, %r3929, %r3932;
	mul.lo.s32 	%r3934, %r86, %r3931;
	cvt.u64.u32 	%rd23579, %r3934;
	and.b64  	%rd23580, %rd23545, 4294967295;
	mad.lo.s64 	%rd23581, %rd13, %rd23579, %rd23580;
	shr.u64 	%rd23582, %rd23581, 32;
	and.b64  	%rd23583, %rd23549, 4294967295;
	add.s64 	%rd23584, %rd23582, %rd23583;
	mad.lo.s64 	%rd23585, %rd14, %rd23579, %rd23584;
	cvt.u32.u64 	%r3935, %rd23585;
	shr.u64 	%rd23586, %rd23585, 32;
	and.b64  	%rd23587, %rd23553, 4294967295;
	add.s64 	%rd23588, %rd23586, %rd23587;
	mad.lo.s64 	%rd23589, %rd15, %rd23579, %rd23588;
	shr.u64 	%rd23590, %rd23589, 32;
	and.b64  	%rd23591, %rd23557, 4294967295;
	add.s64 	%rd23592, %rd23590, %rd23591;
	mad.lo.s64 	%rd23593, %rd16, %rd23579, %rd23592;
	shr.u64 	%rd23594, %rd23593, 32;
	and.b64  	%rd23595, %rd23561, 4294967295;
	add.s64 	%rd23596, %rd23594, %rd23595;
	mad.lo.s64 	%rd23597, %rd17, %rd23579, %rd23596;
	shr.u64 	%rd23598, %rd23597, 32;
	and.b64  	%rd23599, %rd23565, 4294967295;
	add.s64 	%rd23600, %rd23598, %rd23599;
	mad.lo.s64 	%rd23601, %rd18, %rd23579, %rd23600;
	shr.u64 	%rd23602, %rd23601, 32;
	and.b64  	%rd23603, %rd23569, 4294967295;
	add.s64 	%rd23604, %rd23602, %rd23603;
	mad.lo.s64 	%rd23605, %rd19, %rd23579, %rd23604;
	shr.u64 	%rd23606, %rd23605, 32;
	and.b64  	%rd23607, %rd23572, 4294967295;
	add.s64 	%rd23608, %rd23606, %rd23607;
	mad.lo.s64 	%rd23609, %rd20, %rd23579, %rd23608;
	shr.u64 	%rd23610, %rd23609, 32;
	and.b64  	%rd23611, %rd23575, 4294967295;
	add.s64 	%rd23612, %rd23610, %rd23611;
	shr.u64 	%rd23613, %rd23612, 32;
	and.b64  	%rd23614, %rd23578, 4294967295;
	add.s64 	%rd23615, %rd23613, %rd23614;
	{ .reg .b32 tmp; mov.b64 {tmp, %r3936}, %rd23615; }
	add.s32 	%r3937, %r3933, %r3936;
	mul.lo.s32 	%r3938, %r86, %r3935;
	cvt.u64.u32 	%rd23616, %r3938;
	and.b64  	%rd23617, %rd23585, 4294967295;
	mad.lo.s64 	%rd23618, %rd13, %rd23616, %rd23617;
	shr.u64 	%rd23619, %rd23618, 32;
	and.b64  	%rd23620, %rd23589, 4294967295;
	add.s64 	%rd23621, %rd23619, %rd23620;
	mad.lo.s64 	%rd23622, %rd14, %rd23616, %rd23621;
	cvt.u32.u64 	%r3939, %rd23622;
	shr.u64 	%rd23623, %rd23622, 32;
	and.b64  	%rd23624, %rd23593, 4294967295;
	add.s64 	%rd23625, %rd23623, %rd23624;
	mad.lo.s64 	%rd23626, %rd15, %rd23616, %rd23625;
	shr.u64 	%rd23627, %rd23626, 32;
	and.b64  	%rd23628, %rd23597, 4294967295;
	add.s64 	%rd23629, %rd23627, %rd23628;
	mad.lo.s64 	%rd23630, %rd16, %rd23616, %rd23629;
	shr.u64 	%rd23631, %rd23630, 32;
	and.b64  	%rd23632, %rd23601, 4294967295;
	add.s64 	%rd23633, %rd23631, %rd23632;
	mad.lo.s64 	%rd23634, %rd17, %rd23616, %rd23633;
	shr.u64 	%rd23635, %rd23634, 32;
	and.b64  	%rd23636, %rd23605, 4294967295;
	add.s64 	%rd23637, %rd23635, %rd23636;
	mad.lo.s64 	%rd23638, %rd18, %rd23616, %rd23637;
	shr.u64 	%rd23639, %rd23638, 32;
	and.b64  	%rd23640, %rd23609, 4294967295;
	add.s64 	%rd23641, %rd23639, %rd23640;
	mad.lo.s64 	%rd23642, %rd19, %rd23616, %rd23641;
	shr.u64 	%rd23643, %rd23642, 32;
	and.b64  	%rd23644, %rd23612, 4294967295;
	add.s64 	%rd23645, %rd23643, %rd23644;
	mad.lo.s64 	%rd23646, %rd20, %rd23616, %rd23645;
	shr.u64 	%rd23647, %rd23646, 32;
	and.b64  	%rd23648, %rd23615, 4294967295;
	add.s64 	%rd23649, %rd23647, %rd23648;
	{ .reg .b32 tmp; mov.b64 {tmp, %r3940}, %rd23649; }
	add.s32 	%r3941, %r3937, %r3940;
	mul.lo.s32 	%r3942, %r86, %r3939;
	cvt.u64.u32 	%rd23650, %r3942;
	and.b64  	%rd23651, %rd23622, 4294967295;
	mad.lo.s64 	%rd23652, %rd13, %rd23650, %rd23651;
	shr.u64 	%rd23653, %rd23652, 32;
	and.b64  	%rd23654, %rd23626, 4294967295;
	add.s64 	%rd23655, %rd23653, %rd23654;
	mad.lo.s64 	%rd44902, %rd14, %rd23650, %rd23655;
	shr.u64 	%rd23656, %rd44902, 32;
	and.b64  	%rd23657, %rd23630, 4294967295;
	add.s64 	%rd23658, %rd23656, %rd23657;
	mad.lo.s64 	%rd44901, %rd15, %rd23650, %rd23658;
	cvt.u32.u64 	%r148, %rd44901;
	shr.u64 	%rd23659, %rd44901, 32;
	and.b64  	%rd23660, %rd23634, 4294967295;
	add.s64 	%rd23661, %rd23659, %rd23660;
	mad.lo.s64 	%rd44900, %rd16, %rd23650, %rd23661;
	cvt.u32.u64 	%r149, %rd44900;
	shr.u64 	%rd23662, %rd44900, 32;
	and.b64  	%rd23663, %rd23638, 4294967295;
	add.s64 	%rd23664, %rd23662, %rd23663;
	mad.lo.s64 	%rd44899, %rd17, %rd23650, %rd23664;
	cvt.u32.u64 	%r150, %rd44899;
	shr.u64 	%rd23665, %rd44899, 32;
	and.b64  	%rd23666, %rd23642, 4294967295;
	add.s64 	%rd23667, %rd23665, %rd23666;
	mad.lo.s64 	%rd44898, %rd18, %rd23650, %rd23667;
	cvt.u32.u64 	%r151, %rd44898;
	shr.u64 	%rd23668, %rd44898, 32;
	and.b64  	%rd23669, %rd23646, 4294967295;
	add.s64 	%rd23670, %rd23668, %rd23669;
	mad.lo.s64 	%rd44897, %rd19, %rd23650, %rd23670;
	cvt.u32.u64 	%r152, %rd44897;
	shr.u64 	%rd23671, %rd44897, 32;
	and.b64  	%rd23672, %rd23649, 4294967295;
	add.s64 	%rd23673, %rd23671, %rd23672;
	mad.lo.s64 	%rd44896, %rd20, %rd23650, %rd23673;
	cvt.u32.u64 	%r153, %rd44896;
	{ .reg .b32 tmp; mov.b64 {tmp, %r3943}, %rd44896; }
	add.s32 	%r6515, %r3941, %r3943;
	setp.gt.u32 	%p977, %r6515, %r3911;
	@%p977 bra 	$L__BB4_69;
	cvt.u32.u64 	%r3944, %rd20;
	setp.lt.u32 	%p978, %r6515, %r3944;
	@%p978 bra 	$L__BB4_70;
	cvt.u32.u64 	%r3945, %rd19;
	setp.lt.u32 	%p979, %r3945, %r153;
	@%p979 bra 	$L__BB4_69;
	cvt.u32.u64 	%r3946, %rd19;
	setp.gt.u32 	%p980, %r3946, %r153;
	@%p980 bra 	$L__BB4_70;
	cvt.u32.u64 	%r3947, %rd18;
	setp.lt.u32 	%p981, %r3947, %r152;
	@%p981 bra 	$L__BB4_69;
	cvt.u32.u64 	%r3948, %rd18;
	setp.gt.u32 	%p982, %r3948, %r152;
	@%p982 bra 	$L__BB4_70;
	cvt.u32.u64 	%r3949, %rd17;
	setp.lt.u32 	%p983, %r3949, %r151;
	@%p983 bra 	$L__BB4_69;
	cvt.u32.u64 	%r3950, %rd17;
	setp.gt.u32 	%p984, %r3950, %r151;
	@%p984 bra 	$L__BB4_70;
	cvt.u32.u64 	%r3951, %rd16;
	setp.lt.u32 	%p985, %r3951, %r150;
	@%p985 bra 	$L__BB4_69;
	cvt.u32.u64 	%r3952, %rd16;
	setp.gt.u32 	%p986, %r3952, %r150;
	@%p986 bra 	$L__BB4_70;
	cvt.u32.u64 	%r3953, %rd15;
	setp.lt.u32 	%p987, %r3953, %r149;
	@%p987 bra 	$L__BB4_69;
	cvt.u32.u64 	%r3954, %rd15;
	setp.gt.u32 	%p988, %r3954, %r149;
	@%p988 bra 	$L__BB4_70;
	cvt.u32.u64 	%r3955, %rd14;
	setp.lt.u32 	%p989, %r3955, %r148;
	@%p989 bra 	$L__BB4_69;
	cvt.u32.u64 	%r3956, %rd14;
	cvt.u32.u64 	%r3957, %rd13;
	setp.gt.u32 	%p990, %r3956, %r148;
	cvt.u32.u64 	%r3958, %rd44902;
	setp.gt.u32 	%p991, %r3957, %r3958;
	or.pred  	%p992, %p990, %p991;
	@%p992 bra 	$L__BB4_70;
$L__BB4_69:
	cvt.u32.u64 	%r3959, %rd20;
	and.b64  	%rd23675, %rd44902, 4294967295;
	sub.s64 	%rd44902, %rd23675, %rd13;
	shr.u64 	%rd23676, %rd44902, 63;
	and.b64  	%rd23677, %rd44901, 4294967295;
	add.s64 	%rd23678, %rd23676, %rd14;
	sub.s64 	%rd44901, %rd23677, %rd23678;
	shr.u64 	%rd23679, %rd44901, 63;
	and.b64  	%rd23680, %rd44900, 4294967295;
	add.s64 	%rd23681, %rd23679, %rd15;
	sub.s64 	%rd44900, %rd23680, %rd23681;
	shr.u64 	%rd23682, %rd44900, 63;
	and.b64  	%rd23683, %rd44899, 4294967295;
	add.s64 	%rd23684, %rd23682, %rd16;
	sub.s64 	%rd44899, %rd23683, %rd23684;
	shr.u64 	%rd23685, %rd44899, 63;
	and.b64  	%rd23686, %rd44898, 4294967295;
	add.s64 	%rd23687, %rd23685, %rd17;
	sub.s64 	%rd44898, %rd23686, %rd23687;
	shr.u64 	%rd23688, %rd44898, 63;
	and.b64  	%rd23689, %rd44897, 4294967295;
	add.s64 	%rd23690, %rd23688, %rd18;
	sub.s64 	%rd44897, %rd23689, %rd23690;
	shr.u64 	%rd23691, %rd44897, 63;
	and.b64  	%rd23692, %rd44896, 4294967295;
	add.s64 	%rd23693, %rd23691, %rd19;
	sub.s64 	%rd44896, %rd23692, %rd23693;
	shr.u64 	%rd23694, %rd44896, 63;
	cvt.u32.u64 	%r3960, %rd23694;
	add.s32 	%r3961, %r3959, %r3960;
	sub.s32 	%r6515, %r6515, %r3961;
$L__BB4_70:
	cvt.u32.u64 	%r3962, %rd20;
	cvt.u64.u32 	%rd79, %r137;
	and.b64  	%rd80, %rd44902, 4294967295;
	mul.lo.s64 	%rd23695, %rd80, %rd79;
	cvt.u32.u64 	%r3963, %rd23695;
	shr.u64 	%rd23696, %rd23695, 32;
	and.b64  	%rd81, %rd44901, 4294967295;
	mad.lo.s64 	%rd23697, %rd81, %rd79, %rd23696;
	shr.u64 	%rd23698, %rd23697, 32;
	and.b64  	%rd82, %rd44900, 4294967295;
	mad.lo.s64 	%rd23699, %rd82, %rd79, %rd23698;
	shr.u64 	%rd23700, %rd23699, 32;
	and.b64  	%rd83, %rd44899, 4294967295;
	mad.lo.s64 	%rd23701, %rd83, %rd79, %rd23700;
	shr.u64 	%rd23702, %rd23701, 32;
	and.b64  	%rd84, %rd44898, 4294967295;
	mad.lo.s64 	%rd23703, %rd84, %rd79, %rd23702;
	shr.u64 	%rd23704, %rd23703, 32;
	and.b64  	%rd85, %rd44897, 4294967295;
	mad.lo.s64 	%rd23705, %rd85, %rd79, %rd23704;
	shr.u64 	%rd23706, %rd23705, 32;
	and.b64  	%rd86, %rd44896, 4294967295;
	mad.lo.s64 	%rd23707, %rd86, %rd79, %rd23706;
	shr.u64 	%rd23708, %rd23707, 32;
	cvt.u64.u32 	%rd87, %r6515;
	mul.wide.u32 	%rd23709, %r6515, %r137;
	add.s64 	%rd23710, %rd23708, %rd23709;
	shr.u64 	%rd23711, %rd23710, 32;
	cvt.u64.u32 	%rd88, %r136;
	and.b64  	%rd23712, %rd23697, 4294967295;
	mad.lo.s64 	%rd23713, %rd80, %rd88, %rd23712;
	shr.u64 	%rd23714, %rd23713, 32;
	and.b64  	%rd23715, %rd23699, 4294967295;
	add.s64 	%rd23716, %rd23714, %rd23715;
	mad.lo.s64 	%rd23717, %rd81, %rd88, %rd23716;
	shr.u64 	%rd23718, %rd23717, 32;
	and.b64  	%rd23719, %rd23701, 4294967295;
	add.s64 	%rd23720, %rd23718, %rd23719;
	mad.lo.s64 	%rd23721, %rd82, %rd88, %rd23720;
	shr.u64 	%rd23722, %rd23721, 32;
	and.b64  	%rd23723, %rd23703, 4294967295;
	add.s64 	%rd23724, %rd23722, %rd23723;
	mad.lo.s64 	%rd23725, %rd83, %rd88, %rd23724;
	shr.u64 	%rd23726, %rd23725, 32;
	and.b64  	%rd23727, %rd23705, 4294967295;
	add.s64 	%rd23728, %rd23726, %rd23727;
	mad.lo.s64 	%rd23729, %rd84, %rd88, %rd23728;
	shr.u64 	%rd23730, %rd23729, 32;
	and.b64  	%rd23731, %rd23707, 4294967295;
	add.s64 	%rd23732, %rd23730, %rd23731;
	mad.lo.s64 	%rd23733, %rd85, %rd88, %rd23732;
	shr.u64 	%rd23734, %rd23733, 32;
	and.b64  	%rd23735, %rd23710, 4294967295;
	add.s64 	%rd23736, %rd23734, %rd23735;
	mad.lo.s64 	%rd23737, %rd86, %rd88, %rd23736;
	shr.u64 	%rd23738, %rd23737, 32;
	mul.wide.u32 	%rd23739, %r6515, %r136;
	add.s64 	%rd23740, %rd23738, %rd23711;
	add.s64 	%rd23741, %rd23740, %rd23739;
	shr.u64 	%rd23742, %rd23741, 32;
	cvt.u64.u32 	%rd89, %r135;
	and.b64  	%rd23743, %rd23717, 4294967295;
	mad.lo.s64 	%rd23744, %rd80, %rd89, %rd23743;
	shr.u64 	%rd23745, %rd23744, 32;
	and.b64  	%rd23746, %rd23721, 4294967295;
	add.s64 	%rd23747, %rd23745, %rd23746;
	mad.lo.s64 	%rd23748, %rd81, %rd89, %rd23747;
	shr.u64 	%rd23749, %rd23748, 32;
	and.b64  	%rd23750, %rd23725, 4294967295;
	add.s64 	%rd23751, %rd23749, %rd23750;
	mad.lo.s64 	%rd23752, %rd82, %rd89, %rd23751;
	shr.u64 	%rd23753, %rd23752, 32;
	and.b64  	%rd23754, %rd23729, 4294967295;
	add.s64 	%rd23755, %rd23753, %rd23754;
	mad.lo.s64 	%rd23756, %rd83, %rd89, %rd23755;
	shr.u64 	%rd23757, %rd23756, 32;
	and.b64  	%rd23758, %rd23733, 4294967295;
	add.s64 	%rd23759, %rd23757, %rd23758;
	mad.lo.s64 	%rd23760, %rd84, %rd89, %rd23759;
	shr.u64 	%rd23761, %rd23760, 32;
	and.b64  	%rd23762, %rd23737, 4294967295;
	add.s64 	%rd23763, %rd23761, %rd23762;
	mad.lo.s64 	%rd23764, %rd85, %rd89, %rd23763;
	shr.u64 	%rd23765, %rd23764, 32;
	and.b64  	%rd23766, %rd23741, 4294967295;
	add.s64 	%rd23767, %rd23765, %rd23766;
	mad.lo.s64 	%rd23768, %rd86, %rd89, %rd23767;
	shr.u64 	%rd23769, %rd23768, 32;
	mul.wide.u32 	%rd23770, %r6515, %r135;
	add.s64 	%rd23771, %rd23769, %rd23742;
	add.s64 	%rd23772, %rd23771, %rd23770;
	shr.u64 	%rd23773, %rd23772, 32;
	cvt.u64.u32 	%rd90, %r134;
	and.b64  	%rd23774, %rd23748, 4294967295;
	mad.lo.s64 	%rd23775, %rd80, %rd90, %rd23774;
	shr.u64 	%rd23776, %rd23775, 32;
	and.b64  	%rd23777, %rd23752, 4294967295;
	add.s64 	%rd23778, %rd23776, %rd23777;
	mad.lo.s64 	%rd23779, %rd81, %rd90, %rd23778;
	shr.u64 	%rd23780, %rd23779, 32;
	and.b64  	%rd23781, %rd23756, 4294967295;
	add.s64 	%rd23782, %rd23780, %rd23781;
	mad.lo.s64 	%rd23783, %rd82, %rd90, %rd23782;
	shr.u64 	%rd23784, %rd23783, 32;
	and.b64  	%rd23785, %rd23760, 4294967295;
	add.s64 	%rd23786, %rd23784, %rd23785;
	mad.lo.s64 	%rd23787, %rd83, %rd90, %rd23786;
	shr.u64 	%rd23788, %rd23787, 32;
	and.b64  	%rd23789, %rd23764, 4294967295;
	add.s64 	%rd23790, %rd23788, %rd23789;
	mad.lo.s64 	%rd23791, %rd84, %rd90, %rd23790;
	shr.u64 	%rd23792, %rd23791, 32;
	and.b64  	%rd23793, %rd23768, 4294967295;
	add.s64 	%rd23794, %rd23792, %rd23793;
	mad.lo.s64 	%rd23795, %rd85, %rd90, %rd23794;
	shr.u64 	%rd23796, %rd23795, 32;
	and.b64  	%rd23797, %rd23772, 4294967295;
	add.s64 	%rd23798, %rd23796, %rd23797;
	mad.lo.s64 	%rd23799, %rd86, %rd90, %rd23798;
	shr.u64 	%rd23800, %rd23799, 32;
	mul.wide.u32 	%rd23801, %r6515, %r134;
	add.s64 	%rd23802, %rd23800, %rd23773;
	add.s64 	%rd23803, %rd23802, %rd23801;
	shr.u64 	%rd23804, %rd23803, 32;
	cvt.u64.u32 	%rd91, %r133;
	and.b64  	%rd23805, %rd23779, 4294967295;
	mad.lo.s64 	%rd23806, %rd80, %rd91, %rd23805;
	shr.u64 	%rd23807, %rd23806, 32;
	and.b64  	%rd23808, %rd23783, 4294967295;
	add.s64 	%rd23809, %rd23807, %rd23808;
	mad.lo.s64 	%rd23810, %rd81, %rd91, %rd23809;
	shr.u64 	%rd23811, %rd23810, 32;
	and.b64  	%rd23812, %rd23787, 4294967295;
	add.s64 	%rd23813, %rd23811, %rd23812;
	mad.lo.s64 	%rd23814, %rd82, %rd91, %rd23813;
	shr.u64 	%rd23815, %rd23814, 32;
	and.b64  	%rd23816, %rd23791, 4294967295;
	add.s64 	%rd23817, %rd23815, %rd23816;
	mad.lo.s64 	%rd23818, %rd83, %rd91, %rd23817;
	shr.u64 	%rd23819, %rd23818, 32;
	and.b64  	%rd23820, %rd23795, 4294967295;
	add.s64 	%rd23821, %rd23819, %rd23820;
	mad.lo.s64 	%rd23822, %rd84, %rd91, %rd23821;
	shr.u64 	%rd23823, %rd23822, 32;
	and.b64  	%rd23824, %rd23799, 4294967295;
	add.s64 	%rd23825, %rd23823, %rd23824;
	mad.lo.s64 	%rd23826, %rd85, %rd91, %rd23825;
	shr.u64 	%rd23827, %rd23826, 32;
	and.b64  	%rd23828, %rd23803, 4294967295;
	add.s64 	%rd23829, %rd23827, %rd23828;
	mad.lo.s64 	%rd23830, %rd86, %rd91, %rd23829;
	shr.u64 	%rd23831, %rd23830, 32;
	mul.wide.u32 	%rd23832, %r6515, %r133;
	add.s64 	%rd23833, %rd23831, %rd23804;
	add.s64 	%rd23834, %rd23833, %rd23832;
	shr.u64 	%rd23835, %rd23834, 32;
	cvt.u64.u32 	%rd92, %r132;
	and.b64  	%rd23836, %rd23810, 4294967295;
	mad.lo.s64 	%rd23837, %rd80, %rd92, %rd23836;
	shr.u64 	%rd23838, %rd23837, 32;
	and.b64  	%rd23839, %rd23814, 4294967295;
	add.s64 	%rd23840, %rd23838, %rd23839;
	mad.lo.s64 	%rd23841, %rd81, %rd92, %rd23840;
	shr.u64 	%rd23842, %rd23841, 32;
	and.b64  	%rd23843, %rd23818, 4294967295;
	add.s64 	%rd23844, %rd23842, %rd23843;
	mad.lo.s64 	%rd23845, %rd82, %rd92, %rd23844;
	shr.u64 	%rd23846, %rd23845, 32;
	and.b64  	%rd23847, %rd23822, 4294967295;
	add.s64 	%rd23848, %rd23846, %rd23847;
	mad.lo.s64 	%rd23849, %rd83, %rd92, %rd23848;
	shr.u64 	%rd23850, %rd23849, 32;
	and.b64  	%rd23851, %rd23826, 4294967295;
	add.s64 	%rd23852, %rd23850, %rd23851;
	mad.lo.s64 	%rd23853, %rd84, %rd92, %rd23852;
	shr.u64 	%rd23854, %rd23853, 32;
	and.b64  	%rd23855, %rd23830, 4294967295;
	add.s64 	%rd23856, %rd23854, %rd23855;
	mad.lo.s64 	%rd23857, %rd85, %rd92, %rd23856;
	shr.u64 	%rd23858, %rd23857, 32;
	and.b64  	%rd23859, %rd23834, 4294967295;
	add.s64 	%rd23860, %rd23858, %rd23859;
	mad.lo.s64 	%rd23861, %rd86, %rd92, %rd23860;
	shr.u64 	%rd23862, %rd23861, 32;
	mul.wide.u32 	%rd23863, %r6515, %r132;
	add.s64 	%rd23864, %rd23862, %rd23835;
	add.s64 	%rd23865, %rd23864, %rd23863;
	shr.u64 	%rd23866, %rd23865, 32;
	cvt.u64.u32 	%rd93, %r131;
	and.b64  	%rd23867, %rd23841, 4294967295;
	mad.lo.s64 	%rd23868, %rd80, %rd93, %rd23867;
	shr.u64 	%rd23869, %rd23868, 32;
	and.b64  	%rd23870, %rd23845, 4294967295;
	add.s64 	%rd23871, %rd23869, %rd23870;
	mad.lo.s64 	%rd23872, %rd81, %rd93, %rd23871;
	shr.u64 	%rd23873, %rd23872, 32;
	and.b64  	%rd23874, %rd23849, 4294967295;
	add.s64 	%rd23875, %rd23873, %rd23874;
	mad.lo.s64 	%rd23876, %rd82, %rd93, %rd23875;
	shr.u64 	%rd23877, %rd23876, 32;
	and.b64  	%rd23878, %rd23853, 4294967295;
	add.s64 	%rd23879, %rd23877, %rd23878;
	mad.lo.s64 	%rd23880, %rd83, %rd93, %rd23879;
	shr.u64 	%rd23881, %rd23880, 32;
	and.b64  	%rd23882, %rd23857, 4294967295;
	add.s64 	%rd23883, %rd23881, %rd23882;
	mad.lo.s64 	%rd23884, %rd84, %rd93, %rd23883;
	shr.u64 	%rd23885, %rd23884, 32;
	and.b64  	%rd23886, %rd23861, 4294967295;
	add.s64 	%rd23887, %rd23885, %rd23886;
	mad.lo.s64 	%rd23888, %rd85, %rd93, %rd23887;
	shr.u64 	%rd23889, %rd23888, 32;
	and.b64  	%rd23890, %rd23865, 4294967295;
	add.s64 	%rd23891, %rd23889, %rd23890;
	mad.lo.s64 	%rd23892, %rd86, %rd93, %rd23891;
	shr.u64 	%rd23893, %rd23892, 32;
	mul.wide.u32 	%rd23894, %r6515, %r131;
	add.s64 	%rd23895, %rd23893, %rd23866;
	add.s64 	%rd23896, %rd23895, %rd23894;
	shr.u64 	%rd23897, %rd23896, 32;
	cvt.u64.u32 	%rd94, %r130;
	and.b64  	%rd23898, %rd23872, 4294967295;
	mad.lo.s64 	%rd23899, %rd80, %rd94, %rd23898;
	shr.u64 	%rd23900, %rd23899, 32;
	and.b64  	%rd23901, %rd23876, 4294967295;
	add.s64 	%rd23902, %rd23900, %rd23901;
	mad.lo.s64 	%rd23903, %rd81, %rd94, %rd23902;
	shr.u64 	%rd23904, %rd23903, 32;
	and.b64  	%rd23905, %rd23880, 4294967295;
	add.s64 	%rd23906, %rd23904, %rd23905;
	mad.lo.s64 	%rd23907, %rd82, %rd94, %rd23906;
	shr.u64 	%rd23908, %rd23907, 32;
	and.b64  	%rd23909, %rd23884, 4294967295;
	add.s64 	%rd23910, %rd23908, %rd23909;
	mad.lo.s64 	%rd23911, %rd83, %rd94, %rd23910;
	shr.u64 	%rd23912, %rd23911, 32;
	and.b64  	%rd23913, %rd23888, 4294967295;
	add.s64 	%rd23914, %rd23912, %rd23913;
	mad.lo.s64 	%rd23915, %rd84, %rd94, %rd23914;
	shr.u64 	%rd23916, %rd23915, 32;
	and.b64  	%rd23917, %rd23892, 4294967295;
	add.s64 	%rd23918, %rd23916, %rd23917;
	mad.lo.s64 	%rd23919, %rd85, %rd94, %rd23918;
	shr.u64 	%rd23920, %rd23919, 32;
	and.b64  	%rd23921, %rd23896, 4294967295;
	add.s64 	%rd23922, %rd23920, %rd23921;
	mad.lo.s64 	%rd23923, %rd86, %rd94, %rd23922;
	shr.u64 	%rd23924, %rd23923, 32;
	mul.wide.u32 	%rd23925, %r6515, %r130;
	add.s64 	%rd23926, %rd23924, %rd23897;
	add.s64 	%rd23927, %rd23926, %rd23925;
	{ .reg .b32 tmp; mov.b64 {tmp, %r3964}, %rd23927; }
	mul.lo.s32 	%r3965, %r86, %r3963;
	cvt.u64.u32 	%rd23928, %r3965;
	and.b64  	%rd23929, %rd23695, 4294967295;
	mad.lo.s64 	%rd23930, %rd13, %rd23928, %rd23929;
	shr.u64 	%rd23931, %rd23930, 32;
	and.b64  	%rd23932, %rd23713, 4294967295;
	add.s64 	%rd23933, %rd23931, %rd23932;
	mad.lo.s64 	%rd23934, %rd14, %rd23928, %rd23933;
	cvt.u32.u64 	%r3966, %rd23934;
	shr.u64 	%rd23935, %rd23934, 32;
	and.b64  	%rd23936, %rd23744, 4294967295;
	add.s64 	%rd23937, %rd23935, %rd23936;
	mad.lo.s64 	%rd23938, %rd15, %rd23928, %rd23937;
	shr.u64 	%rd23939, %rd23938, 32;
	and.b64  	%rd23940, %rd23775, 4294967295;
	add.s64 	%rd23941, %rd23939, %rd23940;
	mad.lo.s64 	%rd23942, %rd16, %rd23928, %rd23941;
	shr.u64 	%rd23943, %rd23942, 32;
	and.b64  	%rd23944, %rd23806, 4294967295;
	add.s64 	%rd23945, %rd23943, %rd23944;
	mad.lo.s64 	%rd23946, %rd17, %rd23928, %rd23945;
	shr.u64 	%rd23947, %rd23946, 32;
	and.b64  	%rd23948, %rd23837, 4294967295;
	add.s64 	%rd23949, %rd23947, %rd23948;
	mad.lo.s64 	%rd23950, %rd18, %rd23928, %rd23949;
	shr.u64 	%rd23951, %rd23950, 32;
	and.b64  	%rd23952, %rd23868, 4294967295;
	add.s64 	%rd23953, %rd23951, %rd23952;
	mad.lo.s64 	%rd23954, %rd19, %rd23928, %rd23953;
	shr.u64 	%rd23955, %rd23954, 32;
	and.b64  	%rd23956, %rd23899, 4294967295;
	add.s64 	%rd23957, %rd23955, %rd23956;
	mad.lo.s64 	%rd23958, %rd20, %rd23928, %rd23957;
	shr.u64 	%rd23959, %rd23958, 32;
	and.b64  	%rd23960, %rd23903, 4294967295;
	add.s64 	%rd23961, %rd23959, %rd23960;
	shr.u64 	%rd23962, %rd23961, 32;
	and.b64  	%rd23963, %rd23907, 4294967295;
	add.s64 	%rd23964, %rd23962, %rd23963;
	shr.u64 	%rd23965, %rd23964, 32;
	and.b64  	%rd23966, %rd23911, 4294967295;
	add.s64 	%rd23967, %rd23965, %rd23966;
	shr.u64 	%rd23968, %rd23967, 32;
	and.b64  	%rd23969, %rd23915, 4294967295;
	add.s64 	%rd23970, %rd23968, %rd23969;
	shr.u64 	%rd23971, %rd23970, 32;
	and.b64  	%rd23972, %rd23919, 4294967295;
	add.s64 	%rd23973, %rd23971, %rd23972;
	shr.u64 	%rd23974, %rd23973, 32;
	and.b64  	%rd23975, %rd23923, 4294967295;
	add.s64 	%rd23976, %rd23974, %rd23975;
	shr.u64 	%rd23977, %rd23976, 32;
	and.b64  	%rd23978, %rd23927, 4294967295;
	add.s64 	%rd23979, %rd23977, %rd23978;
	{ .reg .b32 tmp; mov.b64 {tmp, %r3967}, %rd23979; }
	add.s32 	%r3968, %r3964, %r3967;
	mul.lo.s32 	%r3969, %r86, %r3966;
	cvt.u64.u32 	%rd23980, %r3969;
	and.b64  	%rd23981, %rd23934, 4294967295;
	mad.lo.s64 	%rd23982, %rd13, %rd23980, %rd23981;
	shr.u64 	%rd23983, %rd23982, 32;
	and.b64  	%rd23984, %rd23938, 4294967295;
	add.s64 	%rd23985, %rd23983, %rd23984;
	mad.lo.s64 	%rd23986, %rd14, %rd23980, %rd23985;
	cvt.u32.u64 	%r3970, %rd23986;
	shr.u64 	%rd23987, %rd23986, 32;
	and.b64  	%rd23988, %rd23942, 4294967295;
	add.s64 	%rd23989, %rd23987, %rd23988;
	mad.lo.s64 	%rd23990, %rd15, %rd23980, %rd23989;
	shr.u64 	%rd23991, %rd23990, 32;
	and.b64  	%rd23992, %rd23946, 4294967295;
	add.s64 	%rd23993, %rd23991, %rd23992;
	mad.lo.s64 	%rd23994, %rd16, %rd23980, %rd23993;
	shr.u64 	%rd23995, %rd23994, 32;
	and.b64  	%rd23996, %rd23950, 4294967295;
	add.s64 	%rd23997, %rd23995, %rd23996;
	mad.lo.s64 	%rd23998, %rd17, %rd23980, %rd23997;
	shr.u64 	%rd23999, %rd23998, 32;
	and.b64  	%rd24000, %rd23954, 4294967295;
	add.s64 	%rd24001, %rd23999, %rd24000;
	mad.lo.s64 	%rd24002, %rd18, %rd23980, %rd24001;
	shr.u64 	%rd24003, %rd24002, 32;
	and.b64  	%rd24004, %rd23958, 4294967295;
	add.s64 	%rd24005, %rd24003, %rd24004;
	mad.lo.s64 	%rd24006, %rd19, %rd23980, %rd24005;
	shr.u64 	%rd24007, %rd24006, 32;
	and.b64  	%rd24008, %rd23961, 4294967295;
	add.s64 	%rd24009, %rd24007, %rd24008;
	mad.lo.s64 	%rd24010, %rd20, %rd23980, %rd24009;
	shr.u64 	%rd24011, %rd24010, 32;
	and.b64  	%rd24012, %rd23964, 4294967295;
	add.s64 	%rd24013, %rd24011, %rd24012;
	shr.u64 	%rd24014, %rd24013, 32;
	and.b64  	%rd24015, %rd23967, 4294967295;
	add.s64 	%rd24016, %rd24014, %rd24015;
	shr.u64 	%rd24017, %rd24016, 32;
	and.b64  	%rd24018, %rd23970, 4294967295;
	add.s64 	%rd24019, %rd24017, %rd24018;
	shr.u64 	%rd24020, %rd24019, 32;
	and.b64  	%rd24021, %rd23973, 4294967295;
	add.s64 	%rd24022, %rd24020, %rd24021;
	shr.u64 	%rd24023, %rd24022, 32;
	and.b64  	%rd24024, %rd23976, 4294967295;
	add.s64 	%rd24025, %rd24023, %rd24024;
	shr.u64 	%rd24026, %rd24025, 32;
	and.b64  	%rd24027, %rd23979, 4294967295;
	add.s64 	%rd24028, %rd24026, %rd24027;
	{ .reg .b32 tmp; mov.b64 {tmp, %r3971}, %rd24028; }
	add.s32 	%r3972, %r3968, %r3971;
	mul.lo.s32 	%r3973, %r86, %r3970;
	cvt.u64.u32 	%rd24029, %r3973;
	and.b64  	%rd24030, %rd23986, 4294967295;
	mad.lo.s64 	%rd24031, %rd13, %rd24029, %rd24030;
	shr.u64 	%rd24032, %rd24031, 32;
	and.b64  	%rd24033, %rd23990, 4294967295;
	add.s64 	%rd24034, %rd24032, %rd24033;
	mad.lo.s64 	%rd24035, %rd14, %rd24029, %rd24034;
	cvt.u32.u64 	%r3974, %rd24035;
	shr.u64 	%rd24036, %rd24035, 32;
	and.b64  	%rd24037, %rd23994, 4294967295;
	add.s64 	%rd24038, %rd24036, %rd24037;
	mad.lo.s64 	%rd24039, %rd15, %rd24029, %rd24038;
	shr.u64 	%rd24040, %rd24039, 32;
	and.b64  	%rd24041, %rd23998, 4294967295;
	add.s64 	%rd24042, %rd24040, %rd24041;
	mad.lo.s64 	%rd24043, %rd16, %rd24029, %rd24042;
	shr.u64 	%rd24044, %rd24043, 32;
	and.b64  	%rd24045, %rd24002, 4294967295;
	add.s64 	%rd24046, %rd24044, %rd24045;
	mad.lo.s64 	%rd24047, %rd17, %rd24029, %rd24046;
	shr.u64 	%rd24048, %rd24047, 32;
	and.b64  	%rd24049, %rd24006, 4294967295;
	add.s64 	%rd24050, %rd24048, %rd24049;
	mad.lo.s64 	%rd24051, %rd18, %rd24029, %rd24050;
	shr.u64 	%rd24052, %rd24051, 32;
	and.b64  	%rd24053, %rd24010, 4294967295;
	add.s64 	%rd24054, %rd24052, %rd24053;
	mad.lo.s64 	%rd24055, %rd19, %rd24029, %rd24054;
	shr.u64 	%rd24056, %rd24055, 32;
	and.b64  	%rd24057, %rd24013, 4294967295;
	add.s64 	%rd24058, %rd24056, %rd24057;
	mad.lo.s64 	%rd24059, %rd20, %rd24029, %rd24058;
	shr.u64 	%rd24060, %rd24059, 32;
	and.b64  	%rd24061, %rd24016, 4294967295;
	add.s64 	%rd24062, %rd24060, %rd24061;
	shr.u64 	%rd24063, %rd24062, 32;
	and.b64  	%rd24064, %rd24019, 4294967295;
	add.s64 	%rd24065, %rd24063, %rd24064;
	shr.u64 	%rd24066, %rd24065, 32;
	and.b64  	%rd24067, %rd24022, 4294967295;
	add.s64 	%rd24068, %rd24066, %rd24067;
	shr.u64 	%rd24069, %rd24068, 32;
	and.b64  	%rd24070, %rd24025, 4294967295;
	add.s64 	%rd24071, %rd24069, %rd24070;
	shr.u64 	%rd24072, %rd24071, 32;
	and.b64  	%rd24073, %rd24028, 4294967295;
	add.s64 	%rd24074, %rd24072, %rd24073;
	{ .reg .b32 tmp; mov.b64 {tmp, %r3975}, %rd24074; }
	add.s32 	%r3976, %r3972, %r3975;
	mul.lo.s32 	%r3977, %r86, %r3974;
	cvt.u64.u32 	%rd24075, %r3977;
	and.b64  	%rd24076, %rd24035, 4294967295;
	mad.lo.s64 	%rd24077, %rd13, %rd24075, %rd24076;
	shr.u64 	%rd24078, %rd24077, 32;
	and.b64  	%rd24079, %rd24039, 4294967295;
	add.s64 	%rd24080, %rd24078, %rd24079;
	mad.lo.s64 	%rd24081, %rd14, %rd24075, %rd24080;
	cvt.u32.u64 	%r3978, %rd24081;
	shr.u64 	%rd24082, %rd24081, 32;
	and.b64  	%rd24083, %rd24043, 4294967295;
	add.s64 	%rd24084, %rd24082, %rd24083;
	mad.lo.s64 	%rd24085, %rd15, %rd24075, %rd24084;
	shr.u64 	%rd24086, %rd24085, 32;
	and.b64  	%rd24087, %rd24047, 4294967295;
	add.s64 	%rd24088, %rd24086, %rd24087;
	mad.lo.s64 	%rd24089, %rd16, %rd24075, %rd24088;
	shr.u64 	%rd24090, %rd24089, 32;
	and.b64  	%rd24091, %rd24051, 4294967295;
	add.s64 	%rd24092, %rd24090, %rd24091;
	mad.lo.s64 	%rd24093, %rd17, %rd24075, %rd24092;
	shr.u64 	%rd24094, %rd24093, 32;
	and.b64  	%rd24095, %rd24055, 4294967295;
	add.s64 	%rd24096, %rd24094, %rd24095;
	mad.lo.s64 	%rd24097, %rd18, %rd24075, %rd24096;
	shr.u64 	%rd24098, %rd24097, 32;
	and.b64  	%rd24099, %rd24059, 4294967295;
	add.s64 	%rd24100, %rd24098, %rd24099;
	mad.lo.s64 	%rd24101, %rd19, %rd24075, %rd24100;
	shr.u64 	%rd24102, %rd24101, 32;
	and.b64  	%rd24103, %rd24062, 4294967295;
	add.s64 	%rd24104, %rd24102, %rd24103;
	mad.lo.s64 	%rd24105, %rd20, %rd24075, %rd24104;
	shr.u64 	%rd24106, %rd24105, 32;
	and.b64  	%rd24107, %rd24065, 4294967295;
	add.s64 	%rd24108, %rd24106, %rd24107;
	shr.u64 	%rd24109, %rd24108, 32;
	and.b64  	%rd24110, %rd24068, 4294967295;
	add.s64 	%rd24111, %rd24109, %rd24110;
	shr.u64 	%rd24112, %rd24111, 32;
	and.b64  	%rd24113, %rd24071, 4294967295;
	add.s64 	%rd24114, %rd24112, %rd24113;
	shr.u64 	%rd24115, %rd24114, 32;
	and.b64  	%rd24116, %rd24074, 4294967295;
	add.s64 	%rd24117, %rd24115, %rd24116;
	{ .reg .b32 tmp; mov.b64 {tmp, %r3979}, %rd24117; }
	add.s32 	%r3980, %r3976, %r3979;
	mul.lo.s32 	%r3981, %r86, %r3978;
	cvt.u64.u32 	%rd24118, %r3981;
	and.b64  	%rd24119, %rd24081, 4294967295;
	mad.lo.s64 	%rd24120, %rd13, %rd24118, %rd24119;
	shr.u64 	%rd24121, %rd24120, 32;
	and.b64  	%rd24122, %rd24085, 4294967295;
	add.s64 	%rd24123, %rd24121, %rd24122;
	mad.lo.s64 	%rd24124, %rd14, %rd24118, %rd24123;
	cvt.u32.u64 	%r3982, %rd24124;
	shr.u64 	%rd24125, %rd24124, 32;
	and.b64  	%rd24126, %rd24089, 4294967295;
	add.s64 	%rd24127, %rd24125, %rd24126;
	mad.lo.s64 	%rd24128, %rd15, %rd24118, %rd24127;
	shr.u64 	%rd24129, %rd24128, 32;
	and.b64  	%rd24130, %rd24093, 4294967295;
	add.s64 	%rd24131, %rd24129, %rd24130;
	mad.lo.s64 	%rd24132, %rd16, %rd24118, %rd24131;
	shr.u64 	%rd24133, %rd24132, 32;
	and.b64  	%rd24134, %rd24097, 4294967295;
	add.s64 	%rd24135, %rd24133, %rd24134;
	mad.lo.s64 	%rd24136, %rd17, %rd24118, %rd24135;
	shr.u64 	%rd24137, %rd24136, 32;
	and.b64  	%rd24138, %rd24101, 4294967295;
	add.s64 	%rd24139, %rd24137, %rd24138;
	mad.lo.s64 	%rd24140, %rd18, %rd24118, %rd24139;
	shr.u64 	%rd24141, %rd24140, 32;
	and.b64  	%rd24142, %rd24105, 4294967295;
	add.s64 	%rd24143, %rd24141, %rd24142;
	mad.lo.s64 	%rd24144, %rd19, %rd24118, %rd24143;
	shr.u64 	%rd24145, %rd24144, 32;
	and.b64  	%rd24146, %rd24108, 4294967295;
	add.s64 	%rd24147, %rd24145, %rd24146;
	mad.lo.s64 	%rd24148, %rd20, %rd24118, %rd24147;
	shr.u64 	%rd24149, %rd24148, 32;
	and.b64  	%rd24150, %rd24111, 4294967295;
	add.s64 	%rd24151, %rd24149, %rd24150;
	shr.u64 	%rd24152, %rd24151, 32;
	and.b64  	%rd24153, %rd24114, 4294967295;
	add.s64 	%rd24154, %rd24152, %rd24153;
	shr.u64 	%rd24155, %rd24154, 32;
	and.b64  	%rd24156, %rd24117, 4294967295;
	add.s64 	%rd24157, %rd24155, %rd24156;
	{ .reg .b32 tmp; mov.b64 {tmp, %r3983}, %rd24157; }
	add.s32 	%r3984, %r3980, %r3983;
	mul.lo.s32 	%r3985, %r86, %r3982;
	cvt.u64.u32 	%rd24158, %r3985;
	and.b64  	%rd24159, %rd24124, 4294967295;
	mad.lo.s64 	%rd24160, %rd13, %rd24158, %rd24159;
	shr.u64 	%rd24161, %rd24160, 32;
	and.b64  	%rd24162, %rd24128, 4294967295;
	add.s64 	%rd24163, %rd24161, %rd24162;
	mad.lo.s64 	%rd24164, %rd14, %rd24158, %rd24163;
	cvt.u32.u64 	%r3986, %rd24164;
	shr.u64 	%rd24165, %rd24164, 32;
	and.b64  	%rd24166, %rd24132, 4294967295;
	add.s64 	%rd24167, %rd24165, %rd24166;
	mad.lo.s64 	%rd24168, %rd15, %rd24158, %rd24167;
	shr.u64 	%rd24169, %rd24168, 32;
	and.b64  	%rd24170, %rd24136, 4294967295;
	add.s64 	%rd24171, %rd24169, %rd24170;
	mad.lo.s64 	%rd24172, %rd16, %rd24158, %rd24171;
	shr.u64 	%rd24173, %rd24172, 32;
	and.b64  	%rd24174, %rd24140, 4294967295;
	add.s64 	%rd24175, %rd24173, %rd24174;
	mad.lo.s64 	%rd24176, %rd17, %rd24158, %rd24175;
	shr.u64 	%rd24177, %rd24176, 32;
	and.b64  	%rd24178, %rd24144, 4294967295;
	add.s64 	%rd24179, %rd24177, %rd24178;
	mad.lo.s64 	%rd24180, %rd18, %rd24158, %rd24179;
	shr.u64 	%rd24181, %rd24180, 32;
	and.b64  	%rd24182, %rd24148, 4294967295;
	add.s64 	%rd24183, %rd24181, %rd24182;
	mad.lo.s64 	%rd24184, %rd19, %rd24158, %rd24183;
	shr.u64 	%rd24185, %rd24184, 32;
	and.b64  	%rd24186, %rd24151, 4294967295;
	add.s64 	%rd24187, %rd24185, %rd24186;
	mad.lo.s64 	%rd24188, %rd20, %rd24158, %rd24187;
	shr.u64 	%rd24189, %rd24188, 32;
	and.b64  	%rd24190, %rd24154, 4294967295;
	add.s64 	%rd24191, %rd24189, %rd24190;
	shr.u64 	%rd24192, %rd24191, 32;
	and.b64  	%rd24193, %rd24157, 4294967295;
	add.s64 	%rd24194, %rd24192, %rd24193;
	{ .reg .b32 tmp; mov.b64 {tmp, %r3987}, %rd24194; }
	add.s32 	%r3988, %r3984, %r3987;
	mul.lo.s32 	%r3989, %r86, %r3986;
	cvt.u64.u32 	%rd24195, %r3989;
	and.b64  	%rd24196, %rd24164, 4294967295;
	mad.lo.s64 	%rd24197, %rd13, %rd24195, %rd24196;
	shr.u64 	%rd24198, %rd24197, 32;
	and.b64  	%rd24199, %rd24168, 4294967295;
	add.s64 	%rd24200, %rd24198, %rd24199;
	mad.lo.s64 	%rd24201, %rd14, %rd24195, %rd24200;
	cvt.u32.u64 	%r3990, %rd24201;
	shr.u64 	%rd24202, %rd24201, 32;
	and.b64  	%rd24203, %rd24172, 4294967295;
	add.s64 	%rd24204, %rd24202, %rd24203;
	mad.lo.s64 	%rd24205, %rd15, %rd24195, %rd24204;
	shr.u64 	%rd24206, %rd24205, 32;
	and.b64  	%rd24207, %rd24176, 4294967295;
	add.s64 	%rd24208, %rd24206, %rd24207;
	mad.lo.s64 	%rd24209, %rd16, %rd24195, %rd24208;
	shr.u64 	%rd24210, %rd24209, 32;
	and.b64  	%rd24211, %rd24180, 4294967295;
	add.s64 	%rd24212, %rd24210, %rd24211;
	mad.lo.s64 	%rd24213, %rd17, %rd24195, %rd24212;
	shr.u64 	%rd24214, %rd24213, 32;
	and.b64  	%rd24215, %rd24184, 4294967295;
	add.s64 	%rd24216, %rd24214, %rd24215;
	mad.lo.s64 	%rd24217, %rd18, %rd24195, %rd24216;
	shr.u64 	%rd24218, %rd24217, 32;
	and.b64  	%rd24219, %rd24188, 4294967295;
	add.s64 	%rd24220, %rd24218, %rd24219;
	mad.lo.s64 	%rd24221, %rd19, %rd24195, %rd24220;
	shr.u64 	%rd24222, %rd24221, 32;
	and.b64  	%rd24223, %rd24191, 4294967295;
	add.s64 	%rd24224, %rd24222, %rd24223;
	mad.lo.s64 	%rd24225, %rd20, %rd24195, %rd24224;
	shr.u64 	%rd24226, %rd24225, 32;
	and.b64  	%rd24227, %rd24194, 4294967295;
	add.s64 	%rd24228, %rd24226, %rd24227;
	{ .reg .b32 tmp; mov.b64 {tmp, %r3991}, %rd24228; }
	add.s32 	%r3992, %r3988, %r3991;
	mul.lo.s32 	%r3993, %r86, %r3990;
	cvt.u64.u32 	%rd24229, %r3993;
	and.b64  	%rd24230, %rd24201, 4294967295;
	mad.lo.s64 	%rd24231, %rd13, %rd24229, %rd24230;
	shr.u64 	%rd24232, %rd24231, 32;
	and.b64  	%rd24233, %rd24205, 4294967295;
	add.s64 	%rd24234, %rd24232, %rd24233;
	mad.lo.s64 	%rd44909, %rd14, %rd24229, %rd24234;
	shr.u64 	%rd24235, %rd44909, 32;
	and.b64  	%rd24236, %rd24209, 4294967295;
	add.s64 	%rd24237, %rd24235, %rd24236;
	mad.lo.s64 	%rd44908, %rd15, %rd24229, %rd24237;
	cvt.u32.u64 	%r157, %rd44908;
	shr.u64 	%rd24238, %rd44908, 32;
	and.b64  	%rd24239, %rd24213, 4294967295;
	add.s64 	%rd24240, %rd24238, %rd24239;
	mad.lo.s64 	%rd44907, %rd16, %rd24229, %rd24240;
	cvt.u32.u64 	%r158, %rd44907;
	shr.u64 	%rd24241, %rd44907, 32;
	and.b64  	%rd24242, %rd24217, 4294967295;
	add.s64 	%rd24243, %rd24241, %rd24242;
	mad.lo.s64 	%rd44906, %rd17, %rd24229, %rd24243;
	cvt.u32.u64 	%r159, %rd44906;
	shr.u64 	%rd24244, %rd44906, 32;
	and.b64  	%rd24245, %rd24221, 4294967295;
	add.s64 	%rd24246, %rd24244, %rd24245;
	mad.lo.s64 	%rd44905, %rd18, %rd24229, %rd24246;
	cvt.u32.u64 	%r160, %rd44905;
	shr.u64 	%rd24247, %rd44905, 32;
	and.b64  	%rd24248, %rd24225, 4294967295;
	add.s64 	%rd24249, %rd24247, %rd24248;
	mad.lo.s64 	%rd44904, %rd19, %rd24229, %rd24249;
	cvt.u32.u64 	%r161, %rd44904;
	shr.u64 	%rd24250, %rd44904, 32;
	and.b64  	%rd24251, %rd24228, 4294967295;
	add.s64 	%rd24252, %rd24250, %rd24251;
	mad.lo.s64 	%rd44903, %rd20, %rd24229, %rd24252;
	cvt.u32.u64 	%r162, %rd44903;
	{ .reg .b32 tmp; mov.b64 {tmp, %r3994}, %rd44903; }
	add.s32 	%r6516, %r3992, %r3994;
	setp.gt.u32 	%p993, %r6516, %r3962;
	@%p993 bra 	$L__BB4_84;
	cvt.u32.u64 	%r3995, %rd20;
	setp.lt.u32 	%p994, %r6516, %r3995;
	@%p994 bra 	$L__BB4_85;
	cvt.u32.u64 	%r3996, %rd19;
	setp.lt.u32 	%p995, %r3996, %r162;
	@%p995 bra 	$L__BB4_84;
	cvt.u32.u64 	%r3997, %rd19;
	setp.gt.u32 	%p996, %r3997, %r162;
	@%p996 bra 	$L__BB4_85;
	cvt.u32.u64 	%r3998, %rd18;
	setp.lt.u32 	%p997, %r3998, %r161;
	@%p997 bra 	$L__BB4_84;
	cvt.u32.u64 	%r3999, %rd18;
	setp.gt.u32 	%p998, %r3999, %r161;
	@%p998 bra 	$L__BB4_85;
	cvt.u32.u64 	%r4000, %rd17;
	setp.lt.u32 	%p999, %r4000, %r160;
	@%p999 bra 	$L__BB4_84;
	cvt.u32.u64 	%r4001, %rd17;
	setp.gt.u32 	%p1000, %r4001, %r160;
	@%p1000 bra 	$L__BB4_85;
	cvt.u32.u64 	%r4002, %rd16;
	setp.lt.u32 	%p1001, %r4002, %r159;
	@%p1001 bra 	$L__BB4_84;
	cvt.u32.u64 	%r4003, %rd16;
	setp.gt.u32 	%p1002, %r4003, %r159;
	@%p1002 bra 	$L__BB4_85;
	cvt.u32.u64 	%r4004, %rd15;
	setp.lt.u32 	%p1003, %r4004, %r158;
	@%p1003 bra 	$L__BB4_84;
	cvt.u32.u64 	%r4005, %rd15;
	setp.gt.u32 	%p1004, %r4005, %r158;
	@%p1004 bra 	$L__BB4_85;
	cvt.u32.u64 	%r4006, %rd14;
	setp.lt.u32 	%p1005, %r4006, %r157;
	@%p1005 bra 	$L__BB4_84;
	cvt.u32.u64 	%r4007, %rd14;
	cvt.u32.u64 	%r4008, %rd13;
	setp.gt.u32 	%p1006, %r4007, %r157;
	cvt.u32.u64 	%r4009, %rd44909;
	setp.gt.u32 	%p1007, %r4008, %r4009;
	or.pred  	%p1008, %p1006, %p1007;
	@%p1008 bra 	$L__BB4_85;
$L__BB4_84:
	cvt.u32.u64 	%r4010, %rd20;
	and.b64  	%rd24254, %rd44909, 4294967295;
	sub.s64 	%rd44909, %rd24254, %rd13;
	shr.u64 	%rd24255, %rd44909, 63;
	and.b64  	%rd24256, %rd44908, 4294967295;
	add.s64 	%rd24257, %rd24255, %rd14;
	sub.s64 	%rd44908, %rd24256, %rd24257;
	shr.u64 	%rd24258, %rd44908, 63;
	and.b64  	%rd24259, %rd44907, 4294967295;
	add.s64 	%rd24260, %rd24258, %rd15;
	sub.s64 	%rd44907, %rd24259, %rd24260;
	shr.u64 	%rd24261, %rd44907, 63;
	and.b64  	%rd24262, %rd44906, 4294967295;
	add.s64 	%rd24263, %rd24261, %rd16;
	sub.s64 	%rd44906, %rd24262, %rd24263;
	shr.u64 	%rd24264, %rd44906, 63;
	and.b64  	%rd24265, %rd44905, 4294967295;
	add.s64 	%rd24266, %rd24264, %rd17;
	sub.s64 	%rd44905, %rd24265, %rd24266;
	shr.u64 	%rd24267, %rd44905, 63;
	and.b64  	%rd24268, %rd44904, 4294967295;
	add.s64 	%rd24269, %rd24267, %rd18;
	sub.s64 	%rd44904, %rd24268, %rd24269;
	shr.u64 	%rd24270, %rd44904, 63;
	and.b64  	%rd24271, %rd44903, 4294967295;
	add.s64 	%rd24272, %rd24270, %rd19;
	sub.s64 	%rd44903, %rd24271, %rd24272;
	shr.u64 	%rd24273, %rd44903, 63;
	cvt.u32.u64 	%r4011, %rd24273;
	add.s32 	%r4012, %r4010, %r4011;
	sub.s32 	%r6516, %r6516, %r4012;
$L__BB4_85:
	cvt.u32.u64 	%r4013, %rd20;
	cvt.u64.u32 	%rd24274, %r112;
	and.b64  	%rd116, %rd44895, 4294967295;
	mul.lo.s64 	%rd24275, %rd116, %rd24274;
	cvt.u32.u64 	%r4014, %rd24275;
	shr.u64 	%rd24276, %rd24275, 32;
	and.b64  	%rd117, %rd44894, 4294967295;
	mad.lo.s64 	%rd24277, %rd117, %rd24274, %rd24276;
	shr.u64 	%rd24278, %rd24277, 32;
	and.b64  	%rd118, %rd44893, 4294967295;
	mad.lo.s64 	%rd24279, %rd118, %rd24274, %rd24278;
	shr.u64 	%rd24280, %rd24279, 32;
	and.b64  	%rd119, %rd44892, 4294967295;
	mad.lo.s64 	%rd24281, %rd119, %rd24274, %rd24280;
	shr.u64 	%rd24282, %rd24281, 32;
	and.b64  	%rd120, %rd44891, 4294967295;
	mad.lo.s64 	%rd24283, %rd120, %rd24274, %rd24282;
	shr.u64 	%rd24284, %rd24283, 32;
	and.b64  	%rd121, %rd44890, 4294967295;
	mad.lo.s64 	%rd24285, %rd121, %rd24274, %rd24284;
	shr.u64 	%rd24286, %rd24285, 32;
	and.b64  	%rd122, %rd44889, 4294967295;
	mad.lo.s64 	%rd24287, %rd122, %rd24274, %rd24286;
	shr.u64 	%rd24288, %rd24287, 32;
	cvt.u64.u32 	%rd123, %r6514;
	mul.wide.u32 	%rd24289, %r6514, %r112;
	add.s64 	%rd24290, %rd24288, %rd24289;
	shr.u64 	%rd24291, %rd24290, 32;
	cvt.u64.u32 	%rd24292, %r111;
	and.b64  	%rd24293, %rd24277, 4294967295;
	mad.lo.s64 	%rd24294, %rd116, %rd24292, %rd24293;
	shr.u64 	%rd24295, %rd24294, 32;
	and.b64  	%rd24296, %rd24279, 4294967295;
	add.s64 	%rd24297, %rd24295, %rd24296;
	mad.lo.s64 	%rd24298, %rd117, %rd24292, %rd24297;
	shr.u64 	%rd24299, %rd24298, 32;
	and.b64  	%rd24300, %rd24281, 4294967295;
	add.s64 	%rd24301, %rd24299, %rd24300;
	mad.lo.s64 	%rd24302, %rd118, %rd24292, %rd24301;
	shr.u64 	%rd24303, %rd24302, 32;
	and.b64  	%rd24304, %rd24283, 4294967295;
	add.s64 	%rd24305, %rd24303, %rd24304;
	mad.lo.s64 	%rd24306, %rd119, %rd24292, %rd24305;
	shr.u64 	%rd24307, %rd24306, 32;
	and.b64  	%rd24308, %rd24285, 4294967295;
	add.s64 	%rd24309, %rd24307, %rd24308;
	mad.lo.s64 	%rd24310, %rd120, %rd24292, %rd24309;
	shr.u64 	%rd24311, %rd24310, 32;
	and.b64  	%rd24312, %rd24287, 4294967295;
	add.s64 	%rd24313, %rd24311, %rd24312;
	mad.lo.s64 	%rd24314, %rd121, %rd24292, %rd24313;
	shr.u64 	%rd24315, %rd24314, 32;
	and.b64  	%rd24316, %rd24290, 4294967295;
	add.s64 	%rd24317, %rd24315, %rd24316;
	mad.lo.s64 	%rd24318, %rd122, %rd24292, %rd24317;
	shr.u64 	%rd24319, %rd24318, 32;
	mul.wide.u32 	%rd24320, %r6514, %r111;
	add.s64 	%rd24321, %rd24319, %rd24291;
	add.s64 	%rd24322, %rd24321, %rd24320;
	shr.u64 	%rd24323, %rd24322, 32;
	cvt.u64.u32 	%rd24324, %r110;
	and.b64  	%rd24325, %rd24298, 4294967295;
	mad.lo.s64 	%rd24326, %rd116, %rd24324, %rd24325;
	shr.u64 	%rd24327, %rd24326, 32;
	and.b64  	%rd24328, %rd24302, 4294967295;
	add.s64 	%rd24329, %rd24327, %rd24328;
	mad.lo.s64 	%rd24330, %rd117, %rd24324, %rd24329;
	shr.u64 	%rd24331, %rd24330, 32;
	and.b64  	%rd24332, %rd24306, 4294967295;
	add.s64 	%rd24333, %rd24331, %rd24332;
	mad.lo.s64 	%rd24334, %rd118, %rd24324, %rd24333;
	shr.u64 	%rd24335, %rd24334, 32;
	and.b64  	%rd24336, %rd24310, 4294967295;
	add.s64 	%rd24337, %rd24335, %rd24336;
	mad.lo.s64 	%rd24338, %rd119, %rd24324, %rd24337;
	shr.u64 	%rd24339, %rd24338, 32;
	and.b64  	%rd24340, %rd24314, 4294967295;
	add.s64 	%rd24341, %rd24339, %rd24340;
	mad.lo.s64 	%rd24342, %rd120, %rd24324, %rd24341;
	shr.u64 	%rd24343, %rd24342, 32;
	and.b64  	%rd24344, %rd24318, 4294967295;
	add.s64 	%rd24345, %rd24343, %rd24344;
	mad.lo.s64 	%rd24346, %rd121, %rd24324, %rd24345;
	shr.u64 	%rd24347, %rd24346, 32;
	and.b64  	%rd24348, %rd24322, 4294967295;
	add.s64 	%rd24349, %rd24347, %rd24348;
	mad.lo.s64 	%rd24350, %rd122, %rd24324, %rd24349;
	shr.u64 	%rd24351, %rd24350, 32;
	mul.wide.u32 	%rd24352, %r6514, %r110;
	add.s64 	%rd24353, %rd24351, %rd24323;
	add.s64 	%rd24354, %rd24353, %rd24352;
	shr.u64 	%rd24355, %rd24354, 32;
	cvt.u64.u32 	%rd24356, %r109;
	and.b64  	%rd24357, %rd24330, 4294967295;
	mad.lo.s64 	%rd24358, %rd116, %rd24356, %rd24357;
	shr.u64 	%rd24359, %rd24358, 32;
	and.b64  	%rd24360, %rd24334, 4294967295;
	add.s64 	%rd24361, %rd24359, %rd24360;
	mad.lo.s64 	%rd24362, %rd117, %rd24356, %rd24361;
	shr.u64 	%rd24363, %rd24362, 32;
	and.b64  	%rd24364, %rd24338, 4294967295;
	add.s64 	%rd24365, %rd24363, %rd24364;
	mad.lo.s64 	%rd24366, %rd118, %rd24356, %rd24365;
	shr.u64 	%rd24367, %rd24366, 32;
	and.b64  	%rd24368, %rd24342, 4294967295;
	add.s64 	%rd24369, %rd24367, %rd24368;
	mad.lo.s64 	%rd24370, %rd119, %rd24356, %rd24369;
	shr.u64 	%rd24371, %rd24370, 32;
	and.b64  	%rd24372, %rd24346, 4294967295;
	add.s64 	%rd24373, %rd24371, %rd24372;
	mad.lo.s64 	%rd24374, %rd120, %rd24356, %rd24373;
	shr.u64 	%rd24375, %rd24374, 32;
	and.b64  	%rd24376, %rd24350, 4294967295;
	add.s64 	%rd24377, %rd24375, %rd24376;
	mad.lo.s64 	%rd24378, %rd121, %rd24356, %rd24377;
	shr.u64 	%rd24379, %rd24378, 32;
	and.b64  	%rd24380, %rd24354, 4294967295;
	add.s64 	%rd24381, %rd24379, %rd24380;
	mad.lo.s64 	%rd24382, %rd122, %rd24356, %rd24381;
	shr.u64 	%rd24383, %rd24382, 32;
	mul.wide.u32 	%rd24384, %r6514, %r109;
	add.s64 	%rd24385, %rd24383, %rd24355;
	add.s64 	%rd24386, %rd24385, %rd24384;
	shr.u64 	%rd24387, %rd24386, 32;
	cvt.u64.u32 	%rd24388, %r108;
	and.b64  	%rd24389, %rd24362, 4294967295;
	mad.lo.s64 	%rd24390, %rd116, %rd24388, %rd24389;
	shr.u64 	%rd24391, %rd24390, 32;
	and.b64  	%rd24392, %rd24366, 4294967295;
	add.s64 	%rd24393, %rd24391, %rd24392;
	mad.lo.s64 	%rd24394, %rd117, %rd24388, %rd24393;
	shr.u64 	%rd24395, %rd24394, 32;
	and.b64  	%rd24396, %rd24370, 4294967295;
	add.s64 	%rd24397, %rd24395, %rd24396;
	mad.lo.s64 	%rd24398, %rd118, %rd24388, %rd24397;
	shr.u64 	%rd24399, %rd24398, 32;
	and.b64  	%rd24400, %rd24374, 4294967295;
	add.s64 	%rd24401, %rd24399, %rd24400;
	mad.lo.s64 	%rd24402, %rd119, %rd24388, %rd24401;
	shr.u64 	%rd24403, %rd24402, 32;
	and.b64  	%rd24404, %rd24378, 4294967295;
	add.s64 	%rd24405, %rd24403, %rd24404;
	mad.lo.s64 	%rd24406, %rd120, %rd24388, %rd24405;
	shr.u64 	%rd24407, %rd24406, 32;
	and.b64  	%rd24408, %rd24382, 4294967295;
	add.s64 	%rd24409, %rd24407, %rd24408;
	mad.lo.s64 	%rd24410, %rd121, %rd24388, %rd24409;
	shr.u64 	%rd24411, %rd24410, 32;
	and.b64  	%rd24412, %rd24386, 4294967295;
	add.s64 	%rd24413, %rd24411, %rd24412;
	mad.lo.s64 	%rd24414, %rd122, %rd24388, %rd24413;
	shr.u64 	%rd24415, %rd24414, 32;
	mul.wide.u32 	%rd24416, %r6514, %r108;
	add.s64 	%rd24417, %rd24415, %rd24387;
	add.s64 	%rd24418, %rd24417, %rd24416;
	shr.u64 	%rd24419, %rd24418, 32;
	cvt.u64.u32 	%rd24420, %r107;
	and.b64  	%rd24421, %rd24394, 4294967295;
	mad.lo.s64 	%rd24422, %rd116, %rd24420, %rd24421;
	shr.u64 	%rd24423, %rd24422, 32;
	and.b64  	%rd24424, %rd24398, 4294967295;
	add.s64 	%rd24425, %rd24423, %rd24424;
	mad.lo.s64 	%rd24426, %rd117, %rd24420, %rd24425;
	shr.u64 	%rd24427, %rd24426, 32;
	and.b64  	%rd24428, %rd24402, 4294967295;
	add.s64 	%rd24429, %rd24427, %rd24428;
	mad.lo.s64 	%rd24430, %rd118, %rd24420, %rd24429;
	shr.u64 	%rd24431, %rd24430, 32;
	and.b64  	%rd24432, %rd24406, 4294967295;
	add.s64 	%rd24433, %rd24431, %rd24432;
	mad.lo.s64 	%rd24434, %rd119, %rd24420, %rd24433;
	shr.u64 	%rd24435, %rd24434, 32;
	and.b64  	%rd24436, %rd24410, 4294967295;
	add.s64 	%rd24437, %rd24435, %rd24436;
	mad.lo.s64 	%rd24438, %rd120, %rd24420, %rd24437;
	shr.u64 	%rd24439, %rd24438, 32;
	and.b64  	%rd24440, %rd24414, 4294967295;
	add.s64 	%rd24441, %rd24439, %rd24440;
	mad.lo.s64 	%rd24442, %rd121, %rd24420, %rd24441;
	shr.u64 	%rd24443, %rd24442, 32;
	and.b64  	%rd24444, %rd24418, 4294967295;
	add.s64 	%rd24445, %rd24443, %rd24444;
	mad.lo.s64 	%rd24446, %rd122, %rd24420, %rd24445;
	shr.u64 	%rd24447, %rd24446, 32;
	mul.wide.u32 	%rd24448, %r6514, %r107;
	add.s64 	%rd24449, %rd24447, %rd24419;
	add.s64 	%rd24450, %rd24449, %rd24448;
	shr.u64 	%rd24451, %rd24450, 32;
	cvt.u64.u32 	%rd24452, %r106;
	and.b64  	%rd24453, %rd24426, 4294967295;
	mad.lo.s64 	%rd24454, %rd116, %rd24452, %rd24453;
	shr.u64 	%rd24455, %rd24454, 32;
	and.b64  	%rd24456, %rd24430, 4294967295;
	add.s64 	%rd24457, %rd24455, %rd24456;
	mad.lo.s64 	%rd24458, %rd117, %rd24452, %rd24457;
	shr.u64 	%rd24459, %rd24458, 32;
	and.b64  	%rd24460, %rd24434, 4294967295;
	add.s64 	%rd24461, %rd24459, %rd24460;
	mad.lo.s64 	%rd24462, %rd118, %rd24452, %rd24461;
	shr.u64 	%rd24463, %rd24462, 32;
	and.b64  	%rd24464, %rd24438, 4294967295;
	add.s64 	%rd24465, %rd24463, %rd24464;
	mad.lo.s64 	%rd24466, %rd119, %rd24452, %rd24465;
	shr.u64 	%rd24467, %rd24466, 32;
	and.b64  	%rd24468, %rd24442, 4294967295;
	add.s64 	%rd24469, %rd24467, %rd24468;
	mad.lo.s64 	%rd24470, %rd120, %rd24452, %rd24469;
	shr.u64 	%rd24471, %rd24470, 32;
	and.b64  	%rd24472, %rd24446, 4294967295;
	add.s64 	%rd24473, %rd24471, %rd24472;
	mad.lo.s64 	%rd24474, %rd121, %rd24452, %rd24473;
	shr.u64 	%rd24475, %rd24474, 32;
	and.b64  	%rd24476, %rd24450, 4294967295;
	add.s64 	%rd24477, %rd24475, %rd24476;
	mad.lo.s64 	%rd24478, %rd122, %rd24452, %rd24477;
	shr.u64 	%rd24479, %rd24478, 32;
	mul.wide.u32 	%rd24480, %r6514, %r106;
	add.s64 	%rd24481, %rd24479, %rd24451;
	add.s64 	%rd24482, %rd24481, %rd24480;
	shr.u64 	%rd24483, %rd24482, 32;
	cvt.u64.u32 	%rd24484, %r105;
	and.b64  	%rd24485, %rd24458, 4294967295;
	mad.lo.s64 	%rd24486, %rd116, %rd24484, %rd24485;
	shr.u64 	%rd24487, %rd24486, 32;
	and.b64  	%rd24488, %rd24462, 4294967295;
	add.s64 	%rd24489, %rd24487, %rd24488;
	mad.lo.s64 	%rd24490, %rd117, %rd24484, %rd24489;
	shr.u64 	%rd24491, %rd24490, 32;
	and.b64  	%rd24492, %rd24466, 4294967295;
	add.s64 	%rd24493, %rd24491, %rd24492;
	mad.lo.s64 	%rd24494, %rd118, %rd24484, %rd24493;
	shr.u64 	%rd24495, %rd24494, 32;
	and.b64  	%rd24496, %rd24470, 4294967295;
	add.s64 	%rd24497, %rd24495, %rd24496;
	mad.lo.s64 	%rd24498, %rd119, %rd24484, %rd24497;
	shr.u64 	%rd24499, %rd24498, 32;
	and.b64  	%rd24500, %rd24474, 4294967295;
	add.s64 	%rd24501, %rd24499, %rd24500;
	mad.lo.s64 	%rd24502, %rd120, %rd24484, %rd24501;
	shr.u64 	%rd24503, %rd24502, 32;
	and.b64  	%rd24504, %rd24478, 4294967295;
	add.s64 	%rd24505, %rd24503, %rd24504;
	mad.lo.s64 	%rd24506, %rd121, %rd24484, %rd24505;
	shr.u64 	%rd24507, %rd24506, 32;
	and.b64  	%rd24508, %rd24482, 4294967295;
	add.s64 	%rd24509, %rd24507, %rd24508;
	mad.lo.s64 	%rd24510, %rd122, %rd24484, %rd24509;
	shr.u64 	%rd24511, %rd24510, 32;
	mul.wide.u32 	%rd24512, %r6514, %r105;
	add.s64 	%rd24513, %rd24511, %rd24483;
	add.s64 	%rd24514, %rd24513, %rd24512;
	{ .reg .b32 tmp; mov.b64 {tmp, %r4015}, %rd24514; }
	mul.lo.s32 	%r4016, %r86, %r4014;
	cvt.u64.u32 	%rd24515, %r4016;
	and.b64  	%rd24516, %rd24275, 4294967295;
	mad.lo.s64 	%rd24517, %rd13, %rd24515, %rd24516;
	shr.u64 	%rd24518, %rd24517, 32;
	and.b64  	%rd24519, %rd24294, 4294967295;
	add.s64 	%rd24520, %rd24518, %rd24519;
	mad.lo.s64 	%rd24521, %rd14, %rd24515, %rd24520;
	cvt.u32.u64 	%r4017, %rd24521;
	shr.u64 	%rd24522, %rd24521, 32;
	and.b64  	%rd24523, %rd24326, 4294967295;
	add.s64 	%rd24524, %rd24522, %rd24523;
	mad.lo.s64 	%rd24525, %rd15, %rd24515, %rd24524;
	shr.u64 	%rd24526, %rd24525, 32;
	and.b64  	%rd24527, %rd24358, 4294967295;
	add.s64 	%rd24528, %rd24526, %rd24527;
	mad.lo.s64 	%rd24529, %rd16, %rd24515, %rd24528;
	shr.u64 	%rd24530, %rd24529, 32;
	and.b64  	%rd24531, %rd24390, 4294967295;
	add.s64 	%rd24532, %rd24530, %rd24531;
	mad.lo.s64 	%rd24533, %rd17, %rd24515, %rd24532;
	shr.u64 	%rd24534, %rd24533, 32;
	and.b64  	%rd24535, %rd24422, 4294967295;
	add.s64 	%rd24536, %rd24534, %rd24535;
	mad.lo.s64 	%rd24537, %rd18, %rd24515, %rd24536;
	shr.u64 	%rd24538, %rd24537, 32;
	and.b64  	%rd24539, %rd24454, 4294967295;
	add.s64 	%rd24540, %rd24538, %rd24539;
	mad.lo.s64 	%rd24541, %rd19, %rd24515, %rd24540;
	shr.u64 	%rd24542, %rd24541, 32;
	and.b64  	%rd24543, %rd24486, 4294967295;
	add.s64 	%rd24544, %rd24542, %rd24543;
	mad.lo.s64 	%rd24545, %rd20, %rd24515, %rd24544;
	shr.u64 	%rd24546, %rd24545, 32;
	and.b64  	%rd24547, %rd24490, 4294967295;
	add.s64 	%rd24548, %rd24546, %rd24547;
	shr.u64 	%rd24549, %rd24548, 32;
	and.b64  	%rd24550, %rd24494, 4294967295;
	add.s64 	%rd24551, %rd24549, %rd24550;
	shr.u64 	%rd24552, %rd24551, 32;
	and.b64  	%rd24553, %rd24498, 4294967295;
	add.s64 	%rd24554, %rd24552, %rd24553;
	shr.u64 	%rd24555, %rd24554, 32;
	and.b64  	%rd24556, %rd24502, 4294967295;
	add.s64 	%rd24557, %rd24555, %rd24556;
	shr.u64 	%rd24558, %rd24557, 32;
	and.b64  	%rd24559, %rd24506, 4294967295;
	add.s64 	%rd24560, %rd24558, %rd24559;
	shr.u64 	%rd24561, %rd24560, 32;
	and.b64  	%rd24562, %rd24510, 4294967295;
	add.s64 	%rd24563, %rd24561, %rd24562;
	shr.u64 	%rd24564, %rd24563, 32;
	and.b64  	%rd24565, %rd24514, 4294967295;
	add.s64 	%rd24566, %rd24564, %rd24565;
	{ .reg .b32 tmp; mov.b64 {tmp, %r4018}, %rd24566; }
	add.s32 	%r4019, %r4015, %r4018;
	mul.lo.s32 	%r4020, %r86, %r4017;
	cvt.u64.u32 	%rd24567, %r4020;
	and.b64  	%rd24568, %rd24521, 4294967295;
	mad.lo.s64 	%rd24569, %rd13, %rd24567, %rd24568;
	shr.u64 	%rd24570, %rd24569, 32;
	and.b64  	%rd24571, %rd24525, 4294967295;
	add.s64 	%rd24572, %rd24570, %rd24571;
	mad.lo.s64 	%rd24573, %rd14, %rd24567, %rd24572;
	cvt.u32.u64 	%r4021, %rd24573;
	shr.u64 	%rd24574, %rd24573, 32;
	and.b64  	%rd24575, %rd24529, 4294967295;
	add.s64 	%rd24576, %rd24574, %rd24575;
	mad.lo.s64 	%rd24577, %rd15, %rd24567, %rd24576;
	shr.u64 	%rd24578, %rd24577, 32;
	and.b64  	%rd24579, %rd24533, 4294967295;
	add.s64 	%rd24580, %rd24578, %rd24579;
	mad.lo.s64 	%rd24581, %rd16, %rd24567, %rd24580;
	shr.u64 	%rd24582, %rd24581, 32;
	and.b64  	%rd24583, %rd24537, 4294967295;
	add.s64 	%rd24584, %rd24582, %rd24583;
	mad.lo.s64 	%rd24585, %rd17, %rd24567, %rd24584;
	shr.u64 	%rd24586, %rd24585, 32;
	and.b64  	%rd24587, %rd24541, 4294967295;
	add.s64 	%rd24588, %rd24586, %rd24587;
	mad.lo.s64 	%rd24589, %rd18, %rd24567, %rd24588;
	shr.u64 	%rd24590, %rd24589, 32;
	and.b64  	%rd24591, %rd24545, 4294967295;
	add.s64 	%rd24592, %rd24590, %rd24591;
	mad.lo.s64 	%rd24593, %rd19, %rd24567, %rd24592;
	shr.u64 	%rd24594, %rd24593, 32;
	and.b64  	%rd24595, %rd24548, 4294967295;
	add.s64 	%rd24596, %rd24594, %rd24595;
	mad.lo.s64 	%rd24597, %rd20, %rd24567, %rd24596;
	shr.u64 	%rd24598, %rd24597, 32;
	and.b64  	%rd24599, %rd24551, 4294967295;
	add.s64 	%rd24600, %rd24598, %rd24599;
	shr.u64 	%rd24601, %rd24600, 32;
	and.b64  	%rd24602, %rd24554, 4294967295;
	add.s64 	%rd24603, %rd24601, %rd24602;
	shr.u64 	%rd24604, %rd24603, 32;
	and.b64  	%rd24605, %rd24557, 4294967295;
	add.s64 	%rd24606, %rd24604, %rd24605;
	shr.u64 	%rd24607, %rd24606, 32;
	and.b64  	%rd24608, %rd24560, 4294967295;
	add.s64 	%rd24609, %rd24607, %rd24608;
	shr.u64 	%rd24610, %rd24609, 32;
	and.b64  	%rd24611, %rd24563, 4294967295;
	add.s64 	%rd24612, %rd24610, %rd24611;
	shr.u64 	%rd24613, %rd24612, 32;
	and.b64  	%rd24614, %rd24566, 4294967295;
	add.s64 	%rd24615, %rd24613, %rd24614;
	{ .reg .b32 tmp; mov.b64 {tmp, %r4022}, %rd24615; }
	add.s32 	%r4023, %r4019, %r4022;
	mul.lo.s32 	%r4024, %r86, %r4021;
	cvt.u64.u32 	%rd24616, %r4024;
	and.b64  	%rd24617, %rd24573, 4294967295;
	mad.lo.s64 	%rd24618, %rd13, %rd24616, %rd24617;
	shr.u64 	%rd24619, %rd24618, 32;
	and.b64  	%rd24620, %rd24577, 4294967295;
	add.s64 	%rd24621, %rd24619, %rd24620;
	mad.lo.s64 	%rd24622, %rd14, %rd24616, %rd24621;
	cvt.u32.u64 	%r4025, %rd24622;
	shr.u64 	%rd24623, %rd24622, 32;
	and.b64  	%rd24624, %rd24581, 4294967295;
	add.s64 	%rd24625, %rd24623, %rd24624;
	mad.lo.s64 	%rd24626, %rd15, %rd24616, %rd24625;
	shr.u64 	%rd24627, %rd24626, 32;
	and.b64  	%rd24628, %rd24585, 4294967295;
	add.s64 	%rd24629, %rd24627, %rd24628;
	mad.lo.s64 	%rd24630, %rd16, %rd24616, %rd24629;
	shr.u64 	%rd24631, %rd24630, 32;
	and.b64  	%rd24632, %rd24589, 4294967295;
	add.s64 	%rd24633, %rd24631, %rd24632;
	mad.lo.s64 	%rd24634, %rd17, %rd24616, %rd24633;
	shr.u64 	%rd24635, %rd24634, 32;
	and.b64  	%rd24636, %rd24593, 4294967295;
	add.s64 	%rd24637, %rd24635, %rd24636;
	mad.lo.s64 	%rd24638, %rd18, %rd24616, %rd24637;
	shr.u64 	%rd24639, %rd24638, 32;
	and.b64  	%rd24640, %rd24597, 4294967295;
	add.s64 	%rd24641, %rd24639, %rd24640;
	mad.lo.s64 	%rd24642, %rd19, %rd24616, %rd24641;
	shr.u64 	%rd24643, %rd24642, 32;
	and.b64  	%rd24644, %rd24600, 4294967295;
	add.s64 	%rd24645, %rd24643, %rd24644;
	mad.lo.s64 	%rd24646, %rd20, %rd24616, %rd24645;
	shr.u64 	%rd24647, %rd24646, 32;
	and.b64  	%rd24648, %rd24603, 4294967295;
	add.s64 	%rd24649, %rd24647, %rd24648;
	shr.u64 	%rd24650, %rd24649, 32;
	and.b64  	%rd24651, %rd24606, 4294967295;
	add.s64 	%rd24652, %rd24650, %rd24651;
	shr.u64 	%rd24653, %rd24652, 32;
	and.b64  	%rd24654, %rd24609, 4294967295;
	add.s64 	%rd24655, %rd24653, %rd24654;
	shr.u64 	%rd24656, %rd24655, 32;
	and.b64  	%rd24657, %rd24612, 4294967295;
	add.s64 	%rd24658, %rd24656, %rd24657;
	shr.u64 	%rd24659, %rd24658, 32;
	and.b64  	%rd24660, %rd24615, 4294967295;
	add.s64 	%rd24661, %rd24659, %rd24660;
	{ .reg .b32 tmp; mov.b64 {tmp, %r4026}, %rd24661; }
	add.s32 	%r4027, %r4023, %r4026;
	mul.lo.s32 	%r4028, %r86, %r4025;
	cvt.u64.u32 	%rd24662, %r4028;
	and.b64  	%rd24663, %rd24622, 4294967295;
	mad.lo.s64 	%rd24664, %rd13, %rd24662, %rd24663;
	shr.u64 	%rd24665, %rd24664, 32;
	and.b64  	%rd24666, %rd24626, 4294967295;
	add.s64 	%rd24667, %rd24665, %rd24666;
	mad.lo.s64 	%rd24668, %rd14, %rd24662, %rd24667;
	cvt.u32.u64 	%r4029, %rd24668;
	shr.u64 	%rd24669, %rd24668, 32;
	and.b64  	%rd24670, %rd24630, 4294967295;
	add.s64 	%rd24671, %rd24669, %rd24670;
	mad.lo.s64 	%rd24672, %rd15, %rd24662, %rd24671;
	shr.u64 	%rd24673, %rd24672, 32;
	and.b64  	%rd24674, %rd24634, 4294967295;
	add.s64 	%rd24675, %rd24673, %rd24674;
	mad.lo.s64 	%rd24676, %rd16, %rd24662, %rd24675;
	shr.u64 	%rd24677, %rd24676, 32;
	and.b64  	%rd24678, %rd24638, 4294967295;
	add.s64 	%rd24679, %rd24677, %rd24678;
	mad.lo.s64 	%rd24680, %rd17, %rd24662, %rd24679;
	shr.u64 	%rd24681, %rd24680, 32;
	and.b64  	%rd24682, %rd24642, 4294967295;
	add.s64 	%rd24683, %rd24681, %rd24682;
	mad.lo.s64 	%rd24684, %rd18, %rd24662, %rd24683;
	shr.u64 	%rd24685, %rd24684, 32;
	and.b64  	%rd24686, %rd24646, 4294967295;
	add.s64 	%rd24687, %rd24685, %rd24686;
	mad.lo.s64 	%rd24688, %rd19, %rd24662, %rd24687;
	shr.u64 	%rd24689, %rd24688, 32;
	and.b64  	%rd24690, %rd24649, 4294967295;
	add.s64 	%rd24691, %rd24689, %rd24690;
	mad.lo.s64 	%rd24692, %rd20, %rd24662, %rd24691;
	shr.u64 	%rd24693, %rd24692, 32;
	and.b64  	%rd24694, %rd24652, 4294967295;
	add.s64 	%rd24695, %rd24693, %rd24694;
	shr.u64 	%rd24696, %rd24695, 32;
	and.b64  	%rd24697, %rd24655, 4294967295;
	add.s64 	%rd24698, %rd24696, %rd24697;
	shr.u64 	%rd24699, %rd24698, 32;
	and.b64  	%rd24700, %rd24658, 4294967295;
	add.s64 	%rd24701, %rd24699, %rd24700;
	shr.u64 	%rd24702, %rd24701, 32;
	and.b64  	%rd24703, %rd24661, 4294967295;
	add.s64 	%rd24704, %rd24702, %rd24703;
	{ .reg .b32 tmp; mov.b64 {tmp, %r4030}, %rd24704; }
	add.s32 	%r4031, %r4027, %r4030;
	mul.lo.s32 	%r4032, %r86, %r4029;
	cvt.u64.u32 	%rd24705, %r4032;
	and.b64  	%rd24706, %rd24668, 4294967295;
	mad.lo.s64 	%rd24707, %rd13, %rd24705, %rd24706;
	shr.u64 	%rd24708, %rd24707, 32;
	and.b64  	%rd24709, %rd24672, 4294967295;
	add.s64 	%rd24710, %rd24708, %rd24709;
	mad.lo.s64 	%rd24711, %rd14, %rd24705, %rd24710;
	cvt.u32.u64 	%r4033, %rd24711;
	shr.u64 	%rd24712, %rd24711, 32;
	and.b64  	%rd24713, %rd24676, 4294967295;
	add.s64 	%rd24714, %rd24712, %rd24713;
	mad.lo.s64 	%rd24715, %rd15, %rd24705, %rd24714;
	shr.u64 	%rd24716, %rd24715, 32;
	and.b64  	%rd24717, %rd24680, 4294967295;
	add.s64 	%rd24718, %rd24716, %rd24717;
	mad.lo.s64 	%rd24719, %rd16, %rd24705, %rd24718;
	shr.u64 	%rd24720, %rd24719, 32;
	and.b64  	%rd24721, %rd24684, 4294967295;
	add.s64 	%rd24722, %rd24720, %rd24721;
	mad.lo.s64 	%rd24723, %rd17, %rd24705, %rd24722;
	shr.u64 	%rd24724, %rd24723, 32;
	and.b64  	%rd24725, %rd24688, 4294967295;
	add.s64 	%rd24726, %rd24724, %rd24725;
	mad.lo.s64 	%rd24727, %rd18, %rd24705, %rd24726;
	shr.u64 	%rd24728, %rd24727, 32;
	and.b64  	%rd24729, %rd24692, 4294967295;
	add.s64 	%rd24730, %rd24728, %rd24729;
	mad.lo.s64 	%rd24731, %rd19, %rd24705, %rd24730;
	shr.u64 	%rd24732, %rd24731, 32;
	and.b64  	%rd24733, %rd24695, 4294967295;
	add.s64 	%rd24734, %rd24732, %rd24733;
	mad.lo.s64 	%rd24735, %rd20, %rd24705, %rd24734;
	shr.u64 	%rd24736, %rd24735, 32;
	and.b64  	%rd24737, %rd24698, 4294967295;
	add.s64 	%rd24738, %rd24736, %rd24737;
	shr.u64 	%rd24739, %rd24738, 32;
	and.b64  	%rd24740, %rd24701, 4294967295;
	add.s64 	%rd24741, %rd24739, %rd24740;
	shr.u64 	%rd24742, %rd24741, 32;
	and.b64  	%rd24743, %rd24704, 4294967295;
	add.s64 	%rd24744, %rd24742, %rd24743;
	{ .reg .b32 tmp; mov.b64 {tmp, %r4034}, %rd24744; }
	add.s32 	%r4035, %r4031, %r4034;
	mul.lo.s32 	%r4036, %r86, %r4033;
	cvt.u64.u32 	%rd24745, %r4036;
	and.b64  	%rd24746, %rd24711, 4294967295;
	mad.lo.s64 	%rd24747, %rd13, %rd24745, %rd24746;
	shr.u64 	%rd24748, %rd24747, 32;
	and.b64  	%rd24749, %rd24715, 4294967295;
	add.s64 	%rd24750, %rd24748, %rd24749;
	mad.lo.s64 	%rd24751, %rd14, %rd24745, %rd24750;
	cvt.u32.u64 	%r4037, %rd24751;
	shr.u64 	%rd24752, %rd24751, 32;
	and.b64  	%rd24753, %rd24719, 4294967295;
	add.s64 	%rd24754, %rd24752, %rd24753;
	mad.lo.s64 	%rd24755, %rd15, %rd24745, %rd24754;
	shr.u64 	%rd24756, %rd24755, 32;
	and.b64  	%rd24757, %rd24723, 4294967295;
	add.s64 	%rd24758, %rd24756, %rd24757;
	mad.lo.s64 	%rd24759, %rd16, %rd24745, %rd24758;
	shr.u64 	%rd24760, %rd24759, 32;
	and.b64  	%rd24761, %rd24727, 4294967295;
	add.s64 	%rd24762, %rd24760, %rd24761;
	mad.lo.s64 	%rd24763, %rd17, %rd24745, %rd24762;
	shr.u64 	%rd24764, %rd24763, 32;
	and.b64  	%rd24765, %rd24731, 4294967295;
	add.s64 	%rd24766, %rd24764, %rd24765;
	mad.lo.s64 	%rd24767, %rd18, %rd24745, %rd24766;
	shr.u64 	%rd24768, %rd24767, 32;
	and.b64  	%rd24769, %rd24735, 4294967295;
	add.s64 	%rd24770, %rd24768, %rd24769;
	mad.lo.s64 	%rd24771, %rd19, %rd24745, %rd24770;
	shr.u64 	%rd24772, %rd24771, 32;
	and.b64  	%rd24773, %rd24738, 4294967295;
	add.s64 	%rd24774, %rd24772, %rd24773;
	mad.lo.s64 	%rd24775, %rd20, %rd24745, %rd24774;
	shr.u64 	%rd24776, %rd24775, 32;
	and.b64  	%rd24777, %rd24741, 4294967295;
	add.s64 	%rd24778, %rd24776, %rd24777;
	shr.u64 	%rd24779, %rd24778, 32;
	and.b64  	%rd24780, %rd24744, 4294967295;
	add.s64 	%rd24781, %rd24779, %rd24780;
	{ .reg .b32 tmp; mov.b64 {tmp, %r4038}, %rd24781; }
	add.s32 	%r4039, %r4035, %r4038;
	mul.lo.s32 	%r4040, %r86, %r4037;
	cvt.u64.u32 	%rd24782, %r4040;
	and.b64  	%rd24783, %rd24751, 4294967295;
	mad.lo.s64 	%rd24784, %rd13, %rd24782, %rd24783;
	shr.u64 	%rd24785, %rd24784, 32;
	and.b64  	%rd24786, %rd24755, 4294967295;
	add.s64 	%rd24787, %rd24785, %rd24786;
	mad.lo.s64 	%rd24788, %rd14, %rd24782, %rd24787;
	cvt.u32.u64 	%r4041, %rd24788;
	shr.u64 	%rd24789, %rd24788, 32;
	and.b64  	%rd24790, %rd24759, 4294967295;
	add.s64 	%rd24791, %rd24789, %rd24790;
	mad.lo.s64 	%rd24792, %rd15, %rd24782, %rd24791;
	shr.u64 	%rd24793, %rd24792, 32;
	and.b64  	%rd24794, %rd24763, 4294967295;
	add.s64 	%rd24795, %rd24793, %rd24794;
	mad.lo.s64 	%rd24796, %rd16, %rd24782, %rd24795;
	shr.u64 	%rd24797, %rd24796, 32;
	and.b64  	%rd24798, %rd24767, 4294967295;
	add.s64 	%rd24799, %rd24797, %rd24798;
	mad.lo.s64 	%rd24800, %rd17, %rd24782, %rd24799;
	shr.u64 	%rd24801, %rd24800, 32;
	and.b64  	%rd24802, %rd24771, 4294967295;
	add.s64 	%rd24803, %rd24801, %rd24802;
	mad.lo.s64 	%rd24804, %rd18, %rd24782, %rd24803;
	shr.u64 	%rd24805, %rd24804, 32;
	and.b64  	%rd24806, %rd24775, 4294967295;
	add.s64 	%rd24807, %rd24805, %rd24806;
	mad.lo.s64 	%rd24808, %rd19, %rd24782, %rd24807;
	shr.u64 	%rd24809, %rd24808, 32;
	and.b64  	%rd24810, %rd24778, 4294967295;
	add.s64 	%rd24811, %rd24809, %rd24810;
	mad.lo.s64 	%rd24812, %rd20, %rd24782, %rd24811;
	shr.u64 	%rd24813, %rd24812, 32;
	and.b64  	%rd24814, %rd24781, 4294967295;
	add.s64 	%rd24815, %rd24813, %rd24814;
	{ .reg .b32 tmp; mov.b64 {tmp, %r4042}, %rd24815; }
	add.s32 	%r4043, %r4039, %r4042;
	mul.lo.s32 	%r4044, %r86, %r4041;
	cvt.u64.u32 	%rd24816, %r4044;
	and.b64  	%rd24817, %rd24788, 4294967295;
	mad.lo.s64 	%rd24818, %rd13, %rd24816, %rd24817;
	shr.u64 	%rd24819, %rd24818, 32;
	and.b64  	%rd24820, %rd24792, 4294967295;
	add.s64 	%rd24821, %rd24819, %rd24820;
	mad.lo.s64 	%rd44916, %rd14, %rd24816, %rd24821;
	shr.u64 	%rd24822, %rd44916, 32;
	and.b64  	%rd24823, %rd24796, 4294967295;
	add.s64 	%rd24824, %rd24822, %rd24823;
	mad.lo.s64 	%rd44915, %rd15, %rd24816, %rd24824;
	cvt.u32.u64 	%r166, %rd44915;
	shr.u64 	%rd24825, %rd44915, 32;
	and.b64  	%rd24826, %rd24800, 4294967295;
	add.s64 	%rd24827, %rd24825, %rd24826;
	mad.lo.s64 	%rd44914, %rd16, %rd24816, %rd24827;
	cvt.u32.u64 	%r167, %rd44914;
	shr.u64 	%rd24828, %rd44914, 32;
	and.b64  	%rd24829, %rd24804, 4294967295;
	add.s64 	%rd24830, %rd24828, %rd24829;
	mad.lo.s64 	%rd44913, %rd17, %rd24816, %rd24830;
	cvt.u32.u64 	%r168, %rd44913;
	shr.u64 	%rd24831, %rd44913, 32;
	and.b64  	%rd24832, %rd24808, 4294967295;
	add.s64 	%rd24833, %rd24831, %rd24832;
	mad.lo.s64 	%rd44912, %rd18, %rd24816, %rd24833;
	cvt.u32.u64 	%r169, %rd44912;
	shr.u64 	%rd24834, %rd44912, 32;
	and.b64  	%rd24835, %rd24812, 4294967295;
	add.s64 	%rd24836, %rd24834, %rd24835;
	mad.lo.s64 	%rd44911, %rd19, %rd24816, %rd24836;
	cvt.u32.u64 	%r170, %rd44911;
	shr.u64 	%rd24837, %rd44911, 32;
	and.b64  	%rd24838, %rd24815, 4294967295;
	add.s64 	%rd24839, %rd24837, %rd24838;
	mad.lo.s64 	%rd44910, %rd20, %rd24816, %rd24839;
	cvt.u32.u64 	%r171, %rd44910;
	{ .reg .b32 tmp; mov.b64 {tmp, %r4045}, %rd44910; }
	add.s32 	%r6517, %r4043, %r4045;
	setp.gt.u32 	%p1009, %r6517, %r4013;
	@%p1009 bra 	$L__BB4_99;
	cvt.u32.u64 	%r4046, %rd20;
	setp.lt.u32 	%p1010, %r6517, %r4046;
	@%p1010 bra 	$L__BB4_100;
	cvt.u32.u64 	%r4047, %rd19;
	setp.lt.u32 	%p1011, %r4047, %r171;
	@%p1011 bra 	$L__BB4_99;
	cvt.u32.u64 	%r4048, %rd19;
	setp.gt.u32 	%p1012, %r4048, %r171;
	@%p1012 bra 	$L__BB4_100;
	cvt.u32.u64 	%r4049, %rd18;
	setp.lt.u32 	%p1013, %r4049, %r170;
	@%p1013 bra 	$L__BB4_99;
	cvt.u32.u64 	%r4050, %rd18;
	setp.gt.u32 	%p1014, %r4050, %r170;
	@%p1014 bra 	$L__BB4_100;
	cvt.u32.u64 	%r4051, %rd17;
	setp.lt.u32 	%p1015, %r4051, %r169;
	@%p1015 bra 	$L__BB4_99;
	cvt.u32.u64 	%r4052, %rd17;
	setp.gt.u32 	%p1016, %r4052, %r169;
	@%p1016 bra 	$L__BB4_100;
	cvt.u32.u64 	%r4053, %rd16;
	setp.lt.u32 	%p1017, %r4053, %r168;
	@%p1017 bra 	$L__BB4_99;
	cvt.u32.u64 	%r4054, %rd16;
	setp.gt.u32 	%p1018, %r4054, %r168;
	@%p1018 bra 	$L__BB4_100;
	cvt.u32.u64 	%r4055, %rd15;
	setp.lt.u32 	%p1019, %r4055, %r167;
	@%p1019 bra 	$L__BB4_99;
	cvt.u32.u64 	%r4056, %rd15;
	setp.gt.u32 	%p1020, %r4056, %r167;
	@%p1020 bra 	$L__BB4_100;
	cvt.u32.u64 	%r4057, %rd14;
	setp.lt.u32 	%p1021, %r4057, %r166;
	@%p1021 bra 	$L__BB4_99;
	cvt.u32.u64 	%r4058, %rd14;
	cvt.u32.u64 	%r4059, %rd13;
	setp.gt.u32 	%p1022, %r4058, %r166;
	cvt.u32.u64 	%r4060, %rd44916;
	setp.gt.u32 	%p1023, %r4059, %r4060;
	or.pred  	%p1024, %p1022, %p1023;
	@%p1024 bra 	$L__BB4_100;
$L__BB4_99:
	cvt.u32.u64 	%r4061, %rd20;
	and.b64  	%rd24841, %rd44916, 4294967295;
	sub.s64 	%rd44916, %rd24841, %rd13;
	shr.u64 	%rd24842, %rd44916, 63;
	and.b64  	%rd24843, %rd44915, 4294967295;
	add.s64 	%rd24844, %rd24842, %rd14;
	sub.s64 	%rd44915, %rd24843, %rd24844;
	shr.u64 	%rd24845, %rd44915, 63;
	and.b64  	%rd24846, %rd44914, 4294967295;
	add.s64 	%rd24847, %rd24845, %rd15;
	sub.s64 	%rd44914, %rd24846, %rd24847;
	shr.u64 	%rd24848, %rd44914, 63;
	and.b64  	%rd24849, %rd44913, 4294967295;
	add.s64 	%rd24850, %rd24848, %rd16;
	sub.s64 	%rd44913, %rd24849, %rd24850;
	shr.u64 	%rd24851, %rd44913, 63;
	and.b64  	%rd24852, %rd44912, 4294967295;
	add.s64 	%rd24853, %rd24851, %rd17;
	sub.s64 	%rd44912, %rd24852, %rd24853;
	shr.u64 	%rd24854, %rd44912, 63;
	and.b64  	%rd24855, %rd44911, 4294967295;
	add.s64 	%rd24856, %rd24854, %rd18;
	sub.s64 	%rd44911, %rd24855, %rd24856;
	shr.u64 	%rd24857, %rd44911, 63;
	and.b64  	%rd24858, %rd44910, 4294967295;
	add.s64 	%rd24859, %rd24857, %rd19;
	sub.s64 	%rd44910, %rd24858, %rd24859;
	shr.u64 	%rd24860, %rd44910, 63;
	cvt.u32.u64 	%r4062, %rd24860;
	add.s32 	%r4063, %r4061, %r4062;
	sub.s32 	%r6517, %r6517, %r4063;
$L__BB4_100:
	cvt.u32.u64 	%r4064, %rd20;
	mul.lo.s64 	%rd24861, %rd80, %rd50;
	cvt.u32.u64 	%r4065, %rd24861;
	shr.u64 	%rd24862, %rd24861, 32;
	mad.lo.s64 	%rd24863, %rd81, %rd50, %rd24862;
	shr.u64 	%rd24864, %rd24863, 32;
	mad.lo.s64 	%rd24865, %rd82, %rd50, %rd24864;
	shr.u64 	%rd24866, %rd24865, 32;
	mad.lo.s64 	%rd24867, %rd83, %rd50, %rd24866;
	shr.u64 	%rd24868, %rd24867, 32;
	mad.lo.s64 	%rd24869, %rd84, %rd50, %rd24868;
	shr.u64 	%rd24870, %rd24869, 32;
	mad.lo.s64 	%rd24871, %rd85, %rd50, %rd24870;
	shr.u64 	%rd24872, %rd24871, 32;
	mad.lo.s64 	%rd24873, %rd86, %rd50, %rd24872;
	shr.u64 	%rd24874, %rd24873, 32;
	mad.lo.s64 	%rd24875, %rd87, %rd50, %rd24874;
	shr.u64 	%rd24876, %rd24875, 32;
	and.b64  	%rd24877, %rd24863, 4294967295;
	mad.lo.s64 	%rd24878, %rd80, %rd51, %rd24877;
	shr.u64 	%rd24879, %rd24878, 32;
	and.b64  	%rd24880, %rd24865, 4294967295;
	add.s64 	%rd24881, %rd24879, %rd24880;
	mad.lo.s64 	%rd24882, %rd81, %rd51, %rd24881;
	shr.u64 	%rd24883, %rd24882, 32;
	and.b64  	%rd24884, %rd24867, 4294967295;
	add.s64 	%rd24885, %rd24883, %rd24884;
	mad.lo.s64 	%rd24886, %rd82, %rd51, %rd24885;
	shr.u64 	%rd24887, %rd24886, 32;
	and.b64  	%rd24888, %rd24869, 4294967295;
	add.s64 	%rd24889, %rd24887, %rd24888;
	mad.lo.s64 	%rd24890, %rd83, %rd51, %rd24889;
	shr.u64 	%rd24891, %rd24890, 32;
	and.b64  	%rd24892, %rd24871, 4294967295;
	add.s64 	%rd24893, %rd24891, %rd24892;
	mad.lo.s64 	%rd24894, %rd84, %rd51, %rd24893;
	shr.u64 	%rd24895, %rd24894, 32;
	and.b64  	%rd24896, %rd24873, 4294967295;
	add.s64 	%rd24897, %rd24895, %rd24896;
	mad.lo.s64 	%rd24898, %rd85, %rd51, %rd24897;
	shr.u64 	%rd24899, %rd24898, 32;
	and.b64  	%rd24900, %rd24875, 4294967295;
	add.s64 	%rd24901, %rd24899, %rd24900;
	mad.lo.s64 	%rd24902, %rd86, %rd51, %rd24901;
	shr.u64 	%rd24903, %rd24902, 32;
	add.s64 	%rd24904, %rd24903, %rd24876;
	mad.lo.s64 	%rd24905, %rd87, %rd51, %rd24904;
	shr.u64 	%rd24906, %rd24905, 32;
	and.b64  	%rd24907, %rd24882, 4294967295;
	mad.lo.s64 	%rd24908, %rd80, %rd52, %rd24907;
	shr.u64 	%rd24909, %rd24908, 32;
	and.b64  	%rd24910, %rd24886, 4294967295;
	add.s64 	%rd24911, %rd24909, %rd24910;
	mad.lo.s64 	%rd24912, %rd81, %rd52, %rd24911;
	shr.u64 	%rd24913, %rd24912, 32;
	and.b64  	%rd24914, %rd24890, 4294967295;
	add.s64 	%rd24915, %rd24913, %rd24914;
	mad.lo.s64 	%rd24916, %rd82, %rd52, %rd24915;
	shr.u64 	%rd24917, %rd24916, 32;
	and.b64  	%rd24918, %rd24894, 4294967295;
	add.s64 	%rd24919, %rd24917, %rd24918;
	mad.lo.s64 	%rd24920, %rd83, %rd52, %rd24919;
	shr.u64 	%rd24921, %rd24920, 32;
	and.b64  	%rd24922, %rd24898, 4294967295;
	add.s64 	%rd24923, %rd24921, %rd24922;
	mad.lo.s64 	%rd24924, %rd84, %rd52, %rd24923;
	shr.u64 	%rd24925, %rd24924, 32;
	and.b64  	%rd24926, %rd24902, 4294967295;
	add.s64 	%rd24927, %rd24925, %rd24926;
	mad.lo.s64 	%rd24928, %rd85, %rd52, %rd24927;
	shr.u64 	%rd24929, %rd24928, 32;
	and.b64  	%rd24930, %rd24905, 4294967295;
	add.s64 	%rd24931, %rd24929, %rd24930;
	mad.lo.s64 	%rd24932, %rd86, %rd52, %rd24931;
	shr.u64 	%rd24933, %rd24932, 32;
	add.s64 	%rd24934, %rd24933, %rd24906;
	mad.lo.s64 	%rd24935, %rd87, %rd52, %rd24934;
	shr.u64 	%rd24936, %rd24935, 32;
	and.b64  	%rd24937, %rd24912, 4294967295;
	mad.lo.s64 	%rd24938, %rd80, %rd53, %rd24937;
	shr.u64 	%rd24939, %rd24938, 32;
	and.b64  	%rd24940, %rd24916, 4294967295;
	add.s64 	%rd24941, %rd24939, %rd24940;
	mad.lo.s64 	%rd24942, %rd81, %rd53, %rd24941;
	shr.u64 	%rd24943, %rd24942, 32;
	and.b64  	%rd24944, %rd24920, 4294967295;
	add.s64 	%rd24945, %rd24943, %rd24944;
	mad.lo.s64 	%rd24946, %rd82, %rd53, %rd24945;
	shr.u64 	%rd24947, %rd24946, 32;
	and.b64  	%rd24948, %rd24924, 4294967295;
	add.s64 	%rd24949, %rd24947, %rd24948;
	mad.lo.s64 	%rd24950, %rd83, %rd53, %rd24949;
	shr.u64 	%rd24951, %rd24950, 32;
	and.b64  	%rd24952, %rd24928, 4294967295;
	add.s64 	%rd24953, %rd24951, %rd24952;
	mad.lo.s64 	%rd24954, %rd84, %rd53, %rd24953;
	shr.u64 	%rd24955, %rd24954, 32;
	and.b64  	%rd24956, %rd24932, 4294967295;
	add.s64 	%rd24957, %rd24955, %rd24956;
	mad.lo.s64 	%rd24958, %rd85, %rd53, %rd24957;
	shr.u64 	%rd24959, %rd24958, 32;
	and.b64  	%rd24960, %rd24935, 4294967295;
	add.s64 	%rd24961, %rd24959, %rd24960;
	mad.lo.s64 	%rd24962, %rd86, %rd53, %rd24961;
	shr.u64 	%rd24963, %rd24962, 32;
	add.s64 	%rd24964, %rd24963, %rd24936;
	mad.lo.s64 	%rd24965, %rd87, %rd53, %rd24964;
	shr.u64 	%rd24966, %rd24965, 32;
	and.b64  	%rd24967, %rd24942, 4294967295;
	mad.lo.s64 	%rd24968, %rd80, %rd54, %rd24967;
	shr.u64 	%rd24969, %rd24968, 32;
	and.b64  	%rd24970, %rd24946, 4294967295;
	add.s64 	%rd24971, %rd24969, %rd24970;
	mad.lo.s64 	%rd24972, %rd81, %rd54, %rd24971;
	shr.u64 	%rd24973, %rd24972, 32;
	and.b64  	%rd24974, %rd24950, 4294967295;
	add.s64 	%rd24975, %rd24973, %rd24974;
	mad.lo.s64 	%rd24976, %rd82, %rd54, %rd24975;
	shr.u64 	%rd24977, %rd24976, 32;
	and.b64  	%rd24978, %rd24954, 4294967295;
	add.s64 	%rd24979, %rd24977, %rd24978;
	mad.lo.s64 	%rd24980, %rd83, %rd54, %rd24979;
	shr.u64 	%rd24981, %rd24980, 32;
	and.b64  	%rd24982, %rd24958, 4294967295;
	add.s64 	%rd24983, %rd24981, %rd24982;
	mad.lo.s64 	%rd24984, %rd84, %rd54, %rd24983;
	shr.u64 	%rd24985, %rd24984, 32;
	and.b64  	%rd24986, %rd24962, 4294967295;
	add.s64 	%rd24987, %rd24985, %rd24986;
	mad.lo.s64 	%rd24988, %rd85, %rd54, %rd24987;
	shr.u64 	%rd24989, %rd24988, 32;
	and.b64  	%rd24990, %rd24965, 4294967295;
	add.s64 	%rd24991, %rd24989, %rd24990;
	mad.lo.s64 	%rd24992, %rd86, %rd54, %rd24991;
	shr.u64 	%rd24993, %rd24992, 32;
	add.s64 	%rd24994, %rd24993, %rd24966;
	mad.lo.s64 	%rd24995, %rd87, %rd54, %rd24994;
	shr.u64 	%rd24996, %rd24995, 32;
	and.b64  	%rd24997, %rd24972, 4294967295;
	mad.lo.s64 	%rd24998, %rd80, %rd55, %rd24997;
	shr.u64 	%rd24999, %rd24998, 32;
	and.b64  	%rd25000, %rd24976, 4294967295;
	add.s64 	%rd25001, %rd24999, %rd25000;
	mad.lo.s64 	%rd25002, %rd81, %rd55, %rd25001;
	shr.u64 	%rd25003, %rd25002, 32;
	and.b64  	%rd25004, %rd24980, 4294967295;
	add.s64 	%rd25005, %rd25003, %rd25004;
	mad.lo.s64 	%rd25006, %rd82, %rd55, %rd25005;
	shr.u64 	%rd25007, %rd25006, 32;
	and.b64  	%rd25008, %rd24984, 4294967295;
	add.s64 	%rd25009, %rd25007, %rd25008;
	mad.lo.s64 	%rd25010, %rd83, %rd55, %rd25009;
	shr.u64 	%rd25011, %rd25010, 32;
	and.b64  	%rd25012, %rd24988, 4294967295;
	add.s64 	%rd25013, %rd25011, %rd25012;
	mad.lo.s64 	%rd25014, %rd84, %rd55, %rd25013;
	shr.u64 	%rd25015, %rd25014, 32;
	and.b64  	%rd25016, %rd24992, 4294967295;
	add.s64 	%rd25017, %rd25015, %rd25016;
	mad.lo.s64 	%rd25018, %rd85, %rd55, %rd25017;
	shr.u64 	%rd25019, %rd25018, 32;
	and.b64  	%rd25020, %rd24995, 4294967295;
	add.s64 	%rd25021, %rd25019, %rd25020;
	mad.lo.s64 	%rd25022, %rd86, %rd55, %rd25021;
	shr.u64 	%rd25023, %rd25022, 32;
	add.s64 	%rd25024, %rd25023, %rd24996;
	mad.lo.s64 	%rd25025, %rd87, %rd55, %rd25024;
	shr.u64 	%rd25026, %rd25025, 32;
	and.b64  	%rd25027, %rd25002, 4294967295;
	mad.lo.s64 	%rd25028, %rd80, %rd56, %rd25027;
	shr.u64 	%rd25029, %rd25028, 32;
	and.b64  	%rd25030, %rd25006, 4294967295;
	add.s64 	%rd25031, %rd25029, %rd25030;
	mad.lo.s64 	%rd25032, %rd81, %rd56, %rd25031;
	shr.u64 	%rd25033, %rd25032, 32;
	and.b64  	%rd25034, %rd25010, 4294967295;
	add.s64 	%rd25035, %rd25033, %rd25034;
	mad.lo.s64 	%rd25036, %rd82, %rd56, %rd25035;
	shr.u64 	%rd25037, %rd25036, 32;
	and.b64  	%rd25038, %rd25014, 4294967295;
	add.s64 	%rd25039, %rd25037, %rd25038;
	mad.lo.s64 	%rd25040, %rd83, %rd56, %rd25039;
	shr.u64 	%rd25041, %rd25040, 32;
	and.b64  	%rd25042, %rd25018, 4294967295;
	add.s64 	%rd25043, %rd25041, %rd25042;
	mad.lo.s64 	%rd25044, %rd84, %rd56, %rd25043;
	shr.u64 	%rd25045, %rd25044, 32;
	and.b64  	%rd25046, %rd25022, 4294967295;
	add.s64 	%rd25047, %rd25045, %rd25046;
	mad.lo.s64 	%rd25048, %rd85, %rd56, %rd25047;
	shr.u64 	%rd25049, %rd25048, 32;
	and.b64  	%rd25050, %rd25025, 4294967295;
	add.s64 	%rd25051, %rd25049, %rd25050;
	mad.lo.s64 	%rd25052, %rd86, %rd56, %rd25051;
	shr.u64 	%rd25053, %rd25052, 32;
	add.s64 	%rd25054, %rd25053, %rd25026;
	mad.lo.s64 	%rd25055, %rd87, %rd56, %rd25054;
	shr.u64 	%rd25056, %rd25055, 32;
	and.b64  	%rd25057, %rd25032, 4294967295;
	mad.lo.s64 	%rd25058, %rd80, %rd57, %rd25057;
	shr.u64 	%rd25059, %rd25058, 32;
	and.b64  	%rd25060, %rd25036, 4294967295;
	add.s64 	%rd25061, %rd25059, %rd25060;
	mad.lo.s64 	%rd25062, %rd81, %rd57, %rd25061;
	shr.u64 	%rd25063, %rd25062, 32;
	and.b64  	%rd25064, %rd25040, 4294967295;
	add.s64 	%rd25065, %rd25063, %rd25064;
	mad.lo.s64 	%rd25066, %rd82, %rd57, %rd25065;
	shr.u64 	%rd25067, %rd25066, 32;
	and.b64  	%rd25068, %rd25044, 4294967295;
	add.s64 	%rd25069, %rd25067, %rd25068;
	mad.lo.s64 	%rd25070, %rd83, %rd57, %rd25069;
	shr.u64 	%rd25071, %rd25070, 32;
	and.b64  	%rd25072, %rd25048, 4294967295;
	add.s64 	%rd25073, %rd25071, %rd25072;
	mad.lo.s64 	%rd25074, %rd84, %rd57, %rd25073;
	shr.u64 	%rd25075, %rd25074, 32;
	and.b64  	%rd25076, %rd25052, 4294967295;
	add.s64 	%rd25077, %rd25075, %rd25076;
	mad.lo.s64 	%rd25078, %rd85, %rd57, %rd25077;
	shr.u64 	%rd25079, %rd25078, 32;
	and.b64  	%rd25080, %rd25055, 4294967295;
	add.s64 	%rd25081, %rd25079, %rd25080;
	mad.lo.s64 	%rd25082, %rd86, %rd57, %rd25081;
	shr.u64 	%rd25083, %rd25082, 32;
	add.s64 	%rd25084, %rd25083, %rd25056;
	mad.lo.s64 	%rd25085, %rd87, %rd57, %rd25084;
	{ .reg .b32 tmp; mov.b64 {tmp, %r4066}, %rd25085; }
	mul.lo.s32 	%r4067, %r86, %r4065;
	cvt.u64.u32 	%rd25086, %r4067;
	and.b64  	%rd25087, %rd24861, 4294967295;
	mad.lo.s64 	%rd25088, %rd13, %rd25086, %rd25087;
	shr.u64 	%rd25089, %rd25088, 32;
	and.b64  	%rd25090, %rd24878, 4294967295;
	add.s64 	%rd25091, %rd25089, %rd25090;
	mad.lo.s64 	%rd25092, %rd14, %rd25086, %rd25091;
	cvt.u32.u64 	%r4068, %rd25092;
	shr.u64 	%rd25093, %rd25092, 32;
	and.b64  	%rd25094, %rd24908, 4294967295;
	add.s64 	%rd25095, %rd25093, %rd25094;
	mad.lo.s64 	%rd25096, %rd15, %rd25086, %rd25095;
	shr.u64 	%rd25097, %rd25096, 32;
	and.b64  	%rd25098, %rd24938, 4294967295;
	add.s64 	%rd25099, %rd25097, %rd25098;
	mad.lo.s64 	%rd25100, %rd16, %rd25086, %rd25099;
	shr.u64 	%rd25101, %rd25100, 32;
	and.b64  	%rd25102, %rd24968, 4294967295;
	add.s64 	%rd25103, %rd25101, %rd25102;
	mad.lo.s64 	%rd25104, %rd17, %rd25086, %rd25103;
	shr.u64 	%rd25105, %rd25104, 32;
	and.b64  	%rd25106, %rd24998, 4294967295;
	add.s64 	%rd25107, %rd25105, %rd25106;
	mad.lo.s64 	%rd25108, %rd18, %rd25086, %rd25107;
	shr.u64 	%rd25109, %rd25108, 32;
	and.b64  	%rd25110, %rd25028, 4294967295;
	add.s64 	%rd25111, %rd25109, %rd25110;
	mad.lo.s64 	%rd25112, %rd19, %rd25086, %rd25111;
	shr.u64 	%rd25113, %rd25112, 32;
	and.b64  	%rd25114, %rd25058, 4294967295;
	add.s64 	%rd25115, %rd25113, %rd25114;
	mad.lo.s64 	%rd25116, %rd20, %rd25086, %rd25115;
	shr.u64 	%rd25117, %rd25116, 32;
	and.b64  	%rd25118, %rd25062, 4294967295;
	add.s64 	%rd25119, %rd25117, %rd25118;
	shr.u64 	%rd25120, %rd25119, 32;
	and.b64  	%rd25121, %rd25066, 4294967295;
	add.s64 	%rd25122, %rd25120, %rd25121;
	shr.u64 	%rd25123, %rd25122, 32;
	and.b64  	%rd25124, %rd25070, 4294967295;
	add.s64 	%rd25125, %rd25123, %rd25124;
	shr.u64 	%rd25126, %rd25125, 32;
	and.b64  	%rd25127, %rd25074, 4294967295;
	add.s64 	%rd25128, %rd25126, %rd25127;
	shr.u64 	%rd25129, %rd25128, 32;
	and.b64  	%rd25130, %rd25078, 4294967295;
	add.s64 	%rd25131, %rd25129, %rd25130;
	shr.u64 	%rd25132, %rd25131, 32;
	and.b64  	%rd25133, %rd25082, 4294967295;
	add.s64 	%rd25134, %rd25132, %rd25133;
	shr.u64 	%rd25135, %rd25134, 32;
	and.b64  	%rd25136, %rd25085, 4294967295;
	add.s64 	%rd25137, %rd25135, %rd25136;
	{ .reg .b32 tmp; mov.b64 {tmp, %r4069}, %rd25137; }
	add.s32 	%r4070, %r4066, %r4069;
	mul.lo.s32 	%r4071, %r86, %r4068;
	cvt.u64.u32 	%rd25138, %r4071;
	and.b64  	%rd25139, %rd25092, 4294967295;
	mad.lo.s64 	%rd25140, %rd13, %rd25138, %rd25139;
	shr.u64 	%rd25141, %rd25140, 32;
	and.b64  	%rd25142, %rd25096, 4294967295;
	add.s64 	%rd25143, %rd25141, %rd25142;
	mad.lo.s64 	%rd25144, %rd14, %rd25138, %rd25143;
	cvt.u32.u64 	%r4072, %rd25144;
	shr.u64 	%rd25145, %rd25144, 32;
	and.b64  	%rd25146, %rd25100, 4294967295;
	add.s64 	%rd25147, %rd25145, %rd25146;
	mad.lo.s64 	%rd25148, %rd15, %rd25138, %rd25147;
	shr.u64 	%rd25149, %rd25148, 32;
	and.b64  	%rd25150, %rd25104, 4294967295;
	add.s64 	%rd25151, %rd25149, %rd25150;
	mad.lo.s64 	%rd25152, %rd16, %rd25138, %rd25151;
	shr.u64 	%rd25153, %rd25152, 32;
	and.b64  	%rd25154, %rd25108, 4294967295;
	add.s64 	%rd25155, %rd25153, %rd25154;
	mad.lo.s64 	%rd25156, %rd17, %rd25138, %rd25155;
	shr.u64 	%rd25157, %rd25156, 32;
	and.b64  	%rd25158, %rd25112, 4294967295;
	add.s64 	%rd25159, %rd25157, %rd25158;
	mad.lo.s64 	%rd25160, %rd18, %rd25138, %rd25159;
	shr.u64 	%rd25161, %rd25160, 32;
	and.b64  	%rd25162, %rd25116, 4294967295;
	add.s64 	%rd25163, %rd25161, %rd25162;
	mad.lo.s64 	%rd25164, %rd19, %rd25138, %rd25163;
	shr.u64 	%rd25165, %rd25164, 32;
	and.b64  	%rd25166, %rd25119, 4294967295;
	add.s64 	%rd25167, %rd25165, %rd25166;
	mad.lo.s64 	%rd25168, %rd20, %rd25138, %rd25167;
	shr.u64 	%rd25169, %rd25168, 32;
	and.b64  	%rd25170, %rd25122, 4294967295;
	add.s64 	%rd25171, %rd25169, %rd25170;
	shr.u64 	%rd25172, %rd25171, 32;
	and.b64  	%rd25173, %rd25125, 4294967295;
	add.s64 	%rd25174, %rd25172, %rd25173;
	shr.u64 	%rd25175, %rd25174, 32;
	and.b64  	%rd25176, %rd25128, 4294967295;
	add.s64 	%rd25177, %rd25175, %rd25176;
	shr.u64 	%rd25178, %rd25177, 32;
	and.b64  	%rd25179, %rd25131, 4294967295;
	add.s64 	%rd25180, %rd25178, %rd25179;
	shr.u64 	%rd25181, %rd25180, 32;
	and.b64  	%rd25182, %rd25134, 4294967295;
	add.s64 	%rd25183, %rd25181, %rd25182;
	shr.u64 	%rd25184, %rd25183, 32;
	and.b64  	%rd25185, %rd25137, 4294967295;
	add.s64 	%rd25186, %rd25184, %rd25185;
	{ .reg .b32 tmp; mov.b64 {tmp, %r4073}, %rd25186; }
	add.s32 	%r4074, %r4070, %r4073;
	mul.lo.s32 	%r4075, %r86, %r4072;
	cvt.u64.u32 	%rd25187, %r4075;
	and.b64  	%rd25188, %rd25144, 4294967295;
	mad.lo.s64 	%rd25189, %rd13, %rd25187, %rd25188;
	shr.u64 	%rd25190, %rd25189, 32;
	and.b64  	%rd25191, %rd25148, 4294967295;
	add.s64 	%rd25192, %rd25190, %rd25191;
	mad.lo.s64 	%rd25193, %rd14, %rd25187, %rd25192;
	cvt.u32.u64 	%r4076, %rd25193;
	shr.u64 	%rd25194, %rd25193, 32;
	and.b64  	%rd25195, %rd25152, 4294967295;
	add.s64 	%rd25196, %rd25194, %rd25195;
	mad.lo.s64 	%rd25197, %rd15, %rd25187, %rd25196;
	shr.u64 	%rd25198, %rd25197, 32;
	and.b64  	%rd25199, %rd25156, 4294967295;
	add.s64 	%rd25200, %rd25198, %rd25199;
	mad.lo.s64 	%rd25201, %rd16, %rd25187, %rd25200;
	shr.u64 	%rd25202, %rd25201, 32;
	and.b64  	%rd25203, %rd25160, 4294967295;
	add.s64 	%rd25204, %rd25202, %rd25203;
	mad.lo.s64 	%rd25205, %rd17, %rd25187, %rd25204;
	shr.u64 	%rd25206, %rd25205, 32;
	and.b64  	%rd25207, %rd25164, 4294967295;
	add.s64 	%rd25208, %rd25206, %rd25207;
	mad.lo.s64 	%rd25209, %rd18, %rd25187, %rd25208;
	shr.u64 	%rd25210, %rd25209, 32;
	and.b64  	%rd25211, %rd25168, 4294967295;
	add.s64 	%rd25212, %rd25210, %rd25211;
	mad.lo.s64 	%rd25213, %rd19, %rd25187, %rd25212;
	shr.u64 	%rd25214, %rd25213, 32;
	and.b64  	%rd25215, %rd25171, 4294967295;
	add.s64 	%rd25216, %rd25214, %rd25215;
	mad.lo.s64 	%rd25217, %rd20, %rd25187, %rd25216;
	shr.u64 	%rd25218, %rd25217, 32;
	and.b64  	%rd25219, %rd25174, 4294967295;
	add.s64 	%rd25220, %rd25218, %rd25219;
	shr.u64 	%rd25221, %rd25220, 32;
	and.b64  	%rd25222, %rd25177, 4294967295;
	add.s64 	%rd25223, %rd25221, %rd25222;
	shr.u64 	%rd25224, %rd25223, 32;
	and.b64  	%rd25225, %rd25180, 4294967295;
	add.s64 	%rd25226, %rd25224, %rd25225;
	shr.u64 	%rd25227, %rd25226, 32;
	and.b64  	%rd25228, %rd25183, 4294967295;
	add.s64 	%rd25229, %rd25227, %rd25228;
	shr.u64 	%rd25230, %rd25229, 32;
	and.b64  	%rd25231, %rd25186, 4294967295;
	add.s64 	%rd25232, %rd25230, %rd25231;
	{ .reg .b32 tmp; mov.b64 {tmp, %r4077}, %rd25232; }
	add.s32 	%r4078, %r4074, %r4077;
	mul.lo.s32 	%r4079, %r86, %r4076;
	cvt.u64.u32 	%rd25233, %r4079;
	and.b64  	%rd25234, %rd25193, 4294967295;
	mad.lo.s64 	%rd25235, %rd13, %rd25233, %rd25234;
	shr.u64 	%rd25236, %rd25235, 32;
	and.b64  	%rd25237, %rd25197, 4294967295;
	add.s64 	%rd25238, %rd25236, %rd25237;
	mad.lo.s64 	%rd25239, %rd14, %rd25233, %rd25238;
	cvt.u32.u64 	%r4080, %rd25239;
	shr.u64 	%rd25240, %rd25239, 32;
	and.b64  	%rd25241, %rd25201, 4294967295;
	add.s64 	%rd25242, %rd25240, %rd25241;
	mad.lo.s64 	%rd25243, %rd15, %rd25233, %rd25242;
	shr.u64 	%rd25244, %rd25243, 32;
	and.b64  	%rd25245, %rd25205, 4294967295;
	add.s64 	%rd25246, %rd25244, %rd25245;
	mad.lo.s64 	%rd25247, %rd16, %rd25233, %rd25246;
	shr.u64 	%rd25248, %rd25247, 32;
	and.b64  	%rd25249, %rd25209, 4294967295;
	add.s64 	%rd25250, %rd25248, %rd25249;
	mad.lo.s64 	%rd25251, %rd17, %rd25233, %rd25250;
	shr.u64 	%rd25252, %rd25251, 32;
	and.b64  	%rd25253, %rd25213, 4294967295;
	add.s64 	%rd25254, %rd25252, %rd25253;
	mad.lo.s64 	%rd25255, %rd18, %rd25233, %rd25254;
	shr.u64 	%rd25256, %rd25255, 32;
	and.b64  	%rd25257, %rd25217, 4294967295;
	add.s64 	%rd25258, %rd25256, %rd25257;
	mad.lo.s64 	%rd25259, %rd19, %rd25233, %rd25258;
	shr.u64 	%rd25260, %rd25259, 32;
	and.b64  	%rd25261, %rd25220, 4294967295;
	add.s64 	%rd25262, %rd25260, %rd25261;
	mad.lo.s64 	%rd25263, %rd20, %rd25233, %rd25262;
	shr.u64 	%rd25264, %rd25263, 32;
	and.b64  	%rd25265, %rd25223, 4294967295;
	add.s64 	%rd25266, %rd25264, %rd25265;
	shr.u64 	%rd25267, %rd25266, 32;
	and.b64  	%rd25268, %rd25226, 4294967295;
	add.s64 	%rd25269, %rd25267, %rd25268;
	shr.u64 	%rd25270, %rd25269, 32;
	and.b64  	%rd25271, %rd25229, 4294967295;
	add.s64 	%rd25272, %rd25270, %rd25271;
	shr.u64 	%rd25273, %rd25272, 32;
	and.b64  	%rd25274, %rd25232, 4294967295;
	add.s64 	%rd25275, %rd25273, %rd25274;
	{ .reg .b32 tmp; mov.b64 {tmp, %r4081}, %rd25275; }
	add.s32 	%r4082, %r4078, %r4081;
	mul.lo.s32 	%r4083, %r86, %r4080;
	cvt.u64.u32 	%rd25276, %r4083;
	and.b64  	%rd25277, %rd25239, 4294967295;
	mad.lo.s64 	%rd25278, %rd13, %rd25276, %rd25277;
	shr.u64 	%rd25279, %rd25278, 32;
	and.b64  	%rd25280, %rd25243, 4294967295;
	add.s64 	%rd25281, %rd25279, %rd25280;
	mad.lo.s64 	%rd25282, %rd14, %rd25276, %rd25281;
	cvt.u32.u64 	%r4084, %rd25282;
	shr.u64 	%rd25283, %rd25282, 32;
	and.b64  	%rd25284, %rd25247, 4294967295;
	add.s64 	%rd25285, %rd25283, %rd25284;
	mad.lo.s64 	%rd25286, %rd15, %rd25276, %rd25285;
	shr.u64 	%rd25287, %rd25286, 32;
	and.b64  	%rd25288, %rd25251, 4294967295;
	add.s64 	%rd25289, %rd25287, %rd25288;
	mad.lo.s64 	%rd25290, %rd16, %rd25276, %rd25289;
	shr.u64 	%rd25291, %rd25290, 32;
	and.b64  	%rd25292, %rd25255, 4294967295;
	add.s64 	%rd25293, %rd25291, %rd25292;
	mad.lo.s64 	%rd25294, %rd17, %rd25276, %rd25293;
	shr.u64 	%rd25295, %rd25294, 32;
	and.b64  	%rd25296, %rd25259, 4294967295;
	add.s64 	%rd25297, %rd25295, %rd25296;
	mad.lo.s64 	%rd25298, %rd18, %rd25276, %rd25297;
	shr.u64 	%rd25299, %rd25298, 32;
	and.b64  	%rd25300, %rd25263, 4294967295;
	add.s64 	%rd25301, %rd25299, %rd25300;
	mad.lo.s64 	%rd25302, %rd19, %rd25276, %rd25301;
	shr.u64 	%rd25303, %rd25302, 32;
	and.b64  	%rd25304, %rd25266, 4294967295;
	add.s64 	%rd25305, %rd25303, %rd25304;
	mad.lo.s64 	%rd25306, %rd20, %rd25276, %rd25305;
	shr.u64 	%rd25307, %rd25306, 32;
	and.b64  	%rd25308, %rd25269, 4294967295;
	add.s64 	%rd25309, %rd25307, %rd25308;
	shr.u64 	%rd25310, %rd25309, 32;
	and.b64  	%rd25311, %rd25272, 4294967295;
	add.s64 	%rd25312, %rd25310, %rd25311;
	shr.u64 	%rd25313, %rd25312, 32;
	and.b64  	%rd25314, %rd25275, 4294967295;
	add.s64 	%rd25315, %rd25313, %rd25314;
	{ .reg .b32 tmp; mov.b64 {tmp, %r4085}, %rd25315; }
	add.s32 	%r4086, %r4082, %r4085;
	mul.lo.s32 	%r4087, %r86, %r4084;
	cvt.u64.u32 	%rd25316, %r4087;
	and.b64  	%rd25317, %rd25282, 4294967295;
	mad.lo.s64 	%rd25318, %rd13, %rd25316, %rd25317;
	shr.u64 	%rd25319, %rd25318, 32;
	and.b64  	%rd25320, %rd25286, 4294967295;
	add.s64 	%rd25321, %rd25319, %rd25320;
	mad.lo.s64 	%rd25322, %rd14, %rd25316, %rd25321;
	cvt.u32.u64 	%r4088, %rd25322;
	shr.u64 	%rd25323, %rd25322, 32;
	and.b64  	%rd25324, %rd25290, 4294967295;
	add.s64 	%rd25325, %rd25323, %rd25324;
	mad.lo.s64 	%rd25326, %rd15, %rd25316, %rd25325;
	shr.u64 	%rd25327, %rd25326, 32;
	and.b64  	%rd25328, %rd25294, 4294967295;
	add.s64 	%rd25329, %rd25327, %rd25328;
	mad.lo.s64 	%rd25330, %rd16, %rd25316, %rd25329;
	shr.u64 	%rd25331, %rd25330, 32;
	and.b64  	%rd25332, %rd25298, 4294967295;
	add.s64 	%rd25333, %rd25331, %rd25332;
	mad.lo.s64 	%rd25334, %rd17, %rd25316, %rd25333;
	shr.u64 	%rd25335, %rd25334, 32;
	and.b64  	%rd25336, %rd25302, 4294967295;
	add.s64 	%rd25337, %rd25335, %rd25336;
	mad.lo.s64 	%rd25338, %rd18, %rd25316, %rd25337;
	shr.u64 	%rd25339, %rd25338, 32;
	and.b64  	%rd25340, %rd25306, 4294967295;
	add.s64 	%rd25341, %rd25339, %rd25340;
	mad.lo.s64 	%rd25342, %rd19, %rd25316, %rd25341;
	shr.u64 	%rd25343, %rd25342, 32;
	and.b64  	%rd25344, %rd25309, 4294967295;
	add.s64 	%rd25345, %rd25343, %rd25344;
	mad.lo.s64 	%rd25346, %rd20, %rd25316, %rd25345;
	shr.u64 	%rd25347, %rd25346, 32;
	and.b64  	%rd25348, %rd25312, 4294967295;
	add.s64 	%rd25349, %rd25347, %rd25348;
	shr.u64 	%rd25350, %rd25349, 32;
	and.b64  	%rd25351, %rd25315, 4294967295;
	add.s64 	%rd25352, %rd25350, %rd25351;
	{ .reg .b32 tmp; mov.b64 {tmp, %r4089}, %rd25352; }
	add.s32 	%r4090, %r4086, %r4089;
	mul.lo.s32 	%r4091, %r86, %r4088;
	cvt.u64.u32 	%rd25353, %r4091;
	and.b64  	%rd25354, %rd25322, 4294967295;
	mad.lo.s64 	%rd25355, %rd13, %rd25353, %rd25354;
	shr.u64 	%rd25356, %rd25355, 32;
	and.b64  	%rd25357, %rd25326, 4294967295;
	add.s64 	%rd25358, %rd25356, %rd25357;
	mad.lo.s64 	%rd25359, %rd14, %rd25353, %rd25358;
	cvt.u32.u64 	%r4092, %rd25359;
	shr.u64 	%rd25360, %rd25359, 32;
	and.b64  	%rd25361, %rd25330, 4294967295;
	add.s64 	%rd25362, %rd25360, %rd25361;
	mad.lo.s64 	%rd25363, %rd15, %rd25353, %rd25362;
	shr.u64 	%rd25364, %rd25363, 32;
	and.b64  	%rd25365, %rd25334, 4294967295;
	add.s64 	%rd25366, %rd25364, %rd25365;
	mad.lo.s64 	%rd25367, %rd16, %rd25353, %rd25366;
	shr.u64 	%rd25368, %rd25367, 32;
	and.b64  	%rd25369, %rd25338, 4294967295;
	add.s64 	%rd25370, %rd25368, %rd25369;
	mad.lo.s64 	%rd25371, %rd17, %rd25353, %rd25370;
	shr.u64 	%rd25372, %rd25371, 32;
	and.b64  	%rd25373, %rd25342, 4294967295;
	add.s64 	%rd25374, %rd25372, %rd25373;
	mad.lo.s64 	%rd25375, %rd18, %rd25353, %rd25374;
	shr.u64 	%rd25376, %rd25375, 32;
	and.b64  	%rd25377, %rd25346, 4294967295;
	add.s64 	%rd25378, %rd25376, %rd25377;
	mad.lo.s64 	%rd25379, %rd19, %rd25353, %rd25378;
	shr.u64 	%rd25380, %rd25379, 32;
	and.b64  	%rd25381, %rd25349, 4294967295;
	add.s64 	%rd25382, %rd25380, %rd25381;
	mad.lo.s64 	%rd25383, %rd20, %rd25353, %rd25382;
	shr.u64 	%rd25384, %rd25383, 32;
	and.b64  	%rd25385, %rd25352, 4294967295;
	add.s64 	%rd25386, %rd25384, %rd25385;
	{ .reg .b32 tmp; mov.b64 {tmp, %r4093}, %rd25386; }
	add.s32 	%r4094, %r4090, %r4093;
	mul.lo.s32 	%r4095, %r86, %r4092;
	cvt.u64.u32 	%rd25387, %r4095;
	and.b64  	%rd25388, %rd25359, 4294967295;
	mad.lo.s64 	%rd25389, %rd13, %rd25387, %rd25388;
	shr.u64 	%rd25390, %rd25389, 32;
	and.b64  	%rd25391, %rd25363, 4294967295;
	add.s64 	%rd25392, %rd25390, %rd25391;
	mad.lo.s64 	%rd44923, %rd14, %rd25387, %rd25392;
	shr.u64 	%rd25393, %rd44923, 32;
	and.b64  	%rd25394, %rd25367, 4294967295;
	add.s64 	%rd25395, %rd25393, %rd25394;
	mad.lo.s64 	%rd44922, %rd15, %rd25387, %rd25395;
	cvt.u32.u64 	%r175, %rd44922;
	shr.u64 	%rd25396, %rd44922, 32;
	and.b64  	%rd25397, %rd25371, 4294967295;
	add.s64 	%rd25398, %rd25396, %rd25397;
	mad.lo.s64 	%rd44921, %rd16, %rd25387, %rd25398;
	cvt.u32.u64 	%r176, %rd44921;
	shr.u64 	%rd25399, %rd44921, 32;
	and.b64  	%rd25400, %rd25375, 4294967295;
	add.s64 	%rd25401, %rd25399, %rd25400;
	mad.lo.s64 	%rd44920, %rd17, %rd25387, %rd25401;
	cvt.u32.u64 	%r177, %rd44920;
	shr.u64 	%rd25402, %rd44920, 32;
	and.b64  	%rd25403, %rd25379, 4294967295;
	add.s64 	%rd25404, %rd25402, %rd25403;
	mad.lo.s64 	%rd44919, %rd18, %rd25387, %rd25404;
	cvt.u32.u64 	%r178, %rd44919;
	shr.u64 	%rd25405, %rd44919, 32;
	and.b64  	%rd25406, %rd25383, 4294967295;
	add.s64 	%rd25407, %rd25405, %rd25406;
	mad.lo.s64 	%rd44918, %rd19, %rd25387, %rd25407;
	cvt.u32.u64 	%r179, %rd44918;
	shr.u64 	%rd25408, %rd44918, 32;
	and.b64  	%rd25409, %rd25386, 4294967295;
	add.s64 	%rd25410, %rd25408, %rd25409;
	mad.lo.s64 	%rd44917, %rd20, %rd25387, %rd25410;
	cvt.u32.u64 	%r180, %rd44917;
	{ .reg .b32 tmp; mov.b64 {tmp, %r4096}, %rd44917; }
	add.s32 	%r6518, %r4094, %r4096;
	setp.gt.u32 	%p1025, %r6518, %r4064;
	@%p1025 bra 	$L__BB4_114;
	cvt.u32.u64 	%r4097, %rd20;
	setp.lt.u32 	%p1026, %r6518, %r4097;
	@%p1026 bra 	$L__BB4_115;
	cvt.u32.u64 	%r4098, %rd19;
	setp.lt.u32 	%p1027, %r4098, %r180;
	@%p1027 bra 	$L__BB4_114;
	cvt.u32.u64 	%r4099, %rd19;
	setp.gt.u32 	%p1028, %r4099, %r180;
	@%p1028 bra 	$L__BB4_115;
	cvt.u32.u64 	%r4100, %rd18;
	setp.lt.u32 	%p1029, %r4100, %r179;
	@%p1029 bra 	$L__BB4_114;
	cvt.u32.u64 	%r4101, %rd18;
	setp.gt.u32 	%p1030, %r4101, %r179;
	@%p1030 bra 	$L__BB4_115;
	cvt.u32.u64 	%r4102, %rd17;
	setp.lt.u32 	%p1031, %r4102, %r178;
	@%p1031 bra 	$L__BB4_114;
	cvt.u32.u64 	%r4103, %rd17;
	setp.gt.u32 	%p1032, %r4103, %r178;
	@%p1032 bra 	$L__BB4_115;
	cvt.u32.u64 	%r4104, %rd16;
	setp.lt.u32 	%p1033, %r4104, %r177;
	@%p1033 bra 	$L__BB4_114;
	cvt.u32.u64 	%r4105, %rd16;
	setp.gt.u32 	%p1034, %r4105, %r177;
	@%p1034 bra 	$L__BB4_115;
	cvt.u32.u64 	%r4106, %rd15;
	setp.lt.u32 	%p1035, %r4106, %r176;
	@%p1035 bra 	$L__BB4_114;
	cvt.u32.u64 	%r4107, %rd15;
	setp.gt.u32 	%p1036, %r4107, %r176;
	@%p1036 bra 	$L__BB4_115;
	cvt.u32.u64 	%r4108, %rd14;
	setp.lt.u32 	%p1037, %r4108, %r175;
	@%p1037 bra 	$L__BB4_114;
	cvt.u32.u64 	%r4109, %rd14;
	cvt.u32.u64 	%r4110, %rd13;
	setp.gt.u32 	%p1038, %r4109, %r175;
	cvt.u32.u64 	%r4111, %rd44923;
	setp.gt.u32 	%p1039, %r4110, %r4111;
	or.pred  	%p1040, %p1038, %p1039;
	@%p1040 bra 	$L__BB4_115;
$L__BB4_114:
	cvt.u32.u64 	%r4112, %rd20;
	and.b64  	%rd25412, %rd44923, 4294967295;
	sub.s64 	%rd44923, %rd25412, %rd13;
	shr.u64 	%rd25413, %rd44923, 63;
	and.b64  	%rd25414, %rd44922, 4294967295;
	add.s64 	%rd25415, %rd25413, %rd14;
	sub.s64 	%rd44922, %rd25414, %rd25415;
	shr.u64 	%rd25416, %rd44922, 63;
	and.b64  	%rd25417, %rd44921, 4294967295;
	add.s64 	%rd25418, %rd25416, %rd15;
	sub.s64 	%rd44921, %rd25417, %rd25418;
	shr.u64 	%rd25419, %rd44921, 63;
	and.b64  	%rd25420, %rd44920, 4294967295;
	add.s64 	%rd25421, %rd25419, %rd16;
	sub.s64 	%rd44920, %rd25420, %rd25421;
	shr.u64 	%rd25422, %rd44920, 63;
	and.b64  	%rd25423, %rd44919, 4294967295;
	add.s64 	%rd25424, %rd25422, %rd17;
	sub.s64 	%rd44919, %rd25423, %rd25424;
	shr.u64 	%rd25425, %rd44919, 63;
	and.b64  	%rd25426, %rd44918, 4294967295;
	add.s64 	%rd25427, %rd25425, %rd18;
	sub.s64 	%rd44918, %rd25426, %rd25427;
	shr.u64 	%rd25428, %rd44918, 63;
	and.b64  	%rd25429, %rd44917, 4294967295;
	add.s64 	%rd25430, %rd25428, %rd19;
	sub.s64 	%rd44917, %rd25429, %rd25430;
	shr.u64 	%rd25431, %rd44917, 63;
	cvt.u32.u64 	%r4113, %rd25431;
	add.s32 	%r4114, %r4112, %r4113;
	sub.s32 	%r6518, %r6518, %r4114;
$L__BB4_115:
	cvt.u32.u64 	%r4115, %rd20;
	cvt.u64.u32 	%rd166, %r129;
	and.b64  	%rd25432, %rd44923, 4294967295;
	mul.lo.s64 	%rd25433, %rd25432, %rd166;
	cvt.u32.u64 	%r4116, %rd25433;
	shr.u64 	%rd25434, %rd25433, 32;
	and.b64  	%rd25435, %rd44922, 4294967295;
	mad.lo.s64 	%rd25436, %rd25435, %rd166, %rd25434;
	shr.u64 	%rd25437, %rd25436, 32;
	and.b64  	%rd25438, %rd44921, 4294967295;
	mad.lo.s64 	%rd25439, %rd25438, %rd166, %rd25437;
	shr.u64 	%rd25440, %rd25439, 32;
	and.b64  	%rd25441, %rd44920, 4294967295;
	mad.lo.s64 	%rd25442, %rd25441, %rd166, %rd25440;
	shr.u64 	%rd25443, %rd25442, 32;
	and.b64  	%rd25444, %rd44919, 4294967295;
	mad.lo.s64 	%rd25445, %rd25444, %rd166, %rd25443;
	shr.u64 	%rd25446, %rd25445, 32;
	and.b64  	%rd25447, %rd44918, 4294967295;
	mad.lo.s64 	%rd25448, %rd25447, %rd166, %rd25446;
	shr.u64 	%rd25449, %rd25448, 32;
	and.b64  	%rd25450, %rd44917, 4294967295;
	mad.lo.s64 	%rd25451, %rd25450, %rd166, %rd25449;
	shr.u64 	%rd25452, %rd25451, 32;
	mul.wide.u32 	%rd25453, %r6518, %r129;
	add.s64 	%rd25454, %rd25452, %rd25453;
	shr.u64 	%rd25455, %rd25454, 32;
	cvt.u64.u32 	%rd167, %r128;
	and.b64  	%rd25456, %rd25436, 4294967295;
	mad.lo.s64 	%rd25457, %rd25432, %rd167, %rd25456;
	shr.u64 	%rd25458, %rd25457, 32;
	and.b64  	%rd25459, %rd25439, 4294967295;
	add.s64 	%rd25460, %rd25458, %rd25459;
	mad.lo.s64 	%rd25461, %rd25435, %rd167, %rd25460;
	shr.u64 	%rd25462, %rd25461, 32;
	and.b64  	%rd25463, %rd25442, 4294967295;
	add.s64 	%rd25464, %rd25462, %rd25463;
	mad.lo.s64 	%rd25465, %rd25438, %rd167, %rd25464;
	shr.u64 	%rd25466, %rd25465, 32;
	and.b64  	%rd25467, %rd25445, 4294967295;
	add.s64 	%rd25468, %rd25466, %rd25467;
	mad.lo.s64 	%rd25469, %rd25441, %rd167, %rd25468;
	shr.u64 	%rd25470, %rd25469, 32;
	and.b64  	%rd25471, %rd25448, 4294967295;
	add.s64 	%rd25472, %rd25470, %rd25471;
	mad.lo.s64 	%rd25473, %rd25444, %rd167, %rd25472;
	shr.u64 	%rd25474, %rd25473, 32;
	and.b64  	%rd25475, %rd25451, 4294967295;
	add.s64 	%rd25476, %rd25474, %rd25475;
	mad.lo.s64 	%rd25477, %rd25447, %rd167, %rd25476;
	shr.u64 	%rd25478, %rd25477, 32;
	and.b64  	%rd25479, %rd25454, 4294967295;
	add.s64 	%rd25480, %rd25478, %rd25479;
	mad.lo.s64 	%rd25481, %rd25450, %rd167, %rd25480;
	shr.u64 	%rd25482, %rd25481, 32;
	mul.wide.u32 	%rd25483, %r6518, %r128;
	add.s64 	%rd25484, %rd25482, %rd25455;
	add.s64 	%rd25485, %rd25484, %rd25483;
	shr.u64 	%rd25486, %rd25485, 32;
	cvt.u64.u32 	%rd168, %r127;
	and.b64  	%rd25487, %rd25461, 4294967295;
	mad.lo.s64 	%rd25488, %rd25432, %rd168, %rd25487;
	shr.u64 	%rd25489, %rd25488, 32;
	and.b64  	%rd25490, %rd25465, 4294967295;
	add.s64 	%rd25491, %rd25489, %rd25490;
	mad.lo.s64 	%rd25492, %rd25435, %rd168, %rd25491;
	shr.u64 	%rd25493, %rd25492, 32;
	and.b64  	%rd25494, %rd25469, 4294967295;
	add.s64 	%rd25495, %rd25493, %rd25494;
	mad.lo.s64 	%rd25496, %rd25438, %rd168, %rd25495;
	shr.u64 	%rd25497, %rd25496, 32;
	and.b64  	%rd25498, %rd25473, 4294967295;
	add.s64 	%rd25499, %rd25497, %rd25498;
	mad.lo.s64 	%rd25500, %rd25441, %rd168, %rd25499;
	shr.u64 	%rd25501, %rd25500, 32;
	and.b64  	%rd25502, %rd25477, 4294967295;
	add.s64 	%rd25503, %rd25501, %rd25502;
	mad.lo.s64 	%rd25504, %rd25444, %rd168, %rd25503;
	shr.u64 	%rd25505, %rd25504, 32;
	and.b64  	%rd25506, %rd25481, 4294967295;
	add.s64 	%rd25507, %rd25505, %rd25506;
	mad.lo.s64 	%rd25508, %rd25447, %rd168, %rd25507;
	shr.u64 	%rd25509, %rd25508, 32;
	and.b64  	%rd25510, %rd25485, 4294967295;
	add.s64 	%rd25511, %rd25509, %rd25510;
	mad.lo.s64 	%rd25512, %rd25450, %rd168, %rd25511;
	shr.u64 	%rd25513, %rd25512, 32;
	mul.wide.u32 	%rd25514, %r6518, %r127;
	add.s64 	%rd25515, %rd25513, %rd25486;
	add.s64 	%rd25516, %rd25515, %rd25514;
	shr.u64 	%rd25517, %rd25516, 32;
	cvt.u64.u32 	%rd169, %r126;
	and.b64  	%rd25518, %rd25492, 4294967295;
	mad.lo.s64 	%rd25519, %rd25432, %rd169, %rd25518;
	shr.u64 	%rd25520, %rd25519, 32;
	and.b64  	%rd25521, %rd25496, 4294967295;
	add.s64 	%rd25522, %rd25520, %rd25521;
	mad.lo.s64 	%rd25523, %rd25435, %rd169, %rd25522;
	shr.u64 	%rd25524, %rd25523, 32;
	and.b64  	%rd25525, %rd25500, 4294967295;
	add.s64 	%rd25526, %rd25524, %rd25525;
	mad.lo.s64 	%rd25527, %rd25438, %rd169, %rd25526;
	shr.u64 	%rd25528, %rd25527, 32;
	and.b64  	%rd25529, %rd25504, 4294967295;
	add.s64 	%rd25530, %rd25528, %rd25529;
	mad.lo.s64 	%rd25531, %rd25441, %rd169, %rd25530;
	shr.u64 	%rd25532, %rd25531, 32;
	and.b64  	%rd25533, %rd25508, 4294967295;
	add.s64 	%rd25534, %rd25532, %rd25533;
	mad.lo.s64 	%rd25535, %rd25444, %rd169, %rd25534;
	shr.u64 	%rd25536, %rd25535, 32;
	and.b64  	%rd25537, %rd25512, 4294967295;
	add.s64 	%rd25538, %rd25536, %rd25537;
	mad.lo.s64 	%rd25539, %rd25447, %rd169, %rd25538;
	shr.u64 	%rd25540, %rd25539, 32;
	and.b64  	%rd25541, %rd25516, 4294967295;
	add.s64 	%rd25542, %rd25540, %rd25541;
	mad.lo.s64 	%rd25543, %rd25450, %rd169, %rd25542;
	shr.u64 	%rd25544, %rd25543, 32;
	mul.wide.u32 	%rd25545, %r6518, %r126;
	add.s64 	%rd25546, %rd25544, %rd25517;
	add.s64 	%rd25547, %rd25546, %rd25545;
	shr.u64 	%rd25548, %rd25547, 32;
	cvt.u64.u32 	%rd170, %r125;
	and.b64  	%rd25549, %rd25523, 4294967295;
	mad.lo.s64 	%rd25550, %rd25432, %rd170, %rd25549;
	shr.u64 	%rd25551, %rd25550, 32;
	and.b64  	%rd25552, %rd25527, 4294967295;
	add.s64 	%rd25553, %rd25551, %rd25552;
	mad.lo.s64 	%rd25554, %rd25435, %rd170, %rd25553;
	shr.u64 	%rd25555, %rd25554, 32;
	and.b64  	%rd25556, %rd25531, 4294967295;
	add.s64 	%rd25557, %rd25555, %rd25556;
	mad.lo.s64 	%rd25558, %rd25438, %rd170, %rd25557;
	shr.u64 	%rd25559, %rd25558, 32;
	and.b64  	%rd25560, %rd25535, 4294967295;
	add.s64 	%rd25561, %rd25559, %rd25560;
	mad.lo.s64 	%rd25562, %rd25441, %rd170, %rd25561;
	shr.u64 	%rd25563, %rd25562, 32;
	and.b64  	%rd25564, %rd25539, 4294967295;
	add.s64 	%rd25565, %rd25563, %rd25564;
	mad.lo.s64 	%rd25566, %rd25444, %rd170, %rd25565;
	shr.u64 	%rd25567, %rd25566, 32;
	and.b64  	%rd25568, %rd25543, 4294967295;
	add.s64 	%rd25569, %rd25567, %rd25568;
	mad.lo.s64 	%rd25570, %rd25447, %rd170, %rd25569;
	shr.u64 	%rd25571, %rd25570, 32;
	and.b64  	%rd25572, %rd25547, 4294967295;
	add.s64 	%rd25573, %rd25571, %rd25572;
	mad.lo.s64 	%rd25574, %rd25450, %rd170, %rd25573;
	shr.u64 	%rd25575, %rd25574, 32;
	mul.wide.u32 	%rd25576, %r6518, %r125;
	add.s64 	%rd25577, %rd25575, %rd25548;
	add.s64 	%rd25578, %rd25577, %rd25576;
	shr.u64 	%rd25579, %rd25578, 32;
	cvt.u64.u32 	%rd171, %r124;
	and.b64  	%rd25580, %rd25554, 4294967295;
	mad.lo.s64 	%rd25581, %rd25432, %rd171, %rd25580;
	shr.u64 	%rd25582, %rd25581, 32;
	and.b64  	%rd25583, %rd25558, 4294967295;
	add.s64 	%rd25584, %rd25582, %rd25583;
	mad.lo.s64 	%rd25585, %rd25435, %rd171, %rd25584;
	shr.u64 	%rd25586, %rd25585, 32;
	and.b64  	%rd25587, %rd25562, 4294967295;
	add.s64 	%rd25588, %rd25586, %rd25587;
	mad.lo.s64 	%rd25589, %rd25438, %rd171, %rd25588;
	shr.u64 	%rd25590, %rd25589, 32;
	and.b64  	%rd25591, %rd25566, 4294967295;
	add.s64 	%rd25592, %rd25590, %rd25591;
	mad.lo.s64 	%rd25593, %rd25441, %rd171, %rd25592;
	shr.u64 	%rd25594, %rd25593, 32;
	and.b64  	%rd25595, %rd25570, 4294967295;
	add.s64 	%rd25596, %rd25594, %rd25595;
	mad.lo.s64 	%rd25597, %rd25444, %rd171, %rd25596;
	shr.u64 	%rd25598, %rd25597, 32;
	and.b64  	%rd25599, %rd25574, 4294967295;
	add.s64 	%rd25600, %rd25598, %rd25599;
	mad.lo.s64 	%rd25601, %rd25447, %rd171, %rd25600;
	shr.u64 	%rd25602, %rd25601, 32;
	and.b64  	%rd25603, %rd25578, 4294967295;
	add.s64 	%rd25604, %rd25602, %rd25603;
	mad.lo.s64 	%rd25605, %rd25450, %rd171, %rd25604;
	shr.u64 	%rd25606, %rd25605, 32;
	mul.wide.u32 	%rd25607, %r6518, %r124;
	add.s64 	%rd25608, %rd25606, %rd25579;
	add.s64 	%rd25609, %rd25608, %rd25607;
	shr.u64 	%rd25610, %rd25609, 32;
	cvt.u64.u32 	%rd172, %r123;
	and.b64  	%rd25611, %rd25585, 4294967295;
	mad.lo.s64 	%rd25612, %rd25432, %rd172, %rd25611;
	shr.u64 	%rd25613, %rd25612, 32;
	and.b64  	%rd25614, %rd25589, 4294967295;
	add.s64 	%rd25615, %rd25613, %rd25614;
	mad.lo.s64 	%rd25616, %rd25435, %rd172, %rd25615;
	shr.u64 	%rd25617, %rd25616, 32;
	and.b64  	%rd25618, %rd25593, 4294967295;
	add.s64 	%rd25619, %rd25617, %rd25618;
	mad.lo.s64 	%rd25620, %rd25438, %rd172, %rd25619;
	shr.u64 	%rd25621, %rd25620, 32;
	and.b64  	%rd25622, %rd25597, 4294967295;
	add.s64 	%rd25623, %rd25621, %rd25622;
	mad.lo.s64 	%rd25624, %rd25441, %rd172, %rd25623;
	shr.u64 	%rd25625, %rd25624, 32;
	and.b64  	%rd25626, %rd25601, 4294967295;
	add.s64 	%rd25627, %rd25625, %rd25626;
	mad.lo.s64 	%rd25628, %rd25444, %rd172, %rd25627;
	shr.u64 	%rd25629, %rd25628, 32;
	and.b64  	%rd25630, %rd25605, 4294967295;
	add.s64 	%rd25631, %rd25629, %rd25630;
	mad.lo.s64 	%rd25632, %rd25447, %rd172, %rd25631;
	shr.u64 	%rd25633, %rd25632, 32;
	and.b64  	%rd25634, %rd25609, 4294967295;
	add.s64 	%rd25635, %rd25633, %rd25634;
	mad.lo.s64 	%rd25636, %rd25450, %rd172, %rd25635;
	shr.u64 	%rd25637, %rd25636, 32;
	mul.wide.u32 	%rd25638, %r6518, %r123;
	add.s64 	%rd25639, %rd25637, %rd25610;
	add.s64 	%rd25640, %rd25639, %rd25638;
	shr.u64 	%rd25641, %rd25640, 32;
	cvt.u64.u32 	%rd173, %r122;
	and.b64  	%rd25642, %rd25616, 4294967295;
	mad.lo.s64 	%rd25643, %rd25432, %rd173, %rd25642;
	shr.u64 	%rd25644, %rd25643, 32;
	and.b64  	%rd25645, %rd25620, 4294967295;
	add.s64 	%rd25646, %rd25644, %rd25645;
	mad.lo.s64 	%rd25647, %rd25435, %rd173, %rd25646;
	shr.u64 	%rd25648, %rd25647, 32;
	and.b64  	%rd25649, %rd25624, 4294967295;
	add.s64 	%rd25650, %rd25648, %rd25649;
	mad.lo.s64 	%rd25651, %rd25438, %rd173, %rd25650;
	shr.u64 	%rd25652, %rd25651, 32;
	and.b64  	%rd25653, %rd25628, 4294967295;
	add.s64 	%rd25654, %rd25652, %rd25653;
	mad.lo.s64 	%rd25655, %rd25441, %rd173, %rd25654;
	shr.u64 	%rd25656, %rd25655, 32;
	and.b64  	%rd25657, %rd25632, 4294967295;
	add.s64 	%rd25658, %rd25656, %rd25657;
	mad.lo.s64 	%rd25659, %rd25444, %rd173, %rd25658;
	shr.u64 	%rd25660, %rd25659, 32;
	and.b64  	%rd25661, %rd25636, 4294967295;
	add.s64 	%rd25662, %rd25660, %rd25661;
	mad.lo.s64 	%rd25663, %rd25447, %rd173, %rd25662;
	shr.u64 	%rd25664, %rd25663, 32;
	and.b64  	%rd25665, %rd25640, 4294967295;
	add.s64 	%rd25666, %rd25664, %rd25665;
	mad.lo.s64 	%rd25667, %rd25450, %rd173, %rd25666;
	shr.u64 	%rd25668, %rd25667, 32;
	mul.wide.u32 	%rd25669, %r6518, %r122;
	add.s64 	%rd25670, %rd25668, %rd25641;
	add.s64 	%rd25671, %rd25670, %rd25669;
	{ .reg .b32 tmp; mov.b64 {tmp, %r4117}, %rd25671; }
	mul.lo.s32 	%r4118, %r86, %r4116;
	cvt.u64.u32 	%rd25672, %r4118;
	and.b64  	%rd25673, %rd25433, 4294967295;
	mad.lo.s64 	%rd25674, %rd13, %rd25672, %rd25673;
	shr.u64 	%rd25675, %rd25674, 32;
	and.b64  	%rd25676, %rd25457, 4294967295;
	add.s64 	%rd25677, %rd25675, %rd25676;
	mad.lo.s64 	%rd25678, %rd14, %rd25672, %rd25677;
	cvt.u32.u64 	%r4119, %rd25678;
	shr.u64 	%rd25679, %rd25678, 32;
	and.b64  	%rd25680, %rd25488, 4294967295;
	add.s64 	%rd25681, %rd25679, %rd25680;
	mad.lo.s64 	%rd25682, %rd15, %rd25672, %rd25681;
	shr.u64 	%rd25683, %rd25682, 32;
	and.b64  	%rd25684, %rd25519, 4294967295;
	add.s64 	%rd25685, %rd25683, %rd25684;
	mad.lo.s64 	%rd25686, %rd16, %rd25672, %rd25685;
	shr.u64 	%rd25687, %rd25686, 32;
	and.b64  	%rd25688, %rd25550, 4294967295;
	add.s64 	%rd25689, %rd25687, %rd25688;
	mad.lo.s64 	%rd25690, %rd17, %rd25672, %rd25689;
	shr.u64 	%rd25691, %rd25690, 32;
	and.b64  	%rd25692, %rd25581, 4294967295;
	add.s64 	%rd25693, %rd25691, %rd25692;
	mad.lo.s64 	%rd25694, %rd18, %rd25672, %rd25693;
	shr.u64 	%rd25695, %rd25694, 32;
	and.b64  	%rd25696, %rd25612, 4294967295;
	add.s64 	%rd25697, %rd25695, %rd25696;
	mad.lo.s64 	%rd25698, %rd19, %rd25672, %rd25697;
	shr.u64 	%rd25699, %rd25698, 32;
	and.b64  	%rd25700, %rd25643, 4294967295;
	add.s64 	%rd25701, %rd25699, %rd25700;
	mad.lo.s64 	%rd25702, %rd20, %rd25672, %rd25701;
	shr.u64 	%rd25703, %rd25702, 32;
	and.b64  	%rd25704, %rd25647, 4294967295;
	add.s64 	%rd25705, %rd25703, %rd25704;
	shr.u64 	%rd25706, %rd25705, 32;
	and.b64  	%rd25707, %rd25651, 4294967295;
	add.s64 	%rd25708, %rd25706, %rd25707;
	shr.u64 	%rd25709, %rd25708, 32;
	and.b64  	%rd25710, %rd25655, 4294967295;
	add.s64 	%rd25711, %rd25709, %rd25710;
	shr.u64 	%rd25712, %rd25711, 32;
	and.b64  	%rd25713, %rd25659, 4294967295;
	add.s64 	%rd25714, %rd25712, %rd25713;
	shr.u64 	%rd25715, %rd25714, 32;
	and.b64  	%rd25716, %rd25663, 4294967295;
	add.s64 	%rd25717, %rd25715, %rd25716;
	shr.u64 	%rd25718, %rd25717, 32;
	and.b64  	%rd25719, %rd25667, 4294967295;
	add.s64 	%rd25720, %rd25718, %rd25719;
	shr.u64 	%rd25721, %rd25720, 32;
	and.b64  	%rd25722, %rd25671, 4294967295;
	add.s64 	%rd25723, %rd25721, %rd25722;
	{ .reg .b32 tmp; mov.b64 {tmp, %r4120}, %rd25723; }
	add.s32 	%r4121, %r4117, %r4120;
	mul.lo.s32 	%r4122, %r86, %r4119;
	cvt.u64.u32 	%rd25724, %r4122;
	and.b64  	%rd25725, %rd25678, 4294967295;
	mad.lo.s64 	%rd25726, %rd13, %rd25724, %rd25725;
	shr.u64 	%rd25727, %rd25726, 32;
	and.b64  	%rd25728, %rd25682, 4294967295;
	add.s64 	%rd25729, %rd25727, %rd25728;
	mad.lo.s64 	%rd25730, %rd14, %rd25724, %rd25729;
	cvt.u32.u64 	%r4123, %rd25730;
	shr.u64 	%rd25731, %rd25730, 32;
	and.b64  	%rd25732, %rd25686, 4294967295;
	add.s64 	%rd25733, %rd25731, %rd25732;
	mad.lo.s64 	%rd25734, %rd15, %rd25724, %rd25733;
	shr.u64 	%rd25735, %rd25734, 32;
	and.b64  	%rd25736, %rd25690, 4294967295;
	add.s64 	%rd25737, %rd25735, %rd25736;
	mad.lo.s64 	%rd25738, %rd16, %rd25724, %rd25737;
	shr.u64 	%rd25739, %rd25738, 32;
	and.b64  	%rd25740, %rd25694, 4294967295;
	add.s64 	%rd25741, %rd25739, %rd25740;
	mad.lo.s64 	%rd25742, %rd17, %rd25724, %rd25741;
	shr.u64 	%rd25743, %rd25742, 32;
	and.b64  	%rd25744, %rd25698, 4294967295;
	add.s64 	%rd25745, %rd25743, %rd25744;
	mad.lo.s64 	%rd25746, %rd18, %rd25724, %rd25745;
	shr.u64 	%rd25747, %rd25746, 32;
	and.b64  	%rd25748, %rd25702, 4294967295;
	add.s64 	%rd25749, %rd25747, %rd25748;
	mad.lo.s64 	%rd25750, %rd19, %rd25724, %rd25749;
	shr.u64 	%rd25751, %rd25750, 32;
	and.b64  	%rd25752, %rd25705, 4294967295;
	add.s64 	%rd25753, %rd25751, %rd25752;
	mad.lo.s64 	%rd25754, %rd20, %rd25724, %rd25753;
	shr.u64 	%rd25755, %rd25754, 32;
	and.b64  	%rd25756, %rd25708, 4294967295;
	add.s64 	%rd25757, %rd25755, %rd25756;
	shr.u64 	%rd25758, %rd25757, 32;
	and.b64  	%rd25759, %rd25711, 4294967295;
	add.s64 	%rd25760, %rd25758, %rd25759;
	shr.u64 	%rd25761, %rd25760, 32;
	and.b64  	%rd25762, %rd25714, 4294967295;
	add.s64 	%rd25763, %rd25761, %rd25762;
	shr.u64 	%rd25764, %rd25763, 32;
	and.b64  	%rd25765, %rd25717, 4294967295;
	add.s64 	%rd25766, %rd25764, %rd25765;
	shr.u64 	%rd25767, %rd25766, 32;
	and.b64  	%rd25768, %rd25720, 4294967295;
	add.s64 	%rd25769, %rd25767, %rd25768;
	shr.u64 	%rd25770, %rd25769, 32;
	and.b64  	%rd25771, %rd25723, 4294967295;
	add.s64 	%rd25772, %rd25770, %rd25771;
	{ .reg .b32 tmp; mov.b64 {tmp, %r4124}, %rd25772; }
	add.s32 	%r4125, %r4121, %r4124;
	mul.lo.s32 	%r4126, %r86, %r4123;
	cvt.u64.u32 	%rd25773, %r4126;
	and.b64  	%rd25774, %rd25730, 4294967295;
	mad.lo.s64 	%rd25775, %rd13, %rd25773, %rd25774;
	shr.u64 	%rd25776, %rd25775, 32;
	and.b64  	%rd25777, %rd25734, 4294967295;
	add.s64 	%rd25778, %rd25776, %rd25777;
	mad.lo.s64 	%rd25779, %rd14, %rd25773, %rd25778;
	cvt.u32.u64 	%r4127, %rd25779;
	shr.u64 	%rd25780, %rd25779, 32;
	and.b64  	%rd25781, %rd25738, 4294967295;
	add.s64 	%rd25782, %rd25780, %rd25781;
	mad.lo.s64 	%rd25783, %rd15, %rd25773, %rd25782;
	shr.u64 	%rd25784, %rd25783, 32;
	and.b64  	%rd25785, %rd25742, 4294967295;
	add.s64 	%rd25786, %rd25784, %rd25785;
	mad.lo.s64 	%rd25787, %rd16, %rd25773, %rd25786;
	shr.u64 	%rd25788, %rd25787, 32;
	and.b64  	%rd25789, %rd25746, 4294967295;
	add.s64 	%rd25790, %rd25788, %rd25789;
	mad.lo.s64 	%rd25791, %rd17, %rd25773, %rd25790;
	shr.u64 	%rd25792, %rd25791, 32;
	and.b64  	%rd25793, %rd25750, 4294967295;
	add.s64 	%rd25794, %rd25792, %rd25793;
	mad.lo.s64 	%rd25795, %rd18, %rd25773, %rd25794;
	shr.u64 	%rd25796, %rd25795, 32;
	and.b64  	%rd25797, %rd25754, 4294967295;
	add.s64 	%rd25798, %rd25796, %rd25797;
	mad.lo.s64 	%rd25799, %rd19, %rd25773, %rd25798;
	shr.u64 	%rd25800, %rd25799, 32;
	and.b64  	%rd25801, %rd25757, 4294967295;
	add.s64 	%rd25802, %rd25800, %rd25801;
	mad.lo.s64 	%rd25803, %rd20, %rd25773, %rd25802;
	shr.u64 	%rd25804, %rd25803, 32;
	and.b64  	%rd25805, %rd25760, 4294967295;
	add.s64 	%rd25806, %rd25804, %rd25805;
	shr.u64 	%rd25807, %rd25806, 32;
	and.b64  	%rd25808, %rd25763, 4294967295;
	add.s64 	%rd25809, %rd25807, %rd25808;
	shr.u64 	%rd25810, %rd25809, 32;
	and.b64  	%rd25811, %rd25766, 4294967295;
	add.s64 	%rd25812, %rd25810, %rd25811;
	shr.u64 	%rd25813, %rd25812, 32;
	and.b64  	%rd25814, %rd25769, 4294967295;
	add.s64 	%rd25815, %rd25813, %rd25814;
	shr.u64 	%rd25816, %rd25815, 32;
	and.b64  	%rd25817, %rd25772, 4294967295;
	add.s64 	%rd25818, %rd25816, %rd25817;
	{ .reg .b32 tmp; mov.b64 {tmp, %r4128}, %rd25818; }
	add.s32 	%r4129, %r4125, %r4128;
	mul.lo.s32 	%r4130, %r86, %r4127;
	cvt.u64.u32 	%rd25819, %r4130;
	and.b64  	%rd25820, %rd25779, 4294967295;
	mad.lo.s64 	%rd25821, %rd13, %rd25819, %rd25820;
	shr.u64 	%rd25822, %rd25821, 32;
	and.b64  	%rd25823, %rd25783, 4294967295;
	add.s64 	%rd25824, %rd25822, %rd25823;
	mad.lo.s64 	%rd25825, %rd14, %rd25819, %rd25824;
	cvt.u32.u64 	%r4131, %rd25825;
	shr.u64 	%rd25826, %rd25825, 32;
	and.b64  	%rd25827, %rd25787, 4294967295;
	add.s64 	%rd25828, %rd25826, %rd25827;
	mad.lo.s64 	%rd25829, %rd15, %rd25819, %rd25828;
	shr.u64 	%rd25830, %rd25829, 32;
	and.b64  	%rd25831, %rd25791, 4294967295;
	add.s64 	%rd25832, %rd25830, %rd25831;
	mad.lo.s64 	%rd25833, %rd16, %rd25819, %rd25832;
	shr.u64 	%rd25834, %rd25833, 32;
	and.b64  	%rd25835, %rd25795, 4294967295;
	add.s64 	%rd25836, %rd25834, %rd25835;
	mad.lo.s64 	%rd25837, %rd17, %rd25819, %rd25836;
	shr.u64 	%rd25838, %rd25837, 32;
	and.b64  	%rd25839, %rd25799, 4294967295;
	add.s64 	%rd25840, %rd25838, %rd25839;
	mad.lo.s64 	%rd25841, %rd18, %rd25819, %rd25840;
	shr.u64 	%rd25842, %rd25841, 32;
	and.b64  	%rd25843, %rd25803, 4294967295;
	add.s64 	%rd25844, %rd25842, %rd25843;
	mad.lo.s64 	%rd25845, %rd19, %rd25819, %rd25844;
	shr.u64 	%rd25846, %rd25845, 32;
	and.b64  	%rd25847, %rd25806, 4294967295;
	add.s64 	%rd25848, %rd25846, %rd25847;
	mad.lo.s64 	%rd25849, %rd20, %rd25819, %rd25848;
	shr.u64 	%rd25850, %rd25849, 32;
	and.b64  	%rd25851, %rd25809, 4294967295;
	add.s64 	%rd25852, %rd25850, %rd25851;
	shr.u64 	%rd25853, %rd25852, 32;
	and.b64  	%rd25854, %rd25812, 4294967295;
	add.s64 	%rd25855, %rd25853, %rd25854;
	shr.u64 	%rd25856, %rd25855, 32;
	and.b64  	%rd25857, %rd25815, 4294967295;
	add.s64 	%rd25858, %rd25856, %rd25857;
	shr.u64 	%rd25859, %rd25858, 32;
	and.b64  	%rd25860, %rd25818, 4294967295;
	add.s64 	%rd25861, %rd25859, %rd25860;
	{ .reg .b32 tmp; mov.b64 {tmp, %r4132}, %rd25861; }
	add.s32 	%r4133, %r4129, %r4132;
	mul.lo.s32 	%r4134, %r86, %r4131;
	cvt.u64.u32 	%rd25862, %r4134;
	and.b64  	%rd25863, %rd25825, 4294967295;
	mad.lo.s64 	%rd25864, %rd13, %rd25862, %rd25863;
	shr.u64 	%rd25865, %rd25864, 32;
	and.b64  	%rd25866, %rd25829, 4294967295;
	add.s64 	%rd25867, %rd25865, %rd25866;
	mad.lo.s64 	%rd25868, %rd14, %rd25862, %rd25867;
	cvt.u32.u64 	%r4135, %rd25868;
	shr.u64 	%rd25869, %rd25868, 32;
	and.b64  	%rd25870, %rd25833, 4294967295;
	add.s64 	%rd25871, %rd25869, %rd25870;
	mad.lo.s64 	%rd25872, %rd15, %rd25862, %rd25871;
	shr.u64 	%rd25873, %rd25872, 32;
	and.b64  	%rd25874, %rd25837, 4294967295;
	add.s64 	%rd25875, %rd25873, %rd25874;
	mad.lo.s64 	%rd25876, %rd16, %rd25862, %rd25875;
	shr.u64 	%rd25877, %rd25876, 32;
	and.b64  	%rd25878, %rd25841, 4294967295;
	add.s64 	%rd25879, %rd25877, %rd25878;
	mad.lo.s64 	%rd25880, %rd17, %rd25862, %rd25879;
	shr.u64 	%rd25881, %rd25880, 32;
	and.b64  	%rd25882, %rd25845, 4294967295;
	add.s64 	%rd25883, %rd25881, %rd25882;
	mad.lo.s64 	%rd25884, %rd18, %rd25862, %rd25883;
	shr.u64 	%rd25885, %rd25884, 32;
	and.b64  	%rd25886, %rd25849, 4294967295;
	add.s64 	%rd25887, %rd25885, %rd25886;
	mad.lo.s64 	%rd25888, %rd19, %rd25862, %rd25887;
	shr.u64 	%rd25889, %rd25888, 32;
	and.b64  	%rd25890, %rd25852, 4294967295;
	add.s64 	%rd25891, %rd25889, %rd25890;
	mad.lo.s64 	%rd25892, %rd20, %rd25862, %rd25891;
	shr.u64 	%rd25893, %rd25892, 32;
	and.b64  	%rd25894, %rd25855, 4294967295;
	add.s64 	%rd25895, %rd25893, %rd25894;
	shr.u64 	%rd25896, %rd25895, 32;
	and.b64  	%rd25897, %rd25858, 4294967295;
	add.s64 	%rd25898, %rd25896, %rd25897;
	shr.u64 	%rd25899, %rd25898, 32;
	and.b64  	%rd25900, %rd25861, 4294967295;
	add.s64 	%rd25901, %rd25899, %rd25900;
	{ .reg .b32 tmp; mov.b64 {tmp, %r4136}, %rd25901; }
	add.s32 	%r4137, %r4133, %r4136;
	mul.lo.s32 	%r4138, %r86, %r4135;
	cvt.u64.u32 	%rd25902, %r4138;
	and.b64  	%rd25903, %rd25868, 4294967295;
	mad.lo.s64 	%rd25904, %rd13, %rd25902, %rd25903;
	shr.u64 	%rd25905, %rd25904, 32;
	and.b64  	%rd25906, %rd25872, 4294967295;
	add.s64 	%rd25907, %rd25905, %rd25906;
	mad.lo.s64 	%rd25908, %rd14, %rd25902, %rd25907;
	cvt.u32.u64 	%r4139, %rd25908;
	shr.u64 	%rd25909, %rd25908, 32;
	and.b64  	%rd25910, %rd25876, 4294967295;
	add.s64 	%rd25911, %rd25909, %rd25910;
	mad.lo.s64 	%rd25912, %rd15, %rd25902, %rd25911;
	shr.u64 	%rd25913, %rd25912, 32;
	and.b64  	%rd25914, %rd25880, 4294967295;
	add.s64 	%rd25915, %rd25913, %rd25914;
	mad.lo.s64 	%rd25916, %rd16, %rd25902, %rd25915;
	shr.u64 	%rd25917, %rd25916, 32;
	and.b64  	%rd25918, %rd25884, 4294967295;
	add.s64 	%rd25919, %rd25917, %rd25918;
	mad.lo.s64 	%rd25920, %rd17, %rd25902, %rd25919;
	shr.u64 	%rd25921, %rd25920, 32;
	and.b64  	%rd25922, %rd25888, 4294967295;
	add.s64 	%rd25923, %rd25921, %rd25922;
	mad.lo.s64 	%rd25924, %rd18, %rd25902, %rd25923;
	shr.u64 	%rd25925, %rd25924, 32;
	and.b64  	%rd25926, %rd25892, 4294967295;
	add.s64 	%rd25927, %rd25925, %rd25926;
	mad.lo.s64 	%rd25928, %rd19, %rd25902, %rd25927;
	shr.u64 	%rd25929, %rd25928, 32;
	and.b64  	%rd25930, %rd25895, 4294967295;
	add.s64 	%rd25931, %rd25929, %rd25930;
	mad.lo.s64 	%rd25932, %rd20, %rd25902, %rd25931;
	shr.u64 	%rd25933, %rd25932, 32;
	and.b64  	%rd25934, %rd25898, 4294967295;
	add.s64 	%rd25935, %rd25933, %rd25934;
	shr.u64 	%rd25936, %rd25935, 32;
	and.b64  	%rd25937, %rd25901, 4294967295;
	add.s64 	%rd25938, %rd25936, %rd25937;
	{ .reg .b32 tmp; mov.b64 {tmp, %r4140}, %rd25938; }
	add.s32 	%r4141, %r4137, %r4140;
	mul.lo.s32 	%r4142, %r86, %r4139;
	cvt.u64.u32 	%rd25939, %r4142;
	and.b64  	%rd25940, %rd25908, 4294967295;
	mad.lo.s64 	%rd25941, %rd13, %rd25939, %rd25940;
	shr.u64 	%rd25942, %rd25941, 32;
	and.b64  	%rd25943, %rd25912, 4294967295;
	add.s64 	%rd25944, %rd25942, %rd25943;
	mad.lo.s64 	%rd25945, %rd14, %rd25939, %rd25944;
	cvt.u32.u64 	%r4143, %rd25945;
	shr.u64 	%rd25946, %rd25945, 32;
	and.b64  	%rd25947, %rd25916, 4294967295;
	add.s64 	%rd25948, %rd25946, %rd25947;
	mad.lo.s64 	%rd25949, %rd15, %rd25939, %rd25948;
	shr.u64 	%rd25950, %rd25949, 32;
	and.b64  	%rd25951, %rd25920, 4294967295;
	add.s64 	%rd25952, %rd25950, %rd25951;
	mad.lo.s64 	%rd25953, %rd16, %rd25939, %rd25952;
	shr.u64 	%rd25954, %rd25953, 32;
	and.b64  	%rd25955, %rd25924, 4294967295;
	add.s64 	%rd25956, %rd25954, %rd25955;
	mad.lo.s64 	%rd25957, %rd17, %rd25939, %rd25956;
	shr.u64 	%rd25958, %rd25957, 32;
	and.b64  	%rd25959, %rd25928, 4294967295;
	add.s64 	%rd25960, %rd25958, %rd25959;
	mad.lo.s64 	%rd25961, %rd18, %rd25939, %rd25960;
	shr.u64 	%rd25962, %rd25961, 32;
	and.b64  	%rd25963, %rd25932, 4294967295;
	add.s64 	%rd25964, %rd25962, %rd25963;
	mad.lo.s64 	%rd25965, %rd19, %rd25939, %rd25964;
	shr.u64 	%rd25966, %rd25965, 32;
	and.b64  	%rd25967, %rd25935, 4294967295;
	add.s64 	%rd25968, %rd25966, %rd25967;
	mad.lo.s64 	%rd25969, %rd20, %rd25939, %rd25968;
	shr.u64 	%rd25970, %rd25969, 32;
	and.b64  	%rd25971, %rd25938, 4294967295;
	add.s64 	%rd25972, %rd25970, %rd25971;
	{ .reg .b32 tmp; mov.b64 {tmp, %r4144}, %rd25972; }
	add.s32 	%r4145, %r4141, %r4144;
	mul.lo.s32 	%r4146, %r86, %r4143;
	cvt.u64.u32 	%rd25973, %r4146;
	and.b64  	%rd25974, %rd25945, 4294967295;
	mad.lo.s64 	%rd25975, %rd13, %rd25973, %rd25974;
	shr.u64 	%rd25976, %rd25975, 32;
	and.b64  	%rd25977, %rd25949, 4294967295;
	add.s64 	%rd25978, %rd25976, %rd25977;
	mad.lo.s64 	%rd44930, %rd14, %rd25973, %rd25978;
	shr.u64 	%rd25979, %rd44930, 32;
	and.b64  	%rd25980, %rd25953, 4294967295;
	add.s64 	%rd25981, %rd25979, %rd25980;
	mad.lo.s64 	%rd44929, %rd15, %rd25973, %rd25981;
	cvt.u32.u64 	%r184, %rd44929;
	shr.u64 	%rd25982, %rd44929, 32;
	and.b64  	%rd25983, %rd25957, 4294967295;
	add.s64 	%rd25984, %rd25982, %rd25983;
	mad.lo.s64 	%rd44928, %rd16, %rd25973, %rd25984;
	cvt.u32.u64 	%r185, %rd44928;
	shr.u64 	%rd25985, %rd44928, 32;
	and.b64  	%rd25986, %rd25961, 4294967295;
	add.s64 	%rd25987, %rd25985, %rd25986;
	mad.lo.s64 	%rd44927, %rd17, %rd25973, %rd25987;
	cvt.u32.u64 	%r186, %rd44927;
	shr.u64 	%rd25988, %rd44927, 32;
	and.b64  	%rd25989, %rd25965, 4294967295;
	add.s64 	%rd25990, %rd25988, %rd25989;
	mad.lo.s64 	%rd44926, %rd18, %rd25973, %rd25990;
	cvt.u32.u64 	%r187, %rd44926;
	shr.u64 	%rd25991, %rd44926, 32;
	and.b64  	%rd25992, %rd25969, 4294967295;
	add.s64 	%rd25993, %rd25991, %rd25992;
	mad.lo.s64 	%rd44925, %rd19, %rd25973, %rd25993;
	cvt.u32.u64 	%r188, %rd44925;
	shr.u64 	%rd25994, %rd44925, 32;
	and.b64  	%rd25995, %rd25972, 4294967295;
	add.s64 	%rd25996, %rd25994, %rd25995;
	mad.lo.s64 	%rd44924, %rd20, %rd25973, %rd25996;
	cvt.u32.u64 	%r189, %rd44924;
	{ .reg .b32 tmp; mov.b64 {tmp, %r4147}, %rd44924; }
	add.s32 	%r6519, %r4145, %r4147;
	setp.gt.u32 	%p1041, %r6519, %r4115;
	@%p1041 bra 	$L__BB4_129;
	cvt.u32.u64 	%r4148, %rd20;
	setp.lt.u32 	%p1042, %r6519, %r4148;
	@%p1042 bra 	$L__BB4_130;
	cvt.u32.u64 	%r4149, %rd19;
	setp.lt.u32 	%p1043, %r4149, %r189;
	@%p1043 bra 	$L__BB4_129;
	cvt.u32.u64 	%r4150, %rd19;
	setp.gt.u32 	%p1044, %r4150, %r189;
	@%p1044 bra 	$L__BB4_130;
	cvt.u32.u64 	%r4151, %rd18;
	setp.lt.u32 	%p1045, %r4151, %r188;
	@%p1045 bra 	$L__BB4_129;
	cvt.u32.u64 	%r4152, %rd18;
	setp.gt.u32 	%p1046, %r4152, %r188;
	@%p1046 bra 	$L__BB4_130;
	cvt.u32.u64 	%r4153, %rd17;
	setp.lt.u32 	%p1047, %r4153, %r187;
	@%p1047 bra 	$L__BB4_129;
	cvt.u32.u64 	%r4154, %rd17;
	setp.gt.u32 	%p1048, %r4154, %r187;
	@%p1048 bra 	$L__BB4_130;
	cvt.u32.u64 	%r4155, %rd16;
	setp.lt.u32 	%p1049, %r4155, %r186;
	@%p1049 bra 	$L__BB4_129;
	cvt.u32.u64 	%r4156, %rd16;
	setp.gt.u32 	%p1050, %r4156, %r186;
	@%p1050 bra 	$L__BB4_130;
	cvt.u32.u64 	%r4157, %rd15;
	setp.lt.u32 	%p1051, %r4157, %r185;
	@%p1051 bra 	$L__BB4_129;
	cvt.u32.u64 	%r4158, %rd15;
	setp.gt.u32 	%p1052, %r4158, %r185;
	@%p1052 bra 	$L__BB4_130;
	cvt.u32.u64 	%r4159, %rd14;
	setp.lt.u32 	%p1053, %r4159, %r184;
	@%p1053 bra 	$L__BB4_129;
	cvt.u32.u64 	%r4160, %rd14;
	cvt.u32.u64 	%r4161, %rd13;
	setp.gt.u32 	%p1054, %r4160, %r184;
	cvt.u32.u64 	%r4162, %rd44930;
	setp.gt.u32 	%p1055, %r4161, %r4162;
	or.pred  	%p1056, %p1054, %p1055;
	@%p1056 bra 	$L__BB4_130;
$L__BB4_129:
	cvt.u32.u64 	%r4163, %rd20;
	and.b64  	%rd25998, %rd44930, 4294967295;
	sub.s64 	%rd44930, %rd25998, %rd13;
	shr.u64 	%rd25999, %rd44930, 63;
	and.b64  	%rd26000, %rd44929, 4294967295;
	add.s64 	%rd26001, %rd25999, %rd14;
	sub.s64 	%rd44929, %rd26000, %rd26001;
	shr.u64 	%rd26002, %rd44929, 63;
	and.b64  	%rd26003, %rd44928, 4294967295;
	add.s64 	%rd26004, %rd26002, %rd15;
	sub.s64 	%rd44928, %rd26003, %rd26004;
	shr.u64 	%rd26005, %rd44928, 63;
	and.b64  	%rd26006, %rd44927, 4294967295;
	add.s64 	%rd26007, %rd26005, %rd16;
	sub.s64 	%rd44927, %rd26006, %rd26007;
	shr.u64 	%rd26008, %rd44927, 63;
	and.b64  	%rd26009, %rd44926, 4294967295;
	add.s64 	%rd26010, %rd26008, %rd17;
	sub.s64 	%rd44926, %rd26009, %rd26010;
	shr.u64 	%rd26011, %rd44926, 63;
	and.b64  	%rd26012, %rd44925, 4294967295;
	add.s64 	%rd26013, %rd26011, %rd18;
	sub.s64 	%rd44925, %rd26012, %rd26013;
	shr.u64 	%rd26014, %rd44925, 63;
	and.b64  	%rd26015, %rd44924, 4294967295;
	add.s64 	%rd26016, %rd26014, %rd19;
	sub.s64 	%rd44924, %rd26015, %rd26016;
	shr.u64 	%rd26017, %rd44924, 63;
	cvt.u32.u64 	%r4164, %rd26017;
	add.s32 	%r4165, %r4163, %r4164;
	sub.s32 	%r6519, %r6519, %r4165;
$L__BB4_130:
	cvt.u32.u64 	%r4166, %rd20;
	mul.lo.s64 	%rd26018, %rd116, %rd21;
	cvt.u32.u64 	%r4167, %rd26018;
	shr.u64 	%rd26019, %rd26018, 32;
	mad.lo.s64 	%rd26020, %rd117, %rd21, %rd26019;
	shr.u64 	%rd26021, %rd26020, 32;
	mad.lo.s64 	%rd26022, %rd118, %rd21, %rd26021;
	shr.u64 	%rd26023, %rd26022, 32;
	mad.lo.s64 	%rd26024, %rd119, %rd21, %rd26023;
	shr.u64 	%rd26025, %rd26024, 32;
	mad.lo.s64 	%rd26026, %rd120, %rd21, %rd26025;
	shr.u64 	%rd26027, %rd26026, 32;
	mad.lo.s64 	%rd26028, %rd121, %rd21, %rd26027;
	shr.u64 	%rd26029, %rd26028, 32;
	mad.lo.s64 	%rd26030, %rd122, %rd21, %rd26029;
	shr.u64 	%rd26031, %rd26030, 32;
	mad.lo.s64 	%rd26032, %rd123, %rd21, %rd26031;
	shr.u64 	%rd26033, %rd26032, 32;
	and.b64  	%rd26034, %rd26020, 4294967295;
	mad.lo.s64 	%rd26035, %rd116, %rd22, %rd26034;
	shr.u64 	%rd26036, %rd26035, 32;
	and.b64  	%rd26037, %rd26022, 4294967295;
	add.s64 	%rd26038, %rd26036, %rd26037;
	mad.lo.s64 	%rd26039, %rd117, %rd22, %rd26038;
	shr.u64 	%rd26040, %rd26039, 32;
	and.b64  	%rd26041, %rd26024, 4294967295;
	add.s64 	%rd26042, %rd26040, %rd26041;
	mad.lo.s64 	%rd26043, %rd118, %rd22, %rd26042;
	shr.u64 	%rd26044, %rd26043, 32;
	and.b64  	%rd26045, %rd26026, 4294967295;
	add.s64 	%rd26046, %rd26044, %rd26045;
	mad.lo.s64 	%rd26047, %rd119, %rd22, %rd26046;
	shr.u64 	%rd26048, %rd26047, 32;
	and.b64  	%rd26049, %rd26028, 4294967295;
	add.s64 	%rd26050, %rd26048, %rd26049;
	mad.lo.s64 	%rd26051, %rd120, %rd22, %rd26050;
	shr.u64 	%rd26052, %rd26051, 32;
	and.b64  	%rd26053, %rd26030, 4294967295;
	add.s64 	%rd26054, %rd26052, %rd26053;
	mad.lo.s64 	%rd26055, %rd121, %rd22, %rd26054;
	shr.u64 	%rd26056, %rd26055, 32;
	and.b64  	%rd26057, %rd26032, 4294967295;
	add.s64 	%rd26058, %rd26056, %rd26057;
	mad.lo.s64 	%rd26059, %rd122, %rd22, %rd26058;
	shr.u64 	%rd26060, %rd26059, 32;
	add.s64 	%rd26061, %rd26060, %rd26033;
	mad.lo.s64 	%rd26062, %rd123, %rd22, %rd26061;
	shr.u64 	%rd26063, %rd26062, 32;
	and.b64  	%rd26064, %rd26039, 4294967295;
	mad.lo.s64 	%rd26065, %rd116, %rd23, %rd26064;
	shr.u64 	%rd26066, %rd26065, 32;
	and.b64  	%rd26067, %rd26043, 4294967295;
	add.s64 	%rd26068, %rd26066, %rd26067;
	mad.lo.s64 	%rd26069, %rd117, %rd23, %rd26068;
	shr.u64 	%rd26070, %rd26069, 32;
	and.b64  	%rd26071, %rd26047, 4294967295;
	add.s64 	%rd26072, %rd26070, %rd26071;
	mad.lo.s64 	%rd26073, %rd118, %rd23, %rd26072;
	shr.u64 	%rd26074, %rd26073, 32;
	and.b64  	%rd26075, %rd26051, 4294967295;
	add.s64 	%rd26076, %rd26074, %rd26075;
	mad.lo.s64 	%rd26077, %rd119, %rd23, %rd26076;
	shr.u64 	%rd26078, %rd26077, 32;
	and.b64  	%rd26079, %rd26055, 4294967295;
	add.s64 	%rd26080, %rd26078, %rd26079;
	mad.lo.s64 	%rd26081, %rd120, %rd23, %rd26080;
	shr.u64 	%rd26082, %rd26081, 32;
	and.b64  	%rd26083, %rd26059, 4294967295;
	add.s64 	%rd26084, %rd26082, %rd26083;
	mad.lo.s64 	%rd26085, %rd121, %rd23, %rd26084;
	shr.u64 	%rd26086, %rd26085, 32;
	and.b64  	%rd26087, %rd26062, 4294967295;
	add.s64 	%rd26088, %rd26086, %rd26087;
	mad.lo.s64 	%rd26089, %rd122, %rd23, %rd26088;
	shr.u64 	%rd26090, %rd26089, 32;
	add.s64 	%rd26091, %rd26090, %rd26063;
	mad.lo.s64 	%rd26092, %rd123, %rd23, %rd26091;
	shr.u64 	%rd26093, %rd26092, 32;
	and.b64  	%rd26094, %rd26069, 4294967295;
	mad.lo.s64 	%rd26095, %rd116, %rd24, %rd26094;
	shr.u64 	%rd26096, %rd26095, 32;
	and.b64  	%rd26097, %rd26073, 4294967295;
	add.s64 	%rd26098, %rd26096, %rd26097;
	mad.lo.s64 	%rd26099, %rd117, %rd24, %rd26098;
	shr.u64 	%rd26100, %rd26099, 32;
	and.b64  	%rd26101, %rd26077, 4294967295;
	add.s64 	%rd26102, %rd26100, %rd26101;
	mad.lo.s64 	%rd26103, %rd118, %rd24, %rd26102;
	shr.u64 	%rd26104, %rd26103, 32;
	and.b64  	%rd26105, %rd26081, 4294967295;
	add.s64 	%rd26106, %rd26104, %rd26105;
	mad.lo.s64 	%rd26107, %rd119, %rd24, %rd26106;
	shr.u64 	%rd26108, %rd26107, 32;
	and.b64  	%rd26109, %rd26085, 4294967295;
	add.s64 	%rd26110, %rd26108, %rd26109;
	mad.lo.s64 	%rd26111, %rd120, %rd24, %rd26110;
	shr.u64 	%rd26112, %rd26111, 32;
	and.b64  	%rd26113, %rd26089, 4294967295;
	add.s64 	%rd26114, %rd26112, %rd26113;
	mad.lo.s64 	%rd26115, %rd121, %rd24, %rd26114;
	shr.u64 	%rd26116, %rd26115, 32;
	and.b64  	%rd26117, %rd26092, 4294967295;
	add.s64 	%rd26118, %rd26116, %rd26117;
	mad.lo.s64 	%rd26119, %rd122, %rd24, %rd26118;
	shr.u64 	%rd26120, %rd26119, 32;
	add.s64 	%rd26121, %rd26120, %rd26093;
	mad.lo.s64 	%rd26122, %rd123, %rd24, %rd26121;
	shr.u64 	%rd26123, %rd26122, 32;
	and.b64  	%rd26124, %rd26099, 4294967295;
	mad.lo.s64 	%rd26125, %rd116, %rd25, %rd26124;
	shr.u64 	%rd26126, %rd26125, 32;
	and.b64  	%rd26127, %rd26103, 4294967295;
	add.s64 	%rd26128, %rd26126, %rd26127;
	mad.lo.s64 	%rd26129, %rd117, %rd25, %rd26128;
	shr.u64 	%rd26130, %rd26129, 32;
	and.b64  	%rd26131, %rd26107, 4294967295;
	add.s64 	%rd26132, %rd26130, %rd26131;
	mad.lo.s64 	%rd26133, %rd118, %rd25, %rd26132;
	shr.u64 	%rd26134, %rd26133, 32;
	and.b64  	%rd26135, %rd26111, 4294967295;
	add.s64 	%rd26136, %rd26134, %rd26135;
	mad.lo.s64 	%rd26137, %rd119, %rd25, %rd26136;
	shr.u64 	%rd26138, %rd26137, 32;
	and.b64  	%rd26139, %rd26115, 4294967295;
	add.s64 	%rd26140, %rd26138, %rd26139;
	mad.lo.s64 	%rd26141, %rd120, %rd25, %rd26140;
	shr.u64 	%rd26142, %rd26141, 32;
	and.b64  	%rd26143, %rd26119, 4294967295;
	add.s64 	%rd26144, %rd26142, %rd26143;
	mad.lo.s64 	%rd26145, %rd121, %rd25, %rd26144;
	shr.u64 	%rd26146, %rd26145, 32;
	and.b64  	%rd26147, %rd26122, 4294967295;
	add.s64 	%rd26148, %rd26146, %rd26147;
	mad.lo.s64 	%rd26149, %rd122, %rd25, %rd26148;
	shr.u64 	%rd26150, %rd26149, 32;
	add.s64 	%rd26151, %rd26150, %rd26123;
	mad.lo.s64 	%rd26152, %rd123, %rd25, %rd26151;
	shr.u64 	%rd26153, %rd26152, 32;
	and.b64  	%rd26154, %rd26129, 4294967295;
	mad.lo.s64 	%rd26155, %rd116, %rd26, %rd26154;
	shr.u64 	%rd26156, %rd26155, 32;
	and.b64  	%rd26157, %rd26133, 4294967295;
	add.s64 	%rd26158, %rd26156, %rd26157;
	mad.lo.s64 	%rd26159, %rd117, %rd26, %rd26158;
	shr.u64 	%rd26160, %rd26159, 32;
	and.b64  	%rd26161, %rd26137, 4294967295;
	add.s64 	%rd26162, %rd26160, %rd26161;
	mad.lo.s64 	%rd26163, %rd118, %rd26, %rd26162;
	shr.u64 	%rd26164, %rd26163, 32;
	and.b64  	%rd26165, %rd26141, 4294967295;
	add.s64 	%rd26166, %rd26164, %rd26165;
	mad.lo.s64 	%rd26167, %rd119, %rd26, %rd26166;
	shr.u64 	%rd26168, %rd26167, 32;
	and.b64  	%rd26169, %rd26145, 4294967295;
	add.s64 	%rd26170, %rd26168, %rd26169;
	mad.lo.s64 	%rd26171, %rd120, %rd26, %rd26170;
	shr.u64 	%rd26172, %rd26171, 32;
	and.b64  	%rd26173, %rd26149, 4294967295;
	add.s64 	%rd26174, %rd26172, %rd26173;
	mad.lo.s64 	%rd26175, %rd121, %rd26, %rd26174;
	shr.u64 	%rd26176, %rd26175, 32;
	and.b64  	%rd26177, %rd26152, 4294967295;
	add.s64 	%rd26178, %rd26176, %rd26177;
	mad.lo.s64 	%rd26179, %rd122, %rd26, %rd26178;
	shr.u64 	%rd26180, %rd26179, 32;
	add.s64 	%rd26181, %rd26180, %rd26153;
	mad.lo.s64 	%rd26182, %rd123, %rd26, %rd26181;
	shr.u64 	%rd26183, %rd26182, 32;
	and.b64  	%rd26184, %rd26159, 4294967295;
	mad.lo.s64 	%rd26185, %rd116, %rd27, %rd26184;
	shr.u64 	%rd26186, %rd26185, 32;
	and.b64  	%rd26187, %rd26163, 4294967295;
	add.s64 	%rd26188, %rd26186, %rd26187;
	mad.lo.s64 	%rd26189, %rd117, %rd27, %rd26188;
	shr.u64 	%rd26190, %rd26189, 32;
	and.b64  	%rd26191, %rd26167, 4294967295;
	add.s64 	%rd26192, %rd26190, %rd26191;
	mad.lo.s64 	%rd26193, %rd118, %rd27, %rd26192;
	shr.u64 	%rd26194, %rd26193, 32;
	and.b64  	%rd26195, %rd26171, 4294967295;
	add.s64 	%rd26196, %rd26194, %rd26195;
	mad.lo.s64 	%rd26197, %rd119, %rd27, %rd26196;
	shr.u64 	%rd26198, %rd26197, 32;
	and.b64  	%rd26199, %rd26175, 4294967295;
	add.s64 	%rd26200, %rd26198, %rd26199;
	mad.lo.s64 	%rd26201, %rd120, %rd27, %rd26200;
	shr.u64 	%rd26202, %rd26201, 32;
	and.b64  	%rd26203, %rd26179, 4294967295;
	add.s64 	%rd26204, %rd26202, %rd26203;
	mad.lo.s64 	%rd26205, %rd121, %rd27, %rd26204;
	shr.u64 	%rd26206, %rd26205, 32;
	and.b64  	%rd26207, %rd26182, 4294967295;
	add.s64 	%rd26208, %rd26206, %rd26207;
	mad.lo.s64 	%rd26209, %rd122, %rd27, %rd26208;
	shr.u64 	%rd26210, %rd26209, 32;
	add.s64 	%rd26211, %rd26210, %rd26183;
	mad.lo.s64 	%rd26212, %rd123, %rd27, %rd26211;
	shr.u64 	%rd26213, %rd26212, 32;
	and.b64  	%rd26214, %rd26189, 4294967295;
	mad.lo.s64 	%rd26215, %rd116, %rd28, %rd26214;
	shr.u64 	%rd26216, %rd26215, 32;
	and.b64  	%rd26217, %rd26193, 4294967295;
	add.s64 	%rd26218, %rd26216, %rd26217;
	mad.lo.s64 	%rd26219, %rd117, %rd28, %rd26218;
	shr.u64 	%rd26220, %rd26219, 32;
	and.b64  	%rd26221, %rd26197, 4294967295;
	add.s64 	%rd26222, %rd26220, %rd26221;
	mad.lo.s64 	%rd26223, %rd118, %rd28, %rd26222;
	shr.u64 	%rd26224, %rd26223, 32;
	and.b64  	%rd26225, %rd26201, 4294967295;
	add.s64 	%rd26226, %rd26224, %rd26225;
	mad.lo.s64 	%rd26227, %rd119, %rd28, %rd26226;
	shr.u64 	%rd26228, %rd26227, 32;
	and.b64  	%rd26229, %rd26205, 4294967295;
	add.s64 	%rd26230, %rd26228, %rd26229;
	mad.lo.s64 	%rd26231, %rd120, %rd28, %rd26230;
	shr.u64 	%rd26232, %rd26231, 32;
	and.b64  	%rd26233, %rd26209, 4294967295;
	add.s64 	%rd26234, %rd26232, %rd26233;
	mad.lo.s64 	%rd26235, %rd121, %rd28, %rd26234;
	shr.u64 	%rd26236, %rd26235, 32;
	and.b64  	%rd26237, %rd26212, 4294967295;
	add.s64 	%rd26238, %rd26236, %rd26237;
	mad.lo.s64 	%rd26239, %rd122, %rd28, %rd26238;
	shr.u64 	%rd26240, %rd26239, 32;
	add.s64 	%rd26241, %rd26240, %rd26213;
	mad.lo.s64 	%rd26242, %rd123, %rd28, %rd26241;
	{ .reg .b32 tmp; mov.b64 {tmp, %r4168}, %rd26242; }
	mul.lo.s32 	%r4169, %r86, %r4167;
	cvt.u64.u32 	%rd26243, %r4169;
	and.b64  	%rd26244, %rd26018, 4294967295;
	mad.lo.s64 	%rd26245, %rd13, %rd26243, %rd26244;
	shr.u64 	%rd26246, %rd26245, 32;
	and.b64  	%rd26247, %rd26035, 4294967295;
	add.s64 	%rd26248, %rd26246, %rd26247;
	mad.lo.s64 	%rd26249, %rd14, %rd26243, %rd26248;
	cvt.u32.u64 	%r4170, %rd26249;
	shr.u64 	%rd26250, %rd26249, 32;
	and.b64  	%rd26251, %rd26065, 4294967295;
	add.s64 	%rd26252, %rd26250, %rd26251;
	mad.lo.s64 	%rd26253, %rd15, %rd26243, %rd26252;
	shr.u64 	%rd26254, %rd26253, 32;
	and.b64  	%rd26255, %rd26095, 4294967295;
	add.s64 	%rd26256, %rd26254, %rd26255;
	mad.lo.s64 	%rd26257, %rd16, %rd26243, %rd26256;
	shr.u64 	%rd26258, %rd26257, 32;
	and.b64  	%rd26259, %rd26125, 4294967295;
	add.s64 	%rd26260, %rd26258, %rd26259;
	mad.lo.s64 	%rd26261, %rd17, %rd26243, %rd26260;
	shr.u64 	%rd26262, %rd26261, 32;
	and.b64  	%rd26263, %rd26155, 4294967295;
	add.s64 	%rd26264, %rd26262, %rd26263;
	mad.lo.s64 	%rd26265, %rd18, %rd26243, %rd26264;
	shr.u64 	%rd26266, %rd26265, 32;
	and.b64  	%rd26267, %rd26185, 4294967295;
	add.s64 	%rd26268, %rd26266, %rd26267;
	mad.lo.s64 	%rd26269, %rd19, %rd26243, %rd26268;
	shr.u64 	%rd26270, %rd26269, 32;
	and.b64  	%rd26271, %rd26215, 4294967295;
	add.s64 	%rd26272, %rd26270, %rd26271;
	mad.lo.s64 	%rd26273, %rd20, %rd26243, %rd26272;
	shr.u64 	%rd26274, %rd26273, 32;
	and.b64  	%rd26275, %rd26219, 4294967295;
	add.s64 	%rd26276, %rd26274, %rd26275;
	shr.u64 	%rd26277, %rd26276, 32;
	and.b64  	%rd26278, %rd26223, 4294967295;
	add.s64 	%rd26279, %rd26277, %rd26278;
	shr.u64 	%rd26280, %rd26279, 32;
	and.b64  	%rd26281, %rd26227, 4294967295;
	add.s64 	%rd26282, %rd26280, %rd26281;
	shr.u64 	%rd26283, %rd26282, 32;
	and.b64  	%rd26284, %rd26231, 4294967295;
	add.s64 	%rd26285, %rd26283, %rd26284;
	shr.u64 	%rd26286, %rd26285, 32;
	and.b64  	%rd26287, %rd26235, 4294967295;
	add.s64 	%rd26288, %rd26286, %rd26287;
	shr.u64 	%rd26289, %rd26288, 32;
	and.b64  	%rd26290, %rd26239, 4294967295;
	add.s64 	%rd26291, %rd26289, %rd26290;
	shr.u64 	%rd26292, %rd26291, 32;
	and.b64  	%rd26293, %rd26242, 4294967295;
	add.s64 	%rd26294, %rd26292, %rd26293;
	{ .reg .b32 tmp; mov.b64 {tmp, %r4171}, %rd26294; }
	add.s32 	%r4172, %r4168, %r4171;
	mul.lo.s32 	%r4173, %r86, %r4170;
	cvt.u64.u32 	%rd26295, %r4173;
	and.b64  	%rd26296, %rd26249, 4294967295;
	mad.lo.s64 	%rd26297, %rd13, %rd26295, %rd26296;
	shr.u64 	%rd26298, %rd26297, 32;
	and.b64  	%rd26299, %rd26253, 4294967295;
	add.s64 	%rd26300, %rd26298, %rd26299;
	mad.lo.s64 	%rd26301, %rd14, %rd26295, %rd26300;
	cvt.u32.u64 	%r4174, %rd26301;
	shr.u64 	%rd26302, %rd26301, 32;
	and.b64  	%rd26303, %rd26257, 4294967295;
	add.s64 	%rd26304, %rd26302, %rd26303;
	mad.lo.s64 	%rd26305, %rd15, %rd26295, %rd26304;
	shr.u64 	%rd26306, %rd26305, 32;
	and.b64  	%rd26307, %rd26261, 4294967295;
	add.s64 	%rd26308, %rd26306, %rd26307;
	mad.lo.s64 	%rd26309, %rd16, %rd26295, %rd26308;
	shr.u64 	%rd26310, %rd26309, 32;
	and.b64  	%rd26311, %rd26265, 4294967295;
	add.s64 	%rd26312, %rd26310, %rd26311;
	mad.lo.s64 	%rd26313, %rd17, %rd26295, %rd26312;
	shr.u64 	%rd26314, %rd26313, 32;
	and.b64  	%rd26315, %rd26269, 4294967295;
	add.s64 	%rd26316, %rd26314, %rd26315;
	mad.lo.s64 	%rd26317, %rd18, %rd26295, %rd26316;
	shr.u64 	%rd26318, %rd26317, 32;
	and.b64  	%rd26319, %rd26273, 4294967295;
	add.s64 	%rd26320, %rd26318, %rd26319;
	mad.lo.s64 	%rd26321, %rd19, %rd26295, %rd26320;
	shr.u64 	%rd26322, %rd26321, 32;
	and.b64  	%rd26323, %rd26276, 4294967295;
	add.s64 	%rd26324, %rd26322, %rd26323;
	mad.lo.s64 	%rd26325, %rd20, %rd26295, %rd26324;
	shr.u64 	%rd26326, %rd26325, 32;
	and.b64  	%rd26327, %rd26279, 4294967295;
	add.s64 	%rd26328, %rd26326, %rd26327;
	shr.u64 	%rd26329, %rd26328, 32;
	and.b64  	%rd26330, %rd26282, 4294967295;
	add.s64 	%rd26331, %rd26329, %rd26330;
	shr.u64 	%rd26332, %rd26331, 32;
	and.b64  	%rd26333, %rd26285, 4294967295;
	add.s64 	%rd26334, %rd26332, %rd26333;
	shr.u64 	%rd26335, %rd26334, 32;
	and.b64  	%rd26336, %rd26288, 4294967295;
	add.s64 	%rd26337, %rd26335, %rd26336;
	shr.u64 	%rd26338, %rd26337, 32;
	and.b64  	%rd26339, %rd26291, 4294967295;
	add.s64 	%rd26340, %rd26338, %rd26339;
	shr.u64 	%rd26341, %rd26340, 32;
	and.b64  	%rd26342, %rd26294, 4294967295;
	add.s64 	%rd26343, %rd26341, %rd26342;
	{ .reg .b32 tmp; mov.b64 {tmp, %r4175}, %rd26343; }
	add.s32 	%r4176, %r4172, %r4175;
	mul.lo.s32 	%r4177, %r86, %r4174;
	cvt.u64.u32 	%rd26344, %r4177;
	and.b64  	%rd26345, %rd26301, 4294967295;
	mad.lo.s64 	%rd26346, %rd13, %rd26344, %rd26345;
	shr.u64 	%rd26347, %rd26346, 32;
	and.b64  	%rd26348, %rd26305, 4294967295;
	add.s64 	%rd26349, %rd26347, %rd26348;
	mad.lo.s64 	%rd26350, %rd14, %rd26344, %rd26349;
	cvt.u32.u64 	%r4178, %rd26350;
	shr.u64 	%rd26351, %rd26350, 32;
	and.b64  	%rd26352, %rd26309, 4294967295;
	add.s64 	%rd26353, %rd26351, %rd26352;
	mad.lo.s64 	%rd26354, %rd15, %rd26344, %rd26353;
	shr.u64 	%rd26355, %rd26354, 32;
	and.b64  	%rd26356, %rd26313, 4294967295;
	add.s64 	%rd26357, %rd26355, %rd26356;
	mad.lo.s64 	%rd26358, %rd16, %rd26344, %rd26357;
	shr.u64 	%rd26359, %rd26358, 32;
	and.b64  	%rd26360, %rd26317, 4294967295;
	add.s64 	%rd26361, %rd26359, %rd26360;
	mad.lo.s64 	%rd26362, %rd17, %rd26344, %rd26361;
	shr.u64 	%rd26363, %rd26362, 32;
	and.b64  	%rd26364, %rd26321, 4294967295;
	add.s64 	%rd26365, %rd26363, %rd26364;
	mad.lo.s64 	%rd26366, %rd18, %rd26344, %rd26365;
	shr.u64 	%rd26367, %rd26366, 32;
	and.b64  	%rd26368, %rd26325, 4294967295;
	add.s64 	%rd26369, %rd26367, %rd26368;
	mad.lo.s64 	%rd26370, %rd19, %rd26344, %rd26369;
	shr.u64 	%rd26371, %rd26370, 32;
	and.b64  	%rd26372, %rd26328, 4294967295;
	add.s64 	%rd26373, %rd26371, %rd26372;
	mad.lo.s64 	%rd26374, %rd20, %rd26344, %rd26373;
	shr.u64 	%rd26375, %rd26374, 32;
	and.b64  	%rd26376, %rd26331, 4294967295;
	add.s64 	%rd26377, %rd26375, %rd26376;
	shr.u64 	%rd26378, %rd26377, 32;
	and.b64  	%rd26379, %rd26334, 4294967295;
	add.s64 	%rd26380, %rd26378, %rd26379;
	shr.u64 	%rd26381, %rd26380, 32;
	and.b64  	%rd26382, %rd26337, 4294967295;
	add.s64 	%rd26383, %rd26381, %rd26382;
	shr.u64 	%rd26384, %rd26383, 32;
	and.b64  	%rd26385, %rd26340, 4294967295;
	add.s64 	%rd26386, %rd26384, %rd26385;
	shr.u64 	%rd26387, %rd26386, 32;
	and.b64  	%rd26388, %rd26343, 4294967295;
	add.s64 	%rd26389, %rd26387, %rd26388;
	{ .reg .b32 tmp; mov.b64 {tmp, %r4179}, %rd26389; }
	add.s32 	%r4180, %r4176, %r4179;
	mul.lo.s32 	%r4181, %r86, %r4178;
	cvt.u64.u32 	%rd26390, %r4181;
	and.b64  	%rd26391, %rd26350, 4294967295;
	mad.lo.s64 	%rd26392, %rd13, %rd26390, %rd26391;
	shr.u64 	%rd26393, %rd26392, 32;
	and.b64  	%rd26394, %rd26354, 4294967295;
	add.s64 	%rd26395, %rd26393, %rd26394;
	mad.lo.s64 	%rd26396, %rd14, %rd26390, %rd26395;
	cvt.u32.u64 	%r4182, %rd26396;
	shr.u64 	%rd26397, %rd26396, 32;
	and.b64  	%rd26398, %rd26358, 4294967295;
	add.s64 	%rd26399, %rd26397, %rd26398;
	mad.lo.s64 	%rd26400, %rd15, %rd26390, %rd26399;
	shr.u64 	%rd26401, %rd26400, 32;
	and.b64  	%rd26402, %rd26362, 4294967295;
	add.s64 	%rd26403, %rd26401, %rd26402;
	mad.lo.s64 	%rd26404, %rd16, %rd26390, %rd26403;
	shr.u64 	%rd26405, %rd26404, 32;
	and.b64  	%rd26406, %rd26366, 4294967295;
	add.s64 	%rd26407, %rd26405, %rd26406;
	mad.lo.s64 	%rd26408, %rd17, %rd26390, %rd26407;
	shr.u64 	%rd26409, %rd26408, 32;
	and.b64  	%rd26410, %rd26370, 4294967295;
	add.s64 	%rd26411, %rd26409, %rd26410;
	mad.lo.s64 	%rd26412, %rd18, %rd26390, %rd26411;
	shr.u64 	%rd26413, %rd26412, 32;
	and.b64  	%rd26414, %rd26374, 4294967295;
	add.s64 	%rd26415, %rd26413, %rd26414;
	mad.lo.s64 	%rd26416, %rd19, %rd26390, %rd26415;
	shr.u64 	%rd26417, %rd26416, 32;
	and.b64  	%rd26418, %rd26377, 4294967295;
	add.s64 	%rd26419, %rd26417, %rd26418;
	mad.lo.s64 	%rd26420, %rd20, %rd26390, %rd26419;
	shr.u64 	%rd26421, %rd26420, 32;
	and.b64  	%rd26422, %rd26380, 4294967295;
	add.s64 	%rd26423, %rd26421, %rd26422;
	shr.u64 	%rd26424, %rd26423, 32;
	and.b64  	%rd26425, %rd26383, 4294967295;
	add.s64 	%rd26426, %rd26424, %rd26425;
	shr.u64 	%rd26427, %rd26426, 32;
	and.b64  	%rd26428, %rd26386, 4294967295;
	add.s64 	%rd26429, %rd26427, %rd26428;
	shr.u64 	%rd26430, %rd26429, 32;
	and.b64  	%rd26431, %rd26389, 4294967295;
	add.s64 	%rd26432, %rd26430, %rd26431;
	{ .reg .b32 tmp; mov.b64 {tmp, %r4183}, %rd26432; }
	add.s32 	%r4184, %r4180, %r4183;
	mul.lo.s32 	%r4185, %r86, %r4182;
	cvt.u64.u32 	%rd26433, %r4185;
	and.b64  	%rd26434, %rd26396, 4294967295;
	mad.lo.s64 	%rd26435, %rd13, %rd26433, %rd26434;
	shr.u64 	%rd26436, %rd26435, 32;
	and.b64  	%rd26437, %rd26400, 4294967295;
	add.s64 	%rd26438, %rd26436, %rd26437;
	mad.lo.s64 	%rd26439, %rd14, %rd26433, %rd26438;
	cvt.u32.u64 	%r4186, %rd26439;
	shr.u64 	%rd26440, %rd26439, 32;
	and.b64  	%rd26441, %rd26404, 4294967295;
	add.s64 	%rd26442, %rd26440, %rd26441;
	mad.lo.s64 	%rd26443, %rd15, %rd26433, %rd26442;
	shr.u64 	%rd26444, %rd26443, 32;
	and.b64  	%rd26445, %rd26408, 4294967295;
	add.s64 	%rd26446, %rd26444, %rd26445;
	mad.lo.s64 	%rd26447, %rd16, %rd26433, %rd26446;
	shr.u64 	%rd26448, %rd26447, 32;
	and.b64  	%rd26449, %rd26412, 4294967295;
	add.s64 	%rd26450, %rd26448, %rd26449;
	mad.lo.s64 	%rd26451, %rd17, %rd26433, %rd26450;
	shr.u64 	%rd26452, %rd26451, 32;
	and.b64  	%rd26453, %rd26416, 4294967295;
	add.s64 	%rd26454, %rd26452, %rd26453;
	mad.lo.s64 	%rd26455, %rd18, %rd26433, %rd26454;
	shr.u64 	%rd26456, %rd26455, 32;
	and.b64  	%rd26457, %rd26420, 4294967295;
	add.s64 	%rd26458, %rd26456, %rd26457;
	mad.lo.s64 	%rd26459, %rd19, %rd26433, %rd26458;
	shr.u64 	%rd26460, %rd26459, 32;
	and.b64  	%rd26461, %rd26423, 4294967295;
	add.s64 	%rd26462, %rd26460, %rd26461;
	mad.lo.s64 	%rd26463, %rd20, %rd26433, %rd26462;
	shr.u64 	%rd26464, %rd26463, 32;
	and.b64  	%rd26465, %rd26426, 4294967295;
	add.s64 	%rd26466, %rd26464, %rd26465;
	shr.u64 	%rd26467, %rd26466, 32;
	and.b64  	%rd26468, %rd26429, 4294967295;
	add.s64 	%rd26469, %rd26467, %rd26468;
	shr.u64 	%rd26470, %rd26469, 32;
	and.b64  	%rd26471, %rd26432, 4294967295;
	add.s64 	%rd26472, %rd26470, %rd26471;
	{ .reg .b32 tmp; mov.b64 {tmp, %r4187}, %rd26472; }
	add.s32 	%r4188, %r4184, %r4187;
	mul.lo.s32 	%r4189, %r86, %r4186;
	cvt.u64.u32 	%rd26473, %r4189;
	and.b64  	%rd26474, %rd26439, 4294967295;
	mad.lo.s64 	%rd26475, %rd13, %rd26473, %rd26474;
	shr.u64 	%rd26476, %rd26475, 32;
	and.b64  	%rd26477, %rd26443, 4294967295;
	add.s64 	%rd26478, %rd26476, %rd26477;
	mad.lo.s64 	%rd26479, %rd14, %rd26473, %rd26478;
	cvt.u32.u64 	%r4190, %rd26479;
	shr.u64 	%rd26480, %rd26479, 32;
	and.b64  	%rd26481, %rd26447, 4294967295;
	add.s64 	%rd26482, %rd26480, %rd26481;
	mad.lo.s64 	%rd26483, %rd15, %rd26473, %rd26482;
	shr.u64 	%rd26484, %rd26483, 32;
	and.b64  	%rd26485, %rd26451, 4294967295;
	add.s64 	%rd26486, %rd26484, %rd26485;
	mad.lo.s64 	%rd26487, %rd16, %rd26473, %rd26486;
	shr.u64 	%rd26488, %rd26487, 32;
	and.b64  	%rd26489, %rd26455, 4294967295;
	add.s64 	%rd26490, %rd26488, %rd26489;
	mad.lo.s64 	%rd26491, %rd17, %rd26473, %rd26490;
	shr.u64 	%rd26492, %rd26491, 32;
	and.b64  	%rd26493, %rd26459, 4294967295;
	add.s64 	%rd26494, %rd26492, %rd26493;
	mad.lo.s64 	%rd26495, %rd18, %rd26473, %rd26494;
	shr.u64 	%rd26496, %rd26495, 32;
	and.b64  	%rd26497, %rd26463, 4294967295;
	add.s64 	%rd26498, %rd26496, %rd26497;
	mad.lo.s64 	%rd26499, %rd19, %rd26473, %rd26498;
	shr.u64 	%rd26500, %rd26499, 32;
	and.b64  	%rd26501, %rd26466, 4294967295;
	add.s64 	%rd26502, %rd26500, %rd26501;
	mad.lo.s64 	%rd26503, %rd20, %rd26473, %rd26502;
	shr.u64 	%rd26504, %rd26503, 32;
	and.b64  	%rd26505, %rd26469, 4294967295;
	add.s64 	%rd26506, %rd26504, %rd26505;
	shr.u64 	%rd26507, %rd26506, 32;
	and.b64  	%rd26508, %rd26472, 4294967295;
	add.s64 	%rd26509, %rd26507, %rd26508;
	{ .reg .b32 tmp; mov.b64 {tmp, %r4191}, %rd26509; }
	add.s32 	%r4192, %r4188, %r4191;
	mul.lo.s32 	%r4193, %r86, %r4190;
	cvt.u64.u32 	%rd26510, %r4193;
	and.b64  	%rd26511, %rd26479, 4294967295;
	mad.lo.s64 	%rd26512, %rd13, %rd26510, %rd26511;
	shr.u64 	%rd26513, %rd26512, 32;
	and.b64  	%rd26514, %rd26483, 4294967295;
	add.s64 	%rd26515, %rd26513, %rd26514;
	mad.lo.s64 	%rd26516, %rd14, %rd26510, %rd26515;
	cvt.u32.u64 	%r4194, %rd26516;
	shr.u64 	%rd26517, %rd26516, 32;
	and.b64  	%rd26518, %rd26487, 4294967295;
	add.s64 	%rd26519, %rd26517, %rd26518;
	mad.lo.s64 	%rd26520, %rd15, %rd26510, %rd26519;
	shr.u64 	%rd26521, %rd26520, 32;
	and.b64  	%rd26522, %rd26491, 4294967295;
	add.s64 	%rd26523, %rd26521, %rd26522;
	mad.lo.s64 	%rd26524, %rd16, %rd26510, %rd26523;
	shr.u64 	%rd26525, %rd26524, 32;
	and.b64  	%rd26526, %rd26495, 4294967295;
	add.s64 	%rd26527, %rd26525, %rd26526;
	mad.lo.s64 	%rd26528, %rd17, %rd26510, %rd26527;
	shr.u64 	%rd26529, %rd26528, 32;
	and.b64  	%rd26530, %rd26499, 4294967295;
	add.s64 	%rd26531, %rd26529, %rd26530;
	mad.lo.s64 	%rd26532, %rd18, %rd26510, %rd26531;
	shr.u64 	%rd26533, %rd26532, 32;
	and.b64  	%rd26534, %rd26503, 4294967295;
	add.s64 	%rd26535, %rd26533, %rd26534;
	mad.lo.s64 	%rd26536, %rd19, %rd26510, %rd26535;
	shr.u64 	%rd26537, %rd26536, 32;
	and.b64  	%rd26538, %rd26506, 4294967295;
	add.s64 	%rd26539, %rd26537, %rd26538;
	mad.lo.s64 	%rd26540, %rd20, %rd26510, %rd26539;
	shr.u64 	%rd26541, %rd26540, 32;
	and.b64  	%rd26542, %rd26509, 4294967295;
	add.s64 	%rd26543, %rd26541, %rd26542;
	{ .reg .b32 tmp; mov.b64 {tmp, %r4195}, %rd26543; }
	add.s32 	%r4196, %r4192, %r4195;
	mul.lo.s32 	%r4197, %r86, %r4194;
	cvt.u64.u32 	%rd26544, %r4197;
	and.b64  	%rd26545, %rd26516, 4294967295;
	mad.lo.s64 	%rd26546, %rd13, %rd26544, %rd26545;
	shr.u64 	%rd26547, %rd26546, 32;
	and.b64  	%rd26548, %rd26520, 4294967295;
	add.s64 	%rd26549, %rd26547, %rd26548;
	mad.lo.s64 	%rd44937, %rd14, %rd26544, %rd26549;
	shr.u64 	%rd26550, %rd44937, 32;
	and.b64  	%rd26551, %rd26524, 4294967295;
	add.s64 	%rd26552, %rd26550, %rd26551;
	mad.lo.s64 	%rd44936, %rd15, %rd26544, %rd26552;
	cvt.u32.u64 	%r193, %rd44936;
	shr.u64 	%rd26553, %rd44936, 32;
	and.b64  	%rd26554, %rd26528, 4294967295;
	add.s64 	%rd26555, %rd26553, %rd26554;
	mad.lo.s64 	%rd44935, %rd16, %rd26544, %rd26555;
	cvt.u32.u64 	%r194, %rd44935;
	shr.u64 	%rd26556, %rd44935, 32;
	and.b64  	%rd26557, %rd26532, 4294967295;
	add.s64 	%rd26558, %rd26556, %rd26557;
	mad.lo.s64 	%rd44934, %rd17, %rd26544, %rd26558;
	cvt.u32.u64 	%r195, %rd44934;
	shr.u64 	%rd26559, %rd44934, 32;
	and.b64  	%rd26560, %rd26536, 4294967295;
	add.s64 	%rd26561, %rd26559, %rd26560;
	mad.lo.s64 	%rd44933, %rd18, %rd26544, %rd26561;
	cvt.u32.u64 	%r196, %rd44933;
	shr.u64 	%rd26562, %rd44933, 32;
	and.b64  	%rd26563, %rd26540, 4294967295;
	add.s64 	%rd26564, %rd26562, %rd26563;
	mad.lo.s64 	%rd44932, %rd19, %rd26544, %rd26564;
	cvt.u32.u64 	%r197, %rd44932;
	shr.u64 	%rd26565, %rd44932, 32;
	and.b64  	%rd26566, %rd26543, 4294967295;
	add.s64 	%rd26567, %rd26565, %rd26566;
	mad.lo.s64 	%rd44931, %rd20, %rd26544, %rd26567;
	cvt.u32.u64 	%r198, %rd44931;
	{ .reg .b32 tmp; mov.b64 {tmp, %r4198}, %rd44931; }
	add.s32 	%r6520, %r4196, %r4198;
	setp.gt.u32 	%p1057, %r6520, %r4166;
	@%p1057 bra 	$L__BB4_144;
	cvt.u32.u64 	%r4199, %rd20;
	setp.lt.u32 	%p1058, %r6520, %r4199;
	@%p1058 bra 	$L__BB4_145;
	cvt.u32.u64 	%r4200, %rd19;
	setp.lt.u32 	%p1059, %r4200, %r198;
	@%p1059 bra 	$L__BB4_144;
	cvt.u32.u64 	%r4201, %rd19;
	setp.gt.u32 	%p1060, %r4201, %r198;
	@%p1060 bra 	$L__BB4_145;
	cvt.u32.u64 	%r4202, %rd18;
	setp.lt.u32 	%p1061, %r4202, %r197;
	@%p1061 bra 	$L__BB4_144;
	cvt.u32.u64 	%r4203, %rd18;
	setp.gt.u32 	%p1062, %r4203, %r197;
	@%p1062 bra 	$L__BB4_145;
	cvt.u32.u64 	%r4204, %rd17;
	setp.lt.u32 	%p1063, %r4204, %r196;
	@%p1063 bra 	$L__BB4_144;
	cvt.u32.u64 	%r4205, %rd17;
	setp.gt.u32 	%p1064, %r4205, %r196;
	@%p1064 bra 	$L__BB4_145;
	cvt.u32.u64 	%r4206, %rd16;
	setp.lt.u32 	%p1065, %r4206, %r195;
	@%p1065 bra 	$L__BB4_144;
	cvt.u32.u64 	%r4207, %rd16;
	setp.gt.u32 	%p1066, %r4207, %r195;
	@%p1066 bra 	$L__BB4_145;
	cvt.u32.u64 	%r4208, %rd15;
	setp.lt.u32 	%p1067, %r4208, %r194;
	@%p1067 bra 	$L__BB4_144;
	cvt.u32.u64 	%r4209, %rd15;
	setp.gt.u32 	%p1068, %r4209, %r194;
	@%p1068 bra 	$L__BB4_145;
	cvt.u32.u64 	%r4210, %rd14;
	setp.lt.u32 	%p1069, %r4210, %r193;
	@%p1069 bra 	$L__BB4_144;
	cvt.u32.u64 	%r4211, %rd14;
	cvt.u32.u64 	%r4212, %rd13;
	setp.gt.u32 	%p1070, %r4211, %r193;
	cvt.u32.u64 	%r4213, %rd44937;
	setp.gt.u32 	%p1071, %r4212, %r4213;
	or.pred  	%p1072, %p1070, %p1071;
	@%p1072 bra 	$L__BB4_145;
$L__BB4_144:
	cvt.u32.u64 	%r4214, %rd20;
	and.b64  	%rd26569, %rd44937, 4294967295;
	sub.s64 	%rd44937, %rd26569, %rd13;
	shr.u64 	%rd26570, %rd44937, 63;
	and.b64  	%rd26571, %rd44936, 4294967295;
	add.s64 	%rd26572, %rd26570, %rd14;
	sub.s64 	%rd44936, %rd26571, %rd26572;
	shr.u64 	%rd26573, %rd44936, 63;
	and.b64  	%rd26574, %rd44935, 4294967295;
	add.s64 	%rd26575, %rd26573, %rd15;
	sub.s64 	%rd44935, %rd26574, %rd26575;
	shr.u64 	%rd26576, %rd44935, 63;
	and.b64  	%rd26577, %rd44934, 4294967295;
	add.s64 	%rd26578, %rd26576, %rd16;
	sub.s64 	%rd44934, %rd26577, %rd26578;
	shr.u64 	%rd26579, %rd44934, 63;
	and.b64  	%rd26580, %rd44933, 4294967295;
	add.s64 	%rd26581, %rd26579, %rd17;
	sub.s64 	%rd44933, %rd26580, %rd26581;
	shr.u64 	%rd26582, %rd44933, 63;
	and.b64  	%rd26583, %rd44932, 4294967295;
	add.s64 	%rd26584, %rd26582, %rd18;
	sub.s64 	%rd44932, %rd26583, %rd26584;
	shr.u64 	%rd26585, %rd44932, 63;
	and.b64  	%rd26586, %rd44931, 4294967295;
	add.s64 	%rd26587, %rd26585, %rd19;
	sub.s64 	%rd44931, %rd26586, %rd26587;
	shr.u64 	%rd26588, %rd44931, 63;
	cvt.u32.u64 	%r4215, %rd26588;
	add.s32 	%r4216, %r4214, %r4215;
	sub.s32 	%r6520, %r6520, %r4216;
$L__BB4_145:
	cvt.u32.u64 	%r4217, %rd20;
	cvt.u64.u32 	%rd26589, %r104;
	and.b64  	%rd26590, %rd44937, 4294967295;
	mul.lo.s64 	%rd26591, %rd26590, %rd26589;
	cvt.u32.u64 	%r4218, %rd26591;
	shr.u64 	%rd26592, %rd26591, 32;
	and.b64  	%rd26593, %rd44936, 4294967295;
	mad.lo.s64 	%rd26594, %rd26593, %rd26589, %rd26592;
	shr.u64 	%rd26595, %rd26594, 32;
	and.b64  	%rd26596, %rd44935, 4294967295;
	mad.lo.s64 	%rd26597, %rd26596, %rd26589, %rd26595;
	shr.u64 	%rd26598, %rd26597, 32;
	and.b64  	%rd26599, %rd44934, 4294967295;
	mad.lo.s64 	%rd26600, %rd26599, %rd26589, %rd26598;
	shr.u64 	%rd26601, %rd26600, 32;
	and.b64  	%rd26602, %rd44933, 4294967295;
	mad.lo.s64 	%rd26603, %rd26602, %rd26589, %rd26601;
	shr.u64 	%rd26604, %rd26603, 32;
	and.b64  	%rd26605, %rd44932, 4294967295;
	mad.lo.s64 	%rd26606, %rd26605, %rd26589, %rd26604;
	shr.u64 	%rd26607, %rd26606, 32;
	and.b64  	%rd26608, %rd44931, 4294967295;
	mad.lo.s64 	%rd26609, %rd26608, %rd26589, %rd26607;
	shr.u64 	%rd26610, %rd26609, 32;
	mul.wide.u32 	%rd26611, %r6520, %r104;
	add.s64 	%rd26612, %rd26610, %rd26611;
	shr.u64 	%rd26613, %rd26612, 32;
	cvt.u64.u32 	%rd26614, %r103;
	and.b64  	%rd26615, %rd26594, 4294967295;
	mad.lo.s64 	%rd26616, %rd26590, %rd26614, %rd26615;
	shr.u64 	%rd26617, %rd26616, 32;
	and.b64  	%rd26618, %rd26597, 4294967295;
	add.s64 	%rd26619, %rd26617, %rd26618;
	mad.lo.s64 	%rd26620, %rd26593, %rd26614, %rd26619;
	shr.u64 	%rd26621, %rd26620, 32;
	and.b64  	%rd26622, %rd26600, 4294967295;
	add.s64 	%rd26623, %rd26621, %rd26622;
	mad.lo.s64 	%rd26624, %rd26596, %rd26614, %rd26623;
	shr.u64 	%rd26625, %rd26624, 32;
	and.b64  	%rd26626, %rd26603, 4294967295;
	add.s64 	%rd26627, %rd26625, %rd26626;
	mad.lo.s64 	%rd26628, %rd26599, %rd26614, %rd26627;
	shr.u64 	%rd26629, %rd26628, 32;
	and.b64  	%rd26630, %rd26606, 4294967295;
	add.s64 	%rd26631, %rd26629, %rd26630;
	mad.lo.s64 	%rd26632, %rd26602, %rd26614, %rd26631;
	shr.u64 	%rd26633, %rd26632, 32;
	and.b64  	%rd26634, %rd26609, 4294967295;
	add.s64 	%rd26635, %rd26633, %rd26634;
	mad.lo.s64 	%rd26636, %rd26605, %rd26614, %rd26635;
	shr.u64 	%rd26637, %rd26636, 32;
	and.b64  	%rd26638, %rd26612, 4294967295;
	add.s64 	%rd26639, %rd26637, %rd26638;
	mad.lo.s64 	%rd26640, %rd26608, %rd26614, %rd26639;
	shr.u64 	%rd26641, %rd26640, 32;
	mul.wide.u32 	%rd26642, %r6520, %r103;
	add.s64 	%rd26643, %rd26641, %rd26613;
	add.s64 	%rd26644, %rd26643, %rd26642;
	shr.u64 	%rd26645, %rd26644, 32;
	cvt.u64.u32 	%rd26646, %r102;
	and.b64  	%rd26647, %rd26620, 4294967295;
	mad.lo.s64 	%rd26648, %rd26590, %rd26646, %rd26647;
	shr.u64 	%rd26649, %rd26648, 32;
	and.b64  	%rd26650, %rd26624, 4294967295;
	add.s64 	%rd26651, %rd26649, %rd26650;
	mad.lo.s64 	%rd26652, %rd26593, %rd26646, %rd26651;
	shr.u64 	%rd26653, %rd26652, 32;
	and.b64  	%rd26654, %rd26628, 4294967295;
	add.s64 	%rd26655, %rd26653, %rd26654;
	mad.lo.s64 	%rd26656, %rd26596, %rd26646, %rd26655;
	shr.u64 	%rd26657, %rd26656, 32;
	and.b64  	%rd26658, %rd26632, 4294967295;
	add.s64 	%rd26659, %rd26657, %rd26658;
	mad.lo.s64 	%rd26660, %rd26599, %rd26646, %rd26659;
	shr.u64 	%rd26661, %rd26660, 32;
	and.b64  	%rd26662, %rd26636, 4294967295;
	add.s64 	%rd26663, %rd26661, %rd26662;
	mad.lo.s64 	%rd26664, %rd26602, %rd26646, %rd26663;
	shr.u64 	%rd26665, %rd26664, 32;
	and.b64  	%rd26666, %rd26640, 4294967295;
	add.s64 	%rd26667, %rd26665, %rd26666;
	mad.lo.s64 	%rd26668, %rd26605, %rd26646, %rd26667;
	shr.u64 	%rd26669, %rd26668, 32;
	and.b64  	%rd26670, %rd26644, 4294967295;
	add.s64 	%rd26671, %rd26669, %rd26670;
	mad.lo.s64 	%rd26672, %rd26608, %rd26646, %rd26671;
	shr.u64 	%rd26673, %rd26672, 32;
	mul.wide.u32 	%rd26674, %r6520, %r102;
	add.s64 	%rd26675, %rd26673, %rd26645;
	add.s64 	%rd26676, %rd26675, %rd26674;
	shr.u64 	%rd26677, %rd26676, 32;
	cvt.u64.u32 	%rd26678, %r101;
	and.b64  	%rd26679, %rd26652, 4294967295;
	mad.lo.s64 	%rd26680, %rd26590, %rd26678, %rd26679;
	shr.u64 	%rd26681, %rd26680, 32;
	and.b64  	%rd26682, %rd26656, 4294967295;
	add.s64 	%rd26683, %rd26681, %rd26682;
	mad.lo.s64 	%rd26684, %rd26593, %rd26678, %rd26683;
	shr.u64 	%rd26685, %rd26684, 32;
	and.b64  	%rd26686, %rd26660, 4294967295;
	add.s64 	%rd26687, %rd26685, %rd26686;
	mad.lo.s64 	%rd26688, %rd26596, %rd26678, %rd26687;
	shr.u64 	%rd26689, %rd26688, 32;
	and.b64  	%rd26690, %rd26664, 4294967295;
	add.s64 	%rd26691, %rd26689, %rd26690;
	mad.lo.s64 	%rd26692, %rd26599, %rd26678, %rd26691;
	shr.u64 	%rd26693, %rd26692, 32;
	and.b64  	%rd26694, %rd26668, 4294967295;
	add.s64 	%rd26695, %rd26693, %rd26694;
	mad.lo.s64 	%rd26696, %rd26602, %rd26678, %rd26695;
	shr.u64 	%rd26697, %rd26696, 32;
	and.b64  	%rd26698, %rd26672, 4294967295;
	add.s64 	%rd26699, %rd26697, %rd26698;
	mad.lo.s64 	%rd26700, %rd26605, %rd26678, %rd26699;
	shr.u64 	%rd26701, %rd26700, 32;
	and.b64  	%rd26702, %rd26676, 4294967295;
	add.s64 	%rd26703, %rd26701, %rd26702;
	mad.lo.s64 	%rd26704, %rd26608, %rd26678, %rd26703;
	shr.u64 	%rd26705, %rd26704, 32;
	mul.wide.u32 	%rd26706, %r6520, %r101;
	add.s64 	%rd26707, %rd26705, %rd26677;
	add.s64 	%rd26708, %rd26707, %rd26706;
	shr.u64 	%rd26709, %rd26708, 32;
	cvt.u64.u32 	%rd26710, %r100;
	and.b64  	%rd26711, %rd26684, 4294967295;
	mad.lo.s64 	%rd26712, %rd26590, %rd26710, %rd26711;
	shr.u64 	%rd26713, %rd26712, 32;
	and.b64  	%rd26714, %rd26688, 4294967295;
	add.s64 	%rd26715, %rd26713, %rd26714;
	mad.lo.s64 	%rd26716, %rd26593, %rd26710, %rd26715;
	shr.u64 	%rd26717, %rd26716, 32;
	and.b64  	%rd26718, %rd26692, 4294967295;
	add.s64 	%rd26719, %rd26717, %rd26718;
	mad.lo.s64 	%rd26720, %rd26596, %rd26710, %rd26719;
	shr.u64 	%rd26721, %rd26720, 32;
	and.b64  	%rd26722, %rd26696, 4294967295;
	add.s64 	%rd26723, %rd26721, %rd26722;
	mad.lo.s64 	%rd26724, %rd26599, %rd26710, %rd26723;
	shr.u64 	%rd26725, %rd26724, 32;
	and.b64  	%rd26726, %rd26700, 4294967295;
	add.s64 	%rd26727, %rd26725, %rd26726;
	mad.lo.s64 	%rd26728, %rd26602, %rd26710, %rd26727;
	shr.u64 	%rd26729, %rd26728, 32;
	and.b64  	%rd26730, %rd26704, 4294967295;
	add.s64 	%rd26731, %rd26729, %rd26730;
	mad.lo.s64 	%rd26732, %rd26605, %rd26710, %rd26731;
	shr.u64 	%rd26733, %rd26732, 32;
	and.b64  	%rd26734, %rd26708, 4294967295;
	add.s64 	%rd26735, %rd26733, %rd26734;
	mad.lo.s64 	%rd26736, %rd26608, %rd26710, %rd26735;
	shr.u64 	%rd26737, %rd26736, 32;
	mul.wide.u32 	%rd26738, %r6520, %r100;
	add.s64 	%rd26739, %rd26737, %rd26709;
	add.s64 	%rd26740, %rd26739, %rd26738;
	shr.u64 	%rd26741, %rd26740, 32;
	cvt.u64.u32 	%rd26742, %r99;
	and.b64  	%rd26743, %rd26716, 4294967295;
	mad.lo.s64 	%rd26744, %rd26590, %rd26742, %rd26743;
	shr.u64 	%rd26745, %rd26744, 32;
	and.b64  	%rd26746, %rd26720, 4294967295;
	add.s64 	%rd26747, %rd26745, %rd26746;
	mad.lo.s64 	%rd26748, %rd26593, %rd26742, %rd26747;
	shr.u64 	%rd26749, %rd26748, 32;
	and.b64  	%rd26750, %rd26724, 4294967295;
	add.s64 	%rd26751, %rd26749, %rd26750;
	mad.lo.s64 	%rd26752, %rd26596, %rd26742, %rd26751;
	shr.u64 	%rd26753, %rd26752, 32;
	and.b64  	%rd26754, %rd26728, 4294967295;
	add.s64 	%rd26755, %rd26753, %rd26754;
	mad.lo.s64 	%rd26756, %rd26599, %rd26742, %rd26755;
	shr.u64 	%rd26757, %rd26756, 32;
	and.b64  	%rd26758, %rd26732, 4294967295;
	add.s64 	%rd26759, %rd26757, %rd26758;
	mad.lo.s64 	%rd26760, %rd26602, %rd26742, %rd26759;
	shr.u64 	%rd26761, %rd26760, 32;
	and.b64  	%rd26762, %rd26736, 4294967295;
	add.s64 	%rd26763, %rd26761, %rd26762;
	mad.lo.s64 	%rd26764, %rd26605, %rd26742, %rd26763;
	shr.u64 	%rd26765, %rd26764, 32;
	and.b64  	%rd26766, %rd26740, 4294967295;
	add.s64 	%rd26767, %rd26765, %rd26766;
	mad.lo.s64 	%rd26768, %rd26608, %rd26742, %rd26767;
	shr.u64 	%rd26769, %rd26768, 32;
	mul.wide.u32 	%rd26770, %r6520, %r99;
	add.s64 	%rd26771, %rd26769, %rd26741;
	add.s64 	%rd26772, %rd26771, %rd26770;
	shr.u64 	%rd26773, %rd26772, 32;
	cvt.u64.u32 	%rd26774, %r98;
	and.b64  	%rd26775, %rd26748, 4294967295;
	mad.lo.s64 	%rd26776, %rd26590, %rd26774, %rd26775;
	shr.u64 	%rd26777, %rd26776, 32;
	and.b64  	%rd26778, %rd26752, 4294967295;
	add.s64 	%rd26779, %rd26777, %rd26778;
	mad.lo.s64 	%rd26780, %rd26593, %rd26774, %rd26779;
	shr.u64 	%rd26781, %rd26780, 32;
	and.b64  	%rd26782, %rd26756, 4294967295;
	add.s64 	%rd26783, %rd26781, %rd26782;
	mad.lo.s64 	%rd26784, %rd26596, %rd26774, %rd26783;
	shr.u64 	%rd26785, %rd26784, 32;
	and.b64  	%rd26786, %rd26760, 4294967295;
	add.s64 	%rd26787, %rd26785, %rd26786;
	mad.lo.s64 	%rd26788, %rd26599, %rd26774, %rd26787;
	shr.u64 	%rd26789, %rd26788, 32;
	and.b64  	%rd26790, %rd26764, 4294967295;
	add.s64 	%rd26791, %rd26789, %rd26790;
	mad.lo.s64 	%rd26792, %rd26602, %rd26774, %rd26791;
	shr.u64 	%rd26793, %rd26792, 32;
	and.b64  	%rd26794, %rd26768, 4294967295;
	add.s64 	%rd26795, %rd26793, %rd26794;
	mad.lo.s64 	%rd26796, %rd26605, %rd26774, %rd26795;
	shr.u64 	%rd26797, %rd26796, 32;
	and.b64  	%rd26798, %rd26772, 4294967295;
	add.s64 	%rd26799, %rd26797, %rd26798;
	mad.lo.s64 	%rd26800, %rd26608, %rd26774, %rd26799;
	shr.u64 	%rd26801, %rd26800, 32;
	mul.wide.u32 	%rd26802, %r6520, %r98;
	add.s64 	%rd26803, %rd26801, %rd26773;
	add.s64 	%rd26804, %rd26803, %rd26802;
	shr.u64 	%rd26805, %rd26804, 32;
	cvt.u64.u32 	%rd26806, %r97;
	and.b64  	%rd26807, %rd26780, 4294967295;
	mad.lo.s64 	%rd26808, %rd26590, %rd26806, %rd26807;
	shr.u64 	%rd26809, %rd26808, 32;
	and.b64  	%rd26810, %rd26784, 4294967295;
	add.s64 	%rd26811, %rd26809, %rd26810;
	mad.lo.s64 	%rd26812, %rd26593, %rd26806, %rd26811;
	shr.u64 	%rd26813, %rd26812, 32;
	and.b64  	%rd26814, %rd26788, 4294967295;
	add.s64 	%rd26815, %rd26813, %rd26814;
	mad.lo.s64 	%rd26816, %rd26596, %rd26806, %rd26815;
	shr.u64 	%rd26817, %rd26816, 32;
	and.b64  	%rd26818, %rd26792, 4294967295;
	add.s64 	%rd26819, %rd26817, %rd26818;
	mad.lo.s64 	%rd26820, %rd26599, %rd26806, %rd26819;
	shr.u64 	%rd26821, %rd26820, 32;
	and.b64  	%rd26822, %rd26796, 4294967295;
	add.s64 	%rd26823, %rd26821, %rd26822;
	mad.lo.s64 	%rd26824, %rd26602, %rd26806, %rd26823;
	shr.u64 	%rd26825, %rd26824, 32;
	and.b64  	%rd26826, %rd26800, 4294967295;
	add.s64 	%rd26827, %rd26825, %rd26826;
	mad.lo.s64 	%rd26828, %rd26605, %rd26806, %rd26827;
	shr.u64 	%rd26829, %rd26828, 32;
	and.b64  	%rd26830, %rd26804, 4294967295;
	add.s64 	%rd26831, %rd26829, %rd26830;
	mad.lo.s64 	%rd26832, %rd26608, %rd26806, %rd26831;
	shr.u64 	%rd26833, %rd26832, 32;
	mul.wide.u32 	%rd26834, %r6520, %r97;
	add.s64 	%rd26835, %rd26833, %rd26805;
	add.s64 	%rd26836, %rd26835, %rd26834;
	{ .reg .b32 tmp; mov.b64 {tmp, %r4219}, %rd26836; }
	mul.lo.s32 	%r4220, %r86, %r4218;
	cvt.u64.u32 	%rd26837, %r4220;
	and.b64  	%rd26838, %rd26591, 4294967295;
	mad.lo.s64 	%rd26839, %rd13, %rd26837, %rd26838;
	shr.u64 	%rd26840, %rd26839, 32;
	and.b64  	%rd26841, %rd26616, 4294967295;
	add.s64 	%rd26842, %rd26840, %rd26841;
	mad.lo.s64 	%rd26843, %rd14, %rd26837, %rd26842;
	cvt.u32.u64 	%r4221, %rd26843;
	shr.u64 	%rd26844, %rd26843, 32;
	and.b64  	%rd26845, %rd26648, 4294967295;
	add.s64 	%rd26846, %rd26844, %rd26845;
	mad.lo.s64 	%rd26847, %rd15, %rd26837, %rd26846;
	shr.u64 	%rd26848, %rd26847, 32;
	and.b64  	%rd26849, %rd26680, 4294967295;
	add.s64 	%rd26850, %rd26848, %rd26849;
	mad.lo.s64 	%rd26851, %rd16, %rd26837, %rd26850;
	shr.u64 	%rd26852, %rd26851, 32;
	and.b64  	%rd26853, %rd26712, 4294967295;
	add.s64 	%rd26854, %rd26852, %rd26853;
	mad.lo.s64 	%rd26855, %rd17, %rd26837, %rd26854;
	shr.u64 	%rd26856, %rd26855, 32;
	and.b64  	%rd26857, %rd26744, 4294967295;
	add.s64 	%rd26858, %rd26856, %rd26857;
	mad.lo.s64 	%rd26859, %rd18, %rd26837, %rd26858;
	shr.u64 	%rd26860, %rd26859, 32;
	and.b64  	%rd26861, %rd26776, 4294967295;
	add.s64 	%rd26862, %rd26860, %rd26861;
	mad.lo.s64 	%rd26863, %rd19, %rd26837, %rd26862;
	shr.u64 	%rd26864, %rd26863, 32;
	and.b64  	%rd26865, %rd26808, 4294967295;
	add.s64 	%rd26866, %rd26864, %rd26865;
	mad.lo.s64 	%rd26867, %rd20, %rd26837, %rd26866;
	shr.u64 	%rd26868, %rd26867, 32;
	and.b64  	%rd26869, %rd26812, 4294967295;
	add.s64 	%rd26870, %rd26868, %rd26869;
	shr.u64 	%rd26871, %rd26870, 32;
	and.b64  	%rd26872, %rd26816, 4294967295;
	add.s64 	%rd26873, %rd26871, %rd26872;
	shr.u64 	%rd26874, %rd26873, 32;
	and.b64  	%rd26875, %rd26820, 4294967295;
	add.s64 	%rd26876, %rd26874, %rd26875;
	shr.u64 	%rd26877, %rd26876, 32;
	and.b64  	%rd26878, %rd26824, 4294967295;
	add.s64 	%rd26879, %rd26877, %rd26878;
	shr.u64 	%rd26880, %rd26879, 32;
	and.b64  	%rd26881, %rd26828, 4294967295;
	add.s64 	%rd26882, %rd26880, %rd26881;
	shr.u64 	%rd26883, %rd26882, 32;
	and.b64  	%rd26884, %rd26832, 4294967295;
	add.s64 	%rd26885, %rd26883, %rd26884;
	shr.u64 	%rd26886, %rd26885, 32;
	and.b64  	%rd26887, %rd26836, 4294967295;
	add.s64 	%rd26888, %rd26886, %rd26887;
	{ .reg .b32 tmp; mov.b64 {tmp, %r4222}, %rd26888; }
	add.s32 	%r4223, %r4219, %r4222;
	mul.lo.s32 	%r4224, %r86, %r4221;
	cvt.u64.u32 	%rd26889, %r4224;
	and.b64  	%rd26890, %rd26843, 4294967295;
	mad.lo.s64 	%rd26891, %rd13, %rd26889, %rd26890;
	shr.u64 	%rd26892, %rd26891, 32;
	and.b64  	%rd26893, %rd26847, 4294967295;
	add.s64 	%rd26894, %rd26892, %rd26893;
	mad.lo.s64 	%rd26895, %rd14, %rd26889, %rd26894;
	cvt.u32.u64 	%r4225, %rd26895;
	shr.u64 	%rd26896, %rd26895, 32;
	and.b64  	%rd26897, %rd26851, 4294967295;
	add.s64 	%rd26898, %rd26896, %rd26897;
	mad.lo.s64 	%rd26899, %rd15, %rd26889, %rd26898;
	shr.u64 	%rd26900, %rd26899, 32;
	and.b64  	%rd26901, %rd26855, 4294967295;
	add.s64 	%rd26902, %rd26900, %rd26901;
	mad.lo.s64 	%rd26903, %rd16, %rd26889, %rd26902;
	shr.u64 	%rd26904, %rd26903, 32;
	and.b64  	%rd26905, %rd26859, 4294967295;
	add.s64 	%rd26906, %rd26904, %rd26905;
	mad.lo.s64 	%rd26907, %rd17, %rd26889, %rd26906;
	shr.u64 	%rd26908, %rd26907, 32;
	and.b64  	%rd26909, %rd26863, 4294967295;
	add.s64 	%rd26910, %rd26908, %rd26909;
	mad.lo.s64 	%rd26911, %rd18, %rd26889, %rd26910;
	shr.u64 	%rd26912, %rd26911, 32;
	and.b64  	%rd26913, %rd26867, 4294967295;
	add.s64 	%rd26914, %rd26912, %rd26913;
	mad.lo.s64 	%rd26915, %rd19, %rd26889, %rd26914;
	shr.u64 	%rd26916, %rd26915, 32;
	and.b64  	%rd26917, %rd26870, 4294967295;
	add.s64 	%rd26918, %rd26916, %rd26917;
	mad.lo.s64 	%rd26919, %rd20, %rd26889, %rd26918;
	shr.u64 	%rd26920, %rd26919, 32;
	and.b64  	%rd26921, %rd26873, 4294967295;
	add.s64 	%rd26922, %rd26920, %rd26921;
	shr.u64 	%rd26923, %rd26922, 32;
	and.b64  	%rd26924, %rd26876, 4294967295;
	add.s64 	%rd26925, %rd26923, %rd26924;
	shr.u64 	%rd26926, %rd26925, 32;
	and.b64  	%rd26927, %rd26879, 4294967295;
	add.s64 	%rd26928, %rd26926, %rd26927;
	shr.u64 	%rd26929, %rd26928, 32;
	and.b64  	%rd26930, %rd26882, 4294967295;
	add.s64 	%rd26931, %rd26929, %rd26930;
	shr.u64 	%rd26932, %rd26931, 32;
	and.b64  	%rd26933, %rd26885, 4294967295;
	add.s64 	%rd26934, %rd26932, %rd26933;
	shr.u64 	%rd26935, %rd26934, 32;
	and.b64  	%rd26936, %rd26888, 4294967295;
	add.s64 	%rd26937, %rd26935, %rd26936;
	{ .reg .b32 tmp; mov.b64 {tmp, %r4226}, %rd26937; }
	add.s32 	%r4227, %r4223, %r4226;
	mul.lo.s32 	%r4228, %r86, %r4225;
	cvt.u64.u32 	%rd26938, %r4228;
	and.b64  	%rd26939, %rd26895, 4294967295;
	mad.lo.s64 	%rd26940, %rd13, %rd26938, %rd26939;
	shr.u64 	%rd26941, %rd26940, 32;
	and.b64  	%rd26942, %rd26899, 4294967295;
	add.s64 	%rd26943, %rd26941, %rd26942;
	mad.lo.s64 	%rd26944, %rd14, %rd26938, %rd26943;
	cvt.u32.u64 	%r4229, %rd26944;
	shr.u64 	%rd26945, %rd26944, 32;
	and.b64  	%rd26946, %rd26903, 4294967295;
	add.s64 	%rd26947, %rd26945, %rd26946;
	mad.lo.s64 	%rd26948, %rd15, %rd26938, %rd26947;
	shr.u64 	%rd26949, %rd26948, 32;
	and.b64  	%rd26950, %rd26907, 4294967295;
	add.s64 	%rd26951, %rd26949, %rd26950;
	mad.lo.s64 	%rd26952, %rd16, %rd26938, %rd26951;
	shr.u64 	%rd26953, %rd26952, 32;
	and.b64  	%rd26954, %rd26911, 4294967295;
	add.s64 	%rd26955, %rd26953, %rd26954;
	mad.lo.s64 	%rd26956, %rd17, %rd26938, %rd26955;
	shr.u64 	%rd26957, %rd26956, 32;
	and.b64  	%rd26958, %rd26915, 4294967295;
	add.s64 	%rd26959, %rd26957, %rd26958;
	mad.lo.s64 	%rd26960, %rd18, %rd26938, %rd26959;
	shr.u64 	%rd26961, %rd26960, 32;
	and.b64  	%rd26962, %rd26919, 4294967295;
	add.s64 	%rd26963, %rd26961, %rd26962;
	mad.lo.s64 	%rd26964, %rd19, %rd26938, %rd26963;
	shr.u64 	%rd26965, %rd26964, 32;
	and.b64  	%rd26966, %rd26922, 4294967295;
	add.s64 	%rd26967, %rd26965, %rd26966;
	mad.lo.s64 	%rd26968, %rd20, %rd26938, %rd26967;
	shr.u64 	%rd26969, %rd26968, 32;
	and.b64  	%rd26970, %rd26925, 4294967295;
	add.s64 	%rd26971, %rd26969, %rd26970;
	shr.u64 	%rd26972, %rd26971, 32;
	and.b64  	%rd26973, %rd26928, 4294967295;
	add.s64 	%rd26974, %rd26972, %rd26973;
	shr.u64 	%rd26975, %rd26974, 32;
	and.b64  	%rd26976, %rd26931, 4294967295;
	add.s64 	%rd26977, %rd26975, %rd26976;
	shr.u64 	%rd26978, %rd26977, 32;
	and.b64  	%rd26979, %rd26934, 4294967295;
	add.s64 	%rd26980, %rd26978, %rd26979;
	shr.u64 	%rd26981, %rd26980, 32;
	and.b64  	%rd26982, %rd26937, 4294967295;
	add.s64 	%rd26983, %rd26981, %rd26982;
	{ .reg .b32 tmp; mov.b64 {tmp, %r4230}, %rd26983; }
	add.s32 	%r4231, %r4227, %r4230;
	mul.lo.s32 	%r4232, %r86, %r4229;
	cvt.u64.u32 	%rd26984, %r4232;
	and.b64  	%rd26985, %rd26944, 4294967295;
	mad.lo.s64 	%rd26986, %rd13, %rd26984, %rd26985;
	shr.u64 	%rd26987, %rd26986, 32;
	and.b64  	%rd26988, %rd26948, 4294967295;
	add.s64 	%rd26989, %rd26987, %rd26988;
	mad.lo.s64 	%rd26990, %rd14, %rd26984, %rd26989;
	cvt.u32.u64 	%r4233, %rd26990;
	shr.u64 	%rd26991, %rd26990, 32;
	and.b64  	%rd26992, %rd26952, 4294967295;
	add.s64 	%rd26993, %rd26991, %rd26992;
	mad.lo.s64 	%rd26994, %rd15, %rd26984, %rd26993;
	shr.u64 	%rd26995, %rd26994, 32;
	and.b64  	%rd26996, %rd26956, 4294967295;
	add.s64 	%rd26997, %rd26995, %rd26996;
	mad.lo.s64 	%rd26998, %rd16, %rd26984, %rd26997;
	shr.u64 	%rd26999, %rd26998, 32;
	and.b64  	%rd27000, %rd26960, 4294967295;
	add.s64 	%rd27001, %rd26999, %rd27000;
	mad.lo.s64 	%rd27002, %rd17, %rd26984, %rd27001;
	shr.u64 	%rd27003, %rd27002, 32;
	and.b64  	%rd27004, %rd26964, 4294967295;
	add.s64 	%rd27005, %rd27003, %rd27004;
	mad.lo.s64 	%rd27006, %rd18, %rd26984, %rd27005;
	shr.u64 	%rd27007, %rd27006, 32;
	and.b64  	%rd27008, %rd26968, 4294967295;
	add.s64 	%rd27009, %rd27007, %rd27008;
	mad.lo.s64 	%rd27010, %rd19, %rd26984, %rd27009;
	shr.u64 	%rd27011, %rd27010, 32;
	and.b64  	%rd27012, %rd26971, 4294967295;
	add.s64 	%rd27013, %rd27011, %rd27012;
	mad.lo.s64 	%rd27014, %rd20, %rd26984, %rd27013;
	shr.u64 	%rd27015, %rd27014, 32;
	and.b64  	%rd27016, %rd26974, 4294967295;
	add.s64 	%rd27017, %rd27015, %rd27016;
	shr.u64 	%rd27018, %rd27017, 32;
	and.b64  	%rd27019, %rd26977, 4294967295;
	add.s64 	%rd27020, %rd27018, %rd27019;
	shr.u64 	%rd27021, %rd27020, 32;
	and.b64  	%rd27022, %rd26980, 4294967295;
	add.s64 	%rd27023, %rd27021, %rd27022;
	shr.u64 	%rd27024, %rd27023, 32;
	and.b64  	%rd27025, %rd26983, 4294967295;
	add.s64 	%rd27026, %rd27024, %rd27025;
	{ .reg .b32 tmp; mov.b64 {tmp, %r4234}, %rd27026; }
	add.s32 	%r4235, %r4231, %r4234;
	mul.lo.s32 	%r4236, %r86, %r4233;
	cvt.u64.u32 	%rd27027, %r4236;
	and.b64  	%rd27028, %rd26990, 4294967295;
	mad.lo.s64 	%rd27029, %rd13, %rd27027, %rd27028;
	shr.u64 	%rd27030, %rd27029, 32;
	and.b64  	%rd27031, %rd26994, 4294967295;
	add.s64 	%rd27032, %rd27030, %rd27031;
	mad.lo.s64 	%rd27033, %rd14, %rd27027, %rd27032;
	cvt.u32.u64 	%r4237, %rd27033;
	shr.u64 	%rd27034, %rd27033, 32;
	and.b64  	%rd27035, %rd26998, 4294967295;
	add.s64 	%rd27036, %rd27034, %rd27035;
	mad.lo.s64 	%rd27037, %rd15, %rd27027, %rd27036;
	shr.u64 	%rd27038, %rd27037, 32;
	and.b64  	%rd27039, %rd27002, 4294967295;
	add.s64 	%rd27040, %rd27038, %rd27039;
	mad.lo.s64 	%rd27041, %rd16, %rd27027, %rd27040;
	shr.u64 	%rd27042, %rd27041, 32;
	and.b64  	%rd27043, %rd27006, 4294967295;
	add.s64 	%rd27044, %rd27042, %rd27043;
	mad.lo.s64 	%rd27045, %rd17, %rd27027, %rd27044;
	shr.u64 	%rd27046, %rd27045, 32;
	and.b64  	%rd27047, %rd27010, 4294967295;
	add.s64 	%rd27048, %rd27046, %rd27047;
	mad.lo.s64 	%rd27049, %rd18, %rd27027, %rd27048;
	shr.u64 	%rd27050, %rd27049, 32;
	and.b64  	%rd27051, %rd27014, 4294967295;
	add.s64 	%rd27052, %rd27050, %rd27051;
	mad.lo.s64 	%rd27053, %rd19, %rd27027, %rd27052;
	shr.u64 	%rd27054, %rd27053, 32;
	and.b64  	%rd27055, %rd27017, 4294967295;
	add.s64 	%rd27056, %rd27054, %rd27055;
	mad.lo.s64 	%rd27057, %rd20, %rd27027, %rd27056;
	shr.u64 	%rd27058, %rd27057, 32;
	and.b64  	%rd27059, %rd27020, 4294967295;
	add.s64 	%rd27060, %rd27058, %rd27059;
	shr.u64 	%rd27061, %rd27060, 32;
	and.b64  	%rd27062, %rd27023, 4294967295;
	add.s64 	%rd27063, %rd27061, %rd27062;
	shr.u64 	%rd27064, %rd27063, 32;
	and.b64  	%rd27065, %rd27026, 4294967295;
	add.s64 	%rd27066, %rd27064, %rd27065;
	{ .reg .b32 tmp; mov.b64 {tmp, %r4238}, %rd27066; }
	add.s32 	%r4239, %r4235, %r4238;
	mul.lo.s32 	%r4240, %r86, %r4237;
	cvt.u64.u32 	%rd27067, %r4240;
	and.b64  	%rd27068, %rd27033, 4294967295;
	mad.lo.s64 	%rd27069, %rd13, %rd27067, %rd27068;
	shr.u64 	%rd27070, %rd27069, 32;
	and.b64  	%rd27071, %rd27037, 4294967295;
	add.s64 	%rd27072, %rd27070, %rd27071;
	mad.lo.s64 	%rd27073, %rd14, %rd27067, %rd27072;
	cvt.u32.u64 	%r4241, %rd27073;
	shr.u64 	%rd27074, %rd27073, 32;
	and.b64  	%rd27075, %rd27041, 4294967295;
	add.s64 	%rd27076, %rd27074, %rd27075;
	mad.lo.s64 	%rd27077, %rd15, %rd27067, %rd27076;
	shr.u64 	%rd27078, %rd27077, 32;
	and.b64  	%rd27079, %rd27045, 4294967295;
	add.s64 	%rd27080, %rd27078, %rd27079;
	mad.lo.s64 	%rd27081, %rd16, %rd27067, %rd27080;
	shr.u64 	%rd27082, %rd27081, 32;
	and.b64  	%rd27083, %rd27049, 4294967295;
	add.s64 	%rd27084, %rd27082, %rd27083;
	mad.lo.s64 	%rd27085, %rd17, %rd27067, %rd27084;
	shr.u64 	%rd27086, %rd27085, 32;
	and.b64  	%rd27087, %rd27053, 4294967295;
	add.s64 	%rd27088, %rd27086, %rd27087;
	mad.lo.s64 	%rd27089, %rd18, %rd27067, %rd27088;
	shr.u64 	%rd27090, %rd27089, 32;
	and.b64  	%rd27091, %rd27057, 4294967295;
	add.s64 	%rd27092, %rd27090, %rd27091;
	mad.lo.s64 	%rd27093, %rd19, %rd27067, %rd27092;
	shr.u64 	%rd27094, %rd27093, 32;
	and.b64  	%rd27095, %rd27060, 4294967295;
	add.s64 	%rd27096, %rd27094, %rd27095;
	mad.lo.s64 	%rd27097, %rd20, %rd27067, %rd27096;
	shr.u64 	%rd27098, %rd27097, 32;
	and.b64  	%rd27099, %rd27063, 4294967295;
	add.s64 	%rd27100, %rd27098, %rd27099;
	shr.u64 	%rd27101, %rd27100, 32;
	and.b64  	%rd27102, %rd27066, 4294967295;
	add.s64 	%rd27103, %rd27101, %rd27102;
	{ .reg .b32 tmp; mov.b64 {tmp, %r4242}, %rd27103; }
	add.s32 	%r4243, %r4239, %r4242;
	mul.lo.s32 	%r4244, %r86, %r4241;
	cvt.u64.u32 	%rd27104, %r4244;
	and.b64  	%rd27105, %rd27073, 4294967295;
	mad.lo.s64 	%rd27106, %rd13, %rd27104, %rd27105;
	shr.u64 	%rd27107, %rd27106, 32;
	and.b64  	%rd27108, %rd27077, 4294967295;
	add.s64 	%rd27109, %rd27107, %rd27108;
	mad.lo.s64 	%rd27110, %rd14, %rd27104, %rd27109;
	cvt.u32.u64 	%r4245, %rd27110;
	shr.u64 	%rd27111, %rd27110, 32;
	and.b64  	%rd27112, %rd27081, 4294967295;
	add.s64 	%rd27113, %rd27111, %rd27112;
	mad.lo.s64 	%rd27114, %rd15, %rd27104, %rd27113;
	shr.u64 	%rd27115, %rd27114, 32;
	and.b64  	%rd27116, %rd27085, 4294967295;
	add.s64 	%rd27117, %rd27115, %rd27116;
	mad.lo.s64 	%rd27118, %rd16, %rd27104, %rd27117;
	shr.u64 	%rd27119, %rd27118, 32;
	and.b64  	%rd27120, %rd27089, 4294967295;
	add.s64 	%rd27121, %rd27119, %rd27120;
	mad.lo.s64 	%rd27122, %rd17, %rd27104, %rd27121;
	shr.u64 	%rd27123, %rd27122, 32;
	and.b64  	%rd27124, %rd27093, 4294967295;
	add.s64 	%rd27125, %rd27123, %rd27124;
	mad.lo.s64 	%rd27126, %rd18, %rd27104, %rd27125;
	shr.u64 	%rd27127, %rd27126, 32;
	and.b64  	%rd27128, %rd27097, 4294967295;
	add.s64 	%rd27129, %rd27127, %rd27128;
	mad.lo.s64 	%rd27130, %rd19, %rd27104, %rd27129;
	shr.u64 	%rd27131, %rd27130, 32;
	and.b64  	%rd27132, %rd27100, 4294967295;
	add.s64 	%rd27133, %rd27131, %rd27132;
	mad.lo.s64 	%rd27134, %rd20, %rd27104, %rd27133;
	shr.u64 	%rd27135, %rd27134, 32;
	and.b64  	%rd27136, %rd27103, 4294967295;
	add.s64 	%rd27137, %rd27135, %rd27136;
	{ .reg .b32 tmp; mov.b64 {tmp, %r4246}, %rd27137; }
	add.s32 	%r4247, %r4243, %r4246;
	mul.lo.s32 	%r4248, %r86, %r4245;
	cvt.u64.u32 	%rd27138, %r4248;
	and.b64  	%rd27139, %rd27110, 4294967295;
	mad.lo.s64 	%rd27140, %rd13, %rd27138, %rd27139;
	shr.u64 	%rd27141, %rd27140, 32;
	and.b64  	%rd27142, %rd27114, 4294967295;
	add.s64 	%rd27143, %rd27141, %rd27142;
	mad.lo.s64 	%rd44944, %rd14, %rd27138, %rd27143;
	shr.u64 	%rd27144, %rd44944, 32;
	and.b64  	%rd27145, %rd27118, 4294967295;
	add.s64 	%rd27146, %rd27144, %rd27145;
	mad.lo.s64 	%rd44943, %rd15, %rd27138, %rd27146;
	cvt.u32.u64 	%r202, %rd44943;
	shr.u64 	%rd27147, %rd44943, 32;
	and.b64  	%rd27148, %rd27122, 4294967295;
	add.s64 	%rd27149, %rd27147, %rd27148;
	mad.lo.s64 	%rd44942, %rd16, %rd27138, %rd27149;
	cvt.u32.u64 	%r203, %rd44942;
	shr.u64 	%rd27150, %rd44942, 32;
	and.b64  	%rd27151, %rd27126, 4294967295;
	add.s64 	%rd27152, %rd27150, %rd27151;
	mad.lo.s64 	%rd44941, %rd17, %rd27138, %rd27152;
	cvt.u32.u64 	%r204, %rd44941;
	shr.u64 	%rd27153, %rd44941, 32;
	and.b64  	%rd27154, %rd27130, 4294967295;
	add.s64 	%rd27155, %rd27153, %rd27154;
	mad.lo.s64 	%rd44940, %rd18, %rd27138, %rd27155;
	cvt.u32.u64 	%r205, %rd44940;
	shr.u64 	%rd27156, %rd44940, 32;
	and.b64  	%rd27157, %rd27134, 4294967295;
	add.s64 	%rd27158, %rd27156, %rd27157;
	mad.lo.s64 	%rd44939, %rd19, %rd27138, %rd27158;
	cvt.u32.u64 	%r206, %rd44939;
	shr.u64 	%rd27159, %rd44939, 32;
	and.b64  	%rd27160, %rd27137, 4294967295;
	add.s64 	%rd27161, %rd27159, %rd27160;
	mad.lo.s64 	%rd44938, %rd20, %rd27138, %rd27161;
	cvt.u32.u64 	%r207, %rd44938;
	{ .reg .b32 tmp; mov.b64 {tmp, %r4249}, %rd44938; }
	add.s32 	%r6521, %r4247, %r4249;
	setp.gt.u32 	%p1073, %r6521, %r4217;
	@%p1073 bra 	$L__BB4_159;
	cvt.u32.u64 	%r4250, %rd20;
	setp.lt.u32 	%p1074, %r6521, %r4250;
	@%p1074 bra 	$L__BB4_160;
	cvt.u32.u64 	%r4251, %rd19;
	setp.lt.u32 	%p1075, %r4251, %r207;
	@%p1075 bra 	$L__BB4_159;
	cvt.u32.u64 	%r4252, %rd19;
	setp.gt.u32 	%p1076, %r4252, %r207;
	@%p1076 bra 	$L__BB4_160;
	cvt.u32.u64 	%r4253, %rd18;
	setp.lt.u32 	%p1077, %r4253, %r206;
	@%p1077 bra 	$L__BB4_159;
	cvt.u32.u64 	%r4254, %rd18;
	setp.gt.u32 	%p1078, %r4254, %r206;
	@%p1078 bra 	$L__BB4_160;
	cvt.u32.u64 	%r4255, %rd17;
	setp.lt.u32 	%p1079, %r4255, %r205;
	@%p1079 bra 	$L__BB4_159;
	cvt.u32.u64 	%r4256, %rd17;
	setp.gt.u32 	%p1080, %r4256, %r205;
	@%p1080 bra 	$L__BB4_160;
	cvt.u32.u64 	%r4257, %rd16;
	setp.lt.u32 	%p1081, %r4257, %r204;
	@%p1081 bra 	$L__BB4_159;
	cvt.u32.u64 	%r4258, %rd16;
	setp.gt.u32 	%p1082, %r4258, %r204;
	@%p1082 bra 	$L__BB4_160;
	cvt.u32.u64 	%r4259, %rd15;
	setp.lt.u32 	%p1083, %r4259, %r203;
	@%p1083 bra 	$L__BB4_159;
	cvt.u32.u64 	%r4260, %rd15;
	setp.gt.u32 	%p1084, %r4260, %r203;
	@%p1084 bra 	$L__BB4_160;
	cvt.u32.u64 	%r4261, %rd14;
	setp.lt.u32 	%p1085, %r4261, %r202;
	@%p1085 bra 	$L__BB4_159;
	cvt.u32.u64 	%r4262, %rd14;
	cvt.u32.u64 	%r4263, %rd13;
	setp.gt.u32 	%p1086, %r4262, %r202;
	cvt.u32.u64 	%r4264, %rd44944;
	setp.gt.u32 	%p1087, %r4263, %r4264;
	or.pred  	%p1088, %p1086, %p1087;
	@%p1088 bra 	$L__BB4_160;
$L__BB4_159:
	cvt.u32.u64 	%r4265, %rd20;
	and.b64  	%rd27163, %rd44944, 4294967295;
	sub.s64 	%rd44944, %rd27163, %rd13;
	shr.u64 	%rd27164, %rd44944, 63;
	and.b64  	%rd27165, %rd44943, 4294967295;
	add.s64 	%rd27166, %rd27164, %rd14;
	sub.s64 	%rd44943, %rd27165, %rd27166;
	shr.u64 	%rd27167, %rd44943, 63;
	and.b64  	%rd27168, %rd44942, 4294967295;
	add.s64 	%rd27169, %rd27167, %rd15;
	sub.s64 	%rd44942, %rd27168, %rd27169;
	shr.u64 	%rd27170, %rd44942, 63;
	and.b64  	%rd27171, %rd44941, 4294967295;
	add.s64 	%rd27172, %rd27170, %rd16;
	sub.s64 	%rd44941, %rd27171, %rd27172;
	shr.u64 	%rd27173, %rd44941, 63;
	and.b64  	%rd27174, %rd44940, 4294967295;
	add.s64 	%rd27175, %rd27173, %rd17;
	sub.s64 	%rd44940, %rd27174, %rd27175;
	shr.u64 	%rd27176, %rd44940, 63;
	and.b64  	%rd27177, %rd44939, 4294967295;
	add.s64 	%rd27178, %rd27176, %rd18;
	sub.s64 	%rd44939, %rd27177, %rd27178;
	shr.u64 	%rd27179, %rd44939, 63;
	and.b64  	%rd27180, %rd44938, 4294967295;
	add.s64 	%rd27181, %rd27179, %rd19;
	sub.s64 	%rd44938, %rd27180, %rd27181;
	shr.u64 	%rd27182, %rd44938, 63;
	cvt.u32.u64 	%r4266, %rd27182;
	add.s32 	%r4267, %r4265, %r4266;
	sub.s32 	%r6521, %r6521, %r4267;
$L__BB4_160:
	and.b64  	%rd27183, %rd44916, 4294967295;
	and.b64  	%rd237, %rd44909, 4294967295;
	sub.s64 	%rd27184, %rd27183, %rd237;
	shr.u64 	%rd27185, %rd27184, 63;
	cvt.u32.u64 	%r6523, %rd27184;
	and.b64  	%rd27186, %rd44915, 4294967295;
	and.b64  	%rd238, %rd44908, 4294967295;
	add.s64 	%rd27187, %rd27185, %rd238;
	sub.s64 	%rd44950, %rd27186, %rd27187;
	shr.u64 	%rd27188, %rd44950, 63;
	and.b64  	%rd27189, %rd44914, 4294967295;
	and.b64  	%rd240, %rd44907, 4294967295;
	add.s64 	%rd27190, %rd27188, %rd240;
	sub.s64 	%rd44949, %rd27189, %rd27190;
	shr.u64 	%rd27191, %rd44949, 63;
	and.b64  	%rd27192, %rd44913, 4294967295;
	and.b64  	%rd242, %rd44906, 4294967295;
	add.s64 	%rd27193, %rd27191, %rd242;
	sub.s64 	%rd44948, %rd27192, %rd27193;
	shr.u64 	%rd27194, %rd44948, 63;
	and.b64  	%rd27195, %rd44912, 4294967295;
	and.b64  	%rd244, %rd44905, 4294967295;
	add.s64 	%rd27196, %rd27194, %rd244;
	sub.s64 	%rd44947, %rd27195, %rd27196;
	shr.u64 	%rd27197, %rd44947, 63;
	and.b64  	%rd27198, %rd44911, 4294967295;
	and.b64  	%rd246, %rd44904, 4294967295;
	add.s64 	%rd27199, %rd27197, %rd246;
	sub.s64 	%rd44946, %rd27198, %rd27199;
	shr.u64 	%rd27200, %rd44946, 63;
	and.b64  	%rd27201, %rd44910, 4294967295;
	and.b64  	%rd248, %rd44903, 4294967295;
	add.s64 	%rd27202, %rd27200, %rd248;
	sub.s64 	%rd44945, %rd27201, %rd27202;
	shr.u64 	%rd27203, %rd44945, 63;
	cvt.u64.u32 	%rd27204, %r6517;
	cvt.u64.u32 	%rd250, %r6516;
	add.s64 	%rd27205, %rd27203, %rd250;
	sub.s64 	%rd27206, %rd27204, %rd27205;
	setp.gt.s64 	%p1089, %rd27206, -1;
	cvt.u32.u64 	%r6522, %rd27206;
	@%p1089 bra 	$L__BB4_162;
	cvt.u32.u64 	%r4268, %rd20;
	cvt.u32.u64 	%r4269, %rd13;
	add.s32 	%r6523, %r4269, %r6523;
	setp.lt.u32 	%p1090, %r6523, %r4269;
	selp.u64 	%rd27207, 1, 0, %p1090;
	and.b64  	%rd27208, %rd44950, 4294967295;
	add.s64 	%rd27209, %rd27208, %rd27207;
	add.s64 	%rd44950, %rd27209, %rd14;
	shr.u64 	%rd27210, %rd44950, 32;
	and.b64  	%rd27211, %rd44949, 4294967295;
	add.s64 	%rd27212, %rd27210, %rd27211;
	add.s64 	%rd44949, %rd27212, %rd15;
	shr.u64 	%rd27213, %rd44949, 32;
	and.b64  	%rd27214, %rd44948, 4294967295;
	add.s64 	%rd27215, %rd27213, %rd27214;
	add.s64 	%rd44948, %rd27215, %rd16;
	shr.u64 	%rd27216, %rd44948, 32;
	and.b64  	%rd27217, %rd44947, 4294967295;
	add.s64 	%rd27218, %rd27216, %rd27217;
	add.s64 	%rd44947, %rd27218, %rd17;
	shr.u64 	%rd27219, %rd44947, 32;
	and.b64  	%rd27220, %rd44946, 4294967295;
	add.s64 	%rd27221, %rd27219, %rd27220;
	add.s64 	%rd44946, %rd27221, %rd18;
	shr.u64 	%rd27222, %rd44946, 32;
	and.b64  	%rd27223, %rd44945, 4294967295;
	add.s64 	%rd27224, %rd27222, %rd27223;
	add.s64 	%rd44945, %rd27224, %rd19;
	{ .reg .b32 tmp; mov.b64 {tmp, %r4270}, %rd44945; }
	add.s32 	%r4271, %r6522, %r4270;
	add.s32 	%r6522, %r4271, %r4268;
$L__BB4_162:
	and.b64  	%rd27225, %rd44944, 4294967295;
	and.b64  	%rd263, %rd44930, 4294967295;
	sub.s64 	%rd27226, %rd27225, %rd263;
	shr.u64 	%rd27227, %rd27226, 63;
	cvt.u32.u64 	%r6525, %rd27226;
	and.b64  	%rd27228, %rd44943, 4294967295;
	and.b64  	%rd264, %rd44929, 4294967295;
	add.s64 	%rd27229, %rd27227, %rd264;
	sub.s64 	%rd44956, %rd27228, %rd27229;
	shr.u64 	%rd27230, %rd44956, 63;
	and.b64  	%rd27231, %rd44942, 4294967295;
	and.b64  	%rd266, %rd44928, 4294967295;
	add.s64 	%rd27232, %rd27230, %rd266;
	sub.s64 	%rd44955, %rd27231, %rd27232;
	shr.u64 	%rd27233, %rd44955, 63;
	and.b64  	%rd27234, %rd44941, 4294967295;
	and.b64  	%rd268, %rd44927, 4294967295;
	add.s64 	%rd27235, %rd27233, %rd268;
	sub.s64 	%rd44954, %rd27234, %rd27235;
	shr.u64 	%rd27236, %rd44954, 63;
	and.b64  	%rd27237, %rd44940, 4294967295;
	and.b64  	%rd270, %rd44926, 4294967295;
	add.s64 	%rd27238, %rd27236, %rd270;
	sub.s64 	%rd44953, %rd27237, %rd27238;
	shr.u64 	%rd27239, %rd44953, 63;
	and.b64  	%rd27240, %rd44939, 4294967295;
	and.b64  	%rd272, %rd44925, 4294967295;
	add.s64 	%rd27241, %rd27239, %rd272;
	sub.s64 	%rd44952, %rd27240, %rd27241;
	shr.u64 	%rd27242, %rd44952, 63;
	and.b64  	%rd27243, %rd44938, 4294967295;
	and.b64  	%rd274, %rd44924, 4294967295;
	add.s64 	%rd27244, %rd27242, %rd274;
	sub.s64 	%rd44951, %rd27243, %rd27244;
	shr.u64 	%rd27245, %rd44951, 63;
	cvt.u64.u32 	%rd27246, %r6521;
	cvt.u64.u32 	%rd276, %r6519;
	add.s64 	%rd27247, %rd27245, %rd276;
	sub.s64 	%rd27248, %rd27246, %rd27247;
	setp.gt.s64 	%p1091, %rd27248, -1;
	cvt.u32.u64 	%r6524, %rd27248;
	@%p1091 bra 	$L__BB4_164;
	cvt.u32.u64 	%r4272, %rd20;
	cvt.u32.u64 	%r4273, %rd13;
	add.s32 	%r6525, %r4273, %r6525;
	setp.lt.u32 	%p1092, %r6525, %r4273;
	selp.u64 	%rd27249, 1, 0, %p1092;
	and.b64  	%rd27250, %rd44956, 4294967295;
	add.s64 	%rd27251, %rd27250, %rd27249;
	add.s64 	%rd44956, %rd27251, %rd14;
	shr.u64 	%rd27252, %rd44956, 32;
	and.b64  	%rd27253, %rd44955, 4294967295;
	add.s64 	%rd27254, %rd27252, %rd27253;
	add.s64 	%rd44955, %rd27254, %rd15;
	shr.u64 	%rd27255, %rd44955, 32;
	and.b64  	%rd27256, %rd44954, 4294967295;
	add.s64 	%rd27257, %rd27255, %rd27256;
	add.s64 	%rd44954, %rd27257, %rd16;
	shr.u64 	%rd27258, %rd44954, 32;
	and.b64  	%rd27259, %rd44953, 4294967295;
	add.s64 	%rd27260, %rd27258, %rd27259;
	add.s64 	%rd44953, %rd27260, %rd17;
	shr.u64 	%rd27261, %rd44953, 32;
	and.b64  	%rd27262, %rd44952, 4294967295;
	add.s64 	%rd27263, %rd27261, %rd27262;
	add.s64 	%rd44952, %rd27263, %rd18;
	shr.u64 	%rd27264, %rd44952, 32;
	and.b64  	%rd27265, %rd44951, 4294967295;
	add.s64 	%rd27266, %rd27264, %rd27265;
	add.s64 	%rd44951, %rd27266, %rd19;
	{ .reg .b32 tmp; mov.b64 {tmp, %r4274}, %rd44951; }
	add.s32 	%r4275, %r6524, %r4274;
	add.s32 	%r6524, %r4275, %r4272;
$L__BB4_164:
	setp.gt.u32 	%p1093, %r6522, %r87;
	@%p1093 bra 	$L__BB4_415;
	setp.lt.u32 	%p1094, %r6522, %r87;
	cvt.u32.u64 	%r4276, %rd44945;
	ld.const.u32 	%r4277, [ZERO+24];
	setp.ne.s32 	%p1095, %r4277, %r4276;
	cvt.u32.u64 	%r4278, %rd44946;
	ld.const.u32 	%r4279, [ZERO+20];
	setp.ne.s32 	%p1096, %r4279, %r4278;
	or.pred  	%p1097, %p1095, %p1096;
	or.pred  	%p1098, %p1097, %p1094;
	cvt.u32.u64 	%r4280, %rd44947;
	ld.const.u32 	%r4281, [ZERO+16];
	setp.ne.s32 	%p1099, %r4281, %r4280;
	or.pred  	%p1100, %p1098, %p1099;
	cvt.u32.u64 	%r4282, %rd44948;
	ld.const.u32 	%r4283, [ZERO+12];
	setp.ne.s32 	%p1101, %r4283, %r4282;
	or.pred  	%p1102, %p1100, %p1101;
	cvt.u32.u64 	%r4284, %rd44949;
	ld.const.u32 	%r4285, [ZERO+8];
	setp.ne.s32 	%p1103, %r4285, %r4284;
	or.pred  	%p1104, %p1102, %p1103;
	cvt.u32.u64 	%r4286, %rd44950;
	ld.const.u32 	%r4287, [ZERO+4];
	setp.ne.s32 	%p1105, %r4287, %r4286;
	or.pred  	%p1106, %p1104, %p1105;
	ld.const.u32 	%r4288, [ZERO];
	setp.ne.s32 	%p1107, %r6523, %r4288;
	or.pred  	%p1108, %p1106, %p1107;
	@%p1108 bra 	$L__BB4_415;
	setp.gt.u32 	%p1109, %r6524, %r87;
	mov.b32 	%r6579, 0;
	mov.b32 	%r6578, 1;
	mov.u32 	%r6580, %r6579;
	mov.u32 	%r6581, %r6579;
	mov.u32 	%r6582, %r6579;
	mov.u32 	%r6583, %r6579;
	mov.u32 	%r6584, %r6579;
	mov.u32 	%r6585, %r6579;
	mov.u32 	%r6586, %r6579;
	mov.u32 	%r6587, %r6802;
	mov.u32 	%r6588, %r6803;
	mov.u32 	%r6589, %r6804;
	mov.u32 	%r6590, %r6805;
	mov.u32 	%r6591, %r6806;
	mov.u32 	%r6592, %r6807;
	mov.u32 	%r6593, %r6808;
	mov.u32 	%r6594, %r6809;
	mov.u32 	%r6595, %r6802;
	mov.u32 	%r6596, %r6803;
	mov.u32 	%r6597, %r6804;
	mov.u32 	%r6598, %r6805;
	mov.u32 	%r6599, %r6806;
	mov.u32 	%r6600, %r6807;
	mov.u32 	%r6601, %r6808;
	mov.u32 	%r6602, %r6809;
	@%p1109 bra 	$L__BB4_596;
	setp.lt.u32 	%p1110, %r6524, %r87;
	cvt.u32.u64 	%r4293, %rd44951;
	setp.ne.s32 	%p1111, %r4277, %r4293;
	cvt.u32.u64 	%r4294, %rd44952;
	setp.ne.s32 	%p1112, %r4279, %r4294;
	or.pred  	%p1113, %p1111, %p1112;
	or.pred  	%p1114, %p1113, %p1110;
	cvt.u32.u64 	%r4295, %rd44953;
	setp.ne.s32 	%p1115, %r4281, %r4295;
	or.pred  	%p1116, %p1114, %p1115;
	cvt.u32.u64 	%r4296, %rd44954;
	setp.ne.s32 	%p1117, %r4283, %r4296;
	or.pred  	%p1118, %p1116, %p1117;
	cvt.u32.u64 	%r4297, %rd44955;
	setp.ne.s32 	%p1119, %r4285, %r4297;
	or.pred  	%p1120, %p1118, %p1119;
	cvt.u32.u64 	%r4298, %rd44956;
	setp.ne.s32 	%p1121, %r4287, %r4298;
	or.pred  	%p1122, %p1120, %p1121;
	setp.ne.s32 	%p1123, %r6525, %r4288;
	or.pred  	%p1124, %p1122, %p1123;
	mov.u32 	%r6587, %r6802;
	mov.u32 	%r6588, %r6803;
	mov.u32 	%r6589, %r6804;
	mov.u32 	%r6590, %r6805;
	mov.u32 	%r6591, %r6806;
	mov.u32 	%r6592, %r6807;
	mov.u32 	%r6593, %r6808;
	mov.u32 	%r6594, %r6809;
	mov.u32 	%r6595, %r6802;
	mov.u32 	%r6596, %r6803;
	mov.u32 	%r6597, %r6804;
	mov.u32 	%r6598, %r6805;
	mov.u32 	%r6599, %r6806;
	mov.u32 	%r6600, %r6807;
	mov.u32 	%r6601, %r6808;
	mov.u32 	%r6602, %r6809;
	@%p1124 bra 	$L__BB4_596;
	or.b32  	%r4301, %r129, %r128;
	or.b32  	%r4302, %r4301, %r127;
	or.b32  	%r4303, %r4302, %r126;
	or.b32  	%r4304, %r4303, %r125;
	or.b32  	%r4305, %r4304, %r124;
	or.b32  	%r4306, %r4305, %r123;
	or.b32  	%r4307, %r4306, %r122;
	setp.eq.s32 	%p1125, %r4307, 0;
	mov.u32 	%r6580, %r6579;
	mov.u32 	%r6581, %r6579;
	mov.u32 	%r6582, %r6579;
	mov.u32 	%r6583, %r6579;
	mov.u32 	%r6584, %r6579;
	mov.u32 	%r6585, %r6579;
	mov.u32 	%r6586, %r6579;
	mov.u32 	%r6587, %r6802;
	mov.u32 	%r6588, %r6803;
	mov.u32 	%r6589, %r6804;
	mov.u32 	%r6590, %r6805;
	mov.u32 	%r6591, %r6806;
	mov.u32 	%r6592, %r6807;
	mov.u32 	%r6593, %r6808;
	mov.u32 	%r6594, %r6809;
	mov.u32 	%r6595, %r6802;
	mov.u32 	%r6596, %r6803;
	mov.u32 	%r6597, %r6804;
	mov.u32 	%r6598, %r6805;
	mov.u32 	%r6599, %r6806;
	mov.u32 	%r6600, %r6807;
	mov.u32 	%r6601, %r6808;
	mov.u32 	%r6602, %r6809;
	@%p1125 bra 	$L__BB4_596;
	cvt.u32.u64 	%r4308, %rd20;
	mul.lo.s64 	%rd27279, %rd166, %rd166;
	cvt.u32.u64 	%r4309, %rd27279;
	shr.u64 	%rd27280, %rd27279, 32;
	mul.lo.s64 	%rd27281, %rd167, %rd166;
	add.s64 	%rd27282, %rd27280, %rd27281;
	shr.u64 	%rd27283, %rd27282, 32;
	mul.lo.s64 	%rd27284, %rd168, %rd166;
	add.s64 	%rd27285, %rd27283, %rd27284;
	shr.u64 	%rd27286, %rd27285, 32;
	mul.lo.s64 	%rd27287, %rd169, %rd166;
	add.s64 	%rd27288, %rd27286, %rd27287;
	shr.u64 	%rd27289, %rd27288, 32;
	mul.lo.s64 	%rd27290, %rd170, %rd166;
	add.s64 	%rd27291, %rd27289, %rd27290;
	shr.u64 	%rd27292, %rd27291, 32;
	mul.lo.s64 	%rd27293, %rd171, %rd166;
	add.s64 	%rd27294, %rd27292, %rd27293;
	shr.u64 	%rd27295, %rd27294, 32;
	mul.lo.s64 	%rd27296, %rd172, %rd166;
	add.s64 	%rd27297, %rd27295, %rd27296;
	shr.u64 	%rd27298, %rd27297, 32;
	mul.lo.s64 	%rd27299, %rd173, %rd166;
	add.s64 	%rd27300, %rd27298, %rd27299;
	shr.u64 	%rd27301, %rd27300, 32;
	and.b64  	%rd27302, %rd27282, 4294967295;
	add.s64 	%rd27303, %rd27281, %rd27302;
	shr.u64 	%rd27304, %rd27303, 32;
	and.b64  	%rd27305, %rd27285, 4294967295;
	add.s64 	%rd27306, %rd27304, %rd27305;
	mad.lo.s64 	%rd27307, %rd167, %rd167, %rd27306;
	shr.u64 	%rd27308, %rd27307, 32;
	mul.lo.s64 	%rd27309, %rd168, %rd167;
	and.b64  	%rd27310, %rd27288, 4294967295;
	add.s64 	%rd27311, %rd27308, %rd27310;
	add.s64 	%rd27312, %rd27311, %rd27309;
	shr.u64 	%rd27313, %rd27312, 32;
	mul.lo.s64 	%rd27314, %rd169, %rd167;
	and.b64  	%rd27315, %rd27291, 4294967295;
	add.s64 	%rd27316, %rd27313, %rd27315;
	add.s64 	%rd27317, %rd27316, %rd27314;
	shr.u64 	%rd27318, %rd27317, 32;
	mul.lo.s64 	%rd27319, %rd170, %rd167;
	and.b64  	%rd27320, %rd27294, 4294967295;
	add.s64 	%rd27321, %rd27318, %rd27320;
	add.s64 	%rd27322, %rd27321, %rd27319;
	shr.u64 	%rd27323, %rd27322, 32;
	mul.lo.s64 	%rd27324, %rd171, %rd167;
	and.b64  	%rd27325, %rd27297, 4294967295;
	add.s64 	%rd27326, %rd27323, %rd27325;
	add.s64 	%rd27327, %rd27326, %rd27324;
	shr.u64 	%rd27328, %rd27327, 32;
	mul.lo.s64 	%rd27329, %rd172, %rd167;
	and.b64  	%rd27330, %rd27300, 4294967295;
	add.s64 	%rd27331, %rd27328, %rd27330;
	add.s64 	%rd27332, %rd27331, %rd27329;
	shr.u64 	%rd27333, %rd27332, 32;
	mul.lo.s64 	%rd27334, %rd173, %rd167;
	add.s64 	%rd27335, %rd27333, %rd27301;
	add.s64 	%rd27336, %rd27335, %rd27334;
	shr.u64 	%rd27337, %rd27336, 32;
	and.b64  	%rd27338, %rd27307, 4294967295;
	add.s64 	%rd27339, %rd27284, %rd27338;
	shr.u64 	%rd27340, %rd27339, 32;
	and.b64  	%rd27341, %rd27312, 4294967295;
	add.s64 	%rd27342, %rd27340, %rd27341;
	add.s64 	%rd27343, %rd27342, %rd27309;
	shr.u64 	%rd27344, %rd27343, 32;
	and.b64  	%rd27345, %rd27317, 4294967295;
	add.s64 	%rd27346, %rd27344, %rd27345;
	mad.lo.s64 	%rd27347, %rd168, %rd168, %rd27346;
	shr.u64 	%rd27348, %rd27347, 32;
	mul.lo.s64 	%rd27349, %rd169, %rd168;
	and.b64  	%rd27350, %rd27322, 4294967295;
	add.s64 	%rd27351, %rd27348, %rd27350;
	add.s64 	%rd27352, %rd27351, %rd27349;
	shr.u64 	%rd27353, %rd27352, 32;
	mul.lo.s64 	%rd27354, %rd170, %rd168;
	and.b64  	%rd27355, %rd27327, 4294967295;
	add.s64 	%rd27356, %rd27353, %rd27355;
	add.s64 	%rd27357, %rd27356, %rd27354;
	shr.u64 	%rd27358, %rd27357, 32;
	mul.lo.s64 	%rd27359, %rd171, %rd168;
	and.b64  	%rd27360, %rd27332, 4294967295;
	add.s64 	%rd27361, %rd27358, %rd27360;
	add.s64 	%rd27362, %rd27361, %rd27359;
	shr.u64 	%rd27363, %rd27362, 32;
	mul.lo.s64 	%rd27364, %rd172, %rd168;
	and.b64  	%rd27365, %rd27336, 4294967295;
	add.s64 	%rd27366, %rd27363, %rd27365;
	add.s64 	%rd27367, %rd27366, %rd27364;
	shr.u64 	%rd27368, %rd27367, 32;
	mul.lo.s64 	%rd27369, %rd173, %rd168;
	add.s64 	%rd27370, %rd27368, %rd27337;
	add.s64 	%rd27371, %rd27370, %rd27369;
	shr.u64 	%rd27372, %rd27371, 32;
	and.b64  	%rd27373, %rd27343, 4294967295;
	add.s64 	%rd27374, %rd27287, %rd27373;
	shr.u64 	%rd27375, %rd27374, 32;
	and.b64  	%rd27376, %rd27347, 4294967295;
	add.s64 	%rd27377, %rd27375, %rd27376;
	add.s64 	%rd27378, %rd27377, %rd27314;
	shr.u64 	%rd27379, %rd27378, 32;
	and.b64  	%rd27380, %rd27352, 4294967295;
	add.s64 	%rd27381, %rd27379, %rd27380;
	add.s64 	%rd27382, %rd27381, %rd27349;
	shr.u64 	%rd27383, %rd27382, 32;
	and.b64  	%rd27384, %rd27357, 4294967295;
	add.s64 	%rd27385, %rd27383, %rd27384;
	mad.lo.s64 	%rd27386, %rd169, %rd169, %rd27385;
	shr.u64 	%rd27387, %rd27386, 32;
	mul.lo.s64 	%rd27388, %rd170, %rd169;
	and.b64  	%rd27389, %rd27362, 4294967295;
	add.s64 	%rd27390, %rd27387, %rd27389;
	add.s64 	%rd27391, %rd27390, %rd27388;
	shr.u64 	%rd27392, %rd27391, 32;
	mul.lo.s64 	%rd27393, %rd171, %rd169;
	and.b64  	%rd27394, %rd27367, 4294967295;
	add.s64 	%rd27395, %rd27392, %rd27394;
	add.s64 	%rd27396, %rd27395, %rd27393;
	shr.u64 	%rd27397, %rd27396, 32;
	mul.lo.s64 	%rd27398, %rd172, %rd169;
	and.b64  	%rd27399, %rd27371, 4294967295;
	add.s64 	%rd27400, %rd27397, %rd27399;
	add.s64 	%rd27401, %rd27400, %rd27398;
	shr.u64 	%rd27402, %rd27401, 32;
	mul.lo.s64 	%rd27403, %rd173, %rd169;
	add.s64 	%rd27404, %rd27402, %rd27372;
	add.s64 	%rd27405, %rd27404, %rd27403;
	shr.u64 	%rd27406, %rd27405, 32;
	and.b64  	%rd27407, %rd27378, 4294967295;
	add.s64 	%rd27408, %rd27290, %rd27407;
	shr.u64 	%rd27409, %rd27408, 32;
	and.b64  	%rd27410, %rd27382, 4294967295;
	add.s64 	%rd27411, %rd27409, %rd27410;
	add.s64 	%rd27412, %rd27411, %rd27319;
	shr.u64 	%rd27413, %rd27412, 32;
	and.b64  	%rd27414, %rd27386, 4294967295;
	add.s64 	%rd27415, %rd27413, %rd27414;
	add.s64 	%rd27416, %rd27415, %rd27354;
	shr.u64 	%rd27417, %rd27416, 32;
	and.b64  	%rd27418, %rd27391, 4294967295;
	add.s64 	%rd27419, %rd27417, %rd27418;
	add.s64 	%rd27420, %rd27419, %rd27388;
	shr.u64 	%rd27421, %rd27420, 32;
	and.b64  	%rd27422, %rd27396, 4294967295;
	add.s64 	%rd27423, %rd27421, %rd27422;
	mad.lo.s64 	%rd27424, %rd170, %rd170, %rd27423;
	shr.u64 	%rd27425, %rd27424, 32;
	mul.lo.s64 	%rd27426, %rd171, %rd170;
	and.b64  	%rd27427, %rd27401, 4294967295;
	add.s64 	%rd27428, %rd27425, %rd27427;
	add.s64 	%rd27429, %rd27428, %rd27426;
	shr.u64 	%rd27430, %rd27429, 32;
	mul.lo.s64 	%rd27431, %rd172, %rd170;
	and.b64  	%rd27432, %rd27405, 4294967295;
	add.s64 	%rd27433, %rd27430, %rd27432;
	add.s64 	%rd27434, %rd27433, %rd27431;
	shr.u64 	%rd27435, %rd27434, 32;
	mul.lo.s64 	%rd27436, %rd173, %rd170;
	add.s64 	%rd27437, %rd27435, %rd27406;
	add.s64 	%rd27438, %rd27437, %rd27436;
	shr.u64 	%rd27439, %rd27438, 32;
	and.b64  	%rd27440, %rd27412, 4294967295;
	add.s64 	%rd27441, %rd27293, %rd27440;
	shr.u64 	%rd27442, %rd27441, 32;
	and.b64  	%rd27443, %rd27416, 4294967295;
	add.s64 	%rd27444, %rd27442, %rd27443;
	add.s64 	%rd27445, %rd27444, %rd27324;
	shr.u64 	%rd27446, %rd27445, 32;
	and.b64  	%rd27447, %rd27420, 4294967295;
	add.s64 	%rd27448, %rd27446, %rd27447;
	add.s64 	%rd27449, %rd27448, %rd27359;
	shr.u64 	%rd27450, %rd27449, 32;
	and.b64  	%rd27451, %rd27424, 4294967295;
	add.s64 	%rd27452, %rd27450, %rd27451;
	add.s64 	%rd27453, %rd27452, %rd27393;
	shr.u64 	%rd27454, %rd27453, 32;
	and.b64  	%rd27455, %rd27429, 4294967295;
	add.s64 	%rd27456, %rd27454, %rd27455;
	add.s64 	%rd27457, %rd27456, %rd27426;
	shr.u64 	%rd27458, %rd27457, 32;
	and.b64  	%rd27459, %rd27434, 4294967295;
	add.s64 	%rd27460, %rd27458, %rd27459;
	mad.lo.s64 	%rd27461, %rd171, %rd171, %rd27460;
	shr.u64 	%rd27462, %rd27461, 32;
	mul.lo.s64 	%rd27463, %rd172, %rd171;
	and.b64  	%rd27464, %rd27438, 4294967295;
	add.s64 	%rd27465, %rd27462, %rd27464;
	add.s64 	%rd27466, %rd27465, %rd27463;
	shr.u64 	%rd27467, %rd27466, 32;
	mul.lo.s64 	%rd27468, %rd173, %rd171;
	add.s64 	%rd27469, %rd27467, %rd27439;
	add.s64 	%rd27470, %rd27469, %rd27468;
	shr.u64 	%rd27471, %rd27470, 32;
	and.b64  	%rd27472, %rd27445, 4294967295;
	add.s64 	%rd27473, %rd27296, %rd27472;
	shr.u64 	%rd27474, %rd27473, 32;
	and.b64  	%rd27475, %rd27449, 4294967295;
	add.s64 	%rd27476, %rd27474, %rd27475;
	add.s64 	%rd27477, %rd27476, %rd27329;
	shr.u64 	%rd27478, %rd27477, 32;
	and.b64  	%rd27479, %rd27453, 4294967295;
	add.s64 	%rd27480, %rd27478, %rd27479;
	add.s64 	%rd27481, %rd27480, %rd27364;
	shr.u64 	%rd27482, %rd27481, 32;
	and.b64  	%rd27483, %rd27457, 4294967295;
	add.s64 	%rd27484, %rd27482, %rd27483;
	add.s64 	%rd27485, %rd27484, %rd27398;
	shr.u64 	%rd27486, %rd27485, 32;
	and.b64  	%rd27487, %rd27461, 4294967295;
	add.s64 	%rd27488, %rd27486, %rd27487;
	add.s64 	%rd27489, %rd27488, %rd27431;
	shr.u64 	%rd27490, %rd27489, 32;
	and.b64  	%rd27491, %rd27466, 4294967295;
	add.s64 	%rd27492, %rd27490, %rd27491;
	add.s64 	%rd27493, %rd27492, %rd27463;
	shr.u64 	%rd27494, %rd27493, 32;
	and.b64  	%rd27495, %rd27470, 4294967295;
	add.s64 	%rd27496, %rd27494, %rd27495;
	mad.lo.s64 	%rd27497, %rd172, %rd172, %rd27496;
	shr.u64 	%rd27498, %rd27497, 32;
	mul.lo.s64 	%rd27499, %rd173, %rd172;
	add.s64 	%rd27500, %rd27498, %rd27471;
	add.s64 	%rd27501, %rd27500, %rd27499;
	shr.u64 	%rd27502, %rd27501, 32;
	and.b64  	%rd27503, %rd27477, 4294967295;
	add.s64 	%rd27504, %rd27299, %rd27503;
	shr.u64 	%rd27505, %rd27504, 32;
	and.b64  	%rd27506, %rd27481, 4294967295;
	add.s64 	%rd27507, %rd27505, %rd27506;
	add.s64 	%rd27508, %rd27507, %rd27334;
	shr.u64 	%rd27509, %rd27508, 32;
	and.b64  	%rd27510, %rd27485, 4294967295;
	add.s64 	%rd27511, %rd27509, %rd27510;
	add.s64 	%rd27512, %rd27511, %rd27369;
	shr.u64 	%rd27513, %rd27512, 32;
	and.b64  	%rd27514, %rd27489, 4294967295;
	add.s64 	%rd27515, %rd27513, %rd27514;
	add.s64 	%rd27516, %rd27515, %rd27403;
	shr.u64 	%rd27517, %rd27516, 32;
	and.b64  	%rd27518, %rd27493, 4294967295;
	add.s64 	%rd27519, %rd27517, %rd27518;
	add.s64 	%rd27520, %rd27519, %rd27436;
	shr.u64 	%rd27521, %rd27520, 32;
	and.b64  	%rd27522, %rd27497, 4294967295;
	add.s64 	%rd27523, %rd27521, %rd27522;
	add.s64 	%rd27524, %rd27523, %rd27468;
	shr.u64 	%rd27525, %rd27524, 32;
	and.b64  	%rd27526, %rd27501, 4294967295;
	add.s64 	%rd27527, %rd27525, %rd27526;
	add.s64 	%rd27528, %rd27527, %rd27499;
	shr.u64 	%rd27529, %rd27528, 32;
	add.s64 	%rd27530, %rd27529, %rd27502;
	mad.lo.s64 	%rd27531, %rd173, %rd173, %rd27530;
	{ .reg .b32 tmp; mov.b64 {tmp, %r4310}, %rd27531; }
	mul.lo.s32 	%r4311, %r86, %r4309;
	cvt.u64.u32 	%rd27532, %r4311;
	and.b64  	%rd27533, %rd27279, 4294967295;
	mad.lo.s64 	%rd27534, %rd13, %rd27532, %rd27533;
	shr.u64 	%rd27535, %rd27534, 32;
	and.b64  	%rd27536, %rd27303, 4294967295;
	add.s64 	%rd27537, %rd27535, %rd27536;
	mad.lo.s64 	%rd27538, %rd14, %rd27532, %rd27537;
	cvt.u32.u64 	%r4312, %rd27538;
	shr.u64 	%rd27539, %rd27538, 32;
	and.b64  	%rd27540, %rd27339, 4294967295;
	add.s64 	%rd27541, %rd27539, %rd27540;
	mad.lo.s64 	%rd27542, %rd15, %rd27532, %rd27541;
	shr.u64 	%rd27543, %rd27542, 32;
	and.b64  	%rd27544, %rd27374, 4294967295;
	add.s64 	%rd27545, %rd27543, %rd27544;
	mad.lo.s64 	%rd27546, %rd16, %rd27532, %rd27545;
	shr.u64 	%rd27547, %rd27546, 32;
	and.b64  	%rd27548, %rd27408, 4294967295;
	add.s64 	%rd27549, %rd27547, %rd27548;
	mad.lo.s64 	%rd27550, %rd17, %rd27532, %rd27549;
	shr.u64 	%rd27551, %rd27550, 32;
	and.b64  	%rd27552, %rd27441, 4294967295;
	add.s64 	%rd27553, %rd27551, %rd27552;
	mad.lo.s64 	%rd27554, %rd18, %rd27532, %rd27553;
	shr.u64 	%rd27555, %rd27554, 32;
	and.b64  	%rd27556, %rd27473, 4294967295;
	add.s64 	%rd27557, %rd27555, %rd27556;
	mad.lo.s64 	%rd27558, %rd19, %rd27532, %rd27557;
	shr.u64 	%rd27559, %rd27558, 32;
	and.b64  	%rd27560, %rd27504, 4294967295;
	add.s64 	%rd27561, %rd27559, %rd27560;
	mad.lo.s64 	%rd27562, %rd20, %rd27532, %rd27561;
	shr.u64 	%rd27563, %rd27562, 32;
	and.b64  	%rd27564, %rd27508, 4294967295;
	add.s64 	%rd27565, %rd27563, %rd27564;
	shr.u64 	%rd27566, %rd27565, 32;
	and.b64  	%rd27567, %rd27512, 4294967295;
	add.s64 	%rd27568, %rd27566, %rd27567;
	shr.u64 	%rd27569, %rd27568, 32;
	and.b64  	%rd27570, %rd27516, 4294967295;
	add.s64 	%rd27571, %rd27569, %rd27570;
	shr.u64 	%rd27572, %rd27571, 32;
	and.b64  	%rd27573, %rd27520, 4294967295;
	add.s64 	%rd27574, %rd27572, %rd27573;
	shr.u64 	%rd27575, %rd27574, 32;
	and.b64  	%rd27576, %rd27524, 4294967295;
	add.s64 	%rd27577, %rd27575, %rd27576;
	shr.u64 	%rd27578, %rd27577, 32;
	and.b64  	%rd27579, %rd27528, 4294967295;
	add.s64 	%rd27580, %rd27578, %rd27579;
	shr.u64 	%rd27581, %rd27580, 32;
	and.b64  	%rd27582, %rd27531, 4294967295;
	add.s64 	%rd27583, %rd27581, %rd27582;
	{ .reg .b32 tmp; mov.b64 {tmp, %r4313}, %rd27583; }
	add.s32 	%r4314, %r4310, %r4313;
	mul.lo.s32 	%r4315, %r86, %r4312;
	cvt.u64.u32 	%rd27584, %r4315;
	and.b64  	%rd27585, %rd27538, 4294967295;
	mad.lo.s64 	%rd27586, %rd13, %rd27584, %rd27585;
	shr.u64 	%rd27587, %rd27586, 32;
	and.b64  	%rd27588, %rd27542, 4294967295;
	add.s64 	%rd27589, %rd27587, %rd27588;
	mad.lo.s64 	%rd27590, %rd14, %rd27584, %rd27589;
	cvt.u32.u64 	%r4316, %rd27590;
	shr.u64 	%rd27591, %rd27590, 32;
	and.b64  	%rd27592, %rd27546, 4294967295;
	add.s64 	%rd27593, %rd27591, %rd27592;
	mad.lo.s64 	%rd27594, %rd15, %rd27584, %rd27593;
	shr.u64 	%rd27595, %rd27594, 32;
	and.b64  	%rd27596, %rd27550, 4294967295;
	add.s64 	%rd27597, %rd27595, %rd27596;
	mad.lo.s64 	%rd27598, %rd16, %rd27584, %rd27597;
	shr.u64 	%rd27599, %rd27598, 32;
	and.b64  	%rd27600, %rd27554, 4294967295;
	add.s64 	%rd27601, %rd27599, %rd27600;
	mad.lo.s64 	%rd27602, %rd17, %rd27584, %rd27601;
	shr.u64 	%rd27603, %rd27602, 32;
	and.b64  	%rd27604, %rd27558, 4294967295;
	add.s64 	%rd27605, %rd27603, %rd27604;
	mad.lo.s64 	%rd27606, %rd18, %rd27584, %rd27605;
	shr.u64 	%rd27607, %rd27606, 32;
	and.b64  	%rd27608, %rd27562, 4294967295;
	add.s64 	%rd27609, %rd27607, %rd27608;
	mad.lo.s64 	%rd27610, %rd19, %rd27584, %rd27609;
	shr.u64 	%rd27611, %rd27610, 32;
	and.b64  	%rd27612, %rd27565, 4294967295;
	add.s64 	%rd27613, %rd27611, %rd27612;
	mad.lo.s64 	%rd27614, %rd20, %rd27584, %rd27613;
	shr.u64 	%rd27615, %rd27614, 32;
	and.b64  	%rd27616, %rd27568, 4294967295;
	add.s64 	%rd27617, %rd27615, %rd27616;
	shr.u64 	%rd27618, %rd27617, 32;
	and.b64  	%rd27619, %rd27571, 4294967295;
	add.s64 	%rd27620, %rd27618, %rd27619;
	shr.u64 	%rd27621, %rd27620, 32;
	and.b64  	%rd27622, %rd27574, 4294967295;
	add.s64 	%rd27623, %rd27621, %rd27622;
	shr.u64 	%rd27624, %rd27623, 32;
	and.b64  	%rd27625, %rd27577, 4294967295;
	add.s64 	%rd27626, %rd27624, %rd27625;
	shr.u64 	%rd27627, %rd27626, 32;
	and.b64  	%rd27628, %rd27580, 4294967295;
	add.s64 	%rd27629, %rd27627, %rd27628;
	shr.u64 	%rd27630, %rd27629, 32;
	and.b64  	%rd27631, %rd27583, 4294967295;
	add.s64 	%rd27632, %rd27630, %rd27631;
	{ .reg .b32 tmp; mov.b64 {tmp, %r4317}, %rd27632; }
	add.s32 	%r4318, %r4314, %r4317;
	mul.lo.s32 	%r4319, %r86, %r4316;
	cvt.u64.u32 	%rd27633, %r4319;
	and.b64  	%rd27634, %rd27590, 4294967295;
	mad.lo.s64 	%rd27635, %rd13, %rd27633, %rd27634;
	shr.u64 	%rd27636, %rd27635, 32;
	and.b64  	%rd27637, %rd27594, 4294967295;
	add.s64 	%rd27638, %rd27636, %rd27637;
	mad.lo.s64 	%rd27639, %rd14, %rd27633, %rd27638;
	cvt.u32.u64 	%r4320, %rd27639;
	shr.u64 	%rd27640, %rd27639, 32;
	and.b64  	%rd27641, %rd27598, 4294967295;
	add.s64 	%rd27642, %rd27640, %rd27641;
	mad.lo.s64 	%rd27643, %rd15, %rd27633, %rd27642;
	shr.u64 	%rd27644, %rd27643, 32;
	and.b64  	%rd27645, %rd27602, 4294967295;
	add.s64 	%rd27646, %rd27644, %rd27645;
	mad.lo.s64 	%rd27647, %rd16, %rd27633, %rd27646;
	shr.u64 	%rd27648, %rd27647, 32;
	and.b64  	%rd27649, %rd27606, 4294967295;
	add.s64 	%rd27650, %rd27648, %rd27649;
	mad.lo.s64 	%rd27651, %rd17, %rd27633, %rd27650;
	shr.u64 	%rd27652, %rd27651, 32;
	and.b64  	%rd27653, %rd27610, 4294967295;
	add.s64 	%rd27654, %rd27652, %rd27653;
	mad.lo.s64 	%rd27655, %rd18, %rd27633, %rd27654;
	shr.u64 	%rd27656, %rd27655, 32;
	and.b64  	%rd27657, %rd27614, 4294967295;
	add.s64 	%rd27658, %rd27656, %rd27657;
	mad.lo.s64 	%rd27659, %rd19, %rd27633, %rd27658;
	shr.u64 	%rd27660, %rd27659, 32;
	and.b64  	%rd27661, %rd27617, 4294967295;
	add.s64 	%rd27662, %rd27660, %rd27661;
	mad.lo.s64 	%rd27663, %rd20, %rd27633, %rd27662;
	shr.u64 	%rd27664, %rd27663, 32;
	and.b64  	%rd27665, %rd27620, 4294967295;
	add.s64 	%rd27666, %rd27664, %rd27665;
	shr.u64 	%rd27667, %rd27666, 32;
	and.b64  	%rd27668, %rd27623, 4294967295;
	add.s64 	%rd27669, %rd27667, %rd27668;
	shr.u64 	%rd27670, %rd27669, 32;
	and.b64  	%rd27671, %rd27626, 4294967295;
	add.s64 	%rd27672, %rd27670, %rd27671;
	shr.u64 	%rd27673, %rd27672, 32;
	and.b64  	%rd27674, %rd27629, 4294967295;
	add.s64 	%rd27675, %rd27673, %rd27674;
	shr.u64 	%rd27676, %rd27675, 32;
	and.b64  	%rd27677, %rd27632, 4294967295;
	add.s64 	%rd27678, %rd27676, %rd27677;
	{ .reg .b32 tmp; mov.b64 {tmp, %r4321}, %rd27678; }
	add.s32 	%r4322, %r4318, %r4321;
	mul.lo.s32 	%r4323, %r86, %r4320;
	cvt.u64.u32 	%rd27679, %r4323;
	and.b64  	%rd27680, %rd27639, 4294967295;
	mad.lo.s64 	%rd27681, %rd13, %rd27679, %rd27680;
	shr.u64 	%rd27682, %rd27681, 32;
	and.b64  	%rd27683, %rd27643, 4294967295;
	add.s64 	%rd27684, %rd27682, %rd27683;
	mad.lo.s64 	%rd27685, %rd14, %rd27679, %rd27684;
	cvt.u32.u64 	%r4324, %rd27685;
	shr.u64 	%rd27686, %rd27685, 32;
	and.b64  	%rd27687, %rd27647, 4294967295;
	add.s64 	%rd27688, %rd27686, %rd27687;
	mad.lo.s64 	%rd27689, %rd15, %rd27679, %rd27688;
	shr.u64 	%rd27690, %rd27689, 32;
	and.b64  	%rd27691, %rd27651, 4294967295;
	add.s64 	%rd27692, %rd27690, %rd27691;
	mad.lo.s64 	%rd27693, %rd16, %rd27679, %rd27692;
	shr.u64 	%rd27694, %rd27693, 32;
	and.b64  	%rd27695, %rd27655, 4294967295;
	add.s64 	%rd27696, %rd27694, %rd27695;
	mad.lo.s64 	%rd27697, %rd17, %rd27679, %rd27696;
	shr.u64 	%rd27698, %rd27697, 32;
	and.b64  	%rd27699, %rd27659, 4294967295;
	add.s64 	%rd27700, %rd27698, %rd27699;
	mad.lo.s64 	%rd27701, %rd18, %rd27679, %rd27700;
	shr.u64 	%rd27702, %rd27701, 32;
	and.b64  	%rd27703, %rd27663, 4294967295;
	add.s64 	%rd27704, %rd27702, %rd27703;
	mad.lo.s64 	%rd27705, %rd19, %rd27679, %rd27704;
	shr.u64 	%rd27706, %rd27705, 32;
	and.b64  	%rd27707, %rd27666, 4294967295;
	add.s64 	%rd27708, %rd27706, %rd27707;
	mad.lo.s64 	%rd27709, %rd20, %rd27679, %rd27708;
	shr.u64 	%rd27710, %rd27709, 32;
	and.b64  	%rd27711, %rd27669, 4294967295;
	add.s64 	%rd27712, %rd27710, %rd27711;
	shr.u64 	%rd27713, %rd27712, 32;
	and.b64  	%rd27714, %rd27672, 4294967295;
	add.s64 	%rd27715, %rd27713, %rd27714;
	shr.u64 	%rd27716, %rd27715, 32;
	and.b64  	%rd27717, %rd27675, 4294967295;
	add.s64 	%rd27718, %rd27716, %rd27717;
	shr.u64 	%rd27719, %rd27718, 32;
	and.b64  	%rd27720, %rd27678, 4294967295;
	add.s64 	%rd27721, %rd27719, %rd27720;
	{ .reg .b32 tmp; mov.b64 {tmp, %r4325}, %rd27721; }
	add.s32 	%r4326, %r4322, %r4325;
	mul.lo.s32 	%r4327, %r86, %r4324;
	cvt.u64.u32 	%rd27722, %r4327;
	and.b64  	%rd27723, %rd27685, 4294967295;
	mad.lo.s64 	%rd27724, %rd13, %rd27722, %rd27723;
	shr.u64 	%rd27725, %rd27724, 32;
	and.b64  	%rd27726, %rd27689, 4294967295;
	add.s64 	%rd27727, %rd27725, %rd27726;
	mad.lo.s64 	%rd27728, %rd14, %rd27722, %rd27727;
	cvt.u32.u64 	%r4328, %rd27728;
	shr.u64 	%rd27729, %rd27728, 32;
	and.b64  	%rd27730, %rd27693, 4294967295;
	add.s64 	%rd27731, %rd27729, %rd27730;
	mad.lo.s64 	%rd27732, %rd15, %rd27722, %rd27731;
	shr.u64 	%rd27733, %rd27732, 32;
	and.b64  	%rd27734, %rd27697, 4294967295;
	add.s64 	%rd27735, %rd27733, %rd27734;
	mad.lo.s64 	%rd27736, %rd16, %rd27722, %rd27735;
	shr.u64 	%rd27737, %rd27736, 32;
	and.b64  	%rd27738, %rd27701, 4294967295;
	add.s64 	%rd27739, %rd27737, %rd27738;
	mad.lo.s64 	%rd27740, %rd17, %rd27722, %rd27739;
	shr.u64 	%rd27741, %rd27740, 32;
	and.b64  	%rd27742, %rd27705, 4294967295;
	add.s64 	%rd27743, %rd27741, %rd27742;
	mad.lo.s64 	%rd27744, %rd18, %rd27722, %rd27743;
	shr.u64 	%rd27745, %rd27744, 32;
	and.b64  	%rd27746, %rd27709, 4294967295;
	add.s64 	%rd27747, %rd27745, %rd27746;
	mad.lo.s64 	%rd27748, %rd19, %rd27722, %rd27747;
	shr.u64 	%rd27749, %rd27748, 32;
	and.b64  	%rd27750, %rd27712, 4294967295;
	add.s64 	%rd27751, %rd27749, %rd27750;
	mad.lo.s64 	%rd27752, %rd20, %rd27722, %rd27751;
	shr.u64 	%rd27753, %rd27752, 32;
	and.b64  	%rd27754, %rd27715, 4294967295;
	add.s64 	%rd27755, %rd27753, %rd27754;
	shr.u64 	%rd27756, %rd27755, 32;
	and.b64  	%rd27757, %rd27718, 4294967295;
	add.s64 	%rd27758, %rd27756, %rd27757;
	shr.u64 	%rd27759, %rd27758, 32;
	and.b64  	%rd27760, %rd27721, 4294967295;
	add.s64 	%rd27761, %rd27759, %rd27760;
	{ .reg .b32 tmp; mov.b64 {tmp, %r4329}, %rd27761; }
	add.s32 	%r4330, %r4326, %r4329;
	mul.lo.s32 	%r4331, %r86, %r4328;
	cvt.u64.u32 	%rd27762, %r4331;
	and.b64  	%rd27763, %rd27728, 4294967295;
	mad.lo.s64 	%rd27764, %rd13, %rd27762, %rd27763;
	shr.u64 	%rd27765, %rd27764, 32;
	and.b64  	%rd27766, %rd27732, 4294967295;
	add.s64 	%rd27767, %rd27765, %rd27766;
	mad.lo.s64 	%rd27768, %rd14, %rd27762, %rd27767;
	cvt.u32.u64 	%r4332, %rd27768;
	shr.u64 	%rd27769, %rd27768, 32;
	and.b64  	%rd27770, %rd27736, 4294967295;
	add.s64 	%rd27771, %rd27769, %rd27770;
	mad.lo.s64 	%rd27772, %rd15, %rd27762, %rd27771;
	shr.u64 	%rd27773, %rd27772, 32;
	and.b64  	%rd27774, %rd27740, 4294967295;
	add.s64 	%rd27775, %rd27773, %rd27774;
	mad.lo.s64 	%rd27776, %rd16, %rd27762, %rd27775;
	shr.u64 	%rd27777, %rd27776, 32;
	and.b64  	%rd27778, %rd27744, 4294967295;
	add.s64 	%rd27779, %rd27777, %rd27778;
	mad.lo.s64 	%rd27780, %rd17, %rd27762, %rd27779;
	shr.u64 	%rd27781, %rd27780, 32;
	and.b64  	%rd27782, %rd27748, 4294967295;
	add.s64 	%rd27783, %rd27781, %rd27782;
	mad.lo.s64 	%rd27784, %rd18, %rd27762, %rd27783;
	shr.u64 	%rd27785, %rd27784, 32;
	and.b64  	%rd27786, %rd27752, 4294967295;
	add.s64 	%rd27787, %rd27785, %rd27786;
	mad.lo.s64 	%rd27788, %rd19, %rd27762, %rd27787;
	shr.u64 	%rd27789, %rd27788, 32;
	and.b64  	%rd27790, %rd27755, 4294967295;
	add.s64 	%rd27791, %rd27789, %rd27790;
	mad.lo.s64 	%rd27792, %rd20, %rd27762, %rd27791;
	shr.u64 	%rd27793, %rd27792, 32;
	and.b64  	%rd27794, %rd27758, 4294967295;
	add.s64 	%rd27795, %rd27793, %rd27794;
	shr.u64 	%rd27796, %rd27795, 32;
	and.b64  	%rd27797, %rd27761, 4294967295;
	add.s64 	%rd27798, %rd27796, %rd27797;
	{ .reg .b32 tmp; mov.b64 {tmp, %r4333}, %rd27798; }
	add.s32 	%r4334, %r4330, %r4333;
	mul.lo.s32 	%r4335, %r86, %r4332;
	cvt.u64.u32 	%rd27799, %r4335;
	and.b64  	%rd27800, %rd27768, 4294967295;
	mad.lo.s64 	%rd27801, %rd13, %rd27799, %rd27800;
	shr.u64 	%rd27802, %rd27801, 32;
	and.b64  	%rd27803, %rd27772, 4294967295;
	add.s64 	%rd27804, %rd27802, %rd27803;
	mad.lo.s64 	%rd27805, %rd14, %rd27799, %rd27804;
	cvt.u32.u64 	%r4336, %rd27805;
	shr.u64 	%rd27806, %rd27805, 32;
	and.b64  	%rd27807, %rd27776, 4294967295;
	add.s64 	%rd27808, %rd27806, %rd27807;
	mad.lo.s64 	%rd27809, %rd15, %rd27799, %rd27808;
	shr.u64 	%rd27810, %rd27809, 32;
	and.b64  	%rd27811, %rd27780, 4294967295;
	add.s64 	%rd27812, %rd27810, %rd27811;
	mad.lo.s64 	%rd27813, %rd16, %rd27799, %rd27812;
	shr.u64 	%rd27814, %rd27813, 32;
	and.b64  	%rd27815, %rd27784, 4294967295;
	add.s64 	%rd27816, %rd27814, %rd27815;
	mad.lo.s64 	%rd27817, %rd17, %rd27799, %rd27816;
	shr.u64 	%rd27818, %rd27817, 32;
	and.b64  	%rd27819, %rd27788, 4294967295;
	add.s64 	%rd27820, %rd27818, %rd27819;
	mad.lo.s64 	%rd27821, %rd18, %rd27799, %rd27820;
	shr.u64 	%rd27822, %rd27821, 32;
	and.b64  	%rd27823, %rd27792, 4294967295;
	add.s64 	%rd27824, %rd27822, %rd27823;
	mad.lo.s64 	%rd27825, %rd19, %rd27799, %rd27824;
	shr.u64 	%rd27826, %rd27825, 32;
	and.b64  	%rd27827, %rd27795, 4294967295;
	add.s64 	%rd27828, %rd27826, %rd27827;
	mad.lo.s64 	%rd27829, %rd20, %rd27799, %rd27828;
	shr.u64 	%rd27830, %rd27829, 32;
	and.b64  	%rd27831, %rd27798, 4294967295;
	add.s64 	%rd27832, %rd27830, %rd27831;
	{ .reg .b32 tmp; mov.b64 {tmp, %r4337}, %rd27832; }
	add.s32 	%r4338, %r4334, %r4337;
	mul.lo.s32 	%r4339, %r86, %r4336;
	cvt.u64.u32 	%rd27833, %r4339;
	and.b64  	%rd27834, %rd27805, 4294967295;
	mad.lo.s64 	%rd27835, %rd13, %rd27833, %rd27834;
	shr.u64 	%rd27836, %rd27835, 32;
	and.b64  	%rd27837, %rd27809, 4294967295;
	add.s64 	%rd27838, %rd27836, %rd27837;
	mad.lo.s64 	%rd44957, %rd14, %rd27833, %rd27838;
	shr.u64 	%rd27839, %rd44957, 32;
	and.b64  	%rd27840, %rd27813, 4294967295;
	add.s64 	%rd27841, %rd27839, %rd27840;
	mad.lo.s64 	%rd44958, %rd15, %rd27833, %rd27841;
	cvt.u32.u64 	%r230, %rd44958;
	shr.u64 	%rd27842, %rd44958, 32;
	and.b64  	%rd27843, %rd27817, 4294967295;
	add.s64 	%rd27844, %rd27842, %rd27843;
	mad.lo.s64 	%rd44959, %rd16, %rd27833, %rd27844;
	cvt.u32.u64 	%r231, %rd44959;
	shr.u64 	%rd27845, %rd44959, 32;
	and.b64  	%rd27846, %rd27821, 4294967295;
	add.s64 	%rd27847, %rd27845, %rd27846;
	mad.lo.s64 	%rd44960, %rd17, %rd27833, %rd27847;
	cvt.u32.u64 	%r232, %rd44960;
	shr.u64 	%rd27848, %rd44960, 32;
	and.b64  	%rd27849, %rd27825, 4294967295;
	add.s64 	%rd27850, %rd27848, %rd27849;
	mad.lo.s64 	%rd44961, %rd18, %rd27833, %rd27850;
	cvt.u32.u64 	%r233, %rd44961;
	shr.u64 	%rd27851, %rd44961, 32;
	and.b64  	%rd27852, %rd27829, 4294967295;
	add.s64 	%rd27853, %rd27851, %rd27852;
	mad.lo.s64 	%rd44962, %rd19, %rd27833, %rd27853;
	cvt.u32.u64 	%r234, %rd44962;
	shr.u64 	%rd27854, %rd44962, 32;
	and.b64  	%rd27855, %rd27832, 4294967295;
	add.s64 	%rd27856, %rd27854, %rd27855;
	mad.lo.s64 	%rd44963, %rd20, %rd27833, %rd27856;
	cvt.u32.u64 	%r235, %rd44963;
	{ .reg .b32 tmp; mov.b64 {tmp, %r4340}, %rd44963; }
	add.s32 	%r6526, %r4338, %r4340;
	setp.gt.u32 	%p1126, %r6526, %r4308;
	@%p1126 bra 	$L__BB4_183;
	setp.lt.u32 	%p1127, %r6526, %r4308;
	@%p1127 bra 	$L__BB4_184;
	cvt.u32.u64 	%r4342, %rd19;
	setp.lt.u32 	%p1128, %r4342, %r235;
	@%p1128 bra 	$L__BB4_183;
	setp.gt.u32 	%p1129, %r4342, %r235;
	@%p1129 bra 	$L__BB4_184;
	cvt.u32.u64 	%r4344, %rd18;
	setp.lt.u32 	%p1130, %r4344, %r234;
	@%p1130 bra 	$L__BB4_183;
	setp.gt.u32 	%p1131, %r4344, %r234;
	@%p1131 bra 	$L__BB4_184;
	cvt.u32.u64 	%r4346, %rd17;
	setp.lt.u32 	%p1132, %r4346, %r233;
	@%p1132 bra 	$L__BB4_183;
	setp.gt.u32 	%p1133, %r4346, %r233;
	@%p1133 bra 	$L__BB4_184;
	cvt.u32.u64 	%r4348, %rd16;
	setp.lt.u32 	%p1134, %r4348, %r232;
	@%p1134 bra 	$L__BB4_183;
	setp.gt.u32 	%p1135, %r4348, %r232;
	@%p1135 bra 	$L__BB4_184;
	cvt.u32.u64 	%r4350, %rd15;
	setp.lt.u32 	%p1136, %r4350, %r231;
	@%p1136 bra 	$L__BB4_183;
	setp.gt.u32 	%p1137, %r4350, %r231;
	@%p1137 bra 	$L__BB4_184;
	cvt.u32.u64 	%r4352, %rd14;
	setp.lt.u32 	%p1138, %r4352, %r230;
	@%p1138 bra 	$L__BB4_183;
	cvt.u32.u64 	%r4354, %rd13;
	setp.gt.u32 	%p1139, %r4352, %r230;
	cvt.u32.u64 	%r4355, %rd44957;
	setp.gt.u32 	%p1140, %r4354, %r4355;
	or.pred  	%p1141, %p1139, %p1140;
	@%p1141 bra 	$L__BB4_184;
$L__BB4_183:
	and.b64  	%rd27858, %rd44957, 4294967295;
	sub.s64 	%rd44957, %rd27858, %rd13;
	shr.u64 	%rd27859, %rd44957, 63;
	and.b64  	%rd27860, %rd44958, 4294967295;
	add.s64 	%rd27861, %rd27859, %rd14;
	sub.s64 	%rd44958, %rd27860, %rd27861;
	shr.u64 	%rd27862, %rd44958, 63;
	and.b64  	%rd27863, %rd44959, 4294967295;
	add.s64 	%rd27864, %rd27862, %rd15;
	sub.s64 	%rd44959, %rd27863, %rd27864;
	shr.u64 	%rd27865, %rd44959, 63;
	and.b64  	%rd27866, %rd44960, 4294967295;
	add.s64 	%rd27867, %rd27865, %rd16;
	sub.s64 	%rd44960, %rd27866, %rd27867;
	shr.u64 	%rd27868, %rd44960, 63;
	and.b64  	%rd27869, %rd44961, 4294967295;
	add.s64 	%rd27870, %rd27868, %rd17;
	sub.s64 	%rd44961, %rd27869, %rd27870;
	shr.u64 	%rd27871, %rd44961, 63;
	and.b64  	%rd27872, %rd44962, 4294967295;
	add.s64 	%rd27873, %rd27871, %rd18;
	sub.s64 	%rd44962, %rd27872, %rd27873;
	shr.u64 	%rd27874, %rd44962, 63;
	and.b64  	%rd27875, %rd44963, 4294967295;
	add.s64 	%rd27876, %rd27874, %rd19;
	sub.s64 	%rd44963, %rd27875, %rd27876;
	shr.u64 	%rd27877, %rd44963, 63;
	cvt.u32.u64 	%r4357, %rd27877;
	add.s32 	%r4358, %r4308, %r4357;
	sub.s32 	%r6526, %r6526, %r4358;
$L__BB4_184:
	cvt.u32.u64 	%r4359, %rd20;
	and.b64  	%rd310, %rd44957, 4294967295;
	mul.lo.s64 	%rd27878, %rd310, %rd79;
	cvt.u32.u64 	%r4360, %rd27878;
	shr.u64 	%rd27879, %rd27878, 32;
	and.b64  	%rd311, %rd44958, 4294967295;
	mad.lo.s64 	%rd27880, %rd311, %rd79, %rd27879;
	shr.u64 	%rd27881, %rd27880, 32;
	and.b64  	%rd312, %rd44959, 4294967295;
	mad.lo.s64 	%rd27882, %rd312, %rd79, %rd27881;
	shr.u64 	%rd27883, %rd27882, 32;
	and.b64  	%rd313, %rd44960, 4294967295;
	mad.lo.s64 	%rd27884, %rd313, %rd79, %rd27883;
	shr.u64 	%rd27885, %rd27884, 32;
	and.b64  	%rd314, %rd44961, 4294967295;
	mad.lo.s64 	%rd27886, %rd314, %rd79, %rd27885;
	shr.u64 	%rd27887, %rd27886, 32;
	and.b64  	%rd315, %rd44962, 4294967295;
	mad.lo.s64 	%rd27888, %rd315, %rd79, %rd27887;
	shr.u64 	%rd27889, %rd27888, 32;
	and.b64  	%rd316, %rd44963, 4294967295;
	mad.lo.s64 	%rd27890, %rd316, %rd79, %rd27889;
	shr.u64 	%rd27891, %rd27890, 32;
	cvt.u64.u32 	%rd317, %r6526;
	mad.lo.s64 	%rd27892, %rd317, %rd79, %rd27891;
	shr.u64 	%rd27893, %rd27892, 32;
	and.b64  	%rd27894, %rd27880, 4294967295;
	mad.lo.s64 	%rd27895, %rd310, %rd88, %rd27894;
	shr.u64 	%rd27896, %rd27895, 32;
	and.b64  	%rd27897, %rd27882, 4294967295;
	add.s64 	%rd27898, %rd27896, %rd27897;
	mad.lo.s64 	%rd27899, %rd311, %rd88, %rd27898;
	shr.u64 	%rd27900, %rd27899, 32;
	and.b64  	%rd27901, %rd27884, 4294967295;
	add.s64 	%rd27902, %rd27900, %rd27901;
	mad.lo.s64 	%rd27903, %rd312, %rd88, %rd27902;
	shr.u64 	%rd27904, %rd27903, 32;
	and.b64  	%rd27905, %rd27886, 4294967295;
	add.s64 	%rd27906, %rd27904, %rd27905;
	mad.lo.s64 	%rd27907, %rd313, %rd88, %rd27906;
	shr.u64 	%rd27908, %rd27907, 32;
	and.b64  	%rd27909, %rd27888, 4294967295;
	add.s64 	%rd27910, %rd27908, %rd27909;
	mad.lo.s64 	%rd27911, %rd314, %rd88, %rd27910;
	shr.u64 	%rd27912, %rd27911, 32;
	and.b64  	%rd27913, %rd27890, 4294967295;
	add.s64 	%rd27914, %rd27912, %rd27913;
	mad.lo.s64 	%rd27915, %rd315, %rd88, %rd27914;
	shr.u64 	%rd27916, %rd27915, 32;
	and.b64  	%rd27917, %rd27892, 4294967295;
	add.s64 	%rd27918, %rd27916, %rd27917;
	mad.lo.s64 	%rd27919, %rd316, %rd88, %rd27918;
	shr.u64 	%rd27920, %rd27919, 32;
	add.s64 	%rd27921, %rd27920, %rd27893;
	mad.lo.s64 	%rd27922, %rd317, %rd88, %rd27921;
	shr.u64 	%rd27923, %rd27922, 32;
	and.b64  	%rd27924, %rd27899, 4294967295;
	mad.lo.s64 	%rd27925, %rd310, %rd89, %rd27924;
	shr.u64 	%rd27926, %rd27925, 32;
	and.b64  	%rd27927, %rd27903, 4294967295;
	add.s64 	%rd27928, %rd27926, %rd27927;
	mad.lo.s64 	%rd27929, %rd311, %rd89, %rd27928;
	shr.u64 	%rd27930, %rd27929, 32;
	and.b64  	%rd27931, %rd27907, 4294967295;
	add.s64 	%rd27932, %rd27930, %rd27931;
	mad.lo.s64 	%rd27933, %rd312, %rd89, %rd27932;
	shr.u64 	%rd27934, %rd27933, 32;
	and.b64  	%rd27935, %rd27911, 4294967295;
	add.s64 	%rd27936, %rd27934, %rd27935;
	mad.lo.s64 	%rd27937, %rd313, %rd89, %rd27936;
	shr.u64 	%rd27938, %rd27937, 32;
	and.b64  	%rd27939, %rd27915, 4294967295;
	add.s64 	%rd27940, %rd27938, %rd27939;
	mad.lo.s64 	%rd27941, %rd314, %rd89, %rd27940;
	shr.u64 	%rd27942, %rd27941, 32;
	and.b64  	%rd27943, %rd27919, 4294967295;
	add.s64 	%rd27944, %rd27942, %rd27943;
	mad.lo.s64 	%rd27945, %rd315, %rd89, %rd27944;
	shr.u64 	%rd27946, %rd27945, 32;
	and.b64  	%rd27947, %rd27922, 4294967295;
	add.s64 	%rd27948, %rd27946, %rd27947;
	mad.lo.s64 	%rd27949, %rd316, %rd89, %rd27948;
	shr.u64 	%rd27950, %rd27949, 32;
	add.s64 	%rd27951, %rd27950, %rd27923;
	mad.lo.s64 	%rd27952, %rd317, %rd89, %rd27951;
	shr.u64 	%rd27953, %rd27952, 32;
	and.b64  	%rd27954, %rd27929, 4294967295;
	mad.lo.s64 	%rd27955, %rd310, %rd90, %rd27954;
	shr.u64 	%rd27956, %rd27955, 32;
	and.b64  	%rd27957, %rd27933, 4294967295;
	add.s64 	%rd27958, %rd27956, %rd27957;
	mad.lo.s64 	%rd27959, %rd311, %rd90, %rd27958;
	shr.u64 	%rd27960, %rd27959, 32;
	and.b64  	%rd27961, %rd27937, 4294967295;
	add.s64 	%rd27962, %rd27960, %rd27961;
	mad.lo.s64 	%rd27963, %rd312, %rd90, %rd27962;
	shr.u64 	%rd27964, %rd27963, 32;
	and.b64  	%rd27965, %rd27941, 4294967295;
	add.s64 	%rd27966, %rd27964, %rd27965;
	mad.lo.s64 	%rd27967, %rd313, %rd90, %rd27966;
	shr.u64 	%rd27968, %rd27967, 32;
	and.b64  	%rd27969, %rd27945, 4294967295;
	add.s64 	%rd27970, %rd27968, %rd27969;
	mad.lo.s64 	%rd27971, %rd314, %rd90, %rd27970;
	shr.u64 	%rd27972, %rd27971, 32;
	and.b64  	%rd27973, %rd27949, 4294967295;
	add.s64 	%rd27974, %rd27972, %rd27973;
	mad.lo.s64 	%rd27975, %rd315, %rd90, %rd27974;
	shr.u64 	%rd27976, %rd27975, 32;
	and.b64  	%rd27977, %rd27952, 4294967295;
	add.s64 	%rd27978, %rd27976, %rd27977;
	mad.lo.s64 	%rd27979, %rd316, %rd90, %rd27978;
	shr.u64 	%rd27980, %rd27979, 32;
	add.s64 	%rd27981, %rd27980, %rd27953;
	mad.lo.s64 	%rd27982, %rd317, %rd90, %rd27981;
	shr.u64 	%rd27983, %rd27982, 32;
	and.b64  	%rd27984, %rd27959, 4294967295;
	mad.lo.s64 	%rd27985, %rd310, %rd91, %rd27984;
	shr.u64 	%rd27986, %rd27985, 32;
	and.b64  	%rd27987, %rd27963, 4294967295;
	add.s64 	%rd27988, %rd27986, %rd27987;
	mad.lo.s64 	%rd27989, %rd311, %rd91, %rd27988;
	shr.u64 	%rd27990, %rd27989, 32;
	and.b64  	%rd27991, %rd27967, 4294967295;
	add.s64 	%rd27992, %rd27990, %rd27991;
	mad.lo.s64 	%rd27993, %rd312, %rd91, %rd27992;
	shr.u64 	%rd27994, %rd27993, 32;
	and.b64  	%rd27995, %rd27971, 4294967295;
	add.s64 	%rd27996, %rd27994, %rd27995;
	mad.lo.s64 	%rd27997, %rd313, %rd91, %rd27996;
	shr.u64 	%rd27998, %rd27997, 32;
	and.b64  	%rd27999, %rd27975, 4294967295;
	add.s64 	%rd28000, %rd27998, %rd27999;
	mad.lo.s64 	%rd28001, %rd314, %rd91, %rd28000;
	shr.u64 	%rd28002, %rd28001, 32;
	and.b64  	%rd28003, %rd27979, 4294967295;
	add.s64 	%rd28004, %rd28002, %rd28003;
	mad.lo.s64 	%rd28005, %rd315, %rd91, %rd28004;
	shr.u64 	%rd28006, %rd28005, 32;
	and.b64  	%rd28007, %rd27982, 4294967295;
	add.s64 	%rd28008, %rd28006, %rd28007;
	mad.lo.s64 	%rd28009, %rd316, %rd91, %rd28008;
	shr.u64 	%rd28010, %rd28009, 32;
	add.s64 	%rd28011, %rd28010, %rd27983;
	mad.lo.s64 	%rd28012, %rd317, %rd91, %rd28011;
	shr.u64 	%rd28013, %rd28012, 32;
	and.b64  	%rd28014, %rd27989, 4294967295;
	mad.lo.s64 	%rd28015, %rd310, %rd92, %rd28014;
	shr.u64 	%rd28016, %rd28015, 32;
	and.b64  	%rd28017, %rd27993, 4294967295;
	add.s64 	%rd28018, %rd28016, %rd28017;
	mad.lo.s64 	%rd28019, %rd311, %rd92, %rd28018;
	shr.u64 	%rd28020, %rd28019, 32;
	and.b64  	%rd28021, %rd27997, 4294967295;
	add.s64 	%rd28022, %rd28020, %rd28021;
	mad.lo.s64 	%rd28023, %rd312, %rd92, %rd28022;
	shr.u64 	%rd28024, %rd28023, 32;
	and.b64  	%rd28025, %rd28001, 4294967295;
	add.s64 	%rd28026, %rd28024, %rd28025;
	mad.lo.s64 	%rd28027, %rd313, %rd92, %rd28026;
	shr.u64 	%rd28028, %rd28027, 32;
	and.b64  	%rd28029, %rd28005, 4294967295;
	add.s64 	%rd28030, %rd28028, %rd28029;
	mad.lo.s64 	%rd28031, %rd314, %rd92, %rd28030;
	shr.u64 	%rd28032, %rd28031, 32;
	and.b64  	%rd28033, %rd28009, 4294967295;
	add.s64 	%rd28034, %rd28032, %rd28033;
	mad.lo.s64 	%rd28035, %rd315, %rd92, %rd28034;
	shr.u64 	%rd28036, %rd28035, 32;
	and.b64  	%rd28037, %rd28012, 4294967295;
	add.s64 	%rd28038, %rd28036, %rd28037;
	mad.lo.s64 	%rd28039, %rd316, %rd92, %rd28038;
	shr.u64 	%rd28040, %rd28039, 32;
	add.s64 	%rd28041, %rd28040, %rd28013;
	mad.lo.s64 	%rd28042, %rd317, %rd92, %rd28041;
	shr.u64 	%rd28043, %rd28042, 32;
	and.b64  	%rd28044, %rd28019, 4294967295;
	mad.lo.s64 	%rd28045, %rd310, %rd93, %rd28044;
	shr.u64 	%rd28046, %rd28045, 32;
	and.b64  	%rd28047, %rd28023, 4294967295;
	add.s64 	%rd28048, %rd28046, %rd28047;
	mad.lo.s64 	%rd28049, %rd311, %rd93, %rd28048;
	shr.u64 	%rd28050, %rd28049, 32;
	and.b64  	%rd28051, %rd28027, 4294967295;
	add.s64 	%rd28052, %rd28050, %rd28051;
	mad.lo.s64 	%rd28053, %rd312, %rd93, %rd28052;
	shr.u64 	%rd28054, %rd28053, 32;
	and.b64  	%rd28055, %rd28031, 4294967295;
	add.s64 	%rd28056, %rd28054, %rd28055;
	mad.lo.s64 	%rd28057, %rd313, %rd93, %rd28056;
	shr.u64 	%rd28058, %rd28057, 32;
	and.b64  	%rd28059, %rd28035, 4294967295;
	add.s64 	%rd28060, %rd28058, %rd28059;
	mad.lo.s64 	%rd28061, %rd314, %rd93, %rd28060;
	shr.u64 	%rd28062, %rd28061, 32;
	and.b64  	%rd28063, %rd28039, 4294967295;
	add.s64 	%rd28064, %rd28062, %rd28063;
	mad.lo.s64 	%rd28065, %rd315, %rd93, %rd28064;
	shr.u64 	%rd28066, %rd28065, 32;
	and.b64  	%rd28067, %rd28042, 4294967295;
	add.s64 	%rd28068, %rd28066, %rd28067;
	mad.lo.s64 	%rd28069, %rd316, %rd93, %rd28068;
	shr.u64 	%rd28070, %rd28069, 32;
	add.s64 	%rd28071, %rd28070, %rd28043;
	mad.lo.s64 	%rd28072, %rd317, %rd93, %rd28071;
	shr.u64 	%rd28073, %rd28072, 32;
	and.b64  	%rd28074, %rd28049, 4294967295;
	mad.lo.s64 	%rd28075, %rd310, %rd94, %rd28074;
	shr.u64 	%rd28076, %rd28075, 32;
	and.b64  	%rd28077, %rd28053, 4294967295;
	add.s64 	%rd28078, %rd28076, %rd28077;
	mad.lo.s64 	%rd28079, %rd311, %rd94, %rd28078;
	shr.u64 	%rd28080, %rd28079, 32;
	and.b64  	%rd28081, %rd28057, 4294967295;
	add.s64 	%rd28082, %rd28080, %rd28081;
	mad.lo.s64 	%rd28083, %rd312, %rd94, %rd28082;
	shr.u64 	%rd28084, %rd28083, 32;
	and.b64  	%rd28085, %rd28061, 4294967295;
	add.s64 	%rd28086, %rd28084, %rd28085;
	mad.lo.s64 	%rd28087, %rd313, %rd94, %rd28086;
	shr.u64 	%rd28088, %rd28087, 32;
	and.b64  	%rd28089, %rd28065, 4294967295;
	add.s64 	%rd28090, %rd28088, %rd28089;
	mad.lo.s64 	%rd28091, %rd314, %rd94, %rd28090;
	shr.u64 	%rd28092, %rd28091, 32;
	and.b64  	%rd28093, %rd28069, 4294967295;
	add.s64 	%rd28094, %rd28092, %rd28093;
	mad.lo.s64 	%rd28095, %rd315, %rd94, %rd28094;
	shr.u64 	%rd28096, %rd28095, 32;
	and.b64  	%rd28097, %rd28072, 4294967295;
	add.s64 	%rd28098, %rd28096, %rd28097;
	mad.lo.s64 	%rd28099, %rd316, %rd94, %rd28098;
	shr.u64 	%rd28100, %rd28099, 32;
	add.s64 	%rd28101, %rd28100, %rd28073;
	mad.lo.s64 	%rd28102, %rd317, %rd94, %rd28101;
	{ .reg .b32 tmp; mov.b64 {tmp, %r4361}, %rd28102; }
	mul.lo.s32 	%r4362, %r86, %r4360;
	cvt.u64.u32 	%rd28103, %r4362;
	and.b64  	%rd28104, %rd27878, 4294967295;
	mad.lo.s64 	%rd28105, %rd13, %rd28103, %rd28104;
	shr.u64 	%rd28106, %rd28105, 32;
	and.b64  	%rd28107, %rd27895, 4294967295;
	add.s64 	%rd28108, %rd28106, %rd28107;
	mad.lo.s64 	%rd28109, %rd14, %rd28103, %rd28108;
	cvt.u32.u64 	%r4363, %rd28109;
	shr.u64 	%rd28110, %rd28109, 32;
	and.b64  	%rd28111, %rd27925, 4294967295;
	add.s64 	%rd28112, %rd28110, %rd28111;
	mad.lo.s64 	%rd28113, %rd15, %rd28103, %rd28112;
	shr.u64 	%rd28114, %rd28113, 32;
	and.b64  	%rd28115, %rd27955, 4294967295;
	add.s64 	%rd28116, %rd28114, %rd28115;
	mad.lo.s64 	%rd28117, %rd16, %rd28103, %rd28116;
	shr.u64 	%rd28118, %rd28117, 32;
	and.b64  	%rd28119, %rd27985, 4294967295;
	add.s64 	%rd28120, %rd28118, %rd28119;
	mad.lo.s64 	%rd28121, %rd17, %rd28103, %rd28120;
	shr.u64 	%rd28122, %rd28121, 32;
	and.b64  	%rd28123, %rd28015, 4294967295;
	add.s64 	%rd28124, %rd28122, %rd28123;
	mad.lo.s64 	%rd28125, %rd18, %rd28103, %rd28124;
	shr.u64 	%rd28126, %rd28125, 32;
	and.b64  	%rd28127, %rd28045, 4294967295;
	add.s64 	%rd28128, %rd28126, %rd28127;
	mad.lo.s64 	%rd28129, %rd19, %rd28103, %rd28128;
	shr.u64 	%rd28130, %rd28129, 32;
	and.b64  	%rd28131, %rd28075, 4294967295;
	add.s64 	%rd28132, %rd28130, %rd28131;
	mad.lo.s64 	%rd28133, %rd20, %rd28103, %rd28132;
	shr.u64 	%rd28134, %rd28133, 32;
	and.b64  	%rd28135, %rd28079, 4294967295;
	add.s64 	%rd28136, %rd28134, %rd28135;
	shr.u64 	%rd28137, %rd28136, 32;
	and.b64  	%rd28138, %rd28083, 4294967295;
	add.s64 	%rd28139, %rd28137, %rd28138;
	shr.u64 	%rd28140, %rd28139, 32;
	and.b64  	%rd28141, %rd28087, 4294967295;
	add.s64 	%rd28142, %rd28140, %rd28141;
	shr.u64 	%rd28143, %rd28142, 32;
	and.b64  	%rd28144, %rd28091, 4294967295;
	add.s64 	%rd28145, %rd28143, %rd28144;
	shr.u64 	%rd28146, %rd28145, 32;
	and.b64  	%rd28147, %rd28095, 4294967295;
	add.s64 	%rd28148, %rd28146, %rd28147;
	shr.u64 	%rd28149, %rd28148, 32;
	and.b64  	%rd28150, %rd28099, 4294967295;
	add.s64 	%rd28151, %rd28149, %rd28150;
	shr.u64 	%rd28152, %rd28151, 32;
	and.b64  	%rd28153, %rd28102, 4294967295;
	add.s64 	%rd28154, %rd28152, %rd28153;
	{ .reg .b32 tmp; mov.b64 {tmp, %r4364}, %rd28154; }
	add.s32 	%r4365, %r4361, %r4364;
	mul.lo.s32 	%r4366, %r86, %r4363;
	cvt.u64.u32 	%rd28155, %r4366;
	and.b64  	%rd28156, %rd28109, 4294967295;
	mad.lo.s64 	%rd28157, %rd13, %rd28155, %rd28156;
	shr.u64 	%rd28158, %rd28157, 32;
	and.b64  	%rd28159, %rd28113, 4294967295;
	add.s64 	%rd28160, %rd28158, %rd28159;
	mad.lo.s64 	%rd28161, %rd14, %rd28155, %rd28160;
	cvt.u32.u64 	%r4367, %rd28161;
	shr.u64 	%rd28162, %rd28161, 32;
	and.b64  	%rd28163, %rd28117, 4294967295;
	add.s64 	%rd28164, %rd28162, %rd28163;
	mad.lo.s64 	%rd28165, %rd15, %rd28155, %rd28164;
	shr.u64 	%rd28166, %rd28165, 32;
	and.b64  	%rd28167, %rd28121, 4294967295;
	add.s64 	%rd28168, %rd28166, %rd28167;
	mad.lo.s64 	%rd28169, %rd16, %rd28155, %rd28168;
	shr.u64 	%rd28170, %rd28169, 32;
	and.b64  	%rd28171, %rd28125, 4294967295;
	add.s64 	%rd28172, %rd28170, %rd28171;
	mad.lo.s64 	%rd28173, %rd17, %rd28155, %rd28172;
	shr.u64 	%rd28174, %rd28173, 32;
	and.b64  	%rd28175, %rd28129, 4294967295;
	add.s64 	%rd28176, %rd28174, %rd28175;
	mad.lo.s64 	%rd28177, %rd18, %rd28155, %rd28176;
	shr.u64 	%rd28178, %rd28177, 32;
	and.b64  	%rd28179, %rd28133, 4294967295;
	add.s64 	%rd28180, %rd28178, %rd28179;
	mad.lo.s64 	%rd28181, %rd19, %rd28155, %rd28180;
	shr.u64 	%rd28182, %rd28181, 32;
	and.b64  	%rd28183, %rd28136, 4294967295;
	add.s64 	%rd28184, %rd28182, %rd28183;
	mad.lo.s64 	%rd28185, %rd20, %rd28155, %rd28184;
	shr.u64 	%rd28186, %rd28185, 32;
	and.b64  	%rd28187, %rd28139, 4294967295;
	add.s64 	%rd28188, %rd28186, %rd28187;
	shr.u64 	%rd28189, %rd28188, 32;
	and.b64  	%rd28190, %rd28142, 4294967295;
	add.s64 	%rd28191, %rd28189, %rd28190;
	shr.u64 	%rd28192, %rd28191, 32;
	and.b64  	%rd28193, %rd28145, 4294967295;
	add.s64 	%rd28194, %rd28192, %rd28193;
	shr.u64 	%rd28195, %rd28194, 32;
	and.b64  	%rd28196, %rd28148, 4294967295;
	add.s64 	%rd28197, %rd28195, %rd28196;
	shr.u64 	%rd28198, %rd28197, 32;
	and.b64  	%rd28199, %rd28151, 4294967295;
	add.s64 	%rd28200, %rd28198, %rd28199;
	shr.u64 	%rd28201, %rd28200, 32;
	and.b64  	%rd28202, %rd28154, 4294967295;
	add.s64 	%rd28203, %rd28201, %rd28202;
	{ .reg .b32 tmp; mov.b64 {tmp, %r4368}, %rd28203; }
	add.s32 	%r4369, %r4365, %r4368;
	mul.lo.s32 	%r4370, %r86, %r4367;
	cvt.u64.u32 	%rd28204, %r4370;
	and.b64  	%rd28205, %rd28161, 4294967295;
	mad.lo.s64 	%rd28206, %rd13, %rd28204, %rd28205;
	shr.u64 	%rd28207, %rd28206, 32;
	and.b64  	%rd28208, %rd28165, 4294967295;
	add.s64 	%rd28209, %rd28207, %rd28208;
	mad.lo.s64 	%rd28210, %rd14, %rd28204, %rd28209;
	cvt.u32.u64 	%r4371, %rd28210;
	shr.u64 	%rd28211, %rd28210, 32;
	and.b64  	%rd28212, %rd28169, 4294967295;
	add.s64 	%rd28213, %rd28211, %rd28212;
	mad.lo.s64 	%rd28214, %rd15, %rd28204, %rd28213;
	shr.u64 	%rd28215, %rd28214, 32;
	and.b64  	%rd28216, %rd28173, 4294967295;
	add.s64 	%rd28217, %rd28215, %rd28216;
	mad.lo.s64 	%rd28218, %rd16, %rd28204, %rd28217;
	shr.u64 	%rd28219, %rd28218, 32;
	and.b64  	%rd28220, %rd28177, 4294967295;
	add.s64 	%rd28221, %rd28219, %rd28220;
	mad.lo.s64 	%rd28222, %rd17, %rd28204, %rd28221;
	shr.u64 	%rd28223, %rd28222, 32;
	and.b64  	%rd28224, %rd28181, 4294967295;
	add.s64 	%rd28225, %rd28223, %rd28224;
	mad.lo.s64 	%rd28226, %rd18, %rd28204, %rd28225;
	shr.u64 	%rd28227, %rd28226, 32;
	and.b64  	%rd28228, %rd28185, 4294967295;
	add.s64 	%rd28229, %rd28227, %rd28228;
	mad.lo.s64 	%rd28230, %rd19, %rd28204, %rd28229;
	shr.u64 	%rd28231, %rd28230, 32;
	and.b64  	%rd28232, %rd28188, 4294967295;
	add.s64 	%rd28233, %rd28231, %rd28232;
	mad.lo.s64 	%rd28234, %rd20, %rd28204, %rd28233;
	shr.u64 	%rd28235, %rd28234, 32;
	and.b64  	%rd28236, %rd28191, 4294967295;
	add.s64 	%rd28237, %rd28235, %rd28236;
	shr.u64 	%rd28238, %rd28237, 32;
	and.b64  	%rd28239, %rd28194, 4294967295;
	add.s64 	%rd28240, %rd28238, %rd28239;
	shr.u64 	%rd28241, %rd28240, 32;
	and.b64  	%rd28242, %rd28197, 4294967295;
	add.s64 	%rd28243, %rd28241, %rd28242;
	shr.u64 	%rd28244, %rd28243, 32;
	and.b64  	%rd28245, %rd28200, 4294967295;
	add.s64 	%rd28246, %rd28244, %rd28245;
	shr.u64 	%rd28247, %rd28246, 32;
	and.b64  	%rd28248, %rd28203, 4294967295;
	add.s64 	%rd28249, %rd28247, %rd28248;
	{ .reg .b32 tmp; mov.b64 {tmp, %r4372}, %rd28249; }
	add.s32 	%r4373, %r4369, %r4372;
	mul.lo.s32 	%r4374, %r86, %r4371;
	cvt.u64.u32 	%rd28250, %r4374;
	and.b64  	%rd28251, %rd28210, 4294967295;
	mad.lo.s64 	%rd28252, %rd13, %rd28250, %rd28251;
	shr.u64 	%rd28253, %rd28252, 32;
	and.b64  	%rd28254, %rd28214, 4294967295;
	add.s64 	%rd28255, %rd28253, %rd28254;
	mad.lo.s64 	%rd28256, %rd14, %rd28250, %rd28255;
	cvt.u32.u64 	%r4375, %rd28256;
	shr.u64 	%rd28257, %rd28256, 32;
	and.b64  	%rd28258, %rd28218, 4294967295;
	add.s64 	%rd28259, %rd28257, %rd28258;
	mad.lo.s64 	%rd28260, %rd15, %rd28250, %rd28259;
	shr.u64 	%rd28261, %rd28260, 32;
	and.b64  	%rd28262, %rd28222, 4294967295;
	add.s64 	%rd28263, %rd28261, %rd28262;
	mad.lo.s64 	%rd28264, %rd16, %rd28250, %rd28263;
	shr.u64 	%rd28265, %rd28264, 32;
	and.b64  	%rd28266, %rd28226, 4294967295;
	add.s64 	%rd28267, %rd28265, %rd28266;
	mad.lo.s64 	%rd28268, %rd17, %rd28250, %rd28267;
	shr.u64 	%rd28269, %rd28268, 32;
	and.b64  	%rd28270, %rd28230, 4294967295;
	add.s64 	%rd28271, %rd28269, %rd28270;
	mad.lo.s64 	%rd28272, %rd18, %rd28250, %rd28271;
	shr.u64 	%rd28273, %rd28272, 32;
	and.b64  	%rd28274, %rd28234, 4294967295;
	add.s64 	%rd28275, %rd28273, %rd28274;
	mad.lo.s64 	%rd28276, %rd19, %rd28250, %rd28275;
	shr.u64 	%rd28277, %rd28276, 32;
	and.b64  	%rd28278, %rd28237, 4294967295;
	add.s64 	%rd28279, %rd28277, %rd28278;
	mad.lo.s64 	%rd28280, %rd20, %rd28250, %rd28279;
	shr.u64 	%rd28281, %rd28280, 32;
	and.b64  	%rd28282, %rd28240, 4294967295;
	add.s64 	%rd28283, %rd28281, %rd28282;
	shr.u64 	%rd28284, %rd28283, 32;
	and.b64  	%rd28285, %rd28243, 4294967295;
	add.s64 	%rd28286, %rd28284, %rd28285;
	shr.u64 	%rd28287, %rd28286, 32;
	and.b64  	%rd28288, %rd28246, 4294967295;
	add.s64 	%rd28289, %rd28287, %rd28288;
	shr.u64 	%rd28290, %rd28289, 32;
	and.b64  	%rd28291, %rd28249, 4294967295;
	add.s64 	%rd28292, %rd28290, %rd28291;
	{ .reg .b32 tmp; mov.b64 {tmp, %r4376}, %rd28292; }
	add.s32 	%r4377, %r4373, %r4376;
	mul.lo.s32 	%r4378, %r86, %r4375;
	cvt.u64.u32 	%rd28293, %r4378;
	and.b64  	%rd28294, %rd28256, 4294967295;
	mad.lo.s64 	%rd28295, %rd13, %rd28293, %rd28294;
	shr.u64 	%rd28296, %rd28295, 32;
	and.b64  	%rd28297, %rd28260, 4294967295;
	add.s64 	%rd28298, %rd28296, %rd28297;
	mad.lo.s64 	%rd28299, %rd14, %rd28293, %rd28298;
	cvt.u32.u64 	%r4379, %rd28299;
	shr.u64 	%rd28300, %rd28299, 32;
	and.b64  	%rd28301, %rd28264, 4294967295;
	add.s64 	%rd28302, %rd28300, %rd28301;
	mad.lo.s64 	%rd28303, %rd15, %rd28293, %rd28302;
	shr.u64 	%rd28304, %rd28303, 32;
	and.b64  	%rd28305, %rd28268, 4294967295;
	add.s64 	%rd28306, %rd28304, %rd28305;
	mad.lo.s64 	%rd28307, %rd16, %rd28293, %rd28306;
	shr.u64 	%rd28308, %rd28307, 32;
	and.b64  	%rd28309, %rd28272, 4294967295;
	add.s64 	%rd28310, %rd28308, %rd28309;
	mad.lo.s64 	%rd28311, %rd17, %rd28293, %rd28310;
	shr.u64 	%rd28312, %rd28311, 32;
	and.b64  	%rd28313, %rd28276, 4294967295;
	add.s64 	%rd28314, %rd28312, %rd28313;
	mad.lo.s64 	%rd28315, %rd18, %rd28293, %rd28314;
	shr.u64 	%rd28316, %rd28315, 32;
	and.b64  	%rd28317, %rd28280, 4294967295;
	add.s64 	%rd28318, %rd28316, %rd28317;
	mad.lo.s64 	%rd28319, %rd19, %rd28293, %rd28318;
	shr.u64 	%rd28320, %rd28319, 32;
	and.b64  	%rd28321, %rd28283, 4294967295;
	add.s64 	%rd28322, %rd28320, %rd28321;
	mad.lo.s64 	%rd28323, %rd20, %rd28293, %rd28322;
	shr.u64 	%rd28324, %rd28323, 32;
	and.b64  	%rd28325, %rd28286, 4294967295;
	add.s64 	%rd28326, %rd28324, %rd28325;
	shr.u64 	%rd28327, %rd28326, 32;
	and.b64  	%rd28328, %rd28289, 4294967295;
	add.s64 	%rd28329, %rd28327, %rd28328;
	shr.u64 	%rd28330, %rd28329, 32;
	and.b64  	%rd28331, %rd28292, 4294967295;
	add.s64 	%rd28332, %rd28330, %rd28331;
	{ .reg .b32 tmp; mov.b64 {tmp, %r4380}, %rd28332; }
	add.s32 	%r4381, %r4377, %r4380;
	mul.lo.s32 	%r4382, %r86, %r4379;
	cvt.u64.u32 	%rd28333, %r4382;
	and.b64  	%rd28334, %rd28299, 4294967295;
	mad.lo.s64 	%rd28335, %rd13, %rd28333, %rd28334;
	shr.u64 	%rd28336, %rd28335, 32;
	and.b64  	%rd28337, %rd28303, 4294967295;
	add.s64 	%rd28338, %rd28336, %rd28337;
	mad.lo.s64 	%rd28339, %rd14, %rd28333, %rd28338;
	cvt.u32.u64 	%r4383, %rd28339;
	shr.u64 	%rd28340, %rd28339, 32;
	and.b64  	%rd28341, %rd28307, 4294967295;
	add.s64 	%rd28342, %rd28340, %rd28341;
	mad.lo.s64 	%rd28343, %rd15, %rd28333, %rd28342;
	shr.u64 	%rd28344, %rd28343, 32;
	and.b64  	%rd28345, %rd28311, 4294967295;
	add.s64 	%rd28346, %rd28344, %rd28345;
	mad.lo.s64 	%rd28347, %rd16, %rd28333, %rd28346;
	shr.u64 	%rd28348, %rd28347, 32;
	and.b64  	%rd28349, %rd28315, 4294967295;
	add.s64 	%rd28350, %rd28348, %rd28349;
	mad.lo.s64 	%rd28351, %rd17, %rd28333, %rd28350;
	shr.u64 	%rd28352, %rd28351, 32;
	and.b64  	%rd28353, %rd28319, 4294967295;
	add.s64 	%rd28354, %rd28352, %rd28353;
	mad.lo.s64 	%rd28355, %rd18, %rd28333, %rd28354;
	shr.u64 	%rd28356, %rd28355, 32;
	and.b64  	%rd28357, %rd28323, 4294967295;
	add.s64 	%rd28358, %rd28356, %rd28357;
	mad.lo.s64 	%rd28359, %rd19, %rd28333, %rd28358;
	shr.u64 	%rd28360, %rd28359, 32;
	and.b64  	%rd28361, %rd28326, 4294967295;
	add.s64 	%rd28362, %rd28360, %rd28361;
	mad.lo.s64 	%rd28363, %rd20, %rd28333, %rd28362;
	shr.u64 	%rd28364, %rd28363, 32;
	and.b64  	%rd28365, %rd28329, 4294967295;
	add.s64 	%rd28366, %rd28364, %rd28365;
	shr.u64 	%rd28367, %rd28366, 32;
	and.b64  	%rd28368, %rd28332, 4294967295;
	add.s64 	%rd28369, %rd28367, %rd28368;
	{ .reg .b32 tmp; mov.b64 {tmp, %r4384}, %rd28369; }
	add.s32 	%r4385, %r4381, %r4384;
	mul.lo.s32 	%r4386, %r86, %r4383;
	cvt.u64.u32 	%rd28370, %r4386;
	and.b64  	%rd28371, %rd28339, 4294967295;
	mad.lo.s64 	%rd28372, %rd13, %rd28370, %rd28371;
	shr.u64 	%rd28373, %rd28372, 32;
	and.b64  	%rd28374, %rd28343, 4294967295;
	add.s64 	%rd28375, %rd28373, %rd28374;
	mad.lo.s64 	%rd28376, %rd14, %rd28370, %rd28375;
	cvt.u32.u64 	%r4387, %rd28376;
	shr.u64 	%rd28377, %rd28376, 32;
	and.b64  	%rd28378, %rd28347, 4294967295;
	add.s64 	%rd28379, %rd28377, %rd28378;
	mad.lo.s64 	%rd28380, %rd15, %rd28370, %rd28379;
	shr.u64 	%rd28381, %rd28380, 32;
	and.b64  	%rd28382, %rd28351, 4294967295;
	add.s64 	%rd28383, %rd28381, %rd28382;
	mad.lo.s64 	%rd28384, %rd16, %rd28370, %rd28383;
	shr.u64 	%rd28385, %rd28384, 32;
	and.b64  	%rd28386, %rd28355, 4294967295;
	add.s64 	%rd28387, %rd28385, %rd28386;
	mad.lo.s64 	%rd28388, %rd17, %rd28370, %rd28387;
	shr.u64 	%rd28389, %rd28388, 32;
	and.b64  	%rd28390, %rd28359, 4294967295;
	add.s64 	%rd28391, %rd28389, %rd28390;
	mad.lo.s64 	%rd28392, %rd18, %rd28370, %rd28391;
	shr.u64 	%rd28393, %rd28392, 32;
	and.b64  	%rd28394, %rd28363, 4294967295;
	add.s64 	%rd28395, %rd28393, %rd28394;
	mad.lo.s64 	%rd28396, %rd19, %rd28370, %rd28395;
	shr.u64 	%rd28397, %rd28396, 32;
	and.b64  	%rd28398, %rd28366, 4294967295;
	add.s64 	%rd28399, %rd28397, %rd28398;
	mad.lo.s64 	%rd28400, %rd20, %rd28370, %rd28399;
	shr.u64 	%rd28401, %rd28400, 32;
	and.b64  	%rd28402, %rd28369, 4294967295;
	add.s64 	%rd28403, %rd28401, %rd28402;
	{ .reg .b32 tmp; mov.b64 {tmp, %r4388}, %rd28403; }
	add.s32 	%r4389, %r4385, %r4388;
	mul.lo.s32 	%r4390, %r86, %r4387;
	cvt.u64.u32 	%rd28404, %r4390;
	and.b64  	%rd28405, %rd28376, 4294967295;
	mad.lo.s64 	%rd28406, %rd13, %rd28404, %rd28405;
	shr.u64 	%rd28407, %rd28406, 32;
	and.b64  	%rd28408, %rd28380, 4294967295;
	add.s64 	%rd28409, %rd28407, %rd28408;
	mad.lo.s64 	%rd318, %rd14, %rd28404, %rd28409;
	cvt.u32.u64 	%r6527, %rd318;
	shr.u64 	%rd28410, %rd318, 32;
	and.b64  	%rd28411, %rd28384, 4294967295;
	add.s64 	%rd28412, %rd28410, %rd28411;
	mad.lo.s64 	%rd44964, %rd15, %rd28404, %rd28412;
	cvt.u32.u64 	%r240, %rd44964;
	shr.u64 	%rd28413, %rd44964, 32;
	and.b64  	%rd28414, %rd28388, 4294967295;
	add.s64 	%rd28415, %rd28413, %rd28414;
	mad.lo.s64 	%rd44965, %rd16, %rd28404, %rd28415;
	cvt.u32.u64 	%r241, %rd44965;
	shr.u64 	%rd28416, %rd44965, 32;
	and.b64  	%rd28417, %rd28392, 4294967295;
	add.s64 	%rd28418, %rd28416, %rd28417;
	mad.lo.s64 	%rd44966, %rd17, %rd28404, %rd28418;
	cvt.u32.u64 	%r242, %rd44966;
	shr.u64 	%rd28419, %rd44966, 32;
	and.b64  	%rd28420, %rd28396, 4294967295;
	add.s64 	%rd28421, %rd28419, %rd28420;
	mad.lo.s64 	%rd44967, %rd18, %rd28404, %rd28421;
	cvt.u32.u64 	%r243, %rd44967;
	shr.u64 	%rd28422, %rd44967, 32;
	and.b64  	%rd28423, %rd28400, 4294967295;
	add.s64 	%rd28424, %rd28422, %rd28423;
	mad.lo.s64 	%rd44968, %rd19, %rd28404, %rd28424;
	cvt.u32.u64 	%r244, %rd44968;
	shr.u64 	%rd28425, %rd44968, 32;
	and.b64  	%rd28426, %rd28403, 4294967295;
	add.s64 	%rd28427, %rd28425, %rd28426;
	mad.lo.s64 	%rd44969, %rd20, %rd28404, %rd28427;
	cvt.u32.u64 	%r245, %rd44969;
	{ .reg .b32 tmp; mov.b64 {tmp, %r4391}, %rd44969; }
	add.s32 	%r6528, %r4389, %r4391;
	setp.gt.u32 	%p1142, %r6528, %r4359;
	@%p1142 bra 	$L__BB4_198;
	cvt.u32.u64 	%r4392, %rd20;
	setp.lt.u32 	%p1143, %r6528, %r4392;
	@%p1143 bra 	$L__BB4_199;
	cvt.u32.u64 	%r4393, %rd19;
	setp.lt.u32 	%p1144, %r4393, %r245;
	@%p1144 bra 	$L__BB4_198;
	cvt.u32.u64 	%r4394, %rd19;
	setp.gt.u32 	%p1145, %r4394, %r245;
	@%p1145 bra 	$L__BB4_199;
	cvt.u32.u64 	%r4395, %rd18;
	setp.lt.u32 	%p1146, %r4395, %r244;
	@%p1146 bra 	$L__BB4_198;
	cvt.u32.u64 	%r4396, %rd18;
	setp.gt.u32 	%p1147, %r4396, %r244;
	@%p1147 bra 	$L__BB4_199;
	cvt.u32.u64 	%r4397, %rd17;
	setp.lt.u32 	%p1148, %r4397, %r243;
	@%p1148 bra 	$L__BB4_198;
	cvt.u32.u64 	%r4398, %rd17;
	setp.gt.u32 	%p1149, %r4398, %r243;
	@%p1149 bra 	$L__BB4_199;
	cvt.u32.u64 	%r4399, %rd16;
	setp.lt.u32 	%p1150, %r4399, %r242;
	@%p1150 bra 	$L__BB4_198;
	cvt.u32.u64 	%r4400, %rd16;
	setp.gt.u32 	%p1151, %r4400, %r242;
	@%p1151 bra 	$L__BB4_199;
	cvt.u32.u64 	%r4401, %rd15;
	setp.lt.u32 	%p1152, %r4401, %r241;
	@%p1152 bra 	$L__BB4_198;
	cvt.u32.u64 	%r4402, %rd15;
	setp.gt.u32 	%p1153, %r4402, %r241;
	@%p1153 bra 	$L__BB4_199;
	cvt.u32.u64 	%r4403, %rd14;
	setp.lt.u32 	%p1154, %r4403, %r240;
	@%p1154 bra 	$L__BB4_198;
	cvt.u32.u64 	%r4404, %rd14;
	cvt.u32.u64 	%r4405, %rd13;
	setp.gt.u32 	%p1155, %r4404, %r240;
	setp.gt.u32 	%p1156, %r4405, %r6527;
	or.pred  	%p1157, %p1155, %p1156;
	@%p1157 bra 	$L__BB4_199;
$L__BB4_198:
	cvt.u32.u64 	%r4406, %rd20;
	and.b64  	%rd28429, %rd318, 4294967295;
	sub.s64 	%rd28430, %rd28429, %rd13;
	shr.u64 	%rd28431, %rd28430, 63;
	cvt.u32.u64 	%r6527, %rd28430;
	and.b64  	%rd28432, %rd44964, 4294967295;
	add.s64 	%rd28433, %rd28431, %rd14;
	sub.s64 	%rd44964, %rd28432, %rd28433;
	shr.u64 	%rd28434, %rd44964, 63;
	and.b64  	%rd28435, %rd44965, 4294967295;
	add.s64 	%rd28436, %rd28434, %rd15;
	sub.s64 	%rd44965, %rd28435, %rd28436;
	shr.u64 	%rd28437, %rd44965, 63;
	and.b64  	%rd28438, %rd44966, 4294967295;
	add.s64 	%rd28439, %rd28437, %rd16;
	sub.s64 	%rd44966, %rd28438, %rd28439;
	shr.u64 	%rd28440, %rd44966, 63;
	and.b64  	%rd28441, %rd44967, 4294967295;
	add.s64 	%rd28442, %rd28440, %rd17;
	sub.s64 	%rd44967, %rd28441, %rd28442;
	shr.u64 	%rd28443, %rd44967, 63;
	and.b64  	%rd28444, %rd44968, 4294967295;
	add.s64 	%rd28445, %rd28443, %rd18;
	sub.s64 	%rd44968, %rd28444, %rd28445;
	shr.u64 	%rd28446, %rd44968, 63;
	and.b64  	%rd28447, %rd44969, 4294967295;
	add.s64 	%rd28448, %rd28446, %rd19;
	sub.s64 	%rd44969, %rd28447, %rd28448;
	shr.u64 	%rd28449, %rd44969, 63;
	cvt.u32.u64 	%r4407, %rd28449;
	add.s32 	%r4408, %r4406, %r4407;
	sub.s32 	%r6528, %r6528, %r4408;
$L__BB4_199:
	cvt.u32.u64 	%r4409, %rd20;
	shl.b32 	%r6529, %r6527, 1;
	shr.u32 	%r4410, %r6527, 31;
	cvt.u64.u32 	%rd28451, %r4410;
	shl.b64 	%rd28452, %rd44964, 1;
	and.b64  	%rd28453, %rd28452, 8589934590;
	or.b64  	%rd44970, %rd28453, %rd28451;
	cvt.u32.u64 	%r252, %rd44970;
	shr.u64 	%rd28454, %rd28453, 32;
	shl.b64 	%rd28455, %rd44965, 1;
	and.b64  	%rd28456, %rd28455, 8589934590;
	or.b64  	%rd44971, %rd28454, %rd28456;
	cvt.u32.u64 	%r253, %rd44971;
	shr.u64 	%rd28457, %rd28456, 32;
	shl.b64 	%rd28458, %rd44966, 1;
	and.b64  	%rd28459, %rd28458, 8589934590;
	or.b64  	%rd44972, %rd28457, %rd28459;
	cvt.u32.u64 	%r254, %rd44972;
	shr.u64 	%rd28460, %rd28459, 32;
	shl.b64 	%rd28461, %rd44967, 1;
	and.b64  	%rd28462, %rd28461, 8589934590;
	or.b64  	%rd44973, %rd28460, %rd28462;
	cvt.u32.u64 	%r255, %rd44973;
	shr.u64 	%rd28463, %rd28462, 32;
	shl.b64 	%rd28464, %rd44968, 1;
	and.b64  	%rd28465, %rd28464, 8589934590;
	or.b64  	%rd44974, %rd28463, %rd28465;
	cvt.u32.u64 	%r256, %rd44974;
	shr.u64 	%rd28466, %rd28465, 32;
	shl.b64 	%rd28467, %rd44969, 1;
	and.b64  	%rd28468, %rd28467, 8589934590;
	or.b64  	%rd44975, %rd28466, %rd28468;
	cvt.u32.u64 	%r257, %rd44975;
	shr.u64 	%rd28469, %rd28468, 32;
	mul.wide.u32 	%rd28470, %r6528, 2;
	add.s64 	%rd44976, %rd28469, %rd28470;
	cvt.u32.u64 	%r258, %rd44976;
	setp.gt.u64 	%p1158, %rd44976, 4294967295;
	setp.lt.u32 	%p1159, %r4409, %r258;
	or.pred  	%p1160, %p1158, %p1159;
	@%p1160 bra 	$L__BB4_213;
	cvt.u32.u64 	%r4411, %rd20;
	setp.gt.u32 	%p1161, %r4411, %r258;
	@%p1161 bra 	$L__BB4_214;
	cvt.u32.u64 	%r4412, %rd19;
	setp.lt.u32 	%p1162, %r4412, %r257;
	@%p1162 bra 	$L__BB4_213;
	cvt.u32.u64 	%r4413, %rd19;
	setp.gt.u32 	%p1163, %r4413, %r257;
	@%p1163 bra 	$L__BB4_214;
	cvt.u32.u64 	%r4414, %rd18;
	setp.lt.u32 	%p1164, %r4414, %r256;
	@%p1164 bra 	$L__BB4_213;
	cvt.u32.u64 	%r4415, %rd18;
	setp.gt.u32 	%p1165, %r4415, %r256;
	@%p1165 bra 	$L__BB4_214;
	cvt.u32.u64 	%r4416, %rd17;
	setp.lt.u32 	%p1166, %r4416, %r255;
	@%p1166 bra 	$L__BB4_213;
	cvt.u32.u64 	%r4417, %rd17;
	setp.gt.u32 	%p1167, %r4417, %r255;
	@%p1167 bra 	$L__BB4_214;
	cvt.u32.u64 	%r4418, %rd16;
	setp.lt.u32 	%p1168, %r4418, %r254;
	@%p1168 bra 	$L__BB4_213;
	cvt.u32.u64 	%r4419, %rd16;
	setp.gt.u32 	%p1169, %r4419, %r254;
	@%p1169 bra 	$L__BB4_214;
	cvt.u32.u64 	%r4420, %rd15;
	setp.lt.u32 	%p1170, %r4420, %r253;
	@%p1170 bra 	$L__BB4_213;
	cvt.u32.u64 	%r4421, %rd15;
	setp.gt.u32 	%p1171, %r4421, %r253;
	@%p1171 bra 	$L__BB4_214;
	cvt.u32.u64 	%r4422, %rd14;
	setp.lt.u32 	%p1172, %r4422, %r252;
	@%p1172 bra 	$L__BB4_213;
	cvt.u32.u64 	%r4423, %rd14;
	cvt.u32.u64 	%r4424, %rd13;
	setp.gt.u32 	%p1173, %r4423, %r252;
	setp.lt.u32 	%p1174, %r6529, %r4424;
	or.pred  	%p1175, %p1173, %p1174;
	@%p1175 bra 	$L__BB4_214;
$L__BB4_213:
	cvt.u64.u32 	%rd28473, %r6529;
	sub.s64 	%rd28474, %rd28473, %rd13;
	shr.u64 	%rd28475, %rd28474, 63;
	cvt.u32.u64 	%r6529, %rd28474;
	and.b64  	%rd28476, %rd44970, 4294967295;
	add.s64 	%rd28477, %rd28475, %rd14;
	sub.s64 	%rd44970, %rd28476, %rd28477;
	shr.u64 	%rd28478, %rd44970, 63;
	and.b64  	%rd28479, %rd44971, 4294967295;
	add.s64 	%rd28480, %rd28478, %rd15;
	sub.s64 	%rd44971, %rd28479, %rd28480;
	shr.u64 	%rd28481, %rd44971, 63;
	and.b64  	%rd28482, %rd44972, 4294967295;
	add.s64 	%rd28483, %rd28481, %rd16;
	sub.s64 	%rd44972, %rd28482, %rd28483;
	shr.u64 	%rd28484, %rd44972, 63;
	and.b64  	%rd28485, %rd44973, 4294967295;
	add.s64 	%rd28486, %rd28484, %rd17;
	sub.s64 	%rd44973, %rd28485, %rd28486;
	shr.u64 	%rd28487, %rd44973, 63;
	and.b64  	%rd28488, %rd44974, 4294967295;
	add.s64 	%rd28489, %rd28487, %rd18;
	sub.s64 	%rd44974, %rd28488, %rd28489;
	shr.u64 	%rd28490, %rd44974, 63;
	and.b64  	%rd28491, %rd44975, 4294967295;
	add.s64 	%rd28492, %rd28490, %rd19;
	sub.s64 	%rd44975, %rd28491, %rd28492;
	shr.u64 	%rd28493, %rd44975, 63;
	and.b64  	%rd28494, %rd44976, 4294967295;
	add.s64 	%rd28495, %rd28493, %rd20;
	sub.s64 	%rd44976, %rd28494, %rd28495;
$L__BB4_214:
	cvt.u32.u64 	%r4425, %rd20;
	shl.b32 	%r6530, %r6529, 1;
	shr.u32 	%r4426, %r6529, 31;
	cvt.u64.u32 	%rd28497, %r4426;
	shl.b64 	%rd28498, %rd44970, 1;
	and.b64  	%rd28499, %rd28498, 8589934590;
	or.b64  	%rd44977, %rd28499, %rd28497;
	cvt.u32.u64 	%r262, %rd44977;
	shr.u64 	%rd28500, %rd28499, 32;
	shl.b64 	%rd28501, %rd44971, 1;
	and.b64  	%rd28502, %rd28501, 8589934590;
	or.b64  	%rd44978, %rd28500, %rd28502;
	cvt.u32.u64 	%r263, %rd44978;
	shr.u64 	%rd28503, %rd28502, 32;
	shl.b64 	%rd28504, %rd44972, 1;
	and.b64  	%rd28505, %rd28504, 8589934590;
	or.b64  	%rd44979, %rd28503, %rd28505;
	cvt.u32.u64 	%r264, %rd44979;
	shr.u64 	%rd28506, %rd28505, 32;
	shl.b64 	%rd28507, %rd44973, 1;
	and.b64  	%rd28508, %rd28507, 8589934590;
	or.b64  	%rd44980, %rd28506, %rd28508;
	cvt.u32.u64 	%r265, %rd44980;
	shr.u64 	%rd28509, %rd28508, 32;
	shl.b64 	%rd28510, %rd44974, 1;
	and.b64  	%rd28511, %rd28510, 8589934590;
	or.b64  	%rd44981, %rd28509, %rd28511;
	cvt.u32.u64 	%r266, %rd44981;
	shr.u64 	%rd28512, %rd28511, 32;
	shl.b64 	%rd28513, %rd44975, 1;
	and.b64  	%rd28514, %rd28513, 8589934590;
	or.b64  	%rd44982, %rd28512, %rd28514;
	cvt.u32.u64 	%r267, %rd44982;
	shr.u64 	%rd28515, %rd28514, 32;
	shl.b64 	%rd28517, %rd44976, 1;
	and.b64  	%rd28518, %rd28517, 8589934590;
	or.b64  	%rd44983, %rd28515, %rd28518;
	cvt.u32.u64 	%r268, %rd44983;
	setp.gt.u64 	%p1176, %rd44983, 4294967295;
	setp.lt.u32 	%p1177, %r4425, %r268;
	or.pred  	%p1178, %p1176, %p1177;
	@%p1178 bra 	$L__BB4_228;
	cvt.u32.u64 	%r4427, %rd20;
	setp.gt.u32 	%p1179, %r4427, %r268;
	@%p1179 bra 	$L__BB4_229;
	cvt.u32.u64 	%r4428, %rd19;
	setp.lt.u32 	%p1180, %r4428, %r267;
	@%p1180 bra 	$L__BB4_228;
	cvt.u32.u64 	%r4429, %rd19;
	setp.gt.u32 	%p1181, %r4429, %r267;
	@%p1181 bra 	$L__BB4_229;
	cvt.u32.u64 	%r4430, %rd18;
	setp.lt.u32 	%p1182, %r4430, %r266;
	@%p1182 bra 	$L__BB4_228;
	cvt.u32.u64 	%r4431, %rd18;
	setp.gt.u32 	%p1183, %r4431, %r266;
	@%p1183 bra 	$L__BB4_229;
	cvt.u32.u64 	%r4432, %rd17;
	setp.lt.u32 	%p1184, %r4432, %r265;
	@%p1184 bra 	$L__BB4_228;
	cvt.u32.u64 	%r4433, %rd17;
	setp.gt.u32 	%p1185, %r4433, %r265;
	@%p1185 bra 	$L__BB4_229;
	cvt.u32.u64 	%r4434, %rd16;
	setp.lt.u32 	%p1186, %r4434, %r264;
	@%p1186 bra 	$L__BB4_228;
	cvt.u32.u64 	%r4435, %rd16;
	setp.gt.u32 	%p1187, %r4435, %r264;
	@%p1187 bra 	$L__BB4_229;
	cvt.u32.u64 	%r4436, %rd15;
	setp.lt.u32 	%p1188, %r4436, %r263;
	@%p1188 bra 	$L__BB4_228;
	cvt.u32.u64 	%r4437, %rd15;
	setp.gt.u32 	%p1189, %r4437, %r263;
	@%p1189 bra 	$L__BB4_229;
	cvt.u32.u64 	%r4438, %rd14;
	setp.lt.u32 	%p1190, %r4438, %r262;
	@%p1190 bra 	$L__BB4_228;
	cvt.u32.u64 	%r4439, %rd14;
	cvt.u32.u64 	%r4440, %rd13;
	setp.gt.u32 	%p1191, %r4439, %r262;
	setp.lt.u32 	%p1192, %r6530, %r4440;
	or.pred  	%p1193, %p1191, %p1192;
	@%p1193 bra 	$L__BB4_229;
$L__BB4_228:
	cvt.u64.u32 	%rd28520, %r6530;
	sub.s64 	%rd28521, %rd28520, %rd13;
	shr.u64 	%rd28522, %rd28521, 63;
	cvt.u32.u64 	%r6530, %rd28521;
	and.b64  	%rd28523, %rd44977, 4294967295;
	add.s64 	%rd28524, %rd28522, %rd14;
	sub.s64 	%rd44977, %rd28523, %rd28524;
	shr.u64 	%rd28525, %rd44977, 63;
	and.b64  	%rd28526, %rd44978, 4294967295;
	add.s64 	%rd28527, %rd28525, %rd15;
	sub.s64 	%rd44978, %rd28526, %rd28527;
	shr.u64 	%rd28528, %rd44978, 63;
	and.b64  	%rd28529, %rd44979, 4294967295;
	add.s64 	%rd28530, %rd28528, %rd16;
	sub.s64 	%rd44979, %rd28529, %rd28530;
	shr.u64 	%rd28531, %rd44979, 63;
	and.b64  	%rd28532, %rd44980, 4294967295;
	add.s64 	%rd28533, %rd28531, %rd17;
	sub.s64 	%rd44980, %rd28532, %rd28533;
	shr.u64 	%rd28534, %rd44980, 63;
	and.b64  	%rd28535, %rd44981, 4294967295;
	add.s64 	%rd28536, %rd28534, %rd18;
	sub.s64 	%rd44981, %rd28535, %rd28536;
	shr.u64 	%rd28537, %rd44981, 63;
	and.b64  	%rd28538, %rd44982, 4294967295;
	add.s64 	%rd28539, %rd28537, %rd19;
	sub.s64 	%rd44982, %rd28538, %rd28539;
	shr.u64 	%rd28540, %rd44982, 63;
	and.b64  	%rd28541, %rd44983, 4294967295;
	add.s64 	%rd28542, %rd28540, %rd20;
	sub.s64 	%rd44983, %rd28541, %rd28542;
$L__BB4_229:
	cvt.u32.u64 	%r4441, %rd20;
	mul.lo.s64 	%rd28543, %rd310, %rd310;
	cvt.u32.u64 	%r4442, %rd28543;
	shr.u64 	%rd28544, %rd28543, 32;
	mul.lo.s64 	%rd28545, %rd311, %rd310;
	add.s64 	%rd28546, %rd28544, %rd28545;
	shr.u64 	%rd28547, %rd28546, 32;
	mul.lo.s64 	%rd28548, %rd312, %rd310;
	add.s64 	%rd28549, %rd28547, %rd28548;
	shr.u64 	%rd28550, %rd28549, 32;
	mul.lo.s64 	%rd28551, %rd313, %rd310;
	add.s64 	%rd28552, %rd28550, %rd28551;
	shr.u64 	%rd28553, %rd28552, 32;
	mul.lo.s64 	%rd28554, %rd314, %rd310;
	add.s64 	%rd28555, %rd28553, %rd28554;
	shr.u64 	%rd28556, %rd28555, 32;
	mul.lo.s64 	%rd28557, %rd315, %rd310;
	add.s64 	%rd28558, %rd28556, %rd28557;
	shr.u64 	%rd28559, %rd28558, 32;
	mul.lo.s64 	%rd28560, %rd316, %rd310;
	add.s64 	%rd28561, %rd28559, %rd28560;
	shr.u64 	%rd28562, %rd28561, 32;
	mul.lo.s64 	%rd28563, %rd310, %rd317;
	add.s64 	%rd28564, %rd28562, %rd28563;
	shr.u64 	%rd28565, %rd28564, 32;
	and.b64  	%rd28566, %rd28546, 4294967295;
	add.s64 	%rd28567, %rd28545, %rd28566;
	shr.u64 	%rd28568, %rd28567, 32;
	and.b64  	%rd28569, %rd28549, 4294967295;
	add.s64 	%rd28570, %rd28568, %rd28569;
	mad.lo.s64 	%rd28571, %rd311, %rd311, %rd28570;
	shr.u64 	%rd28572, %rd28571, 32;
	mul.lo.s64 	%rd28573, %rd312, %rd311;
	and.b64  	%rd28574, %rd28552, 4294967295;
	add.s64 	%rd28575, %rd28572, %rd28574;
	add.s64 	%rd28576, %rd28575, %rd28573;
	shr.u64 	%rd28577, %rd28576, 32;
	mul.lo.s64 	%rd28578, %rd313, %rd311;
	and.b64  	%rd28579, %rd28555, 4294967295;
	add.s64 	%rd28580, %rd28577, %rd28579;
	add.s64 	%rd28581, %rd28580, %rd28578;
	shr.u64 	%rd28582, %rd28581, 32;
	mul.lo.s64 	%rd28583, %rd314, %rd311;
	and.b64  	%rd28584, %rd28558, 4294967295;
	add.s64 	%rd28585, %rd28582, %rd28584;
	add.s64 	%rd28586, %rd28585, %rd28583;
	shr.u64 	%rd28587, %rd28586, 32;
	mul.lo.s64 	%rd28588, %rd315, %rd311;
	and.b64  	%rd28589, %rd28561, 4294967295;
	add.s64 	%rd28590, %rd28587, %rd28589;
	add.s64 	%rd28591, %rd28590, %rd28588;
	shr.u64 	%rd28592, %rd28591, 32;
	mul.lo.s64 	%rd28593, %rd316, %rd311;
	and.b64  	%rd28594, %rd28564, 4294967295;
	add.s64 	%rd28595, %rd28592, %rd28594;
	add.s64 	%rd28596, %rd28595, %rd28593;
	shr.u64 	%rd28597, %rd28596, 32;
	mul.lo.s64 	%rd28598, %rd311, %rd317;
	add.s64 	%rd28599, %rd28597, %rd28565;
	add.s64 	%rd28600, %rd28599, %rd28598;
	shr.u64 	%rd28601, %rd28600, 32;
	and.b64  	%rd28602, %rd28571, 4294967295;
	add.s64 	%rd28603, %rd28548, %rd28602;
	shr.u64 	%rd28604, %rd28603, 32;
	and.b64  	%rd28605, %rd28576, 4294967295;
	add.s64 	%rd28606, %rd28604, %rd28605;
	add.s64 	%rd28607, %rd28606, %rd28573;
	shr.u64 	%rd28608, %rd28607, 32;
	and.b64  	%rd28609, %rd28581, 4294967295;
	add.s64 	%rd28610, %rd28608, %rd28609;
	mad.lo.s64 	%rd28611, %rd312, %rd312, %rd28610;
	shr.u64 	%rd28612, %rd28611, 32;
	mul.lo.s64 	%rd28613, %rd313, %rd312;
	and.b64  	%rd28614, %rd28586, 4294967295;
	add.s64 	%rd28615, %rd28612, %rd28614;
	add.s64 	%rd28616, %rd28615, %rd28613;
	shr.u64 	%rd28617, %rd28616, 32;
	mul.lo.s64 	%rd28618, %rd314, %rd312;
	and.b64  	%rd28619, %rd28591, 4294967295;
	add.s64 	%rd28620, %rd28617, %rd28619;
	add.s64 	%rd28621, %rd28620, %rd28618;
	shr.u64 	%rd28622, %rd28621, 32;
	mul.lo.s64 	%rd28623, %rd315, %rd312;
	and.b64  	%rd28624, %rd28596, 4294967295;
	add.s64 	%rd28625, %rd28622, %rd28624;
	add.s64 	%rd28626, %rd28625, %rd28623;
	shr.u64 	%rd28627, %rd28626, 32;
	mul.lo.s64 	%rd28628, %rd316, %rd312;
	and.b64  	%rd28629, %rd28600, 4294967295;
	add.s64 	%rd28630, %rd28627, %rd28629;
	add.s64 	%rd28631, %rd28630, %rd28628;
	shr.u64 	%rd28632, %rd28631, 32;
	mul.lo.s64 	%rd28633, %rd312, %rd317;
	add.s64 	%rd28634, %rd28632, %rd28601;
	add.s64 	%rd28635, %rd28634, %rd28633;
	shr.u64 	%rd28636, %rd28635, 32;
	and.b64  	%rd28637, %rd28607, 4294967295;
	add.s64 	%rd28638, %rd28551, %rd28637;
	shr.u64 	%rd28639, %rd28638, 32;
	and.b64  	%rd28640, %rd28611, 4294967295;
	add.s64 	%rd28641, %rd28639, %rd28640;
	add.s64 	%rd28642, %rd28641, %rd28578;
	shr.u64 	%rd28643, %rd28642, 32;
	and.b64  	%rd28644, %rd28616, 4294967295;
	add.s64 	%rd28645, %rd28643, %rd28644;
	add.s64 	%rd28646, %rd28645, %rd28613;
	shr.u64 	%rd28647, %rd28646, 32;
	and.b64  	%rd28648, %rd28621, 4294967295;
	add.s64 	%rd28649, %rd28647, %rd28648;
	mad.lo.s64 	%rd28650, %rd313, %rd313, %rd28649;
	shr.u64 	%rd28651, %rd28650, 32;
	mul.lo.s64 	%rd28652, %rd314, %rd313;
	and.b64  	%rd28653, %rd28626, 4294967295;
	add.s64 	%rd28654, %rd28651, %rd28653;
	add.s64 	%rd28655, %rd28654, %rd28652;
	shr.u64 	%rd28656, %rd28655, 32;
	mul.lo.s64 	%rd28657, %rd315, %rd313;
	and.b64  	%rd28658, %rd28631, 4294967295;
	add.s64 	%rd28659, %rd28656, %rd28658;
	add.s64 	%rd28660, %rd28659, %rd28657;
	shr.u64 	%rd28661, %rd28660, 32;
	mul.lo.s64 	%rd28662, %rd316, %rd313;
	and.b64  	%rd28663, %rd28635, 4294967295;
	add.s64 	%rd28664, %rd28661, %rd28663;
	add.s64 	%rd28665, %rd28664, %rd28662;
	shr.u64 	%rd28666, %rd28665, 32;
	mul.lo.s64 	%rd28667, %rd313, %rd317;
	add.s64 	%rd28668, %rd28666, %rd28636;
	add.s64 	%rd28669, %rd28668, %rd28667;
	shr.u64 	%rd28670, %rd28669, 32;
	and.b64  	%rd28671, %rd28642, 4294967295;
	add.s64 	%rd28672, %rd28554, %rd28671;
	shr.u64 	%rd28673, %rd28672, 32;
	and.b64  	%rd28674, %rd28646, 4294967295;
	add.s64 	%rd28675, %rd28673, %rd28674;
	add.s64 	%rd28676, %rd28675, %rd28583;
	shr.u64 	%rd28677, %rd28676, 32;
	and.b64  	%rd28678, %rd28650, 4294967295;
	add.s64 	%rd28679, %rd28677, %rd28678;
	add.s64 	%rd28680, %rd28679, %rd28618;
	shr.u64 	%rd28681, %rd28680, 32;
	and.b64  	%rd28682, %rd28655, 4294967295;
	add.s64 	%rd28683, %rd28681, %rd28682;
	add.s64 	%rd28684, %rd28683, %rd28652;
	shr.u64 	%rd28685, %rd28684, 32;
	and.b64  	%rd28686, %rd28660, 4294967295;
	add.s64 	%rd28687, %rd28685, %rd28686;
	mad.lo.s64 	%rd28688, %rd314, %rd314, %rd28687;
	shr.u64 	%rd28689, %rd28688, 32;
	mul.lo.s64 	%rd28690, %rd315, %rd314;
	and.b64  	%rd28691, %rd28665, 4294967295;
	add.s64 	%rd28692, %rd28689, %rd28691;
	add.s64 	%rd28693, %rd28692, %rd28690;
	shr.u64 	%rd28694, %rd28693, 32;
	mul.lo.s64 	%rd28695, %rd316, %rd314;
	and.b64  	%rd28696, %rd28669, 4294967295;
	add.s64 	%rd28697, %rd28694, %rd28696;
	add.s64 	%rd28698, %rd28697, %rd28695;
	shr.u64 	%rd28699, %rd28698, 32;
	mul.lo.s64 	%rd28700, %rd314, %rd317;
	add.s64 	%rd28701, %rd28699, %rd28670;
	add.s64 	%rd28702, %rd28701, %rd28700;
	shr.u64 	%rd28703, %rd28702, 32;
	and.b64  	%rd28704, %rd28676, 4294967295;
	add.s64 	%rd28705, %rd28557, %rd28704;
	shr.u64 	%rd28706, %rd28705, 32;
	and.b64  	%rd28707, %rd28680, 4294967295;
	add.s64 	%rd28708, %rd28706, %rd28707;
	add.s64 	%rd28709, %rd28708, %rd28588;
	shr.u64 	%rd28710, %rd28709, 32;
	and.b64  	%rd28711, %rd28684, 4294967295;
	add.s64 	%rd28712, %rd28710, %rd28711;
	add.s64 	%rd28713, %rd28712, %rd28623;
	shr.u64 	%rd28714, %rd28713, 32;
	and.b64  	%rd28715, %rd28688, 4294967295;
	add.s64 	%rd28716, %rd28714, %rd28715;
	add.s64 	%rd28717, %rd28716, %rd28657;
	shr.u64 	%rd28718, %rd28717, 32;
	and.b64  	%rd28719, %rd28693, 4294967295;
	add.s64 	%rd28720, %rd28718, %rd28719;
	add.s64 	%rd28721, %rd28720, %rd28690;
	shr.u64 	%rd28722, %rd28721, 32;
	and.b64  	%rd28723, %rd28698, 4294967295;
	add.s64 	%rd28724, %rd28722, %rd28723;
	mad.lo.s64 	%rd28725, %rd315, %rd315, %rd28724;
	shr.u64 	%rd28726, %rd28725, 32;
	mul.lo.s64 	%rd28727, %rd316, %rd315;
	and.b64  	%rd28728, %rd28702, 4294967295;
	add.s64 	%rd28729, %rd28726, %rd28728;
	add.s64 	%rd28730, %rd28729, %rd28727;
	shr.u64 	%rd28731, %rd28730, 32;
	mul.lo.s64 	%rd28732, %rd315, %rd317;
	add.s64 	%rd28733, %rd28731, %rd28703;
	add.s64 	%rd28734, %rd28733, %rd28732;
	shr.u64 	%rd28735, %rd28734, 32;
	and.b64  	%rd28736, %rd28709, 4294967295;
	add.s64 	%rd28737, %rd28560, %rd28736;
	shr.u64 	%rd28738, %rd28737, 32;
	and.b64  	%rd28739, %rd28713, 4294967295;
	add.s64 	%rd28740, %rd28738, %rd28739;
	add.s64 	%rd28741, %rd28740, %rd28593;
	shr.u64 	%rd28742, %rd28741, 32;
	and.b64  	%rd28743, %rd28717, 4294967295;
	add.s64 	%rd28744, %rd28742, %rd28743;
	add.s64 	%rd28745, %rd28744, %rd28628;
	shr.u64 	%rd28746, %rd28745, 32;
	and.b64  	%rd28747, %rd28721, 4294967295;
	add.s64 	%rd28748, %rd28746, %rd28747;
	add.s64 	%rd28749, %rd28748, %rd28662;
	shr.u64 	%rd28750, %rd28749, 32;
	and.b64  	%rd28751, %rd28725, 4294967295;
	add.s64 	%rd28752, %rd28750, %rd28751;
	add.s64 	%rd28753, %rd28752, %rd28695;
	shr.u64 	%rd28754, %rd28753, 32;
	and.b64  	%rd28755, %rd28730, 4294967295;
	add.s64 	%rd28756, %rd28754, %rd28755;
	add.s64 	%rd28757, %rd28756, %rd28727;
	shr.u64 	%rd28758, %rd28757, 32;
	and.b64  	%rd28759, %rd28734, 4294967295;
	add.s64 	%rd28760, %rd28758, %rd28759;
	mad.lo.s64 	%rd28761, %rd316, %rd316, %rd28760;
	shr.u64 	%rd28762, %rd28761, 32;
	mul.lo.s64 	%rd28763, %rd316, %rd317;
	add.s64 	%rd28764, %rd28762, %rd28735;
	add.s64 	%rd28765, %rd28764, %rd28763;
	shr.u64 	%rd28766, %rd28765, 32;
	and.b64  	%rd28767, %rd28741, 4294967295;
	add.s64 	%rd28768, %rd28563, %rd28767;
	shr.u64 	%rd28769, %rd28768, 32;
	and.b64  	%rd28770, %rd28745, 4294967295;
	add.s64 	%rd28771, %rd28769, %rd28770;
	add.s64 	%rd28772, %rd28771, %rd28598;
	shr.u64 	%rd28773, %rd28772, 32;
	and.b64  	%rd28774, %rd28749, 4294967295;
	add.s64 	%rd28775, %rd28773, %rd28774;
	add.s64 	%rd28776, %rd28775, %rd28633;
	shr.u64 	%rd28777, %rd28776, 32;
	and.b64  	%rd28778, %rd28753, 4294967295;
	add.s64 	%rd28779, %rd28777, %rd28778;
	add.s64 	%rd28780, %rd28779, %rd28667;
	shr.u64 	%rd28781, %rd28780, 32;
	and.b64  	%rd28782, %rd28757, 4294967295;
	add.s64 	%rd28783, %rd28781, %rd28782;
	add.s64 	%rd28784, %rd28783, %rd28700;
	shr.u64 	%rd28785, %rd28784, 32;
	and.b64  	%rd28786, %rd28761, 4294967295;
	add.s64 	%rd28787, %rd28785, %rd28786;
	add.s64 	%rd28788, %rd28787, %rd28732;
	shr.u64 	%rd28789, %rd28788, 32;
	and.b64  	%rd28790, %rd28765, 4294967295;
	add.s64 	%rd28791, %rd28789, %rd28790;
	add.s64 	%rd28792, %rd28791, %rd28763;
	shr.u64 	%rd28793, %rd28792, 32;
	add.s64 	%rd28794, %rd28793, %rd28766;
	mad.lo.s64 	%rd28795, %rd317, %rd317, %rd28794;
	{ .reg .b32 tmp; mov.b64 {tmp, %r4443}, %rd28795; }
	mul.lo.s32 	%r4444, %r86, %r4442;
	cvt.u64.u32 	%rd28796, %r4444;
	and.b64  	%rd28797, %rd28543, 4294967295;
	mad.lo.s64 	%rd28798, %rd13, %rd28796, %rd28797;
	shr.u64 	%rd28799, %rd28798, 32;
	and.b64  	%rd28800, %rd28567, 4294967295;
	add.s64 	%rd28801, %rd28799, %rd28800;
	mad.lo.s64 	%rd28802, %rd14, %rd28796, %rd28801;
	cvt.u32.u64 	%r4445, %rd28802;
	shr.u64 	%rd28803, %rd28802, 32;
	and.b64  	%rd28804, %rd28603, 4294967295;
	add.s64 	%rd28805, %rd28803, %rd28804;
	mad.lo.s64 	%rd28806, %rd15, %rd28796, %rd28805;
	shr.u64 	%rd28807, %rd28806, 32;
	and.b64  	%rd28808, %rd28638, 4294967295;
	add.s64 	%rd28809, %rd28807, %rd28808;
	mad.lo.s64 	%rd28810, %rd16, %rd28796, %rd28809;
	shr.u64 	%rd28811, %rd28810, 32;
	and.b64  	%rd28812, %rd28672, 4294967295;
	add.s64 	%rd28813, %rd28811, %rd28812;
	mad.lo.s64 	%rd28814, %rd17, %rd28796, %rd28813;
	shr.u64 	%rd28815, %rd28814, 32;
	and.b64  	%rd28816, %rd28705, 4294967295;
	add.s64 	%rd28817, %rd28815, %rd28816;
	mad.lo.s64 	%rd28818, %rd18, %rd28796, %rd28817;
	shr.u64 	%rd28819, %rd28818, 32;
	and.b64  	%rd28820, %rd28737, 4294967295;
	add.s64 	%rd28821, %rd28819, %rd28820;
	mad.lo.s64 	%rd28822, %rd19, %rd28796, %rd28821;
	shr.u64 	%rd28823, %rd28822, 32;
	and.b64  	%rd28824, %rd28768, 4294967295;
	add.s64 	%rd28825, %rd28823, %rd28824;
	mad.lo.s64 	%rd28826, %rd20, %rd28796, %rd28825;
	shr.u64 	%rd28827, %rd28826, 32;
	and.b64  	%rd28828, %rd28772, 4294967295;
	add.s64 	%rd28829, %rd28827, %rd28828;
	shr.u64 	%rd28830, %rd28829, 32;
	and.b64  	%rd28831, %rd28776, 4294967295;
	add.s64 	%rd28832, %rd28830, %rd28831;
	shr.u64 	%rd28833, %rd28832, 32;
	and.b64  	%rd28834, %rd28780, 4294967295;
	add.s64 	%rd28835, %rd28833, %rd28834;
	shr.u64 	%rd28836, %rd28835, 32;
	and.b64  	%rd28837, %rd28784, 4294967295;
	add.s64 	%rd28838, %rd28836, %rd28837;
	shr.u64 	%rd28839, %rd28838, 32;
	and.b64  	%rd28840, %rd28788, 4294967295;
	add.s64 	%rd28841, %rd28839, %rd28840;
	shr.u64 	%rd28842, %rd28841, 32;
	and.b64  	%rd28843, %rd28792, 4294967295;
	add.s64 	%rd28844, %rd28842, %rd28843;
	shr.u64 	%rd28845, %rd28844, 32;
	and.b64  	%rd28846, %rd28795, 4294967295;
	add.s64 	%rd28847, %rd28845, %rd28846;
	{ .reg .b32 tmp; mov.b64 {tmp, %r4446}, %rd28847; }
	add.s32 	%r4447, %r4443, %r4446;
	mul.lo.s32 	%r4448, %r86, %r4445;
	cvt.u64.u32 	%rd28848, %r4448;
	and.b64  	%rd28849, %rd28802, 4294967295;
	mad.lo.s64 	%rd28850, %rd13, %rd28848, %rd28849;
	shr.u64 	%rd28851, %rd28850, 32;
	and.b64  	%rd28852, %rd28806, 4294967295;
	add.s64 	%rd28853, %rd28851, %rd28852;
	mad.lo.s64 	%rd28854, %rd14, %rd28848, %rd28853;
	cvt.u32.u64 	%r4449, %rd28854;
	shr.u64 	%rd28855, %rd28854, 32;
	and.b64  	%rd28856, %rd28810, 4294967295;
	add.s64 	%rd28857, %rd28855, %rd28856;
	mad.lo.s64 	%rd28858, %rd15, %rd28848, %rd28857;
	shr.u64 	%rd28859, %rd28858, 32;
	and.b64  	%rd28860, %rd28814, 4294967295;
	add.s64 	%rd28861, %rd28859, %rd28860;
	mad.lo.s64 	%rd28862, %rd16, %rd28848, %rd28861;
	shr.u64 	%rd28863, %rd28862, 32;
	and.b64  	%rd28864, %rd28818, 4294967295;
	add.s64 	%rd28865, %rd28863, %rd28864;
	mad.lo.s64 	%rd28866, %rd17, %rd28848, %rd28865;
	shr.u64 	%rd28867, %rd28866, 32;
	and.b64  	%rd28868, %rd28822, 4294967295;
	add.s64 	%rd28869, %rd28867, %rd28868;
	mad.lo.s64 	%rd28870, %rd18, %rd28848, %rd28869;
	shr.u64 	%rd28871, %rd28870, 32;
	and.b64  	%rd28872, %rd28826, 4294967295;
	add.s64 	%rd28873, %rd28871, %rd28872;
	mad.lo.s64 	%rd28874, %rd19, %rd28848, %rd28873;
	shr.u64 	%rd28875, %rd28874, 32;
	and.b64  	%rd28876, %rd28829, 4294967295;
	add.s64 	%rd28877, %rd28875, %rd28876;
	mad.lo.s64 	%rd28878, %rd20, %rd28848, %rd28877;
	shr.u64 	%rd28879, %rd28878, 32;
	and.b64  	%rd28880, %rd28832, 4294967295;
	add.s64 	%rd28881, %rd28879, %rd28880;
	shr.u64 	%rd28882, %rd28881, 32;
	and.b64  	%rd28883, %rd28835, 4294967295;
	add.s64 	%rd28884, %rd28882, %rd28883;
	shr.u64 	%rd28885, %rd28884, 32;
	and.b64  	%rd28886, %rd28838, 4294967295;
	add.s64 	%rd28887, %rd28885, %rd28886;
	shr.u64 	%rd28888, %rd28887, 32;
	and.b64  	%rd28889, %rd28841, 4294967295;
	add.s64 	%rd28890, %rd28888, %rd28889;
	shr.u64 	%rd28891, %rd28890, 32;
	and.b64  	%rd28892, %rd28844, 4294967295;
	add.s64 	%rd28893, %rd28891, %rd28892;
	shr.u64 	%rd28894, %rd28893, 32;
	and.b64  	%rd28895, %rd28847, 4294967295;
	add.s64 	%rd28896, %rd28894, %rd28895;
	{ .reg .b32 tmp; mov.b64 {tmp, %r4450}, %rd28896; }
	add.s32 	%r4451, %r4447, %r4450;
	mul.lo.s32 	%r4452, %r86, %r4449;
	cvt.u64.u32 	%rd28897, %r4452;
	and.b64  	%rd28898, %rd28854, 4294967295;
	mad.lo.s64 	%rd28899, %rd13, %rd28897, %rd28898;
	shr.u64 	%rd28900, %rd28899, 32;
	and.b64  	%rd28901, %rd28858, 4294967295;
	add.s64 	%rd28902, %rd28900, %rd28901;
	mad.lo.s64 	%rd28903, %rd14, %rd28897, %rd28902;
	cvt.u32.u64 	%r4453, %rd28903;
	shr.u64 	%rd28904, %rd28903, 32;
	and.b64  	%rd28905, %rd28862, 4294967295;
	add.s64 	%rd28906, %rd28904, %rd28905;
	mad.lo.s64 	%rd28907, %rd15, %rd28897, %rd28906;
	shr.u64 	%rd28908, %rd28907, 32;
	and.b64  	%rd28909, %rd28866, 4294967295;
	add.s64 	%rd28910, %rd28908, %rd28909;
	mad.lo.s64 	%rd28911, %rd16, %rd28897, %rd28910;
	shr.u64 	%rd28912, %rd28911, 32;
	and.b64  	%rd28913, %rd28870, 4294967295;
	add.s64 	%rd28914, %rd28912, %rd28913;
	mad.lo.s64 	%rd28915, %rd17, %rd28897, %rd28914;
	shr.u64 	%rd28916, %rd28915, 32;
	and.b64  	%rd28917, %rd28874, 4294967295;
	add.s64 	%rd28918, %rd28916, %rd28917;
	mad.lo.s64 	%rd28919, %rd18, %rd28897, %rd28918;
	shr.u64 	%rd28920, %rd28919, 32;
	and.b64  	%rd28921, %rd28878, 4294967295;
	add.s64 	%rd28922, %rd28920, %rd28921;
	mad.lo.s64 	%rd28923, %rd19, %rd28897, %rd28922;
	shr.u64 	%rd28924, %rd28923, 32;
	and.b64  	%rd28925, %rd28881, 4294967295;
	add.s64 	%rd28926, %rd28924, %rd28925;
	mad.lo.s64 	%rd28927, %rd20, %rd28897, %rd28926;
	shr.u64 	%rd28928, %rd28927, 32;
	and.b64  	%rd28929, %rd28884, 4294967295;
	add.s64 	%rd28930, %rd28928, %rd28929;
	shr.u64 	%rd28931, %rd28930, 32;
	and.b64  	%rd28932, %rd28887, 4294967295;
	add.s64 	%rd28933, %rd28931, %rd28932;
	shr.u64 	%rd28934, %rd28933, 32;
	and.b64  	%rd28935, %rd28890, 4294967295;
	add.s64 	%rd28936, %rd28934, %rd28935;
	shr.u64 	%rd28937, %rd28936, 32;
	and.b64  	%rd28938, %rd28893, 4294967295;
	add.s64 	%rd28939, %rd28937, %rd28938;
	shr.u64 	%rd28940, %rd28939, 32;
	and.b64  	%rd28941, %rd28896, 4294967295;
	add.s64 	%rd28942, %rd28940, %rd28941;
	{ .reg .b32 tmp; mov.b64 {tmp, %r4454}, %rd28942; }
	add.s32 	%r4455, %r4451, %r4454;
	mul.lo.s32 	%r4456, %r86, %r4453;
	cvt.u64.u32 	%rd28943, %r4456;
	and.b64  	%rd28944, %rd28903, 4294967295;
	mad.lo.s64 	%rd28945, %rd13, %rd28943, %rd28944;
	shr.u64 	%rd28946, %rd28945, 32;
	and.b64  	%rd28947, %rd28907, 4294967295;
	add.s64 	%rd28948, %rd28946, %rd28947;
	mad.lo.s64 	%rd28949, %rd14, %rd28943, %rd28948;
	cvt.u32.u64 	%r4457, %rd28949;
	shr.u64 	%rd28950, %rd28949, 32;
	and.b64  	%rd28951, %rd28911, 4294967295;
	add.s64 	%rd28952, %rd28950, %rd28951;
	mad.lo.s64 	%rd28953, %rd15, %rd28943, %rd28952;
	shr.u64 	%rd28954, %rd28953, 32;
	and.b64  	%rd28955, %rd28915, 4294967295;
	add.s64 	%rd28956, %rd28954, %rd28955;
	mad.lo.s64 	%rd28957, %rd16, %rd28943, %rd28956;
	shr.u64 	%rd28958, %rd28957, 32;
	and.b64  	%rd28959, %rd28919, 4294967295;
	add.s64 	%rd28960, %rd28958, %rd28959;
	mad.lo.s64 	%rd28961, %rd17, %rd28943, %rd28960;
	shr.u64 	%rd28962, %rd28961, 32;
	and.b64  	%rd28963, %rd28923, 4294967295;
	add.s64 	%rd28964, %rd28962, %rd28963;
	mad.lo.s64 	%rd28965, %rd18, %rd28943, %rd28964;
	shr.u64 	%rd28966, %rd28965, 32;
	and.b64  	%rd28967, %rd28927, 4294967295;
	add.s64 	%rd28968, %rd28966, %rd28967;
	mad.lo.s64 	%rd28969, %rd19, %rd28943, %rd28968;
	shr.u64 	%rd28970, %rd28969, 32;
	and.b64  	%rd28971, %rd28930, 4294967295;
	add.s64 	%rd28972, %rd28970, %rd28971;
	mad.lo.s64 	%rd28973, %rd20, %rd28943, %rd28972;
	shr.u64 	%rd28974, %rd28973, 32;
	and.b64  	%rd28975, %rd28933, 4294967295;
	add.s64 	%rd28976, %rd28974, %rd28975;
	shr.u64 	%rd28977, %rd28976, 32;
	and.b64  	%rd28978, %rd28936, 4294967295;
	add.s64 	%rd28979, %rd28977, %rd28978;
	shr.u64 	%rd28980, %rd28979, 32;
	and.b64  	%rd28981, %rd28939, 4294967295;
	add.s64 	%rd28982, %rd28980, %rd28981;
	shr.u64 	%rd28983, %rd28982, 32;
	and.b64  	%rd28984, %rd28942, 4294967295;
	add.s64 	%rd28985, %rd28983, %rd28984;
	{ .reg .b32 tmp; mov.b64 {tmp, %r4458}, %rd28985; }
	add.s32 	%r4459, %r4455, %r4458;
	mul.lo.s32 	%r4460, %r86, %r4457;
	cvt.u64.u32 	%rd28986, %r4460;
	and.b64  	%rd28987, %rd28949, 4294967295;
	mad.lo.s64 	%rd28988, %rd13, %rd28986, %rd28987;
	shr.u64 	%rd28989, %rd28988, 32;
	and.b64  	%rd28990, %rd28953, 4294967295;
	add.s64 	%rd28991, %rd28989, %rd28990;
	mad.lo.s64 	%rd28992, %rd14, %rd28986, %rd28991;
	cvt.u32.u64 	%r4461, %rd28992;
	shr.u64 	%rd28993, %rd28992, 32;
	and.b64  	%rd28994, %rd28957, 4294967295;
	add.s64 	%rd28995, %rd28993, %rd28994;
	mad.lo.s64 	%rd28996, %rd15, %rd28986, %rd28995;
	shr.u64 	%rd28997, %rd28996, 32;
	and.b64  	%rd28998, %rd28961, 4294967295;
	add.s64 	%rd28999, %rd28997, %rd28998;
	mad.lo.s64 	%rd29000, %rd16, %rd28986, %rd28999;
	shr.u64 	%rd29001, %rd29000, 32;
	and.b64  	%rd29002, %rd28965, 4294967295;
	add.s64 	%rd29003, %rd29001, %rd29002;
	mad.lo.s64 	%rd29004, %rd17, %rd28986, %rd29003;
	shr.u64 	%rd29005, %rd29004, 32;
	and.b64  	%rd29006, %rd28969, 4294967295;
	add.s64 	%rd29007, %rd29005, %rd29006;
	mad.lo.s64 	%rd29008, %rd18, %rd28986, %rd29007;
	shr.u64 	%rd29009, %rd29008, 32;
	and.b64  	%rd29010, %rd28973, 4294967295;
	add.s64 	%rd29011, %rd29009, %rd29010;
	mad.lo.s64 	%rd29012, %rd19, %rd28986, %rd29011;
	shr.u64 	%rd29013, %rd29012, 32;
	and.b64  	%rd29014, %rd28976, 4294967295;
	add.s64 	%rd29015, %rd29013, %rd29014;
	mad.lo.s64 	%rd29016, %rd20, %rd28986, %rd29015;
	shr.u64 	%rd29017, %rd29016, 32;
	and.b64  	%rd29018, %rd28979, 4294967295;
	add.s64 	%rd29019, %rd29017, %rd29018;
	shr.u64 	%rd29020, %rd29019, 32;
	and.b64  	%rd29021, %rd28982, 4294967295;
	add.s64 	%rd29022, %rd29020, %rd29021;
	shr.u64 	%rd29023, %rd29022, 32;
	and.b64  	%rd29024, %rd28985, 4294967295;
	add.s64 	%rd29025, %rd29023, %rd29024;
	{ .reg .b32 tmp; mov.b64 {tmp, %r4462}, %rd29025; }
	add.s32 	%r4463, %r4459, %r4462;
	mul.lo.s32 	%r4464, %r86, %r4461;
	cvt.u64.u32 	%rd29026, %r4464;
	and.b64  	%rd29027, %rd28992, 4294967295;
	mad.lo.s64 	%rd29028, %rd13, %rd29026, %rd29027;
	shr.u64 	%rd29029, %rd29028, 32;
	and.b64  	%rd29030, %rd28996, 4294967295;
	add.s64 	%rd29031, %rd29029, %rd29030;
	mad.lo.s64 	%rd29032, %rd14, %rd29026, %rd29031;
	cvt.u32.u64 	%r4465, %rd29032;
	shr.u64 	%rd29033, %rd29032, 32;
	and.b64  	%rd29034, %rd29000, 4294967295;
	add.s64 	%rd29035, %rd29033, %rd29034;
	mad.lo.s64 	%rd29036, %rd15, %rd29026, %rd29035;
	shr.u64 	%rd29037, %rd29036, 32;
	and.b64  	%rd29038, %rd29004, 4294967295;
	add.s64 	%rd29039, %rd29037, %rd29038;
	mad.lo.s64 	%rd29040, %rd16, %rd29026, %rd29039;
	shr.u64 	%rd29041, %rd29040, 32;
	and.b64  	%rd29042, %rd29008, 4294967295;
	add.s64 	%rd29043, %rd29041, %rd29042;
	mad.lo.s64 	%rd29044, %rd17, %rd29026, %rd29043;
	shr.u64 	%rd29045, %rd29044, 32;
	and.b64  	%rd29046, %rd29012, 4294967295;
	add.s64 	%rd29047, %rd29045, %rd29046;
	mad.lo.s64 	%rd29048, %rd18, %rd29026, %rd29047;
	shr.u64 	%rd29049, %rd29048, 32;
	and.b64  	%rd29050, %rd29016, 4294967295;
	add.s64 	%rd29051, %rd29049, %rd29050;
	mad.lo.s64 	%rd29052, %rd19, %rd29026, %rd29051;
	shr.u64 	%rd29053, %rd29052, 32;
	and.b64  	%rd29054, %rd29019, 4294967295;
	add.s64 	%rd29055, %rd29053, %rd29054;
	mad.lo.s64 	%rd29056, %rd20, %rd29026, %rd29055;
	shr.u64 	%rd29057, %rd29056, 32;
	and.b64  	%rd29058, %rd29022, 4294967295;
	add.s64 	%rd29059, %rd29057, %rd29058;
	shr.u64 	%rd29060, %rd29059, 32;
	and.b64  	%rd29061, %rd29025, 4294967295;
	add.s64 	%rd29062, %rd29060, %rd29061;
	{ .reg .b32 tmp; mov.b64 {tmp, %r4466}, %rd29062; }
	add.s32 	%r4467, %r4463, %r4466;
	mul.lo.s32 	%r4468, %r86, %r4465;
	cvt.u64.u32 	%rd29063, %r4468;
	and.b64  	%rd29064, %rd29032, 4294967295;
	mad.lo.s64 	%rd29065, %rd13, %rd29063, %rd29064;
	shr.u64 	%rd29066, %rd29065, 32;
	and.b64  	%rd29067, %rd29036, 4294967295;
	add.s64 	%rd29068, %rd29066, %rd29067;
	mad.lo.s64 	%rd29069, %rd14, %rd29063, %rd29068;
	cvt.u32.u64 	%r4469, %rd29069;
	shr.u64 	%rd29070, %rd29069, 32;
	and.b64  	%rd29071, %rd29040, 4294967295;
	add.s64 	%rd29072, %rd29070, %rd29071;
	mad.lo.s64 	%rd29073, %rd15, %rd29063, %rd29072;
	shr.u64 	%rd29074, %rd29073, 32;
	and.b64  	%rd29075, %rd29044, 4294967295;
	add.s64 	%rd29076, %rd29074, %rd29075;
	mad.lo.s64 	%rd29077, %rd16, %rd29063, %rd29076;
	shr.u64 	%rd29078, %rd29077, 32;
	and.b64  	%rd29079, %rd29048, 4294967295;
	add.s64 	%rd29080, %rd29078, %rd29079;
	mad.lo.s64 	%rd29081, %rd17, %rd29063, %rd29080;
	shr.u64 	%rd29082, %rd29081, 32;
	and.b64  	%rd29083, %rd29052, 4294967295;
	add.s64 	%rd29084, %rd29082, %rd29083;
	mad.lo.s64 	%rd29085, %rd18, %rd29063, %rd29084;
	shr.u64 	%rd29086, %rd29085, 32;
	and.b64  	%rd29087, %rd29056, 4294967295;
	add.s64 	%rd29088, %rd29086, %rd29087;
	mad.lo.s64 	%rd29089, %rd19, %rd29063, %rd29088;
	shr.u64 	%rd29090, %rd29089, 32;
	and.b64  	%rd29091, %rd29059, 4294967295;
	add.s64 	%rd29092, %rd29090, %rd29091;
	mad.lo.s64 	%rd29093, %rd20, %rd29063, %rd29092;
	shr.u64 	%rd29094, %rd29093, 32;
	and.b64  	%rd29095, %rd29062, 4294967295;
	add.s64 	%rd29096, %rd29094, %rd29095;
	{ .reg .b32 tmp; mov.b64 {tmp, %r4470}, %rd29096; }
	add.s32 	%r4471, %r4467, %r4470;
	mul.lo.s32 	%r4472, %r86, %r4469;
	cvt.u64.u32 	%rd29097, %r4472;
	and.b64  	%rd29098, %rd29069, 4294967295;
	mad.lo.s64 	%rd29099, %rd13, %rd29097, %rd29098;
	shr.u64 	%rd29100, %rd29099, 32;
	and.b64  	%rd29101, %rd29073, 4294967295;
	add.s64 	%rd29102, %rd29100, %rd29101;
	mad.lo.s64 	%rd379, %rd14, %rd29097, %rd29102;
	cvt.u32.u64 	%r6531, %rd379;
	shr.u64 	%rd29103, %rd379, 32;
	and.b64  	%rd29104, %rd29077, 4294967295;
	add.s64 	%rd29105, %rd29103, %rd29104;
	mad.lo.s64 	%rd44984, %rd15, %rd29097, %rd29105;
	cvt.u32.u64 	%r272, %rd44984;
	shr.u64 	%rd29106, %rd44984, 32;
	and.b64  	%rd29107, %rd29081, 4294967295;
	add.s64 	%rd29108, %rd29106, %rd29107;
	mad.lo.s64 	%rd44985, %rd16, %rd29097, %rd29108;
	cvt.u32.u64 	%r273, %rd44985;
	shr.u64 	%rd29109, %rd44985, 32;
	and.b64  	%rd29110, %rd29085, 4294967295;
	add.s64 	%rd29111, %rd29109, %rd29110;
	mad.lo.s64 	%rd44986, %rd17, %rd29097, %rd29111;
	cvt.u32.u64 	%r274, %rd44986;
	shr.u64 	%rd29112, %rd44986, 32;
	and.b64  	%rd29113, %rd29089, 4294967295;
	add.s64 	%rd29114, %rd29112, %rd29113;
	mad.lo.s64 	%rd44987, %rd18, %rd29097, %rd29114;
	cvt.u32.u64 	%r275, %rd44987;
	shr.u64 	%rd29115, %rd44987, 32;
	and.b64  	%rd29116, %rd29093, 4294967295;
	add.s64 	%rd29117, %rd29115, %rd29116;
	mad.lo.s64 	%rd44988, %rd19, %rd29097, %rd29117;
	cvt.u32.u64 	%r276, %rd44988;
	shr.u64 	%rd29118, %rd44988, 32;
	and.b64  	%rd29119, %rd29096, 4294967295;
	add.s64 	%rd29120, %rd29118, %rd29119;
	mad.lo.s64 	%rd44989, %rd20, %rd29097, %rd29120;
	cvt.u32.u64 	%r277, %rd44989;
	{ .reg .b32 tmp; mov.b64 {tmp, %r4473}, %rd44989; }
	add.s32 	%r6532, %r4471, %r4473;
	setp.gt.u32 	%p1194, %r6532, %r4441;
	@%p1194 bra 	$L__BB4_243;
	cvt.u32.u64 	%r4474, %rd20;
	setp.lt.u32 	%p1195, %r6532, %r4474;
	@%p1195 bra 	$L__BB4_244;
	cvt.u32.u64 	%r4475, %rd19;
	setp.lt.u32 	%p1196, %r4475, %r277;
	@%p1196 bra 	$L__BB4_243;
	cvt.u32.u64 	%r4476, %rd19;
	setp.gt.u32 	%p1197, %r4476, %r277;
	@%p1197 bra 	$L__BB4_244;
	cvt.u32.u64 	%r4477, %rd18;
	setp.lt.u32 	%p1198, %r4477, %r276;
	@%p1198 bra 	$L__BB4_243;
	cvt.u32.u64 	%r4478, %rd18;
	setp.gt.u32 	%p1199, %r4478, %r276;
	@%p1199 bra 	$L__BB4_244;
	cvt.u32.u64 	%r4479, %rd17;
	setp.lt.u32 	%p1200, %r4479, %r275;
	@%p1200 bra 	$L__BB4_243;
	cvt.u32.u64 	%r4480, %rd17;
	setp.gt.u32 	%p1201, %r4480, %r275;
	@%p1201 bra 	$L__BB4_244;
	cvt.u32.u64 	%r4481, %rd16;
	setp.lt.u32 	%p1202, %r4481, %r274;
	@%p1202 bra 	$L__BB4_243;
	cvt.u32.u64 	%r4482, %rd16;
	setp.gt.u32 	%p1203, %r4482, %r274;
	@%p1203 bra 	$L__BB4_244;
	cvt.u32.u64 	%r4483, %rd15;
	setp.lt.u32 	%p1204, %r4483, %r273;
	@%p1204 bra 	$L__BB4_243;
	cvt.u32.u64 	%r4484, %rd15;
	setp.gt.u32 	%p1205, %r4484, %r273;
	@%p1205 bra 	$L__BB4_244;
	cvt.u32.u64 	%r4485, %rd14;
	setp.lt.u32 	%p1206, %r4485, %r272;
	@%p1206 bra 	$L__BB4_243;
	cvt.u32.u64 	%r4486, %rd14;
	cvt.u32.u64 	%r4487, %rd13;
	setp.gt.u32 	%p1207, %r4486, %r272;
	setp.gt.u32 	%p1208, %r4487, %r6531;
	or.pred  	%p1209, %p1207, %p1208;
	@%p1209 bra 	$L__BB4_244;
$L__BB4_243:
	cvt.u32.u64 	%r4488, %rd20;
	and.b64  	%rd29122, %rd379, 4294967295;
	sub.s64 	%rd29123, %rd29122, %rd13;
	shr.u64 	%rd29124, %rd29123, 63;
	cvt.u32.u64 	%r6531, %rd29123;
	and.b64  	%rd29125, %rd44984, 4294967295;
	add.s64 	%rd29126, %rd29124, %rd14;
	sub.s64 	%rd44984, %rd29125, %rd29126;
	shr.u64 	%rd29127, %rd44984, 63;
	and.b64  	%rd29128, %rd44985, 4294967295;
	add.s64 	%rd29129, %rd29127, %rd15;
	sub.s64 	%rd44985, %rd29128, %rd29129;
	shr.u64 	%rd29130, %rd44985, 63;
	and.b64  	%rd29131, %rd44986, 4294967295;
	add.s64 	%rd29132, %rd29130, %rd16;
	sub.s64 	%rd44986, %rd29131, %rd29132;
	shr.u64 	%rd29133, %rd44986, 63;
	and.b64  	%rd29134, %rd44987, 4294967295;
	add.s64 	%rd29135, %rd29133, %rd17;
	sub.s64 	%rd44987, %rd29134, %rd29135;
	shr.u64 	%rd29136, %rd44987, 63;
	and.b64  	%rd29137, %rd44988, 4294967295;
	add.s64 	%rd29138, %rd29136, %rd18;
	sub.s64 	%rd44988, %rd29137, %rd29138;
	shr.u64 	%rd29139, %rd44988, 63;
	and.b64  	%rd29140, %rd44989, 4294967295;
	add.s64 	%rd29141, %rd29139, %rd19;
	sub.s64 	%rd44989, %rd29140, %rd29141;
	shr.u64 	%rd29142, %rd44989, 63;
	cvt.u32.u64 	%r4489, %rd29142;
	add.s32 	%r4490, %r4488, %r4489;
	sub.s32 	%r6532, %r6532, %r4490;
$L__BB4_244:
	cvt.u32.u64 	%r4491, %rd20;
	shl.b32 	%r6533, %r6531, 1;
	shr.u32 	%r4492, %r6531, 31;
	cvt.u64.u32 	%rd29144, %r4492;
	shl.b64 	%rd29145, %rd44984, 1;
	and.b64  	%rd29146, %rd29145, 8589934590;
	or.b64  	%rd44990, %rd29146, %rd29144;
	cvt.u32.u64 	%r284, %rd44990;
	shr.u64 	%rd29147, %rd29146, 32;
	shl.b64 	%rd29148, %rd44985, 1;
	and.b64  	%rd29149, %rd29148, 8589934590;
	or.b64  	%rd44991, %rd29147, %rd29149;
	cvt.u32.u64 	%r285, %rd44991;
	shr.u64 	%rd29150, %rd29149, 32;
	shl.b64 	%rd29151, %rd44986, 1;
	and.b64  	%rd29152, %rd29151, 8589934590;
	or.b64  	%rd44992, %rd29150, %rd29152;
	cvt.u32.u64 	%r286, %rd44992;
	shr.u64 	%rd29153, %rd29152, 32;
	shl.b64 	%rd29154, %rd44987, 1;
	and.b64  	%rd29155, %rd29154, 8589934590;
	or.b64  	%rd44993, %rd29153, %rd29155;
	cvt.u32.u64 	%r287, %rd44993;
	shr.u64 	%rd29156, %rd29155, 32;
	shl.b64 	%rd29157, %rd44988, 1;
	and.b64  	%rd29158, %rd29157, 8589934590;
	or.b64  	%rd44994, %rd29156, %rd29158;
	cvt.u32.u64 	%r288, %rd44994;
	shr.u64 	%rd29159, %rd29158, 32;
	shl.b64 	%rd29160, %rd44989, 1;
	and.b64  	%rd29161, %rd29160, 8589934590;
	or.b64  	%rd44995, %rd29159, %rd29161;
	cvt.u32.u64 	%r289, %rd44995;
	shr.u64 	%rd29162, %rd29161, 32;
	mul.wide.u32 	%rd29163, %r6532, 2;
	add.s64 	%rd44996, %rd29162, %rd29163;
	cvt.u32.u64 	%r290, %rd44996;
	setp.gt.u64 	%p1210, %rd44996, 4294967295;
	setp.lt.u32 	%p1211, %r4491, %r290;
	or.pred  	%p1212, %p1210, %p1211;
	@%p1212 bra 	$L__BB4_258;
	cvt.u32.u64 	%r4493, %rd20;
	setp.gt.u32 	%p1213, %r4493, %r290;
	@%p1213 bra 	$L__BB4_259;
	cvt.u32.u64 	%r4494, %rd19;
	setp.lt.u32 	%p1214, %r4494, %r289;
	@%p1214 bra 	$L__BB4_258;
	cvt.u32.u64 	%r4495, %rd19;
	setp.gt.u32 	%p1215, %r4495, %r289;
	@%p1215 bra 	$L__BB4_259;
	cvt.u32.u64 	%r4496, %rd18;
	setp.lt.u32 	%p1216, %r4496, %r288;
	@%p1216 bra 	$L__BB4_258;
	cvt.u32.u64 	%r4497, %rd18;
	setp.gt.u32 	%p1217, %r4497, %r288;
	@%p1217 bra 	$L__BB4_259;
	cvt.u32.u64 	%r4498, %rd17;
	setp.lt.u32 	%p1218, %r4498, %r287;
	@%p1218 bra 	$L__BB4_258;
	cvt.u32.u64 	%r4499, %rd17;
	setp.gt.u32 	%p1219, %r4499, %r287;
	@%p1219 bra 	$L__BB4_259;
	cvt.u32.u64 	%r4500, %rd16;
	setp.lt.u32 	%p1220, %r4500, %r286;
	@%p1220 bra 	$L__BB4_258;
	cvt.u32.u64 	%r4501, %rd16;
	setp.gt.u32 	%p1221, %r4501, %r286;
	@%p1221 bra 	$L__BB4_259;
	cvt.u32.u64 	%r4502, %rd15;
	setp.lt.u32 	%p1222, %r4502, %r285;
	@%p1222 bra 	$L__BB4_258;
	cvt.u32.u64 	%r4503, %rd15;
	setp.gt.u32 	%p1223, %r4503, %r285;
	@%p1223 bra 	$L__BB4_259;
	cvt.u32.u64 	%r4504, %rd14;
	setp.lt.u32 	%p1224, %r4504, %r284;
	@%p1224 bra 	$L__BB4_258;
	cvt.u32.u64 	%r4505, %rd14;
	cvt.u32.u64 	%r4506, %rd13;
	setp.gt.u32 	%p1225, %r4505, %r284;
	setp.lt.u32 	%p1226, %r6533, %r4506;
	or.pred  	%p1227, %p1225, %p1226;
	@%p1227 bra 	$L__BB4_259;
$L__BB4_258:
	cvt.u64.u32 	%rd29166, %r6533;
	sub.s64 	%rd29167, %rd29166, %rd13;
	shr.u64 	%rd29168, %rd29167, 63;
	cvt.u32.u64 	%r6533, %rd29167;
	and.b64  	%rd29169, %rd44990, 4294967295;
	add.s64 	%rd29170, %rd29168, %rd14;
	sub.s64 	%rd44990, %rd29169, %rd29170;
	shr.u64 	%rd29171, %rd44990, 63;
	and.b64  	%rd29172, %rd44991, 4294967295;
	add.s64 	%rd29173, %rd29171, %rd15;
	sub.s64 	%rd44991, %rd29172, %rd29173;
	shr.u64 	%rd29174, %rd44991, 63;
	and.b64  	%rd29175, %rd44992, 4294967295;
	add.s64 	%rd29176, %rd29174, %rd16;
	sub.s64 	%rd44992, %rd29175, %rd29176;
	shr.u64 	%rd29177, %rd44992, 63;
	and.b64  	%rd29178, %rd44993, 4294967295;
	add.s64 	%rd29179, %rd29177, %rd17;
	sub.s64 	%rd44993, %rd29178, %rd29179;
	shr.u64 	%rd29180, %rd44993, 63;
	and.b64  	%rd29181, %rd44994, 4294967295;
	add.s64 	%rd29182, %rd29180, %rd18;
	sub.s64 	%rd44994, %rd29181, %rd29182;
	shr.u64 	%rd29183, %rd44994, 63;
	and.b64  	%rd29184, %rd44995, 4294967295;
	add.s64 	%rd29185, %rd29183, %rd19;
	sub.s64 	%rd44995, %rd29184, %rd29185;
	shr.u64 	%rd29186, %rd44995, 63;
	and.b64  	%rd29187, %rd44996, 4294967295;
	add.s64 	%rd29188, %rd29186, %rd20;
	sub.s64 	%rd44996, %rd29187, %rd29188;
$L__BB4_259:
	cvt.u32.u64 	%r4507, %rd20;
	shl.b32 	%r6534, %r6533, 1;
	shr.u32 	%r4508, %r6533, 31;
	cvt.u64.u32 	%rd29190, %r4508;
	shl.b64 	%rd29191, %rd44990, 1;
	and.b64  	%rd29192, %rd29191, 8589934590;
	or.b64  	%rd44997, %rd29192, %rd29190;
	cvt.u32.u64 	%r294, %rd44997;
	shr.u64 	%rd29193, %rd29192, 32;
	shl.b64 	%rd29194, %rd44991, 1;
	and.b64  	%rd29195, %rd29194, 8589934590;
	or.b64  	%rd44998, %rd29193, %rd29195;
	cvt.u32.u64 	%r295, %rd44998;
	shr.u64 	%rd29196, %rd29195, 32;
	shl.b64 	%rd29197, %rd44992, 1;
	and.b64  	%rd29198, %rd29197, 8589934590;
	or.b64  	%rd44999, %rd29196, %rd29198;
	cvt.u32.u64 	%r296, %rd44999;
	shr.u64 	%rd29199, %rd29198, 32;
	shl.b64 	%rd29200, %rd44993, 1;
	and.b64  	%rd29201, %rd29200, 8589934590;
	or.b64  	%rd45000, %rd29199, %rd29201;
	cvt.u32.u64 	%r297, %rd45000;
	shr.u64 	%rd29202, %rd29201, 32;
	shl.b64 	%rd29203, %rd44994, 1;
	and.b64  	%rd29204, %rd29203, 8589934590;
	or.b64  	%rd45001, %rd29202, %rd29204;
	cvt.u32.u64 	%r298, %rd45001;
	shr.u64 	%rd29205, %rd29204, 32;
	shl.b64 	%rd29206, %rd44995, 1;
	and.b64  	%rd29207, %rd29206, 8589934590;
	or.b64  	%rd45002, %rd29205, %rd29207;
	cvt.u32.u64 	%r299, %rd45002;
	shr.u64 	%rd29208, %rd29207, 32;
	shl.b64 	%rd29210, %rd44996, 1;
	and.b64  	%rd29211, %rd29210, 8589934590;
	or.b64  	%rd45003, %rd29208, %rd29211;
	cvt.u32.u64 	%r300, %rd45003;
	setp.gt.u64 	%p1228, %rd45003, 4294967295;
	setp.lt.u32 	%p1229, %r4507, %r300;
	or.pred  	%p1230, %p1228, %p1229;
	@%p1230 bra 	$L__BB4_273;
	cvt.u32.u64 	%r4509, %rd20;
	setp.gt.u32 	%p1231, %r4509, %r300;
	@%p1231 bra 	$L__BB4_274;
	cvt.u32.u64 	%r4510, %rd19;
	setp.lt.u32 	%p1232, %r4510, %r299;
	@%p1232 bra 	$L__BB4_273;
	cvt.u32.u64 	%r4511, %rd19;
	setp.gt.u32 	%p1233, %r4511, %r299;
	@%p1233 bra 	$L__BB4_274;
	cvt.u32.u64 	%r4512, %rd18;
	setp.lt.u32 	%p1234, %r4512, %r298;
	@%p1234 bra 	$L__BB4_273;
	cvt.u32.u64 	%r4513, %rd18;
	setp.gt.u32 	%p1235, %r4513, %r298;
	@%p1235 bra 	$L__BB4_274;
	cvt.u32.u64 	%r4514, %rd17;
	setp.lt.u32 	%p1236, %r4514, %r297;
	@%p1236 bra 	$L__BB4_273;
	cvt.u32.u64 	%r4515, %rd17;
	setp.gt.u32 	%p1237, %r4515, %r297;
	@%p1237 bra 	$L__BB4_274;
	cvt.u32.u64 	%r4516, %rd16;
	setp.lt.u32 	%p1238, %r4516, %r296;
	@%p1238 bra 	$L__BB4_273;
	cvt.u32.u64 	%r4517, %rd16;
	setp.gt.u32 	%p1239, %r4517, %r296;
	@%p1239 bra 	$L__BB4_274;
	cvt.u32.u64 	%r4518, %rd15;
	setp.lt.u32 	%p1240, %r4518, %r295;
	@%p1240 bra 	$L__BB4_273;
	cvt.u32.u64 	%r4519, %rd15;
	setp.gt.u32 	%p1241, %r4519, %r295;
	@%p1241 bra 	$L__BB4_274;
	cvt.u32.u64 	%r4520, %rd14;
	setp.lt.u32 	%p1242, %r4520, %r294;
	@%p1242 bra 	$L__BB4_273;
	cvt.u32.u64 	%r4521, %rd14;
	cvt.u32.u64 	%r4522, %rd13;
	setp.gt.u32 	%p1243, %r4521, %r294;
	setp.lt.u32 	%p1244, %r6534, %r4522;
	or.pred  	%p1245, %p1243, %p1244;
	@%p1245 bra 	$L__BB4_274;
$L__BB4_273:
	cvt.u64.u32 	%rd29213, %r6534;
	sub.s64 	%rd29214, %rd29213, %rd13;
	shr.u64 	%rd29215, %rd29214, 63;
	cvt.u32.u64 	%r6534, %rd29214;
	and.b64  	%rd29216, %rd44997, 4294967295;
	add.s64 	%rd29217, %rd29215, %rd14;
	sub.s64 	%rd44997, %rd29216, %rd29217;
	shr.u64 	%rd29218, %rd44997, 63;
	and.b64  	%rd29219, %rd44998, 4294967295;
	add.s64 	%rd29220, %rd29218, %rd15;
	sub.s64 	%rd44998, %rd29219, %rd29220;
	shr.u64 	%rd29221, %rd44998, 63;
	and.b64  	%rd29222, %rd44999, 4294967295;
	add.s64 	%rd29223, %rd29221, %rd16;
	sub.s64 	%rd44999, %rd29222, %rd29223;
	shr.u64 	%rd29224, %rd44999, 63;
	and.b64  	%rd29225, %rd45000, 4294967295;
	add.s64 	%rd29226, %rd29224, %rd17;
	sub.s64 	%rd45000, %rd29225, %rd29226;
	shr.u64 	%rd29227, %rd45000, 63;
	and.b64  	%rd29228, %rd45001, 4294967295;
	add.s64 	%rd29229, %rd29227, %rd18;
	sub.s64 	%rd45001, %rd29228, %rd29229;
	shr.u64 	%rd29230, %rd45001, 63;
	and.b64  	%rd29231, %rd45002, 4294967295;
	add.s64 	%rd29232, %rd29230, %rd19;
	sub.s64 	%rd45002, %rd29231, %rd29232;
	shr.u64 	%rd29233, %rd45002, 63;
	and.b64  	%rd29234, %rd45003, 4294967295;
	add.s64 	%rd29235, %rd29233, %rd20;
	sub.s64 	%rd45003, %rd29234, %rd29235;
$L__BB4_274:
	cvt.u32.u64 	%r4523, %rd20;
	shl.b32 	%r6535, %r6534, 1;
	shr.u32 	%r4524, %r6534, 31;
	cvt.u64.u32 	%rd29237, %r4524;
	shl.b64 	%rd29238, %rd44997, 1;
	and.b64  	%rd29239, %rd29238, 8589934590;
	or.b64  	%rd45004, %rd29239, %rd29237;
	cvt.u32.u64 	%r304, %rd45004;
	shr.u64 	%rd29240, %rd29239, 32;
	shl.b64 	%rd29241, %rd44998, 1;
	and.b64  	%rd29242, %rd29241, 8589934590;
	or.b64  	%rd45005, %rd29240, %rd29242;
	cvt.u32.u64 	%r305, %rd45005;
	shr.u64 	%rd29243, %rd29242, 32;
	shl.b64 	%rd29244, %rd44999, 1;
	and.b64  	%rd29245, %rd29244, 8589934590;
	or.b64  	%rd45006, %rd29243, %rd29245;
	cvt.u32.u64 	%r306, %rd45006;
	shr.u64 	%rd29246, %rd29245, 32;
	shl.b64 	%rd29247, %rd45000, 1;
	and.b64  	%rd29248, %rd29247, 8589934590;
	or.b64  	%rd45007, %rd29246, %rd29248;
	cvt.u32.u64 	%r307, %rd45007;
	shr.u64 	%rd29249, %rd29248, 32;
	shl.b64 	%rd29250, %rd45001, 1;
	and.b64  	%rd29251, %rd29250, 8589934590;
	or.b64  	%rd45008, %rd29249, %rd29251;
	cvt.u32.u64 	%r308, %rd45008;
	shr.u64 	%rd29252, %rd29251, 32;
	shl.b64 	%rd29253, %rd45002, 1;
	and.b64  	%rd29254, %rd29253, 8589934590;
	or.b64  	%rd45009, %rd29252, %rd29254;
	cvt.u32.u64 	%r309, %rd45009;
	shr.u64 	%rd29255, %rd29254, 32;
	shl.b64 	%rd29257, %rd45003, 1;
	and.b64  	%rd29258, %rd29257, 8589934590;
	or.b64  	%rd45010, %rd29255, %rd29258;
	cvt.u32.u64 	%r310, %rd45010;
	setp.gt.u64 	%p1246, %rd45010, 4294967295;
	setp.lt.u32 	%p1247, %r4523, %r310;
	or.pred  	%p1248, %p1246, %p1247;
	@%p1248 bra 	$L__BB4_288;
	cvt.u32.u64 	%r4525, %rd20;
	setp.gt.u32 	%p1249, %r4525, %r310;
	@%p1249 bra 	$L__BB4_289;
	cvt.u32.u64 	%r4526, %rd19;
	setp.lt.u32 	%p1250, %r4526, %r309;
	@%p1250 bra 	$L__BB4_288;
	cvt.u32.u64 	%r4527, %rd19;
	setp.gt.u32 	%p1251, %r4527, %r309;
	@%p1251 bra 	$L__BB4_289;
	cvt.u32.u64 	%r4528, %rd18;
	setp.lt.u32 	%p1252, %r4528, %r308;
	@%p1252 bra 	$L__BB4_288;
	cvt.u32.u64 	%r4529, %rd18;
	setp.gt.u32 	%p1253, %r4529, %r308;
	@%p1253 bra 	$L__BB4_289;
	cvt.u32.u64 	%r4530, %rd17;
	setp.lt.u32 	%p1254, %r4530, %r307;
	@%p1254 bra 	$L__BB4_288;
	cvt.u32.u64 	%r4531, %rd17;
	setp.gt.u32 	%p1255, %r4531, %r307;
	@%p1255 bra 	$L__BB4_289;
	cvt.u32.u64 	%r4532, %rd16;
	setp.lt.u32 	%p1256, %r4532, %r306;
	@%p1256 bra 	$L__BB4_288;
	cvt.u32.u64 	%r4533, %rd16;
	setp.gt.u32 	%p1257, %r4533, %r306;
	@%p1257 bra 	$L__BB4_289;
	cvt.u32.u64 	%r4534, %rd15;
	setp.lt.u32 	%p1258, %r4534, %r305;
	@%p1258 bra 	$L__BB4_288;
	cvt.u32.u64 	%r4535, %rd15;
	setp.gt.u32 	%p1259, %r4535, %r305;
	@%p1259 bra 	$L__BB4_289;
	cvt.u32.u64 	%r4536, %rd14;
	setp.lt.u32 	%p1260, %r4536, %r304;
	@%p1260 bra 	$L__BB4_288;
	cvt.u32.u64 	%r4537, %rd14;
	cvt.u32.u64 	%r4538, %rd13;
	setp.gt.u32 	%p1261, %r4537, %r304;
	setp.lt.u32 	%p1262, %r6535, %r4538;
	or.pred  	%p1263, %p1261, %p1262;
	@%p1263 bra 	$L__BB4_289;
$L__BB4_288:
	cvt.u64.u32 	%rd29260, %r6535;
	sub.s64 	%rd29261, %rd29260, %rd13;
	shr.u64 	%rd29262, %rd29261, 63;
	cvt.u32.u64 	%r6535, %rd29261;
	and.b64  	%rd29263, %rd45004, 4294967295;
	add.s64 	%rd29264, %rd29262, %rd14;
	sub.s64 	%rd45004, %rd29263, %rd29264;
	shr.u64 	%rd29265, %rd45004, 63;
	and.b64  	%rd29266, %rd45005, 4294967295;
	add.s64 	%rd29267, %rd29265, %rd15;
	sub.s64 	%rd45005, %rd29266, %rd29267;
	shr.u64 	%rd29268, %rd45005, 63;
	and.b64  	%rd29269, %rd45006, 4294967295;
	add.s64 	%rd29270, %rd29268, %rd16;
	sub.s64 	%rd45006, %rd29269, %rd29270;
	shr.u64 	%rd29271, %rd45006, 63;
	and.b64  	%rd29272, %rd45007, 4294967295;
	add.s64 	%rd29273, %rd29271, %rd17;
	sub.s64 	%rd45007, %rd29272, %rd29273;
	shr.u64 	%rd29274, %rd45007, 63;
	and.b64  	%rd29275, %rd45008, 4294967295;
	add.s64 	%rd29276, %rd29274, %rd18;
	sub.s64 	%rd45008, %rd29275, %rd29276;
	shr.u64 	%rd29277, %rd45008, 63;
	and.b64  	%rd29278, %rd45009, 4294967295;
	add.s64 	%rd29279, %rd29277, %rd19;
	sub.s64 	%rd45009, %rd29278, %rd29279;
	shr.u64 	%rd29280, %rd45009, 63;
	and.b64  	%rd29281, %rd45010, 4294967295;
	add.s64 	%rd29282, %rd29280, %rd20;
	sub.s64 	%rd45010, %rd29281, %rd29282;
$L__BB4_289:
	cvt.u32.u64 	%r4539, %rd20;
	mul.lo.s64 	%rd29283, %rd79, %rd79;
	cvt.u32.u64 	%r4540, %rd29283;
	shr.u64 	%rd29284, %rd29283, 32;
	mul.lo.s64 	%rd29285, %rd88, %rd79;
	add.s64 	%rd29286, %rd29284, %rd29285;
	shr.u64 	%rd29287, %rd29286, 32;
	mul.lo.s64 	%rd29288, %rd89, %rd79;
	add.s64 	%rd29289, %rd29287, %rd29288;
	shr.u64 	%rd29290, %rd29289, 32;
	mul.lo.s64 	%rd29291, %rd90, %rd79;
	add.s64 	%rd29292, %rd29290, %rd29291;
	shr.u64 	%rd29293, %rd29292, 32;
	mul.lo.s64 	%rd29294, %rd91, %rd79;
	add.s64 	%rd29295, %rd29293, %rd29294;
	shr.u64 	%rd29296, %rd29295, 32;
	mul.lo.s64 	%rd29297, %rd92, %rd79;
	add.s64 	%rd29298, %rd29296, %rd29297;
	shr.u64 	%rd29299, %rd29298, 32;
	mul.lo.s64 	%rd29300, %rd93, %rd79;
	add.s64 	%rd29301, %rd29299, %rd29300;
	shr.u64 	%rd29302, %rd29301, 32;
	mul.lo.s64 	%rd29303, %rd94, %rd79;
	add.s64 	%rd29304, %rd29302, %rd29303;
	shr.u64 	%rd29305, %rd29304, 32;
	and.b64  	%rd29306, %rd29286, 4294967295;
	add.s64 	%rd29307, %rd29285, %rd29306;
	shr.u64 	%rd29308, %rd29307, 32;
	and.b64  	%rd29309, %rd29289, 4294967295;
	add.s64 	%rd29310, %rd29308, %rd29309;
	mad.lo.s64 	%rd29311, %rd88, %rd88, %rd29310;
	shr.u64 	%rd29312, %rd29311, 32;
	mul.lo.s64 	%rd29313, %rd89, %rd88;
	and.b64  	%rd29314, %rd29292, 4294967295;
	add.s64 	%rd29315, %rd29312, %rd29314;
	add.s64 	%rd29316, %rd29315, %rd29313;
	shr.u64 	%rd29317, %rd29316, 32;
	mul.lo.s64 	%rd29318, %rd90, %rd88;
	and.b64  	%rd29319, %rd29295, 4294967295;
	add.s64 	%rd29320, %rd29317, %rd29319;
	add.s64 	%rd29321, %rd29320, %rd29318;
	shr.u64 	%rd29322, %rd29321, 32;
	mul.lo.s64 	%rd29323, %rd91, %rd88;
	and.b64  	%rd29324, %rd29298, 4294967295;
	add.s64 	%rd29325, %rd29322, %rd29324;
	add.s64 	%rd29326, %rd29325, %rd29323;
	shr.u64 	%rd29327, %rd29326, 32;
	mul.lo.s64 	%rd29328, %rd92, %rd88;
	and.b64  	%rd29329, %rd29301, 4294967295;
	add.s64 	%rd29330, %rd29327, %rd29329;
	add.s64 	%rd29331, %rd29330, %rd29328;
	shr.u64 	%rd29332, %rd29331, 32;
	mul.lo.s64 	%rd29333, %rd93, %rd88;
	and.b64  	%rd29334, %rd29304, 4294967295;
	add.s64 	%rd29335, %rd29332, %rd29334;
	add.s64 	%rd29336, %rd29335, %rd29333;
	shr.u64 	%rd29337, %rd29336, 32;
	mul.lo.s64 	%rd29338, %rd94, %rd88;
	add.s64 	%rd29339, %rd29337, %rd29305;
	add.s64 	%rd29340, %rd29339, %rd29338;
	shr.u64 	%rd29341, %rd29340, 32;
	and.b64  	%rd29342, %rd29311, 4294967295;
	add.s64 	%rd29343, %rd29288, %rd29342;
	shr.u64 	%rd29344, %rd29343, 32;
	and.b64  	%rd29345, %rd29316, 4294967295;
	add.s64 	%rd29346, %rd29344, %rd29345;
	add.s64 	%rd29347, %rd29346, %rd29313;
	shr.u64 	%rd29348, %rd29347, 32;
	and.b64  	%rd29349, %rd29321, 4294967295;
	add.s64 	%rd29350, %rd29348, %rd29349;
	mad.lo.s64 	%rd29351, %rd89, %rd89, %rd29350;
	shr.u64 	%rd29352, %rd29351, 32;
	mul.lo.s64 	%rd29353, %rd90, %rd89;
	and.b64  	%rd29354, %rd29326, 4294967295;
	add.s64 	%rd29355, %rd29352, %rd29354;
	add.s64 	%rd29356, %rd29355, %rd29353;
	shr.u64 	%rd29357, %rd29356, 32;
	mul.lo.s64 	%rd29358, %rd91, %rd89;
	and.b64  	%rd29359, %rd29331, 4294967295;
	add.s64 	%rd29360, %rd29357, %rd29359;
	add.s64 	%rd29361, %rd29360, %rd29358;
	shr.u64 	%rd29362, %rd29361, 32;
	mul.lo.s64 	%rd29363, %rd92, %rd89;
	and.b64  	%rd29364, %rd29336, 4294967295;
	add.s64 	%rd29365, %rd29362, %rd29364;
	add.s64 	%rd29366, %rd29365, %rd29363;
	shr.u64 	%rd29367, %rd29366, 32;
	mul.lo.s64 	%rd29368, %rd93, %rd89;
	and.b64  	%rd29369, %rd29340, 4294967295;
	add.s64 	%rd29370, %rd29367, %rd29369;
	add.s64 	%rd29371, %rd29370, %rd29368;
	shr.u64 	%rd29372, %rd29371, 32;
	mul.lo.s64 	%rd29373, %rd94, %rd89;
	add.s64 	%rd29374, %rd29372, %rd29341;
	add.s64 	%rd29375, %rd29374, %rd29373;
	shr.u64 	%rd29376, %rd29375, 32;
	and.b64  	%rd29377, %rd29347, 4294967295;
	add.s64 	%rd29378, %rd29291, %rd29377;
	shr.u64 	%rd29379, %rd29378, 32;
	and.b64  	%rd29380, %rd29351, 4294967295;
	add.s64 	%rd29381, %rd29379, %rd29380;
	add.s64 	%rd29382, %rd29381, %rd29318;
	shr.u64 	%rd29383, %rd29382, 32;
	and.b64  	%rd29384, %rd29356, 4294967295;
	add.s64 	%rd29385, %rd29383, %rd29384;
	add.s64 	%rd29386, %rd29385, %rd29353;
	shr.u64 	%rd29387, %rd29386, 32;
	and.b64  	%rd29388, %rd29361, 4294967295;
	add.s64 	%rd29389, %rd29387, %rd29388;
	mad.lo.s64 	%rd29390, %rd90, %rd90, %rd29389;
	shr.u64 	%rd29391, %rd29390, 32;
	mul.lo.s64 	%rd29392, %rd91, %rd90;
	and.b64  	%rd29393, %rd29366, 4294967295;
	add.s64 	%rd29394, %rd29391, %rd29393;
	add.s64 	%rd29395, %rd29394, %rd29392;
	shr.u64 	%rd29396, %rd29395, 32;
	mul.lo.s64 	%rd29397, %rd92, %rd90;
	and.b64  	%rd29398, %rd29371, 4294967295;
	add.s64 	%rd29399, %rd29396, %rd29398;
	add.s64 	%rd29400, %rd29399, %rd29397;
	shr.u64 	%rd29401, %rd29400, 32;
	mul.lo.s64 	%rd29402, %rd93, %rd90;
	and.b64  	%rd29403, %rd29375, 4294967295;
	add.s64 	%rd29404, %rd29401, %rd29403;
	add.s64 	%rd29405, %rd29404, %rd29402;
	shr.u64 	%rd29406, %rd29405, 32;
	mul.lo.s64 	%rd29407, %rd94, %rd90;
	add.s64 	%rd29408, %rd29406, %rd29376;
	add.s64 	%rd29409, %rd29408, %rd29407;
	shr.u64 	%rd29410, %rd29409, 32;
	and.b64  	%rd29411, %rd29382, 4294967295;
	add.s64 	%rd29412, %rd29294, %rd29411;
	shr.u64 	%rd29413, %rd29412, 32;
	and.b64  	%rd29414, %rd29386, 4294967295;
	add.s64 	%rd29415, %rd29413, %rd29414;
	add.s64 	%rd29416, %rd29415, %rd29323;
	shr.u64 	%rd29417, %rd29416, 32;
	and.b64  	%rd29418, %rd29390, 4294967295;
	add.s64 	%rd29419, %rd29417, %rd29418;
	add.s64 	%rd29420, %rd29419, %rd29358;
	shr.u64 	%rd29421, %rd29420, 32;
	and.b64  	%rd29422, %rd29395, 4294967295;
	add.s64 	%rd29423, %rd29421, %rd29422;
	add.s64 	%rd29424, %rd29423, %rd29392;
	shr.u64 	%rd29425, %rd29424, 32;
	and.b64  	%rd29426, %rd29400, 4294967295;
	add.s64 	%rd29427, %rd29425, %rd29426;
	mad.lo.s64 	%rd29428, %rd91, %rd91, %rd29427;
	shr.u64 	%rd29429, %rd29428, 32;
	mul.lo.s64 	%rd29430, %rd92, %rd91;
	and.b64  	%rd29431, %rd29405, 4294967295;
	add.s64 	%rd29432, %rd29429, %rd29431;
	add.s64 	%rd29433, %rd29432, %rd29430;
	shr.u64 	%rd29434, %rd29433, 32;
	mul.lo.s64 	%rd29435, %rd93, %rd91;
	and.b64  	%rd29436, %rd29409, 4294967295;
	add.s64 	%rd29437, %rd29434, %rd29436;
	add.s64 	%rd29438, %rd29437, %rd29435;
	shr.u64 	%rd29439, %rd29438, 32;
	mul.lo.s64 	%rd29440, %rd94, %rd91;
	add.s64 	%rd29441, %rd29439, %rd29410;
	add.s64 	%rd29442, %rd29441, %rd29440;
	shr.u64 	%rd29443, %rd29442, 32;
	and.b64  	%rd29444, %rd29416, 4294967295;
	add.s64 	%rd29445, %rd29297, %rd29444;
	shr.u64 	%rd29446, %rd29445, 32;
	and.b64  	%rd29447, %rd29420, 4294967295;
	add.s64 	%rd29448, %rd29446, %rd29447;
	add.s64 	%rd29449, %rd29448, %rd29328;
	shr.u64 	%rd29450, %rd29449, 32;
	and.b64  	%rd29451, %rd29424, 4294967295;
	add.s64 	%rd29452, %rd29450, %rd29451;
	add.s64 	%rd29453, %rd29452, %rd29363;
	shr.u64 	%rd29454, %rd29453, 32;
	and.b64  	%rd29455, %rd29428, 4294967295;
	add.s64 	%rd29456, %rd29454, %rd29455;
	add.s64 	%rd29457, %rd29456, %rd29397;
	shr.u64 	%rd29458, %rd29457, 32;
	and.b64  	%rd29459, %rd29433, 4294967295;
	add.s64 	%rd29460, %rd29458, %rd29459;
	add.s64 	%rd29461, %rd29460, %rd29430;
	shr.u64 	%rd29462, %rd29461, 32;
	and.b64  	%rd29463, %rd29438, 4294967295;
	add.s64 	%rd29464, %rd29462, %rd29463;
	mad.lo.s64 	%rd29465, %rd92, %rd92, %rd29464;
	shr.u64 	%rd29466, %rd29465, 32;
	mul.lo.s64 	%rd29467, %rd93, %rd92;
	and.b64  	%rd29468, %rd29442, 4294967295;
	add.s64 	%rd29469, %rd29466, %rd29468;
	add.s64 	%rd29470, %rd29469, %rd29467;
	shr.u64 	%rd29471, %rd29470, 32;
	mul.lo.s64 	%rd29472, %rd94, %rd92;
	add.s64 	%rd29473, %rd29471, %rd29443;
	add.s64 	%rd29474, %rd29473, %rd29472;
	shr.u64 	%rd29475, %rd29474, 32;
	and.b64  	%rd29476, %rd29449, 4294967295;
	add.s64 	%rd29477, %rd29300, %rd29476;
	shr.u64 	%rd29478, %rd29477, 32;
	and.b64  	%rd29479, %rd29453, 4294967295;
	add.s64 	%rd29480, %rd29478, %rd29479;
	add.s64 	%rd29481, %rd29480, %rd29333;
	shr.u64 	%rd29482, %rd29481, 32;
	and.b64  	%rd29483, %rd29457, 4294967295;
	add.s64 	%rd29484, %rd29482, %rd29483;
	add.s64 	%rd29485, %rd29484, %rd29368;
	shr.u64 	%rd29486, %rd29485, 32;
	and.b64  	%rd29487, %rd29461, 4294967295;
	add.s64 	%rd29488, %rd29486, %rd29487;
	add.s64 	%rd29489, %rd29488, %rd29402;
	shr.u64 	%rd29490, %rd29489, 32;
	and.b64  	%rd29491, %rd29465, 4294967295;
	add.s64 	%rd29492, %rd29490, %rd29491;
	add.s64 	%rd29493, %rd29492, %rd29435;
	shr.u64 	%rd29494, %rd29493, 32;
	and.b64  	%rd29495, %rd29470, 4294967295;
	add.s64 	%rd29496, %rd29494, %rd29495;
	add.s64 	%rd29497, %rd29496, %rd29467;
	shr.u64 	%rd29498, %rd29497, 32;
	and.b64  	%rd29499, %rd29474, 4294967295;
	add.s64 	%rd29500, %rd29498, %rd29499;
	mad.lo.s64 	%rd29501, %rd93, %rd93, %rd29500;
	shr.u64 	%rd29502, %rd29501, 32;
	mul.lo.s64 	%rd29503, %rd94, %rd93;
	add.s64 	%rd29504, %rd29502, %rd29475;
	add.s64 	%rd29505, %rd29504, %rd29503;
	shr.u64 	%rd29506, %rd29505, 32;
	and.b64  	%rd29507, %rd29481, 4294967295;
	add.s64 	%rd29508, %rd29303, %rd29507;
	shr.u64 	%rd29509, %rd29508, 32;
	and.b64  	%rd29510, %rd29485, 4294967295;
	add.s64 	%rd29511, %rd29509, %rd29510;
	add.s64 	%rd29512, %rd29511, %rd29338;
	shr.u64 	%rd29513, %rd29512, 32;
	and.b64  	%rd29514, %rd29489, 4294967295;
	add.s64 	%rd29515, %rd29513, %rd29514;
	add.s64 	%rd29516, %rd29515, %rd29373;
	shr.u64 	%rd29517, %rd29516, 32;
	and.b64  	%rd29518, %rd29493, 4294967295;
	add.s64 	%rd29519, %rd29517, %rd29518;
	add.s64 	%rd29520, %rd29519, %rd29407;
	shr.u64 	%rd29521, %rd29520, 32;
	and.b64  	%rd29522, %rd29497, 4294967295;
	add.s64 	%rd29523, %rd29521, %rd29522;
	add.s64 	%rd29524, %rd29523, %rd29440;
	shr.u64 	%rd29525, %rd29524, 32;
	and.b64  	%rd29526, %rd29501, 4294967295;
	add.s64 	%rd29527, %rd29525, %rd29526;
	add.s64 	%rd29528, %rd29527, %rd29472;
	shr.u64 	%rd29529, %rd29528, 32;
	and.b64  	%rd29530, %rd29505, 4294967295;
	add.s64 	%rd29531, %rd29529, %rd29530;
	add.s64 	%rd29532, %rd29531, %rd29503;
	shr.u64 	%rd29533, %rd29532, 32;
	add.s64 	%rd29534, %rd29533, %rd29506;
	mad.lo.s64 	%rd29535, %rd94, %rd94, %rd29534;
	{ .reg .b32 tmp; mov.b64 {tmp, %r4541}, %rd29535; }
	mul.lo.s32 	%r4542, %r86, %r4540;
	cvt.u64.u32 	%rd29536, %r4542;
	and.b64  	%rd29537, %rd29283, 4294967295;
	mad.lo.s64 	%rd29538, %rd13, %rd29536, %rd29537;
	shr.u64 	%rd29539, %rd29538, 32;
	and.b64  	%rd29540, %rd29307, 4294967295;
	add.s64 	%rd29541, %rd29539, %rd29540;
	mad.lo.s64 	%rd29542, %rd14, %rd29536, %rd29541;
	cvt.u32.u64 	%r4543, %rd29542;
	shr.u64 	%rd29543, %rd29542, 32;
	and.b64  	%rd29544, %rd29343, 4294967295;
	add.s64 	%rd29545, %rd29543, %rd29544;
	mad.lo.s64 	%rd29546, %rd15, %rd29536, %rd29545;
	shr.u64 	%rd29547, %rd29546, 32;
	and.b64  	%rd29548, %rd29378, 4294967295;
	add.s64 	%rd29549, %rd29547, %rd29548;
	mad.lo.s64 	%rd29550, %rd16, %rd29536, %rd29549;
	shr.u64 	%rd29551, %rd29550, 32;
	and.b64  	%rd29552, %rd29412, 4294967295;
	add.s64 	%rd29553, %rd29551, %rd29552;
	mad.lo.s64 	%rd29554, %rd17, %rd29536, %rd29553;
	shr.u64 	%rd29555, %rd29554, 32;
	and.b64  	%rd29556, %rd29445, 4294967295;
	add.s64 	%rd29557, %rd29555, %rd29556;
	mad.lo.s64 	%rd29558, %rd18, %rd29536, %rd29557;
	shr.u64 	%rd29559, %rd29558, 32;
	and.b64  	%rd29560, %rd29477, 4294967295;
	add.s64 	%rd29561, %rd29559, %rd29560;
	mad.lo.s64 	%rd29562, %rd19, %rd29536, %rd29561;
	shr.u64 	%rd29563, %rd29562, 32;
	and.b64  	%rd29564, %rd29508, 4294967295;
	add.s64 	%rd29565, %rd29563, %rd29564;
	mad.lo.s64 	%rd29566, %rd20, %rd29536, %rd29565;
	shr.u64 	%rd29567, %rd29566, 32;
	and.b64  	%rd29568, %rd29512, 4294967295;
	add.s64 	%rd29569, %rd29567, %rd29568;
	shr.u64 	%rd29570, %rd29569, 32;
	and.b64  	%rd29571, %rd29516, 4294967295;
	add.s64 	%rd29572, %rd29570, %rd29571;
	shr.u64 	%rd29573, %rd29572, 32;
	and.b64  	%rd29574, %rd29520, 4294967295;
	add.s64 	%rd29575, %rd29573, %rd29574;
	shr.u64 	%rd29576, %rd29575, 32;
	and.b64  	%rd29577, %rd29524, 4294967295;
	add.s64 	%rd29578, %rd29576, %rd29577;
	shr.u64 	%rd29579, %rd29578, 32;
	and.b64  	%rd29580, %rd29528, 4294967295;
	add.s64 	%rd29581, %rd29579, %rd29580;
	shr.u64 	%rd29582, %rd29581, 32;
	and.b64  	%rd29583, %rd29532, 4294967295;
	add.s64 	%rd29584, %rd29582, %rd29583;
	shr.u64 	%rd29585, %rd29584, 32;
	and.b64  	%rd29586, %rd29535, 4294967295;
	add.s64 	%rd29587, %rd29585, %rd29586;
	{ .reg .b32 tmp; mov.b64 {tmp, %r4544}, %rd29587; }
	add.s32 	%r4545, %r4541, %r4544;
	mul.lo.s32 	%r4546, %r86, %r4543;
	cvt.u64.u32 	%rd29588, %r4546;
	and.b64  	%rd29589, %rd29542, 4294967295;
	mad.lo.s64 	%rd29590, %rd13, %rd29588, %rd29589;
	shr.u64 	%rd29591, %rd29590, 32;
	and.b64  	%rd29592, %rd29546, 4294967295;
	add.s64 	%rd29593, %rd29591, %rd29592;
	mad.lo.s64 	%rd29594, %rd14, %rd29588, %rd29593;
	cvt.u32.u64 	%r4547, %rd29594;
	shr.u64 	%rd29595, %rd29594, 32;
	and.b64  	%rd29596, %rd29550, 4294967295;
	add.s64 	%rd29597, %rd29595, %rd29596;
	mad.lo.s64 	%rd29598, %rd15, %rd29588, %rd29597;
	shr.u64 	%rd29599, %rd29598, 32;
	and.b64  	%rd29600, %rd29554, 4294967295;
	add.s64 	%rd29601, %rd29599, %rd29600;
	mad.lo.s64 	%rd29602, %rd16, %rd29588, %rd29601;
	shr.u64 	%rd29603, %rd29602, 32;
	and.b64  	%rd29604, %rd29558, 4294967295;
	add.s64 	%rd29605, %rd29603, %rd29604;
	mad.lo.s64 	%rd29606, %rd17, %rd29588, %rd29605;
	shr.u64 	%rd29607, %rd29606, 32;
	and.b64  	%rd29608, %rd29562, 4294967295;
	add.s64 	%rd29609, %rd29607, %rd29608;
	mad.lo.s64 	%rd29610, %rd18, %rd29588, %rd29609;
	shr.u64 	%rd29611, %rd29610, 32;
	and.b64  	%rd29612, %rd29566, 4294967295;
	add.s64 	%rd29613, %rd29611, %rd29612;
	mad.lo.s64 	%rd29614, %rd19, %rd29588, %rd29613;
	shr.u64 	%rd29615, %rd29614, 32;
	and.b64  	%rd29616, %rd29569, 4294967295;
	add.s64 	%rd29617, %rd29615, %rd29616;
	mad.lo.s64 	%rd29618, %rd20, %rd29588, %rd29617;
	shr.u64 	%rd29619, %rd29618, 32;
	and.b64  	%rd29620, %rd29572, 4294967295;
	add.s64 	%rd29621, %rd29619, %rd29620;
	shr.u64 	%rd29622, %rd29621, 32;
	and.b64  	%rd29623, %rd29575, 4294967295;
	add.s64 	%rd29624, %rd29622, %rd29623;
	shr.u64 	%rd29625, %rd29624, 32;
	and.b64  	%rd29626, %rd29578, 4294967295;
	add.s64 	%rd29627, %rd29625, %rd29626;
	shr.u64 	%rd29628, %rd29627, 32;
	and.b64  	%rd29629, %rd29581, 4294967295;
	add.s64 	%rd29630, %rd29628, %rd29629;
	shr.u64 	%rd29631, %rd29630, 32;
	and.b64  	%rd29632, %rd29584, 4294967295;
	add.s64 	%rd29633, %rd29631, %rd29632;
	shr.u64 	%rd29634, %rd29633, 32;
	and.b64  	%rd29635, %rd29587, 4294967295;
	add.s64 	%rd29636, %rd29634, %rd29635;
	{ .reg .b32 tmp; mov.b64 {tmp, %r4548}, %rd29636; }
	add.s32 	%r4549, %r4545, %r4548;
	mul.lo.s32 	%r4550, %r86, %r4547;
	cvt.u64.u32 	%rd29637, %r4550;
	and.b64  	%rd29638, %rd29594, 4294967295;
	mad.lo.s64 	%rd29639, %rd13, %rd29637, %rd29638;
	shr.u64 	%rd29640, %rd29639, 32;
	and.b64  	%rd29641, %rd29598, 4294967295;
	add.s64 	%rd29642, %rd29640, %rd29641;
	mad.lo.s64 	%rd29643, %rd14, %rd29637, %rd29642;
	cvt.u32.u64 	%r4551, %rd29643;
	shr.u64 	%rd29644, %rd29643, 32;
	and.b64  	%rd29645, %rd29602, 4294967295;
	add.s64 	%rd29646, %rd29644, %rd29645;
	mad.lo.s64 	%rd29647, %rd15, %rd29637, %rd29646;
	shr.u64 	%rd29648, %rd29647, 32;
	and.b64  	%rd29649, %rd29606, 4294967295;
	add.s64 	%rd29650, %rd29648, %rd29649;
	mad.lo.s64 	%rd29651, %rd16, %rd29637, %rd29650;
	shr.u64 	%rd29652, %rd29651, 32;
	and.b64  	%rd29653, %rd29610, 4294967295;
	add.s64 	%rd29654, %rd29652, %rd29653;
	mad.lo.s64 	%rd29655, %rd17, %rd29637, %rd29654;
	shr.u64 	%rd29656, %rd29655, 32;
	and.b64  	%rd29657, %rd29614, 4294967295;
	add.s64 	%rd29658, %rd29656, %rd29657;
	mad.lo.s64 	%rd29659, %rd18, %rd29637, %rd29658;
	shr.u64 	%rd29660, %rd29659, 32;
	and.b64  	%rd29661, %rd29618, 4294967295;
	add.s64 	%rd29662, %rd29660, %rd29661;
	mad.lo.s64 	%rd29663, %rd19, %rd29637, %rd29662;
	shr.u64 	%rd29664, %rd29663, 32;
	and.b64  	%rd29665, %rd29621, 4294967295;
	add.s64 	%rd29666, %rd29664, %rd29665;
	mad.lo.s64 	%rd29667, %rd20, %rd29637, %rd29666;
	shr.u64 	%rd29668, %rd29667, 32;
	and.b64  	%rd29669, %rd29624, 4294967295;
	add.s64 	%rd29670, %rd29668, %rd29669;
	shr.u64 	%rd29671, %rd29670, 32;
	and.b64  	%rd29672, %rd29627, 4294967295;
	add.s64 	%rd29673, %rd29671, %rd29672;
	shr.u64 	%rd29674, %rd29673, 32;
	and.b64  	%rd29675, %rd29630, 4294967295;
	add.s64 	%rd29676, %rd29674, %rd29675;
	shr.u64 	%rd29677, %rd29676, 32;
	and.b64  	%rd29678, %rd29633, 4294967295;
	add.s64 	%rd29679, %rd29677, %rd29678;
	shr.u64 	%rd29680, %rd29679, 32;
	and.b64  	%rd29681, %rd29636, 4294967295;
	add.s64 	%rd29682, %rd29680, %rd29681;
	{ .reg .b32 tmp; mov.b64 {tmp, %r4552}, %rd29682; }
	add.s32 	%r4553, %r4549, %r4552;
	mul.lo.s32 	%r4554, %r86, %r4551;
	cvt.u64.u32 	%rd29683, %r4554;
	and.b64  	%rd29684, %rd29643, 4294967295;
	mad.lo.s64 	%rd29685, %rd13, %rd29683, %rd29684;
	shr.u64 	%rd29686, %rd29685, 32;
	and.b64  	%rd29687, %rd29647, 4294967295;
	add.s64 	%rd29688, %rd29686, %rd29687;
	mad.lo.s64 	%rd29689, %rd14, %rd29683, %rd29688;
	cvt.u32.u64 	%r4555, %rd29689;
	shr.u64 	%rd29690, %rd29689, 32;
	and.b64  	%rd29691, %rd29651, 4294967295;
	add.s64 	%rd29692, %rd29690, %rd29691;
	mad.lo.s64 	%rd29693, %rd15, %rd29683, %rd29692;
	shr.u64 	%rd29694, %rd29693, 32;
	and.b64  	%rd29695, %rd29655, 4294967295;
	add.s64 	%rd29696, %rd29694, %rd29695;
	mad.lo.s64 	%rd29697, %rd16, %rd29683, %rd29696;
	shr.u64 	%rd29698, %rd29697, 32;
	and.b64  	%rd29699, %rd29659, 4294967295;
	add.s64 	%rd29700, %rd29698, %rd29699;
	mad.lo.s64 	%rd29701, %rd17, %rd29683, %rd29700;
	shr.u64 	%rd29702, %rd29701, 32;
	and.b64  	%rd29703, %rd29663, 4294967295;
	add.s64 	%rd29704, %rd29702, %rd29703;
	mad.lo.s64 	%rd29705, %rd18, %rd29683, %rd29704;
	shr.u64 	%rd29706, %rd29705, 32;
	and.b64  	%rd29707, %rd29667, 4294967295;
	add.s64 	%rd29708, %rd29706, %rd29707;
	mad.lo.s64 	%rd29709, %rd19, %rd29683, %rd29708;
	shr.u64 	%rd29710, %rd29709, 32;
	and.b64  	%rd29711, %rd29670, 4294967295;
	add.s64 	%rd29712, %rd29710, %rd29711;
	mad.lo.s64 	%rd29713, %rd20, %rd29683, %rd29712;
	shr.u64 	%rd29714, %rd29713, 32;
	and.b64  	%rd29715, %rd29673, 4294967295;
	add.s64 	%rd29716, %rd29714, %rd29715;
	shr.u64 	%rd29717, %rd29716, 32;
	and.b64  	%rd29718, %rd29676, 4294967295;
	add.s64 	%rd29719, %rd29717, %rd29718;
	shr.u64 	%rd29720, %rd29719, 32;
	and.b64  	%rd29721, %rd29679, 4294967295;
	add.s64 	%rd29722, %rd29720, %rd29721;
	shr.u64 	%rd29723, %rd29722, 32;
	and.b64  	%rd29724, %rd29682, 4294967295;
	add.s64 	%rd29725, %rd29723, %rd29724;
	{ .reg .b32 tmp; mov.b64 {tmp, %r4556}, %rd29725; }
	add.s32 	%r4557, %r4553, %r4556;
	mul.lo.s32 	%r4558, %r86, %r4555;
	cvt.u64.u32 	%rd29726, %r4558;
	and.b64  	%rd29727, %rd29689, 4294967295;
	mad.lo.s64 	%rd29728, %rd13, %rd29726, %rd29727;
	shr.u64 	%rd29729, %rd29728, 32;
	and.b64  	%rd29730, %rd29693, 4294967295;
	add.s64 	%rd29731, %rd29729, %rd29730;
	mad.lo.s64 	%rd29732, %rd14, %rd29726, %rd29731;
	cvt.u32.u64 	%r4559, %rd29732;
	shr.u64 	%rd29733, %rd29732, 32;
	and.b64  	%rd29734, %rd29697, 4294967295;
	add.s64 	%rd29735, %rd29733, %rd29734;
	mad.lo.s64 	%rd29736, %rd15, %rd29726, %rd29735;
	shr.u64 	%rd29737, %rd29736, 32;
	and.b64  	%rd29738, %rd29701, 4294967295;
	add.s64 	%rd29739, %rd29737, %rd29738;
	mad.lo.s64 	%rd29740, %rd16, %rd29726, %rd29739;
	shr.u64 	%rd29741, %rd29740, 32;
	and.b64  	%rd29742, %rd29705, 4294967295;
	add.s64 	%rd29743, %rd29741, %rd29742;
	mad.lo.s64 	%rd29744, %rd17, %rd29726, %rd29743;
	shr.u64 	%rd29745, %rd29744, 32;
	and.b64  	%rd29746, %rd29709, 4294967295;
	add.s64 	%rd29747, %rd29745, %rd29746;
	mad.lo.s64 	%rd29748, %rd18, %rd29726, %rd29747;
	shr.u64 	%rd29749, %rd29748, 32;
	and.b64  	%rd29750, %rd29713, 4294967295;
	add.s64 	%rd29751, %rd29749, %rd29750;
	mad.lo.s64 	%rd29752, %rd19, %rd29726, %rd29751;
	shr.u64 	%rd29753, %rd29752, 32;
	and.b64  	%rd29754, %rd29716, 4294967295;
	add.s64 	%rd29755, %rd29753, %rd29754;
	mad.lo.s64 	%rd29756, %rd20, %rd29726, %rd29755;
	shr.u64 	%rd29757, %rd29756, 32;
	and.b64  	%rd29758, %rd29719, 4294967295;
	add.s64 	%rd29759, %rd29757, %rd29758;
	shr.u64 	%rd29760, %rd29759, 32;
	and.b64  	%rd29761, %rd29722, 4294967295;
	add.s64 	%rd29762, %rd29760, %rd29761;
	shr.u64 	%rd29763, %rd29762, 32;
	and.b64  	%rd29764, %rd29725, 4294967295;
	add.s64 	%rd29765, %rd29763, %rd29764;
	{ .reg .b32 tmp; mov.b64 {tmp, %r4560}, %rd29765; }
	add.s32 	%r4561, %r4557, %r4560;
	mul.lo.s32 	%r4562, %r86, %r4559;
	cvt.u64.u32 	%rd29766, %r4562;
	and.b64  	%rd29767, %rd29732, 4294967295;
	mad.lo.s64 	%rd29768, %rd13, %rd29766, %rd29767;
	shr.u64 	%rd29769, %rd29768, 32;
	and.b64  	%rd29770, %rd29736, 4294967295;
	add.s64 	%rd29771, %rd29769, %rd29770;
	mad.lo.s64 	%rd29772, %rd14, %rd29766, %rd29771;
	cvt.u32.u64 	%r4563, %rd29772;
	shr.u64 	%rd29773, %rd29772, 32;
	and.b64  	%rd29774, %rd29740, 4294967295;
	add.s64 	%rd29775, %rd29773, %rd29774;
	mad.lo.s64 	%rd29776, %rd15, %rd29766, %rd29775;
	shr.u64 	%rd29777, %rd29776, 32;
	and.b64  	%rd29778, %rd29744, 4294967295;
	add.s64 	%rd29779, %rd29777, %rd29778;
	mad.lo.s64 	%rd29780, %rd16, %rd29766, %rd29779;
	shr.u64 	%rd29781, %rd29780, 32;
	and.b64  	%rd29782, %rd29748, 4294967295;
	add.s64 	%rd29783, %rd29781, %rd29782;
	mad.lo.s64 	%rd29784, %rd17, %rd29766, %rd29783;
	shr.u64 	%rd29785, %rd29784, 32;
	and.b64  	%rd29786, %rd29752, 4294967295;
	add.s64 	%rd29787, %rd29785, %rd29786;
	mad.lo.s64 	%rd29788, %rd18, %rd29766, %rd29787;
	shr.u64 	%rd29789, %rd29788, 32;
	and.b64  	%rd29790, %rd29756, 4294967295;
	add.s64 	%rd29791, %rd29789, %rd29790;
	mad.lo.s64 	%rd29792, %rd19, %rd29766, %rd29791;
	shr.u64 	%rd29793, %rd29792, 32;
	and.b64  	%rd29794, %rd29759, 4294967295;
	add.s64 	%rd29795, %rd29793, %rd29794;
	mad.lo.s64 	%rd29796, %rd20, %rd29766, %rd29795;
	shr.u64 	%rd29797, %rd29796, 32;
	and.b64  	%rd29798, %rd29762, 4294967295;
	add.s64 	%rd29799, %rd29797, %rd29798;
	shr.u64 	%rd29800, %rd29799, 32;
	and.b64  	%rd29801, %rd29765, 4294967295;
	add.s64 	%rd29802, %rd29800, %rd29801;
	{ .reg .b32 tmp; mov.b64 {tmp, %r4564}, %rd29802; }
	add.s32 	%r4565, %r4561, %r4564;
	mul.lo.s32 	%r4566, %r86, %r4563;
	cvt.u64.u32 	%rd29803, %r4566;
	and.b64  	%rd29804, %rd29772, 4294967295;
	mad.lo.s64 	%rd29805, %rd13, %rd29803, %rd29804;
	shr.u64 	%rd29806, %rd29805, 32;
	and.b64  	%rd29807, %rd29776, 4294967295;
	add.s64 	%rd29808, %rd29806, %rd29807;
	mad.lo.s64 	%rd29809, %rd14, %rd29803, %rd29808;
	cvt.u32.u64 	%r4567, %rd29809;
	shr.u64 	%rd29810, %rd29809, 32;
	and.b64  	%rd29811, %rd29780, 4294967295;
	add.s64 	%rd29812, %rd29810, %rd29811;
	mad.lo.s64 	%rd29813, %rd15, %rd29803, %rd29812;
	shr.u64 	%rd29814, %rd29813, 32;
	and.b64  	%rd29815, %rd29784, 4294967295;
	add.s64 	%rd29816, %rd29814, %rd29815;
	mad.lo.s64 	%rd29817, %rd16, %rd29803, %rd29816;
	shr.u64 	%rd29818, %rd29817, 32;
	and.b64  	%rd29819, %rd29788, 4294967295;
	add.s64 	%rd29820, %rd29818, %rd29819;
	mad.lo.s64 	%rd29821, %rd17, %rd29803, %rd29820;
	shr.u64 	%rd29822, %rd29821, 32;
	and.b64  	%rd29823, %rd29792, 4294967295;
	add.s64 	%rd29824, %rd29822, %rd29823;
	mad.lo.s64 	%rd29825, %rd18, %rd29803, %rd29824;
	shr.u64 	%rd29826, %rd29825, 32;
	and.b64  	%rd29827, %rd29796, 4294967295;
	add.s64 	%rd29828, %rd29826, %rd29827;
	mad.lo.s64 	%rd29829, %rd19, %rd29803, %rd29828;
	shr.u64 	%rd29830, %rd29829, 32;
	and.b64  	%rd29831, %rd29799, 4294967295;
	add.s64 	%rd29832, %rd29830, %rd29831;
	mad.lo.s64 	%rd29833, %rd20, %rd29803, %rd29832;
	shr.u64 	%rd29834, %rd29833, 32;
	and.b64  	%rd29835, %rd29802, 4294967295;
	add.s64 	%rd29836, %rd29834, %rd29835;
	{ .reg .b32 tmp; mov.b64 {tmp, %r4568}, %rd29836; }
	add.s32 	%r4569, %r4565, %r4568;
	mul.lo.s32 	%r4570, %r86, %r4567;
	cvt.u64.u32 	%rd29837, %r4570;
	and.b64  	%rd29838, %rd29809, 4294967295;
	mad.lo.s64 	%rd29839, %rd13, %rd29837, %rd29838;
	shr.u64 	%rd29840, %rd29839, 32;
	and.b64  	%rd29841, %rd29813, 4294967295;
	add.s64 	%rd29842, %rd29840, %rd29841;
	mad.lo.s64 	%rd461, %rd14, %rd29837, %rd29842;
	cvt.u32.u64 	%r6536, %rd461;
	shr.u64 	%rd29843, %rd461, 32;
	and.b64  	%rd29844, %rd29817, 4294967295;
	add.s64 	%rd29845, %rd29843, %rd29844;
	mad.lo.s64 	%rd45011, %rd15, %rd29837, %rd29845;
	cvt.u32.u64 	%r314, %rd45011;
	shr.u64 	%rd29846, %rd45011, 32;
	and.b64  	%rd29847, %rd29821, 4294967295;
	add.s64 	%rd29848, %rd29846, %rd29847;
	mad.lo.s64 	%rd45012, %rd16, %rd29837, %rd29848;
	cvt.u32.u64 	%r315, %rd45012;
	shr.u64 	%rd29849, %rd45012, 32;
	and.b64  	%rd29850, %rd29825, 4294967295;
	add.s64 	%rd29851, %rd29849, %rd29850;
	mad.lo.s64 	%rd45013, %rd17, %rd29837, %rd29851;
	cvt.u32.u64 	%r316, %rd45013;
	shr.u64 	%rd29852, %rd45013, 32;
	and.b64  	%rd29853, %rd29829, 4294967295;
	add.s64 	%rd29854, %rd29852, %rd29853;
	mad.lo.s64 	%rd45014, %rd18, %rd29837, %rd29854;
	cvt.u32.u64 	%r317, %rd45014;
	shr.u64 	%rd29855, %rd45014, 32;
	and.b64  	%rd29856, %rd29833, 4294967295;
	add.s64 	%rd29857, %rd29855, %rd29856;
	mad.lo.s64 	%rd45015, %rd19, %rd29837, %rd29857;
	cvt.u32.u64 	%r318, %rd45015;
	shr.u64 	%rd29858, %rd45015, 32;
	and.b64  	%rd29859, %rd29836, 4294967295;
	add.s64 	%rd29860, %rd29858, %rd29859;
	mad.lo.s64 	%rd45016, %rd20, %rd29837, %rd29860;
	cvt.u32.u64 	%r319, %rd45016;
	{ .reg .b32 tmp; mov.b64 {tmp, %r4571}, %rd45016; }
	add.s32 	%r6537, %r4569, %r4571;
	setp.gt.u32 	%p1264, %r6537, %r4539;
	@%p1264 bra 	$L__BB4_303;
	cvt.u32.u64 	%r4572, %rd20;
	setp.lt.u32 	%p1265, %r6537, %r4572;
	@%p1265 bra 	$L__BB4_304;
	cvt.u32.u64 	%r4573, %rd19;
	setp.lt.u32 	%p1266, %r4573, %r319;
	@%p1266 bra 	$L__BB4_303;
	cvt.u32.u64 	%r4574, %rd19;
	setp.gt.u32 	%p1267, %r4574, %r319;
	@%p1267 bra 	$L__BB4_304;
	cvt.u32.u64 	%r4575, %rd18;
	setp.lt.u32 	%p1268, %r4575, %r318;
	@%p1268 bra 	$L__BB4_303;
	cvt.u32.u64 	%r4576, %rd18;
	setp.gt.u32 	%p1269, %r4576, %r318;
	@%p1269 bra 	$L__BB4_304;
	cvt.u32.u64 	%r4577, %rd17;
	setp.lt.u32 	%p1270, %r4577, %r317;
	@%p1270 bra 	$L__BB4_303;
	cvt.u32.u64 	%r4578, %rd17;
	setp.gt.u32 	%p1271, %r4578, %r317;
	@%p1271 bra 	$L__BB4_304;
	cvt.u32.u64 	%r4579, %rd16;
	setp.lt.u32 	%p1272, %r4579, %r316;
	@%p1272 bra 	$L__BB4_303;
	cvt.u32.u64 	%r4580, %rd16;
	setp.gt.u32 	%p1273, %r4580, %r316;
	@%p1273 bra 	$L__BB4_304;
	cvt.u32.u64 	%r4581, %rd15;
	setp.lt.u32 	%p1274, %r4581, %r315;
	@%p1274 bra 	$L__BB4_303;
	cvt.u32.u64 	%r4582, %rd15;
	setp.gt.u32 	%p1275, %r4582, %r315;
	@%p1275 bra 	$L__BB4_304;
	cvt.u32.u64 	%r4583, %rd14;
	setp.lt.u32 	%p1276, %r4583, %r314;
	@%p1276 bra 	$L__BB4_303;
	cvt.u32.u64 	%r4584, %rd14;
	cvt.u32.u64 	%r4585, %rd13;
	setp.gt.u32 	%p1277, %r4584, %r314;
	setp.gt.u32 	%p1278, %r4585, %r6536;
	or.pred  	%p1279, %p1277, %p1278;
	@%p1279 bra 	$L__BB4_304;
$L__BB4_303:
	cvt.u32.u64 	%r4586, %rd20;
	and.b64  	%rd29862, %rd461, 4294967295;
	sub.s64 	%rd29863, %rd29862, %rd13;
	shr.u64 	%rd29864, %rd29863, 63;
	cvt.u32.u64 	%r6536, %rd29863;
	and.b64  	%rd29865, %rd45011, 4294967295;
	add.s64 	%rd29866, %rd29864, %rd14;
	sub.s64 	%rd45011, %rd29865, %rd29866;
	shr.u64 	%rd29867, %rd45011, 63;
	and.b64  	%rd29868, %rd45012, 4294967295;
	add.s64 	%rd29869, %rd29867, %rd15;
	sub.s64 	%rd45012, %rd29868, %rd29869;
	shr.u64 	%rd29870, %rd45012, 63;
	and.b64  	%rd29871, %rd45013, 4294967295;
	add.s64 	%rd29872, %rd29870, %rd16;
	sub.s64 	%rd45013, %rd29871, %rd29872;
	shr.u64 	%rd29873, %rd45013, 63;
	and.b64  	%rd29874, %rd45014, 4294967295;
	add.s64 	%rd29875, %rd29873, %rd17;
	sub.s64 	%rd45014, %rd29874, %rd29875;
	shr.u64 	%rd29876, %rd45014, 63;
	and.b64  	%rd29877, %rd45015, 4294967295;
	add.s64 	%rd29878, %rd29876, %rd18;
	sub.s64 	%rd45015, %rd29877, %rd29878;
	shr.u64 	%rd29879, %rd45015, 63;
	and.b64  	%rd29880, %rd45016, 4294967295;
	add.s64 	%rd29881, %rd29879, %rd19;
	sub.s64 	%rd45016, %rd29880, %rd29881;
	shr.u64 	%rd29882, %rd45016, 63;
	cvt.u32.u64 	%r4587, %rd29882;
	add.s32 	%r4588, %r4586, %r4587;
	sub.s32 	%r6537, %r6537, %r4588;
$L__BB4_304:
	cvt.u32.u64 	%r4589, %rd20;
	shl.b32 	%r6538, %r6536, 1;
	shr.u32 	%r4590, %r6536, 31;
	cvt.u64.u32 	%rd29884, %r4590;
	and.b64  	%rd480, %rd45011, 4294967295;
	shl.b64 	%rd29885, %rd45011, 1;
	and.b64  	%rd29886, %rd29885, 8589934590;
	or.b64  	%rd45017, %rd29886, %rd29884;
	cvt.u32.u64 	%r326, %rd45017;
	shr.u64 	%rd29887, %rd29886, 32;
	and.b64  	%rd482, %rd45012, 4294967295;
	shl.b64 	%rd29888, %rd45012, 1;
	and.b64  	%rd29889, %rd29888, 8589934590;
	or.b64  	%rd45018, %rd29887, %rd29889;
	cvt.u32.u64 	%r327, %rd45018;
	shr.u64 	%rd29890, %rd29889, 32;
	and.b64  	%rd484, %rd45013, 4294967295;
	shl.b64 	%rd29891, %rd45013, 1;
	and.b64  	%rd29892, %rd29891, 8589934590;
	or.b64  	%rd45019, %rd29890, %rd29892;
	cvt.u32.u64 	%r328, %rd45019;
	shr.u64 	%rd29893, %rd29892, 32;
	and.b64  	%rd486, %rd45014, 4294967295;
	shl.b64 	%rd29894, %rd45014, 1;
	and.b64  	%rd29895, %rd29894, 8589934590;
	or.b64  	%rd45020, %rd29893, %rd29895;
	cvt.u32.u64 	%r329, %rd45020;
	shr.u64 	%rd29896, %rd29895, 32;
	and.b64  	%rd488, %rd45015, 4294967295;
	shl.b64 	%rd29897, %rd45015, 1;
	and.b64  	%rd29898, %rd29897, 8589934590;
	or.b64  	%rd45021, %rd29896, %rd29898;
	cvt.u32.u64 	%r330, %rd45021;
	shr.u64 	%rd29899, %rd29898, 32;
	and.b64  	%rd490, %rd45016, 4294967295;
	shl.b64 	%rd29900, %rd45016, 1;
	and.b64  	%rd29901, %rd29900, 8589934590;
	or.b64  	%rd45022, %rd29899, %rd29901;
	cvt.u32.u64 	%r331, %rd45022;
	shr.u64 	%rd29902, %rd29901, 32;
	cvt.u64.u32 	%rd492, %r6537;
	mul.wide.u32 	%rd29903, %r6537, 2;
	add.s64 	%rd45023, %rd29902, %rd29903;
	cvt.u32.u64 	%r332, %rd45023;
	setp.gt.u64 	%p1280, %rd45023, 4294967295;
	setp.lt.u32 	%p1281, %r4589, %r332;
	or.pred  	%p1282, %p1280, %p1281;
	@%p1282 bra 	$L__BB4_318;
	cvt.u32.u64 	%r4591, %rd20;
	setp.gt.u32 	%p1283, %r4591, %r332;
	@%p1283 bra 	$L__BB4_319;
	cvt.u32.u64 	%r4592, %rd19;
	setp.lt.u32 	%p1284, %r4592, %r331;
	@%p1284 bra 	$L__BB4_318;
	cvt.u32.u64 	%r4593, %rd19;
	setp.gt.u32 	%p1285, %r4593, %r331;
	@%p1285 bra 	$L__BB4_319;
	cvt.u32.u64 	%r4594, %rd18;
	setp.lt.u32 	%p1286, %r4594, %r330;
	@%p1286 bra 	$L__BB4_318;
	cvt.u32.u64 	%r4595, %rd18;
	setp.gt.u32 	%p1287, %r4595, %r330;
	@%p1287 bra 	$L__BB4_319;
	cvt.u32.u64 	%r4596, %rd17;
	setp.lt.u32 	%p1288, %r4596, %r329;
	@%p1288 bra 	$L__BB4_318;
	cvt.u32.u64 	%r4597, %rd17;
	setp.gt.u32 	%p1289, %r4597, %r329;
	@%p1289 bra 	$L__BB4_319;
	cvt.u32.u64 	%r4598, %rd16;
	setp.lt.u32 	%p1290, %r4598, %r328;
	@%p1290 bra 	$L__BB4_318;
	cvt.u32.u64 	%r4599, %rd16;
	setp.gt.u32 	%p1291, %r4599, %r328;
	@%p1291 bra 	$L__BB4_319;
	cvt.u32.u64 	%r4600, %rd15;
	setp.lt.u32 	%p1292, %r4600, %r327;
	@%p1292 bra 	$L__BB4_318;
	cvt.u32.u64 	%r4601, %rd15;
	setp.gt.u32 	%p1293, %r4601, %r327;
	@%p1293 bra 	$L__BB4_319;
	cvt.u32.u64 	%r4602, %rd14;
	setp.lt.u32 	%p1294, %r4602, %r326;
	@%p1294 bra 	$L__BB4_318;
	cvt.u32.u64 	%r4603, %rd14;
	cvt.u32.u64 	%r4604, %rd13;
	setp.gt.u32 	%p1295, %r4603, %r326;
	setp.lt.u32 	%p1296, %r6538, %r4604;
	or.pred  	%p1297, %p1295, %p1296;
	@%p1297 bra 	$L__BB4_319;
$L__BB4_318:
	cvt.u64.u32 	%rd29906, %r6538;
	sub.s64 	%rd29907, %rd29906, %rd13;
	shr.u64 	%rd29908, %rd29907, 63;
	cvt.u32.u64 	%r6538, %rd29907;
	and.b64  	%rd29909, %rd45017, 4294967295;
	add.s64 	%rd29910, %rd29908, %rd14;
	sub.s64 	%rd45017, %rd29909, %rd29910;
	shr.u64 	%rd29911, %rd45017, 63;
	and.b64  	%rd29912, %rd45018, 4294967295;
	add.s64 	%rd29913, %rd29911, %rd15;
	sub.s64 	%rd45018, %rd29912, %rd29913;
	shr.u64 	%rd29914, %rd45018, 63;
	and.b64  	%rd29915, %rd45019, 4294967295;
	add.s64 	%rd29916, %rd29914, %rd16;
	sub.s64 	%rd45019, %rd29915, %rd29916;
	shr.u64 	%rd29917, %rd45019, 63;
	and.b64  	%rd29918, %rd45020, 4294967295;
	add.s64 	%rd29919, %rd29917, %rd17;
	sub.s64 	%rd45020, %rd29918, %rd29919;
	shr.u64 	%rd29920, %rd45020, 63;
	and.b64  	%rd29921, %rd45021, 4294967295;
	add.s64 	%rd29922, %rd29920, %rd18;
	sub.s64 	%rd45021, %rd29921, %rd29922;
	shr.u64 	%rd29923, %rd45021, 63;
	and.b64  	%rd29924, %rd45022, 4294967295;
	add.s64 	%rd29925, %rd29923, %rd19;
	sub.s64 	%rd45022, %rd29924, %rd29925;
	shr.u64 	%rd29926, %rd45022, 63;
	and.b64  	%rd29927, %rd45023, 4294967295;
	add.s64 	%rd29928, %rd29926, %rd20;
	sub.s64 	%rd45023, %rd29927, %rd29928;
$L__BB4_319:
	cvt.u32.u64 	%r4605, %rd20;
	add.s32 	%r6539, %r6538, %r6536;
	setp.lt.u32 	%p1298, %r6539, %r6538;
	selp.u64 	%rd29930, 1, 0, %p1298;
	and.b64  	%rd29931, %rd45017, 4294967295;
	add.s64 	%rd29932, %rd29931, %rd29930;
	add.s64 	%rd45024, %rd29932, %rd480;
	cvt.u32.u64 	%r336, %rd45024;
	shr.u64 	%rd29933, %rd45024, 32;
	and.b64  	%rd29934, %rd45018, 4294967295;
	add.s64 	%rd29935, %rd29933, %rd29934;
	add.s64 	%rd45025, %rd29935, %rd482;
	cvt.u32.u64 	%r337, %rd45025;
	shr.u64 	%rd29936, %rd45025, 32;
	and.b64  	%rd29937, %rd45019, 4294967295;
	add.s64 	%rd29938, %rd29936, %rd29937;
	add.s64 	%rd45026, %rd29938, %rd484;
	cvt.u32.u64 	%r338, %rd45026;
	shr.u64 	%rd29939, %rd45026, 32;
	and.b64  	%rd29940, %rd45020, 4294967295;
	add.s64 	%rd29941, %rd29939, %rd29940;
	add.s64 	%rd45027, %rd29941, %rd486;
	cvt.u32.u64 	%r339, %rd45027;
	shr.u64 	%rd29942, %rd45027, 32;
	and.b64  	%rd29943, %rd45021, 4294967295;
	add.s64 	%rd29944, %rd29942, %rd29943;
	add.s64 	%rd45028, %rd29944, %rd488;
	cvt.u32.u64 	%r340, %rd45028;
	shr.u64 	%rd29945, %rd45028, 32;
	and.b64  	%rd29946, %rd45022, 4294967295;
	add.s64 	%rd29947, %rd29945, %rd29946;
	add.s64 	%rd45029, %rd29947, %rd490;
	cvt.u32.u64 	%r341, %rd45029;
	shr.u64 	%rd29948, %rd45029, 32;
	and.b64  	%rd29949, %rd45023, 4294967295;
	add.s64 	%rd29950, %rd29948, %rd29949;
	add.s64 	%rd45030, %rd29950, %rd492;
	cvt.u32.u64 	%r342, %rd45030;
	setp.gt.u64 	%p1299, %rd45030, 4294967295;
	setp.lt.u32 	%p1300, %r4605, %r342;
	or.pred  	%p1301, %p1299, %p1300;
	@%p1301 bra 	$L__BB4_333;
	cvt.u32.u64 	%r4606, %rd20;
	setp.gt.u32 	%p1302, %r4606, %r342;
	@%p1302 bra 	$L__BB4_334;
	cvt.u32.u64 	%r4607, %rd19;
	setp.lt.u32 	%p1303, %r4607, %r341;
	@%p1303 bra 	$L__BB4_333;
	cvt.u32.u64 	%r4608, %rd19;
	setp.gt.u32 	%p1304, %r4608, %r341;
	@%p1304 bra 	$L__BB4_334;
	cvt.u32.u64 	%r4609, %rd18;
	setp.lt.u32 	%p1305, %r4609, %r340;
	@%p1305 bra 	$L__BB4_333;
	cvt.u32.u64 	%r4610, %rd18;
	setp.gt.u32 	%p1306, %r4610, %r340;
	@%p1306 bra 	$L__BB4_334;
	cvt.u32.u64 	%r4611, %rd17;
	setp.lt.u32 	%p1307, %r4611, %r339;
	@%p1307 bra 	$L__BB4_333;
	cvt.u32.u64 	%r4612, %rd17;
	setp.gt.u32 	%p1308, %r4612, %r339;
	@%p1308 bra 	$L__BB4_334;
	cvt.u32.u64 	%r4613, %rd16;
	setp.lt.u32 	%p1309, %r4613, %r338;
	@%p1309 bra 	$L__BB4_333;
	cvt.u32.u64 	%r4614, %rd16;
	setp.gt.u32 	%p1310, %r4614, %r338;
	@%p1310 bra 	$L__BB4_334;
	cvt.u32.u64 	%r4615, %rd15;
	setp.lt.u32 	%p1311, %r4615, %r337;
	@%p1311 bra 	$L__BB4_333;
	cvt.u32.u64 	%r4616, %rd15;
	setp.gt.u32 	%p1312, %r4616, %r337;
	@%p1312 bra 	$L__BB4_334;
	cvt.u32.u64 	%r4617, %rd14;
	setp.lt.u32 	%p1313, %r4617, %r336;
	@%p1313 bra 	$L__BB4_333;
	cvt.u32.u64 	%r4618, %rd14;
	cvt.u32.u64 	%r4619, %rd13;
	setp.gt.u32 	%p1314, %r4618, %r336;
	setp.lt.u32 	%p1315, %r6539, %r4619;
	or.pred  	%p1316, %p1314, %p1315;
	@%p1316 bra 	$L__BB4_334;
$L__BB4_333:
	cvt.u64.u32 	%rd29953, %r6539;
	sub.s64 	%rd29954, %rd29953, %rd13;
	shr.u64 	%rd29955, %rd29954, 63;
	cvt.u32.u64 	%r6539, %rd29954;
	and.b64  	%rd29956, %rd45024, 4294967295;
	add.s64 	%rd29957, %rd29955, %rd14;
	sub.s64 	%rd45024, %rd29956, %rd29957;
	shr.u64 	%rd29958, %rd45024, 63;
	and.b64  	%rd29959, %rd45025, 4294967295;
	add.s64 	%rd29960, %rd29958, %rd15;
	sub.s64 	%rd45025, %rd29959, %rd29960;
	shr.u64 	%rd29961, %rd45025, 63;
	and.b64  	%rd29962, %rd45026, 4294967295;
	add.s64 	%rd29963, %rd29961, %rd16;
	sub.s64 	%rd45026, %rd29962, %rd29963;
	shr.u64 	%rd29964, %rd45026, 63;
	and.b64  	%rd29965, %rd45027, 4294967295;
	add.s64 	%rd29966, %rd29964, %rd17;
	sub.s64 	%rd45027, %rd29965, %rd29966;
	shr.u64 	%rd29967, %rd45027, 63;
	and.b64  	%rd29968, %rd45028, 4294967295;
	add.s64 	%rd29969, %rd29967, %rd18;
	sub.s64 	%rd45028, %rd29968, %rd29969;
	shr.u64 	%rd29970, %rd45028, 63;
	and.b64  	%rd29971, %rd45029, 4294967295;
	add.s64 	%rd29972, %rd29970, %rd19;
	sub.s64 	%rd45029, %rd29971, %rd29972;
	shr.u64 	%rd29973, %rd45029, 63;
	and.b64  	%rd29974, %rd45030, 4294967295;
	add.s64 	%rd29975, %rd29973, %rd20;
	sub.s64 	%rd45030, %rd29974, %rd29975;
$L__BB4_334:
	cvt.u32.u64 	%r4620, %rd20;
	cvt.u64.u32 	%rd529, %r6539;
	mul.wide.u32 	%rd29976, %r6539, %r6539;
	cvt.u32.u64 	%r4621, %rd29976;
	shr.u64 	%rd29977, %rd29976, 32;
	and.b64  	%rd530, %rd45024, 4294967295;
	mul.lo.s64 	%rd29978, %rd530, %rd529;
	add.s64 	%rd29979, %rd29977, %rd29978;
	shr.u64 	%rd29980, %rd29979, 32;
	and.b64  	%rd531, %rd45025, 4294967295;
	mul.lo.s64 	%rd29981, %rd531, %rd529;
	add.s64 	%rd29982, %rd29980, %rd29981;
	shr.u64 	%rd29983, %rd29982, 32;
	and.b64  	%rd532, %rd45026, 4294967295;
	mul.lo.s64 	%rd29984, %rd532, %rd529;
	add.s64 	%rd29985, %rd29983, %rd29984;
	shr.u64 	%rd29986, %rd29985, 32;
	and.b64  	%rd533, %rd45027, 4294967295;
	mul.lo.s64 	%rd29987, %rd533, %rd529;
	add.s64 	%rd29988, %rd29986, %rd29987;
	shr.u64 	%rd29989, %rd29988, 32;
	and.b64  	%rd534, %rd45028, 4294967295;
	mul.lo.s64 	%rd29990, %rd534, %rd529;
	add.s64 	%rd29991, %rd29989, %rd29990;
	shr.u64 	%rd29992, %rd29991, 32;
	and.b64  	%rd535, %rd45029, 4294967295;
	mul.lo.s64 	%rd29993, %rd535, %rd529;
	add.s64 	%rd29994, %rd29992, %rd29993;
	shr.u64 	%rd29995, %rd29994, 32;
	and.b64  	%rd536, %rd45030, 4294967295;
	mul.lo.s64 	%rd29996, %rd536, %rd529;
	add.s64 	%rd29997, %rd29995, %rd29996;
	shr.u64 	%rd29998, %rd29997, 32;
	and.b64  	%rd29999, %rd29979, 4294967295;
	add.s64 	%rd30000, %rd29978, %rd29999;
	shr.u64 	%rd30001, %rd30000, 32;
	and.b64  	%rd30002, %rd29982, 4294967295;
	add.s64 	%rd30003, %rd30001, %rd30002;
	mad.lo.s64 	%rd30004, %rd530, %rd530, %rd30003;
	shr.u64 	%rd30005, %rd30004, 32;
	mul.lo.s64 	%rd30006, %rd531, %rd530;
	and.b64  	%rd30007, %rd29985, 4294967295;
	add.s64 	%rd30008, %rd30005, %rd30007;
	add.s64 	%rd30009, %rd30008, %rd30006;
	shr.u64 	%rd30010, %rd30009, 32;
	mul.lo.s64 	%rd30011, %rd532, %rd530;
	and.b64  	%rd30012, %rd29988, 4294967295;
	add.s64 	%rd30013, %rd30010, %rd30012;
	add.s64 	%rd30014, %rd30013, %rd30011;
	shr.u64 	%rd30015, %rd30014, 32;
	mul.lo.s64 	%rd30016, %rd533, %rd530;
	and.b64  	%rd30017, %rd29991, 4294967295;
	add.s64 	%rd30018, %rd30015, %rd30017;
	add.s64 	%rd30019, %rd30018, %rd30016;
	shr.u64 	%rd30020, %rd30019, 32;
	mul.lo.s64 	%rd30021, %rd534, %rd530;
	and.b64  	%rd30022, %rd29994, 4294967295;
	add.s64 	%rd30023, %rd30020, %rd30022;
	add.s64 	%rd30024, %rd30023, %rd30021;
	shr.u64 	%rd30025, %rd30024, 32;
	mul.lo.s64 	%rd30026, %rd535, %rd530;
	and.b64  	%rd30027, %rd29997, 4294967295;
	add.s64 	%rd30028, %rd30025, %rd30027;
	add.s64 	%rd30029, %rd30028, %rd30026;
	shr.u64 	%rd30030, %rd30029, 32;
	mul.lo.s64 	%rd30031, %rd536, %rd530;
	add.s64 	%rd30032, %rd30030, %rd29998;
	add.s64 	%rd30033, %rd30032, %rd30031;
	shr.u64 	%rd30034, %rd30033, 32;
	and.b64  	%rd30035, %rd30004, 4294967295;
	add.s64 	%rd30036, %rd29981, %rd30035;
	shr.u64 	%rd30037, %rd30036, 32;
	and.b64  	%rd30038, %rd30009, 4294967295;
	add.s64 	%rd30039, %rd30037, %rd30038;
	add.s64 	%rd30040, %rd30039, %rd30006;
	shr.u64 	%rd30041, %rd30040, 32;
	and.b64  	%rd30042, %rd30014, 4294967295;
	add.s64 	%rd30043, %rd30041, %rd30042;
	mad.lo.s64 	%rd30044, %rd531, %rd531, %rd30043;
	shr.u64 	%rd30045, %rd30044, 32;
	mul.lo.s64 	%rd30046, %rd532, %rd531;
	and.b64  	%rd30047, %rd30019, 4294967295;
	add.s64 	%rd30048, %rd30045, %rd30047;
	add.s64 	%rd30049, %rd30048, %rd30046;
	shr.u64 	%rd30050, %rd30049, 32;
	mul.lo.s64 	%rd30051, %rd533, %rd531;
	and.b64  	%rd30052, %rd30024, 4294967295;
	add.s64 	%rd30053, %rd30050, %rd30052;
	add.s64 	%rd30054, %rd30053, %rd30051;
	shr.u64 	%rd30055, %rd30054, 32;
	mul.lo.s64 	%rd30056, %rd534, %rd531;
	and.b64  	%rd30057, %rd30029, 4294967295;
	add.s64 	%rd30058, %rd30055, %rd30057;
	add.s64 	%rd30059, %rd30058, %rd30056;
	shr.u64 	%rd30060, %rd30059, 32;
	mul.lo.s64 	%rd30061, %rd535, %rd531;
	and.b64  	%rd30062, %rd30033, 4294967295;
	add.s64 	%rd30063, %rd30060, %rd30062;
	add.s64 	%rd30064, %rd30063, %rd30061;
	shr.u64 	%rd30065, %rd30064, 32;
	mul.lo.s64 	%rd30066, %rd536, %rd531;
	add.s64 	%rd30067, %rd30065, %rd30034;
	add.s64 	%rd30068, %rd30067, %rd30066;
	shr.u64 	%rd30069, %rd30068, 32;
	and.b64  	%rd30070, %rd30040, 4294967295;
	add.s64 	%rd30071, %rd29984, %rd30070;
	shr.u64 	%rd30072, %rd30071, 32;
	and.b64  	%rd30073, %rd30044, 4294967295;
	add.s64 	%rd30074, %rd30072, %rd30073;
	add.s64 	%rd30075, %rd30074, %rd30011;
	shr.u64 	%rd30076, %rd30075, 32;
	and.b64  	%rd30077, %rd30049, 4294967295;
	add.s64 	%rd30078, %rd30076, %rd30077;
	add.s64 	%rd30079, %rd30078, %rd30046;
	shr.u64 	%rd30080, %rd30079, 32;
	and.b64  	%rd30081, %rd30054, 4294967295;
	add.s64 	%rd30082, %rd30080, %rd30081;
	mad.lo.s64 	%rd30083, %rd532, %rd532, %rd30082;
	shr.u64 	%rd30084, %rd30083, 32;
	mul.lo.s64 	%rd30085, %rd533, %rd532;
	and.b64  	%rd30086, %rd30059, 4294967295;
	add.s64 	%rd30087, %rd30084, %rd30086;
	add.s64 	%rd30088, %rd30087, %rd30085;
	shr.u64 	%rd30089, %rd30088, 32;
	mul.lo.s64 	%rd30090, %rd534, %rd532;
	and.b64  	%rd30091, %rd30064, 4294967295;
	add.s64 	%rd30092, %rd30089, %rd30091;
	add.s64 	%rd30093, %rd30092, %rd30090;
	shr.u64 	%rd30094, %rd30093, 32;
	mul.lo.s64 	%rd30095, %rd535, %rd532;
	and.b64  	%rd30096, %rd30068, 4294967295;
	add.s64 	%rd30097, %rd30094, %rd30096;
	add.s64 	%rd30098, %rd30097, %rd30095;
	shr.u64 	%rd30099, %rd30098, 32;
	mul.lo.s64 	%rd30100, %rd536, %rd532;
	add.s64 	%rd30101, %rd30099, %rd30069;
	add.s64 	%rd30102, %rd30101, %rd30100;
	shr.u64 	%rd30103, %rd30102, 32;
	and.b64  	%rd30104, %rd30075, 4294967295;
	add.s64 	%rd30105, %rd29987, %rd30104;
	shr.u64 	%rd30106, %rd30105, 32;
	and.b64  	%rd30107, %rd30079, 4294967295;
	add.s64 	%rd30108, %rd30106, %rd30107;
	add.s64 	%rd30109, %rd30108, %rd30016;
	shr.u64 	%rd30110, %rd30109, 32;
	and.b64  	%rd30111, %rd30083, 4294967295;
	add.s64 	%rd30112, %rd30110, %rd30111;
	add.s64 	%rd30113, %rd30112, %rd30051;
	shr.u64 	%rd30114, %rd30113, 32;
	and.b64  	%rd30115, %rd30088, 4294967295;
	add.s64 	%rd30116, %rd30114, %rd30115;
	add.s64 	%rd30117, %rd30116, %rd30085;
	shr.u64 	%rd30118, %rd30117, 32;
	and.b64  	%rd30119, %rd30093, 4294967295;
	add.s64 	%rd30120, %rd30118, %rd30119;
	mad.lo.s64 	%rd30121, %rd533, %rd533, %rd30120;
	shr.u64 	%rd30122, %rd30121, 32;
	mul.lo.s64 	%rd30123, %rd534, %rd533;
	and.b64  	%rd30124, %rd30098, 4294967295;
	add.s64 	%rd30125, %rd30122, %rd30124;
	add.s64 	%rd30126, %rd30125, %rd30123;
	shr.u64 	%rd30127, %rd30126, 32;
	mul.lo.s64 	%rd30128, %rd535, %rd533;
	and.b64  	%rd30129, %rd30102, 4294967295;
	add.s64 	%rd30130, %rd30127, %rd30129;
	add.s64 	%rd30131, %rd30130, %rd30128;
	shr.u64 	%rd30132, %rd30131, 32;
	mul.lo.s64 	%rd30133, %rd536, %rd533;
	add.s64 	%rd30134, %rd30132, %rd30103;
	add.s64 	%rd30135, %rd30134, %rd30133;
	shr.u64 	%rd30136, %rd30135, 32;
	and.b64  	%rd30137, %rd30109, 4294967295;
	add.s64 	%rd30138, %rd29990, %rd30137;
	shr.u64 	%rd30139, %rd30138, 32;
	and.b64  	%rd30140, %rd30113, 4294967295;
	add.s64 	%rd30141, %rd30139, %rd30140;
	add.s64 	%rd30142, %rd30141, %rd30021;
	shr.u64 	%rd30143, %rd30142, 32;
	and.b64  	%rd30144, %rd30117, 4294967295;
	add.s64 	%rd30145, %rd30143, %rd30144;
	add.s64 	%rd30146, %rd30145, %rd30056;
	shr.u64 	%rd30147, %rd30146, 32;
	and.b64  	%rd30148, %rd30121, 4294967295;
	add.s64 	%rd30149, %rd30147, %rd30148;
	add.s64 	%rd30150, %rd30149, %rd30090;
	shr.u64 	%rd30151, %rd30150, 32;
	and.b64  	%rd30152, %rd30126, 4294967295;
	add.s64 	%rd30153, %rd30151, %rd30152;
	add.s64 	%rd30154, %rd30153, %rd30123;
	shr.u64 	%rd30155, %rd30154, 32;
	and.b64  	%rd30156, %rd30131, 4294967295;
	add.s64 	%rd30157, %rd30155, %rd30156;
	mad.lo.s64 	%rd30158, %rd534, %rd534, %rd30157;
	shr.u64 	%rd30159, %rd30158, 32;
	mul.lo.s64 	%rd30160, %rd535, %rd534;
	and.b64  	%rd30161, %rd30135, 4294967295;
	add.s64 	%rd30162, %rd30159, %rd30161;
	add.s64 	%rd30163, %rd30162, %rd30160;
	shr.u64 	%rd30164, %rd30163, 32;
	mul.lo.s64 	%rd30165, %rd536, %rd534;
	add.s64 	%rd30166, %rd30164, %rd30136;
	add.s64 	%rd30167, %rd30166, %rd30165;
	shr.u64 	%rd30168, %rd30167, 32;
	and.b64  	%rd30169, %rd30142, 4294967295;
	add.s64 	%rd30170, %rd29993, %rd30169;
	shr.u64 	%rd30171, %rd30170, 32;
	and.b64  	%rd30172, %rd30146, 4294967295;
	add.s64 	%rd30173, %rd30171, %rd30172;
	add.s64 	%rd30174, %rd30173, %rd30026;
	shr.u64 	%rd30175, %rd30174, 32;
	and.b64  	%rd30176, %rd30150, 4294967295;
	add.s64 	%rd30177, %rd30175, %rd30176;
	add.s64 	%rd30178, %rd30177, %rd30061;
	shr.u64 	%rd30179, %rd30178, 32;
	and.b64  	%rd30180, %rd30154, 4294967295;
	add.s64 	%rd30181, %rd30179, %rd30180;
	add.s64 	%rd30182, %rd30181, %rd30095;
	shr.u64 	%rd30183, %rd30182, 32;
	and.b64  	%rd30184, %rd30158, 4294967295;
	add.s64 	%rd30185, %rd30183, %rd30184;
	add.s64 	%rd30186, %rd30185, %rd30128;
	shr.u64 	%rd30187, %rd30186, 32;
	and.b64  	%rd30188, %rd30163, 4294967295;
	add.s64 	%rd30189, %rd30187, %rd30188;
	add.s64 	%rd30190, %rd30189, %rd30160;
	shr.u64 	%rd30191, %rd30190, 32;
	and.b64  	%rd30192, %rd30167, 4294967295;
	add.s64 	%rd30193, %rd30191, %rd30192;
	mad.lo.s64 	%rd30194, %rd535, %rd535, %rd30193;
	shr.u64 	%rd30195, %rd30194, 32;
	mul.lo.s64 	%rd30196, %rd536, %rd535;
	add.s64 	%rd30197, %rd30195, %rd30168;
	add.s64 	%rd30198, %rd30197, %rd30196;
	shr.u64 	%rd30199, %rd30198, 32;
	and.b64  	%rd30200, %rd30174, 4294967295;
	add.s64 	%rd30201, %rd29996, %rd30200;
	shr.u64 	%rd30202, %rd30201, 32;
	and.b64  	%rd30203, %rd30178, 4294967295;
	add.s64 	%rd30204, %rd30202, %rd30203;
	add.s64 	%rd30205, %rd30204, %rd30031;
	shr.u64 	%rd30206, %rd30205, 32;
	and.b64  	%rd30207, %rd30182, 4294967295;
	add.s64 	%rd30208, %rd30206, %rd30207;
	add.s64 	%rd30209, %rd30208, %rd30066;
	shr.u64 	%rd30210, %rd30209, 32;
	and.b64  	%rd30211, %rd30186, 4294967295;
	add.s64 	%rd30212, %rd30210, %rd30211;
	add.s64 	%rd30213, %rd30212, %rd30100;
	shr.u64 	%rd30214, %rd30213, 32;
	and.b64  	%rd30215, %rd30190, 4294967295;
	add.s64 	%rd30216, %rd30214, %rd30215;
	add.s64 	%rd30217, %rd30216, %rd30133;
	shr.u64 	%rd30218, %rd30217, 32;
	and.b64  	%rd30219, %rd30194, 4294967295;
	add.s64 	%rd30220, %rd30218, %rd30219;
	add.s64 	%rd30221, %rd30220, %rd30165;
	shr.u64 	%rd30222, %rd30221, 32;
	and.b64  	%rd30223, %rd30198, 4294967295;
	add.s64 	%rd30224, %rd30222, %rd30223;
	add.s64 	%rd30225, %rd30224, %rd30196;
	shr.u64 	%rd30226, %rd30225, 32;
	add.s64 	%rd30227, %rd30226, %rd30199;
	mad.lo.s64 	%rd30228, %rd536, %rd536, %rd30227;
	{ .reg .b32 tmp; mov.b64 {tmp, %r4622}, %rd30228; }
	mul.lo.s32 	%r4623, %r86, %r4621;
	cvt.u64.u32 	%rd30229, %r4623;
	and.b64  	%rd30230, %rd29976, 4294967293;
	mad.lo.s64 	%rd30231, %rd13, %rd30229, %rd30230;
	shr.u64 	%rd30232, %rd30231, 32;
	and.b64  	%rd30233, %rd30000, 4294967295;
	add.s64 	%rd30234, %rd30232, %rd30233;
	mad.lo.s64 	%rd30235, %rd14, %rd30229, %rd30234;
	cvt.u32.u64 	%r4624, %rd30235;
	shr.u64 	%rd30236, %rd30235, 32;
	and.b64  	%rd30237, %rd30036, 4294967295;
	add.s64 	%rd30238, %rd30236, %rd30237;
	mad.lo.s64 	%rd30239, %rd15, %rd30229, %rd30238;
	shr.u64 	%rd30240, %rd30239, 32;
	and.b64  	%rd30241, %rd30071, 4294967295;
	add.s64 	%rd30242, %rd30240, %rd30241;
	mad.lo.s64 	%rd30243, %rd16, %rd30229, %rd30242;
	shr.u64 	%rd30244, %rd30243, 32;
	and.b64  	%rd30245, %rd30105, 4294967295;
	add.s64 	%rd30246, %rd30244, %rd30245;
	mad.lo.s64 	%rd30247, %rd17, %rd30229, %rd30246;
	shr.u64 	%rd30248, %rd30247, 32;
	and.b64  	%rd30249, %rd30138, 4294967295;
	add.s64 	%rd30250, %rd30248, %rd30249;
	mad.lo.s64 	%rd30251, %rd18, %rd30229, %rd30250;
	shr.u64 	%rd30252, %rd30251, 32;
	and.b64  	%rd30253, %rd30170, 4294967295;
	add.s64 	%rd30254, %rd30252, %rd30253;
	mad.lo.s64 	%rd30255, %rd19, %rd30229, %rd30254;
	shr.u64 	%rd30256, %rd30255, 32;
	and.b64  	%rd30257, %rd30201, 4294967295;
	add.s64 	%rd30258, %rd30256, %rd30257;
	mad.lo.s64 	%rd30259, %rd20, %rd30229, %rd30258;
	shr.u64 	%rd30260, %rd30259, 32;
	and.b64  	%rd30261, %rd30205, 4294967295;
	add.s64 	%rd30262, %rd30260, %rd30261;
	shr.u64 	%rd30263, %rd30262, 32;
	and.b64  	%rd30264, %rd30209, 4294967295;
	add.s64 	%rd30265, %rd30263, %rd30264;
	shr.u64 	%rd30266, %rd30265, 32;
	and.b64  	%rd30267, %rd30213, 4294967295;
	add.s64 	%rd30268, %rd30266, %rd30267;
	shr.u64 	%rd30269, %rd30268, 32;
	and.b64  	%rd30270, %rd30217, 4294967295;
	add.s64 	%rd30271, %rd30269, %rd30270;
	shr.u64 	%rd30272, %rd30271, 32;
	and.b64  	%rd30273, %rd30221, 4294967295;
	add.s64 	%rd30274, %rd30272, %rd30273;
	shr.u64 	%rd30275, %rd30274, 32;
	and.b64  	%rd30276, %rd30225, 4294967295;
	add.s64 	%rd30277, %rd30275, %rd30276;
	shr.u64 	%rd30278, %rd30277, 32;
	and.b64  	%rd30279, %rd30228, 4294967295;
	add.s64 	%rd30280, %rd30278, %rd30279;
	{ .reg .b32 tmp; mov.b64 {tmp, %r4625}, %rd30280; }
	add.s32 	%r4626, %r4622, %r4625;
	mul.lo.s32 	%r4627, %r86, %r4624;
	cvt.u64.u32 	%rd30281, %r4627;
	and.b64  	%rd30282, %rd30235, 4294967295;
	mad.lo.s64 	%rd30283, %rd13, %rd30281, %rd30282;
	shr.u64 	%rd30284, %rd30283, 32;
	and.b64  	%rd30285, %rd30239, 4294967295;
	add.s64 	%rd30286, %rd30284, %rd30285;
	mad.lo.s64 	%rd30287, %rd14, %rd30281, %rd30286;
	cvt.u32.u64 	%r4628, %rd30287;
	shr.u64 	%rd30288, %rd30287, 32;
	and.b64  	%rd30289, %rd30243, 4294967295;
	add.s64 	%rd30290, %rd30288, %rd30289;
	mad.lo.s64 	%rd30291, %rd15, %rd30281, %rd30290;
	shr.u64 	%rd30292, %rd30291, 32;
	and.b64  	%rd30293, %rd30247, 4294967295;
	add.s64 	%rd30294, %rd30292, %rd30293;
	mad.lo.s64 	%rd30295, %rd16, %rd30281, %rd30294;
	shr.u64 	%rd30296, %rd30295, 32;
	and.b64  	%rd30297, %rd30251, 4294967295;
	add.s64 	%rd30298, %rd30296, %rd30297;
	mad.lo.s64 	%rd30299, %rd17, %rd30281, %rd30298;
	shr.u64 	%rd30300, %rd30299, 32;
	and.b64  	%rd30301, %rd30255, 4294967295;
	add.s64 	%rd30302, %rd30300, %rd30301;
	mad.lo.s64 	%rd30303, %rd18, %rd30281, %rd30302;
	shr.u64 	%rd30304, %rd30303, 32;
	and.b64  	%rd30305, %rd30259, 4294967295;
	add.s64 	%rd30306, %rd30304, %rd30305;
	mad.lo.s64 	%rd30307, %rd19, %rd30281, %rd30306;
	shr.u64 	%rd30308, %rd30307, 32;
	and.b64  	%rd30309, %rd30262, 4294967295;
	add.s64 	%rd30310, %rd30308, %rd30309;
	mad.lo.s64 	%rd30311, %rd20, %rd30281, %rd30310;
	shr.u64 	%rd30312, %rd30311, 32;
	and.b64  	%rd30313, %rd30265, 4294967295;
	add.s64 	%rd30314, %rd30312, %rd30313;
	shr.u64 	%rd30315, %rd30314, 32;
	and.b64  	%rd30316, %rd30268, 4294967295;
	add.s64 	%rd30317, %rd30315, %rd30316;
	shr.u64 	%rd30318, %rd30317, 32;
	and.b64  	%rd30319, %rd30271, 4294967295;
	add.s64 	%rd30320, %rd30318, %rd30319;
	shr.u64 	%rd30321, %rd30320, 32;
	and.b64  	%rd30322, %rd30274, 4294967295;
	add.s64 	%rd30323, %rd30321, %rd30322;
	shr.u64 	%rd30324, %rd30323, 32;
	and.b64  	%rd30325, %rd30277, 4294967295;
	add.s64 	%rd30326, %rd30324, %rd30325;
	shr.u64 	%rd30327, %rd30326, 32;
	and.b64  	%rd30328, %rd30280, 4294967295;
	add.s64 	%rd30329, %rd30327, %rd30328;
	{ .reg .b32 tmp; mov.b64 {tmp, %r4629}, %rd30329; }
	add.s32 	%r4630, %r4626, %r4629;
	mul.lo.s32 	%r4631, %r86, %r4628;
	cvt.u64.u32 	%rd30330, %r4631;
	and.b64  	%rd30331, %rd30287, 4294967295;
	mad.lo.s64 	%rd30332, %rd13, %rd30330, %rd30331;
	shr.u64 	%rd30333, %rd30332, 32;
	and.b64  	%rd30334, %rd30291, 4294967295;
	add.s64 	%rd30335, %rd30333, %rd30334;
	mad.lo.s64 	%rd30336, %rd14, %rd30330, %rd30335;
	cvt.u32.u64 	%r4632, %rd30336;
	shr.u64 	%rd30337, %rd30336, 32;
	and.b64  	%rd30338, %rd30295, 4294967295;
	add.s64 	%rd30339, %rd30337, %rd30338;
	mad.lo.s64 	%rd30340, %rd15, %rd30330, %rd30339;
	shr.u64 	%rd30341, %rd30340, 32;
	and.b64  	%rd30342, %rd30299, 4294967295;
	add.s64 	%rd30343, %rd30341, %rd30342;
	mad.lo.s64 	%rd30344, %rd16, %rd30330, %rd30343;
	shr.u64 	%rd30345, %rd30344, 32;
	and.b64  	%rd30346, %rd30303, 4294967295;
	add.s64 	%rd30347, %rd30345, %rd30346;
	mad.lo.s64 	%rd30348, %rd17, %rd30330, %rd30347;
	shr.u64 	%rd30349, %rd30348, 32;
	and.b64  	%rd30350, %rd30307, 4294967295;
	add.s64 	%rd30351, %rd30349, %rd30350;
	mad.lo.s64 	%rd30352, %rd18, %rd30330, %rd30351;
	shr.u64 	%rd30353, %rd30352, 32;
	and.b64  	%rd30354, %rd30311, 4294967295;
	add.s64 	%rd30355, %rd30353, %rd30354;
	mad.lo.s64 	%rd30356, %rd19, %rd30330, %rd30355;
	shr.u64 	%rd30357, %rd30356, 32;
	and.b64  	%rd30358, %rd30314, 4294967295;
	add.s64 	%rd30359, %rd30357, %rd30358;
	mad.lo.s64 	%rd30360, %rd20, %rd30330, %rd30359;
	shr.u64 	%rd30361, %rd30360, 32;
	and.b64  	%rd30362, %rd30317, 4294967295;
	add.s64 	%rd30363, %rd30361, %rd30362;
	shr.u64 	%rd30364, %rd30363, 32;
	and.b64  	%rd30365, %rd30320, 4294967295;
	add.s64 	%rd30366, %rd30364, %rd30365;
	shr.u64 	%rd30367, %rd30366, 32;
	and.b64  	%rd30368, %rd30323, 4294967295;
	add.s64 	%rd30369, %rd30367, %rd30368;
	shr.u64 	%rd30370, %rd30369, 32;
	and.b64  	%rd30371, %rd30326, 4294967295;
	add.s64 	%rd30372, %rd30370, %rd30371;
	shr.u64 	%rd30373, %rd30372, 32;
	and.b64  	%rd30374, %rd30329, 4294967295;
	add.s64 	%rd30375, %rd30373, %rd30374;
	{ .reg .b32 tmp; mov.b64 {tmp, %r4633}, %rd30375; }
	add.s32 	%r4634, %r4630, %r4633;
	mul.lo.s32 	%r4635, %r86, %r4632;
	cvt.u64.u32 	%rd30376, %r4635;
	and.b64  	%rd30377, %rd30336, 4294967295;
	mad.lo.s64 	%rd30378, %rd13, %rd30376, %rd30377;
	shr.u64 	%rd30379, %rd30378, 32;
	and.b64  	%rd30380, %rd30340, 4294967295;
	add.s64 	%rd30381, %rd30379, %rd30380;
	mad.lo.s64 	%rd30382, %rd14, %rd30376, %rd30381;
	cvt.u32.u64 	%r4636, %rd30382;
	shr.u64 	%rd30383, %rd30382, 32;
	and.b64  	%rd30384, %rd30344, 4294967295;
	add.s64 	%rd30385, %rd30383, %rd30384;
	mad.lo.s64 	%rd30386, %rd15, %rd30376, %rd30385;
	shr.u64 	%rd30387, %rd30386, 32;
	and.b64  	%rd30388, %rd30348, 4294967295;
	add.s64 	%rd30389, %rd30387, %rd30388;
	mad.lo.s64 	%rd30390, %rd16, %rd30376, %rd30389;
	shr.u64 	%rd30391, %rd30390, 32;
	and.b64  	%rd30392, %rd30352, 4294967295;
	add.s64 	%rd30393, %rd30391, %rd30392;
	mad.lo.s64 	%rd30394, %rd17, %rd30376, %rd30393;
	shr.u64 	%rd30395, %rd30394, 32;
	and.b64  	%rd30396, %rd30356, 4294967295;
	add.s64 	%rd30397, %rd30395, %rd30396;
	mad.lo.s64 	%rd30398, %rd18, %rd30376, %rd30397;
	shr.u64 	%rd30399, %rd30398, 32;
	and.b64  	%rd30400, %rd30360, 4294967295;
	add.s64 	%rd30401, %rd30399, %rd30400;
	mad.lo.s64 	%rd30402, %rd19, %rd30376, %rd30401;
	shr.u64 	%rd30403, %rd30402, 32;
	and.b64  	%rd30404, %rd30363, 4294967295;
	add.s64 	%rd30405, %rd30403, %rd30404;
	mad.lo.s64 	%rd30406, %rd20, %rd30376, %rd30405;
	shr.u64 	%rd30407, %rd30406, 32;
	and.b64  	%rd30408, %rd30366, 4294967295;
	add.s64 	%rd30409, %rd30407, %rd30408;
	shr.u64 	%rd30410, %rd30409, 32;
	and.b64  	%rd30411, %rd30369, 4294967295;
	add.s64 	%rd30412, %rd30410, %rd30411;
	shr.u64 	%rd30413, %rd30412, 32;
	and.b64  	%rd30414, %rd30372, 4294967295;
	add.s64 	%rd30415, %rd30413, %rd30414;
	shr.u64 	%rd30416, %rd30415, 32;
	and.b64  	%rd30417, %rd30375, 4294967295;
	add.s64 	%rd30418, %rd30416, %rd30417;
	{ .reg .b32 tmp; mov.b64 {tmp, %r4637}, %rd30418; }
	add.s32 	%r4638, %r4634, %r4637;
	mul.lo.s32 	%r4639, %r86, %r4636;
	cvt.u64.u32 	%rd30419, %r4639;
	and.b64  	%rd30420, %rd30382, 4294967295;
	mad.lo.s64 	%rd30421, %rd13, %rd30419, %rd30420;
	shr.u64 	%rd30422, %rd30421, 32;
	and.b64  	%rd30423, %rd30386, 4294967295;
	add.s64 	%rd30424, %rd30422, %rd30423;
	mad.lo.s64 	%rd30425, %rd14, %rd30419, %rd30424;
	cvt.u32.u64 	%r4640, %rd30425;
	shr.u64 	%rd30426, %rd30425, 32;
	and.b64  	%rd30427, %rd30390, 4294967295;
	add.s64 	%rd30428, %rd30426, %rd30427;
	mad.lo.s64 	%rd30429, %rd15, %rd30419, %rd30428;
	shr.u64 	%rd30430, %rd30429, 32;
	and.b64  	%rd30431, %rd30394, 4294967295;
	add.s64 	%rd30432, %rd30430, %rd30431;
	mad.lo.s64 	%rd30433, %rd16, %rd30419, %rd30432;
	shr.u64 	%rd30434, %rd30433, 32;
	and.b64  	%rd30435, %rd30398, 4294967295;
	add.s64 	%rd30436, %rd30434, %rd30435;
	mad.lo.s64 	%rd30437, %rd17, %rd30419, %rd30436;
	shr.u64 	%rd30438, %rd30437, 32;
	and.b64  	%rd30439, %rd30402, 4294967295;
	add.s64 	%rd30440, %rd30438, %rd30439;
	mad.lo.s64 	%rd30441, %rd18, %rd30419, %rd30440;
	shr.u64 	%rd30442, %rd30441, 32;
	and.b64  	%rd30443, %rd30406, 4294967295;
	add.s64 	%rd30444, %rd30442, %rd30443;
	mad.lo.s64 	%rd30445, %rd19, %rd30419, %rd30444;
	shr.u64 	%rd30446, %rd30445, 32;
	and.b64  	%rd30447, %rd30409, 4294967295;
	add.s64 	%rd30448, %rd30446, %rd30447;
	mad.lo.s64 	%rd30449, %rd20, %rd30419, %rd30448;
	shr.u64 	%rd30450, %rd30449, 32;
	and.b64  	%rd30451, %rd30412, 4294967295;
	add.s64 	%rd30452, %rd30450, %rd30451;
	shr.u64 	%rd30453, %rd30452, 32;
	and.b64  	%rd30454, %rd30415, 4294967295;
	add.s64 	%rd30455, %rd30453, %rd30454;
	shr.u64 	%rd30456, %rd30455, 32;
	and.b64  	%rd30457, %rd30418, 4294967295;
	add.s64 	%rd30458, %rd30456, %rd30457;
	{ .reg .b32 tmp; mov.b64 {tmp, %r4641}, %rd30458; }
	add.s32 	%r4642, %r4638, %r4641;
	mul.lo.s32 	%r4643, %r86, %r4640;
	cvt.u64.u32 	%rd30459, %r4643;
	and.b64  	%rd30460, %rd30425, 4294967295;
	mad.lo.s64 	%rd30461, %rd13, %rd30459, %rd30460;
	shr.u64 	%rd30462, %rd30461, 32;
	and.b64  	%rd30463, %rd30429, 4294967295;
	add.s64 	%rd30464, %rd30462, %rd30463;
	mad.lo.s64 	%rd30465, %rd14, %rd30459, %rd30464;
	cvt.u32.u64 	%r4644, %rd30465;
	shr.u64 	%rd30466, %rd30465, 32;
	and.b64  	%rd30467, %rd30433, 4294967295;
	add.s64 	%rd30468, %rd30466, %rd30467;
	mad.lo.s64 	%rd30469, %rd15, %rd30459, %rd30468;
	shr.u64 	%rd30470, %rd30469, 32;
	and.b64  	%rd30471, %rd30437, 4294967295;
	add.s64 	%rd30472, %rd30470, %rd30471;
	mad.lo.s64 	%rd30473, %rd16, %rd30459, %rd30472;
	shr.u64 	%rd30474, %rd30473, 32;
	and.b64  	%rd30475, %rd30441, 4294967295;
	add.s64 	%rd30476, %rd30474, %rd30475;
	mad.lo.s64 	%rd30477, %rd17, %rd30459, %rd30476;
	shr.u64 	%rd30478, %rd30477, 32;
	and.b64  	%rd30479, %rd30445, 4294967295;
	add.s64 	%rd30480, %rd30478, %rd30479;
	mad.lo.s64 	%rd30481, %rd18, %rd30459, %rd30480;
	shr.u64 	%rd30482, %rd30481, 32;
	and.b64  	%rd30483, %rd30449, 4294967295;
	add.s64 	%rd30484, %rd30482, %rd30483;
	mad.lo.s64 	%rd30485, %rd19, %rd30459, %rd30484;
	shr.u64 	%rd30486, %rd30485, 32;
	and.b64  	%rd30487, %rd30452, 4294967295;
	add.s64 	%rd30488, %rd30486, %rd30487;
	mad.lo.s64 	%rd30489, %rd20, %rd30459, %rd30488;
	shr.u64 	%rd30490, %rd30489, 32;
	and.b64  	%rd30491, %rd30455, 4294967295;
	add.s64 	%rd30492, %rd30490, %rd30491;
	shr.u64 	%rd30493, %rd30492, 32;
	and.b64  	%rd30494, %rd30458, 4294967295;
	add.s64 	%rd30495, %rd30493, %rd30494;
	{ .reg .b32 tmp; mov.b64 {tmp, %r4645}, %rd30495; }
	add.s32 	%r4646, %r4642, %r4645;
	mul.lo.s32 	%r4647, %r86, %r4644;
	cvt.u64.u32 	%rd30496, %r4647;
	and.b64  	%rd30497, %rd30465, 4294967295;
	mad.lo.s64 	%rd30498, %rd13, %rd30496, %rd30497;
	shr.u64 	%rd30499, %rd30498, 32;
	and.b64  	%rd30500, %rd30469, 4294967295;
	add.s64 	%rd30501, %rd30499, %rd30500;
	mad.lo.s64 	%rd30502, %rd14, %rd30496, %rd30501;
	cvt.u32.u64 	%r4648, %rd30502;
	shr.u64 	%rd30503, %rd30502, 32;
	and.b64  	%rd30504, %rd30473, 4294967295;
	add.s64 	%rd30505, %rd30503, %rd30504;
	mad.lo.s64 	%rd30506, %rd15, %rd30496, %rd30505;
	shr.u64 	%rd30507, %rd30506, 32;
	and.b64  	%rd30508, %rd30477, 4294967295;
	add.s64 	%rd30509, %rd30507, %rd30508;
	mad.lo.s64 	%rd30510, %rd16, %rd30496, %rd30509;
	shr.u64 	%rd30511, %rd30510, 32;
	and.b64  	%rd30512, %rd30481, 4294967295;
	add.s64 	%rd30513, %rd30511, %rd30512;
	mad.lo.s64 	%rd30514, %rd17, %rd30496, %rd30513;
	shr.u64 	%rd30515, %rd30514, 32;
	and.b64  	%rd30516, %rd30485, 4294967295;
	add.s64 	%rd30517, %rd30515, %rd30516;
	mad.lo.s64 	%rd30518, %rd18, %rd30496, %rd30517;
	shr.u64 	%rd30519, %rd30518, 32;
	and.b64  	%rd30520, %rd30489, 4294967295;
	add.s64 	%rd30521, %rd30519, %rd30520;
	mad.lo.s64 	%rd30522, %rd19, %rd30496, %rd30521;
	shr.u64 	%rd30523, %rd30522, 32;
	and.b64  	%rd30524, %rd30492, 4294967295;
	add.s64 	%rd30525, %rd30523, %rd30524;
	mad.lo.s64 	%rd30526, %rd20, %rd30496, %rd30525;
	shr.u64 	%rd30527, %rd30526, 32;
	and.b64  	%rd30528, %rd30495, 4294967295;
	add.s64 	%rd30529, %rd30527, %rd30528;
	{ .reg .b32 tmp; mov.b64 {tmp, %r4649}, %rd30529; }
	add.s32 	%r4650, %r4646, %r4649;
	mul.lo.s32 	%r4651, %r86, %r4648;
	cvt.u64.u32 	%rd30530, %r4651;
	and.b64  	%rd30531, %rd30502, 4294967295;
	mad.lo.s64 	%rd30532, %rd13, %rd30530, %rd30531;
	shr.u64 	%rd30533, %rd30532, 32;
	and.b64  	%rd30534, %rd30506, 4294967295;
	add.s64 	%rd30535, %rd30533, %rd30534;
	mad.lo.s64 	%rd45037, %rd14, %rd30530, %rd30535;
	shr.u64 	%rd30536, %rd45037, 32;
	and.b64  	%rd30537, %rd30510, 4294967295;
	add.s64 	%rd30538, %rd30536, %rd30537;
	mad.lo.s64 	%rd45036, %rd15, %rd30530, %rd30538;
	cvt.u32.u64 	%r345, %rd45036;
	shr.u64 	%rd30539, %rd45036, 32;
	and.b64  	%rd30540, %rd30514, 4294967295;
	add.s64 	%rd30541, %rd30539, %rd30540;
	mad.lo.s64 	%rd45035, %rd16, %rd30530, %rd30541;
	cvt.u32.u64 	%r346, %rd45035;
	shr.u64 	%rd30542, %rd45035, 32;
	and.b64  	%rd30543, %rd30518, 4294967295;
	add.s64 	%rd30544, %rd30542, %rd30543;
	mad.lo.s64 	%rd45034, %rd17, %rd30530, %rd30544;
	cvt.u32.u64 	%r347, %rd45034;
	shr.u64 	%rd30545, %rd45034, 32;
	and.b64  	%rd30546, %rd30522, 4294967295;
	add.s64 	%rd30547, %rd30545, %rd30546;
	mad.lo.s64 	%rd45033, %rd18, %rd30530, %rd30547;
	cvt.u32.u64 	%r348, %rd45033;
	shr.u64 	%rd30548, %rd45033, 32;
	and.b64  	%rd30549, %rd30526, 4294967295;
	add.s64 	%rd30550, %rd30548, %rd30549;
	mad.lo.s64 	%rd45032, %rd19, %rd30530, %rd30550;
	cvt.u32.u64 	%r349, %rd45032;
	shr.u64 	%rd30551, %rd45032, 32;
	and.b64  	%rd30552, %rd30529, 4294967295;
	add.s64 	%rd30553, %rd30551, %rd30552;
	mad.lo.s64 	%rd45031, %rd20, %rd30530, %rd30553;
	cvt.u32.u64 	%r350, %rd45031;
	{ .reg .b32 tmp; mov.b64 {tmp, %r4652}, %rd45031; }
	add.s32 	%r6540, %r4650, %r4652;
	setp.gt.u32 	%p1317, %r6540, %r4620;
	@%p1317 bra 	$L__BB4_348;
	cvt.u32.u64 	%r4653, %rd20;
	setp.lt.u32 	%p1318, %r6540, %r4653;
	@%p1318 bra 	$L__BB4_349;
	cvt.u32.u64 	%r4654, %rd19;
	setp.lt.u32 	%p1319, %r4654, %r350;
	@%p1319 bra 	$L__BB4_348;
	cvt.u32.u64 	%r4655, %rd19;
	setp.gt.u32 	%p1320, %r4655, %r350;
	@%p1320 bra 	$L__BB4_349;
	cvt.u32.u64 	%r4656, %rd18;
	setp.lt.u32 	%p1321, %r4656, %r349;
	@%p1321 bra 	$L__BB4_348;
	cvt.u32.u64 	%r4657, %rd18;
	setp.gt.u32 	%p1322, %r4657, %r349;
	@%p1322 bra 	$L__BB4_349;
	cvt.u32.u64 	%r4658, %rd17;
	setp.lt.u32 	%p1323, %r4658, %r348;
	@%p1323 bra 	$L__BB4_348;
	cvt.u32.u64 	%r4659, %rd17;
	setp.gt.u32 	%p1324, %r4659, %r348;
	@%p1324 bra 	$L__BB4_349;
	cvt.u32.u64 	%r4660, %rd16;
	setp.lt.u32 	%p1325, %r4660, %r347;
	@%p1325 bra 	$L__BB4_348;
	cvt.u32.u64 	%r4661, %rd16;
	setp.gt.u32 	%p1326, %r4661, %r347;
	@%p1326 bra 	$L__BB4_349;
	cvt.u32.u64 	%r4662, %rd15;
	setp.lt.u32 	%p1327, %r4662, %r346;
	@%p1327 bra 	$L__BB4_348;
	cvt.u32.u64 	%r4663, %rd15;
	setp.gt.u32 	%p1328, %r4663, %r346;
	@%p1328 bra 	$L__BB4_349;
	cvt.u32.u64 	%r4664, %rd14;
	setp.lt.u32 	%p1329, %r4664, %r345;
	@%p1329 bra 	$L__BB4_348;
	cvt.u32.u64 	%r4665, %rd14;
	cvt.u32.u64 	%r4666, %rd13;
	setp.gt.u32 	%p1330, %r4665, %r345;
	cvt.u32.u64 	%r4667, %rd45037;
	setp.gt.u32 	%p1331, %r4666, %r4667;
	or.pred  	%p1332, %p1330, %p1331;
	@%p1332 bra 	$L__BB4_349;
$L__BB4_348:
	cvt.u32.u64 	%r4668, %rd20;
	and.b64  	%rd30555, %rd45037, 4294967295;
	sub.s64 	%rd45037, %rd30555, %rd13;
	shr.u64 	%rd30556, %rd45037, 63;
	and.b64  	%rd30557, %rd45036, 4294967295;
	add.s64 	%rd30558, %rd30556, %rd14;
	sub.s64 	%rd45036, %rd30557, %rd30558;
	shr.u64 	%rd30559, %rd45036, 63;
	and.b64  	%rd30560, %rd45035, 4294967295;
	add.s64 	%rd30561, %rd30559, %rd15;
	sub.s64 	%rd45035, %rd30560, %rd30561;
	shr.u64 	%rd30562, %rd45035, 63;
	and.b64  	%rd30563, %rd45034, 4294967295;
	add.s64 	%rd30564, %rd30562, %rd16;
	sub.s64 	%rd45034, %rd30563, %rd30564;
	shr.u64 	%rd30565, %rd45034, 63;
	and.b64  	%rd30566, %rd45033, 4294967295;
	add.s64 	%rd30567, %rd30565, %rd17;
	sub.s64 	%rd45033, %rd30566, %rd30567;
	shr.u64 	%rd30568, %rd45033, 63;
	and.b64  	%rd30569, %rd45032, 4294967295;
	add.s64 	%rd30570, %rd30568, %rd18;
	sub.s64 	%rd45032, %rd30569, %rd30570;
	shr.u64 	%rd30571, %rd45032, 63;
	and.b64  	%rd30572, %rd45031, 4294967295;
	add.s64 	%rd30573, %rd30571, %rd19;
	sub.s64 	%rd45031, %rd30572, %rd30573;
	shr.u64 	%rd30574, %rd45031, 63;
	cvt.u32.u64 	%r4669, %rd30574;
	add.s32 	%r4670, %r4668, %r4669;
	sub.s32 	%r6540, %r6540, %r4670;
$L__BB4_349:
	and.b64  	%rd30575, %rd45037, 4294967295;
	cvt.u64.u32 	%rd558, %r6530;
	sub.s64 	%rd30576, %rd30575, %rd558;
	shr.u64 	%rd30577, %rd30576, 63;
	cvt.u32.u64 	%r6542, %rd30576;
	and.b64  	%rd30578, %rd45036, 4294967295;
	and.b64  	%rd559, %rd44977, 4294967295;
	add.s64 	%rd30579, %rd30577, %rd559;
	sub.s64 	%rd45043, %rd30578, %rd30579;
	shr.u64 	%rd30580, %rd45043, 63;
	and.b64  	%rd30581, %rd45035, 4294967295;
	and.b64  	%rd561, %rd44978, 4294967295;
	add.s64 	%rd30582, %rd30580, %rd561;
	sub.s64 	%rd45042, %rd30581, %rd30582;
	shr.u64 	%rd30583, %rd45042, 63;
	and.b64  	%rd30584, %rd45034, 4294967295;
	and.b64  	%rd563, %rd44979, 4294967295;
	add.s64 	%rd30585, %rd30583, %rd563;
	sub.s64 	%rd45041, %rd30584, %rd30585;
	shr.u64 	%rd30586, %rd45041, 63;
	and.b64  	%rd30587, %rd45033, 4294967295;
	and.b64  	%rd565, %rd44980, 4294967295;
	add.s64 	%rd30588, %rd30586, %rd565;
	sub.s64 	%rd45040, %rd30587, %rd30588;
	shr.u64 	%rd30589, %rd45040, 63;
	and.b64  	%rd30590, %rd45032, 4294967295;
	and.b64  	%rd567, %rd44981, 4294967295;
	add.s64 	%rd30591, %rd30589, %rd567;
	sub.s64 	%rd45039, %rd30590, %rd30591;
	shr.u64 	%rd30592, %rd45039, 63;
	and.b64  	%rd30593, %rd45031, 4294967295;
	and.b64  	%rd569, %rd44982, 4294967295;
	add.s64 	%rd30594, %rd30592, %rd569;
	sub.s64 	%rd45038, %rd30593, %rd30594;
	shr.u64 	%rd30595, %rd45038, 63;
	cvt.u64.u32 	%rd30596, %r6540;
	and.b64  	%rd571, %rd44983, 4294967295;
	add.s64 	%rd30597, %rd30595, %rd571;
	sub.s64 	%rd30598, %rd30596, %rd30597;
	setp.gt.s64 	%p1333, %rd30598, -1;
	cvt.u32.u64 	%r6541, %rd30598;
	@%p1333 bra 	$L__BB4_351;
	cvt.u32.u64 	%r4671, %rd20;
	cvt.u32.u64 	%r4672, %rd13;
	add.s32 	%r6542, %r4672, %r6542;
	setp.lt.u32 	%p1334, %r6542, %r4672;
	selp.u64 	%rd30599, 1, 0, %p1334;
	and.b64  	%rd30600, %rd45043, 4294967295;
	add.s64 	%rd30601, %rd30600, %rd30599;
	add.s64 	%rd45043, %rd30601, %rd14;
	shr.u64 	%rd30602, %rd45043, 32;
	and.b64  	%rd30603, %rd45042, 4294967295;
	add.s64 	%rd30604, %rd30602, %rd30603;
	add.s64 	%rd45042, %rd30604, %rd15;
	shr.u64 	%rd30605, %rd45042, 32;
	and.b64  	%rd30606, %rd45041, 4294967295;
	add.s64 	%rd30607, %rd30605, %rd30606;
	add.s64 	%rd45041, %rd30607, %rd16;
	shr.u64 	%rd30608, %rd45041, 32;
	and.b64  	%rd30609, %rd45040, 4294967295;
	add.s64 	%rd30610, %rd30608, %rd30609;
	add.s64 	%rd45040, %rd30610, %rd17;
	shr.u64 	%rd30611, %rd45040, 32;
	and.b64  	%rd30612, %rd45039, 4294967295;
	add.s64 	%rd30613, %rd30611, %rd30612;
	add.s64 	%rd45039, %rd30613, %rd18;
	shr.u64 	%rd30614, %rd45039, 32;
	and.b64  	%rd30615, %rd45038, 4294967295;
	add.s64 	%rd30616, %rd30614, %rd30615;
	add.s64 	%rd45038, %rd30616, %rd19;
	{ .reg .b32 tmp; mov.b64 {tmp, %r4673}, %rd45038; }
	add.s32 	%r4674, %r6541, %r4673;
	add.s32 	%r6541, %r4674, %r4671;
$L__BB4_351:
	cvt.u64.u32 	%rd30617, %r6542;
	sub.s64 	%rd30618, %rd30617, %rd558;
	shr.u64 	%rd30619, %rd30618, 63;
	cvt.u32.u64 	%r6602, %rd30618;
	and.b64  	%rd30620, %rd45043, 4294967295;
	add.s64 	%rd30621, %rd30619, %rd559;
	sub.s64 	%rd45049, %rd30620, %rd30621;
	shr.u64 	%rd30622, %rd45049, 63;
	and.b64  	%rd30623, %rd45042, 4294967295;
	add.s64 	%rd30624, %rd30622, %rd561;
	sub.s64 	%rd45048, %rd30623, %rd30624;
	shr.u64 	%rd30625, %rd45048, 63;
	and.b64  	%rd30626, %rd45041, 4294967295;
	add.s64 	%rd30627, %rd30625, %rd563;
	sub.s64 	%rd45047, %rd30626, %rd30627;
	shr.u64 	%rd30628, %rd45047, 63;
	and.b64  	%rd30629, %rd45040, 4294967295;
	add.s64 	%rd30630, %rd30628, %rd565;
	sub.s64 	%rd45046, %rd30629, %rd30630;
	shr.u64 	%rd30631, %rd45046, 63;
	and.b64  	%rd30632, %rd45039, 4294967295;
	add.s64 	%rd30633, %rd30631, %rd567;
	sub.s64 	%rd45045, %rd30632, %rd30633;
	shr.u64 	%rd30634, %rd45045, 63;
	and.b64  	%rd30635, %rd45038, 4294967295;
	add.s64 	%rd30636, %rd30634, %rd569;
	sub.s64 	%rd45044, %rd30635, %rd30636;
	shr.u64 	%rd30637, %rd45044, 63;
	cvt.u64.u32 	%rd30638, %r6541;
	add.s64 	%rd30639, %rd30637, %rd571;
	sub.s64 	%rd30640, %rd30638, %rd30639;
	setp.gt.s64 	%p1335, %rd30640, -1;
	cvt.u32.u64 	%r6595, %rd30640;
	@%p1335 bra 	$L__BB4_353;
	cvt.u32.u64 	%r4675, %rd20;
	cvt.u32.u64 	%r4676, %rd13;
	add.s32 	%r6602, %r4676, %r6602;
	setp.lt.u32 	%p1336, %r6602, %r4676;
	selp.u64 	%rd30641, 1, 0, %p1336;
	and.b64  	%rd30642, %rd45049, 4294967295;
	add.s64 	%rd30643, %rd30642, %rd30641;
	add.s64 	%rd45049, %rd30643, %rd14;
	shr.u64 	%rd30644, %rd45049, 32;
	and.b64  	%rd30645, %rd45048, 4294967295;
	add.s64 	%rd30646, %rd30644, %rd30645;
	add.s64 	%rd45048, %rd30646, %rd15;
	shr.u64 	%rd30647, %rd45048, 32;
	and.b64  	%rd30648, %rd45047, 4294967295;
	add.s64 	%rd30649, %rd30647, %rd30648;
	add.s64 	%rd45047, %rd30649, %rd16;
	shr.u64 	%rd30650, %rd45047, 32;
	and.b64  	%rd30651, %rd45046, 4294967295;
	add.s64 	%rd30652, %rd30650, %rd30651;
	add.s64 	%rd45046, %rd30652, %rd17;
	shr.u64 	%rd30653, %rd45046, 32;
	and.b64  	%rd30654, %rd45045, 4294967295;
	add.s64 	%rd30655, %rd30653, %rd30654;
	add.s64 	%rd45045, %rd30655, %rd18;
	shr.u64 	%rd30656, %rd45045, 32;
	and.b64  	%rd30657, %rd45044, 4294967295;
	add.s64 	%rd30658, %rd30656, %rd30657;
	add.s64 	%rd45044, %rd30658, %rd19;
	{ .reg .b32 tmp; mov.b64 {tmp, %r4677}, %rd45044; }
	add.s32 	%r4678, %r6595, %r4677;
	add.s32 	%r6595, %r4678, %r4675;
$L__BB4_353:
	cvt.u32.u64 	%r6601, %rd45049;
	cvt.u32.u64 	%r6600, %rd45048;
	cvt.u32.u64 	%r6599, %rd45047;
	cvt.u32.u64 	%r6598, %rd45046;
	cvt.u32.u64 	%r6597, %rd45045;
	cvt.u32.u64 	%r6596, %rd45044;
	cvt.u64.u32 	%rd30659, %r6602;
	sub.s64 	%rd30660, %rd558, %rd30659;
	shr.u64 	%rd30661, %rd30660, 63;
	cvt.u32.u64 	%r6545, %rd30660;
	and.b64  	%rd30662, %rd45049, 4294967295;
	add.s64 	%rd30663, %rd30661, %rd30662;
	sub.s64 	%rd45050, %rd559, %rd30663;
	shr.u64 	%rd30664, %rd45050, 63;
	and.b64  	%rd30665, %rd45048, 4294967295;
	add.s64 	%rd30666, %rd30664, %rd30665;
	sub.s64 	%rd45051, %rd561, %rd30666;
	shr.u64 	%rd30667, %rd45051, 63;
	and.b64  	%rd30668, %rd45047, 4294967295;
	add.s64 	%rd30669, %rd30667, %rd30668;
	sub.s64 	%rd45052, %rd563, %rd30669;
	shr.u64 	%rd30670, %rd45052, 63;
	and.b64  	%rd30671, %rd45046, 4294967295;
	add.s64 	%rd30672, %rd30670, %rd30671;
	sub.s64 	%rd45053, %rd565, %rd30672;
	shr.u64 	%rd30673, %rd45053, 63;
	and.b64  	%rd30674, %rd45045, 4294967295;
	add.s64 	%rd30675, %rd30673, %rd30674;
	sub.s64 	%rd45054, %rd567, %rd30675;
	shr.u64 	%rd30676, %rd45054, 63;
	and.b64  	%rd30677, %rd45044, 4294967295;
	add.s64 	%rd30678, %rd30676, %rd30677;
	sub.s64 	%rd45055, %rd569, %rd30678;
	shr.u64 	%rd30679, %rd45055, 63;
	cvt.u64.u32 	%rd30680, %r6595;
	add.s64 	%rd30681, %rd30679, %rd30680;
	sub.s64 	%rd30682, %rd571, %rd30681;
	setp.gt.s64 	%p1337, %rd30682, -1;
	cvt.u32.u64 	%r6546, %rd30682;
	@%p1337 bra 	$L__BB4_355;
	cvt.u32.u64 	%r4679, %rd20;
	cvt.u32.u64 	%r4680, %rd13;
	add.s32 	%r6545, %r4680, %r6545;
	setp.lt.u32 	%p1338, %r6545, %r4680;
	selp.u64 	%rd30683, 1, 0, %p1338;
	and.b64  	%rd30684, %rd45050, 4294967295;
	add.s64 	%rd30685, %rd30684, %rd30683;
	add.s64 	%rd45050, %rd30685, %rd14;
	shr.u64 	%rd30686, %rd45050, 32;
	and.b64  	%rd30687, %rd45051, 4294967295;
	add.s64 	%rd30688, %rd30686, %rd30687;
	add.s64 	%rd45051, %rd30688, %rd15;
	shr.u64 	%rd30689, %rd45051, 32;
	and.b64  	%rd30690, %rd45052, 4294967295;
	add.s64 	%rd30691, %rd30689, %rd30690;
	add.s64 	%rd45052, %rd30691, %rd16;
	shr.u64 	%rd30692, %rd45052, 32;
	and.b64  	%rd30693, %rd45053, 4294967295;
	add.s64 	%rd30694, %rd30692, %rd30693;
	add.s64 	%rd45053, %rd30694, %rd17;
	shr.u64 	%rd30695, %rd45053, 32;
	and.b64  	%rd30696, %rd45054, 4294967295;
	add.s64 	%rd30697, %rd30695, %rd30696;
	add.s64 	%rd45054, %rd30697, %rd18;
	shr.u64 	%rd30698, %rd45054, 32;
	and.b64  	%rd30699, %rd45055, 4294967295;
	add.s64 	%rd30700, %rd30698, %rd30699;
	add.s64 	%rd45055, %rd30700, %rd19;
	{ .reg .b32 tmp; mov.b64 {tmp, %r4681}, %rd45055; }
	add.s32 	%r4682, %r6546, %r4681;
	add.s32 	%r6546, %r4682, %r4679;
$L__BB4_355:
	cvt.u32.u64 	%r4683, %rd20;
	cvt.u64.u32 	%rd30701, %r6545;
	mul.lo.s64 	%rd30702, %rd30701, %rd529;
	cvt.u32.u64 	%r4684, %rd30702;
	shr.u64 	%rd30703, %rd30702, 32;
	and.b64  	%rd30704, %rd45050, 4294967295;
	mad.lo.s64 	%rd30705, %rd30704, %rd529, %rd30703;
	shr.u64 	%rd30706, %rd30705, 32;
	and.b64  	%rd30707, %rd45051, 4294967295;
	mad.lo.s64 	%rd30708, %rd30707, %rd529, %rd30706;
	shr.u64 	%rd30709, %rd30708, 32;
	and.b64  	%rd30710, %rd45052, 4294967295;
	mad.lo.s64 	%rd30711, %rd30710, %rd529, %rd30709;
	shr.u64 	%rd30712, %rd30711, 32;
	and.b64  	%rd30713, %rd45053, 4294967295;
	mad.lo.s64 	%rd30714, %rd30713, %rd529, %rd30712;
	shr.u64 	%rd30715, %rd30714, 32;
	and.b64  	%rd30716, %rd45054, 4294967295;
	mad.lo.s64 	%rd30717, %rd30716, %rd529, %rd30715;
	shr.u64 	%rd30718, %rd30717, 32;
	and.b64  	%rd30719, %rd45055, 4294967295;
	mad.lo.s64 	%rd30720, %rd30719, %rd529, %rd30718;
	shr.u64 	%rd30721, %rd30720, 32;
	cvt.u64.u32 	%rd30722, %r6546;
	mad.lo.s64 	%rd30723, %rd30722, %rd529, %rd30721;
	shr.u64 	%rd30724, %rd30723, 32;
	and.b64  	%rd30725, %rd30705, 4294967295;
	mad.lo.s64 	%rd30726, %rd530, %rd30701, %rd30725;
	shr.u64 	%rd30727, %rd30726, 32;
	and.b64  	%rd30728, %rd30708, 4294967295;
	add.s64 	%rd30729, %rd30727, %rd30728;
	mad.lo.s64 	%rd30730, %rd30704, %rd530, %rd30729;
	shr.u64 	%rd30731, %rd30730, 32;
	and.b64  	%rd30732, %rd30711, 4294967295;
	add.s64 	%rd30733, %rd30731, %rd30732;
	mad.lo.s64 	%rd30734, %rd30707, %rd530, %rd30733;
	shr.u64 	%rd30735, %rd30734, 32;
	and.b64  	%rd30736, %rd30714, 4294967295;
	add.s64 	%rd30737, %rd30735, %rd30736;
	mad.lo.s64 	%rd30738, %rd30710, %rd530, %rd30737;
	shr.u64 	%rd30739, %rd30738, 32;
	and.b64  	%rd30740, %rd30717, 4294967295;
	add.s64 	%rd30741, %rd30739, %rd30740;
	mad.lo.s64 	%rd30742, %rd30713, %rd530, %rd30741;
	shr.u64 	%rd30743, %rd30742, 32;
	and.b64  	%rd30744, %rd30720, 4294967295;
	add.s64 	%rd30745, %rd30743, %rd30744;
	mad.lo.s64 	%rd30746, %rd30716, %rd530, %rd30745;
	shr.u64 	%rd30747, %rd30746, 32;
	and.b64  	%rd30748, %rd30723, 4294967295;
	add.s64 	%rd30749, %rd30747, %rd30748;
	mad.lo.s64 	%rd30750, %rd30719, %rd530, %rd30749;
	shr.u64 	%rd30751, %rd30750, 32;
	add.s64 	%rd30752, %rd30751, %rd30724;
	mad.lo.s64 	%rd30753, %rd530, %rd30722, %rd30752;
	shr.u64 	%rd30754, %rd30753, 32;
	and.b64  	%rd30755, %rd30730, 4294967295;
	mad.lo.s64 	%rd30756, %rd531, %rd30701, %rd30755;
	shr.u64 	%rd30757, %rd30756, 32;
	and.b64  	%rd30758, %rd30734, 4294967295;
	add.s64 	%rd30759, %rd30757, %rd30758;
	mad.lo.s64 	%rd30760, %rd30704, %rd531, %rd30759;
	shr.u64 	%rd30761, %rd30760, 32;
	and.b64  	%rd30762, %rd30738, 4294967295;
	add.s64 	%rd30763, %rd30761, %rd30762;
	mad.lo.s64 	%rd30764, %rd30707, %rd531, %rd30763;
	shr.u64 	%rd30765, %rd30764, 32;
	and.b64  	%rd30766, %rd30742, 4294967295;
	add.s64 	%rd30767, %rd30765, %rd30766;
	mad.lo.s64 	%rd30768, %rd30710, %rd531, %rd30767;
	shr.u64 	%rd30769, %rd30768, 32;
	and.b64  	%rd30770, %rd30746, 4294967295;
	add.s64 	%rd30771, %rd30769, %rd30770;
	mad.lo.s64 	%rd30772, %rd30713, %rd531, %rd30771;
	shr.u64 	%rd30773, %rd30772, 32;
	and.b64  	%rd30774, %rd30750, 4294967295;
	add.s64 	%rd30775, %rd30773, %rd30774;
	mad.lo.s64 	%rd30776, %rd30716, %rd531, %rd30775;
	shr.u64 	%rd30777, %rd30776, 32;
	and.b64  	%rd30778, %rd30753, 4294967295;
	add.s64 	%rd30779, %rd30777, %rd30778;
	mad.lo.s64 	%rd30780, %rd30719, %rd531, %rd30779;
	shr.u64 	%rd30781, %rd30780, 32;
	add.s64 	%rd30782, %rd30781, %rd30754;
	mad.lo.s64 	%rd30783, %rd531, %rd30722, %rd30782;
	shr.u64 	%rd30784, %rd30783, 32;
	and.b64  	%rd30785, %rd30760, 4294967295;
	mad.lo.s64 	%rd30786, %rd532, %rd30701, %rd30785;
	shr.u64 	%rd30787, %rd30786, 32;
	and.b64  	%rd30788, %rd30764, 4294967295;
	add.s64 	%rd30789, %rd30787, %rd30788;
	mad.lo.s64 	%rd30790, %rd30704, %rd532, %rd30789;
	shr.u64 	%rd30791, %rd30790, 32;
	and.b64  	%rd30792, %rd30768, 4294967295;
	add.s64 	%rd30793, %rd30791, %rd30792;
	mad.lo.s64 	%rd30794, %rd30707, %rd532, %rd30793;
	shr.u64 	%rd30795, %rd30794, 32;
	and.b64  	%rd30796, %rd30772, 4294967295;
	add.s64 	%rd30797, %rd30795, %rd30796;
	mad.lo.s64 	%rd30798, %rd30710, %rd532, %rd30797;
	shr.u64 	%rd30799, %rd30798, 32;
	and.b64  	%rd30800, %rd30776, 4294967295;
	add.s64 	%rd30801, %rd30799, %rd30800;
	mad.lo.s64 	%rd30802, %rd30713, %rd532, %rd30801;
	shr.u64 	%rd30803, %rd30802, 32;
	and.b64  	%rd30804, %rd30780, 4294967295;
	add.s64 	%rd30805, %rd30803, %rd30804;
	mad.lo.s64 	%rd30806, %rd30716, %rd532, %rd30805;
	shr.u64 	%rd30807, %rd30806, 32;
	and.b64  	%rd30808, %rd30783, 4294967295;
	add.s64 	%rd30809, %rd30807, %rd30808;
	mad.lo.s64 	%rd30810, %rd30719, %rd532, %rd30809;
	shr.u64 	%rd30811, %rd30810, 32;
	add.s64 	%rd30812, %rd30811, %rd30784;
	mad.lo.s64 	%rd30813, %rd532, %rd30722, %rd30812;
	shr.u64 	%rd30814, %rd30813, 32;
	and.b64  	%rd30815, %rd30790, 4294967295;
	mad.lo.s64 	%rd30816, %rd533, %rd30701, %rd30815;
	shr.u64 	%rd30817, %rd30816, 32;
	and.b64  	%rd30818, %rd30794, 4294967295;
	add.s64 	%rd30819, %rd30817, %rd30818;
	mad.lo.s64 	%rd30820, %rd30704, %rd533, %rd30819;
	shr.u64 	%rd30821, %rd30820, 32;
	and.b64  	%rd30822, %rd30798, 4294967295;
	add.s64 	%rd30823, %rd30821, %rd30822;
	mad.lo.s64 	%rd30824, %rd30707, %rd533, %rd30823;
	shr.u64 	%rd30825, %rd30824, 32;
	and.b64  	%rd30826, %rd30802, 4294967295;
	add.s64 	%rd30827, %rd30825, %rd30826;
	mad.lo.s64 	%rd30828, %rd30710, %rd533, %rd30827;
	shr.u64 	%rd30829, %rd30828, 32;
	and.b64  	%rd30830, %rd30806, 4294967295;
	add.s64 	%rd30831, %rd30829, %rd30830;
	mad.lo.s64 	%rd30832, %rd30713, %rd533, %rd30831;
	shr.u64 	%rd30833, %rd30832, 32;
	and.b64  	%rd30834, %rd30810, 4294967295;
	add.s64 	%rd30835, %rd30833, %rd30834;
	mad.lo.s64 	%rd30836, %rd30716, %rd533, %rd30835;
	shr.u64 	%rd30837, %rd30836, 32;
	and.b64  	%rd30838, %rd30813, 4294967295;
	add.s64 	%rd30839, %rd30837, %rd30838;
	mad.lo.s64 	%rd30840, %rd30719, %rd533, %rd30839;
	shr.u64 	%rd30841, %rd30840, 32;
	add.s64 	%rd30842, %rd30841, %rd30814;
	mad.lo.s64 	%rd30843, %rd533, %rd30722, %rd30842;
	shr.u64 	%rd30844, %rd30843, 32;
	and.b64  	%rd30845, %rd30820, 4294967295;
	mad.lo.s64 	%rd30846, %rd534, %rd30701, %rd30845;
	shr.u64 	%rd30847, %rd30846, 32;
	and.b64  	%rd30848, %rd30824, 4294967295;
	add.s64 	%rd30849, %rd30847, %rd30848;
	mad.lo.s64 	%rd30850, %rd30704, %rd534, %rd30849;
	shr.u64 	%rd30851, %rd30850, 32;
	and.b64  	%rd30852, %rd30828, 4294967295;
	add.s64 	%rd30853, %rd30851, %rd30852;
	mad.lo.s64 	%rd30854, %rd30707, %rd534, %rd30853;
	shr.u64 	%rd30855, %rd30854, 32;
	and.b64  	%rd30856, %rd30832, 4294967295;
	add.s64 	%rd30857, %rd30855, %rd30856;
	mad.lo.s64 	%rd30858, %rd30710, %rd534, %rd30857;
	shr.u64 	%rd30859, %rd30858, 32;
	and.b64  	%rd30860, %rd30836, 4294967295;
	add.s64 	%rd30861, %rd30859, %rd30860;
	mad.lo.s64 	%rd30862, %rd30713, %rd534, %rd30861;
	shr.u64 	%rd30863, %rd30862, 32;
	and.b64  	%rd30864, %rd30840, 4294967295;
	add.s64 	%rd30865, %rd30863, %rd30864;
	mad.lo.s64 	%rd30866, %rd30716, %rd534, %rd30865;
	shr.u64 	%rd30867, %rd30866, 32;
	and.b64  	%rd30868, %rd30843, 4294967295;
	add.s64 	%rd30869, %rd30867, %rd30868;
	mad.lo.s64 	%rd30870, %rd30719, %rd534, %rd30869;
	shr.u64 	%rd30871, %rd30870, 32;
	add.s64 	%rd30872, %rd30871, %rd30844;
	mad.lo.s64 	%rd30873, %rd534, %rd30722, %rd30872;
	shr.u64 	%rd30874, %rd30873, 32;
	and.b64  	%rd30875, %rd30850, 4294967295;
	mad.lo.s64 	%rd30876, %rd535, %rd30701, %rd30875;
	shr.u64 	%rd30877, %rd30876, 32;
	and.b64  	%rd30878, %rd30854, 4294967295;
	add.s64 	%rd30879, %rd30877, %rd30878;
	mad.lo.s64 	%rd30880, %rd30704, %rd535, %rd30879;
	shr.u64 	%rd30881, %rd30880, 32;
	and.b64  	%rd30882, %rd30858, 4294967295;
	add.s64 	%rd30883, %rd30881, %rd30882;
	mad.lo.s64 	%rd30884, %rd30707, %rd535, %rd30883;
	shr.u64 	%rd30885, %rd30884, 32;
	and.b64  	%rd30886, %rd30862, 4294967295;
	add.s64 	%rd30887, %rd30885, %rd30886;
	mad.lo.s64 	%rd30888, %rd30710, %rd535, %rd30887;
	shr.u64 	%rd30889, %rd30888, 32;
	and.b64  	%rd30890, %rd30866, 4294967295;
	add.s64 	%rd30891, %rd30889, %rd30890;
	mad.lo.s64 	%rd30892, %rd30713, %rd535, %rd30891;
	shr.u64 	%rd30893, %rd30892, 32;
	and.b64  	%rd30894, %rd30870, 4294967295;
	add.s64 	%rd30895, %rd30893, %rd30894;
	mad.lo.s64 	%rd30896, %rd30716, %rd535, %rd30895;
	shr.u64 	%rd30897, %rd30896, 32;
	and.b64  	%rd30898, %rd30873, 4294967295;
	add.s64 	%rd30899, %rd30897, %rd30898;
	mad.lo.s64 	%rd30900, %rd30719, %rd535, %rd30899;
	shr.u64 	%rd30901, %rd30900, 32;
	add.s64 	%rd30902, %rd30901, %rd30874;
	mad.lo.s64 	%rd30903, %rd535, %rd30722, %rd30902;
	shr.u64 	%rd30904, %rd30903, 32;
	and.b64  	%rd30905, %rd30880, 4294967295;
	mad.lo.s64 	%rd30906, %rd536, %rd30701, %rd30905;
	shr.u64 	%rd30907, %rd30906, 32;
	and.b64  	%rd30908, %rd30884, 4294967295;
	add.s64 	%rd30909, %rd30907, %rd30908;
	mad.lo.s64 	%rd30910, %rd30704, %rd536, %rd30909;
	shr.u64 	%rd30911, %rd30910, 32;
	and.b64  	%rd30912, %rd30888, 4294967295;
	add.s64 	%rd30913, %rd30911, %rd30912;
	mad.lo.s64 	%rd30914, %rd30707, %rd536, %rd30913;
	shr.u64 	%rd30915, %rd30914, 32;
	and.b64  	%rd30916, %rd30892, 4294967295;
	add.s64 	%rd30917, %rd30915, %rd30916;
	mad.lo.s64 	%rd30918, %rd30710, %rd536, %rd30917;
	shr.u64 	%rd30919, %rd30918, 32;
	and.b64  	%rd30920, %rd30896, 4294967295;
	add.s64 	%rd30921, %rd30919, %rd30920;
	mad.lo.s64 	%rd30922, %rd30713, %rd536, %rd30921;
	shr.u64 	%rd30923, %rd30922, 32;
	and.b64  	%rd30924, %rd30900, 4294967295;
	add.s64 	%rd30925, %rd30923, %rd30924;
	mad.lo.s64 	%rd30926, %rd30716, %rd536, %rd30925;
	shr.u64 	%rd30927, %rd30926, 32;
	and.b64  	%rd30928, %rd30903, 4294967295;
	add.s64 	%rd30929, %rd30927, %rd30928;
	mad.lo.s64 	%rd30930, %rd30719, %rd536, %rd30929;
	shr.u64 	%rd30931, %rd30930, 32;
	add.s64 	%rd30932, %rd30931, %rd30904;
	mad.lo.s64 	%rd30933, %rd536, %rd30722, %rd30932;
	{ .reg .b32 tmp; mov.b64 {tmp, %r4685}, %rd30933; }
	mul.lo.s32 	%r4686, %r86, %r4684;
	cvt.u64.u32 	%rd30934, %r4686;
	and.b64  	%rd30935, %rd30702, 4294967295;
	mad.lo.s64 	%rd30936, %rd13, %rd30934, %rd30935;
	shr.u64 	%rd30937, %rd30936, 32;
	and.b64  	%rd30938, %rd30726, 4294967295;
	add.s64 	%rd30939, %rd30937, %rd30938;
	mad.lo.s64 	%rd30940, %rd14, %rd30934, %rd30939;
	cvt.u32.u64 	%r4687, %rd30940;
	shr.u64 	%rd30941, %rd30940, 32;
	and.b64  	%rd30942, %rd30756, 4294967295;
	add.s64 	%rd30943, %rd30941, %rd30942;
	mad.lo.s64 	%rd30944, %rd15, %rd30934, %rd30943;
	shr.u64 	%rd30945, %rd30944, 32;
	and.b64  	%rd30946, %rd30786, 4294967295;
	add.s64 	%rd30947, %rd30945, %rd30946;
	mad.lo.s64 	%rd30948, %rd16, %rd30934, %rd30947;
	shr.u64 	%rd30949, %rd30948, 32;
	and.b64  	%rd30950, %rd30816, 4294967295;
	add.s64 	%rd30951, %rd30949, %rd30950;
	mad.lo.s64 	%rd30952, %rd17, %rd30934, %rd30951;
	shr.u64 	%rd30953, %rd30952, 32;
	and.b64  	%rd30954, %rd30846, 4294967295;
	add.s64 	%rd30955, %rd30953, %rd30954;
	mad.lo.s64 	%rd30956, %rd18, %rd30934, %rd30955;
	shr.u64 	%rd30957, %rd30956, 32;
	and.b64  	%rd30958, %rd30876, 4294967295;
	add.s64 	%rd30959, %rd30957, %rd30958;
	mad.lo.s64 	%rd30960, %rd19, %rd30934, %rd30959;
	shr.u64 	%rd30961, %rd30960, 32;
	and.b64  	%rd30962, %rd30906, 4294967295;
	add.s64 	%rd30963, %rd30961, %rd30962;
	mad.lo.s64 	%rd30964, %rd20, %rd30934, %rd30963;
	shr.u64 	%rd30965, %rd30964, 32;
	and.b64  	%rd30966, %rd30910, 4294967295;
	add.s64 	%rd30967, %rd30965, %rd30966;
	shr.u64 	%rd30968, %rd30967, 32;
	and.b64  	%rd30969, %rd30914, 4294967295;
	add.s64 	%rd30970, %rd30968, %rd30969;
	shr.u64 	%rd30971, %rd30970, 32;
	and.b64  	%rd30972, %rd30918, 4294967295;
	add.s64 	%rd30973, %rd30971, %rd30972;
	shr.u64 	%rd30974, %rd30973, 32;
	and.b64  	%rd30975, %rd30922, 4294967295;
	add.s64 	%rd30976, %rd30974, %rd30975;
	shr.u64 	%rd30977, %rd30976, 32;
	and.b64  	%rd30978, %rd30926, 4294967295;
	add.s64 	%rd30979, %rd30977, %rd30978;
	shr.u64 	%rd30980, %rd30979, 32;
	and.b64  	%rd30981, %rd30930, 4294967295;
	add.s64 	%rd30982, %rd30980, %rd30981;
	shr.u64 	%rd30983, %rd30982, 32;
	and.b64  	%rd30984, %rd30933, 4294967295;
	add.s64 	%rd30985, %rd30983, %rd30984;
	{ .reg .b32 tmp; mov.b64 {tmp, %r4688}, %rd30985; }
	add.s32 	%r4689, %r4685, %r4688;
	mul.lo.s32 	%r4690, %r86, %r4687;
	cvt.u64.u32 	%rd30986, %r4690;
	and.b64  	%rd30987, %rd30940, 4294967295;
	mad.lo.s64 	%rd30988, %rd13, %rd30986, %rd30987;
	shr.u64 	%rd30989, %rd30988, 32;
	and.b64  	%rd30990, %rd30944, 4294967295;
	add.s64 	%rd30991, %rd30989, %rd30990;
	mad.lo.s64 	%rd30992, %rd14, %rd30986, %rd30991;
	cvt.u32.u64 	%r4691, %rd30992;
	shr.u64 	%rd30993, %rd30992, 32;
	and.b64  	%rd30994, %rd30948, 4294967295;
	add.s64 	%rd30995, %rd30993, %rd30994;
	mad.lo.s64 	%rd30996, %rd15, %rd30986, %rd30995;
	shr.u64 	%rd30997, %rd30996, 32;
	and.b64  	%rd30998, %rd30952, 4294967295;
	add.s64 	%rd30999, %rd30997, %rd30998;
	mad.lo.s64 	%rd31000, %rd16, %rd30986, %rd30999;
	shr.u64 	%rd31001, %rd31000, 32;
	and.b64  	%rd31002, %rd30956, 4294967295;
	add.s64 	%rd31003, %rd31001, %rd31002;
	mad.lo.s64 	%rd31004, %rd17, %rd30986, %rd31003;
	shr.u64 	%rd31005, %rd31004, 32;
	and.b64  	%rd31006, %rd30960, 4294967295;
	add.s64 	%rd31007, %rd31005, %rd31006;
	mad.lo.s64 	%rd31008, %rd18, %rd30986, %rd31007;
	shr.u64 	%rd31009, %rd31008, 32;
	and.b64  	%rd31010, %rd30964, 4294967295;
	add.s64 	%rd31011, %rd31009, %rd31010;
	mad.lo.s64 	%rd31012, %rd19, %rd30986, %rd31011;
	shr.u64 	%rd31013, %rd31012, 32;
	and.b64  	%rd31014, %rd30967, 4294967295;
	add.s64 	%rd31015, %rd31013, %rd31014;
	mad.lo.s64 	%rd31016, %rd20, %rd30986, %rd31015;
	shr.u64 	%rd31017, %rd31016, 32;
	and.b64  	%rd31018, %rd30970, 4294967295;
	add.s64 	%rd31019, %rd31017, %rd31018;
	shr.u64 	%rd31020, %rd31019, 32;
	and.b64  	%rd31021, %rd30973, 4294967295;
	add.s64 	%rd31022, %rd31020, %rd31021;
	shr.u64 	%rd31023, %rd31022, 32;
	and.b64  	%rd31024, %rd30976, 4294967295;
	add.s64 	%rd31025, %rd31023, %rd31024;
	shr.u64 	%rd31026, %rd31025, 32;
	and.b64  	%rd31027, %rd30979, 4294967295;
	add.s64 	%rd31028, %rd31026, %rd31027;
	shr.u64 	%rd31029, %rd31028, 32;
	and.b64  	%rd31030, %rd30982, 4294967295;
	add.s64 	%rd31031, %rd31029, %rd31030;
	shr.u64 	%rd31032, %rd31031, 32;
	and.b64  	%rd31033, %rd30985, 4294967295;
	add.s64 	%rd31034, %rd31032, %rd31033;
	{ .reg .b32 tmp; mov.b64 {tmp, %r4692}, %rd31034; }
	add.s32 	%r4693, %r4689, %r4692;
	mul.lo.s32 	%r4694, %r86, %r4691;
	cvt.u64.u32 	%rd31035, %r4694;
	and.b64  	%rd31036, %rd30992, 4294967295;
	mad.lo.s64 	%rd31037, %rd13, %rd31035, %rd31036;
	shr.u64 	%rd31038, %rd31037, 32;
	and.b64  	%rd31039, %rd30996, 4294967295;
	add.s64 	%rd31040, %rd31038, %rd31039;
	mad.lo.s64 	%rd31041, %rd14, %rd31035, %rd31040;
	cvt.u32.u64 	%r4695, %rd31041;
	shr.u64 	%rd31042, %rd31041, 32;
	and.b64  	%rd31043, %rd31000, 4294967295;
	add.s64 	%rd31044, %rd31042, %rd31043;
	mad.lo.s64 	%rd31045, %rd15, %rd31035, %rd31044;
	shr.u64 	%rd31046, %rd31045, 32;
	and.b64  	%rd31047, %rd31004, 4294967295;
	add.s64 	%rd31048, %rd31046, %rd31047;
	mad.lo.s64 	%rd31049, %rd16, %rd31035, %rd31048;
	shr.u64 	%rd31050, %rd31049, 32;
	and.b64  	%rd31051, %rd31008, 4294967295;
	add.s64 	%rd31052, %rd31050, %rd31051;
	mad.lo.s64 	%rd31053, %rd17, %rd31035, %rd31052;
	shr.u64 	%rd31054, %rd31053, 32;
	and.b64  	%rd31055, %rd31012, 4294967295;
	add.s64 	%rd31056, %rd31054, %rd31055;
	mad.lo.s64 	%rd31057, %rd18, %rd31035, %rd31056;
	shr.u64 	%rd31058, %rd31057, 32;
	and.b64  	%rd31059, %rd31016, 4294967295;
	add.s64 	%rd31060, %rd31058, %rd31059;
	mad.lo.s64 	%rd31061, %rd19, %rd31035, %rd31060;
	shr.u64 	%rd31062, %rd31061, 32;
	and.b64  	%rd31063, %rd31019, 4294967295;
	add.s64 	%rd31064, %rd31062, %rd31063;
	mad.lo.s64 	%rd31065, %rd20, %rd31035, %rd31064;
	shr.u64 	%rd31066, %rd31065, 32;
	and.b64  	%rd31067, %rd31022, 4294967295;
	add.s64 	%rd31068, %rd31066, %rd31067;
	shr.u64 	%rd31069, %rd31068, 32;
	and.b64  	%rd31070, %rd31025, 4294967295;
	add.s64 	%rd31071, %rd31069, %rd31070;
	shr.u64 	%rd31072, %rd31071, 32;
	and.b64  	%rd31073, %rd31028, 4294967295;
	add.s64 	%rd31074, %rd31072, %rd31073;
	shr.u64 	%rd31075, %rd31074, 32;
	and.b64  	%rd31076, %rd31031, 4294967295;
	add.s64 	%rd31077, %rd31075, %rd31076;
	shr.u64 	%rd31078, %rd31077, 32;
	and.b64  	%rd31079, %rd31034, 4294967295;
	add.s64 	%rd31080, %rd31078, %rd31079;
	{ .reg .b32 tmp; mov.b64 {tmp, %r4696}, %rd31080; }
	add.s32 	%r4697, %r4693, %r4696;
	mul.lo.s32 	%r4698, %r86, %r4695;
	cvt.u64.u32 	%rd31081, %r4698;
	and.b64  	%rd31082, %rd31041, 4294967295;
	mad.lo.s64 	%rd31083, %rd13, %rd31081, %rd31082;
	shr.u64 	%rd31084, %rd31083, 32;
	and.b64  	%rd31085, %rd31045, 4294967295;
	add.s64 	%rd31086, %rd31084, %rd31085;
	mad.lo.s64 	%rd31087, %rd14, %rd31081, %rd31086;
	cvt.u32.u64 	%r4699, %rd31087;
	shr.u64 	%rd31088, %rd31087, 32;
	and.b64  	%rd31089, %rd31049, 4294967295;
	add.s64 	%rd31090, %rd31088, %rd31089;
	mad.lo.s64 	%rd31091, %rd15, %rd31081, %rd31090;
	shr.u64 	%rd31092, %rd31091, 32;
	and.b64  	%rd31093, %rd31053, 4294967295;
	add.s64 	%rd31094, %rd31092, %rd31093;
	mad.lo.s64 	%rd31095, %rd16, %rd31081, %rd31094;
	shr.u64 	%rd31096, %rd31095, 32;
	and.b64  	%rd31097, %rd31057, 4294967295;
	add.s64 	%rd31098, %rd31096, %rd31097;
	mad.lo.s64 	%rd31099, %rd17, %rd31081, %rd31098;
	shr.u64 	%rd31100, %rd31099, 32;
	and.b64  	%rd31101, %rd31061, 4294967295;
	add.s64 	%rd31102, %rd31100, %rd31101;
	mad.lo.s64 	%rd31103, %rd18, %rd31081, %rd31102;
	shr.u64 	%rd31104, %rd31103, 32;
	and.b64  	%rd31105, %rd31065, 4294967295;
	add.s64 	%rd31106, %rd31104, %rd31105;
	mad.lo.s64 	%rd31107, %rd19, %rd31081, %rd31106;
	shr.u64 	%rd31108, %rd31107, 32;
	and.b64  	%rd31109, %rd31068, 4294967295;
	add.s64 	%rd31110, %rd31108, %rd31109;
	mad.lo.s64 	%rd31111, %rd20, %rd31081, %rd31110;
	shr.u64 	%rd31112, %rd31111, 32;
	and.b64  	%rd31113, %rd31071, 4294967295;
	add.s64 	%rd31114, %rd31112, %rd31113;
	shr.u64 	%rd31115, %rd31114, 32;
	and.b64  	%rd31116, %rd31074, 4294967295;
	add.s64 	%rd31117, %rd31115, %rd31116;
	shr.u64 	%rd31118, %rd31117, 32;
	and.b64  	%rd31119, %rd31077, 4294967295;
	add.s64 	%rd31120, %rd31118, %rd31119;
	shr.u64 	%rd31121, %rd31120, 32;
	and.b64  	%rd31122, %rd31080, 4294967295;
	add.s64 	%rd31123, %rd31121, %rd31122;
	{ .reg .b32 tmp; mov.b64 {tmp, %r4700}, %rd31123; }
	add.s32 	%r4701, %r4697, %r4700;
	mul.lo.s32 	%r4702, %r86, %r4699;
	cvt.u64.u32 	%rd31124, %r4702;
	and.b64  	%rd31125, %rd31087, 4294967295;
	mad.lo.s64 	%rd31126, %rd13, %rd31124, %rd31125;
	shr.u64 	%rd31127, %rd31126, 32;
	and.b64  	%rd31128, %rd31091, 4294967295;
	add.s64 	%rd31129, %rd31127, %rd31128;
	mad.lo.s64 	%rd31130, %rd14, %rd31124, %rd31129;
	cvt.u32.u64 	%r4703, %rd31130;
	shr.u64 	%rd31131, %rd31130, 32;
	and.b64  	%rd31132, %rd31095, 4294967295;
	add.s64 	%rd31133, %rd31131, %rd31132;
	mad.lo.s64 	%rd31134, %rd15, %rd31124, %rd31133;
	shr.u64 	%rd31135, %rd31134, 32;
	and.b64  	%rd31136, %rd31099, 4294967295;
	add.s64 	%rd31137, %rd31135, %rd31136;
	mad.lo.s64 	%rd31138, %rd16, %rd31124, %rd31137;
	shr.u64 	%rd31139, %rd31138, 32;
	and.b64  	%rd31140, %rd31103, 4294967295;
	add.s64 	%rd31141, %rd31139, %rd31140;
	mad.lo.s64 	%rd31142, %rd17, %rd31124, %rd31141;
	shr.u64 	%rd31143, %rd31142, 32;
	and.b64  	%rd31144, %rd31107, 4294967295;
	add.s64 	%rd31145, %rd31143, %rd31144;
	mad.lo.s64 	%rd31146, %rd18, %rd31124, %rd31145;
	shr.u64 	%rd31147, %rd31146, 32;
	and.b64  	%rd31148, %rd31111, 4294967295;
	add.s64 	%rd31149, %rd31147, %rd31148;
	mad.lo.s64 	%rd31150, %rd19, %rd31124, %rd31149;
	shr.u64 	%rd31151, %rd31150, 32;
	and.b64  	%rd31152, %rd31114, 4294967295;
	add.s64 	%rd31153, %rd31151, %rd31152;
	mad.lo.s64 	%rd31154, %rd20, %rd31124, %rd31153;
	shr.u64 	%rd31155, %rd31154, 32;
	and.b64  	%rd31156, %rd31117, 4294967295;
	add.s64 	%rd31157, %rd31155, %rd31156;
	shr.u64 	%rd31158, %rd31157, 32;
	and.b64  	%rd31159, %rd31120, 4294967295;
	add.s64 	%rd31160, %rd31158, %rd31159;
	shr.u64 	%rd31161, %rd31160, 32;
	and.b64  	%rd31162, %rd31123, 4294967295;
	add.s64 	%rd31163, %rd31161, %rd31162;
	{ .reg .b32 tmp; mov.b64 {tmp, %r4704}, %rd31163; }
	add.s32 	%r4705, %r4701, %r4704;
	mul.lo.s32 	%r4706, %r86, %r4703;
	cvt.u64.u32 	%rd31164, %r4706;
	and.b64  	%rd31165, %rd31130, 4294967295;
	mad.lo.s64 	%rd31166, %rd13, %rd31164, %rd31165;
	shr.u64 	%rd31167, %rd31166, 32;
	and.b64  	%rd31168, %rd31134, 4294967295;
	add.s64 	%rd31169, %rd31167, %rd31168;
	mad.lo.s64 	%rd31170, %rd14, %rd31164, %rd31169;
	cvt.u32.u64 	%r4707, %rd31170;
	shr.u64 	%rd31171, %rd31170, 32;
	and.b64  	%rd31172, %rd31138, 4294967295;
	add.s64 	%rd31173, %rd31171, %rd31172;
	mad.lo.s64 	%rd31174, %rd15, %rd31164, %rd31173;
	shr.u64 	%rd31175, %rd31174, 32;
	and.b64  	%rd31176, %rd31142, 4294967295;
	add.s64 	%rd31177, %rd31175, %rd31176;
	mad.lo.s64 	%rd31178, %rd16, %rd31164, %rd31177;
	shr.u64 	%rd31179, %rd31178, 32;
	and.b64  	%rd31180, %rd31146, 4294967295;
	add.s64 	%rd31181, %rd31179, %rd31180;
	mad.lo.s64 	%rd31182, %rd17, %rd31164, %rd31181;
	shr.u64 	%rd31183, %rd31182, 32;
	and.b64  	%rd31184, %rd31150, 4294967295;
	add.s64 	%rd31185, %rd31183, %rd31184;
	mad.lo.s64 	%rd31186, %rd18, %rd31164, %rd31185;
	shr.u64 	%rd31187, %rd31186, 32;
	and.b64  	%rd31188, %rd31154, 4294967295;
	add.s64 	%rd31189, %rd31187, %rd31188;
	mad.lo.s64 	%rd31190, %rd19, %rd31164, %rd31189;
	shr.u64 	%rd31191, %rd31190, 32;
	and.b64  	%rd31192, %rd31157, 4294967295;
	add.s64 	%rd31193, %rd31191, %rd31192;
	mad.lo.s64 	%rd31194, %rd20, %rd31164, %rd31193;
	shr.u64 	%rd31195, %rd31194, 32;
	and.b64  	%rd31196, %rd31160, 4294967295;
	add.s64 	%rd31197, %rd31195, %rd31196;
	shr.u64 	%rd31198, %rd31197, 32;
	and.b64  	%rd31199, %rd31163, 4294967295;
	add.s64 	%rd31200, %rd31198, %rd31199;
	{ .reg .b32 tmp; mov.b64 {tmp, %r4708}, %rd31200; }
	add.s32 	%r4709, %r4705, %r4708;
	mul.lo.s32 	%r4710, %r86, %r4707;
	cvt.u64.u32 	%rd31201, %r4710;
	and.b64  	%rd31202, %rd31170, 4294967295;
	mad.lo.s64 	%rd31203, %rd13, %rd31201, %rd31202;
	shr.u64 	%rd31204, %rd31203, 32;
	and.b64  	%rd31205, %rd31174, 4294967295;
	add.s64 	%rd31206, %rd31204, %rd31205;
	mad.lo.s64 	%rd31207, %rd14, %rd31201, %rd31206;
	cvt.u32.u64 	%r4711, %rd31207;
	shr.u64 	%rd31208, %rd31207, 32;
	and.b64  	%rd31209, %rd31178, 4294967295;
	add.s64 	%rd31210, %rd31208, %rd31209;
	mad.lo.s64 	%rd31211, %rd15, %rd31201, %rd31210;
	shr.u64 	%rd31212, %rd31211, 32;
	and.b64  	%rd31213, %rd31182, 4294967295;
	add.s64 	%rd31214, %rd31212, %rd31213;
	mad.lo.s64 	%rd31215, %rd16, %rd31201, %rd31214;
	shr.u64 	%rd31216, %rd31215, 32;
	and.b64  	%rd31217, %rd31186, 4294967295;
	add.s64 	%rd31218, %rd31216, %rd31217;
	mad.lo.s64 	%rd31219, %rd17, %rd31201, %rd31218;
	shr.u64 	%rd31220, %rd31219, 32;
	and.b64  	%rd31221, %rd31190, 4294967295;
	add.s64 	%rd31222, %rd31220, %rd31221;
	mad.lo.s64 	%rd31223, %rd18, %rd31201, %rd31222;
	shr.u64 	%rd31224, %rd31223, 32;
	and.b64  	%rd31225, %rd31194, 4294967295;
	add.s64 	%rd31226, %rd31224, %rd31225;
	mad.lo.s64 	%rd31227, %rd19, %rd31201, %rd31226;
	shr.u64 	%rd31228, %rd31227, 32;
	and.b64  	%rd31229, %rd31197, 4294967295;
	add.s64 	%rd31230, %rd31228, %rd31229;
	mad.lo.s64 	%rd31231, %rd20, %rd31201, %rd31230;
	shr.u64 	%rd31232, %rd31231, 32;
	and.b64  	%rd31233, %rd31200, 4294967295;
	add.s64 	%rd31234, %rd31232, %rd31233;
	{ .reg .b32 tmp; mov.b64 {tmp, %r4712}, %rd31234; }
	add.s32 	%r4713, %r4709, %r4712;
	mul.lo.s32 	%r4714, %r86, %r4711;
	cvt.u64.u32 	%rd31235, %r4714;
	and.b64  	%rd31236, %rd31207, 4294967295;
	mad.lo.s64 	%rd31237, %rd13, %rd31235, %rd31236;
	shr.u64 	%rd31238, %rd31237, 32;
	and.b64  	%rd31239, %rd31211, 4294967295;
	add.s64 	%rd31240, %rd31238, %rd31239;
	mad.lo.s64 	%rd45062, %rd14, %rd31235, %rd31240;
	shr.u64 	%rd31241, %rd45062, 32;
	and.b64  	%rd31242, %rd31215, 4294967295;
	add.s64 	%rd31243, %rd31241, %rd31242;
	mad.lo.s64 	%rd45061, %rd15, %rd31235, %rd31243;
	cvt.u32.u64 	%r378, %rd45061;
	shr.u64 	%rd31244, %rd45061, 32;
	and.b64  	%rd31245, %rd31219, 4294967295;
	add.s64 	%rd31246, %rd31244, %rd31245;
	mad.lo.s64 	%rd45060, %rd16, %rd31235, %rd31246;
	cvt.u32.u64 	%r379, %rd45060;
	shr.u64 	%rd31247, %rd45060, 32;
	and.b64  	%rd31248, %rd31223, 4294967295;
	add.s64 	%rd31249, %rd31247, %rd31248;
	mad.lo.s64 	%rd45059, %rd17, %rd31235, %rd31249;
	cvt.u32.u64 	%r380, %rd45059;
	shr.u64 	%rd31250, %rd45059, 32;
	and.b64  	%rd31251, %rd31227, 4294967295;
	add.s64 	%rd31252, %rd31250, %rd31251;
	mad.lo.s64 	%rd45058, %rd18, %rd31235, %rd31252;
	cvt.u32.u64 	%r381, %rd45058;
	shr.u64 	%rd31253, %rd45058, 32;
	and.b64  	%rd31254, %rd31231, 4294967295;
	add.s64 	%rd31255, %rd31253, %rd31254;
	mad.lo.s64 	%rd45057, %rd19, %rd31235, %rd31255;
	cvt.u32.u64 	%r382, %rd45057;
	shr.u64 	%rd31256, %rd45057, 32;
	and.b64  	%rd31257, %rd31234, 4294967295;
	add.s64 	%rd31258, %rd31256, %rd31257;
	mad.lo.s64 	%rd45056, %rd20, %rd31235, %rd31258;
	cvt.u32.u64 	%r383, %rd45056;
	{ .reg .b32 tmp; mov.b64 {tmp, %r4715}, %rd45056; }
	add.s32 	%r6547, %r4713, %r4715;
	setp.gt.u32 	%p1339, %r6547, %r4683;
	@%p1339 bra 	$L__BB4_369;
	cvt.u32.u64 	%r4716, %rd20;
	setp.lt.u32 	%p1340, %r6547, %r4716;
	@%p1340 bra 	$L__BB4_370;
	cvt.u32.u64 	%r4717, %rd19;
	setp.lt.u32 	%p1341, %r4717, %r383;
	@%p1341 bra 	$L__BB4_369;
	cvt.u32.u64 	%r4718, %rd19;
	setp.gt.u32 	%p1342, %r4718, %r383;
	@%p1342 bra 	$L__BB4_370;
	cvt.u32.u64 	%r4719, %rd18;
	setp.lt.u32 	%p1343, %r4719, %r382;
	@%p1343 bra 	$L__BB4_369;
	cvt.u32.u64 	%r4720, %rd18;
	setp.gt.u32 	%p1344, %r4720, %r382;
	@%p1344 bra 	$L__BB4_370;
	cvt.u32.u64 	%r4721, %rd17;
	setp.lt.u32 	%p1345, %r4721, %r381;
	@%p1345 bra 	$L__BB4_369;
	cvt.u32.u64 	%r4722, %rd17;
	setp.gt.u32 	%p1346, %r4722, %r381;
	@%p1346 bra 	$L__BB4_370;
	cvt.u32.u64 	%r4723, %rd16;
	setp.lt.u32 	%p1347, %r4723, %r380;
	@%p1347 bra 	$L__BB4_369;
	cvt.u32.u64 	%r4724, %rd16;
	setp.gt.u32 	%p1348, %r4724, %r380;
	@%p1348 bra 	$L__BB4_370;
	cvt.u32.u64 	%r4725, %rd15;
	setp.lt.u32 	%p1349, %r4725, %r379;
	@%p1349 bra 	$L__BB4_369;
	cvt.u32.u64 	%r4726, %rd15;
	setp.gt.u32 	%p1350, %r4726, %r379;
	@%p1350 bra 	$L__BB4_370;
	cvt.u32.u64 	%r4727, %rd14;
	setp.lt.u32 	%p1351, %r4727, %r378;
	@%p1351 bra 	$L__BB4_369;
	cvt.u32.u64 	%r4728, %rd14;
	cvt.u32.u64 	%r4729, %rd13;
	setp.gt.u32 	%p1352, %r4728, %r378;
	cvt.u32.u64 	%r4730, %rd45062;
	setp.gt.u32 	%p1353, %r4729, %r4730;
	or.pred  	%p1354, %p1352, %p1353;
	@%p1354 bra 	$L__BB4_370;
$L__BB4_369:
	cvt.u32.u64 	%r4731, %rd20;
	and.b64  	%rd31260, %rd45062, 4294967295;
	sub.s64 	%rd45062, %rd31260, %rd13;
	shr.u64 	%rd31261, %rd45062, 63;
	and.b64  	%rd31262, %rd45061, 4294967295;
	add.s64 	%rd31263, %rd31261, %rd14;
	sub.s64 	%rd45061, %rd31262, %rd31263;
	shr.u64 	%rd31264, %rd45061, 63;
	and.b64  	%rd31265, %rd45060, 4294967295;
	add.s64 	%rd31266, %rd31264, %rd15;
	sub.s64 	%rd45060, %rd31265, %rd31266;
	shr.u64 	%rd31267, %rd45060, 63;
	and.b64  	%rd31268, %rd45059, 4294967295;
	add.s64 	%rd31269, %rd31267, %rd16;
	sub.s64 	%rd45059, %rd31268, %rd31269;
	shr.u64 	%rd31270, %rd45059, 63;
	and.b64  	%rd31271, %rd45058, 4294967295;
	add.s64 	%rd31272, %rd31270, %rd17;
	sub.s64 	%rd45058, %rd31271, %rd31272;
	shr.u64 	%rd31273, %rd45058, 63;
	and.b64  	%rd31274, %rd45057, 4294967295;
	add.s64 	%rd31275, %rd31273, %rd18;
	sub.s64 	%rd45057, %rd31274, %rd31275;
	shr.u64 	%rd31276, %rd45057, 63;
	and.b64  	%rd31277, %rd45056, 4294967295;
	add.s64 	%rd31278, %rd31276, %rd19;
	sub.s64 	%rd45056, %rd31277, %rd31278;
	shr.u64 	%rd31279, %rd45056, 63;
	cvt.u32.u64 	%r4732, %rd31279;
	add.s32 	%r4733, %r4731, %r4732;
	sub.s32 	%r6547, %r6547, %r4733;
$L__BB4_370:
	and.b64  	%rd31280, %rd45062, 4294967295;
	cvt.u64.u32 	%rd31281, %r6535;
	sub.s64 	%rd31282, %rd31280, %rd31281;
	shr.u64 	%rd31283, %rd31282, 63;
	cvt.u32.u64 	%r6594, %rd31282;
	and.b64  	%rd31284, %rd45061, 4294967295;
	and.b64  	%rd31285, %rd45004, 4294967295;
	add.s64 	%rd31286, %rd31283, %rd31285;
	sub.s64 	%rd45068, %rd31284, %rd31286;
	shr.u64 	%rd31287, %rd45068, 63;
	and.b64  	%rd31288, %rd45060, 4294967295;
	and.b64  	%rd31289, %rd45005, 4294967295;
	add.s64 	%rd31290, %rd31287, %rd31289;
	sub.s64 	%rd45067, %rd31288, %rd31290;
	shr.u64 	%rd31291, %rd45067, 63;
	and.b64  	%rd31292, %rd45059, 4294967295;
	and.b64  	%rd31293, %rd45006, 4294967295;
	add.s64 	%rd31294, %rd31291, %rd31293;
	sub.s64 	%rd45066, %rd31292, %rd31294;
	shr.u64 	%rd31295, %rd45066, 63;
	and.b64  	%rd31296, %rd45058, 4294967295;
	and.b64  	%rd31297, %rd45007, 4294967295;
	add.s64 	%rd31298, %rd31295, %rd31297;
	sub.s64 	%rd45065, %rd31296, %rd31298;
	shr.u64 	%rd31299, %rd45065, 63;
	and.b64  	%rd31300, %rd45057, 4294967295;
	and.b64  	%rd31301, %rd45008, 4294967295;
	add.s64 	%rd31302, %rd31299, %rd31301;
	sub.s64 	%rd45064, %rd31300, %rd31302;
	shr.u64 	%rd31303, %rd45064, 63;
	and.b64  	%rd31304, %rd45056, 4294967295;
	and.b64  	%rd31305, %rd45009, 4294967295;
	add.s64 	%rd31306, %rd31303, %rd31305;
	sub.s64 	%rd45063, %rd31304, %rd31306;
	shr.u64 	%rd31307, %rd45063, 63;
	cvt.u64.u32 	%rd31308, %r6547;
	and.b64  	%rd31309, %rd45010, 4294967295;
	add.s64 	%rd31310, %rd31307, %rd31309;
	sub.s64 	%rd31311, %rd31308, %rd31310;
	setp.gt.s64 	%p1355, %rd31311, -1;
	cvt.u32.u64 	%r6587, %rd31311;
	@%p1355 bra 	$L__BB4_372;
	cvt.u32.u64 	%r4734, %rd20;
	cvt.u32.u64 	%r4735, %rd13;
	add.s32 	%r6594, %r4735, %r6594;
	setp.lt.u32 	%p1356, %r6594, %r4735;
	selp.u64 	%rd31312, 1, 0, %p1356;
	and.b64  	%rd31313, %rd45068, 4294967295;
	add.s64 	%rd31314, %rd31313, %rd31312;
	add.s64 	%rd45068, %rd31314, %rd14;
	shr.u64 	%rd31315, %rd45068, 32;
	and.b64  	%rd31316, %rd45067, 4294967295;
	add.s64 	%rd31317, %rd31315, %rd31316;
	add.s64 	%rd45067, %rd31317, %rd15;
	shr.u64 	%rd31318, %rd45067, 32;
	and.b64  	%rd31319, %rd45066, 4294967295;
	add.s64 	%rd31320, %rd31318, %rd31319;
	add.s64 	%rd45066, %rd31320, %rd16;
	shr.u64 	%rd31321, %rd45066, 32;
	and.b64  	%rd31322, %rd45065, 4294967295;
	add.s64 	%rd31323, %rd31321, %rd31322;
	add.s64 	%rd45065, %rd31323, %rd17;
	shr.u64 	%rd31324, %rd45065, 32;
	and.b64  	%rd31325, %rd45064, 4294967295;
	add.s64 	%rd31326, %rd31324, %rd31325;
	add.s64 	%rd45064, %rd31326, %rd18;
	shr.u64 	%rd31327, %rd45064, 32;
	and.b64  	%rd31328, %rd45063, 4294967295;
	add.s64 	%rd31329, %rd31327, %rd31328;
	add.s64 	%rd45063, %rd31329, %rd19;
	{ .reg .b32 tmp; mov.b64 {tmp, %r4736}, %rd45063; }
	add.s32 	%r4737, %r6587, %r4736;
	add.s32 	%r6587, %r4737, %r4734;
$L__BB4_372:
	cvt.u32.u64 	%r4738, %rd20;
	cvt.u32.u64 	%r6593, %rd45068;
	cvt.u32.u64 	%r6592, %rd45067;
	cvt.u32.u64 	%r6591, %rd45066;
	cvt.u32.u64 	%r6590, %rd45065;
	cvt.u32.u64 	%r6589, %rd45064;
	cvt.u32.u64 	%r6588, %rd45063;
	mul.lo.s64 	%rd31330, %rd21, %rd166;
	cvt.u32.u64 	%r4739, %rd31330;
	shr.u64 	%rd31331, %rd31330, 32;
	mad.lo.s64 	%rd31332, %rd22, %rd166, %rd31331;
	shr.u64 	%rd31333, %rd31332, 32;
	mad.lo.s64 	%rd31334, %rd23, %rd166, %rd31333;
	shr.u64 	%rd31335, %rd31334, 32;
	mad.lo.s64 	%rd31336, %rd24, %rd166, %rd31335;
	shr.u64 	%rd31337, %rd31336, 32;
	mad.lo.s64 	%rd31338, %rd25, %rd166, %rd31337;
	shr.u64 	%rd31339, %rd31338, 32;
	mad.lo.s64 	%rd31340, %rd26, %rd166, %rd31339;
	shr.u64 	%rd31341, %rd31340, 32;
	mad.lo.s64 	%rd31342, %rd27, %rd166, %rd31341;
	shr.u64 	%rd31343, %rd31342, 32;
	mad.lo.s64 	%rd31344, %rd28, %rd166, %rd31343;
	shr.u64 	%rd31345, %rd31344, 32;
	and.b64  	%rd31346, %rd31332, 4294967295;
	mad.lo.s64 	%rd31347, %rd21, %rd167, %rd31346;
	shr.u64 	%rd31348, %rd31347, 32;
	and.b64  	%rd31349, %rd31334, 4294967295;
	add.s64 	%rd31350, %rd31348, %rd31349;
	mad.lo.s64 	%rd31351, %rd22, %rd167, %rd31350;
	shr.u64 	%rd31352, %rd31351, 32;
	and.b64  	%rd31353, %rd31336, 4294967295;
	add.s64 	%rd31354, %rd31352, %rd31353;
	mad.lo.s64 	%rd31355, %rd23, %rd167, %rd31354;
	shr.u64 	%rd31356, %rd31355, 32;
	and.b64  	%rd31357, %rd31338, 4294967295;
	add.s64 	%rd31358, %rd31356, %rd31357;
	mad.lo.s64 	%rd31359, %rd24, %rd167, %rd31358;
	shr.u64 	%rd31360, %rd31359, 32;
	and.b64  	%rd31361, %rd31340, 4294967295;
	add.s64 	%rd31362, %rd31360, %rd31361;
	mad.lo.s64 	%rd31363, %rd25, %rd167, %rd31362;
	shr.u64 	%rd31364, %rd31363, 32;
	and.b64  	%rd31365, %rd31342, 4294967295;
	add.s64 	%rd31366, %rd31364, %rd31365;
	mad.lo.s64 	%rd31367, %rd26, %rd167, %rd31366;
	shr.u64 	%rd31368, %rd31367, 32;
	and.b64  	%rd31369, %rd31344, 4294967295;
	add.s64 	%rd31370, %rd31368, %rd31369;
	mad.lo.s64 	%rd31371, %rd27, %rd167, %rd31370;
	shr.u64 	%rd31372, %rd31371, 32;
	add.s64 	%rd31373, %rd31372, %rd31345;
	mad.lo.s64 	%rd31374, %rd28, %rd167, %rd31373;
	shr.u64 	%rd31375, %rd31374, 32;
	and.b64  	%rd31376, %rd31351, 4294967295;
	mad.lo.s64 	%rd31377, %rd21, %rd168, %rd31376;
	shr.u64 	%rd31378, %rd31377, 32;
	and.b64  	%rd31379, %rd31355, 4294967295;
	add.s64 	%rd31380, %rd31378, %rd31379;
	mad.lo.s64 	%rd31381, %rd22, %rd168, %rd31380;
	shr.u64 	%rd31382, %rd31381, 32;
	and.b64  	%rd31383, %rd31359, 4294967295;
	add.s64 	%rd31384, %rd31382, %rd31383;
	mad.lo.s64 	%rd31385, %rd23, %rd168, %rd31384;
	shr.u64 	%rd31386, %rd31385, 32;
	and.b64  	%rd31387, %rd31363, 4294967295;
	add.s64 	%rd31388, %rd31386, %rd31387;
	mad.lo.s64 	%rd31389, %rd24, %rd168, %rd31388;
	shr.u64 	%rd31390, %rd31389, 32;
	and.b64  	%rd31391, %rd31367, 4294967295;
	add.s64 	%rd31392, %rd31390, %rd31391;
	mad.lo.s64 	%rd31393, %rd25, %rd168, %rd31392;
	shr.u64 	%rd31394, %rd31393, 32;
	and.b64  	%rd31395, %rd31371, 4294967295;
	add.s64 	%rd31396, %rd31394, %rd31395;
	mad.lo.s64 	%rd31397, %rd26, %rd168, %rd31396;
	shr.u64 	%rd31398, %rd31397, 32;
	and.b64  	%rd31399, %rd31374, 4294967295;
	add.s64 	%rd31400, %rd31398, %rd31399;
	mad.lo.s64 	%rd31401, %rd27, %rd168, %rd31400;
	shr.u64 	%rd31402, %rd31401, 32;
	add.s64 	%rd31403, %rd31402, %rd31375;
	mad.lo.s64 	%rd31404, %rd28, %rd168, %rd31403;
	shr.u64 	%rd31405, %rd31404, 32;
	and.b64  	%rd31406, %rd31381, 4294967295;
	mad.lo.s64 	%rd31407, %rd21, %rd169, %rd31406;
	shr.u64 	%rd31408, %rd31407, 32;
	and.b64  	%rd31409, %rd31385, 4294967295;
	add.s64 	%rd31410, %rd31408, %rd31409;
	mad.lo.s64 	%rd31411, %rd22, %rd169, %rd31410;
	shr.u64 	%rd31412, %rd31411, 32;
	and.b64  	%rd31413, %rd31389, 4294967295;
	add.s64 	%rd31414, %rd31412, %rd31413;
	mad.lo.s64 	%rd31415, %rd23, %rd169, %rd31414;
	shr.u64 	%rd31416, %rd31415, 32;
	and.b64  	%rd31417, %rd31393, 4294967295;
	add.s64 	%rd31418, %rd31416, %rd31417;
	mad.lo.s64 	%rd31419, %rd24, %rd169, %rd31418;
	shr.u64 	%rd31420, %rd31419, 32;
	and.b64  	%rd31421, %rd31397, 4294967295;
	add.s64 	%rd31422, %rd31420, %rd31421;
	mad.lo.s64 	%rd31423, %rd25, %rd169, %rd31422;
	shr.u64 	%rd31424, %rd31423, 32;
	and.b64  	%rd31425, %rd31401, 4294967295;
	add.s64 	%rd31426, %rd31424, %rd31425;
	mad.lo.s64 	%rd31427, %rd26, %rd169, %rd31426;
	shr.u64 	%rd31428, %rd31427, 32;
	and.b64  	%rd31429, %rd31404, 4294967295;
	add.s64 	%rd31430, %rd31428, %rd31429;
	mad.lo.s64 	%rd31431, %rd27, %rd169, %rd31430;
	shr.u64 	%rd31432, %rd31431, 32;
	add.s64 	%rd31433, %rd31432, %rd31405;
	mad.lo.s64 	%rd31434, %rd28, %rd169, %rd31433;
	shr.u64 	%rd31435, %rd31434, 32;
	and.b64  	%rd31436, %rd31411, 4294967295;
	mad.lo.s64 	%rd31437, %rd21, %rd170, %rd31436;
	shr.u64 	%rd31438, %rd31437, 32;
	and.b64  	%rd31439, %rd31415, 4294967295;
	add.s64 	%rd31440, %rd31438, %rd31439;
	mad.lo.s64 	%rd31441, %rd22, %rd170, %rd31440;
	shr.u64 	%rd31442, %rd31441, 32;
	and.b64  	%rd31443, %rd31419, 4294967295;
	add.s64 	%rd31444, %rd31442, %rd31443;
	mad.lo.s64 	%rd31445, %rd23, %rd170, %rd31444;
	shr.u64 	%rd31446, %rd31445, 32;
	and.b64  	%rd31447, %rd31423, 4294967295;
	add.s64 	%rd31448, %rd31446, %rd31447;
	mad.lo.s64 	%rd31449, %rd24, %rd170, %rd31448;
	shr.u64 	%rd31450, %rd31449, 32;
	and.b64  	%rd31451, %rd31427, 4294967295;
	add.s64 	%rd31452, %rd31450, %rd31451;
	mad.lo.s64 	%rd31453, %rd25, %rd170, %rd31452;
	shr.u64 	%rd31454, %rd31453, 32;
	and.b64  	%rd31455, %rd31431, 4294967295;
	add.s64 	%rd31456, %rd31454, %rd31455;
	mad.lo.s64 	%rd31457, %rd26, %rd170, %rd31456;
	shr.u64 	%rd31458, %rd31457, 32;
	and.b64  	%rd31459, %rd31434, 4294967295;
	add.s64 	%rd31460, %rd31458, %rd31459;
	mad.lo.s64 	%rd31461, %rd27, %rd170, %rd31460;
	shr.u64 	%rd31462, %rd31461, 32;
	add.s64 	%rd31463, %rd31462, %rd31435;
	mad.lo.s64 	%rd31464, %rd28, %rd170, %rd31463;
	shr.u64 	%rd31465, %rd31464, 32;
	and.b64  	%rd31466, %rd31441, 4294967295;
	mad.lo.s64 	%rd31467, %rd21, %rd171, %rd31466;
	shr.u64 	%rd31468, %rd31467, 32;
	and.b64  	%rd31469, %rd31445, 4294967295;
	add.s64 	%rd31470, %rd31468, %rd31469;
	mad.lo.s64 	%rd31471, %rd22, %rd171, %rd31470;
	shr.u64 	%rd31472, %rd31471, 32;
	and.b64  	%rd31473, %rd31449, 4294967295;
	add.s64 	%rd31474, %rd31472, %rd31473;
	mad.lo.s64 	%rd31475, %rd23, %rd171, %rd31474;
	shr.u64 	%rd31476, %rd31475, 32;
	and.b64  	%rd31477, %rd31453, 4294967295;
	add.s64 	%rd31478, %rd31476, %rd31477;
	mad.lo.s64 	%rd31479, %rd24, %rd171, %rd31478;
	shr.u64 	%rd31480, %rd31479, 32;
	and.b64  	%rd31481, %rd31457, 4294967295;
	add.s64 	%rd31482, %rd31480, %rd31481;
	mad.lo.s64 	%rd31483, %rd25, %rd171, %rd31482;
	shr.u64 	%rd31484, %rd31483, 32;
	and.b64  	%rd31485, %rd31461, 4294967295;
	add.s64 	%rd31486, %rd31484, %rd31485;
	mad.lo.s64 	%rd31487, %rd26, %rd171, %rd31486;
	shr.u64 	%rd31488, %rd31487, 32;
	and.b64  	%rd31489, %rd31464, 4294967295;
	add.s64 	%rd31490, %rd31488, %rd31489;
	mad.lo.s64 	%rd31491, %rd27, %rd171, %rd31490;
	shr.u64 	%rd31492, %rd31491, 32;
	add.s64 	%rd31493, %rd31492, %rd31465;
	mad.lo.s64 	%rd31494, %rd28, %rd171, %rd31493;
	shr.u64 	%rd31495, %rd31494, 32;
	and.b64  	%rd31496, %rd31471, 4294967295;
	mad.lo.s64 	%rd31497, %rd21, %rd172, %rd31496;
	shr.u64 	%rd31498, %rd31497, 32;
	and.b64  	%rd31499, %rd31475, 4294967295;
	add.s64 	%rd31500, %rd31498, %rd31499;
	mad.lo.s64 	%rd31501, %rd22, %rd172, %rd31500;
	shr.u64 	%rd31502, %rd31501, 32;
	and.b64  	%rd31503, %rd31479, 4294967295;
	add.s64 	%rd31504, %rd31502, %rd31503;
	mad.lo.s64 	%rd31505, %rd23, %rd172, %rd31504;
	shr.u64 	%rd31506, %rd31505, 32;
	and.b64  	%rd31507, %rd31483, 4294967295;
	add.s64 	%rd31508, %rd31506, %rd31507;
	mad.lo.s64 	%rd31509, %rd24, %rd172, %rd31508;
	shr.u64 	%rd31510, %rd31509, 32;
	and.b64  	%rd31511, %rd31487, 4294967295;
	add.s64 	%rd31512, %rd31510, %rd31511;
	mad.lo.s64 	%rd31513, %rd25, %rd172, %rd31512;
	shr.u64 	%rd31514, %rd31513, 32;
	and.b64  	%rd31515, %rd31491, 4294967295;
	add.s64 	%rd31516, %rd31514, %rd31515;
	mad.lo.s64 	%rd31517, %rd26, %rd172, %rd31516;
	shr.u64 	%rd31518, %rd31517, 32;
	and.b64  	%rd31519, %rd31494, 4294967295;
	add.s64 	%rd31520, %rd31518, %rd31519;
	mad.lo.s64 	%rd31521, %rd27, %rd172, %rd31520;
	shr.u64 	%rd31522, %rd31521, 32;
	add.s64 	%rd31523, %rd31522, %rd31495;
	mad.lo.s64 	%rd31524, %rd28, %rd172, %rd31523;
	shr.u64 	%rd31525, %rd31524, 32;
	and.b64  	%rd31526, %rd31501, 4294967295;
	mad.lo.s64 	%rd31527, %rd21, %rd173, %rd31526;
	shr.u64 	%rd31528, %rd31527, 32;
	and.b64  	%rd31529, %rd31505, 4294967295;
	add.s64 	%rd31530, %rd31528, %rd31529;
	mad.lo.s64 	%rd31531, %rd22, %rd173, %rd31530;
	shr.u64 	%rd31532, %rd31531, 32;
	and.b64  	%rd31533, %rd31509, 4294967295;
	add.s64 	%rd31534, %rd31532, %rd31533;
	mad.lo.s64 	%rd31535, %rd23, %rd173, %rd31534;
	shr.u64 	%rd31536, %rd31535, 32;
	and.b64  	%rd31537, %rd31513, 4294967295;
	add.s64 	%rd31538, %rd31536, %rd31537;
	mad.lo.s64 	%rd31539, %rd24, %rd173, %rd31538;
	shr.u64 	%rd31540, %rd31539, 32;
	and.b64  	%rd31541, %rd31517, 4294967295;
	add.s64 	%rd31542, %rd31540, %rd31541;
	mad.lo.s64 	%rd31543, %rd25, %rd173, %rd31542;
	shr.u64 	%rd31544, %rd31543, 32;
	and.b64  	%rd31545, %rd31521, 4294967295;
	add.s64 	%rd31546, %rd31544, %rd31545;
	mad.lo.s64 	%rd31547, %rd26, %rd173, %rd31546;
	shr.u64 	%rd31548, %rd31547, 32;
	and.b64  	%rd31549, %rd31524, 4294967295;
	add.s64 	%rd31550, %rd31548, %rd31549;
	mad.lo.s64 	%rd31551, %rd27, %rd173, %rd31550;
	shr.u64 	%rd31552, %rd31551, 32;
	add.s64 	%rd31553, %rd31552, %rd31525;
	mad.lo.s64 	%rd31554, %rd28, %rd173, %rd31553;
	{ .reg .b32 tmp; mov.b64 {tmp, %r4740}, %rd31554; }
	mul.lo.s32 	%r4741, %r86, %r4739;
	cvt.u64.u32 	%rd31555, %r4741;
	and.b64  	%rd31556, %rd31330, 4294967295;
	mad.lo.s64 	%rd31557, %rd13, %rd31555, %rd31556;
	shr.u64 	%rd31558, %rd31557, 32;
	and.b64  	%rd31559, %rd31347, 4294967295;
	add.s64 	%rd31560, %rd31558, %rd31559;
	mad.lo.s64 	%rd31561, %rd14, %rd31555, %rd31560;
	cvt.u32.u64 	%r4742, %rd31561;
	shr.u64 	%rd31562, %rd31561, 32;
	and.b64  	%rd31563, %rd31377, 4294967295;
	add.s64 	%rd31564, %rd31562, %rd31563;
	mad.lo.s64 	%rd31565, %rd15, %rd31555, %rd31564;
	shr.u64 	%rd31566, %rd31565, 32;
	and.b64  	%rd31567, %rd31407, 4294967295;
	add.s64 	%rd31568, %rd31566, %rd31567;
	mad.lo.s64 	%rd31569, %rd16, %rd31555, %rd31568;
	shr.u64 	%rd31570, %rd31569, 32;
	and.b64  	%rd31571, %rd31437, 4294967295;
	add.s64 	%rd31572, %rd31570, %rd31571;
	mad.lo.s64 	%rd31573, %rd17, %rd31555, %rd31572;
	shr.u64 	%rd31574, %rd31573, 32;
	and.b64  	%rd31575, %rd31467, 4294967295;
	add.s64 	%rd31576, %rd31574, %rd31575;
	mad.lo.s64 	%rd31577, %rd18, %rd31555, %rd31576;
	shr.u64 	%rd31578, %rd31577, 32;
	and.b64  	%rd31579, %rd31497, 4294967295;
	add.s64 	%rd31580, %rd31578, %rd31579;
	mad.lo.s64 	%rd31581, %rd19, %rd31555, %rd31580;
	shr.u64 	%rd31582, %rd31581, 32;
	and.b64  	%rd31583, %rd31527, 4294967295;
	add.s64 	%rd31584, %rd31582, %rd31583;
	mad.lo.s64 	%rd31585, %rd20, %rd31555, %rd31584;
	shr.u64 	%rd31586, %rd31585, 32;
	and.b64  	%rd31587, %rd31531, 4294967295;
	add.s64 	%rd31588, %rd31586, %rd31587;
	shr.u64 	%rd31589, %rd31588, 32;
	and.b64  	%rd31590, %rd31535, 4294967295;
	add.s64 	%rd31591, %rd31589, %rd31590;
	shr.u64 	%rd31592, %rd31591, 32;
	and.b64  	%rd31593, %rd31539, 4294967295;
	add.s64 	%rd31594, %rd31592, %rd31593;
	shr.u64 	%rd31595, %rd31594, 32;
	and.b64  	%rd31596, %rd31543, 4294967295;
	add.s64 	%rd31597, %rd31595, %rd31596;
	shr.u64 	%rd31598, %rd31597, 32;
	and.b64  	%rd31599, %rd31547, 4294967295;
	add.s64 	%rd31600, %rd31598, %rd31599;
	shr.u64 	%rd31601, %rd31600, 32;
	and.b64  	%rd31602, %rd31551, 4294967295;
	add.s64 	%rd31603, %rd31601, %rd31602;
	shr.u64 	%rd31604, %rd31603, 32;
	and.b64  	%rd31605, %rd31554, 4294967295;
	add.s64 	%rd31606, %rd31604, %rd31605;
	{ .reg .b32 tmp; mov.b64 {tmp, %r4743}, %rd31606; }
	add.s32 	%r4744, %r4740, %r4743;
	mul.lo.s32 	%r4745, %r86, %r4742;
	cvt.u64.u32 	%rd31607, %r4745;
	and.b64  	%rd31608, %rd31561, 4294967295;
	mad.lo.s64 	%rd31609, %rd13, %rd31607, %rd31608;
	shr.u64 	%rd31610, %rd31609, 32;
	and.b64  	%rd31611, %rd31565, 4294967295;
	add.s64 	%rd31612, %rd31610, %rd31611;
	mad.lo.s64 	%rd31613, %rd14, %rd31607, %rd31612;
	cvt.u32.u64 	%r4746, %rd31613;
	shr.u64 	%rd31614, %rd31613, 32;
	and.b64  	%rd31615, %rd31569, 4294967295;
	add.s64 	%rd31616, %rd31614, %rd31615;
	mad.lo.s64 	%rd31617, %rd15, %rd31607, %rd31616;
	shr.u64 	%rd31618, %rd31617, 32;
	and.b64  	%rd31619, %rd31573, 4294967295;
	add.s64 	%rd31620, %rd31618, %rd31619;
	mad.lo.s64 	%rd31621, %rd16, %rd31607, %rd31620;
	shr.u64 	%rd31622, %rd31621, 32;
	and.b64  	%rd31623, %rd31577, 4294967295;
	add.s64 	%rd31624, %rd31622, %rd31623;
	mad.lo.s64 	%rd31625, %rd17, %rd31607, %rd31624;
	shr.u64 	%rd31626, %rd31625, 32;
	and.b64  	%rd31627, %rd31581, 4294967295;
	add.s64 	%rd31628, %rd31626, %rd31627;
	mad.lo.s64 	%rd31629, %rd18, %rd31607, %rd31628;
	shr.u64 	%rd31630, %rd31629, 32;
	and.b64  	%rd31631, %rd31585, 4294967295;
	add.s64 	%rd31632, %rd31630, %rd31631;
	mad.lo.s64 	%rd31633, %rd19, %rd31607, %rd31632;
	shr.u64 	%rd31634, %rd31633, 32;
	and.b64  	%rd31635, %rd31588, 4294967295;
	add.s64 	%rd31636, %rd31634, %rd31635;
	mad.lo.s64 	%rd31637, %rd20, %rd31607, %rd31636;
	shr.u64 	%rd31638, %rd31637, 32;
	and.b64  	%rd31639, %rd31591, 4294967295;
	add.s64 	%rd31640, %rd31638, %rd31639;
	shr.u64 	%rd31641, %rd31640, 32;
	and.b64  	%rd31642, %rd31594, 4294967295;
	add.s64 	%rd31643, %rd31641, %rd31642;
	shr.u64 	%rd31644, %rd31643, 32;
	and.b64  	%rd31645, %rd31597, 4294967295;
	add.s64 	%rd31646, %rd31644, %rd31645;
	shr.u64 	%rd31647, %rd31646, 32;
	and.b64  	%rd31648, %rd31600, 4294967295;
	add.s64 	%rd31649, %rd31647, %rd31648;
	shr.u64 	%rd31650, %rd31649, 32;
	and.b64  	%rd31651, %rd31603, 4294967295;
	add.s64 	%rd31652, %rd31650, %rd31651;
	shr.u64 	%rd31653, %rd31652, 32;
	and.b64  	%rd31654, %rd31606, 4294967295;
	add.s64 	%rd31655, %rd31653, %rd31654;
	{ .reg .b32 tmp; mov.b64 {tmp, %r4747}, %rd31655; }
	add.s32 	%r4748, %r4744, %r4747;
	mul.lo.s32 	%r4749, %r86, %r4746;
	cvt.u64.u32 	%rd31656, %r4749;
	and.b64  	%rd31657, %rd31613, 4294967295;
	mad.lo.s64 	%rd31658, %rd13, %rd31656, %rd31657;
	shr.u64 	%rd31659, %rd31658, 32;
	and.b64  	%rd31660, %rd31617, 4294967295;
	add.s64 	%rd31661, %rd31659, %rd31660;
	mad.lo.s64 	%rd31662, %rd14, %rd31656, %rd31661;
	cvt.u32.u64 	%r4750, %rd31662;
	shr.u64 	%rd31663, %rd31662, 32;
	and.b64  	%rd31664, %rd31621, 4294967295;
	add.s64 	%rd31665, %rd31663, %rd31664;
	mad.lo.s64 	%rd31666, %rd15, %rd31656, %rd31665;
	shr.u64 	%rd31667, %rd31666, 32;
	and.b64  	%rd31668, %rd31625, 4294967295;
	add.s64 	%rd31669, %rd31667, %rd31668;
	mad.lo.s64 	%rd31670, %rd16, %rd31656, %rd31669;
	shr.u64 	%rd31671, %rd31670, 32;
	and.b64  	%rd31672, %rd31629, 4294967295;
	add.s64 	%rd31673, %rd31671, %rd31672;
	mad.lo.s64 	%rd31674, %rd17, %rd31656, %rd31673;
	shr.u64 	%rd31675, %rd31674, 32;
	and.b64  	%rd31676, %rd31633, 4294967295;
	add.s64 	%rd31677, %rd31675, %rd31676;
	mad.lo.s64 	%rd31678, %rd18, %rd31656, %rd31677;
	shr.u64 	%rd31679, %rd31678, 32;
	and.b64  	%rd31680, %rd31637, 4294967295;
	add.s64 	%rd31681, %rd31679, %rd31680;
	mad.lo.s64 	%rd31682, %rd19, %rd31656, %rd31681;
	shr.u64 	%rd31683, %rd31682, 32;
	and.b64  	%rd31684, %rd31640, 4294967295;
	add.s64 	%rd31685, %rd31683, %rd31684;
	mad.lo.s64 	%rd31686, %rd20, %rd31656, %rd31685;
	shr.u64 	%rd31687, %rd31686, 32;
	and.b64  	%rd31688, %rd31643, 4294967295;
	add.s64 	%rd31689, %rd31687, %rd31688;
	shr.u64 	%rd31690, %rd31689, 32;
	and.b64  	%rd31691, %rd31646, 4294967295;
	add.s64 	%rd31692, %rd31690, %rd31691;
	shr.u64 	%rd31693, %rd31692, 32;
	and.b64  	%rd31694, %rd31649, 4294967295;
	add.s64 	%rd31695, %rd31693, %rd31694;
	shr.u64 	%rd31696, %rd31695, 32;
	and.b64  	%rd31697, %rd31652, 4294967295;
	add.s64 	%rd31698, %rd31696, %rd31697;
	shr.u64 	%rd31699, %rd31698, 32;
	and.b64  	%rd31700, %rd31655, 4294967295;
	add.s64 	%rd31701, %rd31699, %rd31700;
	{ .reg .b32 tmp; mov.b64 {tmp, %r4751}, %rd31701; }
	add.s32 	%r4752, %r4748, %r4751;
	mul.lo.s32 	%r4753, %r86, %r4750;
	cvt.u64.u32 	%rd31702, %r4753;
	and.b64  	%rd31703, %rd31662, 4294967295;
	mad.lo.s64 	%rd31704, %rd13, %rd31702, %rd31703;
	shr.u64 	%rd31705, %rd31704, 32;
	and.b64  	%rd31706, %rd31666, 4294967295;
	add.s64 	%rd31707, %rd31705, %rd31706;
	mad.lo.s64 	%rd31708, %rd14, %rd31702, %rd31707;
	cvt.u32.u64 	%r4754, %rd31708;
	shr.u64 	%rd31709, %rd31708, 32;
	and.b64  	%rd31710, %rd31670, 4294967295;
	add.s64 	%rd31711, %rd31709, %rd31710;
	mad.lo.s64 	%rd31712, %rd15, %rd31702, %rd31711;
	shr.u64 	%rd31713, %rd31712, 32;
	and.b64  	%rd31714, %rd31674, 4294967295;
	add.s64 	%rd31715, %rd31713, %rd31714;
	mad.lo.s64 	%rd31716, %rd16, %rd31702, %rd31715;
	shr.u64 	%rd31717, %rd31716, 32;
	and.b64  	%rd31718, %rd31678, 4294967295;
	add.s64 	%rd31719, %rd31717, %rd31718;
	mad.lo.s64 	%rd31720, %rd17, %rd31702, %rd31719;
	shr.u64 	%rd31721, %rd31720, 32;
	and.b64  	%rd31722, %rd31682, 4294967295;
	add.s64 	%rd31723, %rd31721, %rd31722;
	mad.lo.s64 	%rd31724, %rd18, %rd31702, %rd31723;
	shr.u64 	%rd31725, %rd31724, 32;
	and.b64  	%rd31726, %rd31686, 4294967295;
	add.s64 	%rd31727, %rd31725, %rd31726;
	mad.lo.s64 	%rd31728, %rd19, %rd31702, %rd31727;
	shr.u64 	%rd31729, %rd31728, 32;
	and.b64  	%rd31730, %rd31689, 4294967295;
	add.s64 	%rd31731, %rd31729, %rd31730;
	mad.lo.s64 	%rd31732, %rd20, %rd31702, %rd31731;
	shr.u64 	%rd31733, %rd31732, 32;
	and.b64  	%rd31734, %rd31692, 4294967295;
	add.s64 	%rd31735, %rd31733, %rd31734;
	shr.u64 	%rd31736, %rd31735, 32;
	and.b64  	%rd31737, %rd31695, 4294967295;
	add.s64 	%rd31738, %rd31736, %rd31737;
	shr.u64 	%rd31739, %rd31738, 32;
	and.b64  	%rd31740, %rd31698, 4294967295;
	add.s64 	%rd31741, %rd31739, %rd31740;
	shr.u64 	%rd31742, %rd31741, 32;
	and.b64  	%rd31743, %rd31701, 4294967295;
	add.s64 	%rd31744, %rd31742, %rd31743;
	{ .reg .b32 tmp; mov.b64 {tmp, %r4755}, %rd31744; }
	add.s32 	%r4756, %r4752, %r4755;
	mul.lo.s32 	%r4757, %r86, %r4754;
	cvt.u64.u32 	%rd31745, %r4757;
	and.b64  	%rd31746, %rd31708, 4294967295;
	mad.lo.s64 	%rd31747, %rd13, %rd31745, %rd31746;
	shr.u64 	%rd31748, %rd31747, 32;
	and.b64  	%rd31749, %rd31712, 4294967295;
	add.s64 	%rd31750, %rd31748, %rd31749;
	mad.lo.s64 	%rd31751, %rd14, %rd31745, %rd31750;
	cvt.u32.u64 	%r4758, %rd31751;
	shr.u64 	%rd31752, %rd31751, 32;
	and.b64  	%rd31753, %rd31716, 4294967295;
	add.s64 	%rd31754, %rd31752, %rd31753;
	mad.lo.s64 	%rd31755, %rd15, %rd31745, %rd31754;
	shr.u64 	%rd31756, %rd31755, 32;
	and.b64  	%rd31757, %rd31720, 4294967295;
	add.s64 	%rd31758, %rd31756, %rd31757;
	mad.lo.s64 	%rd31759, %rd16, %rd31745, %rd31758;
	shr.u64 	%rd31760, %rd31759, 32;
	and.b64  	%rd31761, %rd31724, 4294967295;
	add.s64 	%rd31762, %rd31760, %rd31761;
	mad.lo.s64 	%rd31763, %rd17, %rd31745, %rd31762;
	shr.u64 	%rd31764, %rd31763, 32;
	and.b64  	%rd31765, %rd31728, 4294967295;
	add.s64 	%rd31766, %rd31764, %rd31765;
	mad.lo.s64 	%rd31767, %rd18, %rd31745, %rd31766;
	shr.u64 	%rd31768, %rd31767, 32;
	and.b64  	%rd31769, %rd31732, 4294967295;
	add.s64 	%rd31770, %rd31768, %rd31769;
	mad.lo.s64 	%rd31771, %rd19, %rd31745, %rd31770;
	shr.u64 	%rd31772, %rd31771, 32;
	and.b64  	%rd31773, %rd31735, 4294967295;
	add.s64 	%rd31774, %rd31772, %rd31773;
	mad.lo.s64 	%rd31775, %rd20, %rd31745, %rd31774;
	shr.u64 	%rd31776, %rd31775, 32;
	and.b64  	%rd31777, %rd31738, 4294967295;
	add.s64 	%rd31778, %rd31776, %rd31777;
	shr.u64 	%rd31779, %rd31778, 32;
	and.b64  	%rd31780, %rd31741, 4294967295;
	add.s64 	%rd31781, %rd31779, %rd31780;
	shr.u64 	%rd31782, %rd31781, 32;
	and.b64  	%rd31783, %rd31744, 4294967295;
	add.s64 	%rd31784, %rd31782, %rd31783;
	{ .reg .b32 tmp; mov.b64 {tmp, %r4759}, %rd31784; }
	add.s32 	%r4760, %r4756, %r4759;
	mul.lo.s32 	%r4761, %r86, %r4758;
	cvt.u64.u32 	%rd31785, %r4761;
	and.b64  	%rd31786, %rd31751, 4294967295;
	mad.lo.s64 	%rd31787, %rd13, %rd31785, %rd31786;
	shr.u64 	%rd31788, %rd31787, 32;
	and.b64  	%rd31789, %rd31755, 4294967295;
	add.s64 	%rd31790, %rd31788, %rd31789;
	mad.lo.s64 	%rd31791, %rd14, %rd31785, %rd31790;
	cvt.u32.u64 	%r4762, %rd31791;
	shr.u64 	%rd31792, %rd31791, 32;
	and.b64  	%rd31793, %rd31759, 4294967295;
	add.s64 	%rd31794, %rd31792, %rd31793;
	mad.lo.s64 	%rd31795, %rd15, %rd31785, %rd31794;
	shr.u64 	%rd31796, %rd31795, 32;
	and.b64  	%rd31797, %rd31763, 4294967295;
	add.s64 	%rd31798, %rd31796, %rd31797;
	mad.lo.s64 	%rd31799, %rd16, %rd31785, %rd31798;
	shr.u64 	%rd31800, %rd31799, 32;
	and.b64  	%rd31801, %rd31767, 4294967295;
	add.s64 	%rd31802, %rd31800, %rd31801;
	mad.lo.s64 	%rd31803, %rd17, %rd31785, %rd31802;
	shr.u64 	%rd31804, %rd31803, 32;
	and.b64  	%rd31805, %rd31771, 4294967295;
	add.s64 	%rd31806, %rd31804, %rd31805;
	mad.lo.s64 	%rd31807, %rd18, %rd31785, %rd31806;
	shr.u64 	%rd31808, %rd31807, 32;
	and.b64  	%rd31809, %rd31775, 4294967295;
	add.s64 	%rd31810, %rd31808, %rd31809;
	mad.lo.s64 	%rd31811, %rd19, %rd31785, %rd31810;
	shr.u64 	%rd31812, %rd31811, 32;
	and.b64  	%rd31813, %rd31778, 4294967295;
	add.s64 	%rd31814, %rd31812, %rd31813;
	mad.lo.s64 	%rd31815, %rd20, %rd31785, %rd31814;
	shr.u64 	%rd31816, %rd31815, 32;
	and.b64  	%rd31817, %rd31781, 4294967295;
	add.s64 	%rd31818, %rd31816, %rd31817;
	shr.u64 	%rd31819, %rd31818, 32;
	and.b64  	%rd31820, %rd31784, 4294967295;
	add.s64 	%rd31821, %rd31819, %rd31820;
	{ .reg .b32 tmp; mov.b64 {tmp, %r4763}, %rd31821; }
	add.s32 	%r4764, %r4760, %r4763;
	mul.lo.s32 	%r4765, %r86, %r4762;
	cvt.u64.u32 	%rd31822, %r4765;
	and.b64  	%rd31823, %rd31791, 4294967295;
	mad.lo.s64 	%rd31824, %rd13, %rd31822, %rd31823;
	shr.u64 	%rd31825, %rd31824, 32;
	and.b64  	%rd31826, %rd31795, 4294967295;
	add.s64 	%rd31827, %rd31825, %rd31826;
	mad.lo.s64 	%rd31828, %rd14, %rd31822, %rd31827;
	cvt.u32.u64 	%r4766, %rd31828;
	shr.u64 	%rd31829, %rd31828, 32;
	and.b64  	%rd31830, %rd31799, 4294967295;
	add.s64 	%rd31831, %rd31829, %rd31830;
	mad.lo.s64 	%rd31832, %rd15, %rd31822, %rd31831;
	shr.u64 	%rd31833, %rd31832, 32;
	and.b64  	%rd31834, %rd31803, 4294967295;
	add.s64 	%rd31835, %rd31833, %rd31834;
	mad.lo.s64 	%rd31836, %rd16, %rd31822, %rd31835;
	shr.u64 	%rd31837, %rd31836, 32;
	and.b64  	%rd31838, %rd31807, 4294967295;
	add.s64 	%rd31839, %rd31837, %rd31838;
	mad.lo.s64 	%rd31840, %rd17, %rd31822, %rd31839;
	shr.u64 	%rd31841, %rd31840, 32;
	and.b64  	%rd31842, %rd31811, 4294967295;
	add.s64 	%rd31843, %rd31841, %rd31842;
	mad.lo.s64 	%rd31844, %rd18, %rd31822, %rd31843;
	shr.u64 	%rd31845, %rd31844, 32;
	and.b64  	%rd31846, %rd31815, 4294967295;
	add.s64 	%rd31847, %rd31845, %rd31846;
	mad.lo.s64 	%rd31848, %rd19, %rd31822, %rd31847;
	shr.u64 	%rd31849, %rd31848, 32;
	and.b64  	%rd31850, %rd31818, 4294967295;
	add.s64 	%rd31851, %rd31849, %rd31850;
	mad.lo.s64 	%rd31852, %rd20, %rd31822, %rd31851;
	shr.u64 	%rd31853, %rd31852, 32;
	and.b64  	%rd31854, %rd31821, 4294967295;
	add.s64 	%rd31855, %rd31853, %rd31854;
	{ .reg .b32 tmp; mov.b64 {tmp, %r4767}, %rd31855; }
	add.s32 	%r4768, %r4764, %r4767;
	mul.lo.s32 	%r4769, %r86, %r4766;
	cvt.u64.u32 	%rd31856, %r4769;
	and.b64  	%rd31857, %rd31828, 4294967295;
	mad.lo.s64 	%rd31858, %rd13, %rd31856, %rd31857;
	shr.u64 	%rd31859, %rd31858, 32;
	and.b64  	%rd31860, %rd31832, 4294967295;
	add.s64 	%rd31861, %rd31859, %rd31860;
	mad.lo.s64 	%rd659, %rd14, %rd31856, %rd31861;
	cvt.u32.u64 	%r6551, %rd659;
	shr.u64 	%rd31862, %rd659, 32;
	and.b64  	%rd31863, %rd31836, 4294967295;
	add.s64 	%rd31864, %rd31862, %rd31863;
	mad.lo.s64 	%rd45074, %rd15, %rd31856, %rd31864;
	cvt.u32.u64 	%r400, %rd45074;
	shr.u64 	%rd31865, %rd45074, 32;
	and.b64  	%rd31866, %rd31840, 4294967295;
	add.s64 	%rd31867, %rd31865, %rd31866;
	mad.lo.s64 	%rd45073, %rd16, %rd31856, %rd31867;
	cvt.u32.u64 	%r401, %rd45073;
	shr.u64 	%rd31868, %rd45073, 32;
	and.b64  	%rd31869, %rd31844, 4294967295;
	add.s64 	%rd31870, %rd31868, %rd31869;
	mad.lo.s64 	%rd45072, %rd17, %rd31856, %rd31870;
	cvt.u32.u64 	%r402, %rd45072;
	shr.u64 	%rd31871, %rd45072, 32;
	and.b64  	%rd31872, %rd31848, 4294967295;
	add.s64 	%rd31873, %rd31871, %rd31872;
	mad.lo.s64 	%rd45071, %rd18, %rd31856, %rd31873;
	cvt.u32.u64 	%r403, %rd45071;
	shr.u64 	%rd31874, %rd45071, 32;
	and.b64  	%rd31875, %rd31852, 4294967295;
	add.s64 	%rd31876, %rd31874, %rd31875;
	mad.lo.s64 	%rd45070, %rd19, %rd31856, %rd31876;
	cvt.u32.u64 	%r404, %rd45070;
	shr.u64 	%rd31877, %rd45070, 32;
	and.b64  	%rd31878, %rd31855, 4294967295;
	add.s64 	%rd31879, %rd31877, %rd31878;
	mad.lo.s64 	%rd45069, %rd20, %rd31856, %rd31879;
	cvt.u32.u64 	%r405, %rd45069;
	{ .reg .b32 tmp; mov.b64 {tmp, %r4770}, %rd45069; }
	add.s32 	%r6550, %r4768, %r4770;
	setp.gt.u32 	%p1357, %r6550, %r4738;
	@%p1357 bra 	$L__BB4_386;
	setp.lt.u32 	%p1358, %r6550, %r4738;
	@%p1358 bra 	$L__BB4_387;
	cvt.u32.u64 	%r4772, %rd19;
	setp.lt.u32 	%p1359, %r4772, %r405;
	@%p1359 bra 	$L__BB4_386;
	setp.gt.u32 	%p1360, %r4772, %r405;
	@%p1360 bra 	$L__BB4_387;
	cvt.u32.u64 	%r4774, %rd18;
	setp.lt.u32 	%p1361, %r4774, %r404;
	@%p1361 bra 	$L__BB4_386;
	setp.gt.u32 	%p1362, %r4774, %r404;
	@%p1362 bra 	$L__BB4_387;
	cvt.u32.u64 	%r4776, %rd17;
	setp.lt.u32 	%p1363, %r4776, %r403;
	@%p1363 bra 	$L__BB4_386;
	setp.gt.u32 	%p1364, %r4776, %r403;
	@%p1364 bra 	$L__BB4_387;
	cvt.u32.u64 	%r4778, %rd16;
	setp.lt.u32 	%p1365, %r4778, %r402;
	@%p1365 bra 	$L__BB4_386;
	setp.gt.u32 	%p1366, %r4778, %r402;
	@%p1366 bra 	$L__BB4_387;
	cvt.u32.u64 	%r4780, %rd15;
	setp.lt.u32 	%p1367, %r4780, %r401;
	@%p1367 bra 	$L__BB4_386;
	setp.gt.u32 	%p1368, %r4780, %r401;
	@%p1368 bra 	$L__BB4_387;
	cvt.u32.u64 	%r4782, %rd14;
	setp.lt.u32 	%p1369, %r4782, %r400;
	@%p1369 bra 	$L__BB4_386;
	cvt.u32.u64 	%r4784, %rd13;
	setp.gt.u32 	%p1370, %r4782, %r400;
	setp.gt.u32 	%p1371, %r4784, %r6551;
	or.pred  	%p1372, %p1370, %p1371;
	@%p1372 bra 	$L__BB4_387;
$L__BB4_386:
	and.b64  	%rd31881, %rd659, 4294967295;
	sub.s64 	%rd31882, %rd31881, %rd13;
	shr.u64 	%rd31883, %rd31882, 63;
	cvt.u32.u64 	%r6551, %rd31882;
	and.b64  	%rd31884, %rd45074, 4294967295;
	add.s64 	%rd31885, %rd31883, %rd14;
	sub.s64 	%rd45074, %rd31884, %rd31885;
	shr.u64 	%rd31886, %rd45074, 63;
	and.b64  	%rd31887, %rd45073, 4294967295;
	add.s64 	%rd31888, %rd31886, %rd15;
	sub.s64 	%rd45073, %rd31887, %rd31888;
	shr.u64 	%rd31889, %rd45073, 63;
	and.b64  	%rd31890, %rd45072, 4294967295;
	add.s64 	%rd31891, %rd31889, %rd16;
	sub.s64 	%rd45072, %rd31890, %rd31891;
	shr.u64 	%rd31892, %rd45072, 63;
	and.b64  	%rd31893, %rd45071, 4294967295;
	add.s64 	%rd31894, %rd31892, %rd17;
	sub.s64 	%rd45071, %rd31893, %rd31894;
	shr.u64 	%rd31895, %rd45071, 63;
	and.b64  	%rd31896, %rd45070, 4294967295;
	add.s64 	%rd31897, %rd31895, %rd18;
	sub.s64 	%rd45070, %rd31896, %rd31897;
	shr.u64 	%rd31898, %rd45070, 63;
	and.b64  	%rd31899, %rd45069, 4294967295;
	add.s64 	%rd31900, %rd31898, %rd19;
	sub.s64 	%rd45069, %rd31899, %rd31900;
	shr.u64 	%rd31901, %rd45069, 63;
	cvt.u32.u64 	%r4786, %rd31901;
	add.s32 	%r4787, %r4738, %r4786;
	sub.s32 	%r6550, %r6550, %r4787;
$L__BB4_387:
	shl.b32 	%r6586, %r6551, 1;
	shr.u32 	%r4789, %r6551, 31;
	cvt.u64.u32 	%rd31903, %r4789;
	shl.b64 	%rd31904, %rd45074, 1;
	and.b64  	%rd31905, %rd31904, 8589934590;
	or.b64  	%rd678, %rd31905, %rd31903;
	cvt.u32.u64 	%r6585, %rd678;
	shr.u64 	%rd31906, %rd31905, 32;
	shl.b64 	%rd31907, %rd45073, 1;
	and.b64  	%rd31908, %rd31907, 8589934590;
	or.b64  	%rd679, %rd31906, %rd31908;
	cvt.u32.u64 	%r6584, %rd679;
	shr.u64 	%rd31909, %rd31908, 32;
	shl.b64 	%rd31910, %rd45072, 1;
	and.b64  	%rd31911, %rd31910, 8589934590;
	or.b64  	%rd680, %rd31909, %rd31911;
	cvt.u32.u64 	%r6583, %rd680;
	shr.u64 	%rd31912, %rd31911, 32;
	shl.b64 	%rd31913, %rd45071, 1;
	and.b64  	%rd31914, %rd31913, 8589934590;
	or.b64  	%rd681, %rd31912, %rd31914;
	cvt.u32.u64 	%r6582, %rd681;
	shr.u64 	%rd31915, %rd31914, 32;
	shl.b64 	%rd31916, %rd45070, 1;
	and.b64  	%rd31917, %rd31916, 8589934590;
	or.b64  	%rd682, %rd31915, %rd31917;
	cvt.u32.u64 	%r6581, %rd682;
	shr.u64 	%rd31918, %rd31917, 32;
	shl.b64 	%rd31919, %rd45069, 1;
	and.b64  	%rd31920, %rd31919, 8589934590;
	or.b64  	%rd683, %rd31918, %rd31920;
	cvt.u32.u64 	%r6580, %rd683;
	shr.u64 	%rd31921, %rd31920, 32;
	mul.wide.u32 	%rd31922, %r6550, 2;
	add.s64 	%rd684, %rd31921, %rd31922;
	cvt.u32.u64 	%r6579, %rd684;
	setp.gt.u64 	%p1373, %rd684, 4294967295;
	setp.lt.u32 	%p1374, %r4738, %r6579;
	or.pred  	%p1375, %p1373, %p1374;
	@%p1375 bra 	$L__BB4_401;
	setp.gt.u32 	%p1376, %r4738, %r6579;
	mov.b32 	%r6578, 0;
	@%p1376 bra 	$L__BB4_596;
	cvt.u32.u64 	%r4792, %rd19;
	setp.lt.u32 	%p1377, %r4792, %r6580;
	@%p1377 bra 	$L__BB4_401;
	setp.gt.u32 	%p1378, %r4792, %r6580;
	@%p1378 bra 	$L__BB4_596;
	cvt.u32.u64 	%r4795, %rd18;
	setp.lt.u32 	%p1379, %r4795, %r6581;
	@%p1379 bra 	$L__BB4_401;
	setp.gt.u32 	%p1380, %r4795, %r6581;
	@%p1380 bra 	$L__BB4_596;
	cvt.u32.u64 	%r4798, %rd17;
	setp.lt.u32 	%p1381, %r4798, %r6582;
	@%p1381 bra 	$L__BB4_401;
	setp.gt.u32 	%p1382, %r4798, %r6582;
	@%p1382 bra 	$L__BB4_596;
	cvt.u32.u64 	%r4801, %rd16;
	setp.lt.u32 	%p1383, %r4801, %r6583;
	@%p1383 bra 	$L__BB4_401;
	setp.gt.u32 	%p1384, %r4801, %r6583;
	@%p1384 bra 	$L__BB4_596;
	cvt.u32.u64 	%r4804, %rd15;
	setp.lt.u32 	%p1385, %r4804, %r6584;
	@%p1385 bra 	$L__BB4_401;
	setp.gt.u32 	%p1386, %r4804, %r6584;
	@%p1386 bra 	$L__BB4_596;
	cvt.u32.u64 	%r4807, %rd14;
	setp.lt.u32 	%p1387, %r4807, %r6585;
	@%p1387 bra 	$L__BB4_401;
	cvt.u32.u64 	%r4810, %rd13;
	setp.gt.u32 	%p1388, %r4807, %r6585;
	setp.lt.u32 	%p1389, %r6586, %r4810;
	or.pred  	%p1390, %p1388, %p1389;
	@%p1390 bra 	$L__BB4_596;
$L__BB4_401:
	cvt.u64.u32 	%rd31925, %r6586;
	sub.s64 	%rd31926, %rd31925, %rd13;
	shr.u64 	%rd31927, %rd31926, 63;
	cvt.u32.u64 	%r6586, %rd31926;
	and.b64  	%rd31928, %rd678, 4294967295;
	add.s64 	%rd31929, %rd31927, %rd14;
	sub.s64 	%rd31930, %rd31928, %rd31929;
	shr.u64 	%rd31931, %rd31930, 63;
	cvt.u32.u64 	%r6585, %rd31930;
	and.b64  	%rd31932, %rd679, 4294967295;
	add.s64 	%rd31933, %rd31931, %rd15;
	sub.s64 	%rd31934, %rd31932, %rd31933;
	shr.u64 	%rd31935, %rd31934, 63;
	cvt.u32.u64 	%r6584, %rd31934;
	and.b64  	%rd31936, %rd680, 4294967295;
	add.s64 	%rd31937, %rd31935, %rd16;
	sub.s64 	%rd31938, %rd31936, %rd31937;
	shr.u64 	%rd31939, %rd31938, 63;
	cvt.u32.u64 	%r6583, %rd31938;
	and.b64  	%rd31940, %rd681, 4294967295;
	add.s64 	%rd31941, %rd31939, %rd17;
	sub.s64 	%rd31942, %rd31940, %rd31941;
	shr.u64 	%rd31943, %rd31942, 63;
	cvt.u32.u64 	%r6582, %rd31942;
	and.b64  	%rd31944, %rd682, 4294967295;
	add.s64 	%rd31945, %rd31943, %rd18;
	sub.s64 	%rd31946, %rd31944, %rd31945;
	shr.u64 	%rd31947, %rd31946, 63;
	cvt.u32.u64 	%r6581, %rd31946;
	and.b64  	%rd31948, %rd683, 4294967295;
	add.s64 	%rd31949, %rd31947, %rd19;
	sub.s64 	%rd31950, %rd31948, %rd31949;
	shr.u64 	%rd31951, %rd31950, 63;
	cvt.u32.u64 	%r6580, %rd31950;
	cvt.u32.u64 	%r4812, %rd31951;
	add.s32 	%r4814, %r4812, %r4738;
	cvt.u32.u64 	%r4815, %rd684;
	sub.s32 	%r6579, %r4815, %r4814;
	mov.b32 	%r6578, 0;
	bra.uni 	$L__BB4_596;
$L__BB4_402:
	cvt.u32.u64 	%r4819, %rd19;
	setp.lt.u32 	%p1395, %r4819, %r433;
	@%p1395 bra 	$L__BB4_414;
	cvt.u32.u64 	%r4820, %rd19;
	setp.gt.u32 	%p1396, %r4820, %r433;
	@%p1396 bra 	$L__BB4_417;
	cvt.u32.u64 	%r4821, %rd18;
	setp.lt.u32 	%p1397, %r4821, %r432;
	@%p1397 bra 	$L__BB4_414;
	cvt.u32.u64 	%r4822, %rd18;
	setp.gt.u32 	%p1398, %r4822, %r432;
	@%p1398 bra 	$L__BB4_417;
	cvt.u32.u64 	%r4823, %rd17;
	setp.lt.u32 	%p1399, %r4823, %r431;
	@%p1399 bra 	$L__BB4_414;
	cvt.u32.u64 	%r4824, %rd17;
	setp.gt.u32 	%p1400, %r4824, %r431;
	@%p1400 bra 	$L__BB4_417;
	cvt.u32.u64 	%r4825, %rd16;
	setp.lt.u32 	%p1401, %r4825, %r430;
	@%p1401 bra 	$L__BB4_414;
	cvt.u32.u64 	%r4826, %rd16;
	setp.gt.u32 	%p1402, %r4826, %r430;
	@%p1402 bra 	$L__BB4_417;
	cvt.u32.u64 	%r4827, %rd15;
	setp.lt.u32 	%p1403, %r4827, %r429;
	@%p1403 bra 	$L__BB4_414;
	cvt.u32.u64 	%r4828, %rd15;
	setp.gt.u32 	%p1404, %r4828, %r429;
	@%p1404 bra 	$L__BB4_417;
	cvt.u32.u64 	%r4829, %rd14;
	setp.lt.u32 	%p1405, %r4829, %r428;
	@%p1405 bra 	$L__BB4_414;
	cvt.u32.u64 	%r4830, %rd14;
	cvt.u32.u64 	%r4831, %rd13;
	setp.gt.u32 	%p1406, %r4830, %r428;
	setp.lt.u32 	%p1407, %r6552, %r4831;
	or.pred  	%p1408, %p1406, %p1407;
	@%p1408 bra 	$L__BB4_417;
$L__BB4_414:
	cvt.u64.u32 	%rd31975, %r6552;
	sub.s64 	%rd31976, %rd31975, %rd13;
	shr.u64 	%rd31977, %rd31976, 63;
	cvt.u32.u64 	%r6552, %rd31976;
	and.b64  	%rd31978, %rd45081, 4294967295;
	add.s64 	%rd31979, %rd31977, %rd14;
	sub.s64 	%rd45081, %rd31978, %rd31979;
	shr.u64 	%rd31980, %rd45081, 63;
	and.b64  	%rd31981, %rd45080, 4294967295;
	add.s64 	%rd31982, %rd31980, %rd15;
	sub.s64 	%rd45080, %rd31981, %rd31982;
	shr.u64 	%rd31983, %rd45080, 63;
	and.b64  	%rd31984, %rd45079, 4294967295;
	add.s64 	%rd31985, %rd31983, %rd16;
	sub.s64 	%rd45079, %rd31984, %rd31985;
	shr.u64 	%rd31986, %rd45079, 63;
	and.b64  	%rd31987, %rd45078, 4294967295;
	add.s64 	%rd31988, %rd31986, %rd17;
	sub.s64 	%rd45078, %rd31987, %rd31988;
	shr.u64 	%rd31989, %rd45078, 63;
	and.b64  	%rd31990, %rd45077, 4294967295;
	add.s64 	%rd31991, %rd31989, %rd18;
	sub.s64 	%rd45077, %rd31990, %rd31991;
	shr.u64 	%rd31992, %rd45077, 63;
	and.b64  	%rd31993, %rd45076, 4294967295;
	add.s64 	%rd31994, %rd31992, %rd19;
	sub.s64 	%rd45076, %rd31993, %rd31994;
	shr.u64 	%rd31995, %rd45076, 63;
	and.b64  	%rd31996, %rd45075, 4294967295;
	add.s64 	%rd31997, %rd31995, %rd20;
	sub.s64 	%rd45075, %rd31996, %rd31997;
	bra.uni 	$L__BB4_417;
$L__BB4_415:
	cvt.u32.u64 	%r4816, %rd20;
	shl.b32 	%r6552, %r6523, 1;
	shr.u32 	%r4817, %r6523, 31;
	cvt.u64.u32 	%rd31953, %r4817;
	and.b64  	%rd685, %rd44950, 4294967295;
	shl.b64 	%rd31954, %rd44950, 1;
	and.b64  	%rd31955, %rd31954, 8589934590;
	or.b64  	%rd45081, %rd31955, %rd31953;
	cvt.u32.u64 	%r428, %rd45081;
	shr.u64 	%rd31956, %rd31955, 32;
	and.b64  	%rd687, %rd44949, 4294967295;
	shl.b64 	%rd31957, %rd44949, 1;
	and.b64  	%rd31958, %rd31957, 8589934590;
	or.b64  	%rd45080, %rd31956, %rd31958;
	cvt.u32.u64 	%r429, %rd45080;
	shr.u64 	%rd31959, %rd31958, 32;
	and.b64  	%rd689, %rd44948, 4294967295;
	shl.b64 	%rd31960, %rd44948, 1;
	and.b64  	%rd31961, %rd31960, 8589934590;
	or.b64  	%rd45079, %rd31959, %rd31961;
	cvt.u32.u64 	%r430, %rd45079;
	shr.u64 	%rd31962, %rd31961, 32;
	and.b64  	%rd691, %rd44947, 4294967295;
	shl.b64 	%rd31963, %rd44947, 1;
	and.b64  	%rd31964, %rd31963, 8589934590;
	or.b64  	%rd45078, %rd31962, %rd31964;
	cvt.u32.u64 	%r431, %rd45078;
	shr.u64 	%rd31965, %rd31964, 32;
	and.b64  	%rd693, %rd44946, 4294967295;
	shl.b64 	%rd31966, %rd44946, 1;
	and.b64  	%rd31967, %rd31966, 8589934590;
	or.b64  	%rd45077, %rd31965, %rd31967;
	cvt.u32.u64 	%r432, %rd45077;
	shr.u64 	%rd31968, %rd31967, 32;
	and.b64  	%rd695, %rd44945, 4294967295;
	shl.b64 	%rd31969, %rd44945, 1;
	and.b64  	%rd31970, %rd31969, 8589934590;
	or.b64  	%rd45076, %rd31968, %rd31970;
	cvt.u32.u64 	%r433, %rd45076;
	shr.u64 	%rd31971, %rd31970, 32;
	cvt.u64.u32 	%rd697, %r6522;
	mul.wide.u32 	%rd31972, %r6522, 2;
	add.s64 	%rd45075, %rd31971, %rd31972;
	cvt.u32.u64 	%r434, %rd45075;
	setp.gt.u64 	%p1391, %rd45075, 4294967295;
	setp.lt.u32 	%p1392, %r4816, %r434;
	or.pred  	%p1393, %p1391, %p1392;
	@%p1393 bra 	$L__BB4_414;
	cvt.u32.u64 	%r4818, %rd20;
	setp.gt.u32 	%p1394, %r4818, %r434;
	@%p1394 bra 	$L__BB4_417;
	bra.uni 	$L__BB4_402;
$L__BB4_417:
	cvt.u32.u64 	%r4832, %rd20;
	cvt.u64.u32 	%rd31998, %r6552;
	mul.wide.u32 	%rd31999, %r6552, %r6552;
	cvt.u32.u64 	%r4833, %rd31999;
	shr.u64 	%rd32000, %rd31999, 32;
	and.b64  	%rd32001, %rd45081, 4294967295;
	mul.lo.s64 	%rd32002, %rd32001, %rd31998;
	add.s64 	%rd32003, %rd32000, %rd32002;
	shr.u64 	%rd32004, %rd32003, 32;
	and.b64  	%rd32005, %rd45080, 4294967295;
	mul.lo.s64 	%rd32006, %rd32005, %rd31998;
	add.s64 	%rd32007, %rd32004, %rd32006;
	shr.u64 	%rd32008, %rd32007, 32;
	and.b64  	%rd32009, %rd45079, 4294967295;
	mul.lo.s64 	%rd32010, %rd32009, %rd31998;
	add.s64 	%rd32011, %rd32008, %rd32010;
	shr.u64 	%rd32012, %rd32011, 32;
	and.b64  	%rd32013, %rd45078, 4294967295;
	mul.lo.s64 	%rd32014, %rd32013, %rd31998;
	add.s64 	%rd32015, %rd32012, %rd32014;
	shr.u64 	%rd32016, %rd32015, 32;
	and.b64  	%rd32017, %rd45077, 4294967295;
	mul.lo.s64 	%rd32018, %rd32017, %rd31998;
	add.s64 	%rd32019, %rd32016, %rd32018;
	shr.u64 	%rd32020, %rd32019, 32;
	and.b64  	%rd32021, %rd45076, 4294967295;
	mul.lo.s64 	%rd32022, %rd32021, %rd31998;
	add.s64 	%rd32023, %rd32020, %rd32022;
	shr.u64 	%rd32024, %rd32023, 32;
	and.b64  	%rd32025, %rd45075, 4294967295;
	mul.lo.s64 	%rd32026, %rd32025, %rd31998;
	add.s64 	%rd32027, %rd32024, %rd32026;
	shr.u64 	%rd32028, %rd32027, 32;
	and.b64  	%rd32029, %rd32003, 4294967295;
	add.s64 	%rd32030, %rd32002, %rd32029;
	shr.u64 	%rd32031, %rd32030, 32;
	and.b64  	%rd32032, %rd32007, 4294967295;
	add.s64 	%rd32033, %rd32031, %rd32032;
	mad.lo.s64 	%rd32034, %rd32001, %rd32001, %rd32033;
	shr.u64 	%rd32035, %rd32034, 32;
	mul.lo.s64 	%rd32036, %rd32005, %rd32001;
	and.b64  	%rd32037, %rd32011, 4294967295;
	add.s64 	%rd32038, %rd32035, %rd32037;
	add.s64 	%rd32039, %rd32038, %rd32036;
	shr.u64 	%rd32040, %rd32039, 32;
	mul.lo.s64 	%rd32041, %rd32009, %rd32001;
	and.b64  	%rd32042, %rd32015, 4294967295;
	add.s64 	%rd32043, %rd32040, %rd32042;
	add.s64 	%rd32044, %rd32043, %rd32041;
	shr.u64 	%rd32045, %rd32044, 32;
	mul.lo.s64 	%rd32046, %rd32013, %rd32001;
	and.b64  	%rd32047, %rd32019, 4294967295;
	add.s64 	%rd32048, %rd32045, %rd32047;
	add.s64 	%rd32049, %rd32048, %rd32046;
	shr.u64 	%rd32050, %rd32049, 32;
	mul.lo.s64 	%rd32051, %rd32017, %rd32001;
	and.b64  	%rd32052, %rd32023, 4294967295;
	add.s64 	%rd32053, %rd32050, %rd32052;
	add.s64 	%rd32054, %rd32053, %rd32051;
	shr.u64 	%rd32055, %rd32054, 32;
	mul.lo.s64 	%rd32056, %rd32021, %rd32001;
	and.b64  	%rd32057, %rd32027, 4294967295;
	add.s64 	%rd32058, %rd32055, %rd32057;
	add.s64 	%rd32059, %rd32058, %rd32056;
	shr.u64 	%rd32060, %rd32059, 32;
	mul.lo.s64 	%rd32061, %rd32025, %rd32001;
	add.s64 	%rd32062, %rd32060, %rd32028;
	add.s64 	%rd32063, %rd32062, %rd32061;
	shr.u64 	%rd32064, %rd32063, 32;
	and.b64  	%rd32065, %rd32034, 4294967295;
	add.s64 	%rd32066, %rd32006, %rd32065;
	shr.u64 	%rd32067, %rd32066, 32;
	and.b64  	%rd32068, %rd32039, 4294967295;
	add.s64 	%rd32069, %rd32067, %rd32068;
	add.s64 	%rd32070, %rd32069, %rd32036;
	shr.u64 	%rd32071, %rd32070, 32;
	and.b64  	%rd32072, %rd32044, 4294967295;
	add.s64 	%rd32073, %rd32071, %rd32072;
	mad.lo.s64 	%rd32074, %rd32005, %rd32005, %rd32073;
	shr.u64 	%rd32075, %rd32074, 32;
	mul.lo.s64 	%rd32076, %rd32009, %rd32005;
	and.b64  	%rd32077, %rd32049, 4294967295;
	add.s64 	%rd32078, %rd32075, %rd32077;
	add.s64 	%rd32079, %rd32078, %rd32076;
	shr.u64 	%rd32080, %rd32079, 32;
	mul.lo.s64 	%rd32081, %rd32013, %rd32005;
	and.b64  	%rd32082, %rd32054, 4294967295;
	add.s64 	%rd32083, %rd32080, %rd32082;
	add.s64 	%rd32084, %rd32083, %rd32081;
	shr.u64 	%rd32085, %rd32084, 32;
	mul.lo.s64 	%rd32086, %rd32017, %rd32005;
	and.b64  	%rd32087, %rd32059, 4294967295;
	add.s64 	%rd32088, %rd32085, %rd32087;
	add.s64 	%rd32089, %rd32088, %rd32086;
	shr.u64 	%rd32090, %rd32089, 32;
	mul.lo.s64 	%rd32091, %rd32021, %rd32005;
	and.b64  	%rd32092, %rd32063, 4294967295;
	add.s64 	%rd32093, %rd32090, %rd32092;
	add.s64 	%rd32094, %rd32093, %rd32091;
	shr.u64 	%rd32095, %rd32094, 32;
	mul.lo.s64 	%rd32096, %rd32025, %rd32005;
	add.s64 	%rd32097, %rd32095, %rd32064;
	add.s64 	%rd32098, %rd32097, %rd32096;
	shr.u64 	%rd32099, %rd32098, 32;
	and.b64  	%rd32100, %rd32070, 4294967295;
	add.s64 	%rd32101, %rd32010, %rd32100;
	shr.u64 	%rd32102, %rd32101, 32;
	and.b64  	%rd32103, %rd32074, 4294967295;
	add.s64 	%rd32104, %rd32102, %rd32103;
	add.s64 	%rd32105, %rd32104, %rd32041;
	shr.u64 	%rd32106, %rd32105, 32;
	and.b64  	%rd32107, %rd32079, 4294967295;
	add.s64 	%rd32108, %rd32106, %rd32107;
	add.s64 	%rd32109, %rd32108, %rd32076;
	shr.u64 	%rd32110, %rd32109, 32;
	and.b64  	%rd32111, %rd32084, 4294967295;
	add.s64 	%rd32112, %rd32110, %rd32111;
	mad.lo.s64 	%rd32113, %rd32009, %rd32009, %rd32112;
	shr.u64 	%rd32114, %rd32113, 32;
	mul.lo.s64 	%rd32115, %rd32013, %rd32009;
	and.b64  	%rd32116, %rd32089, 4294967295;
	add.s64 	%rd32117, %rd32114, %rd32116;
	add.s64 	%rd32118, %rd32117, %rd32115;
	shr.u64 	%rd32119, %rd32118, 32;
	mul.lo.s64 	%rd32120, %rd32017, %rd32009;
	and.b64  	%rd32121, %rd32094, 4294967295;
	add.s64 	%rd32122, %rd32119, %rd32121;
	add.s64 	%rd32123, %rd32122, %rd32120;
	shr.u64 	%rd32124, %rd32123, 32;
	mul.lo.s64 	%rd32125, %rd32021, %rd32009;
	and.b64  	%rd32126, %rd32098, 4294967295;
	add.s64 	%rd32127, %rd32124, %rd32126;
	add.s64 	%rd32128, %rd32127, %rd32125;
	shr.u64 	%rd32129, %rd32128, 32;
	mul.lo.s64 	%rd32130, %rd32025, %rd32009;
	add.s64 	%rd32131, %rd32129, %rd32099;
	add.s64 	%rd32132, %rd32131, %rd32130;
	shr.u64 	%rd32133, %rd32132, 32;
	and.b64  	%rd32134, %rd32105, 4294967295;
	add.s64 	%rd32135, %rd32014, %rd32134;
	shr.u64 	%rd32136, %rd32135, 32;
	and.b64  	%rd32137, %rd32109, 4294967295;
	add.s64 	%rd32138, %rd32136, %rd32137;
	add.s64 	%rd32139, %rd32138, %rd32046;
	shr.u64 	%rd32140, %rd32139, 32;
	and.b64  	%rd32141, %rd32113, 4294967295;
	add.s64 	%rd32142, %rd32140, %rd32141;
	add.s64 	%rd32143, %rd32142, %rd32081;
	shr.u64 	%rd32144, %rd32143, 32;
	and.b64  	%rd32145, %rd32118, 4294967295;
	add.s64 	%rd32146, %rd32144, %rd32145;
	add.s64 	%rd32147, %rd32146, %rd32115;
	shr.u64 	%rd32148, %rd32147, 32;
	and.b64  	%rd32149, %rd32123, 4294967295;
	add.s64 	%rd32150, %rd32148, %rd32149;
	mad.lo.s64 	%rd32151, %rd32013, %rd32013, %rd32150;
	shr.u64 	%rd32152, %rd32151, 32;
	mul.lo.s64 	%rd32153, %rd32017, %rd32013;
	and.b64  	%rd32154, %rd32128, 4294967295;
	add.s64 	%rd32155, %rd32152, %rd32154;
	add.s64 	%rd32156, %rd32155, %rd32153;
	shr.u64 	%rd32157, %rd32156, 32;
	mul.lo.s64 	%rd32158, %rd32021, %rd32013;
	and.b64  	%rd32159, %rd32132, 4294967295;
	add.s64 	%rd32160, %rd32157, %rd32159;
	add.s64 	%rd32161, %rd32160, %rd32158;
	shr.u64 	%rd32162, %rd32161, 32;
	mul.lo.s64 	%rd32163, %rd32025, %rd32013;
	add.s64 	%rd32164, %rd32162, %rd32133;
	add.s64 	%rd32165, %rd32164, %rd32163;
	shr.u64 	%rd32166, %rd32165, 32;
	and.b64  	%rd32167, %rd32139, 4294967295;
	add.s64 	%rd32168, %rd32018, %rd32167;
	shr.u64 	%rd32169, %rd32168, 32;
	and.b64  	%rd32170, %rd32143, 4294967295;
	add.s64 	%rd32171, %rd32169, %rd32170;
	add.s64 	%rd32172, %rd32171, %rd32051;
	shr.u64 	%rd32173, %rd32172, 32;
	and.b64  	%rd32174, %rd32147, 4294967295;
	add.s64 	%rd32175, %rd32173, %rd32174;
	add.s64 	%rd32176, %rd32175, %rd32086;
	shr.u64 	%rd32177, %rd32176, 32;
	and.b64  	%rd32178, %rd32151, 4294967295;
	add.s64 	%rd32179, %rd32177, %rd32178;
	add.s64 	%rd32180, %rd32179, %rd32120;
	shr.u64 	%rd32181, %rd32180, 32;
	and.b64  	%rd32182, %rd32156, 4294967295;
	add.s64 	%rd32183, %rd32181, %rd32182;
	add.s64 	%rd32184, %rd32183, %rd32153;
	shr.u64 	%rd32185, %rd32184, 32;
	and.b64  	%rd32186, %rd32161, 4294967295;
	add.s64 	%rd32187, %rd32185, %rd32186;
	mad.lo.s64 	%rd32188, %rd32017, %rd32017, %rd32187;
	shr.u64 	%rd32189, %rd32188, 32;
	mul.lo.s64 	%rd32190, %rd32021, %rd32017;
	and.b64  	%rd32191, %rd32165, 4294967295;
	add.s64 	%rd32192, %rd32189, %rd32191;
	add.s64 	%rd32193, %rd32192, %rd32190;
	shr.u64 	%rd32194, %rd32193, 32;
	mul.lo.s64 	%rd32195, %rd32025, %rd32017;
	add.s64 	%rd32196, %rd32194, %rd32166;
	add.s64 	%rd32197, %rd32196, %rd32195;
	shr.u64 	%rd32198, %rd32197, 32;
	and.b64  	%rd32199, %rd32172, 4294967295;
	add.s64 	%rd32200, %rd32022, %rd32199;
	shr.u64 	%rd32201, %rd32200, 32;
	and.b64  	%rd32202, %rd32176, 4294967295;
	add.s64 	%rd32203, %rd32201, %rd32202;
	add.s64 	%rd32204, %rd32203, %rd32056;
	shr.u64 	%rd32205, %rd32204, 32;
	and.b64  	%rd32206, %rd32180, 4294967295;
	add.s64 	%rd32207, %rd32205, %rd32206;
	add.s64 	%rd32208, %rd32207, %rd32091;
	shr.u64 	%rd32209, %rd32208, 32;
	and.b64  	%rd32210, %rd32184, 4294967295;
	add.s64 	%rd32211, %rd32209, %rd32210;
	add.s64 	%rd32212, %rd32211, %rd32125;
	shr.u64 	%rd32213, %rd32212, 32;
	and.b64  	%rd32214, %rd32188, 4294967295;
	add.s64 	%rd32215, %rd32213, %rd32214;
	add.s64 	%rd32216, %rd32215, %rd32158;
	shr.u64 	%rd32217, %rd32216, 32;
	and.b64  	%rd32218, %rd32193, 4294967295;
	add.s64 	%rd32219, %rd32217, %rd32218;
	add.s64 	%rd32220, %rd32219, %rd32190;
	shr.u64 	%rd32221, %rd32220, 32;
	and.b64  	%rd32222, %rd32197, 4294967295;
	add.s64 	%rd32223, %rd32221, %rd32222;
	mad.lo.s64 	%rd32224, %rd32021, %rd32021, %rd32223;
	shr.u64 	%rd32225, %rd32224, 32;
	mul.lo.s64 	%rd32226, %rd32025, %rd32021;
	add.s64 	%rd32227, %rd32225, %rd32198;
	add.s64 	%rd32228, %rd32227, %rd32226;
	shr.u64 	%rd32229, %rd32228, 32;
	and.b64  	%rd32230, %rd32204, 4294967295;
	add.s64 	%rd32231, %rd32026, %rd32230;
	shr.u64 	%rd32232, %rd32231, 32;
	and.b64  	%rd32233, %rd32208, 4294967295;
	add.s64 	%rd32234, %rd32232, %rd32233;
	add.s64 	%rd32235, %rd32234, %rd32061;
	shr.u64 	%rd32236, %rd32235, 32;
	and.b64  	%rd32237, %rd32212, 4294967295;
	add.s64 	%rd32238, %rd32236, %rd32237;
	add.s64 	%rd32239, %rd32238, %rd32096;
	shr.u64 	%rd32240, %rd32239, 32;
	and.b64  	%rd32241, %rd32216, 4294967295;
	add.s64 	%rd32242, %rd32240, %rd32241;
	add.s64 	%rd32243, %rd32242, %rd32130;
	shr.u64 	%rd32244, %rd32243, 32;
	and.b64  	%rd32245, %rd32220, 4294967295;
	add.s64 	%rd32246, %rd32244, %rd32245;
	add.s64 	%rd32247, %rd32246, %rd32163;
	shr.u64 	%rd32248, %rd32247, 32;
	and.b64  	%rd32249, %rd32224, 4294967295;
	add.s64 	%rd32250, %rd32248, %rd32249;
	add.s64 	%rd32251, %rd32250, %rd32195;
	shr.u64 	%rd32252, %rd32251, 32;
	and.b64  	%rd32253, %rd32228, 4294967295;
	add.s64 	%rd32254, %rd32252, %rd32253;
	add.s64 	%rd32255, %rd32254, %rd32226;
	shr.u64 	%rd32256, %rd32255, 32;
	add.s64 	%rd32257, %rd32256, %rd32229;
	mad.lo.s64 	%rd32258, %rd32025, %rd32025, %rd32257;
	{ .reg .b32 tmp; mov.b64 {tmp, %r4834}, %rd32258; }
	mul.lo.s32 	%r4835, %r86, %r4833;
	cvt.u64.u32 	%rd32259, %r4835;
	and.b64  	%rd32260, %rd31999, 4294967293;
	mad.lo.s64 	%rd32261, %rd13, %rd32259, %rd32260;
	shr.u64 	%rd32262, %rd32261, 32;
	and.b64  	%rd32263, %rd32030, 4294967295;
	add.s64 	%rd32264, %rd32262, %rd32263;
	mad.lo.s64 	%rd32265, %rd14, %rd32259, %rd32264;
	cvt.u32.u64 	%r4836, %rd32265;
	shr.u64 	%rd32266, %rd32265, 32;
	and.b64  	%rd32267, %rd32066, 4294967295;
	add.s64 	%rd32268, %rd32266, %rd32267;
	mad.lo.s64 	%rd32269, %rd15, %rd32259, %rd32268;
	shr.u64 	%rd32270, %rd32269, 32;
	and.b64  	%rd32271, %rd32101, 4294967295;
	add.s64 	%rd32272, %rd32270, %rd32271;
	mad.lo.s64 	%rd32273, %rd16, %rd32259, %rd32272;
	shr.u64 	%rd32274, %rd32273, 32;
	and.b64  	%rd32275, %rd32135, 4294967295;
	add.s64 	%rd32276, %rd32274, %rd32275;
	mad.lo.s64 	%rd32277, %rd17, %rd32259, %rd32276;
	shr.u64 	%rd32278, %rd32277, 32;
	and.b64  	%rd32279, %rd32168, 4294967295;
	add.s64 	%rd32280, %rd32278, %rd32279;
	mad.lo.s64 	%rd32281, %rd18, %rd32259, %rd32280;
	shr.u64 	%rd32282, %rd32281, 32;
	and.b64  	%rd32283, %rd32200, 4294967295;
	add.s64 	%rd32284, %rd32282, %rd32283;
	mad.lo.s64 	%rd32285, %rd19, %rd32259, %rd32284;
	shr.u64 	%rd32286, %rd32285, 32;
	and.b64  	%rd32287, %rd32231, 4294967295;
	add.s64 	%rd32288, %rd32286, %rd32287;
	mad.lo.s64 	%rd32289, %rd20, %rd32259, %rd32288;
	shr.u64 	%rd32290, %rd32289, 32;
	and.b64  	%rd32291, %rd32235, 4294967295;
	add.s64 	%rd32292, %rd32290, %rd32291;
	shr.u64 	%rd32293, %rd32292, 32;
	and.b64  	%rd32294, %rd32239, 4294967295;
	add.s64 	%rd32295, %rd32293, %rd32294;
	shr.u64 	%rd32296, %rd32295, 32;
	and.b64  	%rd32297, %rd32243, 4294967295;
	add.s64 	%rd32298, %rd32296, %rd32297;
	shr.u64 	%rd32299, %rd32298, 32;
	and.b64  	%rd32300, %rd32247, 4294967295;
	add.s64 	%rd32301, %rd32299, %rd32300;
	shr.u64 	%rd32302, %rd32301, 32;
	and.b64  	%rd32303, %rd32251, 4294967295;
	add.s64 	%rd32304, %rd32302, %rd32303;
	shr.u64 	%rd32305, %rd32304, 32;
	and.b64  	%rd32306, %rd32255, 4294967295;
	add.s64 	%rd32307, %rd32305, %rd32306;
	shr.u64 	%rd32308, %rd32307, 32;
	and.b64  	%rd32309, %rd32258, 4294967295;
	add.s64 	%rd32310, %rd32308, %rd32309;
	{ .reg .b32 tmp; mov.b64 {tmp, %r4837}, %rd32310; }
	add.s32 	%r4838, %r4834, %r4837;
	mul.lo.s32 	%r4839, %r86, %r4836;
	cvt.u64.u32 	%rd32311, %r4839;
	and.b64  	%rd32312, %rd32265, 4294967295;
	mad.lo.s64 	%rd32313, %rd13, %rd32311, %rd32312;
	shr.u64 	%rd32314, %rd32313, 32;
	and.b64  	%rd32315, %rd32269, 4294967295;
	add.s64 	%rd32316, %rd32314, %rd32315;
	mad.lo.s64 	%rd32317, %rd14, %rd32311, %rd32316;
	cvt.u32.u64 	%r4840, %rd32317;
	shr.u64 	%rd32318, %rd32317, 32;
	and.b64  	%rd32319, %rd32273, 4294967295;
	add.s64 	%rd32320, %rd32318, %rd32319;
	mad.lo.s64 	%rd32321, %rd15, %rd32311, %rd32320;
	shr.u64 	%rd32322, %rd32321, 32;
	and.b64  	%rd32323, %rd32277, 4294967295;
	add.s64 	%rd32324, %rd32322, %rd32323;
	mad.lo.s64 	%rd32325, %rd16, %rd32311, %rd32324;
	shr.u64 	%rd32326, %rd32325, 32;
	and.b64  	%rd32327, %rd32281, 4294967295;
	add.s64 	%rd32328, %rd32326, %rd32327;
	mad.lo.s64 	%rd32329, %rd17, %rd32311, %rd32328;
	shr.u64 	%rd32330, %rd32329, 32;
	and.b64  	%rd32331, %rd32285, 4294967295;
	add.s64 	%rd32332, %rd32330, %rd32331;
	mad.lo.s64 	%rd32333, %rd18, %rd32311, %rd32332;
	shr.u64 	%rd32334, %rd32333, 32;
	and.b64  	%rd32335, %rd32289, 4294967295;
	add.s64 	%rd32336, %rd32334, %rd32335;
	mad.lo.s64 	%rd32337, %rd19, %rd32311, %rd32336;
	shr.u64 	%rd32338, %rd32337, 32;
	and.b64  	%rd32339, %rd32292, 4294967295;
	add.s64 	%rd32340, %rd32338, %rd32339;
	mad.lo.s64 	%rd32341, %rd20, %rd32311, %rd32340;
	shr.u64 	%rd32342, %rd32341, 32;
	and.b64  	%rd32343, %rd32295, 4294967295;
	add.s64 	%rd32344, %rd32342, %rd32343;
	shr.u64 	%rd32345, %rd32344, 32;
	and.b64  	%rd32346, %rd32298, 4294967295;
	add.s64 	%rd32347, %rd32345, %rd32346;
	shr.u64 	%rd32348, %rd32347, 32;
	and.b64  	%rd32349, %rd32301, 4294967295;
	add.s64 	%rd32350, %rd32348, %rd32349;
	shr.u64 	%rd32351, %rd32350, 32;
	and.b64  	%rd32352, %rd32304, 4294967295;
	add.s64 	%rd32353, %rd32351, %rd32352;
	shr.u64 	%rd32354, %rd32353, 32;
	and.b64  	%rd32355, %rd32307, 4294967295;
	add.s64 	%rd32356, %rd32354, %rd32355;
	shr.u64 	%rd32357, %rd32356, 32;
	and.b64  	%rd32358, %rd32310, 4294967295;
	add.s64 	%rd32359, %rd32357, %rd32358;
	{ .reg .b32 tmp; mov.b64 {tmp, %r4841}, %rd32359; }
	add.s32 	%r4842, %r4838, %r4841;
	mul.lo.s32 	%r4843, %r86, %r4840;
	cvt.u64.u32 	%rd32360, %r4843;
	and.b64  	%rd32361, %rd32317, 4294967295;
	mad.lo.s64 	%rd32362, %rd13, %rd32360, %rd32361;
	shr.u64 	%rd32363, %rd32362, 32;
	and.b64  	%rd32364, %rd32321, 4294967295;
	add.s64 	%rd32365, %rd32363, %rd32364;
	mad.lo.s64 	%rd32366, %rd14, %rd32360, %rd32365;
	cvt.u32.u64 	%r4844, %rd32366;
	shr.u64 	%rd32367, %rd32366, 32;
	and.b64  	%rd32368, %rd32325, 4294967295;
	add.s64 	%rd32369, %rd32367, %rd32368;
	mad.lo.s64 	%rd32370, %rd15, %rd32360, %rd32369;
	shr.u64 	%rd32371, %rd32370, 32;
	and.b64  	%rd32372, %rd32329, 4294967295;
	add.s64 	%rd32373, %rd32371, %rd32372;
	mad.lo.s64 	%rd32374, %rd16, %rd32360, %rd32373;
	shr.u64 	%rd32375, %rd32374, 32;
	and.b64  	%rd32376, %rd32333, 4294967295;
	add.s64 	%rd32377, %rd32375, %rd32376;
	mad.lo.s64 	%rd32378, %rd17, %rd32360, %rd32377;
	shr.u64 	%rd32379, %rd32378, 32;
	and.b64  	%rd32380, %rd32337, 4294967295;
	add.s64 	%rd32381, %rd32379, %rd32380;
	mad.lo.s64 	%rd32382, %rd18, %rd32360, %rd32381;
	shr.u64 	%rd32383, %rd32382, 32;
	and.b64  	%rd32384, %rd32341, 4294967295;
	add.s64 	%rd32385, %rd32383, %rd32384;
	mad.lo.s64 	%rd32386, %rd19, %rd32360, %rd32385;
	shr.u64 	%rd32387, %rd32386, 32;
	and.b64  	%rd32388, %rd32344, 4294967295;
	add.s64 	%rd32389, %rd32387, %rd32388;
	mad.lo.s64 	%rd32390, %rd20, %rd32360, %rd32389;
	shr.u64 	%rd32391, %rd32390, 32;
	and.b64  	%rd32392, %rd32347, 4294967295;
	add.s64 	%rd32393, %rd32391, %rd32392;
	shr.u64 	%rd32394, %rd32393, 32;
	and.b64  	%rd32395, %rd32350, 4294967295;
	add.s64 	%rd32396, %rd32394, %rd32395;
	shr.u64 	%rd32397, %rd32396, 32;
	and.b64  	%rd32398, %rd32353, 4294967295;
	add.s64 	%rd32399, %rd32397, %rd32398;
	shr.u64 	%rd32400, %rd32399, 32;
	and.b64  	%rd32401, %rd32356, 4294967295;
	add.s64 	%rd32402, %rd32400, %rd32401;
	shr.u64 	%rd32403, %rd32402, 32;
	and.b64  	%rd32404, %rd32359, 4294967295;
	add.s64 	%rd32405, %rd32403, %rd32404;
	{ .reg .b32 tmp; mov.b64 {tmp, %r4845}, %rd32405; }
	add.s32 	%r4846, %r4842, %r4845;
	mul.lo.s32 	%r4847, %r86, %r4844;
	cvt.u64.u32 	%rd32406, %r4847;
	and.b64  	%rd32407, %rd32366, 4294967295;
	mad.lo.s64 	%rd32408, %rd13, %rd32406, %rd32407;
	shr.u64 	%rd32409, %rd32408, 32;
	and.b64  	%rd32410, %rd32370, 4294967295;
	add.s64 	%rd32411, %rd32409, %rd32410;
	mad.lo.s64 	%rd32412, %rd14, %rd32406, %rd32411;
	cvt.u32.u64 	%r4848, %rd32412;
	shr.u64 	%rd32413, %rd32412, 32;
	and.b64  	%rd32414, %rd32374, 4294967295;
	add.s64 	%rd32415, %rd32413, %rd32414;
	mad.lo.s64 	%rd32416, %rd15, %rd32406, %rd32415;
	shr.u64 	%rd32417, %rd32416, 32;
	and.b64  	%rd32418, %rd32378, 4294967295;
	add.s64 	%rd32419, %rd32417, %rd32418;
	mad.lo.s64 	%rd32420, %rd16, %rd32406, %rd32419;
	shr.u64 	%rd32421, %rd32420, 32;
	and.b64  	%rd32422, %rd32382, 4294967295;
	add.s64 	%rd32423, %rd32421, %rd32422;
	mad.lo.s64 	%rd32424, %rd17, %rd32406, %rd32423;
	shr.u64 	%rd32425, %rd32424, 32;
	and.b64  	%rd32426, %rd32386, 4294967295;
	add.s64 	%rd32427, %rd32425, %rd32426;
	mad.lo.s64 	%rd32428, %rd18, %rd32406, %rd32427;
	shr.u64 	%rd32429, %rd32428, 32;
	and.b64  	%rd32430, %rd32390, 4294967295;
	add.s64 	%rd32431, %rd32429, %rd32430;
	mad.lo.s64 	%rd32432, %rd19, %rd32406, %rd32431;
	shr.u64 	%rd32433, %rd32432, 32;
	and.b64  	%rd32434, %rd32393, 4294967295;
	add.s64 	%rd32435, %rd32433, %rd32434;
	mad.lo.s64 	%rd32436, %rd20, %rd32406, %rd32435;
	shr.u64 	%rd32437, %rd32436, 32;
	and.b64  	%rd32438, %rd32396, 4294967295;
	add.s64 	%rd32439, %rd32437, %rd32438;
	shr.u64 	%rd32440, %rd32439, 32;
	and.b64  	%rd32441, %rd32399, 4294967295;
	add.s64 	%rd32442, %rd32440, %rd32441;
	shr.u64 	%rd32443, %rd32442, 32;
	and.b64  	%rd32444, %rd32402, 4294967295;
	add.s64 	%rd32445, %rd32443, %rd32444;
	shr.u64 	%rd32446, %rd32445, 32;
	and.b64  	%rd32447, %rd32405, 4294967295;
	add.s64 	%rd32448, %rd32446, %rd32447;
	{ .reg .b32 tmp; mov.b64 {tmp, %r4849}, %rd32448; }
	add.s32 	%r4850, %r4846, %r4849;
	mul.lo.s32 	%r4851, %r86, %r4848;
	cvt.u64.u32 	%rd32449, %r4851;
	and.b64  	%rd32450, %rd32412, 4294967295;
	mad.lo.s64 	%rd32451, %rd13, %rd32449, %rd32450;
	shr.u64 	%rd32452, %rd32451, 32;
	and.b64  	%rd32453, %rd32416, 4294967295;
	add.s64 	%rd32454, %rd32452, %rd32453;
	mad.lo.s64 	%rd32455, %rd14, %rd32449, %rd32454;
	cvt.u32.u64 	%r4852, %rd32455;
	shr.u64 	%rd32456, %rd32455, 32;
	and.b64  	%rd32457, %rd32420, 4294967295;
	add.s64 	%rd32458, %rd32456, %rd32457;
	mad.lo.s64 	%rd32459, %rd15, %rd32449, %rd32458;
	shr.u64 	%rd32460, %rd32459, 32;
	and.b64  	%rd32461, %rd32424, 4294967295;
	add.s64 	%rd32462, %rd32460, %rd32461;
	mad.lo.s64 	%rd32463, %rd16, %rd32449, %rd32462;
	shr.u64 	%rd32464, %rd32463, 32;
	and.b64  	%rd32465, %rd32428, 4294967295;
	add.s64 	%rd32466, %rd32464, %rd32465;
	mad.lo.s64 	%rd32467, %rd17, %rd32449, %rd32466;
	shr.u64 	%rd32468, %rd32467, 32;
	and.b64  	%rd32469, %rd32432, 4294967295;
	add.s64 	%rd32470, %rd32468, %rd32469;
	mad.lo.s64 	%rd32471, %rd18, %rd32449, %rd32470;
	shr.u64 	%rd32472, %rd32471, 32;
	and.b64  	%rd32473, %rd32436, 4294967295;
	add.s64 	%rd32474, %rd32472, %rd32473;
	mad.lo.s64 	%rd32475, %rd19, %rd32449, %rd32474;
	shr.u64 	%rd32476, %rd32475, 32;
	and.b64  	%rd32477, %rd32439, 4294967295;
	add.s64 	%rd32478, %rd32476, %rd32477;
	mad.lo.s64 	%rd32479, %rd20, %rd32449, %rd32478;
	shr.u64 	%rd32480, %rd32479, 32;
	and.b64  	%rd32481, %rd32442, 4294967295;
	add.s64 	%rd32482, %rd32480, %rd32481;
	shr.u64 	%rd32483, %rd32482, 32;
	and.b64  	%rd32484, %rd32445, 4294967295;
	add.s64 	%rd32485, %rd32483, %rd32484;
	shr.u64 	%rd32486, %rd32485, 32;
	and.b64  	%rd32487, %rd32448, 4294967295;
	add.s64 	%rd32488, %rd32486, %rd32487;
	{ .reg .b32 tmp; mov.b64 {tmp, %r4853}, %rd32488; }
	add.s32 	%r4854, %r4850, %r4853;
	mul.lo.s32 	%r4855, %r86, %r4852;
	cvt.u64.u32 	%rd32489, %r4855;
	and.b64  	%rd32490, %rd32455, 4294967295;
	mad.lo.s64 	%rd32491, %rd13, %rd32489, %rd32490;
	shr.u64 	%rd32492, %rd32491, 32;
	and.b64  	%rd32493, %rd32459, 4294967295;
	add.s64 	%rd32494, %rd32492, %rd32493;
	mad.lo.s64 	%rd32495, %rd14, %rd32489, %rd32494;
	cvt.u32.u64 	%r4856, %rd32495;
	shr.u64 	%rd32496, %rd32495, 32;
	and.b64  	%rd32497, %rd32463, 4294967295;
	add.s64 	%rd32498, %rd32496, %rd32497;
	mad.lo.s64 	%rd32499, %rd15, %rd32489, %rd32498;
	shr.u64 	%rd32500, %rd32499, 32;
	and.b64  	%rd32501, %rd32467, 4294967295;
	add.s64 	%rd32502, %rd32500, %rd32501;
	mad.lo.s64 	%rd32503, %rd16, %rd32489, %rd32502;
	shr.u64 	%rd32504, %rd32503, 32;
	and.b64  	%rd32505, %rd32471, 4294967295;
	add.s64 	%rd32506, %rd32504, %rd32505;
	mad.lo.s64 	%rd32507, %rd17, %rd32489, %rd32506;
	shr.u64 	%rd32508, %rd32507, 32;
	and.b64  	%rd32509, %rd32475, 4294967295;
	add.s64 	%rd32510, %rd32508, %rd32509;
	mad.lo.s64 	%rd32511, %rd18, %rd32489, %rd32510;
	shr.u64 	%rd32512, %rd32511, 32;
	and.b64  	%rd32513, %rd32479, 4294967295;
	add.s64 	%rd32514, %rd32512, %rd32513;
	mad.lo.s64 	%rd32515, %rd19, %rd32489, %rd32514;
	shr.u64 	%rd32516, %rd32515, 32;
	and.b64  	%rd32517, %rd32482, 4294967295;
	add.s64 	%rd32518, %rd32516, %rd32517;
	mad.lo.s64 	%rd32519, %rd20, %rd32489, %rd32518;
	shr.u64 	%rd32520, %rd32519, 32;
	and.b64  	%rd32521, %rd32485, 4294967295;
	add.s64 	%rd32522, %rd32520, %rd32521;
	shr.u64 	%rd32523, %rd32522, 32;
	and.b64  	%rd32524, %rd32488, 4294967295;
	add.s64 	%rd32525, %rd32523, %rd32524;
	{ .reg .b32 tmp; mov.b64 {tmp, %r4857}, %rd32525; }
	add.s32 	%r4858, %r4854, %r4857;
	mul.lo.s32 	%r4859, %r86, %r4856;
	cvt.u64.u32 	%rd32526, %r4859;
	and.b64  	%rd32527, %rd32495, 4294967295;
	mad.lo.s64 	%rd32528, %rd13, %rd32526, %rd32527;
	shr.u64 	%rd32529, %rd32528, 32;
	and.b64  	%rd32530, %rd32499, 4294967295;
	add.s64 	%rd32531, %rd32529, %rd32530;
	mad.lo.s64 	%rd32532, %rd14, %rd32526, %rd32531;
	cvt.u32.u64 	%r4860, %rd32532;
	shr.u64 	%rd32533, %rd32532, 32;
	and.b64  	%rd32534, %rd32503, 4294967295;
	add.s64 	%rd32535, %rd32533, %rd32534;
	mad.lo.s64 	%rd32536, %rd15, %rd32526, %rd32535;
	shr.u64 	%rd32537, %rd32536, 32;
	and.b64  	%rd32538, %rd32507, 4294967295;
	add.s64 	%rd32539, %rd32537, %rd32538;
	mad.lo.s64 	%rd32540, %rd16, %rd32526, %rd32539;
	shr.u64 	%rd32541, %rd32540, 32;
	and.b64  	%rd32542, %rd32511, 4294967295;
	add.s64 	%rd32543, %rd32541, %rd32542;
	mad.lo.s64 	%rd32544, %rd17, %rd32526, %rd32543;
	shr.u64 	%rd32545, %rd32544, 32;
	and.b64  	%rd32546, %rd32515, 4294967295;
	add.s64 	%rd32547, %rd32545, %rd32546;
	mad.lo.s64 	%rd32548, %rd18, %rd32526, %rd32547;
	shr.u64 	%rd32549, %rd32548, 32;
	and.b64  	%rd32550, %rd32519, 4294967295;
	add.s64 	%rd32551, %rd32549, %rd32550;
	mad.lo.s64 	%rd32552, %rd19, %rd32526, %rd32551;
	shr.u64 	%rd32553, %rd32552, 32;
	and.b64  	%rd32554, %rd32522, 4294967295;
	add.s64 	%rd32555, %rd32553, %rd32554;
	mad.lo.s64 	%rd32556, %rd20, %rd32526, %rd32555;
	shr.u64 	%rd32557, %rd32556, 32;
	and.b64  	%rd32558, %rd32525, 4294967295;
	add.s64 	%rd32559, %rd32557, %rd32558;
	{ .reg .b32 tmp; mov.b64 {tmp, %r4861}, %rd32559; }
	add.s32 	%r4862, %r4858, %r4861;
	mul.lo.s32 	%r4863, %r86, %r4860;
	cvt.u64.u32 	%rd32560, %r4863;
	and.b64  	%rd32561, %rd32532, 4294967295;
	mad.lo.s64 	%rd32562, %rd13, %rd32560, %rd32561;
	shr.u64 	%rd32563, %rd32562, 32;
	and.b64  	%rd32564, %rd32536, 4294967295;
	add.s64 	%rd32565, %rd32563, %rd32564;
	mad.lo.s64 	%rd45088, %rd14, %rd32560, %rd32565;
	shr.u64 	%rd32566, %rd45088, 32;
	and.b64  	%rd32567, %rd32540, 4294967295;
	add.s64 	%rd32568, %rd32566, %rd32567;
	mad.lo.s64 	%rd45087, %rd15, %rd32560, %rd32568;
	cvt.u32.u64 	%r437, %rd45087;
	shr.u64 	%rd32569, %rd45087, 32;
	and.b64  	%rd32570, %rd32544, 4294967295;
	add.s64 	%rd32571, %rd32569, %rd32570;
	mad.lo.s64 	%rd45086, %rd16, %rd32560, %rd32571;
	cvt.u32.u64 	%r438, %rd45086;
	shr.u64 	%rd32572, %rd45086, 32;
	and.b64  	%rd32573, %rd32548, 4294967295;
	add.s64 	%rd32574, %rd32572, %rd32573;
	mad.lo.s64 	%rd45085, %rd17, %rd32560, %rd32574;
	cvt.u32.u64 	%r439, %rd45085;
	shr.u64 	%rd32575, %rd45085, 32;
	and.b64  	%rd32576, %rd32552, 4294967295;
	add.s64 	%rd32577, %rd32575, %rd32576;
	mad.lo.s64 	%rd45084, %rd18, %rd32560, %rd32577;
	cvt.u32.u64 	%r440, %rd45084;
	shr.u64 	%rd32578, %rd45084, 32;
	and.b64  	%rd32579, %rd32556, 4294967295;
	add.s64 	%rd32580, %rd32578, %rd32579;
	mad.lo.s64 	%rd45083, %rd19, %rd32560, %rd32580;
	cvt.u32.u64 	%r441, %rd45083;
	shr.u64 	%rd32581, %rd45083, 32;
	and.b64  	%rd32582, %rd32559, 4294967295;
	add.s64 	%rd32583, %rd32581, %rd32582;
	mad.lo.s64 	%rd45082, %rd20, %rd32560, %rd32583;
	cvt.u32.u64 	%r442, %rd45082;
	{ .reg .b32 tmp; mov.b64 {tmp, %r4864}, %rd45082; }
	add.s32 	%r6553, %r4862, %r4864;
	setp.gt.u32 	%p1409, %r6553, %r4832;
	@%p1409 bra 	$L__BB4_431;
	cvt.u32.u64 	%r4865, %rd20;
	setp.lt.u32 	%p1410, %r6553, %r4865;
	@%p1410 bra 	$L__BB4_432;
	cvt.u32.u64 	%r4866, %rd19;
	setp.lt.u32 	%p1411, %r4866, %r442;
	@%p1411 bra 	$L__BB4_431;
	cvt.u32.u64 	%r4867, %rd19;
	setp.gt.u32 	%p1412, %r4867, %r442;
	@%p1412 bra 	$L__BB4_432;
	cvt.u32.u64 	%r4868, %rd18;
	setp.lt.u32 	%p1413, %r4868, %r441;
	@%p1413 bra 	$L__BB4_431;
	cvt.u32.u64 	%r4869, %rd18;
	setp.gt.u32 	%p1414, %r4869, %r441;
	@%p1414 bra 	$L__BB4_432;
	cvt.u32.u64 	%r4870, %rd17;
	setp.lt.u32 	%p1415, %r4870, %r440;
	@%p1415 bra 	$L__BB4_431;
	cvt.u32.u64 	%r4871, %rd17;
	setp.gt.u32 	%p1416, %r4871, %r440;
	@%p1416 bra 	$L__BB4_432;
	cvt.u32.u64 	%r4872, %rd16;
	setp.lt.u32 	%p1417, %r4872, %r439;
	@%p1417 bra 	$L__BB4_431;
	cvt.u32.u64 	%r4873, %rd16;
	setp.gt.u32 	%p1418, %r4873, %r439;
	@%p1418 bra 	$L__BB4_432;
	cvt.u32.u64 	%r4874, %rd15;
	setp.lt.u32 	%p1419, %r4874, %r438;
	@%p1419 bra 	$L__BB4_431;
	cvt.u32.u64 	%r4875, %rd15;
	setp.gt.u32 	%p1420, %r4875, %r438;
	@%p1420 bra 	$L__BB4_432;
	cvt.u32.u64 	%r4876, %rd14;
	setp.lt.u32 	%p1421, %r4876, %r437;
	@%p1421 bra 	$L__BB4_431;
	cvt.u32.u64 	%r4877, %rd14;
	cvt.u32.u64 	%r4878, %rd13;
	setp.gt.u32 	%p1422, %r4877, %r437;
	cvt.u32.u64 	%r4879, %rd45088;
	setp.gt.u32 	%p1423, %r4878, %r4879;
	or.pred  	%p1424, %p1422, %p1423;
	@%p1424 bra 	$L__BB4_432;
$L__BB4_431:
	cvt.u32.u64 	%r4880, %rd20;
	and.b64  	%rd32585, %rd45088, 4294967295;
	sub.s64 	%rd45088, %rd32585, %rd13;
	shr.u64 	%rd32586, %rd45088, 63;
	and.b64  	%rd32587, %rd45087, 4294967295;
	add.s64 	%rd32588, %rd32586, %rd14;
	sub.s64 	%rd45087, %rd32587, %rd32588;
	shr.u64 	%rd32589, %rd45087, 63;
	and.b64  	%rd32590, %rd45086, 4294967295;
	add.s64 	%rd32591, %rd32589, %rd15;
	sub.s64 	%rd45086, %rd32590, %rd32591;
	shr.u64 	%rd32592, %rd45086, 63;
	and.b64  	%rd32593, %rd45085, 4294967295;
	add.s64 	%rd32594, %rd32592, %rd16;
	sub.s64 	%rd45085, %rd32593, %rd32594;
	shr.u64 	%rd32595, %rd45085, 63;
	and.b64  	%rd32596, %rd45084, 4294967295;
	add.s64 	%rd32597, %rd32595, %rd17;
	sub.s64 	%rd45084, %rd32596, %rd32597;
	shr.u64 	%rd32598, %rd45084, 63;
	and.b64  	%rd32599, %rd45083, 4294967295;
	add.s64 	%rd32600, %rd32598, %rd18;
	sub.s64 	%rd45083, %rd32599, %rd32600;
	shr.u64 	%rd32601, %rd45083, 63;
	and.b64  	%rd32602, %rd45082, 4294967295;
	add.s64 	%rd32603, %rd32601, %rd19;
	sub.s64 	%rd45082, %rd32602, %rd32603;
	shr.u64 	%rd32604, %rd45082, 63;
	cvt.u32.u64 	%r4881, %rd32604;
	add.s32 	%r4882, %r4880, %r4881;
	sub.s32 	%r6553, %r6553, %r4882;
$L__BB4_432:
	cvt.u32.u64 	%r4883, %rd20;
	cvt.u64.u32 	%rd734, %r6523;
	and.b64  	%rd735, %rd45088, 4294967295;
	mul.lo.s64 	%rd32605, %rd735, %rd734;
	cvt.u32.u64 	%r4884, %rd32605;
	shr.u64 	%rd32606, %rd32605, 32;
	and.b64  	%rd736, %rd45087, 4294967295;
	mad.lo.s64 	%rd32607, %rd736, %rd734, %rd32606;
	shr.u64 	%rd32608, %rd32607, 32;
	and.b64  	%rd737, %rd45086, 4294967295;
	mad.lo.s64 	%rd32609, %rd737, %rd734, %rd32608;
	shr.u64 	%rd32610, %rd32609, 32;
	and.b64  	%rd738, %rd45085, 4294967295;
	mad.lo.s64 	%rd32611, %rd738, %rd734, %rd32610;
	shr.u64 	%rd32612, %rd32611, 32;
	and.b64  	%rd739, %rd45084, 4294967295;
	mad.lo.s64 	%rd32613, %rd739, %rd734, %rd32612;
	shr.u64 	%rd32614, %rd32613, 32;
	and.b64  	%rd740, %rd45083, 4294967295;
	mad.lo.s64 	%rd32615, %rd740, %rd734, %rd32614;
	shr.u64 	%rd32616, %rd32615, 32;
	and.b64  	%rd741, %rd45082, 4294967295;
	mad.lo.s64 	%rd32617, %rd741, %rd734, %rd32616;
	shr.u64 	%rd32618, %rd32617, 32;
	cvt.u64.u32 	%rd742, %r6553;
	mul.wide.u32 	%rd32619, %r6553, %r6523;
	add.s64 	%rd32620, %rd32618, %rd32619;
	shr.u64 	%rd32621, %rd32620, 32;
	and.b64  	%rd32622, %rd32607, 4294967295;
	mad.lo.s64 	%rd32623, %rd685, %rd735, %rd32622;
	shr.u64 	%rd32624, %rd32623, 32;
	and.b64  	%rd32625, %rd32609, 4294967295;
	add.s64 	%rd32626, %rd32624, %rd32625;
	mad.lo.s64 	%rd32627, %rd685, %rd736, %rd32626;
	shr.u64 	%rd32628, %rd32627, 32;
	and.b64  	%rd32629, %rd32611, 4294967295;
	add.s64 	%rd32630, %rd32628, %rd32629;
	mad.lo.s64 	%rd32631, %rd685, %rd737, %rd32630;
	shr.u64 	%rd32632, %rd32631, 32;
	and.b64  	%rd32633, %rd32613, 4294967295;
	add.s64 	%rd32634, %rd32632, %rd32633;
	mad.lo.s64 	%rd32635, %rd685, %rd738, %rd32634;
	shr.u64 	%rd32636, %rd32635, 32;
	and.b64  	%rd32637, %rd32615, 4294967295;
	add.s64 	%rd32638, %rd32636, %rd32637;
	mad.lo.s64 	%rd32639, %rd685, %rd739, %rd32638;
	shr.u64 	%rd32640, %rd32639, 32;
	and.b64  	%rd32641, %rd32617, 4294967295;
	add.s64 	%rd32642, %rd32640, %rd32641;
	mad.lo.s64 	%rd32643, %rd685, %rd740, %rd32642;
	shr.u64 	%rd32644, %rd32643, 32;
	and.b64  	%rd32645, %rd32620, 4294967295;
	add.s64 	%rd32646, %rd32644, %rd32645;
	mad.lo.s64 	%rd32647, %rd685, %rd741, %rd32646;
	shr.u64 	%rd32648, %rd32647, 32;
	add.s64 	%rd32649, %rd32648, %rd32621;
	mad.lo.s64 	%rd32650, %rd685, %rd742, %rd32649;
	shr.u64 	%rd32651, %rd32650, 32;
	and.b64  	%rd32652, %rd32627, 4294967295;
	mad.lo.s64 	%rd32653, %rd687, %rd735, %rd32652;
	shr.u64 	%rd32654, %rd32653, 32;
	and.b64  	%rd32655, %rd32631, 4294967295;
	add.s64 	%rd32656, %rd32654, %rd32655;
	mad.lo.s64 	%rd32657, %rd687, %rd736, %rd32656;
	shr.u64 	%rd32658, %rd32657, 32;
	and.b64  	%rd32659, %rd32635, 4294967295;
	add.s64 	%rd32660, %rd32658, %rd32659;
	mad.lo.s64 	%rd32661, %rd687, %rd737, %rd32660;
	shr.u64 	%rd32662, %rd32661, 32;
	and.b64  	%rd32663, %rd32639, 4294967295;
	add.s64 	%rd32664, %rd32662, %rd32663;
	mad.lo.s64 	%rd32665, %rd687, %rd738, %rd32664;
	shr.u64 	%rd32666, %rd32665, 32;
	and.b64  	%rd32667, %rd32643, 4294967295;
	add.s64 	%rd32668, %rd32666, %rd32667;
	mad.lo.s64 	%rd32669, %rd687, %rd739, %rd32668;
	shr.u64 	%rd32670, %rd32669, 32;
	and.b64  	%rd32671, %rd32647, 4294967295;
	add.s64 	%rd32672, %rd32670, %rd32671;
	mad.lo.s64 	%rd32673, %rd687, %rd740, %rd32672;
	shr.u64 	%rd32674, %rd32673, 32;
	and.b64  	%rd32675, %rd32650, 4294967295;
	add.s64 	%rd32676, %rd32674, %rd32675;
	mad.lo.s64 	%rd32677, %rd687, %rd741, %rd32676;
	shr.u64 	%rd32678, %rd32677, 32;
	add.s64 	%rd32679, %rd32678, %rd32651;
	mad.lo.s64 	%rd32680, %rd687, %rd742, %rd32679;
	shr.u64 	%rd32681, %rd32680, 32;
	and.b64  	%rd32682, %rd32657, 4294967295;
	mad.lo.s64 	%rd32683, %rd689, %rd735, %rd32682;
	shr.u64 	%rd32684, %rd32683, 32;
	and.b64  	%rd32685, %rd32661, 4294967295;
	add.s64 	%rd32686, %rd32684, %rd32685;
	mad.lo.s64 	%rd32687, %rd689, %rd736, %rd32686;
	shr.u64 	%rd32688, %rd32687, 32;
	and.b64  	%rd32689, %rd32665, 4294967295;
	add.s64 	%rd32690, %rd32688, %rd32689;
	mad.lo.s64 	%rd32691, %rd689, %rd737, %rd32690;
	shr.u64 	%rd32692, %rd32691, 32;
	and.b64  	%rd32693, %rd32669, 4294967295;
	add.s64 	%rd32694, %rd32692, %rd32693;
	mad.lo.s64 	%rd32695, %rd689, %rd738, %rd32694;
	shr.u64 	%rd32696, %rd32695, 32;
	and.b64  	%rd32697, %rd32673, 4294967295;
	add.s64 	%rd32698, %rd32696, %rd32697;
	mad.lo.s64 	%rd32699, %rd689, %rd739, %rd32698;
	shr.u64 	%rd32700, %rd32699, 32;
	and.b64  	%rd32701, %rd32677, 4294967295;
	add.s64 	%rd32702, %rd32700, %rd32701;
	mad.lo.s64 	%rd32703, %rd689, %rd740, %rd32702;
	shr.u64 	%rd32704, %rd32703, 32;
	and.b64  	%rd32705, %rd32680, 4294967295;
	add.s64 	%rd32706, %rd32704, %rd32705;
	mad.lo.s64 	%rd32707, %rd689, %rd741, %rd32706;
	shr.u64 	%rd32708, %rd32707, 32;
	add.s64 	%rd32709, %rd32708, %rd32681;
	mad.lo.s64 	%rd32710, %rd689, %rd742, %rd32709;
	shr.u64 	%rd32711, %rd32710, 32;
	and.b64  	%rd32712, %rd32687, 4294967295;
	mad.lo.s64 	%rd32713, %rd691, %rd735, %rd32712;
	shr.u64 	%rd32714, %rd32713, 32;
	and.b64  	%rd32715, %rd32691, 4294967295;
	add.s64 	%rd32716, %rd32714, %rd32715;
	mad.lo.s64 	%rd32717, %rd691, %rd736, %rd32716;
	shr.u64 	%rd32718, %rd32717, 32;
	and.b64  	%rd32719, %rd32695, 4294967295;
	add.s64 	%rd32720, %rd32718, %rd32719;
	mad.lo.s64 	%rd32721, %rd691, %rd737, %rd32720;
	shr.u64 	%rd32722, %rd32721, 32;
	and.b64  	%rd32723, %rd32699, 4294967295;
	add.s64 	%rd32724, %rd32722, %rd32723;
	mad.lo.s64 	%rd32725, %rd691, %rd738, %rd32724;
	shr.u64 	%rd32726, %rd32725, 32;
	and.b64  	%rd32727, %rd32703, 4294967295;
	add.s64 	%rd32728, %rd32726, %rd32727;
	mad.lo.s64 	%rd32729, %rd691, %rd739, %rd32728;
	shr.u64 	%rd32730, %rd32729, 32;
	and.b64  	%rd32731, %rd32707, 4294967295;
	add.s64 	%rd32732, %rd32730, %rd32731;
	mad.lo.s64 	%rd32733, %rd691, %rd740, %rd32732;
	shr.u64 	%rd32734, %rd32733, 32;
	and.b64  	%rd32735, %rd32710, 4294967295;
	add.s64 	%rd32736, %rd32734, %rd32735;
	mad.lo.s64 	%rd32737, %rd691, %rd741, %rd32736;
	shr.u64 	%rd32738, %rd32737, 32;
	add.s64 	%rd32739, %rd32738, %rd32711;
	mad.lo.s64 	%rd32740, %rd691, %rd742, %rd32739;
	shr.u64 	%rd32741, %rd32740, 32;
	and.b64  	%rd32742, %rd32717, 4294967295;
	mad.lo.s64 	%rd32743, %rd693, %rd735, %rd32742;
	shr.u64 	%rd32744, %rd32743, 32;
	and.b64  	%rd32745, %rd32721, 4294967295;
	add.s64 	%rd32746, %rd32744, %rd32745;
	mad.lo.s64 	%rd32747, %rd693, %rd736, %rd32746;
	shr.u64 	%rd32748, %rd32747, 32;
	and.b64  	%rd32749, %rd32725, 4294967295;
	add.s64 	%rd32750, %rd32748, %rd32749;
	mad.lo.s64 	%rd32751, %rd693, %rd737, %rd32750;
	shr.u64 	%rd32752, %rd32751, 32;
	and.b64  	%rd32753, %rd32729, 4294967295;
	add.s64 	%rd32754, %rd32752, %rd32753;
	mad.lo.s64 	%rd32755, %rd693, %rd738, %rd32754;
	shr.u64 	%rd32756, %rd32755, 32;
	and.b64  	%rd32757, %rd32733, 4294967295;
	add.s64 	%rd32758, %rd32756, %rd32757;
	mad.lo.s64 	%rd32759, %rd693, %rd739, %rd32758;
	shr.u64 	%rd32760, %rd32759, 32;
	and.b64  	%rd32761, %rd32737, 4294967295;
	add.s64 	%rd32762, %rd32760, %rd32761;
	mad.lo.s64 	%rd32763, %rd693, %rd740, %rd32762;
	shr.u64 	%rd32764, %rd32763, 32;
	and.b64  	%rd32765, %rd32740, 4294967295;
	add.s64 	%rd32766, %rd32764, %rd32765;
	mad.lo.s64 	%rd32767, %rd693, %rd741, %rd32766;
	shr.u64 	%rd32768, %rd32767, 32;
	add.s64 	%rd32769, %rd32768, %rd32741;
	mad.lo.s64 	%rd32770, %rd693, %rd742, %rd32769;
	shr.u64 	%rd32771, %rd32770, 32;
	and.b64  	%rd32772, %rd32747, 4294967295;
	mad.lo.s64 	%rd32773, %rd695, %rd735, %rd32772;
	shr.u64 	%rd32774, %rd32773, 32;
	and.b64  	%rd32775, %rd32751, 4294967295;
	add.s64 	%rd32776, %rd32774, %rd32775;
	mad.lo.s64 	%rd32777, %rd695, %rd736, %rd32776;
	shr.u64 	%rd32778, %rd32777, 32;
	and.b64  	%rd32779, %rd32755, 4294967295;
	add.s64 	%rd32780, %rd32778, %rd32779;
	mad.lo.s64 	%rd32781, %rd695, %rd737, %rd32780;
	shr.u64 	%rd32782, %rd32781, 32;
	and.b64  	%rd32783, %rd32759, 4294967295;
	add.s64 	%rd32784, %rd32782, %rd32783;
	mad.lo.s64 	%rd32785, %rd695, %rd738, %rd32784;
	shr.u64 	%rd32786, %rd32785, 32;
	and.b64  	%rd32787, %rd32763, 4294967295;
	add.s64 	%rd32788, %rd32786, %rd32787;
	mad.lo.s64 	%rd32789, %rd695, %rd739, %rd32788;
	shr.u64 	%rd32790, %rd32789, 32;
	and.b64  	%rd32791, %rd32767, 4294967295;
	add.s64 	%rd32792, %rd32790, %rd32791;
	mad.lo.s64 	%rd32793, %rd695, %rd740, %rd32792;
	shr.u64 	%rd32794, %rd32793, 32;
	and.b64  	%rd32795, %rd32770, 4294967295;
	add.s64 	%rd32796, %rd32794, %rd32795;
	mad.lo.s64 	%rd32797, %rd695, %rd741, %rd32796;
	shr.u64 	%rd32798, %rd32797, 32;
	add.s64 	%rd32799, %rd32798, %rd32771;
	mad.lo.s64 	%rd32800, %rd695, %rd742, %rd32799;
	shr.u64 	%rd32801, %rd32800, 32;
	and.b64  	%rd32802, %rd32777, 4294967295;
	mad.lo.s64 	%rd32803, %rd735, %rd697, %rd32802;
	shr.u64 	%rd32804, %rd32803, 32;
	and.b64  	%rd32805, %rd32781, 4294967295;
	add.s64 	%rd32806, %rd32804, %rd32805;
	mad.lo.s64 	%rd32807, %rd736, %rd697, %rd32806;
	shr.u64 	%rd32808, %rd32807, 32;
	and.b64  	%rd32809, %rd32785, 4294967295;
	add.s64 	%rd32810, %rd32808, %rd32809;
	mad.lo.s64 	%rd32811, %rd737, %rd697, %rd32810;
	shr.u64 	%rd32812, %rd32811, 32;
	and.b64  	%rd32813, %rd32789, 4294967295;
	add.s64 	%rd32814, %rd32812, %rd32813;
	mad.lo.s64 	%rd32815, %rd738, %rd697, %rd32814;
	shr.u64 	%rd32816, %rd32815, 32;
	and.b64  	%rd32817, %rd32793, 4294967295;
	add.s64 	%rd32818, %rd32816, %rd32817;
	mad.lo.s64 	%rd32819, %rd739, %rd697, %rd32818;
	shr.u64 	%rd32820, %rd32819, 32;
	and.b64  	%rd32821, %rd32797, 4294967295;
	add.s64 	%rd32822, %rd32820, %rd32821;
	mad.lo.s64 	%rd32823, %rd740, %rd697, %rd32822;
	shr.u64 	%rd32824, %rd32823, 32;
	and.b64  	%rd32825, %rd32800, 4294967295;
	add.s64 	%rd32826, %rd32824, %rd32825;
	mad.lo.s64 	%rd32827, %rd741, %rd697, %rd32826;
	shr.u64 	%rd32828, %rd32827, 32;
	add.s64 	%rd32829, %rd32828, %rd32801;
	mad.lo.s64 	%rd32830, %rd742, %rd697, %rd32829;
	{ .reg .b32 tmp; mov.b64 {tmp, %r4885}, %rd32830; }
	mul.lo.s32 	%r4886, %r86, %r4884;
	cvt.u64.u32 	%rd32831, %r4886;
	and.b64  	%rd32832, %rd32605, 4294967295;
	mad.lo.s64 	%rd32833, %rd13, %rd32831, %rd32832;
	shr.u64 	%rd32834, %rd32833, 32;
	and.b64  	%rd32835, %rd32623, 4294967295;
	add.s64 	%rd32836, %rd32834, %rd32835;
	mad.lo.s64 	%rd32837, %rd14, %rd32831, %rd32836;
	cvt.u32.u64 	%r4887, %rd32837;
	shr.u64 	%rd32838, %rd32837, 32;
	and.b64  	%rd32839, %rd32653, 4294967295;
	add.s64 	%rd32840, %rd32838, %rd32839;
	mad.lo.s64 	%rd32841, %rd15, %rd32831, %rd32840;
	shr.u64 	%rd32842, %rd32841, 32;
	and.b64  	%rd32843, %rd32683, 4294967295;
	add.s64 	%rd32844, %rd32842, %rd32843;
	mad.lo.s64 	%rd32845, %rd16, %rd32831, %rd32844;
	shr.u64 	%rd32846, %rd32845, 32;
	and.b64  	%rd32847, %rd32713, 4294967295;
	add.s64 	%rd32848, %rd32846, %rd32847;
	mad.lo.s64 	%rd32849, %rd17, %rd32831, %rd32848;
	shr.u64 	%rd32850, %rd32849, 32;
	and.b64  	%rd32851, %rd32743, 4294967295;
	add.s64 	%rd32852, %rd32850, %rd32851;
	mad.lo.s64 	%rd32853, %rd18, %rd32831, %rd32852;
	shr.u64 	%rd32854, %rd32853, 32;
	and.b64  	%rd32855, %rd32773, 4294967295;
	add.s64 	%rd32856, %rd32854, %rd32855;
	mad.lo.s64 	%rd32857, %rd19, %rd32831, %rd32856;
	shr.u64 	%rd32858, %rd32857, 32;
	and.b64  	%rd32859, %rd32803, 4294967295;
	add.s64 	%rd32860, %rd32858, %rd32859;
	mad.lo.s64 	%rd32861, %rd20, %rd32831, %rd32860;
	shr.u64 	%rd32862, %rd32861, 32;
	and.b64  	%rd32863, %rd32807, 4294967295;
	add.s64 	%rd32864, %rd32862, %rd32863;
	shr.u64 	%rd32865, %rd32864, 32;
	and.b64  	%rd32866, %rd32811, 4294967295;
	add.s64 	%rd32867, %rd32865, %rd32866;
	shr.u64 	%rd32868, %rd32867, 32;
	and.b64  	%rd32869, %rd32815, 4294967295;
	add.s64 	%rd32870, %rd32868, %rd32869;
	shr.u64 	%rd32871, %rd32870, 32;
	and.b64  	%rd32872, %rd32819, 4294967295;
	add.s64 	%rd32873, %rd32871, %rd32872;
	shr.u64 	%rd32874, %rd32873, 32;
	and.b64  	%rd32875, %rd32823, 4294967295;
	add.s64 	%rd32876, %rd32874, %rd32875;
	shr.u64 	%rd32877, %rd32876, 32;
	and.b64  	%rd32878, %rd32827, 4294967295;
	add.s64 	%rd32879, %rd32877, %rd32878;
	shr.u64 	%rd32880, %rd32879, 32;
	and.b64  	%rd32881, %rd32830, 4294967295;
	add.s64 	%rd32882, %rd32880, %rd32881;
	{ .reg .b32 tmp; mov.b64 {tmp, %r4888}, %rd32882; }
	add.s32 	%r4889, %r4885, %r4888;
	mul.lo.s32 	%r4890, %r86, %r4887;
	cvt.u64.u32 	%rd32883, %r4890;
	and.b64  	%rd32884, %rd32837, 4294967295;
	mad.lo.s64 	%rd32885, %rd13, %rd32883, %rd32884;
	shr.u64 	%rd32886, %rd32885, 32;
	and.b64  	%rd32887, %rd32841, 4294967295;
	add.s64 	%rd32888, %rd32886, %rd32887;
	mad.lo.s64 	%rd32889, %rd14, %rd32883, %rd32888;
	cvt.u32.u64 	%r4891, %rd32889;
	shr.u64 	%rd32890, %rd32889, 32;
	and.b64  	%rd32891, %rd32845, 4294967295;
	add.s64 	%rd32892, %rd32890, %rd32891;
	mad.lo.s64 	%rd32893, %rd15, %rd32883, %rd32892;
	shr.u64 	%rd32894, %rd32893, 32;
	and.b64  	%rd32895, %rd32849, 4294967295;
	add.s64 	%rd32896, %rd32894, %rd32895;
	mad.lo.s64 	%rd32897, %rd16, %rd32883, %rd32896;
	shr.u64 	%rd32898, %rd32897, 32;
	and.b64  	%rd32899, %rd32853, 4294967295;
	add.s64 	%rd32900, %rd32898, %rd32899;
	mad.lo.s64 	%rd32901, %rd17, %rd32883, %rd32900;
	shr.u64 	%rd32902, %rd32901, 32;
	and.b64  	%rd32903, %rd32857, 4294967295;
	add.s64 	%rd32904, %rd32902, %rd32903;
	mad.lo.s64 	%rd32905, %rd18, %rd32883, %rd32904;
	shr.u64 	%rd32906, %rd32905, 32;
	and.b64  	%rd32907, %rd32861, 4294967295;
	add.s64 	%rd32908, %rd32906, %rd32907;
	mad.lo.s64 	%rd32909, %rd19, %rd32883, %rd32908;
	shr.u64 	%rd32910, %rd32909, 32;
	and.b64  	%rd32911, %rd32864, 4294967295;
	add.s64 	%rd32912, %rd32910, %rd32911;
	mad.lo.s64 	%rd32913, %rd20, %rd32883, %rd32912;
	shr.u64 	%rd32914, %rd32913, 32;
	and.b64  	%rd32915, %rd32867, 4294967295;
	add.s64 	%rd32916, %rd32914, %rd32915;
	shr.u64 	%rd32917, %rd32916, 32;
	and.b64  	%rd32918, %rd32870, 4294967295;
	add.s64 	%rd32919, %rd32917, %rd32918;
	shr.u64 	%rd32920, %rd32919, 32;
	and.b64  	%rd32921, %rd32873, 4294967295;
	add.s64 	%rd32922, %rd32920, %rd32921;
	shr.u64 	%rd32923, %rd32922, 32;
	and.b64  	%rd32924, %rd32876, 4294967295;
	add.s64 	%rd32925, %rd32923, %rd32924;
	shr.u64 	%rd32926, %rd32925, 32;
	and.b64  	%rd32927, %rd32879, 4294967295;
	add.s64 	%rd32928, %rd32926, %rd32927;
	shr.u64 	%rd32929, %rd32928, 32;
	and.b64  	%rd32930, %rd32882, 4294967295;
	add.s64 	%rd32931, %rd32929, %rd32930;
	{ .reg .b32 tmp; mov.b64 {tmp, %r4892}, %rd32931; }
	add.s32 	%r4893, %r4889, %r4892;
	mul.lo.s32 	%r4894, %r86, %r4891;
	cvt.u64.u32 	%rd32932, %r4894;
	and.b64  	%rd32933, %rd32889, 4294967295;
	mad.lo.s64 	%rd32934, %rd13, %rd32932, %rd32933;
	shr.u64 	%rd32935, %rd32934, 32;
	and.b64  	%rd32936, %rd32893, 4294967295;
	add.s64 	%rd32937, %rd32935, %rd32936;
	mad.lo.s64 	%rd32938, %rd14, %rd32932, %rd32937;
	cvt.u32.u64 	%r4895, %rd32938;
	shr.u64 	%rd32939, %rd32938, 32;
	and.b64  	%rd32940, %rd32897, 4294967295;
	add.s64 	%rd32941, %rd32939, %rd32940;
	mad.lo.s64 	%rd32942, %rd15, %rd32932, %rd32941;
	shr.u64 	%rd32943, %rd32942, 32;
	and.b64  	%rd32944, %rd32901, 4294967295;
	add.s64 	%rd32945, %rd32943, %rd32944;
	mad.lo.s64 	%rd32946, %rd16, %rd32932, %rd32945;
	shr.u64 	%rd32947, %rd32946, 32;
	and.b64  	%rd32948, %rd32905, 4294967295;
	add.s64 	%rd32949, %rd32947, %rd32948;
	mad.lo.s64 	%rd32950, %rd17, %rd32932, %rd32949;
	shr.u64 	%rd32951, %rd32950, 32;
	and.b64  	%rd32952, %rd32909, 4294967295;
	add.s64 	%rd32953, %rd32951, %rd32952;
	mad.lo.s64 	%rd32954, %rd18, %rd32932, %rd32953;
	shr.u64 	%rd32955, %rd32954, 32;
	and.b64  	%rd32956, %rd32913, 4294967295;
	add.s64 	%rd32957, %rd32955, %rd32956;
	mad.lo.s64 	%rd32958, %rd19, %rd32932, %rd32957;
	shr.u64 	%rd32959, %rd32958, 32;
	and.b64  	%rd32960, %rd32916, 4294967295;
	add.s64 	%rd32961, %rd32959, %rd32960;
	mad.lo.s64 	%rd32962, %rd20, %rd32932, %rd32961;
	shr.u64 	%rd32963, %rd32962, 32;
	and.b64  	%rd32964, %rd32919, 4294967295;
	add.s64 	%rd32965, %rd32963, %rd32964;
	shr.u64 	%rd32966, %rd32965, 32;
	and.b64  	%rd32967, %rd32922, 4294967295;
	add.s64 	%rd32968, %rd32966, %rd32967;
	shr.u64 	%rd32969, %rd32968, 32;
	and.b64  	%rd32970, %rd32925, 4294967295;
	add.s64 	%rd32971, %rd32969, %rd32970;
	shr.u64 	%rd32972, %rd32971, 32;
	and.b64  	%rd32973, %rd32928, 4294967295;
	add.s64 	%rd32974, %rd32972, %rd32973;
	shr.u64 	%rd32975, %rd32974, 32;
	and.b64  	%rd32976, %rd32931, 4294967295;
	add.s64 	%rd32977, %rd32975, %rd32976;
	{ .reg .b32 tmp; mov.b64 {tmp, %r4896}, %rd32977; }
	add.s32 	%r4897, %r4893, %r4896;
	mul.lo.s32 	%r4898, %r86, %r4895;
	cvt.u64.u32 	%rd32978, %r4898;
	and.b64  	%rd32979, %rd32938, 4294967295;
	mad.lo.s64 	%rd32980, %rd13, %rd32978, %rd32979;
	shr.u64 	%rd32981, %rd32980, 32;
	and.b64  	%rd32982, %rd32942, 4294967295;
	add.s64 	%rd32983, %rd32981, %rd32982;
	mad.lo.s64 	%rd32984, %rd14, %rd32978, %rd32983;
	cvt.u32.u64 	%r4899, %rd32984;
	shr.u64 	%rd32985, %rd32984, 32;
	and.b64  	%rd32986, %rd32946, 4294967295;
	add.s64 	%rd32987, %rd32985, %rd32986;
	mad.lo.s64 	%rd32988, %rd15, %rd32978, %rd32987;
	shr.u64 	%rd32989, %rd32988, 32;
	and.b64  	%rd32990, %rd32950, 4294967295;
	add.s64 	%rd32991, %rd32989, %rd32990;
	mad.lo.s64 	%rd32992, %rd16, %rd32978, %rd32991;
	shr.u64 	%rd32993, %rd32992, 32;
	and.b64  	%rd32994, %rd32954, 4294967295;
	add.s64 	%rd32995, %rd32993, %rd32994;
	mad.lo.s64 	%rd32996, %rd17, %rd32978, %rd32995;
	shr.u64 	%rd32997, %rd32996, 32;
	and.b64  	%rd32998, %rd32958, 4294967295;
	add.s64 	%rd32999, %rd32997, %rd32998;
	mad.lo.s64 	%rd33000, %rd18, %rd32978, %rd32999;
	shr.u64 	%rd33001, %rd33000, 32;
	and.b64  	%rd33002, %rd32962, 4294967295;
	add.s64 	%rd33003, %rd33001, %rd33002;
	mad.lo.s64 	%rd33004, %rd19, %rd32978, %rd33003;
	shr.u64 	%rd33005, %rd33004, 32;
	and.b64  	%rd33006, %rd32965, 4294967295;
	add.s64 	%rd33007, %rd33005, %rd33006;
	mad.lo.s64 	%rd33008, %rd20, %rd32978, %rd33007;
	shr.u64 	%rd33009, %rd33008, 32;
	and.b64  	%rd33010, %rd32968, 4294967295;
	add.s64 	%rd33011, %rd33009, %rd33010;
	shr.u64 	%rd33012, %rd33011, 32;
	and.b64  	%rd33013, %rd32971, 4294967295;
	add.s64 	%rd33014, %rd33012, %rd33013;
	shr.u64 	%rd33015, %rd33014, 32;
	and.b64  	%rd33016, %rd32974, 4294967295;
	add.s64 	%rd33017, %rd33015, %rd33016;
	shr.u64 	%rd33018, %rd33017, 32;
	and.b64  	%rd33019, %rd32977, 4294967295;
	add.s64 	%rd33020, %rd33018, %rd33019;
	{ .reg .b32 tmp; mov.b64 {tmp, %r4900}, %rd33020; }
	add.s32 	%r4901, %r4897, %r4900;
	mul.lo.s32 	%r4902, %r86, %r4899;
	cvt.u64.u32 	%rd33021, %r4902;
	and.b64  	%rd33022, %rd32984, 4294967295;
	mad.lo.s64 	%rd33023, %rd13, %rd33021, %rd33022;
	shr.u64 	%rd33024, %rd33023, 32;
	and.b64  	%rd33025, %rd32988, 4294967295;
	add.s64 	%rd33026, %rd33024, %rd33025;
	mad.lo.s64 	%rd33027, %rd14, %rd33021, %rd33026;
	cvt.u32.u64 	%r4903, %rd33027;
	shr.u64 	%rd33028, %rd33027, 32;
	and.b64  	%rd33029, %rd32992, 4294967295;
	add.s64 	%rd33030, %rd33028, %rd33029;
	mad.lo.s64 	%rd33031, %rd15, %rd33021, %rd33030;
	shr.u64 	%rd33032, %rd33031, 32;
	and.b64  	%rd33033, %rd32996, 4294967295;
	add.s64 	%rd33034, %rd33032, %rd33033;
	mad.lo.s64 	%rd33035, %rd16, %rd33021, %rd33034;
	shr.u64 	%rd33036, %rd33035, 32;
	and.b64  	%rd33037, %rd33000, 4294967295;
	add.s64 	%rd33038, %rd33036, %rd33037;
	mad.lo.s64 	%rd33039, %rd17, %rd33021, %rd33038;
	shr.u64 	%rd33040, %rd33039, 32;
	and.b64  	%rd33041, %rd33004, 4294967295;
	add.s64 	%rd33042, %rd33040, %rd33041;
	mad.lo.s64 	%rd33043, %rd18, %rd33021, %rd33042;
	shr.u64 	%rd33044, %rd33043, 32;
	and.b64  	%rd33045, %rd33008, 4294967295;
	add.s64 	%rd33046, %rd33044, %rd33045;
	mad.lo.s64 	%rd33047, %rd19, %rd33021, %rd33046;
	shr.u64 	%rd33048, %rd33047, 32;
	and.b64  	%rd33049, %rd33011, 4294967295;
	add.s64 	%rd33050, %rd33048, %rd33049;
	mad.lo.s64 	%rd33051, %rd20, %rd33021, %rd33050;
	shr.u64 	%rd33052, %rd33051, 32;
	and.b64  	%rd33053, %rd33014, 4294967295;
	add.s64 	%rd33054, %rd33052, %rd33053;
	shr.u64 	%rd33055, %rd33054, 32;
	and.b64  	%rd33056, %rd33017, 4294967295;
	add.s64 	%rd33057, %rd33055, %rd33056;
	shr.u64 	%rd33058, %rd33057, 32;
	and.b64  	%rd33059, %rd33020, 4294967295;
	add.s64 	%rd33060, %rd33058, %rd33059;
	{ .reg .b32 tmp; mov.b64 {tmp, %r4904}, %rd33060; }
	add.s32 	%r4905, %r4901, %r4904;
	mul.lo.s32 	%r4906, %r86, %r4903;
	cvt.u64.u32 	%rd33061, %r4906;
	and.b64  	%rd33062, %rd33027, 4294967295;
	mad.lo.s64 	%rd33063, %rd13, %rd33061, %rd33062;
	shr.u64 	%rd33064, %rd33063, 32;
	and.b64  	%rd33065, %rd33031, 4294967295;
	add.s64 	%rd33066, %rd33064, %rd33065;
	mad.lo.s64 	%rd33067, %rd14, %rd33061, %rd33066;
	cvt.u32.u64 	%r4907, %rd33067;
	shr.u64 	%rd33068, %rd33067, 32;
	and.b64  	%rd33069, %rd33035, 4294967295;
	add.s64 	%rd33070, %rd33068, %rd33069;
	mad.lo.s64 	%rd33071, %rd15, %rd33061, %rd33070;
	shr.u64 	%rd33072, %rd33071, 32;
	and.b64  	%rd33073, %rd33039, 4294967295;
	add.s64 	%rd33074, %rd33072, %rd33073;
	mad.lo.s64 	%rd33075, %rd16, %rd33061, %rd33074;
	shr.u64 	%rd33076, %rd33075, 32;
	and.b64  	%rd33077, %rd33043, 4294967295;
	add.s64 	%rd33078, %rd33076, %rd33077;
	mad.lo.s64 	%rd33079, %rd17, %rd33061, %rd33078;
	shr.u64 	%rd33080, %rd33079, 32;
	and.b64  	%rd33081, %rd33047, 4294967295;
	add.s64 	%rd33082, %rd33080, %rd33081;
	mad.lo.s64 	%rd33083, %rd18, %rd33061, %rd33082;
	shr.u64 	%rd33084, %rd33083, 32;
	and.b64  	%rd33085, %rd33051, 4294967295;
	add.s64 	%rd33086, %rd33084, %rd33085;
	mad.lo.s64 	%rd33087, %rd19, %rd33061, %rd33086;
	shr.u64 	%rd33088, %rd33087, 32;
	and.b64  	%rd33089, %rd33054, 4294967295;
	add.s64 	%rd33090, %rd33088, %rd33089;
	mad.lo.s64 	%rd33091, %rd20, %rd33061, %rd33090;
	shr.u64 	%rd33092, %rd33091, 32;
	and.b64  	%rd33093, %rd33057, 4294967295;
	add.s64 	%rd33094, %rd33092, %rd33093;
	shr.u64 	%rd33095, %rd33094, 32;
	and.b64  	%rd33096, %rd33060, 4294967295;
	add.s64 	%rd33097, %rd33095, %rd33096;
	{ .reg .b32 tmp; mov.b64 {tmp, %r4908}, %rd33097; }
	add.s32 	%r4909, %r4905, %r4908;
	mul.lo.s32 	%r4910, %r86, %r4907;
	cvt.u64.u32 	%rd33098, %r4910;
	and.b64  	%rd33099, %rd33067, 4294967295;
	mad.lo.s64 	%rd33100, %rd13, %rd33098, %rd33099;
	shr.u64 	%rd33101, %rd33100, 32;
	and.b64  	%rd33102, %rd33071, 4294967295;
	add.s64 	%rd33103, %rd33101, %rd33102;
	mad.lo.s64 	%rd33104, %rd14, %rd33098, %rd33103;
	cvt.u32.u64 	%r4911, %rd33104;
	shr.u64 	%rd33105, %rd33104, 32;
	and.b64  	%rd33106, %rd33075, 4294967295;
	add.s64 	%rd33107, %rd33105, %rd33106;
	mad.lo.s64 	%rd33108, %rd15, %rd33098, %rd33107;
	shr.u64 	%rd33109, %rd33108, 32;
	and.b64  	%rd33110, %rd33079, 4294967295;
	add.s64 	%rd33111, %rd33109, %rd33110;
	mad.lo.s64 	%rd33112, %rd16, %rd33098, %rd33111;
	shr.u64 	%rd33113, %rd33112, 32;
	and.b64  	%rd33114, %rd33083, 4294967295;
	add.s64 	%rd33115, %rd33113, %rd33114;
	mad.lo.s64 	%rd33116, %rd17, %rd33098, %rd33115;
	shr.u64 	%rd33117, %rd33116, 32;
	and.b64  	%rd33118, %rd33087, 4294967295;
	add.s64 	%rd33119, %rd33117, %rd33118;
	mad.lo.s64 	%rd33120, %rd18, %rd33098, %rd33119;
	shr.u64 	%rd33121, %rd33120, 32;
	and.b64  	%rd33122, %rd33091, 4294967295;
	add.s64 	%rd33123, %rd33121, %rd33122;
	mad.lo.s64 	%rd33124, %rd19, %rd33098, %rd33123;
	shr.u64 	%rd33125, %rd33124, 32;
	and.b64  	%rd33126, %rd33094, 4294967295;
	add.s64 	%rd33127, %rd33125, %rd33126;
	mad.lo.s64 	%rd33128, %rd20, %rd33098, %rd33127;
	shr.u64 	%rd33129, %rd33128, 32;
	and.b64  	%rd33130, %rd33097, 4294967295;
	add.s64 	%rd33131, %rd33129, %rd33130;
	{ .reg .b32 tmp; mov.b64 {tmp, %r4912}, %rd33131; }
	add.s32 	%r4913, %r4909, %r4912;
	mul.lo.s32 	%r4914, %r86, %r4911;
	cvt.u64.u32 	%rd33132, %r4914;
	and.b64  	%rd33133, %rd33104, 4294967295;
	mad.lo.s64 	%rd33134, %rd13, %rd33132, %rd33133;
	shr.u64 	%rd33135, %rd33134, 32;
	and.b64  	%rd33136, %rd33108, 4294967295;
	add.s64 	%rd33137, %rd33135, %rd33136;
	mad.lo.s64 	%rd45095, %rd14, %rd33132, %rd33137;
	shr.u64 	%rd33138, %rd45095, 32;
	and.b64  	%rd33139, %rd33112, 4294967295;
	add.s64 	%rd33140, %rd33138, %rd33139;
	mad.lo.s64 	%rd45094, %rd15, %rd33132, %rd33140;
	cvt.u32.u64 	%r446, %rd45094;
	shr.u64 	%rd33141, %rd45094, 32;
	and.b64  	%rd33142, %rd33116, 4294967295;
	add.s64 	%rd33143, %rd33141, %rd33142;
	mad.lo.s64 	%rd45093, %rd16, %rd33132, %rd33143;
	cvt.u32.u64 	%r447, %rd45093;
	shr.u64 	%rd33144, %rd45093, 32;
	and.b64  	%rd33145, %rd33120, 4294967295;
	add.s64 	%rd33146, %rd33144, %rd33145;
	mad.lo.s64 	%rd45092, %rd17, %rd33132, %rd33146;
	cvt.u32.u64 	%r448, %rd45092;
	shr.u64 	%rd33147, %rd45092, 32;
	and.b64  	%rd33148, %rd33124, 4294967295;
	add.s64 	%rd33149, %rd33147, %rd33148;
	mad.lo.s64 	%rd45091, %rd18, %rd33132, %rd33149;
	cvt.u32.u64 	%r449, %rd45091;
	shr.u64 	%rd33150, %rd45091, 32;
	and.b64  	%rd33151, %rd33128, 4294967295;
	add.s64 	%rd33152, %rd33150, %rd33151;
	mad.lo.s64 	%rd45090, %rd19, %rd33132, %rd33152;
	cvt.u32.u64 	%r450, %rd45090;
	shr.u64 	%rd33153, %rd45090, 32;
	and.b64  	%rd33154, %rd33131, 4294967295;
	add.s64 	%rd33155, %rd33153, %rd33154;
	mad.lo.s64 	%rd45089, %rd20, %rd33132, %rd33155;
	cvt.u32.u64 	%r451, %rd45089;
	{ .reg .b32 tmp; mov.b64 {tmp, %r4915}, %rd45089; }
	add.s32 	%r6554, %r4913, %r4915;
	setp.gt.u32 	%p1425, %r6554, %r4883;
	@%p1425 bra 	$L__BB4_446;
	cvt.u32.u64 	%r4916, %rd20;
	setp.lt.u32 	%p1426, %r6554, %r4916;
	@%p1426 bra 	$L__BB4_447;
	cvt.u32.u64 	%r4917, %rd19;
	setp.lt.u32 	%p1427, %r4917, %r451;
	@%p1427 bra 	$L__BB4_446;
	cvt.u32.u64 	%r4918, %rd19;
	setp.gt.u32 	%p1428, %r4918, %r451;
	@%p1428 bra 	$L__BB4_447;
	cvt.u32.u64 	%r4919, %rd18;
	setp.lt.u32 	%p1429, %r4919, %r450;
	@%p1429 bra 	$L__BB4_446;
	cvt.u32.u64 	%r4920, %rd18;
	setp.gt.u32 	%p1430, %r4920, %r450;
	@%p1430 bra 	$L__BB4_447;
	cvt.u32.u64 	%r4921, %rd17;
	setp.lt.u32 	%p1431, %r4921, %r449;
	@%p1431 bra 	$L__BB4_446;
	cvt.u32.u64 	%r4922, %rd17;
	setp.gt.u32 	%p1432, %r4922, %r449;
	@%p1432 bra 	$L__BB4_447;
	cvt.u32.u64 	%r4923, %rd16;
	setp.lt.u32 	%p1433, %r4923, %r448;
	@%p1433 bra 	$L__BB4_446;
	cvt.u32.u64 	%r4924, %rd16;
	setp.gt.u32 	%p1434, %r4924, %r448;
	@%p1434 bra 	$L__BB4_447;
	cvt.u32.u64 	%r4925, %rd15;
	setp.lt.u32 	%p1435, %r4925, %r447;
	@%p1435 bra 	$L__BB4_446;
	cvt.u32.u64 	%r4926, %rd15;
	setp.gt.u32 	%p1436, %r4926, %r447;
	@%p1436 bra 	$L__BB4_447;
	cvt.u32.u64 	%r4927, %rd14;
	setp.lt.u32 	%p1437, %r4927, %r446;
	@%p1437 bra 	$L__BB4_446;
	cvt.u32.u64 	%r4928, %rd14;
	cvt.u32.u64 	%r4929, %rd13;
	setp.gt.u32 	%p1438, %r4928, %r446;
	cvt.u32.u64 	%r4930, %rd45095;
	setp.gt.u32 	%p1439, %r4929, %r4930;
	or.pred  	%p1440, %p1438, %p1439;
	@%p1440 bra 	$L__BB4_447;
$L__BB4_446:
	cvt.u32.u64 	%r4931, %rd20;
	and.b64  	%rd33157, %rd45095, 4294967295;
	sub.s64 	%rd45095, %rd33157, %rd13;
	shr.u64 	%rd33158, %rd45095, 63;
	and.b64  	%rd33159, %rd45094, 4294967295;
	add.s64 	%rd33160, %rd33158, %rd14;
	sub.s64 	%rd45094, %rd33159, %rd33160;
	shr.u64 	%rd33161, %rd45094, 63;
	and.b64  	%rd33162, %rd45093, 4294967295;
	add.s64 	%rd33163, %rd33161, %rd15;
	sub.s64 	%rd45093, %rd33162, %rd33163;
	shr.u64 	%rd33164, %rd45093, 63;
	and.b64  	%rd33165, %rd45092, 4294967295;
	add.s64 	%rd33166, %rd33164, %rd16;
	sub.s64 	%rd45092, %rd33165, %rd33166;
	shr.u64 	%rd33167, %rd45092, 63;
	and.b64  	%rd33168, %rd45091, 4294967295;
	add.s64 	%rd33169, %rd33167, %rd17;
	sub.s64 	%rd45091, %rd33168, %rd33169;
	shr.u64 	%rd33170, %rd45091, 63;
	and.b64  	%rd33171, %rd45090, 4294967295;
	add.s64 	%rd33172, %rd33170, %rd18;
	sub.s64 	%rd45090, %rd33171, %rd33172;
	shr.u64 	%rd33173, %rd45090, 63;
	and.b64  	%rd33174, %rd45089, 4294967295;
	add.s64 	%rd33175, %rd33173, %rd19;
	sub.s64 	%rd45089, %rd33174, %rd33175;
	shr.u64 	%rd33176, %rd45089, 63;
	cvt.u32.u64 	%r4932, %rd33176;
	add.s32 	%r4933, %r4931, %r4932;
	sub.s32 	%r6554, %r6554, %r4933;
$L__BB4_447:
	cvt.u32.u64 	%r4934, %rd20;
	mul.lo.s64 	%rd33177, %rd735, %rd237;
	cvt.u32.u64 	%r4935, %rd33177;
	shr.u64 	%rd33178, %rd33177, 32;
	mad.lo.s64 	%rd33179, %rd736, %rd237, %rd33178;
	shr.u64 	%rd33180, %rd33179, 32;
	mad.lo.s64 	%rd33181, %rd737, %rd237, %rd33180;
	shr.u64 	%rd33182, %rd33181, 32;
	mad.lo.s64 	%rd33183, %rd738, %rd237, %rd33182;
	shr.u64 	%rd33184, %rd33183, 32;
	mad.lo.s64 	%rd33185, %rd739, %rd237, %rd33184;
	shr.u64 	%rd33186, %rd33185, 32;
	mad.lo.s64 	%rd33187, %rd740, %rd237, %rd33186;
	shr.u64 	%rd33188, %rd33187, 32;
	mad.lo.s64 	%rd33189, %rd741, %rd237, %rd33188;
	shr.u64 	%rd33190, %rd33189, 32;
	mad.lo.s64 	%rd33191, %rd237, %rd742, %rd33190;
	shr.u64 	%rd33192, %rd33191, 32;
	and.b64  	%rd33193, %rd33179, 4294967295;
	mad.lo.s64 	%rd33194, %rd735, %rd238, %rd33193;
	shr.u64 	%rd33195, %rd33194, 32;
	and.b64  	%rd33196, %rd33181, 4294967295;
	add.s64 	%rd33197, %rd33195, %rd33196;
	mad.lo.s64 	%rd33198, %rd736, %rd238, %rd33197;
	shr.u64 	%rd33199, %rd33198, 32;
	and.b64  	%rd33200, %rd33183, 4294967295;
	add.s64 	%rd33201, %rd33199, %rd33200;
	mad.lo.s64 	%rd33202, %rd737, %rd238, %rd33201;
	shr.u64 	%rd33203, %rd33202, 32;
	and.b64  	%rd33204, %rd33185, 4294967295;
	add.s64 	%rd33205, %rd33203, %rd33204;
	mad.lo.s64 	%rd33206, %rd738, %rd238, %rd33205;
	shr.u64 	%rd33207, %rd33206, 32;
	and.b64  	%rd33208, %rd33187, 4294967295;
	add.s64 	%rd33209, %rd33207, %rd33208;
	mad.lo.s64 	%rd33210, %rd739, %rd238, %rd33209;
	shr.u64 	%rd33211, %rd33210, 32;
	and.b64  	%rd33212, %rd33189, 4294967295;
	add.s64 	%rd33213, %rd33211, %rd33212;
	mad.lo.s64 	%rd33214, %rd740, %rd238, %rd33213;
	shr.u64 	%rd33215, %rd33214, 32;
	and.b64  	%rd33216, %rd33191, 4294967295;
	add.s64 	%rd33217, %rd33215, %rd33216;
	mad.lo.s64 	%rd33218, %rd741, %rd238, %rd33217;
	shr.u64 	%rd33219, %rd33218, 32;
	add.s64 	%rd33220, %rd33219, %rd33192;
	mad.lo.s64 	%rd33221, %rd238, %rd742, %rd33220;
	shr.u64 	%rd33222, %rd33221, 32;
	and.b64  	%rd33223, %rd33198, 4294967295;
	mad.lo.s64 	%rd33224, %rd735, %rd240, %rd33223;
	shr.u64 	%rd33225, %rd33224, 32;
	and.b64  	%rd33226, %rd33202, 4294967295;
	add.s64 	%rd33227, %rd33225, %rd33226;
	mad.lo.s64 	%rd33228, %rd736, %rd240, %rd33227;
	shr.u64 	%rd33229, %rd33228, 32;
	and.b64  	%rd33230, %rd33206, 4294967295;
	add.s64 	%rd33231, %rd33229, %rd33230;
	mad.lo.s64 	%rd33232, %rd737, %rd240, %rd33231;
	shr.u64 	%rd33233, %rd33232, 32;
	and.b64  	%rd33234, %rd33210, 4294967295;
	add.s64 	%rd33235, %rd33233, %rd33234;
	mad.lo.s64 	%rd33236, %rd738, %rd240, %rd33235;
	shr.u64 	%rd33237, %rd33236, 32;
	and.b64  	%rd33238, %rd33214, 4294967295;
	add.s64 	%rd33239, %rd33237, %rd33238;
	mad.lo.s64 	%rd33240, %rd739, %rd240, %rd33239;
	shr.u64 	%rd33241, %rd33240, 32;
	and.b64  	%rd33242, %rd33218, 4294967295;
	add.s64 	%rd33243, %rd33241, %rd33242;
	mad.lo.s64 	%rd33244, %rd740, %rd240, %rd33243;
	shr.u64 	%rd33245, %rd33244, 32;
	and.b64  	%rd33246, %rd33221, 4294967295;
	add.s64 	%rd33247, %rd33245, %rd33246;
	mad.lo.s64 	%rd33248, %rd741, %rd240, %rd33247;
	shr.u64 	%rd33249, %rd33248, 32;
	add.s64 	%rd33250, %rd33249, %rd33222;
	mad.lo.s64 	%rd33251, %rd240, %rd742, %rd33250;
	shr.u64 	%rd33252, %rd33251, 32;
	and.b64  	%rd33253, %rd33228, 4294967295;
	mad.lo.s64 	%rd33254, %rd735, %rd242, %rd33253;
	shr.u64 	%rd33255, %rd33254, 32;
	and.b64  	%rd33256, %rd33232, 4294967295;
	add.s64 	%rd33257, %rd33255, %rd33256;
	mad.lo.s64 	%rd33258, %rd736, %rd242, %rd33257;
	shr.u64 	%rd33259, %rd33258, 32;
	and.b64  	%rd33260, %rd33236, 4294967295;
	add.s64 	%rd33261, %rd33259, %rd33260;
	mad.lo.s64 	%rd33262, %rd737, %rd242, %rd33261;
	shr.u64 	%rd33263, %rd33262, 32;
	and.b64  	%rd33264, %rd33240, 4294967295;
	add.s64 	%rd33265, %rd33263, %rd33264;
	mad.lo.s64 	%rd33266, %rd738, %rd242, %rd33265;
	shr.u64 	%rd33267, %rd33266, 32;
	and.b64  	%rd33268, %rd33244, 4294967295;
	add.s64 	%rd33269, %rd33267, %rd33268;
	mad.lo.s64 	%rd33270, %rd739, %rd242, %rd33269;
	shr.u64 	%rd33271, %rd33270, 32;
	and.b64  	%rd33272, %rd33248, 4294967295;
	add.s64 	%rd33273, %rd33271, %rd33272;
	mad.lo.s64 	%rd33274, %rd740, %rd242, %rd33273;
	shr.u64 	%rd33275, %rd33274, 32;
	and.b64  	%rd33276, %rd33251, 4294967295;
	add.s64 	%rd33277, %rd33275, %rd33276;
	mad.lo.s64 	%rd33278, %rd741, %rd242, %rd33277;
	shr.u64 	%rd33279, %rd33278, 32;
	add.s64 	%rd33280, %rd33279, %rd33252;
	mad.lo.s64 	%rd33281, %rd242, %rd742, %rd33280;
	shr.u64 	%rd33282, %rd33281, 32;
	and.b64  	%rd33283, %rd33258, 4294967295;
	mad.lo.s64 	%rd33284, %rd735, %rd244, %rd33283;
	shr.u64 	%rd33285, %rd33284, 32;
	and.b64  	%rd33286, %rd33262, 4294967295;
	add.s64 	%rd33287, %rd33285, %rd33286;
	mad.lo.s64 	%rd33288, %rd736, %rd244, %rd33287;
	shr.u64 	%rd33289, %rd33288, 32;
	and.b64  	%rd33290, %rd33266, 4294967295;
	add.s64 	%rd33291, %rd33289, %rd33290;
	mad.lo.s64 	%rd33292, %rd737, %rd244, %rd33291;
	shr.u64 	%rd33293, %rd33292, 32;
	and.b64  	%rd33294, %rd33270, 4294967295;
	add.s64 	%rd33295, %rd33293, %rd33294;
	mad.lo.s64 	%rd33296, %rd738, %rd244, %rd33295;
	shr.u64 	%rd33297, %rd33296, 32;
	and.b64  	%rd33298, %rd33274, 4294967295;
	add.s64 	%rd33299, %rd33297, %rd33298;
	mad.lo.s64 	%rd33300, %rd739, %rd244, %rd33299;
	shr.u64 	%rd33301, %rd33300, 32;
	and.b64  	%rd33302, %rd33278, 4294967295;
	add.s64 	%rd33303, %rd33301, %rd33302;
	mad.lo.s64 	%rd33304, %rd740, %rd244, %rd33303;
	shr.u64 	%rd33305, %rd33304, 32;
	and.b64  	%rd33306, %rd33281, 4294967295;
	add.s64 	%rd33307, %rd33305, %rd33306;
	mad.lo.s64 	%rd33308, %rd741, %rd244, %rd33307;
	shr.u64 	%rd33309, %rd33308, 32;
	add.s64 	%rd33310, %rd33309, %rd33282;
	mad.lo.s64 	%rd33311, %rd244, %rd742, %rd33310;
	shr.u64 	%rd33312, %rd33311, 32;
	and.b64  	%rd33313, %rd33288, 4294967295;
	mad.lo.s64 	%rd33314, %rd735, %rd246, %rd33313;
	shr.u64 	%rd33315, %rd33314, 32;
	and.b64  	%rd33316, %rd33292, 4294967295;
	add.s64 	%rd33317, %rd33315, %rd33316;
	mad.lo.s64 	%rd33318, %rd736, %rd246, %rd33317;
	shr.u64 	%rd33319, %rd33318, 32;
	and.b64  	%rd33320, %rd33296, 4294967295;
	add.s64 	%rd33321, %rd33319, %rd33320;
	mad.lo.s64 	%rd33322, %rd737, %rd246, %rd33321;
	shr.u64 	%rd33323, %rd33322, 32;
	and.b64  	%rd33324, %rd33300, 4294967295;
	add.s64 	%rd33325, %rd33323, %rd33324;
	mad.lo.s64 	%rd33326, %rd738, %rd246, %rd33325;
	shr.u64 	%rd33327, %rd33326, 32;
	and.b64  	%rd33328, %rd33304, 4294967295;
	add.s64 	%rd33329, %rd33327, %rd33328;
	mad.lo.s64 	%rd33330, %rd739, %rd246, %rd33329;
	shr.u64 	%rd33331, %rd33330, 32;
	and.b64  	%rd33332, %rd33308, 4294967295;
	add.s64 	%rd33333, %rd33331, %rd33332;
	mad.lo.s64 	%rd33334, %rd740, %rd246, %rd33333;
	shr.u64 	%rd33335, %rd33334, 32;
	and.b64  	%rd33336, %rd33311, 4294967295;
	add.s64 	%rd33337, %rd33335, %rd33336;
	mad.lo.s64 	%rd33338, %rd741, %rd246, %rd33337;
	shr.u64 	%rd33339, %rd33338, 32;
	add.s64 	%rd33340, %rd33339, %rd33312;
	mad.lo.s64 	%rd33341, %rd246, %rd742, %rd33340;
	shr.u64 	%rd33342, %rd33341, 32;
	and.b64  	%rd33343, %rd33318, 4294967295;
	mad.lo.s64 	%rd33344, %rd735, %rd248, %rd33343;
	shr.u64 	%rd33345, %rd33344, 32;
	and.b64  	%rd33346, %rd33322, 4294967295;
	add.s64 	%rd33347, %rd33345, %rd33346;
	mad.lo.s64 	%rd33348, %rd736, %rd248, %rd33347;
	shr.u64 	%rd33349, %rd33348, 32;
	and.b64  	%rd33350, %rd33326, 4294967295;
	add.s64 	%rd33351, %rd33349, %rd33350;
	mad.lo.s64 	%rd33352, %rd737, %rd248, %rd33351;
	shr.u64 	%rd33353, %rd33352, 32;
	and.b64  	%rd33354, %rd33330, 4294967295;
	add.s64 	%rd33355, %rd33353, %rd33354;
	mad.lo.s64 	%rd33356, %rd738, %rd248, %rd33355;
	shr.u64 	%rd33357, %rd33356, 32;
	and.b64  	%rd33358, %rd33334, 4294967295;
	add.s64 	%rd33359, %rd33357, %rd33358;
	mad.lo.s64 	%rd33360, %rd739, %rd248, %rd33359;
	shr.u64 	%rd33361, %rd33360, 32;
	and.b64  	%rd33362, %rd33338, 4294967295;
	add.s64 	%rd33363, %rd33361, %rd33362;
	mad.lo.s64 	%rd33364, %rd740, %rd248, %rd33363;
	shr.u64 	%rd33365, %rd33364, 32;
	and.b64  	%rd33366, %rd33341, 4294967295;
	add.s64 	%rd33367, %rd33365, %rd33366;
	mad.lo.s64 	%rd33368, %rd741, %rd248, %rd33367;
	shr.u64 	%rd33369, %rd33368, 32;
	add.s64 	%rd33370, %rd33369, %rd33342;
	mad.lo.s64 	%rd33371, %rd248, %rd742, %rd33370;
	shr.u64 	%rd33372, %rd33371, 32;
	and.b64  	%rd33373, %rd33348, 4294967295;
	mad.lo.s64 	%rd33374, %rd735, %rd250, %rd33373;
	shr.u64 	%rd33375, %rd33374, 32;
	and.b64  	%rd33376, %rd33352, 4294967295;
	add.s64 	%rd33377, %rd33375, %rd33376;
	mad.lo.s64 	%rd33378, %rd736, %rd250, %rd33377;
	shr.u64 	%rd33379, %rd33378, 32;
	and.b64  	%rd33380, %rd33356, 4294967295;
	add.s64 	%rd33381, %rd33379, %rd33380;
	mad.lo.s64 	%rd33382, %rd737, %rd250, %rd33381;
	shr.u64 	%rd33383, %rd33382, 32;
	and.b64  	%rd33384, %rd33360, 4294967295;
	add.s64 	%rd33385, %rd33383, %rd33384;
	mad.lo.s64 	%rd33386, %rd738, %rd250, %rd33385;
	shr.u64 	%rd33387, %rd33386, 32;
	and.b64  	%rd33388, %rd33364, 4294967295;
	add.s64 	%rd33389, %rd33387, %rd33388;
	mad.lo.s64 	%rd33390, %rd739, %rd250, %rd33389;
	shr.u64 	%rd33391, %rd33390, 32;
	and.b64  	%rd33392, %rd33368, 4294967295;
	add.s64 	%rd33393, %rd33391, %rd33392;
	mad.lo.s64 	%rd33394, %rd740, %rd250, %rd33393;
	shr.u64 	%rd33395, %rd33394, 32;
	and.b64  	%rd33396, %rd33371, 4294967295;
	add.s64 	%rd33397, %rd33395, %rd33396;
	mad.lo.s64 	%rd33398, %rd741, %rd250, %rd33397;
	shr.u64 	%rd33399, %rd33398, 32;
	add.s64 	%rd33400, %rd33399, %rd33372;
	mad.lo.s64 	%rd33401, %rd742, %rd250, %rd33400;
	{ .reg .b32 tmp; mov.b64 {tmp, %r4936}, %rd33401; }
	mul.lo.s32 	%r4937, %r86, %r4935;
	cvt.u64.u32 	%rd33402, %r4937;
	and.b64  	%rd33403, %rd33177, 4294967295;
	mad.lo.s64 	%rd33404, %rd13, %rd33402, %rd33403;
	shr.u64 	%rd33405, %rd33404, 32;
	and.b64  	%rd33406, %rd33194, 4294967295;
	add.s64 	%rd33407, %rd33405, %rd33406;
	mad.lo.s64 	%rd33408, %rd14, %rd33402, %rd33407;
	cvt.u32.u64 	%r4938, %rd33408;
	shr.u64 	%rd33409, %rd33408, 32;
	and.b64  	%rd33410, %rd33224, 4294967295;
	add.s64 	%rd33411, %rd33409, %rd33410;
	mad.lo.s64 	%rd33412, %rd15, %rd33402, %rd33411;
	shr.u64 	%rd33413, %rd33412, 32;
	and.b64  	%rd33414, %rd33254, 4294967295;
	add.s64 	%rd33415, %rd33413, %rd33414;
	mad.lo.s64 	%rd33416, %rd16, %rd33402, %rd33415;
	shr.u64 	%rd33417, %rd33416, 32;
	and.b64  	%rd33418, %rd33284, 4294967295;
	add.s64 	%rd33419, %rd33417, %rd33418;
	mad.lo.s64 	%rd33420, %rd17, %rd33402, %rd33419;
	shr.u64 	%rd33421, %rd33420, 32;
	and.b64  	%rd33422, %rd33314, 4294967295;
	add.s64 	%rd33423, %rd33421, %rd33422;
	mad.lo.s64 	%rd33424, %rd18, %rd33402, %rd33423;
	shr.u64 	%rd33425, %rd33424, 32;
	and.b64  	%rd33426, %rd33344, 4294967295;
	add.s64 	%rd33427, %rd33425, %rd33426;
	mad.lo.s64 	%rd33428, %rd19, %rd33402, %rd33427;
	shr.u64 	%rd33429, %rd33428, 32;
	and.b64  	%rd33430, %rd33374, 4294967295;
	add.s64 	%rd33431, %rd33429, %rd33430;
	mad.lo.s64 	%rd33432, %rd20, %rd33402, %rd33431;
	shr.u64 	%rd33433, %rd33432, 32;
	and.b64  	%rd33434, %rd33378, 4294967295;
	add.s64 	%rd33435, %rd33433, %rd33434;
	shr.u64 	%rd33436, %rd33435, 32;
	and.b64  	%rd33437, %rd33382, 4294967295;
	add.s64 	%rd33438, %rd33436, %rd33437;
	shr.u64 	%rd33439, %rd33438, 32;
	and.b64  	%rd33440, %rd33386, 4294967295;
	add.s64 	%rd33441, %rd33439, %rd33440;
	shr.u64 	%rd33442, %rd33441, 32;
	and.b64  	%rd33443, %rd33390, 4294967295;
	add.s64 	%rd33444, %rd33442, %rd33443;
	shr.u64 	%rd33445, %rd33444, 32;
	and.b64  	%rd33446, %rd33394, 4294967295;
	add.s64 	%rd33447, %rd33445, %rd33446;
	shr.u64 	%rd33448, %rd33447, 32;
	and.b64  	%rd33449, %rd33398, 4294967295;
	add.s64 	%rd33450, %rd33448, %rd33449;
	shr.u64 	%rd33451, %rd33450, 32;
	and.b64  	%rd33452, %rd33401, 4294967295;
	add.s64 	%rd33453, %rd33451, %rd33452;
	{ .reg .b32 tmp; mov.b64 {tmp, %r4939}, %rd33453; }
	add.s32 	%r4940, %r4936, %r4939;
	mul.lo.s32 	%r4941, %r86, %r4938;
	cvt.u64.u32 	%rd33454, %r4941;
	and.b64  	%rd33455, %rd33408, 4294967295;
	mad.lo.s64 	%rd33456, %rd13, %rd33454, %rd33455;
	shr.u64 	%rd33457, %rd33456, 32;
	and.b64  	%rd33458, %rd33412, 4294967295;
	add.s64 	%rd33459, %rd33457, %rd33458;
	mad.lo.s64 	%rd33460, %rd14, %rd33454, %rd33459;
	cvt.u32.u64 	%r4942, %rd33460;
	shr.u64 	%rd33461, %rd33460, 32;
	and.b64  	%rd33462, %rd33416, 4294967295;
	add.s64 	%rd33463, %rd33461, %rd33462;
	mad.lo.s64 	%rd33464, %rd15, %rd33454, %rd33463;
	shr.u64 	%rd33465, %rd33464, 32;
	and.b64  	%rd33466, %rd33420, 4294967295;
	add.s64 	%rd33467, %rd33465, %rd33466;
	mad.lo.s64 	%rd33468, %rd16, %rd33454, %rd33467;
	shr.u64 	%rd33469, %rd33468, 32;
	and.b64  	%rd33470, %rd33424, 4294967295;
	add.s64 	%rd33471, %rd33469, %rd33470;
	mad.lo.s64 	%rd33472, %rd17, %rd33454, %rd33471;
	shr.u64 	%rd33473, %rd33472, 32;
	and.b64  	%rd33474, %rd33428, 4294967295;
	add.s64 	%rd33475, %rd33473, %rd33474;
	mad.lo.s64 	%rd33476, %rd18, %rd33454, %rd33475;
	shr.u64 	%rd33477, %rd33476, 32;
	and.b64  	%rd33478, %rd33432, 4294967295;
	add.s64 	%rd33479, %rd33477, %rd33478;
	mad.lo.s64 	%rd33480, %rd19, %rd33454, %rd33479;
	shr.u64 	%rd33481, %rd33480, 32;
	and.b64  	%rd33482, %rd33435, 4294967295;
	add.s64 	%rd33483, %rd33481, %rd33482;
	mad.lo.s64 	%rd33484, %rd20, %rd33454, %rd33483;
	shr.u64 	%rd33485, %rd33484, 32;
	and.b64  	%rd33486, %rd33438, 4294967295;
	add.s64 	%rd33487, %rd33485, %rd33486;
	shr.u64 	%rd33488, %rd33487, 32;
	and.b64  	%rd33489, %rd33441, 4294967295;
	add.s64 	%rd33490, %rd33488, %rd33489;
	shr.u64 	%rd33491, %rd33490, 32;
	and.b64  	%rd33492, %rd33444, 4294967295;
	add.s64 	%rd33493, %rd33491, %rd33492;
	shr.u64 	%rd33494, %rd33493, 32;
	and.b64  	%rd33495, %rd33447, 4294967295;
	add.s64 	%rd33496, %rd33494, %rd33495;
	shr.u64 	%rd33497, %rd33496, 32;
	and.b64  	%rd33498, %rd33450, 4294967295;
	add.s64 	%rd33499, %rd33497, %rd33498;
	shr.u64 	%rd33500, %rd33499, 32;
	and.b64  	%rd33501, %rd33453, 4294967295;
	add.s64 	%rd33502, %rd33500, %rd33501;
	{ .reg .b32 tmp; mov.b64 {tmp, %r4943}, %rd33502; }
	add.s32 	%r4944, %r4940, %r4943;
	mul.lo.s32 	%r4945, %r86, %r4942;
	cvt.u64.u32 	%rd33503, %r4945;
	and.b64  	%rd33504, %rd33460, 4294967295;
	mad.lo.s64 	%rd33505, %rd13, %rd33503, %rd33504;
	shr.u64 	%rd33506, %rd33505, 32;
	and.b64  	%rd33507, %rd33464, 4294967295;
	add.s64 	%rd33508, %rd33506, %rd33507;
	mad.lo.s64 	%rd33509, %rd14, %rd33503, %rd33508;
	cvt.u32.u64 	%r4946, %rd33509;
	shr.u64 	%rd33510, %rd33509, 32;
	and.b64  	%rd33511, %rd33468, 4294967295;
	add.s64 	%rd33512, %rd33510, %rd33511;
	mad.lo.s64 	%rd33513, %rd15, %rd33503, %rd33512;
	shr.u64 	%rd33514, %rd33513, 32;
	and.b64  	%rd33515, %rd33472, 4294967295;
	add.s64 	%rd33516, %rd33514, %rd33515;
	mad.lo.s64 	%rd33517, %rd16, %rd33503, %rd33516;
	shr.u64 	%rd33518, %rd33517, 32;
	and.b64  	%rd33519, %rd33476, 4294967295;
	add.s64 	%rd33520, %rd33518, %rd33519;
	mad.lo.s64 	%rd33521, %rd17, %rd33503, %rd33520;
	shr.u64 	%rd33522, %rd33521, 32;
	and.b64  	%rd33523, %rd33480, 4294967295;
	add.s64 	%rd33524, %rd33522, %rd33523;
	mad.lo.s64 	%rd33525, %rd18, %rd33503, %rd33524;
	shr.u64 	%rd33526, %rd33525, 32;
	and.b64  	%rd33527, %rd33484, 4294967295;
	add.s64 	%rd33528, %rd33526, %rd33527;
	mad.lo.s64 	%rd33529, %rd19, %rd33503, %rd33528;
	shr.u64 	%rd33530, %rd33529, 32;
	and.b64  	%rd33531, %rd33487, 4294967295;
	add.s64 	%rd33532, %rd33530, %rd33531;
	mad.lo.s64 	%rd33533, %rd20, %rd33503, %rd33532;
	shr.u64 	%rd33534, %rd33533, 32;
	and.b64  	%rd33535, %rd33490, 4294967295;
	add.s64 	%rd33536, %rd33534, %rd33535;
	shr.u64 	%rd33537, %rd33536, 32;
	and.b64  	%rd33538, %rd33493, 4294967295;
	add.s64 	%rd33539, %rd33537, %rd33538;
	shr.u64 	%rd33540, %rd33539, 32;
	and.b64  	%rd33541, %rd33496, 4294967295;
	add.s64 	%rd33542, %rd33540, %rd33541;
	shr.u64 	%rd33543, %rd33542, 32;
	and.b64  	%rd33544, %rd33499, 4294967295;
	add.s64 	%rd33545, %rd33543, %rd33544;
	shr.u64 	%rd33546, %rd33545, 32;
	and.b64  	%rd33547, %rd33502, 4294967295;
	add.s64 	%rd33548, %rd33546, %rd33547;
	{ .reg .b32 tmp; mov.b64 {tmp, %r4947}, %rd33548; }
	add.s32 	%r4948, %r4944, %r4947;
	mul.lo.s32 	%r4949, %r86, %r4946;
	cvt.u64.u32 	%rd33549, %r4949;
	and.b64  	%rd33550, %rd33509, 4294967295;
	mad.lo.s64 	%rd33551, %rd13, %rd33549, %rd33550;
	shr.u64 	%rd33552, %rd33551, 32;
	and.b64  	%rd33553, %rd33513, 4294967295;
	add.s64 	%rd33554, %rd33552, %rd33553;
	mad.lo.s64 	%rd33555, %rd14, %rd33549, %rd33554;
	cvt.u32.u64 	%r4950, %rd33555;
	shr.u64 	%rd33556, %rd33555, 32;
	and.b64  	%rd33557, %rd33517, 4294967295;
	add.s64 	%rd33558, %rd33556, %rd33557;
	mad.lo.s64 	%rd33559, %rd15, %rd33549, %rd33558;
	shr.u64 	%rd33560, %rd33559, 32;
	and.b64  	%rd33561, %rd33521, 4294967295;
	add.s64 	%rd33562, %rd33560, %rd33561;
	mad.lo.s64 	%rd33563, %rd16, %rd33549, %rd33562;
	shr.u64 	%rd33564, %rd33563, 32;
	and.b64  	%rd33565, %rd33525, 4294967295;
	add.s64 	%rd33566, %rd33564, %rd33565;
	mad.lo.s64 	%rd33567, %rd17, %rd33549, %rd33566;
	shr.u64 	%rd33568, %rd33567, 32;
	and.b64  	%rd33569, %rd33529, 4294967295;
	add.s64 	%rd33570, %rd33568, %rd33569;
	mad.lo.s64 	%rd33571, %rd18, %rd33549, %rd33570;
	shr.u64 	%rd33572, %rd33571, 32;
	and.b64  	%rd33573, %rd33533, 4294967295;
	add.s64 	%rd33574, %rd33572, %rd33573;
	mad.lo.s64 	%rd33575, %rd19, %rd33549, %rd33574;
	shr.u64 	%rd33576, %rd33575, 32;
	and.b64  	%rd33577, %rd33536, 4294967295;
	add.s64 	%rd33578, %rd33576, %rd33577;
	mad.lo.s64 	%rd33579, %rd20, %rd33549, %rd33578;
	shr.u64 	%rd33580, %rd33579, 32;
	and.b64  	%rd33581, %rd33539, 4294967295;
	add.s64 	%rd33582, %rd33580, %rd33581;
	shr.u64 	%rd33583, %rd33582, 32;
	and.b64  	%rd33584, %rd33542, 4294967295;
	add.s64 	%rd33585, %rd33583, %rd33584;
	shr.u64 	%rd33586, %rd33585, 32;
	and.b64  	%rd33587, %rd33545, 4294967295;
	add.s64 	%rd33588, %rd33586, %rd33587;
	shr.u64 	%rd33589, %rd33588, 32;
	and.b64  	%rd33590, %rd33548, 4294967295;
	add.s64 	%rd33591, %rd33589, %rd33590;
	{ .reg .b32 tmp; mov.b64 {tmp, %r4951}, %rd33591; }
	add.s32 	%r4952, %r4948, %r4951;
	mul.lo.s32 	%r4953, %r86, %r4950;
	cvt.u64.u32 	%rd33592, %r4953;
	and.b64  	%rd33593, %rd33555, 4294967295;
	mad.lo.s64 	%rd33594, %rd13, %rd33592, %rd33593;
	shr.u64 	%rd33595, %rd33594, 32;
	and.b64  	%rd33596, %rd33559, 4294967295;
	add.s64 	%rd33597, %rd33595, %rd33596;
	mad.lo.s64 	%rd33598, %rd14, %rd33592, %rd33597;
	cvt.u32.u64 	%r4954, %rd33598;
	shr.u64 	%rd33599, %rd33598, 32;
	and.b64  	%rd33600, %rd33563, 4294967295;
	add.s64 	%rd33601, %rd33599, %rd33600;
	mad.lo.s64 	%rd33602, %rd15, %rd33592, %rd33601;
	shr.u64 	%rd33603, %rd33602, 32;
	and.b64  	%rd33604, %rd33567, 4294967295;
	add.s64 	%rd33605, %rd33603, %rd33604;
	mad.lo.s64 	%rd33606, %rd16, %rd33592, %rd33605;
	shr.u64 	%rd33607, %rd33606, 32;
	and.b64  	%rd33608, %rd33571, 4294967295;
	add.s64 	%rd33609, %rd33607, %rd33608;
	mad.lo.s64 	%rd33610, %rd17, %rd33592, %rd33609;
	shr.u64 	%rd33611, %rd33610, 32;
	and.b64  	%rd33612, %rd33575, 4294967295;
	add.s64 	%rd33613, %rd33611, %rd33612;
	mad.lo.s64 	%rd33614, %rd18, %rd33592, %rd33613;
	shr.u64 	%rd33615, %rd33614, 32;
	and.b64  	%rd33616, %rd33579, 4294967295;
	add.s64 	%rd33617, %rd33615, %rd33616;
	mad.lo.s64 	%rd33618, %rd19, %rd33592, %rd33617;
	shr.u64 	%rd33619, %rd33618, 32;
	and.b64  	%rd33620, %rd33582, 4294967295;
	add.s64 	%rd33621, %rd33619, %rd33620;
	mad.lo.s64 	%rd33622, %rd20, %rd33592, %rd33621;
	shr.u64 	%rd33623, %rd33622, 32;
	and.b64  	%rd33624, %rd33585, 4294967295;
	add.s64 	%rd33625, %rd33623, %rd33624;
	shr.u64 	%rd33626, %rd33625, 32;
	and.b64  	%rd33627, %rd33588, 4294967295;
	add.s64 	%rd33628, %rd33626, %rd33627;
	shr.u64 	%rd33629, %rd33628, 32;
	and.b64  	%rd33630, %rd33591, 4294967295;
	add.s64 	%rd33631, %rd33629, %rd33630;
	{ .reg .b32 tmp; mov.b64 {tmp, %r4955}, %rd33631; }
	add.s32 	%r4956, %r4952, %r4955;
	mul.lo.s32 	%r4957, %r86, %r4954;
	cvt.u64.u32 	%rd33632, %r4957;
	and.b64  	%rd33633, %rd33598, 4294967295;
	mad.lo.s64 	%rd33634, %rd13, %rd33632, %rd33633;
	shr.u64 	%rd33635, %rd33634, 32;
	and.b64  	%rd33636, %rd33602, 4294967295;
	add.s64 	%rd33637, %rd33635, %rd33636;
	mad.lo.s64 	%rd33638, %rd14, %rd33632, %rd33637;
	cvt.u32.u64 	%r4958, %rd33638;
	shr.u64 	%rd33639, %rd33638, 32;
	and.b64  	%rd33640, %rd33606, 4294967295;
	add.s64 	%rd33641, %rd33639, %rd33640;
	mad.lo.s64 	%rd33642, %rd15, %rd33632, %rd33641;
	shr.u64 	%rd33643, %rd33642, 32;
	and.b64  	%rd33644, %rd33610, 4294967295;
	add.s64 	%rd33645, %rd33643, %rd33644;
	mad.lo.s64 	%rd33646, %rd16, %rd33632, %rd33645;
	shr.u64 	%rd33647, %rd33646, 32;
	and.b64  	%rd33648, %rd33614, 4294967295;
	add.s64 	%rd33649, %rd33647, %rd33648;
	mad.lo.s64 	%rd33650, %rd17, %rd33632, %rd33649;
	shr.u64 	%rd33651, %rd33650, 32;
	and.b64  	%rd33652, %rd33618, 4294967295;
	add.s64 	%rd33653, %rd33651, %rd33652;
	mad.lo.s64 	%rd33654, %rd18, %rd33632, %rd33653;
	shr.u64 	%rd33655, %rd33654, 32;
	and.b64  	%rd33656, %rd33622, 4294967295;
	add.s64 	%rd33657, %rd33655, %rd33656;
	mad.lo.s64 	%rd33658, %rd19, %rd33632, %rd33657;
	shr.u64 	%rd33659, %rd33658, 32;
	and.b64  	%rd33660, %rd33625, 4294967295;
	add.s64 	%rd33661, %rd33659, %rd33660;
	mad.lo.s64 	%rd33662, %rd20, %rd33632, %rd33661;
	shr.u64 	%rd33663, %rd33662, 32;
	and.b64  	%rd33664, %rd33628, 4294967295;
	add.s64 	%rd33665, %rd33663, %rd33664;
	shr.u64 	%rd33666, %rd33665, 32;
	and.b64  	%rd33667, %rd33631, 4294967295;
	add.s64 	%rd33668, %rd33666, %rd33667;
	{ .reg .b32 tmp; mov.b64 {tmp, %r4959}, %rd33668; }
	add.s32 	%r4960, %r4956, %r4959;
	mul.lo.s32 	%r4961, %r86, %r4958;
	cvt.u64.u32 	%rd33669, %r4961;
	and.b64  	%rd33670, %rd33638, 4294967295;
	mad.lo.s64 	%rd33671, %rd13, %rd33669, %rd33670;
	shr.u64 	%rd33672, %rd33671, 32;
	and.b64  	%rd33673, %rd33642, 4294967295;
	add.s64 	%rd33674, %rd33672, %rd33673;
	mad.lo.s64 	%rd33675, %rd14, %rd33669, %rd33674;
	cvt.u32.u64 	%r4962, %rd33675;
	shr.u64 	%rd33676, %rd33675, 32;
	and.b64  	%rd33677, %rd33646, 4294967295;
	add.s64 	%rd33678, %rd33676, %rd33677;
	mad.lo.s64 	%rd33679, %rd15, %rd33669, %rd33678;
	shr.u64 	%rd33680, %rd33679, 32;
	and.b64  	%rd33681, %rd33650, 4294967295;
	add.s64 	%rd33682, %rd33680, %rd33681;
	mad.lo.s64 	%rd33683, %rd16, %rd33669, %rd33682;
	shr.u64 	%rd33684, %rd33683, 32;
	and.b64  	%rd33685, %rd33654, 4294967295;
	add.s64 	%rd33686, %rd33684, %rd33685;
	mad.lo.s64 	%rd33687, %rd17, %rd33669, %rd33686;
	shr.u64 	%rd33688, %rd33687, 32;
	and.b64  	%rd33689, %rd33658, 4294967295;
	add.s64 	%rd33690, %rd33688, %rd33689;
	mad.lo.s64 	%rd33691, %rd18, %rd33669, %rd33690;
	shr.u64 	%rd33692, %rd33691, 32;
	and.b64  	%rd33693, %rd33662, 4294967295;
	add.s64 	%rd33694, %rd33692, %rd33693;
	mad.lo.s64 	%rd33695, %rd19, %rd33669, %rd33694;
	shr.u64 	%rd33696, %rd33695, 32;
	and.b64  	%rd33697, %rd33665, 4294967295;
	add.s64 	%rd33698, %rd33696, %rd33697;
	mad.lo.s64 	%rd33699, %rd20, %rd33669, %rd33698;
	shr.u64 	%rd33700, %rd33699, 32;
	and.b64  	%rd33701, %rd33668, 4294967295;
	add.s64 	%rd33702, %rd33700, %rd33701;
	{ .reg .b32 tmp; mov.b64 {tmp, %r4963}, %rd33702; }
	add.s32 	%r4964, %r4960, %r4963;
	mul.lo.s32 	%r4965, %r86, %r4962;
	cvt.u64.u32 	%rd33703, %r4965;
	and.b64  	%rd33704, %rd33675, 4294967295;
	mad.lo.s64 	%rd33705, %rd13, %rd33703, %rd33704;
	shr.u64 	%rd33706, %rd33705, 32;
	and.b64  	%rd33707, %rd33679, 4294967295;
	add.s64 	%rd33708, %rd33706, %rd33707;
	mad.lo.s64 	%rd45102, %rd14, %rd33703, %rd33708;
	shr.u64 	%rd33709, %rd45102, 32;
	and.b64  	%rd33710, %rd33683, 4294967295;
	add.s64 	%rd33711, %rd33709, %rd33710;
	mad.lo.s64 	%rd45101, %rd15, %rd33703, %rd33711;
	cvt.u32.u64 	%r455, %rd45101;
	shr.u64 	%rd33712, %rd45101, 32;
	and.b64  	%rd33713, %rd33687, 4294967295;
	add.s64 	%rd33714, %rd33712, %rd33713;
	mad.lo.s64 	%rd45100, %rd16, %rd33703, %rd33714;
	cvt.u32.u64 	%r456, %rd45100;
	shr.u64 	%rd33715, %rd45100, 32;
	and.b64  	%rd33716, %rd33691, 4294967295;
	add.s64 	%rd33717, %rd33715, %rd33716;
	mad.lo.s64 	%rd45099, %rd17, %rd33703, %rd33717;
	cvt.u32.u64 	%r457, %rd45099;
	shr.u64 	%rd33718, %rd45099, 32;
	and.b64  	%rd33719, %rd33695, 4294967295;
	add.s64 	%rd33720, %rd33718, %rd33719;
	mad.lo.s64 	%rd45098, %rd18, %rd33703, %rd33720;
	cvt.u32.u64 	%r458, %rd45098;
	shr.u64 	%rd33721, %rd45098, 32;
	and.b64  	%rd33722, %rd33699, 4294967295;
	add.s64 	%rd33723, %rd33721, %rd33722;
	mad.lo.s64 	%rd45097, %rd19, %rd33703, %rd33723;
	cvt.u32.u64 	%r459, %rd45097;
	shr.u64 	%rd33724, %rd45097, 32;
	and.b64  	%rd33725, %rd33702, 4294967295;
	add.s64 	%rd33726, %rd33724, %rd33725;
	mad.lo.s64 	%rd45096, %rd20, %rd33703, %rd33726;
	cvt.u32.u64 	%r460, %rd45096;
	{ .reg .b32 tmp; mov.b64 {tmp, %r4966}, %rd45096; }
	add.s32 	%r6555, %r4964, %r4966;
	setp.gt.u32 	%p1441, %r6555, %r4934;
	@%p1441 bra 	$L__BB4_461;
	cvt.u32.u64 	%r4967, %rd20;
	setp.lt.u32 	%p1442, %r6555, %r4967;
	@%p1442 bra 	$L__BB4_462;
	cvt.u32.u64 	%r4968, %rd19;
	setp.lt.u32 	%p1443, %r4968, %r460;
	@%p1443 bra 	$L__BB4_461;
	cvt.u32.u64 	%r4969, %rd19;
	setp.gt.u32 	%p1444, %r4969, %r460;
	@%p1444 bra 	$L__BB4_462;
	cvt.u32.u64 	%r4970, %rd18;
	setp.lt.u32 	%p1445, %r4970, %r459;
	@%p1445 bra 	$L__BB4_461;
	cvt.u32.u64 	%r4971, %rd18;
	setp.gt.u32 	%p1446, %r4971, %r459;
	@%p1446 bra 	$L__BB4_462;
	cvt.u32.u64 	%r4972, %rd17;
	setp.lt.u32 	%p1447, %r4972, %r458;
	@%p1447 bra 	$L__BB4_461;
	cvt.u32.u64 	%r4973, %rd17;
	setp.gt.u32 	%p1448, %r4973, %r458;
	@%p1448 bra 	$L__BB4_462;
	cvt.u32.u64 	%r4974, %rd16;
	setp.lt.u32 	%p1449, %r4974, %r457;
	@%p1449 bra 	$L__BB4_461;
	cvt.u32.u64 	%r4975, %rd16;
	setp.gt.u32 	%p1450, %r4975, %r457;
	@%p1450 bra 	$L__BB4_462;
	cvt.u32.u64 	%r4976, %rd15;
	setp.lt.u32 	%p1451, %r4976, %r456;
	@%p1451 bra 	$L__BB4_461;
	cvt.u32.u64 	%r4977, %rd15;
	setp.gt.u32 	%p1452, %r4977, %r456;
	@%p1452 bra 	$L__BB4_462;
	cvt.u32.u64 	%r4978, %rd14;
	setp.lt.u32 	%p1453, %r4978, %r455;
	@%p1453 bra 	$L__BB4_461;
	cvt.u32.u64 	%r4979, %rd14;
	cvt.u32.u64 	%r4980, %rd13;
	setp.gt.u32 	%p1454, %r4979, %r455;
	cvt.u32.u64 	%r4981, %rd45102;
	setp.gt.u32 	%p1455, %r4980, %r4981;
	or.pred  	%p1456, %p1454, %p1455;
	@%p1456 bra 	$L__BB4_462;
$L__BB4_461:
	cvt.u32.u64 	%r4982, %rd20;
	and.b64  	%rd33728, %rd45102, 4294967295;
	sub.s64 	%rd45102, %rd33728, %rd13;
	shr.u64 	%rd33729, %rd45102, 63;
	and.b64  	%rd33730, %rd45101, 4294967295;
	add.s64 	%rd33731, %rd33729, %rd14;
	sub.s64 	%rd45101, %rd33730, %rd33731;
	shr.u64 	%rd33732, %rd45101, 63;
	and.b64  	%rd33733, %rd45100, 4294967295;
	add.s64 	%rd33734, %rd33732, %rd15;
	sub.s64 	%rd45100, %rd33733, %rd33734;
	shr.u64 	%rd33735, %rd45100, 63;
	and.b64  	%rd33736, %rd45099, 4294967295;
	add.s64 	%rd33737, %rd33735, %rd16;
	sub.s64 	%rd45099, %rd33736, %rd33737;
	shr.u64 	%rd33738, %rd45099, 63;
	and.b64  	%rd33739, %rd45098, 4294967295;
	add.s64 	%rd33740, %rd33738, %rd17;
	sub.s64 	%rd45098, %rd33739, %rd33740;
	shr.u64 	%rd33741, %rd45098, 63;
	and.b64  	%rd33742, %rd45097, 4294967295;
	add.s64 	%rd33743, %rd33741, %rd18;
	sub.s64 	%rd45097, %rd33742, %rd33743;
	shr.u64 	%rd33744, %rd45097, 63;
	and.b64  	%rd33745, %rd45096, 4294967295;
	add.s64 	%rd33746, %rd33744, %rd19;
	sub.s64 	%rd45096, %rd33745, %rd33746;
	shr.u64 	%rd33747, %rd45096, 63;
	cvt.u32.u64 	%r4983, %rd33747;
	add.s32 	%r4984, %r4982, %r4983;
	sub.s32 	%r6555, %r6555, %r4984;
$L__BB4_462:
	cvt.u32.u64 	%r4985, %rd20;
	shl.b32 	%r6556, %r6525, 1;
	shr.u32 	%r4986, %r6525, 31;
	cvt.u64.u32 	%rd33749, %r4986;
	shl.b64 	%rd33750, %rd44956, 1;
	and.b64  	%rd33751, %rd33750, 8589934590;
	or.b64  	%rd45109, %rd33751, %rd33749;
	cvt.u32.u64 	%r465, %rd45109;
	shr.u64 	%rd33752, %rd33751, 32;
	shl.b64 	%rd33753, %rd44955, 1;
	and.b64  	%rd33754, %rd33753, 8589934590;
	or.b64  	%rd45108, %rd33752, %rd33754;
	cvt.u32.u64 	%r466, %rd45108;
	shr.u64 	%rd33755, %rd33754, 32;
	shl.b64 	%rd33756, %rd44954, 1;
	and.b64  	%rd33757, %rd33756, 8589934590;
	or.b64  	%rd45107, %rd33755, %rd33757;
	cvt.u32.u64 	%r467, %rd45107;
	shr.u64 	%rd33758, %rd33757, 32;
	shl.b64 	%rd33759, %rd44953, 1;
	and.b64  	%rd33760, %rd33759, 8589934590;
	or.b64  	%rd45106, %rd33758, %rd33760;
	cvt.u32.u64 	%r468, %rd45106;
	shr.u64 	%rd33761, %rd33760, 32;
	shl.b64 	%rd33762, %rd44952, 1;
	and.b64  	%rd33763, %rd33762, 8589934590;
	or.b64  	%rd45105, %rd33761, %rd33763;
	cvt.u32.u64 	%r469, %rd45105;
	shr.u64 	%rd33764, %rd33763, 32;
	shl.b64 	%rd33765, %rd44951, 1;
	and.b64  	%rd33766, %rd33765, 8589934590;
	or.b64  	%rd45104, %rd33764, %rd33766;
	cvt.u32.u64 	%r470, %rd45104;
	shr.u64 	%rd33767, %rd33766, 32;
	mul.wide.u32 	%rd33768, %r6524, 2;
	add.s64 	%rd45103, %rd33767, %rd33768;
	cvt.u32.u64 	%r471, %rd45103;
	setp.gt.u64 	%p1457, %rd45103, 4294967295;
	setp.lt.u32 	%p1458, %r4985, %r471;
	or.pred  	%p1459, %p1457, %p1458;
	@%p1459 bra 	$L__BB4_476;
	cvt.u32.u64 	%r4987, %rd20;
	setp.gt.u32 	%p1460, %r4987, %r471;
	@%p1460 bra 	$L__BB4_477;
	cvt.u32.u64 	%r4988, %rd19;
	setp.lt.u32 	%p1461, %r4988, %r470;
	@%p1461 bra 	$L__BB4_476;
	cvt.u32.u64 	%r4989, %rd19;
	setp.gt.u32 	%p1462, %r4989, %r470;
	@%p1462 bra 	$L__BB4_477;
	cvt.u32.u64 	%r4990, %rd18;
	setp.lt.u32 	%p1463, %r4990, %r469;
	@%p1463 bra 	$L__BB4_476;
	cvt.u32.u64 	%r4991, %rd18;
	setp.gt.u32 	%p1464, %r4991, %r469;
	@%p1464 bra 	$L__BB4_477;
	cvt.u32.u64 	%r4992, %rd17;
	setp.lt.u32 	%p1465, %r4992, %r468;
	@%p1465 bra 	$L__BB4_476;
	cvt.u32.u64 	%r4993, %rd17;
	setp.gt.u32 	%p1466, %r4993, %r468;
	@%p1466 bra 	$L__BB4_477;
	cvt.u32.u64 	%r4994, %rd16;
	setp.lt.u32 	%p1467, %r4994, %r467;
	@%p1467 bra 	$L__BB4_476;
	cvt.u32.u64 	%r4995, %rd16;
	setp.gt.u32 	%p1468, %r4995, %r467;
	@%p1468 bra 	$L__BB4_477;
	cvt.u32.u64 	%r4996, %rd15;
	setp.lt.u32 	%p1469, %r4996, %r466;
	@%p1469 bra 	$L__BB4_476;
	cvt.u32.u64 	%r4997, %rd15;
	setp.gt.u32 	%p1470, %r4997, %r466;
	@%p1470 bra 	$L__BB4_477;
	cvt.u32.u64 	%r4998, %rd14;
	setp.lt.u32 	%p1471, %r4998, %r465;
	@%p1471 bra 	$L__BB4_476;
	cvt.u32.u64 	%r4999, %rd14;
	cvt.u32.u64 	%r5000, %rd13;
	setp.gt.u32 	%p1472, %r4999, %r465;
	setp.lt.u32 	%p1473, %r6556, %r5000;
	or.pred  	%p1474, %p1472, %p1473;
	@%p1474 bra 	$L__BB4_477;
$L__BB4_476:
	cvt.u64.u32 	%rd33771, %r6556;
	sub.s64 	%rd33772, %rd33771, %rd13;
	shr.u64 	%rd33773, %rd33772, 63;
	cvt.u32.u64 	%r6556, %rd33772;
	and.b64  	%rd33774, %rd45109, 4294967295;
	add.s64 	%rd33775, %rd33773, %rd14;
	sub.s64 	%rd45109, %rd33774, %rd33775;
	shr.u64 	%rd33776, %rd45109, 63;
	and.b64  	%rd33777, %rd45108, 4294967295;
	add.s64 	%rd33778, %rd33776, %rd15;
	sub.s64 	%rd45108, %rd33777, %rd33778;
	shr.u64 	%rd33779, %rd45108, 63;
	and.b64  	%rd33780, %rd45107, 4294967295;
	add.s64 	%rd33781, %rd33779, %rd16;
	sub.s64 	%rd45107, %rd33780, %rd33781;
	shr.u64 	%rd33782, %rd45107, 63;
	and.b64  	%rd33783, %rd45106, 4294967295;
	add.s64 	%rd33784, %rd33782, %rd17;
	sub.s64 	%rd45106, %rd33783, %rd33784;
	shr.u64 	%rd33785, %rd45106, 63;
	and.b64  	%rd33786, %rd45105, 4294967295;
	add.s64 	%rd33787, %rd33785, %rd18;
	sub.s64 	%rd45105, %rd33786, %rd33787;
	shr.u64 	%rd33788, %rd45105, 63;
	and.b64  	%rd33789, %rd45104, 4294967295;
	add.s64 	%rd33790, %rd33788, %rd19;
	sub.s64 	%rd45104, %rd33789, %rd33790;
	shr.u64 	%rd33791, %rd45104, 63;
	and.b64  	%rd33792, %rd45103, 4294967295;
	add.s64 	%rd33793, %rd33791, %rd20;
	sub.s64 	%rd45103, %rd33792, %rd33793;
$L__BB4_477:
	cvt.u32.u64 	%r5001, %rd20;
	cvt.u64.u32 	%rd806, %r6556;
	mul.wide.u32 	%rd33794, %r6556, %r6556;
	cvt.u32.u64 	%r5002, %rd33794;
	shr.u64 	%rd33795, %rd33794, 32;
	and.b64  	%rd807, %rd45109, 4294967295;
	mul.lo.s64 	%rd33796, %rd807, %rd806;
	add.s64 	%rd33797, %rd33795, %rd33796;
	shr.u64 	%rd33798, %rd33797, 32;
	and.b64  	%rd808, %rd45108, 4294967295;
	mul.lo.s64 	%rd33799, %rd808, %rd806;
	add.s64 	%rd33800, %rd33798, %rd33799;
	shr.u64 	%rd33801, %rd33800, 32;
	and.b64  	%rd809, %rd45107, 4294967295;
	mul.lo.s64 	%rd33802, %rd809, %rd806;
	add.s64 	%rd33803, %rd33801, %rd33802;
	shr.u64 	%rd33804, %rd33803, 32;
	and.b64  	%rd810, %rd45106, 4294967295;
	mul.lo.s64 	%rd33805, %rd810, %rd806;
	add.s64 	%rd33806, %rd33804, %rd33805;
	shr.u64 	%rd33807, %rd33806, 32;
	and.b64  	%rd811, %rd45105, 4294967295;
	mul.lo.s64 	%rd33808, %rd811, %rd806;
	add.s64 	%rd33809, %rd33807, %rd33808;
	shr.u64 	%rd33810, %rd33809, 32;
	and.b64  	%rd812, %rd45104, 4294967295;
	mul.lo.s64 	%rd33811, %rd812, %rd806;
	add.s64 	%rd33812, %rd33810, %rd33811;
	shr.u64 	%rd33813, %rd33812, 32;
	and.b64  	%rd813, %rd45103, 4294967295;
	mul.lo.s64 	%rd33814, %rd813, %rd806;
	add.s64 	%rd33815, %rd33813, %rd33814;
	shr.u64 	%rd33816, %rd33815, 32;
	and.b64  	%rd33817, %rd33797, 4294967295;
	add.s64 	%rd33818, %rd33796, %rd33817;
	shr.u64 	%rd33819, %rd33818, 32;
	and.b64  	%rd33820, %rd33800, 4294967295;
	add.s64 	%rd33821, %rd33819, %rd33820;
	mad.lo.s64 	%rd33822, %rd807, %rd807, %rd33821;
	shr.u64 	%rd33823, %rd33822, 32;
	mul.lo.s64 	%rd33824, %rd808, %rd807;
	and.b64  	%rd33825, %rd33803, 4294967295;
	add.s64 	%rd33826, %rd33823, %rd33825;
	add.s64 	%rd33827, %rd33826, %rd33824;
	shr.u64 	%rd33828, %rd33827, 32;
	mul.lo.s64 	%rd33829, %rd809, %rd807;
	and.b64  	%rd33830, %rd33806, 4294967295;
	add.s64 	%rd33831, %rd33828, %rd33830;
	add.s64 	%rd33832, %rd33831, %rd33829;
	shr.u64 	%rd33833, %rd33832, 32;
	mul.lo.s64 	%rd33834, %rd810, %rd807;
	and.b64  	%rd33835, %rd33809, 4294967295;
	add.s64 	%rd33836, %rd33833, %rd33835;
	add.s64 	%rd33837, %rd33836, %rd33834;
	shr.u64 	%rd33838, %rd33837, 32;
	mul.lo.s64 	%rd33839, %rd811, %rd807;
	and.b64  	%rd33840, %rd33812, 4294967295;
	add.s64 	%rd33841, %rd33838, %rd33840;
	add.s64 	%rd33842, %rd33841, %rd33839;
	shr.u64 	%rd33843, %rd33842, 32;
	mul.lo.s64 	%rd33844, %rd812, %rd807;
	and.b64  	%rd33845, %rd33815, 4294967295;
	add.s64 	%rd33846, %rd33843, %rd33845;
	add.s64 	%rd33847, %rd33846, %rd33844;
	shr.u64 	%rd33848, %rd33847, 32;
	mul.lo.s64 	%rd33849, %rd813, %rd807;
	add.s64 	%rd33850, %rd33848, %rd33816;
	add.s64 	%rd33851, %rd33850, %rd33849;
	shr.u64 	%rd33852, %rd33851, 32;
	and.b64  	%rd33853, %rd33822, 4294967295;
	add.s64 	%rd33854, %rd33799, %rd33853;
	shr.u64 	%rd33855, %rd33854, 32;
	and.b64  	%rd33856, %rd33827, 4294967295;
	add.s64 	%rd33857, %rd33855, %rd33856;
	add.s64 	%rd33858, %rd33857, %rd33824;
	shr.u64 	%rd33859, %rd33858, 32;
	and.b64  	%rd33860, %rd33832, 4294967295;
	add.s64 	%rd33861, %rd33859, %rd33860;
	mad.lo.s64 	%rd33862, %rd808, %rd808, %rd33861;
	shr.u64 	%rd33863, %rd33862, 32;
	mul.lo.s64 	%rd33864, %rd809, %rd808;
	and.b64  	%rd33865, %rd33837, 4294967295;
	add.s64 	%rd33866, %rd33863, %rd33865;
	add.s64 	%rd33867, %rd33866, %rd33864;
	shr.u64 	%rd33868, %rd33867, 32;
	mul.lo.s64 	%rd33869, %rd810, %rd808;
	and.b64  	%rd33870, %rd33842, 4294967295;
	add.s64 	%rd33871, %rd33868, %rd33870;
	add.s64 	%rd33872, %rd33871, %rd33869;
	shr.u64 	%rd33873, %rd33872, 32;
	mul.lo.s64 	%rd33874, %rd811, %rd808;
	and.b64  	%rd33875, %rd33847, 4294967295;
	add.s64 	%rd33876, %rd33873, %rd33875;
	add.s64 	%rd33877, %rd33876, %rd33874;
	shr.u64 	%rd33878, %rd33877, 32;
	mul.lo.s64 	%rd33879, %rd812, %rd808;
	and.b64  	%rd33880, %rd33851, 4294967295;
	add.s64 	%rd33881, %rd33878, %rd33880;
	add.s64 	%rd33882, %rd33881, %rd33879;
	shr.u64 	%rd33883, %rd33882, 32;
	mul.lo.s64 	%rd33884, %rd813, %rd808;
	add.s64 	%rd33885, %rd33883, %rd33852;
	add.s64 	%rd33886, %rd33885, %rd33884;
	shr.u64 	%rd33887, %rd33886, 32;
	and.b64  	%rd33888, %rd33858, 4294967295;
	add.s64 	%rd33889, %rd33802, %rd33888;
	shr.u64 	%rd33890, %rd33889, 32;
	and.b64  	%rd33891, %rd33862, 4294967295;
	add.s64 	%rd33892, %rd33890, %rd33891;
	add.s64 	%rd33893, %rd33892, %rd33829;
	shr.u64 	%rd33894, %rd33893, 32;
	and.b64  	%rd33895, %rd33867, 4294967295;
	add.s64 	%rd33896, %rd33894, %rd33895;
	add.s64 	%rd33897, %rd33896, %rd33864;
	shr.u64 	%rd33898, %rd33897, 32;
	and.b64  	%rd33899, %rd33872, 4294967295;
	add.s64 	%rd33900, %rd33898, %rd33899;
	mad.lo.s64 	%rd33901, %rd809, %rd809, %rd33900;
	shr.u64 	%rd33902, %rd33901, 32;
	mul.lo.s64 	%rd33903, %rd810, %rd809;
	and.b64  	%rd33904, %rd33877, 4294967295;
	add.s64 	%rd33905, %rd33902, %rd33904;
	add.s64 	%rd33906, %rd33905, %rd33903;
	shr.u64 	%rd33907, %rd33906, 32;
	mul.lo.s64 	%rd33908, %rd811, %rd809;
	and.b64  	%rd33909, %rd33882, 4294967295;
	add.s64 	%rd33910, %rd33907, %rd33909;
	add.s64 	%rd33911, %rd33910, %rd33908;
	shr.u64 	%rd33912, %rd33911, 32;
	mul.lo.s64 	%rd33913, %rd812, %rd809;
	and.b64  	%rd33914, %rd33886, 4294967295;
	add.s64 	%rd33915, %rd33912, %rd33914;
	add.s64 	%rd33916, %rd33915, %rd33913;
	shr.u64 	%rd33917, %rd33916, 32;
	mul.lo.s64 	%rd33918, %rd813, %rd809;
	add.s64 	%rd33919, %rd33917, %rd33887;
	add.s64 	%rd33920, %rd33919, %rd33918;
	shr.u64 	%rd33921, %rd33920, 32;
	and.b64  	%rd33922, %rd33893, 4294967295;
	add.s64 	%rd33923, %rd33805, %rd33922;
	shr.u64 	%rd33924, %rd33923, 32;
	and.b64  	%rd33925, %rd33897, 4294967295;
	add.s64 	%rd33926, %rd33924, %rd33925;
	add.s64 	%rd33927, %rd33926, %rd33834;
	shr.u64 	%rd33928, %rd33927, 32;
	and.b64  	%rd33929, %rd33901, 4294967295;
	add.s64 	%rd33930, %rd33928, %rd33929;
	add.s64 	%rd33931, %rd33930, %rd33869;
	shr.u64 	%rd33932, %rd33931, 32;
	and.b64  	%rd33933, %rd33906, 4294967295;
	add.s64 	%rd33934, %rd33932, %rd33933;
	add.s64 	%rd33935, %rd33934, %rd33903;
	shr.u64 	%rd33936, %rd33935, 32;
	and.b64  	%rd33937, %rd33911, 4294967295;
	add.s64 	%rd33938, %rd33936, %rd33937;
	mad.lo.s64 	%rd33939, %rd810, %rd810, %rd33938;
	shr.u64 	%rd33940, %rd33939, 32;
	mul.lo.s64 	%rd33941, %rd811, %rd810;
	and.b64  	%rd33942, %rd33916, 4294967295;
	add.s64 	%rd33943, %rd33940, %rd33942;
	add.s64 	%rd33944, %rd33943, %rd33941;
	shr.u64 	%rd33945, %rd33944, 32;
	mul.lo.s64 	%rd33946, %rd812, %rd810;
	and.b64  	%rd33947, %rd33920, 4294967295;
	add.s64 	%rd33948, %rd33945, %rd33947;
	add.s64 	%rd33949, %rd33948, %rd33946;
	shr.u64 	%rd33950, %rd33949, 32;
	mul.lo.s64 	%rd33951, %rd813, %rd810;
	add.s64 	%rd33952, %rd33950, %rd33921;
	add.s64 	%rd33953, %rd33952, %rd33951;
	shr.u64 	%rd33954, %rd33953, 32;
	and.b64  	%rd33955, %rd33927, 4294967295;
	add.s64 	%rd33956, %rd33808, %rd33955;
	shr.u64 	%rd33957, %rd33956, 32;
	and.b64  	%rd33958, %rd33931, 4294967295;
	add.s64 	%rd33959, %rd33957, %rd33958;
	add.s64 	%rd33960, %rd33959, %rd33839;
	shr.u64 	%rd33961, %rd33960, 32;
	and.b64  	%rd33962, %rd33935, 4294967295;
	add.s64 	%rd33963, %rd33961, %rd33962;
	add.s64 	%rd33964, %rd33963, %rd33874;
	shr.u64 	%rd33965, %rd33964, 32;
	and.b64  	%rd33966, %rd33939, 4294967295;
	add.s64 	%rd33967, %rd33965, %rd33966;
	add.s64 	%rd33968, %rd33967, %rd33908;
	shr.u64 	%rd33969, %rd33968, 32;
	and.b64  	%rd33970, %rd33944, 4294967295;
	add.s64 	%rd33971, %rd33969, %rd33970;
	add.s64 	%rd33972, %rd33971, %rd33941;
	shr.u64 	%rd33973, %rd33972, 32;
	and.b64  	%rd33974, %rd33949, 4294967295;
	add.s64 	%rd33975, %rd33973, %rd33974;
	mad.lo.s64 	%rd33976, %rd811, %rd811, %rd33975;
	shr.u64 	%rd33977, %rd33976, 32;
	mul.lo.s64 	%rd33978, %rd812, %rd811;
	and.b64  	%rd33979, %rd33953, 4294967295;
	add.s64 	%rd33980, %rd33977, %rd33979;
	add.s64 	%rd33981, %rd33980, %rd33978;
	shr.u64 	%rd33982, %rd33981, 32;
	mul.lo.s64 	%rd33983, %rd813, %rd811;
	add.s64 	%rd33984, %rd33982, %rd33954;
	add.s64 	%rd33985, %rd33984, %rd33983;
	shr.u64 	%rd33986, %rd33985, 32;
	and.b64  	%rd33987, %rd33960, 4294967295;
	add.s64 	%rd33988, %rd33811, %rd33987;
	shr.u64 	%rd33989, %rd33988, 32;
	and.b64  	%rd33990, %rd33964, 4294967295;
	add.s64 	%rd33991, %rd33989, %rd33990;
	add.s64 	%rd33992, %rd33991, %rd33844;
	shr.u64 	%rd33993, %rd33992, 32;
	and.b64  	%rd33994, %rd33968, 4294967295;
	add.s64 	%rd33995, %rd33993, %rd33994;
	add.s64 	%rd33996, %rd33995, %rd33879;
	shr.u64 	%rd33997, %rd33996, 32;
	and.b64  	%rd33998, %rd33972, 4294967295;
	add.s64 	%rd33999, %rd33997, %rd33998;
	add.s64 	%rd34000, %rd33999, %rd33913;
	shr.u64 	%rd34001, %rd34000, 32;
	and.b64  	%rd34002, %rd33976, 4294967295;
	add.s64 	%rd34003, %rd34001, %rd34002;
	add.s64 	%rd34004, %rd34003, %rd33946;
	shr.u64 	%rd34005, %rd34004, 32;
	and.b64  	%rd34006, %rd33981, 4294967295;
	add.s64 	%rd34007, %rd34005, %rd34006;
	add.s64 	%rd34008, %rd34007, %rd33978;
	shr.u64 	%rd34009, %rd34008, 32;
	and.b64  	%rd34010, %rd33985, 4294967295;
	add.s64 	%rd34011, %rd34009, %rd34010;
	mad.lo.s64 	%rd34012, %rd812, %rd812, %rd34011;
	shr.u64 	%rd34013, %rd34012, 32;
	mul.lo.s64 	%rd34014, %rd813, %rd812;
	add.s64 	%rd34015, %rd34013, %rd33986;
	add.s64 	%rd34016, %rd34015, %rd34014;
	shr.u64 	%rd34017, %rd34016, 32;
	and.b64  	%rd34018, %rd33992, 4294967295;
	add.s64 	%rd34019, %rd33814, %rd34018;
	shr.u64 	%rd34020, %rd34019, 32;
	and.b64  	%rd34021, %rd33996, 4294967295;
	add.s64 	%rd34022, %rd34020, %rd34021;
	add.s64 	%rd34023, %rd34022, %rd33849;
	shr.u64 	%rd34024, %rd34023, 32;
	and.b64  	%rd34025, %rd34000, 4294967295;
	add.s64 	%rd34026, %rd34024, %rd34025;
	add.s64 	%rd34027, %rd34026, %rd33884;
	shr.u64 	%rd34028, %rd34027, 32;
	and.b64  	%rd34029, %rd34004, 4294967295;
	add.s64 	%rd34030, %rd34028, %rd34029;
	add.s64 	%rd34031, %rd34030, %rd33918;
	shr.u64 	%rd34032, %rd34031, 32;
	and.b64  	%rd34033, %rd34008, 4294967295;
	add.s64 	%rd34034, %rd34032, %rd34033;
	add.s64 	%rd34035, %rd34034, %rd33951;
	shr.u64 	%rd34036, %rd34035, 32;
	and.b64  	%rd34037, %rd34012, 4294967295;
	add.s64 	%rd34038, %rd34036, %rd34037;
	add.s64 	%rd34039, %rd34038, %rd33983;
	shr.u64 	%rd34040, %rd34039, 32;
	and.b64  	%rd34041, %rd34016, 4294967295;
	add.s64 	%rd34042, %rd34040, %rd34041;
	add.s64 	%rd34043, %rd34042, %rd34014;
	shr.u64 	%rd34044, %rd34043, 32;
	add.s64 	%rd34045, %rd34044, %rd34017;
	mad.lo.s64 	%rd34046, %rd813, %rd813, %rd34045;
	{ .reg .b32 tmp; mov.b64 {tmp, %r5003}, %rd34046; }
	mul.lo.s32 	%r5004, %r86, %r5002;
	cvt.u64.u32 	%rd34047, %r5004;
	and.b64  	%rd34048, %rd33794, 4294967293;
	mad.lo.s64 	%rd34049, %rd13, %rd34047, %rd34048;
	shr.u64 	%rd34050, %rd34049, 32;
	and.b64  	%rd34051, %rd33818, 4294967295;
	add.s64 	%rd34052, %rd34050, %rd34051;
	mad.lo.s64 	%rd34053, %rd14, %rd34047, %rd34052;
	cvt.u32.u64 	%r5005, %rd34053;
	shr.u64 	%rd34054, %rd34053, 32;
	and.b64  	%rd34055, %rd33854, 4294967295;
	add.s64 	%rd34056, %rd34054, %rd34055;
	mad.lo.s64 	%rd34057, %rd15, %rd34047, %rd34056;
	shr.u64 	%rd34058, %rd34057, 32;
	and.b64  	%rd34059, %rd33889, 4294967295;
	add.s64 	%rd34060, %rd34058, %rd34059;
	mad.lo.s64 	%rd34061, %rd16, %rd34047, %rd34060;
	shr.u64 	%rd34062, %rd34061, 32;
	and.b64  	%rd34063, %rd33923, 4294967295;
	add.s64 	%rd34064, %rd34062, %rd34063;
	mad.lo.s64 	%rd34065, %rd17, %rd34047, %rd34064;
	shr.u64 	%rd34066, %rd34065, 32;
	and.b64  	%rd34067, %rd33956, 4294967295;
	add.s64 	%rd34068, %rd34066, %rd34067;
	mad.lo.s64 	%rd34069, %rd18, %rd34047, %rd34068;
	shr.u64 	%rd34070, %rd34069, 32;
	and.b64  	%rd34071, %rd33988, 4294967295;
	add.s64 	%rd34072, %rd34070, %rd34071;
	mad.lo.s64 	%rd34073, %rd19, %rd34047, %rd34072;
	shr.u64 	%rd34074, %rd34073, 32;
	and.b64  	%rd34075, %rd34019, 4294967295;
	add.s64 	%rd34076, %rd34074, %rd34075;
	mad.lo.s64 	%rd34077, %rd20, %rd34047, %rd34076;
	shr.u64 	%rd34078, %rd34077, 32;
	and.b64  	%rd34079, %rd34023, 4294967295;
	add.s64 	%rd34080, %rd34078, %rd34079;
	shr.u64 	%rd34081, %rd34080, 32;
	and.b64  	%rd34082, %rd34027, 4294967295;
	add.s64 	%rd34083, %rd34081, %rd34082;
	shr.u64 	%rd34084, %rd34083, 32;
	and.b64  	%rd34085, %rd34031, 4294967295;
	add.s64 	%rd34086, %rd34084, %rd34085;
	shr.u64 	%rd34087, %rd34086, 32;
	and.b64  	%rd34088, %rd34035, 4294967295;
	add.s64 	%rd34089, %rd34087, %rd34088;
	shr.u64 	%rd34090, %rd34089, 32;
	and.b64  	%rd34091, %rd34039, 4294967295;
	add.s64 	%rd34092, %rd34090, %rd34091;
	shr.u64 	%rd34093, %rd34092, 32;
	and.b64  	%rd34094, %rd34043, 4294967295;
	add.s64 	%rd34095, %rd34093, %rd34094;
	shr.u64 	%rd34096, %rd34095, 32;
	and.b64  	%rd34097, %rd34046, 4294967295;
	add.s64 	%rd34098, %rd34096, %rd34097;
	{ .reg .b32 tmp; mov.b64 {tmp, %r5006}, %rd34098; }
	add.s32 	%r5007, %r5003, %r5006;
	mul.lo.s32 	%r5008, %r86, %r5005;
	cvt.u64.u32 	%rd34099, %r5008;
	and.b64  	%rd34100, %rd34053, 4294967295;
	mad.lo.s64 	%rd34101, %rd13, %rd34099, %rd34100;
	shr.u64 	%rd34102, %rd34101, 32;
	and.b64  	%rd34103, %rd34057, 4294967295;
	add.s64 	%rd34104, %rd34102, %rd34103;
	mad.lo.s64 	%rd34105, %rd14, %rd34099, %rd34104;
	cvt.u32.u64 	%r5009, %rd34105;
	shr.u64 	%rd34106, %rd34105, 32;
	and.b64  	%rd34107, %rd34061, 4294967295;
	add.s64 	%rd34108, %rd34106, %rd34107;
	mad.lo.s64 	%rd34109, %rd15, %rd34099, %rd34108;
	shr.u64 	%rd34110, %rd34109, 32;
	and.b64  	%rd34111, %rd34065, 4294967295;
	add.s64 	%rd34112, %rd34110, %rd34111;
	mad.lo.s64 	%rd34113, %rd16, %rd34099, %rd34112;
	shr.u64 	%rd34114, %rd34113, 32;
	and.b64  	%rd34115, %rd34069, 4294967295;
	add.s64 	%rd34116, %rd34114, %rd34115;
	mad.lo.s64 	%rd34117, %rd17, %rd34099, %rd34116;
	shr.u64 	%rd34118, %rd34117, 32;
	and.b64  	%rd34119, %rd34073, 4294967295;
	add.s64 	%rd34120, %rd34118, %rd34119;
	mad.lo.s64 	%rd34121, %rd18, %rd34099, %rd34120;
	shr.u64 	%rd34122, %rd34121, 32;
	and.b64  	%rd34123, %rd34077, 4294967295;
	add.s64 	%rd34124, %rd34122, %rd34123;
	mad.lo.s64 	%rd34125, %rd19, %rd34099, %rd34124;
	shr.u64 	%rd34126, %rd34125, 32;
	and.b64  	%rd34127, %rd34080, 4294967295;
	add.s64 	%rd34128, %rd34126, %rd34127;
	mad.lo.s64 	%rd34129, %rd20, %rd34099, %rd34128;
	shr.u64 	%rd34130, %rd34129, 32;
	and.b64  	%rd34131, %rd34083, 4294967295;
	add.s64 	%rd34132, %rd34130, %rd34131;
	shr.u64 	%rd34133, %rd34132, 32;
	and.b64  	%rd34134, %rd34086, 4294967295;
	add.s64 	%rd34135, %rd34133, %rd34134;
	shr.u64 	%rd34136, %rd34135, 32;
	and.b64  	%rd34137, %rd34089, 4294967295;
	add.s64 	%rd34138, %rd34136, %rd34137;
	shr.u64 	%rd34139, %rd34138, 32;
	and.b64  	%rd34140, %rd34092, 4294967295;
	add.s64 	%rd34141, %rd34139, %rd34140;
	shr.u64 	%rd34142, %rd34141, 32;
	and.b64  	%rd34143, %rd34095, 4294967295;
	add.s64 	%rd34144, %rd34142, %rd34143;
	shr.u64 	%rd34145, %rd34144, 32;
	and.b64  	%rd34146, %rd34098, 4294967295;
	add.s64 	%rd34147, %rd34145, %rd34146;
	{ .reg .b32 tmp; mov.b64 {tmp, %r5010}, %rd34147; }
	add.s32 	%r5011, %r5007, %r5010;
	mul.lo.s32 	%r5012, %r86, %r5009;
	cvt.u64.u32 	%rd34148, %r5012;
	and.b64  	%rd34149, %rd34105, 4294967295;
	mad.lo.s64 	%rd34150, %rd13, %rd34148, %rd34149;
	shr.u64 	%rd34151, %rd34150, 32;
	and.b64  	%rd34152, %rd34109, 4294967295;
	add.s64 	%rd34153, %rd34151, %rd34152;
	mad.lo.s64 	%rd34154, %rd14, %rd34148, %rd34153;
	cvt.u32.u64 	%r5013, %rd34154;
	shr.u64 	%rd34155, %rd34154, 32;
	and.b64  	%rd34156, %rd34113, 4294967295;
	add.s64 	%rd34157, %rd34155, %rd34156;
	mad.lo.s64 	%rd34158, %rd15, %rd34148, %rd34157;
	shr.u64 	%rd34159, %rd34158, 32;
	and.b64  	%rd34160, %rd34117, 4294967295;
	add.s64 	%rd34161, %rd34159, %rd34160;
	mad.lo.s64 	%rd34162, %rd16, %rd34148, %rd34161;
	shr.u64 	%rd34163, %rd34162, 32;
	and.b64  	%rd34164, %rd34121, 4294967295;
	add.s64 	%rd34165, %rd34163, %rd34164;
	mad.lo.s64 	%rd34166, %rd17, %rd34148, %rd34165;
	shr.u64 	%rd34167, %rd34166, 32;
	and.b64  	%rd34168, %rd34125, 4294967295;
	add.s64 	%rd34169, %rd34167, %rd34168;
	mad.lo.s64 	%rd34170, %rd18, %rd34148, %rd34169;
	shr.u64 	%rd34171, %rd34170, 32;
	and.b64  	%rd34172, %rd34129, 4294967295;
	add.s64 	%rd34173, %rd34171, %rd34172;
	mad.lo.s64 	%rd34174, %rd19, %rd34148, %rd34173;
	shr.u64 	%rd34175, %rd34174, 32;
	and.b64  	%rd34176, %rd34132, 4294967295;
	add.s64 	%rd34177, %rd34175, %rd34176;
	mad.lo.s64 	%rd34178, %rd20, %rd34148, %rd34177;
	shr.u64 	%rd34179, %rd34178, 32;
	and.b64  	%rd34180, %rd34135, 4294967295;
	add.s64 	%rd34181, %rd34179, %rd34180;
	shr.u64 	%rd34182, %rd34181, 32;
	and.b64  	%rd34183, %rd34138, 4294967295;
	add.s64 	%rd34184, %rd34182, %rd34183;
	shr.u64 	%rd34185, %rd34184, 32;
	and.b64  	%rd34186, %rd34141, 4294967295;
	add.s64 	%rd34187, %rd34185, %rd34186;
	shr.u64 	%rd34188, %rd34187, 32;
	and.b64  	%rd34189, %rd34144, 4294967295;
	add.s64 	%rd34190, %rd34188, %rd34189;
	shr.u64 	%rd34191, %rd34190, 32;
	and.b64  	%rd34192, %rd34147, 4294967295;
	add.s64 	%rd34193, %rd34191, %rd34192;
	{ .reg .b32 tmp; mov.b64 {tmp, %r5014}, %rd34193; }
	add.s32 	%r5015, %r5011, %r5014;
	mul.lo.s32 	%r5016, %r86, %r5013;
	cvt.u64.u32 	%rd34194, %r5016;
	and.b64  	%rd34195, %rd34154, 4294967295;
	mad.lo.s64 	%rd34196, %rd13, %rd34194, %rd34195;
	shr.u64 	%rd34197, %rd34196, 32;
	and.b64  	%rd34198, %rd34158, 4294967295;
	add.s64 	%rd34199, %rd34197, %rd34198;
	mad.lo.s64 	%rd34200, %rd14, %rd34194, %rd34199;
	cvt.u32.u64 	%r5017, %rd34200;
	shr.u64 	%rd34201, %rd34200, 32;
	and.b64  	%rd34202, %rd34162, 4294967295;
	add.s64 	%rd34203, %rd34201, %rd34202;
	mad.lo.s64 	%rd34204, %rd15, %rd34194, %rd34203;
	shr.u64 	%rd34205, %rd34204, 32;
	and.b64  	%rd34206, %rd34166, 4294967295;
	add.s64 	%rd34207, %rd34205, %rd34206;
	mad.lo.s64 	%rd34208, %rd16, %rd34194, %rd34207;
	shr.u64 	%rd34209, %rd34208, 32;
	and.b64  	%rd34210, %rd34170, 4294967295;
	add.s64 	%rd34211, %rd34209, %rd34210;
	mad.lo.s64 	%rd34212, %rd17, %rd34194, %rd34211;
	shr.u64 	%rd34213, %rd34212, 32;
	and.b64  	%rd34214, %rd34174, 4294967295;
	add.s64 	%rd34215, %rd34213, %rd34214;
	mad.lo.s64 	%rd34216, %rd18, %rd34194, %rd34215;
	shr.u64 	%rd34217, %rd34216, 32;
	and.b64  	%rd34218, %rd34178, 4294967295;
	add.s64 	%rd34219, %rd34217, %rd34218;
	mad.lo.s64 	%rd34220, %rd19, %rd34194, %rd34219;
	shr.u64 	%rd34221, %rd34220, 32;
	and.b64  	%rd34222, %rd34181, 4294967295;
	add.s64 	%rd34223, %rd34221, %rd34222;
	mad.lo.s64 	%rd34224, %rd20, %rd34194, %rd34223;
	shr.u64 	%rd34225, %rd34224, 32;
	and.b64  	%rd34226, %rd34184, 4294967295;
	add.s64 	%rd34227, %rd34225, %rd34226;
	shr.u64 	%rd34228, %rd34227, 32;
	and.b64  	%rd34229, %rd34187, 4294967295;
	add.s64 	%rd34230, %rd34228, %rd34229;
	shr.u64 	%rd34231, %rd34230, 32;
	and.b64  	%rd34232, %rd34190, 4294967295;
	add.s64 	%rd34233, %rd34231, %rd34232;
	shr.u64 	%rd34234, %rd34233, 32;
	and.b64  	%rd34235, %rd34193, 4294967295;
	add.s64 	%rd34236, %rd34234, %rd34235;
	{ .reg .b32 tmp; mov.b64 {tmp, %r5018}, %rd34236; }
	add.s32 	%r5019, %r5015, %r5018;
	mul.lo.s32 	%r5020, %r86, %r5017;
	cvt.u64.u32 	%rd34237, %r5020;
	and.b64  	%rd34238, %rd34200, 4294967295;
	mad.lo.s64 	%rd34239, %rd13, %rd34237, %rd34238;
	shr.u64 	%rd34240, %rd34239, 32;
	and.b64  	%rd34241, %rd34204, 4294967295;
	add.s64 	%rd34242, %rd34240, %rd34241;
	mad.lo.s64 	%rd34243, %rd14, %rd34237, %rd34242;
	cvt.u32.u64 	%r5021, %rd34243;
	shr.u64 	%rd34244, %rd34243, 32;
	and.b64  	%rd34245, %rd34208, 4294967295;
	add.s64 	%rd34246, %rd34244, %rd34245;
	mad.lo.s64 	%rd34247, %rd15, %rd34237, %rd34246;
	shr.u64 	%rd34248, %rd34247, 32;
	and.b64  	%rd34249, %rd34212, 4294967295;
	add.s64 	%rd34250, %rd34248, %rd34249;
	mad.lo.s64 	%rd34251, %rd16, %rd34237, %rd34250;
	shr.u64 	%rd34252, %rd34251, 32;
	and.b64  	%rd34253, %rd34216, 4294967295;
	add.s64 	%rd34254, %rd34252, %rd34253;
	mad.lo.s64 	%rd34255, %rd17, %rd34237, %rd34254;
	shr.u64 	%rd34256, %rd34255, 32;
	and.b64  	%rd34257, %rd34220, 4294967295;
	add.s64 	%rd34258, %rd34256, %rd34257;
	mad.lo.s64 	%rd34259, %rd18, %rd34237, %rd34258;
	shr.u64 	%rd34260, %rd34259, 32;
	and.b64  	%rd34261, %rd34224, 4294967295;
	add.s64 	%rd34262, %rd34260, %rd34261;
	mad.lo.s64 	%rd34263, %rd19, %rd34237, %rd34262;
	shr.u64 	%rd34264, %rd34263, 32;
	and.b64  	%rd34265, %rd34227, 4294967295;
	add.s64 	%rd34266, %rd34264, %rd34265;
	mad.lo.s64 	%rd34267, %rd20, %rd34237, %rd34266;
	shr.u64 	%rd34268, %rd34267, 32;
	and.b64  	%rd34269, %rd34230, 4294967295;
	add.s64 	%rd34270, %rd34268, %rd34269;
	shr.u64 	%rd34271, %rd34270, 32;
	and.b64  	%rd34272, %rd34233, 4294967295;
	add.s64 	%rd34273, %rd34271, %rd34272;
	shr.u64 	%rd34274, %rd34273, 32;
	and.b64  	%rd34275, %rd34236, 4294967295;
	add.s64 	%rd34276, %rd34274, %rd34275;
	{ .reg .b32 tmp; mov.b64 {tmp, %r5022}, %rd34276; }
	add.s32 	%r5023, %r5019, %r5022;
	mul.lo.s32 	%r5024, %r86, %r5021;
	cvt.u64.u32 	%rd34277, %r5024;
	and.b64  	%rd34278, %rd34243, 4294967295;
	mad.lo.s64 	%rd34279, %rd13, %rd34277, %rd34278;
	shr.u64 	%rd34280, %rd34279, 32;
	and.b64  	%rd34281, %rd34247, 4294967295;
	add.s64 	%rd34282, %rd34280, %rd34281;
	mad.lo.s64 	%rd34283, %rd14, %rd34277, %rd34282;
	cvt.u32.u64 	%r5025, %rd34283;
	shr.u64 	%rd34284, %rd34283, 32;
	and.b64  	%rd34285, %rd34251, 4294967295;
	add.s64 	%rd34286, %rd34284, %rd34285;
	mad.lo.s64 	%rd34287, %rd15, %rd34277, %rd34286;
	shr.u64 	%rd34288, %rd34287, 32;
	and.b64  	%rd34289, %rd34255, 4294967295;
	add.s64 	%rd34290, %rd34288, %rd34289;
	mad.lo.s64 	%rd34291, %rd16, %rd34277, %rd34290;
	shr.u64 	%rd34292, %rd34291, 32;
	and.b64  	%rd34293, %rd34259, 4294967295;
	add.s64 	%rd34294, %rd34292, %rd34293;
	mad.lo.s64 	%rd34295, %rd17, %rd34277, %rd34294;
	shr.u64 	%rd34296, %rd34295, 32;
	and.b64  	%rd34297, %rd34263, 4294967295;
	add.s64 	%rd34298, %rd34296, %rd34297;
	mad.lo.s64 	%rd34299, %rd18, %rd34277, %rd34298;
	shr.u64 	%rd34300, %rd34299, 32;
	and.b64  	%rd34301, %rd34267, 4294967295;
	add.s64 	%rd34302, %rd34300, %rd34301;
	mad.lo.s64 	%rd34303, %rd19, %rd34277, %rd34302;
	shr.u64 	%rd34304, %rd34303, 32;
	and.b64  	%rd34305, %rd34270, 4294967295;
	add.s64 	%rd34306, %rd34304, %rd34305;
	mad.lo.s64 	%rd34307, %rd20, %rd34277, %rd34306;
	shr.u64 	%rd34308, %rd34307, 32;
	and.b64  	%rd34309, %rd34273, 4294967295;
	add.s64 	%rd34310, %rd34308, %rd34309;
	shr.u64 	%rd34311, %rd34310, 32;
	and.b64  	%rd34312, %rd34276, 4294967295;
	add.s64 	%rd34313, %rd34311, %rd34312;
	{ .reg .b32 tmp; mov.b64 {tmp, %r5026}, %rd34313; }
	add.s32 	%r5027, %r5023, %r5026;
	mul.lo.s32 	%r5028, %r86, %r5025;
	cvt.u64.u32 	%rd34314, %r5028;
	and.b64  	%rd34315, %rd34283, 4294967295;
	mad.lo.s64 	%rd34316, %rd13, %rd34314, %rd34315;
	shr.u64 	%rd34317, %rd34316, 32;
	and.b64  	%rd34318, %rd34287, 4294967295;
	add.s64 	%rd34319, %rd34317, %rd34318;
	mad.lo.s64 	%rd34320, %rd14, %rd34314, %rd34319;
	cvt.u32.u64 	%r5029, %rd34320;
	shr.u64 	%rd34321, %rd34320, 32;
	and.b64  	%rd34322, %rd34291, 4294967295;
	add.s64 	%rd34323, %rd34321, %rd34322;
	mad.lo.s64 	%rd34324, %rd15, %rd34314, %rd34323;
	shr.u64 	%rd34325, %rd34324, 32;
	and.b64  	%rd34326, %rd34295, 4294967295;
	add.s64 	%rd34327, %rd34325, %rd34326;
	mad.lo.s64 	%rd34328, %rd16, %rd34314, %rd34327;
	shr.u64 	%rd34329, %rd34328, 32;
	and.b64  	%rd34330, %rd34299, 4294967295;
	add.s64 	%rd34331, %rd34329, %rd34330;
	mad.lo.s64 	%rd34332, %rd17, %rd34314, %rd34331;
	shr.u64 	%rd34333, %rd34332, 32;
	and.b64  	%rd34334, %rd34303, 4294967295;
	add.s64 	%rd34335, %rd34333, %rd34334;
	mad.lo.s64 	%rd34336, %rd18, %rd34314, %rd34335;
	shr.u64 	%rd34337, %rd34336, 32;
	and.b64  	%rd34338, %rd34307, 4294967295;
	add.s64 	%rd34339, %rd34337, %rd34338;
	mad.lo.s64 	%rd34340, %rd19, %rd34314, %rd34339;
	shr.u64 	%rd34341, %rd34340, 32;
	and.b64  	%rd34342, %rd34310, 4294967295;
	add.s64 	%rd34343, %rd34341, %rd34342;
	mad.lo.s64 	%rd34344, %rd20, %rd34314, %rd34343;
	shr.u64 	%rd34345, %rd34344, 32;
	and.b64  	%rd34346, %rd34313, 4294967295;
	add.s64 	%rd34347, %rd34345, %rd34346;
	{ .reg .b32 tmp; mov.b64 {tmp, %r5030}, %rd34347; }
	add.s32 	%r5031, %r5027, %r5030;
	mul.lo.s32 	%r5032, %r86, %r5029;
	cvt.u64.u32 	%rd34348, %r5032;
	and.b64  	%rd34349, %rd34320, 4294967295;
	mad.lo.s64 	%rd34350, %rd13, %rd34348, %rd34349;
	shr.u64 	%rd34351, %rd34350, 32;
	and.b64  	%rd34352, %rd34324, 4294967295;
	add.s64 	%rd34353, %rd34351, %rd34352;
	mad.lo.s64 	%rd45116, %rd14, %rd34348, %rd34353;
	shr.u64 	%rd34354, %rd45116, 32;
	and.b64  	%rd34355, %rd34328, 4294967295;
	add.s64 	%rd34356, %rd34354, %rd34355;
	mad.lo.s64 	%rd45115, %rd15, %rd34348, %rd34356;
	cvt.u32.u64 	%r474, %rd45115;
	shr.u64 	%rd34357, %rd45115, 32;
	and.b64  	%rd34358, %rd34332, 4294967295;
	add.s64 	%rd34359, %rd34357, %rd34358;
	mad.lo.s64 	%rd45114, %rd16, %rd34348, %rd34359;
	cvt.u32.u64 	%r475, %rd45114;
	shr.u64 	%rd34360, %rd45114, 32;
	and.b64  	%rd34361, %rd34336, 4294967295;
	add.s64 	%rd34362, %rd34360, %rd34361;
	mad.lo.s64 	%rd45113, %rd17, %rd34348, %rd34362;
	cvt.u32.u64 	%r476, %rd45113;
	shr.u64 	%rd34363, %rd45113, 32;
	and.b64  	%rd34364, %rd34340, 4294967295;
	add.s64 	%rd34365, %rd34363, %rd34364;
	mad.lo.s64 	%rd45112, %rd18, %rd34348, %rd34365;
	cvt.u32.u64 	%r477, %rd45112;
	shr.u64 	%rd34366, %rd45112, 32;
	and.b64  	%rd34367, %rd34344, 4294967295;
	add.s64 	%rd34368, %rd34366, %rd34367;
	mad.lo.s64 	%rd45111, %rd19, %rd34348, %rd34368;
	cvt.u32.u64 	%r478, %rd45111;
	shr.u64 	%rd34369, %rd45111, 32;
	and.b64  	%rd34370, %rd34347, 4294967295;
	add.s64 	%rd34371, %rd34369, %rd34370;
	mad.lo.s64 	%rd45110, %rd20, %rd34348, %rd34371;
	cvt.u32.u64 	%r479, %rd45110;
	{ .reg .b32 tmp; mov.b64 {tmp, %r5033}, %rd45110; }
	add.s32 	%r6557, %r5031, %r5033;
	setp.gt.u32 	%p1475, %r6557, %r5001;
	@%p1475 bra 	$L__BB4_491;
	cvt.u32.u64 	%r5034, %rd20;
	setp.lt.u32 	%p1476, %r6557, %r5034;
	@%p1476 bra 	$L__BB4_492;
	cvt.u32.u64 	%r5035, %rd19;
	setp.lt.u32 	%p1477, %r5035, %r479;
	@%p1477 bra 	$L__BB4_491;
	cvt.u32.u64 	%r5036, %rd19;
	setp.gt.u32 	%p1478, %r5036, %r479;
	@%p1478 bra 	$L__BB4_492;
	cvt.u32.u64 	%r5037, %rd18;
	setp.lt.u32 	%p1479, %r5037, %r478;
	@%p1479 bra 	$L__BB4_491;
	cvt.u32.u64 	%r5038, %rd18;
	setp.gt.u32 	%p1480, %r5038, %r478;
	@%p1480 bra 	$L__BB4_492;
	cvt.u32.u64 	%r5039, %rd17;
	setp.lt.u32 	%p1481, %r5039, %r477;
	@%p1481 bra 	$L__BB4_491;
	cvt.u32.u64 	%r5040, %rd17;
	setp.gt.u32 	%p1482, %r5040, %r477;
	@%p1482 bra 	$L__BB4_492;
	cvt.u32.u64 	%r5041, %rd16;
	setp.lt.u32 	%p1483, %r5041, %r476;
	@%p1483 bra 	$L__BB4_491;
	cvt.u32.u64 	%r5042, %rd16;
	setp.gt.u32 	%p1484, %r5042, %r476;
	@%p1484 bra 	$L__BB4_492;
	cvt.u32.u64 	%r5043, %rd15;
	setp.lt.u32 	%p1485, %r5043, %r475;
	@%p1485 bra 	$L__BB4_491;
	cvt.u32.u64 	%r5044, %rd15;
	setp.gt.u32 	%p1486, %r5044, %r475;
	@%p1486 bra 	$L__BB4_492;
	cvt.u32.u64 	%r5045, %rd14;
	setp.lt.u32 	%p1487, %r5045, %r474;
	@%p1487 bra 	$L__BB4_491;
	cvt.u32.u64 	%r5046, %rd14;
	cvt.u32.u64 	%r5047, %rd13;
	setp.gt.u32 	%p1488, %r5046, %r474;
	cvt.u32.u64 	%r5048, %rd45116;
	setp.gt.u32 	%p1489, %r5047, %r5048;
	or.pred  	%p1490, %p1488, %p1489;
	@%p1490 bra 	$L__BB4_492;
$L__BB4_491:
	cvt.u32.u64 	%r5049, %rd20;
	and.b64  	%rd34373, %rd45116, 4294967295;
	sub.s64 	%rd45116, %rd34373, %rd13;
	shr.u64 	%rd34374, %rd45116, 63;
	and.b64  	%rd34375, %rd45115, 4294967295;
	add.s64 	%rd34376, %rd34374, %rd14;
	sub.s64 	%rd45115, %rd34375, %rd34376;
	shr.u64 	%rd34377, %rd45115, 63;
	and.b64  	%rd34378, %rd45114, 4294967295;
	add.s64 	%rd34379, %rd34377, %rd15;
	sub.s64 	%rd45114, %rd34378, %rd34379;
	shr.u64 	%rd34380, %rd45114, 63;
	and.b64  	%rd34381, %rd45113, 4294967295;
	add.s64 	%rd34382, %rd34380, %rd16;
	sub.s64 	%rd45113, %rd34381, %rd34382;
	shr.u64 	%rd34383, %rd45113, 63;
	and.b64  	%rd34384, %rd45112, 4294967295;
	add.s64 	%rd34385, %rd34383, %rd17;
	sub.s64 	%rd45112, %rd34384, %rd34385;
	shr.u64 	%rd34386, %rd45112, 63;
	and.b64  	%rd34387, %rd45111, 4294967295;
	add.s64 	%rd34388, %rd34386, %rd18;
	sub.s64 	%rd45111, %rd34387, %rd34388;
	shr.u64 	%rd34389, %rd45111, 63;
	and.b64  	%rd34390, %rd45110, 4294967295;
	add.s64 	%rd34391, %rd34389, %rd19;
	sub.s64 	%rd45110, %rd34390, %rd34391;
	shr.u64 	%rd34392, %rd45110, 63;
	cvt.u32.u64 	%r5050, %rd34392;
	add.s32 	%r5051, %r5049, %r5050;
	sub.s32 	%r6557, %r6557, %r5051;
$L__BB4_492:
	and.b64  	%rd34393, %rd45116, 4294967295;
	and.b64  	%rd835, %rd45095, 4294967295;
	sub.s64 	%rd34394, %rd34393, %rd835;
	shr.u64 	%rd34395, %rd34394, 63;
	cvt.u32.u64 	%r6559, %rd34394;
	and.b64  	%rd34396, %rd45115, 4294967295;
	and.b64  	%rd836, %rd45094, 4294967295;
	add.s64 	%rd34397, %rd34395, %rd836;
	sub.s64 	%rd45122, %rd34396, %rd34397;
	shr.u64 	%rd34398, %rd45122, 63;
	and.b64  	%rd34399, %rd45114, 4294967295;
	and.b64  	%rd838, %rd45093, 4294967295;
	add.s64 	%rd34400, %rd34398, %rd838;
	sub.s64 	%rd45121, %rd34399, %rd34400;
	shr.u64 	%rd34401, %rd45121, 63;
	and.b64  	%rd34402, %rd45113, 4294967295;
	and.b64  	%rd840, %rd45092, 4294967295;
	add.s64 	%rd34403, %rd34401, %rd840;
	sub.s64 	%rd45120, %rd34402, %rd34403;
	shr.u64 	%rd34404, %rd45120, 63;
	and.b64  	%rd34405, %rd45112, 4294967295;
	and.b64  	%rd842, %rd45091, 4294967295;
	add.s64 	%rd34406, %rd34404, %rd842;
	sub.s64 	%rd45119, %rd34405, %rd34406;
	shr.u64 	%rd34407, %rd45119, 63;
	and.b64  	%rd34408, %rd45111, 4294967295;
	and.b64  	%rd844, %rd45090, 4294967295;
	add.s64 	%rd34409, %rd34407, %rd844;
	sub.s64 	%rd45118, %rd34408, %rd34409;
	shr.u64 	%rd34410, %rd45118, 63;
	and.b64  	%rd34411, %rd45110, 4294967295;
	and.b64  	%rd846, %rd45089, 4294967295;
	add.s64 	%rd34412, %rd34410, %rd846;
	sub.s64 	%rd45117, %rd34411, %rd34412;
	shr.u64 	%rd34413, %rd45117, 63;
	cvt.u64.u32 	%rd34414, %r6557;
	cvt.u64.u32 	%rd848, %r6554;
	add.s64 	%rd34415, %rd34413, %rd848;
	sub.s64 	%rd34416, %rd34414, %rd34415;
	setp.gt.s64 	%p1491, %rd34416, -1;
	cvt.u32.u64 	%r6558, %rd34416;
	@%p1491 bra 	$L__BB4_494;
	cvt.u32.u64 	%r5052, %rd20;
	cvt.u32.u64 	%r5053, %rd13;
	add.s32 	%r6559, %r5053, %r6559;
	setp.lt.u32 	%p1492, %r6559, %r5053;
	selp.u64 	%rd34417, 1, 0, %p1492;
	and.b64  	%rd34418, %rd45122, 4294967295;
	add.s64 	%rd34419, %rd34418, %rd34417;
	add.s64 	%rd45122, %rd34419, %rd14;
	shr.u64 	%rd34420, %rd45122, 32;
	and.b64  	%rd34421, %rd45121, 4294967295;
	add.s64 	%rd34422, %rd34420, %rd34421;
	add.s64 	%rd45121, %rd34422, %rd15;
	shr.u64 	%rd34423, %rd45121, 32;
	and.b64  	%rd34424, %rd45120, 4294967295;
	add.s64 	%rd34425, %rd34423, %rd34424;
	add.s64 	%rd45120, %rd34425, %rd16;
	shr.u64 	%rd34426, %rd45120, 32;
	and.b64  	%rd34427, %rd45119, 4294967295;
	add.s64 	%rd34428, %rd34426, %rd34427;
	add.s64 	%rd45119, %rd34428, %rd17;
	shr.u64 	%rd34429, %rd45119, 32;
	and.b64  	%rd34430, %rd45118, 4294967295;
	add.s64 	%rd34431, %rd34429, %rd34430;
	add.s64 	%rd45118, %rd34431, %rd18;
	shr.u64 	%rd34432, %rd45118, 32;
	and.b64  	%rd34433, %rd45117, 4294967295;
	add.s64 	%rd34434, %rd34432, %rd34433;
	add.s64 	%rd45117, %rd34434, %rd19;
	{ .reg .b32 tmp; mov.b64 {tmp, %r5054}, %rd45117; }
	add.s32 	%r5055, %r6558, %r5054;
	add.s32 	%r6558, %r5055, %r5052;
$L__BB4_494:
	cvt.u64.u32 	%rd34435, %r6559;
	and.b64  	%rd861, %rd45102, 4294967295;
	sub.s64 	%rd34436, %rd34435, %rd861;
	shr.u64 	%rd34437, %rd34436, 63;
	cvt.u32.u64 	%r6561, %rd34436;
	and.b64  	%rd34438, %rd45122, 4294967295;
	and.b64  	%rd862, %rd45101, 4294967295;
	add.s64 	%rd34439, %rd34437, %rd862;
	sub.s64 	%rd45128, %rd34438, %rd34439;
	shr.u64 	%rd34440, %rd45128, 63;
	and.b64  	%rd34441, %rd45121, 4294967295;
	and.b64  	%rd864, %rd45100, 4294967295;
	add.s64 	%rd34442, %rd34440, %rd864;
	sub.s64 	%rd45127, %rd34441, %rd34442;
	shr.u64 	%rd34443, %rd45127, 63;
	and.b64  	%rd34444, %rd45120, 4294967295;
	and.b64  	%rd866, %rd45099, 4294967295;
	add.s64 	%rd34445, %rd34443, %rd866;
	sub.s64 	%rd45126, %rd34444, %rd34445;
	shr.u64 	%rd34446, %rd45126, 63;
	and.b64  	%rd34447, %rd45119, 4294967295;
	and.b64  	%rd868, %rd45098, 4294967295;
	add.s64 	%rd34448, %rd34446, %rd868;
	sub.s64 	%rd45125, %rd34447, %rd34448;
	shr.u64 	%rd34449, %rd45125, 63;
	and.b64  	%rd34450, %rd45118, 4294967295;
	and.b64  	%rd870, %rd45097, 4294967295;
	add.s64 	%rd34451, %rd34449, %rd870;
	sub.s64 	%rd45124, %rd34450, %rd34451;
	shr.u64 	%rd34452, %rd45124, 63;
	and.b64  	%rd34453, %rd45117, 4294967295;
	and.b64  	%rd872, %rd45096, 4294967295;
	add.s64 	%rd34454, %rd34452, %rd872;
	sub.s64 	%rd45123, %rd34453, %rd34454;
	shr.u64 	%rd34455, %rd45123, 63;
	cvt.u64.u32 	%rd34456, %r6558;
	cvt.u64.u32 	%rd874, %r6555;
	add.s64 	%rd34457, %rd34455, %rd874;
	sub.s64 	%rd34458, %rd34456, %rd34457;
	setp.gt.s64 	%p1493, %rd34458, -1;
	cvt.u32.u64 	%r6560, %rd34458;
	@%p1493 bra 	$L__BB4_496;
	cvt.u32.u64 	%r5056, %rd20;
	cvt.u32.u64 	%r5057, %rd13;
	add.s32 	%r6561, %r5057, %r6561;
	setp.lt.u32 	%p1494, %r6561, %r5057;
	selp.u64 	%rd34459, 1, 0, %p1494;
	and.b64  	%rd34460, %rd45128, 4294967295;
	add.s64 	%rd34461, %rd34460, %rd34459;
	add.s64 	%rd45128, %rd34461, %rd14;
	shr.u64 	%rd34462, %rd45128, 32;
	and.b64  	%rd34463, %rd45127, 4294967295;
	add.s64 	%rd34464, %rd34462, %rd34463;
	add.s64 	%rd45127, %rd34464, %rd15;
	shr.u64 	%rd34465, %rd45127, 32;
	and.b64  	%rd34466, %rd45126, 4294967295;
	add.s64 	%rd34467, %rd34465, %rd34466;
	add.s64 	%rd45126, %rd34467, %rd16;
	shr.u64 	%rd34468, %rd45126, 32;
	and.b64  	%rd34469, %rd45125, 4294967295;
	add.s64 	%rd34470, %rd34468, %rd34469;
	add.s64 	%rd45125, %rd34470, %rd17;
	shr.u64 	%rd34471, %rd45125, 32;
	and.b64  	%rd34472, %rd45124, 4294967295;
	add.s64 	%rd34473, %rd34471, %rd34472;
	add.s64 	%rd45124, %rd34473, %rd18;
	shr.u64 	%rd34474, %rd45124, 32;
	and.b64  	%rd34475, %rd45123, 4294967295;
	add.s64 	%rd34476, %rd34474, %rd34475;
	add.s64 	%rd45123, %rd34476, %rd19;
	{ .reg .b32 tmp; mov.b64 {tmp, %r5058}, %rd45123; }
	add.s32 	%r5059, %r6560, %r5058;
	add.s32 	%r6560, %r5059, %r5056;
$L__BB4_496:
	cvt.u64.u32 	%rd34477, %r6561;
	sub.s64 	%rd34478, %rd34477, %rd861;
	shr.u64 	%rd34479, %rd34478, 63;
	cvt.u32.u64 	%r6602, %rd34478;
	and.b64  	%rd34480, %rd45128, 4294967295;
	add.s64 	%rd34481, %rd34479, %rd862;
	sub.s64 	%rd45134, %rd34480, %rd34481;
	shr.u64 	%rd34482, %rd45134, 63;
	and.b64  	%rd34483, %rd45127, 4294967295;
	add.s64 	%rd34484, %rd34482, %rd864;
	sub.s64 	%rd45133, %rd34483, %rd34484;
	shr.u64 	%rd34485, %rd45133, 63;
	and.b64  	%rd34486, %rd45126, 4294967295;
	add.s64 	%rd34487, %rd34485, %rd866;
	sub.s64 	%rd45132, %rd34486, %rd34487;
	shr.u64 	%rd34488, %rd45132, 63;
	and.b64  	%rd34489, %rd45125, 4294967295;
	add.s64 	%rd34490, %rd34488, %rd868;
	sub.s64 	%rd45131, %rd34489, %rd34490;
	shr.u64 	%rd34491, %rd45131, 63;
	and.b64  	%rd34492, %rd45124, 4294967295;
	add.s64 	%rd34493, %rd34491, %rd870;
	sub.s64 	%rd45130, %rd34492, %rd34493;
	shr.u64 	%rd34494, %rd45130, 63;
	and.b64  	%rd34495, %rd45123, 4294967295;
	add.s64 	%rd34496, %rd34494, %rd872;
	sub.s64 	%rd45129, %rd34495, %rd34496;
	shr.u64 	%rd34497, %rd45129, 63;
	cvt.u64.u32 	%rd34498, %r6560;
	add.s64 	%rd34499, %rd34497, %rd874;
	sub.s64 	%rd34500, %rd34498, %rd34499;
	setp.gt.s64 	%p1495, %rd34500, -1;
	cvt.u32.u64 	%r6595, %rd34500;
	@%p1495 bra 	$L__BB4_498;
	cvt.u32.u64 	%r5060, %rd20;
	cvt.u32.u64 	%r5061, %rd13;
	add.s32 	%r6602, %r5061, %r6602;
	setp.lt.u32 	%p1496, %r6602, %r5061;
	selp.u64 	%rd34501, 1, 0, %p1496;
	and.b64  	%rd34502, %rd45134, 4294967295;
	add.s64 	%rd34503, %rd34502, %rd34501;
	add.s64 	%rd45134, %rd34503, %rd14;
	shr.u64 	%rd34504, %rd45134, 32;
	and.b64  	%rd34505, %rd45133, 4294967295;
	add.s64 	%rd34506, %rd34504, %rd34505;
	add.s64 	%rd45133, %rd34506, %rd15;
	shr.u64 	%rd34507, %rd45133, 32;
	and.b64  	%rd34508, %rd45132, 4294967295;
	add.s64 	%rd34509, %rd34507, %rd34508;
	add.s64 	%rd45132, %rd34509, %rd16;
	shr.u64 	%rd34510, %rd45132, 32;
	and.b64  	%rd34511, %rd45131, 4294967295;
	add.s64 	%rd34512, %rd34510, %rd34511;
	add.s64 	%rd45131, %rd34512, %rd17;
	shr.u64 	%rd34513, %rd45131, 32;
	and.b64  	%rd34514, %rd45130, 4294967295;
	add.s64 	%rd34515, %rd34513, %rd34514;
	add.s64 	%rd45130, %rd34515, %rd18;
	shr.u64 	%rd34516, %rd45130, 32;
	and.b64  	%rd34517, %rd45129, 4294967295;
	add.s64 	%rd34518, %rd34516, %rd34517;
	add.s64 	%rd45129, %rd34518, %rd19;
	{ .reg .b32 tmp; mov.b64 {tmp, %r5062}, %rd45129; }
	add.s32 	%r5063, %r6595, %r5062;
	add.s32 	%r6595, %r5063, %r5060;
$L__BB4_498:
	cvt.u32.u64 	%r6601, %rd45134;
	cvt.u32.u64 	%r6600, %rd45133;
	cvt.u32.u64 	%r6599, %rd45132;
	cvt.u32.u64 	%r6598, %rd45131;
	cvt.u32.u64 	%r6597, %rd45130;
	cvt.u32.u64 	%r6596, %rd45129;
	cvt.u64.u32 	%rd34519, %r6602;
	sub.s64 	%rd34520, %rd861, %rd34519;
	shr.u64 	%rd34521, %rd34520, 63;
	cvt.u32.u64 	%r6565, %rd34520;
	and.b64  	%rd34522, %rd45134, 4294967295;
	add.s64 	%rd34523, %rd34521, %rd34522;
	sub.s64 	%rd45140, %rd862, %rd34523;
	shr.u64 	%rd34524, %rd45140, 63;
	and.b64  	%rd34525, %rd45133, 4294967295;
	add.s64 	%rd34526, %rd34524, %rd34525;
	sub.s64 	%rd45139, %rd864, %rd34526;
	shr.u64 	%rd34527, %rd45139, 63;
	and.b64  	%rd34528, %rd45132, 4294967295;
	add.s64 	%rd34529, %rd34527, %rd34528;
	sub.s64 	%rd45138, %rd866, %rd34529;
	shr.u64 	%rd34530, %rd45138, 63;
	and.b64  	%rd34531, %rd45131, 4294967295;
	add.s64 	%rd34532, %rd34530, %rd34531;
	sub.s64 	%rd45137, %rd868, %rd34532;
	shr.u64 	%rd34533, %rd45137, 63;
	and.b64  	%rd34534, %rd45130, 4294967295;
	add.s64 	%rd34535, %rd34533, %rd34534;
	sub.s64 	%rd45136, %rd870, %rd34535;
	shr.u64 	%rd34536, %rd45136, 63;
	and.b64  	%rd34537, %rd45129, 4294967295;
	add.s64 	%rd34538, %rd34536, %rd34537;
	sub.s64 	%rd45135, %rd872, %rd34538;
	shr.u64 	%rd34539, %rd45135, 63;
	cvt.u64.u32 	%rd34540, %r6595;
	add.s64 	%rd34541, %rd34539, %rd34540;
	sub.s64 	%rd34542, %rd874, %rd34541;
	setp.gt.s64 	%p1497, %rd34542, -1;
	cvt.u32.u64 	%r6564, %rd34542;
	@%p1497 bra 	$L__BB4_500;
	cvt.u32.u64 	%r5064, %rd20;
	cvt.u32.u64 	%r5065, %rd13;
	add.s32 	%r6565, %r5065, %r6565;
	setp.lt.u32 	%p1498, %r6565, %r5065;
	selp.u64 	%rd34543, 1, 0, %p1498;
	and.b64  	%rd34544, %rd45140, 4294967295;
	add.s64 	%rd34545, %rd34544, %rd34543;
	add.s64 	%rd45140, %rd34545, %rd14;
	shr.u64 	%rd34546, %rd45140, 32;
	and.b64  	%rd34547, %rd45139, 4294967295;
	add.s64 	%rd34548, %rd34546, %rd34547;
	add.s64 	%rd45139, %rd34548, %rd15;
	shr.u64 	%rd34549, %rd45139, 32;
	and.b64  	%rd34550, %rd45138, 4294967295;
	add.s64 	%rd34551, %rd34549, %rd34550;
	add.s64 	%rd45138, %rd34551, %rd16;
	shr.u64 	%rd34552, %rd45138, 32;
	and.b64  	%rd34553, %rd45137, 4294967295;
	add.s64 	%rd34554, %rd34552, %rd34553;
	add.s64 	%rd45137, %rd34554, %rd17;
	shr.u64 	%rd34555, %rd45137, 32;
	and.b64  	%rd34556, %rd45136, 4294967295;
	add.s64 	%rd34557, %rd34555, %rd34556;
	add.s64 	%rd45136, %rd34557, %rd18;
	shr.u64 	%rd34558, %rd45136, 32;
	and.b64  	%rd34559, %rd45135, 4294967295;
	add.s64 	%rd34560, %rd34558, %rd34559;
	add.s64 	%rd45135, %rd34560, %rd19;
	{ .reg .b32 tmp; mov.b64 {tmp, %r5066}, %rd45135; }
	add.s32 	%r5067, %r6564, %r5066;
	add.s32 	%r6564, %r5067, %r5064;
$L__BB4_500:
	cvt.u32.u64 	%r5068, %rd20;
	cvt.u64.u32 	%rd34561, %r6565;
	mul.lo.s64 	%rd34562, %rd34561, %rd806;
	cvt.u32.u64 	%r5069, %rd34562;
	shr.u64 	%rd34563, %rd34562, 32;
	and.b64  	%rd34564, %rd45140, 4294967295;
	mad.lo.s64 	%rd34565, %rd34564, %rd806, %rd34563;
	shr.u64 	%rd34566, %rd34565, 32;
	and.b64  	%rd34567, %rd45139, 4294967295;
	mad.lo.s64 	%rd34568, %rd34567, %rd806, %rd34566;
	shr.u64 	%rd34569, %rd34568, 32;
	and.b64  	%rd34570, %rd45138, 4294967295;
	mad.lo.s64 	%rd34571, %rd34570, %rd806, %rd34569;
	shr.u64 	%rd34572, %rd34571, 32;
	and.b64  	%rd34573, %rd45137, 4294967295;
	mad.lo.s64 	%rd34574, %rd34573, %rd806, %rd34572;
	shr.u64 	%rd34575, %rd34574, 32;
	and.b64  	%rd34576, %rd45136, 4294967295;
	mad.lo.s64 	%rd34577, %rd34576, %rd806, %rd34575;
	shr.u64 	%rd34578, %rd34577, 32;
	and.b64  	%rd34579, %rd45135, 4294967295;
	mad.lo.s64 	%rd34580, %rd34579, %rd806, %rd34578;
	shr.u64 	%rd34581, %rd34580, 32;
	cvt.u64.u32 	%rd34582, %r6564;
	mad.lo.s64 	%rd34583, %rd34582, %rd806, %rd34581;
	shr.u64 	%rd34584, %rd34583, 32;
	and.b64  	%rd34585, %rd34565, 4294967295;
	mad.lo.s64 	%rd34586, %rd807, %rd34561, %rd34585;
	shr.u64 	%rd34587, %rd34586, 32;
	and.b64  	%rd34588, %rd34568, 4294967295;
	add.s64 	%rd34589, %rd34587, %rd34588;
	mad.lo.s64 	%rd34590, %rd34564, %rd807, %rd34589;
	shr.u64 	%rd34591, %rd34590, 32;
	and.b64  	%rd34592, %rd34571, 4294967295;
	add.s64 	%rd34593, %rd34591, %rd34592;
	mad.lo.s64 	%rd34594, %rd34567, %rd807, %rd34593;
	shr.u64 	%rd34595, %rd34594, 32;
	and.b64  	%rd34596, %rd34574, 4294967295;
	add.s64 	%rd34597, %rd34595, %rd34596;
	mad.lo.s64 	%rd34598, %rd34570, %rd807, %rd34597;
	shr.u64 	%rd34599, %rd34598, 32;
	and.b64  	%rd34600, %rd34577, 4294967295;
	add.s64 	%rd34601, %rd34599, %rd34600;
	mad.lo.s64 	%rd34602, %rd34573, %rd807, %rd34601;
	shr.u64 	%rd34603, %rd34602, 32;
	and.b64  	%rd34604, %rd34580, 4294967295;
	add.s64 	%rd34605, %rd34603, %rd34604;
	mad.lo.s64 	%rd34606, %rd34576, %rd807, %rd34605;
	shr.u64 	%rd34607, %rd34606, 32;
	and.b64  	%rd34608, %rd34583, 4294967295;
	add.s64 	%rd34609, %rd34607, %rd34608;
	mad.lo.s64 	%rd34610, %rd34579, %rd807, %rd34609;
	shr.u64 	%rd34611, %rd34610, 32;
	add.s64 	%rd34612, %rd34611, %rd34584;
	mad.lo.s64 	%rd34613, %rd807, %rd34582, %rd34612;
	shr.u64 	%rd34614, %rd34613, 32;
	and.b64  	%rd34615, %rd34590, 4294967295;
	mad.lo.s64 	%rd34616, %rd808, %rd34561, %rd34615;
	shr.u64 	%rd34617, %rd34616, 32;
	and.b64  	%rd34618, %rd34594, 4294967295;
	add.s64 	%rd34619, %rd34617, %rd34618;
	mad.lo.s64 	%rd34620, %rd34564, %rd808, %rd34619;
	shr.u64 	%rd34621, %rd34620, 32;
	and.b64  	%rd34622, %rd34598, 4294967295;
	add.s64 	%rd34623, %rd34621, %rd34622;
	mad.lo.s64 	%rd34624, %rd34567, %rd808, %rd34623;
	shr.u64 	%rd34625, %rd34624, 32;
	and.b64  	%rd34626, %rd34602, 4294967295;
	add.s64 	%rd34627, %rd34625, %rd34626;
	mad.lo.s64 	%rd34628, %rd34570, %rd808, %rd34627;
	shr.u64 	%rd34629, %rd34628, 32;
	and.b64  	%rd34630, %rd34606, 4294967295;
	add.s64 	%rd34631, %rd34629, %rd34630;
	mad.lo.s64 	%rd34632, %rd34573, %rd808, %rd34631;
	shr.u64 	%rd34633, %rd34632, 32;
	and.b64  	%rd34634, %rd34610, 4294967295;
	add.s64 	%rd34635, %rd34633, %rd34634;
	mad.lo.s64 	%rd34636, %rd34576, %rd808, %rd34635;
	shr.u64 	%rd34637, %rd34636, 32;
	and.b64  	%rd34638, %rd34613, 4294967295;
	add.s64 	%rd34639, %rd34637, %rd34638;
	mad.lo.s64 	%rd34640, %rd34579, %rd808, %rd34639;
	shr.u64 	%rd34641, %rd34640, 32;
	add.s64 	%rd34642, %rd34641, %rd34614;
	mad.lo.s64 	%rd34643, %rd808, %rd34582, %rd34642;
	shr.u64 	%rd34644, %rd34643, 32;
	and.b64  	%rd34645, %rd34620, 4294967295;
	mad.lo.s64 	%rd34646, %rd809, %rd34561, %rd34645;
	shr.u64 	%rd34647, %rd34646, 32;
	and.b64  	%rd34648, %rd34624, 4294967295;
	add.s64 	%rd34649, %rd34647, %rd34648;
	mad.lo.s64 	%rd34650, %rd34564, %rd809, %rd34649;
	shr.u64 	%rd34651, %rd34650, 32;
	and.b64  	%rd34652, %rd34628, 4294967295;
	add.s64 	%rd34653, %rd34651, %rd34652;
	mad.lo.s64 	%rd34654, %rd34567, %rd809, %rd34653;
	shr.u64 	%rd34655, %rd34654, 32;
	and.b64  	%rd34656, %rd34632, 4294967295;
	add.s64 	%rd34657, %rd34655, %rd34656;
	mad.lo.s64 	%rd34658, %rd34570, %rd809, %rd34657;
	shr.u64 	%rd34659, %rd34658, 32;
	and.b64  	%rd34660, %rd34636, 4294967295;
	add.s64 	%rd34661, %rd34659, %rd34660;
	mad.lo.s64 	%rd34662, %rd34573, %rd809, %rd34661;
	shr.u64 	%rd34663, %rd34662, 32;
	and.b64  	%rd34664, %rd34640, 4294967295;
	add.s64 	%rd34665, %rd34663, %rd34664;
	mad.lo.s64 	%rd34666, %rd34576, %rd809, %rd34665;
	shr.u64 	%rd34667, %rd34666, 32;
	and.b64  	%rd34668, %rd34643, 4294967295;
	add.s64 	%rd34669, %rd34667, %rd34668;
	mad.lo.s64 	%rd34670, %rd34579, %rd809, %rd34669;
	shr.u64 	%rd34671, %rd34670, 32;
	add.s64 	%rd34672, %rd34671, %rd34644;
	mad.lo.s64 	%rd34673, %rd809, %rd34582, %rd34672;
	shr.u64 	%rd34674, %rd34673, 32;
	and.b64  	%rd34675, %rd34650, 4294967295;
	mad.lo.s64 	%rd34676, %rd810, %rd34561, %rd34675;
	shr.u64 	%rd34677, %rd34676, 32;
	and.b64  	%rd34678, %rd34654, 4294967295;
	add.s64 	%rd34679, %rd34677, %rd34678;
	mad.lo.s64 	%rd34680, %rd34564, %rd810, %rd34679;
	shr.u64 	%rd34681, %rd34680, 32;
	and.b64  	%rd34682, %rd34658, 4294967295;
	add.s64 	%rd34683, %rd34681, %rd34682;
	mad.lo.s64 	%rd34684, %rd34567, %rd810, %rd34683;
	shr.u64 	%rd34685, %rd34684, 32;
	and.b64  	%rd34686, %rd34662, 4294967295;
	add.s64 	%rd34687, %rd34685, %rd34686;
	mad.lo.s64 	%rd34688, %rd34570, %rd810, %rd34687;
	shr.u64 	%rd34689, %rd34688, 32;
	and.b64  	%rd34690, %rd34666, 4294967295;
	add.s64 	%rd34691, %rd34689, %rd34690;
	mad.lo.s64 	%rd34692, %rd34573, %rd810, %rd34691;
	shr.u64 	%rd34693, %rd34692, 32;
	and.b64  	%rd34694, %rd34670, 4294967295;
	add.s64 	%rd34695, %rd34693, %rd34694;
	mad.lo.s64 	%rd34696, %rd34576, %rd810, %rd34695;
	shr.u64 	%rd34697, %rd34696, 32;
	and.b64  	%rd34698, %rd34673, 4294967295;
	add.s64 	%rd34699, %rd34697, %rd34698;
	mad.lo.s64 	%rd34700, %rd34579, %rd810, %rd34699;
	shr.u64 	%rd34701, %rd34700, 32;
	add.s64 	%rd34702, %rd34701, %rd34674;
	mad.lo.s64 	%rd34703, %rd810, %rd34582, %rd34702;
	shr.u64 	%rd34704, %rd34703, 32;
	and.b64  	%rd34705, %rd34680, 4294967295;
	mad.lo.s64 	%rd34706, %rd811, %rd34561, %rd34705;
	shr.u64 	%rd34707, %rd34706, 32;
	and.b64  	%rd34708, %rd34684, 4294967295;
	add.s64 	%rd34709, %rd34707, %rd34708;
	mad.lo.s64 	%rd34710, %rd34564, %rd811, %rd34709;
	shr.u64 	%rd34711, %rd34710, 32;
	and.b64  	%rd34712, %rd34688, 4294967295;
	add.s64 	%rd34713, %rd34711, %rd34712;
	mad.lo.s64 	%rd34714, %rd34567, %rd811, %rd34713;
	shr.u64 	%rd34715, %rd34714, 32;
	and.b64  	%rd34716, %rd34692, 4294967295;
	add.s64 	%rd34717, %rd34715, %rd34716;
	mad.lo.s64 	%rd34718, %rd34570, %rd811, %rd34717;
	shr.u64 	%rd34719, %rd34718, 32;
	and.b64  	%rd34720, %rd34696, 4294967295;
	add.s64 	%rd34721, %rd34719, %rd34720;
	mad.lo.s64 	%rd34722, %rd34573, %rd811, %rd34721;
	shr.u64 	%rd34723, %rd34722, 32;
	and.b64  	%rd34724, %rd34700, 4294967295;
	add.s64 	%rd34725, %rd34723, %rd34724;
	mad.lo.s64 	%rd34726, %rd34576, %rd811, %rd34725;
	shr.u64 	%rd34727, %rd34726, 32;
	and.b64  	%rd34728, %rd34703, 4294967295;
	add.s64 	%rd34729, %rd34727, %rd34728;
	mad.lo.s64 	%rd34730, %rd34579, %rd811, %rd34729;
	shr.u64 	%rd34731, %rd34730, 32;
	add.s64 	%rd34732, %rd34731, %rd34704;
	mad.lo.s64 	%rd34733, %rd811, %rd34582, %rd34732;
	shr.u64 	%rd34734, %rd34733, 32;
	and.b64  	%rd34735, %rd34710, 4294967295;
	mad.lo.s64 	%rd34736, %rd812, %rd34561, %rd34735;
	shr.u64 	%rd34737, %rd34736, 32;
	and.b64  	%rd34738, %rd34714, 4294967295;
	add.s64 	%rd34739, %rd34737, %rd34738;
	mad.lo.s64 	%rd34740, %rd34564, %rd812, %rd34739;
	shr.u64 	%rd34741, %rd34740, 32;
	and.b64  	%rd34742, %rd34718, 4294967295;
	add.s64 	%rd34743, %rd34741, %rd34742;
	mad.lo.s64 	%rd34744, %rd34567, %rd812, %rd34743;
	shr.u64 	%rd34745, %rd34744, 32;
	and.b64  	%rd34746, %rd34722, 4294967295;
	add.s64 	%rd34747, %rd34745, %rd34746;
	mad.lo.s64 	%rd34748, %rd34570, %rd812, %rd34747;
	shr.u64 	%rd34749, %rd34748, 32;
	and.b64  	%rd34750, %rd34726, 4294967295;
	add.s64 	%rd34751, %rd34749, %rd34750;
	mad.lo.s64 	%rd34752, %rd34573, %rd812, %rd34751;
	shr.u64 	%rd34753, %rd34752, 32;
	and.b64  	%rd34754, %rd34730, 4294967295;
	add.s64 	%rd34755, %rd34753, %rd34754;
	mad.lo.s64 	%rd34756, %rd34576, %rd812, %rd34755;
	shr.u64 	%rd34757, %rd34756, 32;
	and.b64  	%rd34758, %rd34733, 4294967295;
	add.s64 	%rd34759, %rd34757, %rd34758;
	mad.lo.s64 	%rd34760, %rd34579, %rd812, %rd34759;
	shr.u64 	%rd34761, %rd34760, 32;
	add.s64 	%rd34762, %rd34761, %rd34734;
	mad.lo.s64 	%rd34763, %rd812, %rd34582, %rd34762;
	shr.u64 	%rd34764, %rd34763, 32;
	and.b64  	%rd34765, %rd34740, 4294967295;
	mad.lo.s64 	%rd34766, %rd813, %rd34561, %rd34765;
	shr.u64 	%rd34767, %rd34766, 32;
	and.b64  	%rd34768, %rd34744, 4294967295;
	add.s64 	%rd34769, %rd34767, %rd34768;
	mad.lo.s64 	%rd34770, %rd34564, %rd813, %rd34769;
	shr.u64 	%rd34771, %rd34770, 32;
	and.b64  	%rd34772, %rd34748, 4294967295;
	add.s64 	%rd34773, %rd34771, %rd34772;
	mad.lo.s64 	%rd34774, %rd34567, %rd813, %rd34773;
	shr.u64 	%rd34775, %rd34774, 32;
	and.b64  	%rd34776, %rd34752, 4294967295;
	add.s64 	%rd34777, %rd34775, %rd34776;
	mad.lo.s64 	%rd34778, %rd34570, %rd813, %rd34777;
	shr.u64 	%rd34779, %rd34778, 32;
	and.b64  	%rd34780, %rd34756, 4294967295;
	add.s64 	%rd34781, %rd34779, %rd34780;
	mad.lo.s64 	%rd34782, %rd34573, %rd813, %rd34781;
	shr.u64 	%rd34783, %rd34782, 32;
	and.b64  	%rd34784, %rd34760, 4294967295;
	add.s64 	%rd34785, %rd34783, %rd34784;
	mad.lo.s64 	%rd34786, %rd34576, %rd813, %rd34785;
	shr.u64 	%rd34787, %rd34786, 32;
	and.b64  	%rd34788, %rd34763, 4294967295;
	add.s64 	%rd34789, %rd34787, %rd34788;
	mad.lo.s64 	%rd34790, %rd34579, %rd813, %rd34789;
	shr.u64 	%rd34791, %rd34790, 32;
	add.s64 	%rd34792, %rd34791, %rd34764;
	mad.lo.s64 	%rd34793, %rd813, %rd34582, %rd34792;
	{ .reg .b32 tmp; mov.b64 {tmp, %r5070}, %rd34793; }
	mul.lo.s32 	%r5071, %r86, %r5069;
	cvt.u64.u32 	%rd34794, %r5071;
	and.b64  	%rd34795, %rd34562, 4294967295;
	mad.lo.s64 	%rd34796, %rd13, %rd34794, %rd34795;
	shr.u64 	%rd34797, %rd34796, 32;
	and.b64  	%rd34798, %rd34586, 4294967295;
	add.s64 	%rd34799, %rd34797, %rd34798;
	mad.lo.s64 	%rd34800, %rd14, %rd34794, %rd34799;
	cvt.u32.u64 	%r5072, %rd34800;
	shr.u64 	%rd34801, %rd34800, 32;
	and.b64  	%rd34802, %rd34616, 4294967295;
	add.s64 	%rd34803, %rd34801, %rd34802;
	mad.lo.s64 	%rd34804, %rd15, %rd34794, %rd34803;
	shr.u64 	%rd34805, %rd34804, 32;
	and.b64  	%rd34806, %rd34646, 4294967295;
	add.s64 	%rd34807, %rd34805, %rd34806;
	mad.lo.s64 	%rd34808, %rd16, %rd34794, %rd34807;
	shr.u64 	%rd34809, %rd34808, 32;
	and.b64  	%rd34810, %rd34676, 4294967295;
	add.s64 	%rd34811, %rd34809, %rd34810;
	mad.lo.s64 	%rd34812, %rd17, %rd34794, %rd34811;
	shr.u64 	%rd34813, %rd34812, 32;
	and.b64  	%rd34814, %rd34706, 4294967295;
	add.s64 	%rd34815, %rd34813, %rd34814;
	mad.lo.s64 	%rd34816, %rd18, %rd34794, %rd34815;
	shr.u64 	%rd34817, %rd34816, 32;
	and.b64  	%rd34818, %rd34736, 4294967295;
	add.s64 	%rd34819, %rd34817, %rd34818;
	mad.lo.s64 	%rd34820, %rd19, %rd34794, %rd34819;
	shr.u64 	%rd34821, %rd34820, 32;
	and.b64  	%rd34822, %rd34766, 4294967295;
	add.s64 	%rd34823, %rd34821, %rd34822;
	mad.lo.s64 	%rd34824, %rd20, %rd34794, %rd34823;
	shr.u64 	%rd34825, %rd34824, 32;
	and.b64  	%rd34826, %rd34770, 4294967295;
	add.s64 	%rd34827, %rd34825, %rd34826;
	shr.u64 	%rd34828, %rd34827, 32;
	and.b64  	%rd34829, %rd34774, 4294967295;
	add.s64 	%rd34830, %rd34828, %rd34829;
	shr.u64 	%rd34831, %rd34830, 32;
	and.b64  	%rd34832, %rd34778, 4294967295;
	add.s64 	%rd34833, %rd34831, %rd34832;
	shr.u64 	%rd34834, %rd34833, 32;
	and.b64  	%rd34835, %rd34782, 4294967295;
	add.s64 	%rd34836, %rd34834, %rd34835;
	shr.u64 	%rd34837, %rd34836, 32;
	and.b64  	%rd34838, %rd34786, 4294967295;
	add.s64 	%rd34839, %rd34837, %rd34838;
	shr.u64 	%rd34840, %rd34839, 32;
	and.b64  	%rd34841, %rd34790, 4294967295;
	add.s64 	%rd34842, %rd34840, %rd34841;
	shr.u64 	%rd34843, %rd34842, 32;
	and.b64  	%rd34844, %rd34793, 4294967295;
	add.s64 	%rd34845, %rd34843, %rd34844;
	{ .reg .b32 tmp; mov.b64 {tmp, %r5073}, %rd34845; }
	add.s32 	%r5074, %r5070, %r5073;
	mul.lo.s32 	%r5075, %r86, %r5072;
	cvt.u64.u32 	%rd34846, %r5075;
	and.b64  	%rd34847, %rd34800, 4294967295;
	mad.lo.s64 	%rd34848, %rd13, %rd34846, %rd34847;
	shr.u64 	%rd34849, %rd34848, 32;
	and.b64  	%rd34850, %rd34804, 4294967295;
	add.s64 	%rd34851, %rd34849, %rd34850;
	mad.lo.s64 	%rd34852, %rd14, %rd34846, %rd34851;
	cvt.u32.u64 	%r5076, %rd34852;
	shr.u64 	%rd34853, %rd34852, 32;
	and.b64  	%rd34854, %rd34808, 4294967295;
	add.s64 	%rd34855, %rd34853, %rd34854;
	mad.lo.s64 	%rd34856, %rd15, %rd34846, %rd34855;
	shr.u64 	%rd34857, %rd34856, 32;
	and.b64  	%rd34858, %rd34812, 4294967295;
	add.s64 	%rd34859, %rd34857, %rd34858;
	mad.lo.s64 	%rd34860, %rd16, %rd34846, %rd34859;
	shr.u64 	%rd34861, %rd34860, 32;
	and.b64  	%rd34862, %rd34816, 4294967295;
	add.s64 	%rd34863, %rd34861, %rd34862;
	mad.lo.s64 	%rd34864, %rd17, %rd34846, %rd34863;
	shr.u64 	%rd34865, %rd34864, 32;
	and.b64  	%rd34866, %rd34820, 4294967295;
	add.s64 	%rd34867, %rd34865, %rd34866;
	mad.lo.s64 	%rd34868, %rd18, %rd34846, %rd34867;
	shr.u64 	%rd34869, %rd34868, 32;
	and.b64  	%rd34870, %rd34824, 4294967295;
	add.s64 	%rd34871, %rd34869, %rd34870;
	mad.lo.s64 	%rd34872, %rd19, %rd34846, %rd34871;
	shr.u64 	%rd34873, %rd34872, 32;
	and.b64  	%rd34874, %rd34827, 4294967295;
	add.s64 	%rd34875, %rd34873, %rd34874;
	mad.lo.s64 	%rd34876, %rd20, %rd34846, %rd34875;
	shr.u64 	%rd34877, %rd34876, 32;
	and.b64  	%rd34878, %rd34830, 4294967295;
	add.s64 	%rd34879, %rd34877, %rd34878;
	shr.u64 	%rd34880, %rd34879, 32;
	and.b64  	%rd34881, %rd34833, 4294967295;
	add.s64 	%rd34882, %rd34880, %rd34881;
	shr.u64 	%rd34883, %rd34882, 32;
	and.b64  	%rd34884, %rd34836, 4294967295;
	add.s64 	%rd34885, %rd34883, %rd34884;
	shr.u64 	%rd34886, %rd34885, 32;
	and.b64  	%rd34887, %rd34839, 4294967295;
	add.s64 	%rd34888, %rd34886, %rd34887;
	shr.u64 	%rd34889, %rd34888, 32;
	and.b64  	%rd34890, %rd34842, 4294967295;
	add.s64 	%rd34891, %rd34889, %rd34890;
	shr.u64 	%rd34892, %rd34891, 32;
	and.b64  	%rd34893, %rd34845, 4294967295;
	add.s64 	%rd34894, %rd34892, %rd34893;
	{ .reg .b32 tmp; mov.b64 {tmp, %r5077}, %rd34894; }
	add.s32 	%r5078, %r5074, %r5077;
	mul.lo.s32 	%r5079, %r86, %r5076;
	cvt.u64.u32 	%rd34895, %r5079;
	and.b64  	%rd34896, %rd34852, 4294967295;
	mad.lo.s64 	%rd34897, %rd13, %rd34895, %rd34896;
	shr.u64 	%rd34898, %rd34897, 32;
	and.b64  	%rd34899, %rd34856, 4294967295;
	add.s64 	%rd34900, %rd34898, %rd34899;
	mad.lo.s64 	%rd34901, %rd14, %rd34895, %rd34900;
	cvt.u32.u64 	%r5080, %rd34901;
	shr.u64 	%rd34902, %rd34901, 32;
	and.b64  	%rd34903, %rd34860, 4294967295;
	add.s64 	%rd34904, %rd34902, %rd34903;
	mad.lo.s64 	%rd34905, %rd15, %rd34895, %rd34904;
	shr.u64 	%rd34906, %rd34905, 32;
	and.b64  	%rd34907, %rd34864, 4294967295;
	add.s64 	%rd34908, %rd34906, %rd34907;
	mad.lo.s64 	%rd34909, %rd16, %rd34895, %rd34908;
	shr.u64 	%rd34910, %rd34909, 32;
	and.b64  	%rd34911, %rd34868, 4294967295;
	add.s64 	%rd34912, %rd34910, %rd34911;
	mad.lo.s64 	%rd34913, %rd17, %rd34895, %rd34912;
	shr.u64 	%rd34914, %rd34913, 32;
	and.b64  	%rd34915, %rd34872, 4294967295;
	add.s64 	%rd34916, %rd34914, %rd34915;
	mad.lo.s64 	%rd34917, %rd18, %rd34895, %rd34916;
	shr.u64 	%rd34918, %rd34917, 32;
	and.b64  	%rd34919, %rd34876, 4294967295;
	add.s64 	%rd34920, %rd34918, %rd34919;
	mad.lo.s64 	%rd34921, %rd19, %rd34895, %rd34920;
	shr.u64 	%rd34922, %rd34921, 32;
	and.b64  	%rd34923, %rd34879, 4294967295;
	add.s64 	%rd34924, %rd34922, %rd34923;
	mad.lo.s64 	%rd34925, %rd20, %rd34895, %rd34924;
	shr.u64 	%rd34926, %rd34925, 32;
	and.b64  	%rd34927, %rd34882, 4294967295;
	add.s64 	%rd34928, %rd34926, %rd34927;
	shr.u64 	%rd34929, %rd34928, 32;
	and.b64  	%rd34930, %rd34885, 4294967295;
	add.s64 	%rd34931, %rd34929, %rd34930;
	shr.u64 	%rd34932, %rd34931, 32;
	and.b64  	%rd34933, %rd34888, 4294967295;
	add.s64 	%rd34934, %rd34932, %rd34933;
	shr.u64 	%rd34935, %rd34934, 32;
	and.b64  	%rd34936, %rd34891, 4294967295;
	add.s64 	%rd34937, %rd34935, %rd34936;
	shr.u64 	%rd34938, %rd34937, 32;
	and.b64  	%rd34939, %rd34894, 4294967295;
	add.s64 	%rd34940, %rd34938, %rd34939;
	{ .reg .b32 tmp; mov.b64 {tmp, %r5081}, %rd34940; }
	add.s32 	%r5082, %r5078, %r5081;
	mul.lo.s32 	%r5083, %r86, %r5080;
	cvt.u64.u32 	%rd34941, %r5083;
	and.b64  	%rd34942, %rd34901, 4294967295;
	mad.lo.s64 	%rd34943, %rd13, %rd34941, %rd34942;
	shr.u64 	%rd34944, %rd34943, 32;
	and.b64  	%rd34945, %rd34905, 4294967295;
	add.s64 	%rd34946, %rd34944, %rd34945;
	mad.lo.s64 	%rd34947, %rd14, %rd34941, %rd34946;
	cvt.u32.u64 	%r5084, %rd34947;
	shr.u64 	%rd34948, %rd34947, 32;
	and.b64  	%rd34949, %rd34909, 4294967295;
	add.s64 	%rd34950, %rd34948, %rd34949;
	mad.lo.s64 	%rd34951, %rd15, %rd34941, %rd34950;
	shr.u64 	%rd34952, %rd34951, 32;
	and.b64  	%rd34953, %rd34913, 4294967295;
	add.s64 	%rd34954, %rd34952, %rd34953;
	mad.lo.s64 	%rd34955, %rd16, %rd34941, %rd34954;
	shr.u64 	%rd34956, %rd34955, 32;
	and.b64  	%rd34957, %rd34917, 4294967295;
	add.s64 	%rd34958, %rd34956, %rd34957;
	mad.lo.s64 	%rd34959, %rd17, %rd34941, %rd34958;
	shr.u64 	%rd34960, %rd34959, 32;
	and.b64  	%rd34961, %rd34921, 4294967295;
	add.s64 	%rd34962, %rd34960, %rd34961;
	mad.lo.s64 	%rd34963, %rd18, %rd34941, %rd34962;
	shr.u64 	%rd34964, %rd34963, 32;
	and.b64  	%rd34965, %rd34925, 4294967295;
	add.s64 	%rd34966, %rd34964, %rd34965;
	mad.lo.s64 	%rd34967, %rd19, %rd34941, %rd34966;
	shr.u64 	%rd34968, %rd34967, 32;
	and.b64  	%rd34969, %rd34928, 4294967295;
	add.s64 	%rd34970, %rd34968, %rd34969;
	mad.lo.s64 	%rd34971, %rd20, %rd34941, %rd34970;
	shr.u64 	%rd34972, %rd34971, 32;
	and.b64  	%rd34973, %rd34931, 4294967295;
	add.s64 	%rd34974, %rd34972, %rd34973;
	shr.u64 	%rd34975, %rd34974, 32;
	and.b64  	%rd34976, %rd34934, 4294967295;
	add.s64 	%rd34977, %rd34975, %rd34976;
	shr.u64 	%rd34978, %rd34977, 32;
	and.b64  	%rd34979, %rd34937, 4294967295;
	add.s64 	%rd34980, %rd34978, %rd34979;
	shr.u64 	%rd34981, %rd34980, 32;
	and.b64  	%rd34982, %rd34940, 4294967295;
	add.s64 	%rd34983, %rd34981, %rd34982;
	{ .reg .b32 tmp; mov.b64 {tmp, %r5085}, %rd34983; }
	add.s32 	%r5086, %r5082, %r5085;
	mul.lo.s32 	%r5087, %r86, %r5084;
	cvt.u64.u32 	%rd34984, %r5087;
	and.b64  	%rd34985, %rd34947, 4294967295;
	mad.lo.s64 	%rd34986, %rd13, %rd34984, %rd34985;
	shr.u64 	%rd34987, %rd34986, 32;
	and.b64  	%rd34988, %rd34951, 4294967295;
	add.s64 	%rd34989, %rd34987, %rd34988;
	mad.lo.s64 	%rd34990, %rd14, %rd34984, %rd34989;
	cvt.u32.u64 	%r5088, %rd34990;
	shr.u64 	%rd34991, %rd34990, 32;
	and.b64  	%rd34992, %rd34955, 4294967295;
	add.s64 	%rd34993, %rd34991, %rd34992;
	mad.lo.s64 	%rd34994, %rd15, %rd34984, %rd34993;
	shr.u64 	%rd34995, %rd34994, 32;
	and.b64  	%rd34996, %rd34959, 4294967295;
	add.s64 	%rd34997, %rd34995, %rd34996;
	mad.lo.s64 	%rd34998, %rd16, %rd34984, %rd34997;
	shr.u64 	%rd34999, %rd34998, 32;
	and.b64  	%rd35000, %rd34963, 4294967295;
	add.s64 	%rd35001, %rd34999, %rd35000;
	mad.lo.s64 	%rd35002, %rd17, %rd34984, %rd35001;
	shr.u64 	%rd35003, %rd35002, 32;
	and.b64  	%rd35004, %rd34967, 4294967295;
	add.s64 	%rd35005, %rd35003, %rd35004;
	mad.lo.s64 	%rd35006, %rd18, %rd34984, %rd35005;
	shr.u64 	%rd35007, %rd35006, 32;
	and.b64  	%rd35008, %rd34971, 4294967295;
	add.s64 	%rd35009, %rd35007, %rd35008;
	mad.lo.s64 	%rd35010, %rd19, %rd34984, %rd35009;
	shr.u64 	%rd35011, %rd35010, 32;
	and.b64  	%rd35012, %rd34974, 4294967295;
	add.s64 	%rd35013, %rd35011, %rd35012;
	mad.lo.s64 	%rd35014, %rd20, %rd34984, %rd35013;
	shr.u64 	%rd35015, %rd35014, 32;
	and.b64  	%rd35016, %rd34977, 4294967295;
	add.s64 	%rd35017, %rd35015, %rd35016;
	shr.u64 	%rd35018, %rd35017, 32;
	and.b64  	%rd35019, %rd34980, 4294967295;
	add.s64 	%rd35020, %rd35018, %rd35019;
	shr.u64 	%rd35021, %rd35020, 32;
	and.b64  	%rd35022, %rd34983, 4294967295;
	add.s64 	%rd35023, %rd35021, %rd35022;
	{ .reg .b32 tmp; mov.b64 {tmp, %r5089}, %rd35023; }
	add.s32 	%r5090, %r5086, %r5089;
	mul.lo.s32 	%r5091, %r86, %r5088;
	cvt.u64.u32 	%rd35024, %r5091;
	and.b64  	%rd35025, %rd34990, 4294967295;
	mad.lo.s64 	%rd35026, %rd13, %rd35024, %rd35025;
	shr.u64 	%rd35027, %rd35026, 32;
	and.b64  	%rd35028, %rd34994, 4294967295;
	add.s64 	%rd35029, %rd35027, %rd35028;
	mad.lo.s64 	%rd35030, %rd14, %rd35024, %rd35029;
	cvt.u32.u64 	%r5092, %rd35030;
	shr.u64 	%rd35031, %rd35030, 32;
	and.b64  	%rd35032, %rd34998, 4294967295;
	add.s64 	%rd35033, %rd35031, %rd35032;
	mad.lo.s64 	%rd35034, %rd15, %rd35024, %rd35033;
	shr.u64 	%rd35035, %rd35034, 32;
	and.b64  	%rd35036, %rd35002, 4294967295;
	add.s64 	%rd35037, %rd35035, %rd35036;
	mad.lo.s64 	%rd35038, %rd16, %rd35024, %rd35037;
	shr.u64 	%rd35039, %rd35038, 32;
	and.b64  	%rd35040, %rd35006, 4294967295;
	add.s64 	%rd35041, %rd35039, %rd35040;
	mad.lo.s64 	%rd35042, %rd17, %rd35024, %rd35041;
	shr.u64 	%rd35043, %rd35042, 32;
	and.b64  	%rd35044, %rd35010, 4294967295;
	add.s64 	%rd35045, %rd35043, %rd35044;
	mad.lo.s64 	%rd35046, %rd18, %rd35024, %rd35045;
	shr.u64 	%rd35047, %rd35046, 32;
	and.b64  	%rd35048, %rd35014, 4294967295;
	add.s64 	%rd35049, %rd35047, %rd35048;
	mad.lo.s64 	%rd35050, %rd19, %rd35024, %rd35049;
	shr.u64 	%rd35051, %rd35050, 32;
	and.b64  	%rd35052, %rd35017, 4294967295;
	add.s64 	%rd35053, %rd35051, %rd35052;
	mad.lo.s64 	%rd35054, %rd20, %rd35024, %rd35053;
	shr.u64 	%rd35055, %rd35054, 32;
	and.b64  	%rd35056, %rd35020, 4294967295;
	add.s64 	%rd35057, %rd35055, %rd35056;
	shr.u64 	%rd35058, %rd35057, 32;
	and.b64  	%rd35059, %rd35023, 4294967295;
	add.s64 	%rd35060, %rd35058, %rd35059;
	{ .reg .b32 tmp; mov.b64 {tmp, %r5093}, %rd35060; }
	add.s32 	%r5094, %r5090, %r5093;
	mul.lo.s32 	%r5095, %r86, %r5092;
	cvt.u64.u32 	%rd35061, %r5095;
	and.b64  	%rd35062, %rd35030, 4294967295;
	mad.lo.s64 	%rd35063, %rd13, %rd35061, %rd35062;
	shr.u64 	%rd35064, %rd35063, 32;
	and.b64  	%rd35065, %rd35034, 4294967295;
	add.s64 	%rd35066, %rd35064, %rd35065;
	mad.lo.s64 	%rd35067, %rd14, %rd35061, %rd35066;
	cvt.u32.u64 	%r5096, %rd35067;
	shr.u64 	%rd35068, %rd35067, 32;
	and.b64  	%rd35069, %rd35038, 4294967295;
	add.s64 	%rd35070, %rd35068, %rd35069;
	mad.lo.s64 	%rd35071, %rd15, %rd35061, %rd35070;
	shr.u64 	%rd35072, %rd35071, 32;
	and.b64  	%rd35073, %rd35042, 4294967295;
	add.s64 	%rd35074, %rd35072, %rd35073;
	mad.lo.s64 	%rd35075, %rd16, %rd35061, %rd35074;
	shr.u64 	%rd35076, %rd35075, 32;
	and.b64  	%rd35077, %rd35046, 4294967295;
	add.s64 	%rd35078, %rd35076, %rd35077;
	mad.lo.s64 	%rd35079, %rd17, %rd35061, %rd35078;
	shr.u64 	%rd35080, %rd35079, 32;
	and.b64  	%rd35081, %rd35050, 4294967295;
	add.s64 	%rd35082, %rd35080, %rd35081;
	mad.lo.s64 	%rd35083, %rd18, %rd35061, %rd35082;
	shr.u64 	%rd35084, %rd35083, 32;
	and.b64  	%rd35085, %rd35054, 4294967295;
	add.s64 	%rd35086, %rd35084, %rd35085;
	mad.lo.s64 	%rd35087, %rd19, %rd35061, %rd35086;
	shr.u64 	%rd35088, %rd35087, 32;
	and.b64  	%rd35089, %rd35057, 4294967295;
	add.s64 	%rd35090, %rd35088, %rd35089;
	mad.lo.s64 	%rd35091, %rd20, %rd35061, %rd35090;
	shr.u64 	%rd35092, %rd35091, 32;
	and.b64  	%rd35093, %rd35060, 4294967295;
	add.s64 	%rd35094, %rd35092, %rd35093;
	{ .reg .b32 tmp; mov.b64 {tmp, %r5097}, %rd35094; }
	add.s32 	%r5098, %r5094, %r5097;
	mul.lo.s32 	%r5099, %r86, %r5096;
	cvt.u64.u32 	%rd35095, %r5099;
	and.b64  	%rd35096, %rd35067, 4294967295;
	mad.lo.s64 	%rd35097, %rd13, %rd35095, %rd35096;
	shr.u64 	%rd35098, %rd35097, 32;
	and.b64  	%rd35099, %rd35071, 4294967295;
	add.s64 	%rd35100, %rd35098, %rd35099;
	mad.lo.s64 	%rd45147, %rd14, %rd35095, %rd35100;
	shr.u64 	%rd35101, %rd45147, 32;
	and.b64  	%rd35102, %rd35075, 4294967295;
	add.s64 	%rd35103, %rd35101, %rd35102;
	mad.lo.s64 	%rd45146, %rd15, %rd35095, %rd35103;
	cvt.u32.u64 	%r513, %rd45146;
	shr.u64 	%rd35104, %rd45146, 32;
	and.b64  	%rd35105, %rd35079, 4294967295;
	add.s64 	%rd35106, %rd35104, %rd35105;
	mad.lo.s64 	%rd45145, %rd16, %rd35095, %rd35106;
	cvt.u32.u64 	%r514, %rd45145;
	shr.u64 	%rd35107, %rd45145, 32;
	and.b64  	%rd35108, %rd35083, 4294967295;
	add.s64 	%rd35109, %rd35107, %rd35108;
	mad.lo.s64 	%rd45144, %rd17, %rd35095, %rd35109;
	cvt.u32.u64 	%r515, %rd45144;
	shr.u64 	%rd35110, %rd45144, 32;
	and.b64  	%rd35111, %rd35087, 4294967295;
	add.s64 	%rd35112, %rd35110, %rd35111;
	mad.lo.s64 	%rd45143, %rd18, %rd35095, %rd35112;
	cvt.u32.u64 	%r516, %rd45143;
	shr.u64 	%rd35113, %rd45143, 32;
	and.b64  	%rd35114, %rd35091, 4294967295;
	add.s64 	%rd35115, %rd35113, %rd35114;
	mad.lo.s64 	%rd45142, %rd19, %rd35095, %rd35115;
	cvt.u32.u64 	%r517, %rd45142;
	shr.u64 	%rd35116, %rd45142, 32;
	and.b64  	%rd35117, %rd35094, 4294967295;
	add.s64 	%rd35118, %rd35116, %rd35117;
	mad.lo.s64 	%rd45141, %rd20, %rd35095, %rd35118;
	cvt.u32.u64 	%r518, %rd45141;
	{ .reg .b32 tmp; mov.b64 {tmp, %r5100}, %rd45141; }
	add.s32 	%r6566, %r5098, %r5100;
	setp.gt.u32 	%p1499, %r6566, %r5068;
	@%p1499 bra 	$L__BB4_514;
	cvt.u32.u64 	%r5101, %rd20;
	setp.lt.u32 	%p1500, %r6566, %r5101;
	@%p1500 bra 	$L__BB4_515;
	cvt.u32.u64 	%r5102, %rd19;
	setp.lt.u32 	%p1501, %r5102, %r518;
	@%p1501 bra 	$L__BB4_514;
	cvt.u32.u64 	%r5103, %rd19;
	setp.gt.u32 	%p1502, %r5103, %r518;
	@%p1502 bra 	$L__BB4_515;
	cvt.u32.u64 	%r5104, %rd18;
	setp.lt.u32 	%p1503, %r5104, %r517;
	@%p1503 bra 	$L__BB4_514;
	cvt.u32.u64 	%r5105, %rd18;
	setp.gt.u32 	%p1504, %r5105, %r517;
	@%p1504 bra 	$L__BB4_515;
	cvt.u32.u64 	%r5106, %rd17;
	setp.lt.u32 	%p1505, %r5106, %r516;
	@%p1505 bra 	$L__BB4_514;
	cvt.u32.u64 	%r5107, %rd17;
	setp.gt.u32 	%p1506, %r5107, %r516;
	@%p1506 bra 	$L__BB4_515;
	cvt.u32.u64 	%r5108, %rd16;
	setp.lt.u32 	%p1507, %r5108, %r515;
	@%p1507 bra 	$L__BB4_514;
	cvt.u32.u64 	%r5109, %rd16;
	setp.gt.u32 	%p1508, %r5109, %r515;
	@%p1508 bra 	$L__BB4_515;
	cvt.u32.u64 	%r5110, %rd15;
	setp.lt.u32 	%p1509, %r5110, %r514;
	@%p1509 bra 	$L__BB4_514;
	cvt.u32.u64 	%r5111, %rd15;
	setp.gt.u32 	%p1510, %r5111, %r514;
	@%p1510 bra 	$L__BB4_515;
	cvt.u32.u64 	%r5112, %rd14;
	setp.lt.u32 	%p1511, %r5112, %r513;
	@%p1511 bra 	$L__BB4_514;
	cvt.u32.u64 	%r5113, %rd13;
	cvt.u32.u64 	%r5114, %rd14;
	setp.gt.u32 	%p1512, %r5114, %r513;
	cvt.u32.u64 	%r5115, %rd45147;
	setp.gt.u32 	%p1513, %r5113, %r5115;
	or.pred  	%p1514, %p1512, %p1513;
	@%p1514 bra 	$L__BB4_515;
$L__BB4_514:
	cvt.u32.u64 	%r5116, %rd20;
	and.b64  	%rd35120, %rd45147, 4294967295;
	sub.s64 	%rd45147, %rd35120, %rd13;
	shr.u64 	%rd35121, %rd45147, 63;
	and.b64  	%rd35122, %rd45146, 4294967295;
	add.s64 	%rd35123, %rd35121, %rd14;
	sub.s64 	%rd45146, %rd35122, %rd35123;
	shr.u64 	%rd35124, %rd45146, 63;
	and.b64  	%rd35125, %rd45145, 4294967295;
	add.s64 	%rd35126, %rd35124, %rd15;
	sub.s64 	%rd45145, %rd35125, %rd35126;
	shr.u64 	%rd35127, %rd45145, 63;
	and.b64  	%rd35128, %rd45144, 4294967295;
	add.s64 	%rd35129, %rd35127, %rd16;
	sub.s64 	%rd45144, %rd35128, %rd35129;
	shr.u64 	%rd35130, %rd45144, 63;
	and.b64  	%rd35131, %rd45143, 4294967295;
	add.s64 	%rd35132, %rd35130, %rd17;
	sub.s64 	%rd45143, %rd35131, %rd35132;
	shr.u64 	%rd35133, %rd45143, 63;
	and.b64  	%rd35134, %rd45142, 4294967295;
	add.s64 	%rd35135, %rd35133, %rd18;
	sub.s64 	%rd45142, %rd35134, %rd35135;
	shr.u64 	%rd35136, %rd45142, 63;
	and.b64  	%rd35137, %rd45141, 4294967295;
	add.s64 	%rd35138, %rd35136, %rd19;
	sub.s64 	%rd45141, %rd35137, %rd35138;
	shr.u64 	%rd35139, %rd45141, 63;
	cvt.u32.u64 	%r5117, %rd35139;
	add.s32 	%r5118, %r5116, %r5117;
	sub.s32 	%r6566, %r6566, %r5118;
$L__BB4_515:
	cvt.u32.u64 	%r5119, %rd20;
	mul.lo.s64 	%rd35140, %rd835, %rd263;
	cvt.u32.u64 	%r5120, %rd35140;
	shr.u64 	%rd35141, %rd35140, 32;
	mad.lo.s64 	%rd35142, %rd836, %rd263, %rd35141;
	shr.u64 	%rd35143, %rd35142, 32;
	mad.lo.s64 	%rd35144, %rd838, %rd263, %rd35143;
	shr.u64 	%rd35145, %rd35144, 32;
	mad.lo.s64 	%rd35146, %rd840, %rd263, %rd35145;
	shr.u64 	%rd35147, %rd35146, 32;
	mad.lo.s64 	%rd35148, %rd842, %rd263, %rd35147;
	shr.u64 	%rd35149, %rd35148, 32;
	mad.lo.s64 	%rd35150, %rd844, %rd263, %rd35149;
	shr.u64 	%rd35151, %rd35150, 32;
	mad.lo.s64 	%rd35152, %rd846, %rd263, %rd35151;
	shr.u64 	%rd35153, %rd35152, 32;
	mad.lo.s64 	%rd35154, %rd263, %rd848, %rd35153;
	shr.u64 	%rd35155, %rd35154, 32;
	and.b64  	%rd35156, %rd35142, 4294967295;
	mad.lo.s64 	%rd35157, %rd835, %rd264, %rd35156;
	shr.u64 	%rd35158, %rd35157, 32;
	and.b64  	%rd35159, %rd35144, 4294967295;
	add.s64 	%rd35160, %rd35158, %rd35159;
	mad.lo.s64 	%rd35161, %rd836, %rd264, %rd35160;
	shr.u64 	%rd35162, %rd35161, 32;
	and.b64  	%rd35163, %rd35146, 4294967295;
	add.s64 	%rd35164, %rd35162, %rd35163;
	mad.lo.s64 	%rd35165, %rd838, %rd264, %rd35164;
	shr.u64 	%rd35166, %rd35165, 32;
	and.b64  	%rd35167, %rd35148, 4294967295;
	add.s64 	%rd35168, %rd35166, %rd35167;
	mad.lo.s64 	%rd35169, %rd840, %rd264, %rd35168;
	shr.u64 	%rd35170, %rd35169, 32;
	and.b64  	%rd35171, %rd35150, 4294967295;
	add.s64 	%rd35172, %rd35170, %rd35171;
	mad.lo.s64 	%rd35173, %rd842, %rd264, %rd35172;
	shr.u64 	%rd35174, %rd35173, 32;
	and.b64  	%rd35175, %rd35152, 4294967295;
	add.s64 	%rd35176, %rd35174, %rd35175;
	mad.lo.s64 	%rd35177, %rd844, %rd264, %rd35176;
	shr.u64 	%rd35178, %rd35177, 32;
	and.b64  	%rd35179, %rd35154, 4294967295;
	add.s64 	%rd35180, %rd35178, %rd35179;
	mad.lo.s64 	%rd35181, %rd846, %rd264, %rd35180;
	shr.u64 	%rd35182, %rd35181, 32;
	add.s64 	%rd35183, %rd35182, %rd35155;
	mad.lo.s64 	%rd35184, %rd264, %rd848, %rd35183;
	shr.u64 	%rd35185, %rd35184, 32;
	and.b64  	%rd35186, %rd35161, 4294967295;
	mad.lo.s64 	%rd35187, %rd835, %rd266, %rd35186;
	shr.u64 	%rd35188, %rd35187, 32;
	and.b64  	%rd35189, %rd35165, 4294967295;
	add.s64 	%rd35190, %rd35188, %rd35189;
	mad.lo.s64 	%rd35191, %rd836, %rd266, %rd35190;
	shr.u64 	%rd35192, %rd35191, 32;
	and.b64  	%rd35193, %rd35169, 4294967295;
	add.s64 	%rd35194, %rd35192, %rd35193;
	mad.lo.s64 	%rd35195, %rd838, %rd266, %rd35194;
	shr.u64 	%rd35196, %rd35195, 32;
	and.b64  	%rd35197, %rd35173, 4294967295;
	add.s64 	%rd35198, %rd35196, %rd35197;
	mad.lo.s64 	%rd35199, %rd840, %rd266, %rd35198;
	shr.u64 	%rd35200, %rd35199, 32;
	and.b64  	%rd35201, %rd35177, 4294967295;
	add.s64 	%rd35202, %rd35200, %rd35201;
	mad.lo.s64 	%rd35203, %rd842, %rd266, %rd35202;
	shr.u64 	%rd35204, %rd35203, 32;
	and.b64  	%rd35205, %rd35181, 4294967295;
	add.s64 	%rd35206, %rd35204, %rd35205;
	mad.lo.s64 	%rd35207, %rd844, %rd266, %rd35206;
	shr.u64 	%rd35208, %rd35207, 32;
	and.b64  	%rd35209, %rd35184, 4294967295;
	add.s64 	%rd35210, %rd35208, %rd35209;
	mad.lo.s64 	%rd35211, %rd846, %rd266, %rd35210;
	shr.u64 	%rd35212, %rd35211, 32;
	add.s64 	%rd35213, %rd35212, %rd35185;
	mad.lo.s64 	%rd35214, %rd266, %rd848, %rd35213;
	shr.u64 	%rd35215, %rd35214, 32;
	and.b64  	%rd35216, %rd35191, 4294967295;
	mad.lo.s64 	%rd35217, %rd835, %rd268, %rd35216;
	shr.u64 	%rd35218, %rd35217, 32;
	and.b64  	%rd35219, %rd35195, 4294967295;
	add.s64 	%rd35220, %rd35218, %rd35219;
	mad.lo.s64 	%rd35221, %rd836, %rd268, %rd35220;
	shr.u64 	%rd35222, %rd35221, 32;
	and.b64  	%rd35223, %rd35199, 4294967295;
	add.s64 	%rd35224, %rd35222, %rd35223;
	mad.lo.s64 	%rd35225, %rd838, %rd268, %rd35224;
	shr.u64 	%rd35226, %rd35225, 32;
	and.b64  	%rd35227, %rd35203, 4294967295;
	add.s64 	%rd35228, %rd35226, %rd35227;
	mad.lo.s64 	%rd35229, %rd840, %rd268, %rd35228;
	shr.u64 	%rd35230, %rd35229, 32;
	and.b64  	%rd35231, %rd35207, 4294967295;
	add.s64 	%rd35232, %rd35230, %rd35231;
	mad.lo.s64 	%rd35233, %rd842, %rd268, %rd35232;
	shr.u64 	%rd35234, %rd35233, 32;
	and.b64  	%rd35235, %rd35211, 4294967295;
	add.s64 	%rd35236, %rd35234, %rd35235;
	mad.lo.s64 	%rd35237, %rd844, %rd268, %rd35236;
	shr.u64 	%rd35238, %rd35237, 32;
	and.b64  	%rd35239, %rd35214, 4294967295;
	add.s64 	%rd35240, %rd35238, %rd35239;
	mad.lo.s64 	%rd35241, %rd846, %rd268, %rd35240;
	shr.u64 	%rd35242, %rd35241, 32;
	add.s64 	%rd35243, %rd35242, %rd35215;
	mad.lo.s64 	%rd35244, %rd268, %rd848, %rd35243;
	shr.u64 	%rd35245, %rd35244, 32;
	and.b64  	%rd35246, %rd35221, 4294967295;
	mad.lo.s64 	%rd35247, %rd835, %rd270, %rd35246;
	shr.u64 	%rd35248, %rd35247, 32;
	and.b64  	%rd35249, %rd35225, 4294967295;
	add.s64 	%rd35250, %rd35248, %rd35249;
	mad.lo.s64 	%rd35251, %rd836, %rd270, %rd35250;
	shr.u64 	%rd35252, %rd35251, 32;
	and.b64  	%rd35253, %rd35229, 4294967295;
	add.s64 	%rd35254, %rd35252, %rd35253;
	mad.lo.s64 	%rd35255, %rd838, %rd270, %rd35254;
	shr.u64 	%rd35256, %rd35255, 32;
	and.b64  	%rd35257, %rd35233, 4294967295;
	add.s64 	%rd35258, %rd35256, %rd35257;
	mad.lo.s64 	%rd35259, %rd840, %rd270, %rd35258;
	shr.u64 	%rd35260, %rd35259, 32;
	and.b64  	%rd35261, %rd35237, 4294967295;
	add.s64 	%rd35262, %rd35260, %rd35261;
	mad.lo.s64 	%rd35263, %rd842, %rd270, %rd35262;
	shr.u64 	%rd35264, %rd35263, 32;
	and.b64  	%rd35265, %rd35241, 4294967295;
	add.s64 	%rd35266, %rd35264, %rd35265;
	mad.lo.s64 	%rd35267, %rd844, %rd270, %rd35266;
	shr.u64 	%rd35268, %rd35267, 32;
	and.b64  	%rd35269, %rd35244, 4294967295;
	add.s64 	%rd35270, %rd35268, %rd35269;
	mad.lo.s64 	%rd35271, %rd846, %rd270, %rd35270;
	shr.u64 	%rd35272, %rd35271, 32;
	add.s64 	%rd35273, %rd35272, %rd35245;
	mad.lo.s64 	%rd35274, %rd270, %rd848, %rd35273;
	shr.u64 	%rd35275, %rd35274, 32;
	and.b64  	%rd35276, %rd35251, 4294967295;
	mad.lo.s64 	%rd35277, %rd835, %rd272, %rd35276;
	shr.u64 	%rd35278, %rd35277, 32;
	and.b64  	%rd35279, %rd35255, 4294967295;
	add.s64 	%rd35280, %rd35278, %rd35279;
	mad.lo.s64 	%rd35281, %rd836, %rd272, %rd35280;
	shr.u64 	%rd35282, %rd35281, 32;
	and.b64  	%rd35283, %rd35259, 4294967295;
	add.s64 	%rd35284, %rd35282, %rd35283;
	mad.lo.s64 	%rd35285, %rd838, %rd272, %rd35284;
	shr.u64 	%rd35286, %rd35285, 32;
	and.b64  	%rd35287, %rd35263, 4294967295;
	add.s64 	%rd35288, %rd35286, %rd35287;
	mad.lo.s64 	%rd35289, %rd840, %rd272, %rd35288;
	shr.u64 	%rd35290, %rd35289, 32;
	and.b64  	%rd35291, %rd35267, 4294967295;
	add.s64 	%rd35292, %rd35290, %rd35291;
	mad.lo.s64 	%rd35293, %rd842, %rd272, %rd35292;
	shr.u64 	%rd35294, %rd35293, 32;
	and.b64  	%rd35295, %rd35271, 4294967295;
	add.s64 	%rd35296, %rd35294, %rd35295;
	mad.lo.s64 	%rd35297, %rd844, %rd272, %rd35296;
	shr.u64 	%rd35298, %rd35297, 32;
	and.b64  	%rd35299, %rd35274, 4294967295;
	add.s64 	%rd35300, %rd35298, %rd35299;
	mad.lo.s64 	%rd35301, %rd846, %rd272, %rd35300;
	shr.u64 	%rd35302, %rd35301, 32;
	add.s64 	%rd35303, %rd35302, %rd35275;
	mad.lo.s64 	%rd35304, %rd272, %rd848, %rd35303;
	shr.u64 	%rd35305, %rd35304, 32;
	and.b64  	%rd35306, %rd35281, 4294967295;
	mad.lo.s64 	%rd35307, %rd835, %rd274, %rd35306;
	shr.u64 	%rd35308, %rd35307, 32;
	and.b64  	%rd35309, %rd35285, 4294967295;
	add.s64 	%rd35310, %rd35308, %rd35309;
	mad.lo.s64 	%rd35311, %rd836, %rd274, %rd35310;
	shr.u64 	%rd35312, %rd35311, 32;
	and.b64  	%rd35313, %rd35289, 4294967295;
	add.s64 	%rd35314, %rd35312, %rd35313;
	mad.lo.s64 	%rd35315, %rd838, %rd274, %rd35314;
	shr.u64 	%rd35316, %rd35315, 32;
	and.b64  	%rd35317, %rd35293, 4294967295;
	add.s64 	%rd35318, %rd35316, %rd35317;
	mad.lo.s64 	%rd35319, %rd840, %rd274, %rd35318;
	shr.u64 	%rd35320, %rd35319, 32;
	and.b64  	%rd35321, %rd35297, 4294967295;
	add.s64 	%rd35322, %rd35320, %rd35321;
	mad.lo.s64 	%rd35323, %rd842, %rd274, %rd35322;
	shr.u64 	%rd35324, %rd35323, 32;
	and.b64  	%rd35325, %rd35301, 4294967295;
	add.s64 	%rd35326, %rd35324, %rd35325;
	mad.lo.s64 	%rd35327, %rd844, %rd274, %rd35326;
	shr.u64 	%rd35328, %rd35327, 32;
	and.b64  	%rd35329, %rd35304, 4294967295;
	add.s64 	%rd35330, %rd35328, %rd35329;
	mad.lo.s64 	%rd35331, %rd846, %rd274, %rd35330;
	shr.u64 	%rd35332, %rd35331, 32;
	add.s64 	%rd35333, %rd35332, %rd35305;
	mad.lo.s64 	%rd35334, %rd274, %rd848, %rd35333;
	shr.u64 	%rd35335, %rd35334, 32;
	and.b64  	%rd35336, %rd35311, 4294967295;
	mad.lo.s64 	%rd35337, %rd835, %rd276, %rd35336;
	shr.u64 	%rd35338, %rd35337, 32;
	and.b64  	%rd35339, %rd35315, 4294967295;
	add.s64 	%rd35340, %rd35338, %rd35339;
	mad.lo.s64 	%rd35341, %rd836, %rd276, %rd35340;
	shr.u64 	%rd35342, %rd35341, 32;
	and.b64  	%rd35343, %rd35319, 4294967295;
	add.s64 	%rd35344, %rd35342, %rd35343;
	mad.lo.s64 	%rd35345, %rd838, %rd276, %rd35344;
	shr.u64 	%rd35346, %rd35345, 32;
	and.b64  	%rd35347, %rd35323, 4294967295;
	add.s64 	%rd35348, %rd35346, %rd35347;
	mad.lo.s64 	%rd35349, %rd840, %rd276, %rd35348;
	shr.u64 	%rd35350, %rd35349, 32;
	and.b64  	%rd35351, %rd35327, 4294967295;
	add.s64 	%rd35352, %rd35350, %rd35351;
	mad.lo.s64 	%rd35353, %rd842, %rd276, %rd35352;
	shr.u64 	%rd35354, %rd35353, 32;
	and.b64  	%rd35355, %rd35331, 4294967295;
	add.s64 	%rd35356, %rd35354, %rd35355;
	mad.lo.s64 	%rd35357, %rd844, %rd276, %rd35356;
	shr.u64 	%rd35358, %rd35357, 32;
	and.b64  	%rd35359, %rd35334, 4294967295;
	add.s64 	%rd35360, %rd35358, %rd35359;
	mad.lo.s64 	%rd35361, %rd846, %rd276, %rd35360;
	shr.u64 	%rd35362, %rd35361, 32;
	add.s64 	%rd35363, %rd35362, %rd35335;
	mad.lo.s64 	%rd35364, %rd848, %rd276, %rd35363;
	{ .reg .b32 tmp; mov.b64 {tmp, %r5121}, %rd35364; }
	mul.lo.s32 	%r5122, %r86, %r5120;
	cvt.u64.u32 	%rd35365, %r5122;
	and.b64  	%rd35366, %rd35140, 4294967295;
	mad.lo.s64 	%rd35367, %rd13, %rd35365, %rd35366;
	shr.u64 	%rd35368, %rd35367, 32;
	and.b64  	%rd35369, %rd35157, 4294967295;
	add.s64 	%rd35370, %rd35368, %rd35369;
	mad.lo.s64 	%rd35371, %rd14, %rd35365, %rd35370;
	cvt.u32.u64 	%r5123, %rd35371;
	shr.u64 	%rd35372, %rd35371, 32;
	and.b64  	%rd35373, %rd35187, 4294967295;
	add.s64 	%rd35374, %rd35372, %rd35373;
	mad.lo.s64 	%rd35375, %rd15, %rd35365, %rd35374;
	shr.u64 	%rd35376, %rd35375, 32;
	and.b64  	%rd35377, %rd35217, 4294967295;
	add.s64 	%rd35378, %rd35376, %rd35377;
	mad.lo.s64 	%rd35379, %rd16, %rd35365, %rd35378;
	shr.u64 	%rd35380, %rd35379, 32;
	and.b64  	%rd35381, %rd35247, 4294967295;
	add.s64 	%rd35382, %rd35380, %rd35381;
	mad.lo.s64 	%rd35383, %rd17, %rd35365, %rd35382;
	shr.u64 	%rd35384, %rd35383, 32;
	and.b64  	%rd35385, %rd35277, 4294967295;
	add.s64 	%rd35386, %rd35384, %rd35385;
	mad.lo.s64 	%rd35387, %rd18, %rd35365, %rd35386;
	shr.u64 	%rd35388, %rd35387, 32;
	and.b64  	%rd35389, %rd35307, 4294967295;
	add.s64 	%rd35390, %rd35388, %rd35389;
	mad.lo.s64 	%rd35391, %rd19, %rd35365, %rd35390;
	shr.u64 	%rd35392, %rd35391, 32;
	and.b64  	%rd35393, %rd35337, 4294967295;
	add.s64 	%rd35394, %rd35392, %rd35393;
	mad.lo.s64 	%rd35395, %rd20, %rd35365, %rd35394;
	shr.u64 	%rd35396, %rd35395, 32;
	and.b64  	%rd35397, %rd35341, 4294967295;
	add.s64 	%rd35398, %rd35396, %rd35397;
	shr.u64 	%rd35399, %rd35398, 32;
	and.b64  	%rd35400, %rd35345, 4294967295;
	add.s64 	%rd35401, %rd35399, %rd35400;
	shr.u64 	%rd35402, %rd35401, 32;
	and.b64  	%rd35403, %rd35349, 4294967295;
	add.s64 	%rd35404, %rd35402, %rd35403;
	shr.u64 	%rd35405, %rd35404, 32;
	and.b64  	%rd35406, %rd35353, 4294967295;
	add.s64 	%rd35407, %rd35405, %rd35406;
	shr.u64 	%rd35408, %rd35407, 32;
	and.b64  	%rd35409, %rd35357, 4294967295;
	add.s64 	%rd35410, %rd35408, %rd35409;
	shr.u64 	%rd35411, %rd35410, 32;
	and.b64  	%rd35412, %rd35361, 4294967295;
	add.s64 	%rd35413, %rd35411, %rd35412;
	shr.u64 	%rd35414, %rd35413, 32;
	and.b64  	%rd35415, %rd35364, 4294967295;
	add.s64 	%rd35416, %rd35414, %rd35415;
	{ .reg .b32 tmp; mov.b64 {tmp, %r5124}, %rd35416; }
	add.s32 	%r5125, %r5121, %r5124;
	mul.lo.s32 	%r5126, %r86, %r5123;
	cvt.u64.u32 	%rd35417, %r5126;
	and.b64  	%rd35418, %rd35371, 4294967295;
	mad.lo.s64 	%rd35419, %rd13, %rd35417, %rd35418;
	shr.u64 	%rd35420, %rd35419, 32;
	and.b64  	%rd35421, %rd35375, 4294967295;
	add.s64 	%rd35422, %rd35420, %rd35421;
	mad.lo.s64 	%rd35423, %rd14, %rd35417, %rd35422;
	cvt.u32.u64 	%r5127, %rd35423;
	shr.u64 	%rd35424, %rd35423, 32;
	and.b64  	%rd35425, %rd35379, 4294967295;
	add.s64 	%rd35426, %rd35424, %rd35425;
	mad.lo.s64 	%rd35427, %rd15, %rd35417, %rd35426;
	shr.u64 	%rd35428, %rd35427, 32;
	and.b64  	%rd35429, %rd35383, 4294967295;
	add.s64 	%rd35430, %rd35428, %rd35429;
	mad.lo.s64 	%rd35431, %rd16, %rd35417, %rd35430;
	shr.u64 	%rd35432, %rd35431, 32;
	and.b64  	%rd35433, %rd35387, 4294967295;
	add.s64 	%rd35434, %rd35432, %rd35433;
	mad.lo.s64 	%rd35435, %rd17, %rd35417, %rd35434;
	shr.u64 	%rd35436, %rd35435, 32;
	and.b64  	%rd35437, %rd35391, 4294967295;
	add.s64 	%rd35438, %rd35436, %rd35437;
	mad.lo.s64 	%rd35439, %rd18, %rd35417, %rd35438;
	shr.u64 	%rd35440, %rd35439, 32;
	and.b64  	%rd35441, %rd35395, 4294967295;
	add.s64 	%rd35442, %rd35440, %rd35441;
	mad.lo.s64 	%rd35443, %rd19, %rd35417, %rd35442;
	shr.u64 	%rd35444, %rd35443, 32;
	and.b64  	%rd35445, %rd35398, 4294967295;
	add.s64 	%rd35446, %rd35444, %rd35445;
	mad.lo.s64 	%rd35447, %rd20, %rd35417, %rd35446;
	shr.u64 	%rd35448, %rd35447, 32;
	and.b64  	%rd35449, %rd35401, 4294967295;
	add.s64 	%rd35450, %rd35448, %rd35449;
	shr.u64 	%rd35451, %rd35450, 32;
	and.b64  	%rd35452, %rd35404, 4294967295;
	add.s64 	%rd35453, %rd35451, %rd35452;
	shr.u64 	%rd35454, %rd35453, 32;
	and.b64  	%rd35455, %rd35407, 4294967295;
	add.s64 	%rd35456, %rd35454, %rd35455;
	shr.u64 	%rd35457, %rd35456, 32;
	and.b64  	%rd35458, %rd35410, 4294967295;
	add.s64 	%rd35459, %rd35457, %rd35458;
	shr.u64 	%rd35460, %rd35459, 32;
	and.b64  	%rd35461, %rd35413, 4294967295;
	add.s64 	%rd35462, %rd35460, %rd35461;
	shr.u64 	%rd35463, %rd35462, 32;
	and.b64  	%rd35464, %rd35416, 4294967295;
	add.s64 	%rd35465, %rd35463, %rd35464;
	{ .reg .b32 tmp; mov.b64 {tmp, %r5128}, %rd35465; }
	add.s32 	%r5129, %r5125, %r5128;
	mul.lo.s32 	%r5130, %r86, %r5127;
	cvt.u64.u32 	%rd35466, %r5130;
	and.b64  	%rd35467, %rd35423, 4294967295;
	mad.lo.s64 	%rd35468, %rd13, %rd35466, %rd35467;
	shr.u64 	%rd35469, %rd35468, 32;
	and.b64  	%rd35470, %rd35427, 4294967295;
	add.s64 	%rd35471, %rd35469, %rd35470;
	mad.lo.s64 	%rd35472, %rd14, %rd35466, %rd35471;
	cvt.u32.u64 	%r5131, %rd35472;
	shr.u64 	%rd35473, %rd35472, 32;
	and.b64  	%rd35474, %rd35431, 4294967295;
	add.s64 	%rd35475, %rd35473, %rd35474;
	mad.lo.s64 	%rd35476, %rd15, %rd35466, %rd35475;
	shr.u64 	%rd35477, %rd35476, 32;
	and.b64  	%rd35478, %rd35435, 4294967295;
	add.s64 	%rd35479, %rd35477, %rd35478;
	mad.lo.s64 	%rd35480, %rd16, %rd35466, %rd35479;
	shr.u64 	%rd35481, %rd35480, 32;
	and.b64  	%rd35482, %rd35439, 4294967295;
	add.s64 	%rd35483, %rd35481, %rd35482;
	mad.lo.s64 	%rd35484, %rd17, %rd35466, %rd35483;
	shr.u64 	%rd35485, %rd35484, 32;
	and.b64  	%rd35486, %rd35443, 4294967295;
	add.s64 	%rd35487, %rd35485, %rd35486;
	mad.lo.s64 	%rd35488, %rd18, %rd35466, %rd35487;
	shr.u64 	%rd35489, %rd35488, 32;
	and.b64  	%rd35490, %rd35447, 4294967295;
	add.s64 	%rd35491, %rd35489, %rd35490;
	mad.lo.s64 	%rd35492, %rd19, %rd35466, %rd35491;
	shr.u64 	%rd35493, %rd35492, 32;
	and.b64  	%rd35494, %rd35450, 4294967295;
	add.s64 	%rd35495, %rd35493, %rd35494;
	mad.lo.s64 	%rd35496, %rd20, %rd35466, %rd35495;
	shr.u64 	%rd35497, %rd35496, 32;
	and.b64  	%rd35498, %rd35453, 4294967295;
	add.s64 	%rd35499, %rd35497, %rd35498;
	shr.u64 	%rd35500, %rd35499, 32;
	and.b64  	%rd35501, %rd35456, 4294967295;
	add.s64 	%rd35502, %rd35500, %rd35501;
	shr.u64 	%rd35503, %rd35502, 32;
	and.b64  	%rd35504, %rd35459, 4294967295;
	add.s64 	%rd35505, %rd35503, %rd35504;
	shr.u64 	%rd35506, %rd35505, 32;
	and.b64  	%rd35507, %rd35462, 4294967295;
	add.s64 	%rd35508, %rd35506, %rd35507;
	shr.u64 	%rd35509, %rd35508, 32;
	and.b64  	%rd35510, %rd35465, 4294967295;
	add.s64 	%rd35511, %rd35509, %rd35510;
	{ .reg .b32 tmp; mov.b64 {tmp, %r5132}, %rd35511; }
	add.s32 	%r5133, %r5129, %r5132;
	mul.lo.s32 	%r5134, %r86, %r5131;
	cvt.u64.u32 	%rd35512, %r5134;
	and.b64  	%rd35513, %rd35472, 4294967295;
	mad.lo.s64 	%rd35514, %rd13, %rd35512, %rd35513;
	shr.u64 	%rd35515, %rd35514, 32;
	and.b64  	%rd35516, %rd35476, 4294967295;
	add.s64 	%rd35517, %rd35515, %rd35516;
	mad.lo.s64 	%rd35518, %rd14, %rd35512, %rd35517;
	cvt.u32.u64 	%r5135, %rd35518;
	shr.u64 	%rd35519, %rd35518, 32;
	and.b64  	%rd35520, %rd35480, 4294967295;
	add.s64 	%rd35521, %rd35519, %rd35520;
	mad.lo.s64 	%rd35522, %rd15, %rd35512, %rd35521;
	shr.u64 	%rd35523, %rd35522, 32;
	and.b64  	%rd35524, %rd35484, 4294967295;
	add.s64 	%rd35525, %rd35523, %rd35524;
	mad.lo.s64 	%rd35526, %rd16, %rd35512, %rd35525;
	shr.u64 	%rd35527, %rd35526, 32;
	and.b64  	%rd35528, %rd35488, 4294967295;
	add.s64 	%rd35529, %rd35527, %rd35528;
	mad.lo.s64 	%rd35530, %rd17, %rd35512, %rd35529;
	shr.u64 	%rd35531, %rd35530, 32;
	and.b64  	%rd35532, %rd35492, 4294967295;
	add.s64 	%rd35533, %rd35531, %rd35532;
	mad.lo.s64 	%rd35534, %rd18, %rd35512, %rd35533;
	shr.u64 	%rd35535, %rd35534, 32;
	and.b64  	%rd35536, %rd35496, 4294967295;
	add.s64 	%rd35537, %rd35535, %rd35536;
	mad.lo.s64 	%rd35538, %rd19, %rd35512, %rd35537;
	shr.u64 	%rd35539, %rd35538, 32;
	and.b64  	%rd35540, %rd35499, 4294967295;
	add.s64 	%rd35541, %rd35539, %rd35540;
	mad.lo.s64 	%rd35542, %rd20, %rd35512, %rd35541;
	shr.u64 	%rd35543, %rd35542, 32;
	and.b64  	%rd35544, %rd35502, 4294967295;
	add.s64 	%rd35545, %rd35543, %rd35544;
	shr.u64 	%rd35546, %rd35545, 32;
	and.b64  	%rd35547, %rd35505, 4294967295;
	add.s64 	%rd35548, %rd35546, %rd35547;
	shr.u64 	%rd35549, %rd35548, 32;
	and.b64  	%rd35550, %rd35508, 4294967295;
	add.s64 	%rd35551, %rd35549, %rd35550;
	shr.u64 	%rd35552, %rd35551, 32;
	and.b64  	%rd35553, %rd35511, 4294967295;
	add.s64 	%rd35554, %rd35552, %rd35553;
	{ .reg .b32 tmp; mov.b64 {tmp, %r5136}, %rd35554; }
	add.s32 	%r5137, %r5133, %r5136;
	mul.lo.s32 	%r5138, %r86, %r5135;
	cvt.u64.u32 	%rd35555, %r5138;
	and.b64  	%rd35556, %rd35518, 4294967295;
	mad.lo.s64 	%rd35557, %rd13, %rd35555, %rd35556;
	shr.u64 	%rd35558, %rd35557, 32;
	and.b64  	%rd35559, %rd35522, 4294967295;
	add.s64 	%rd35560, %rd35558, %rd35559;
	mad.lo.s64 	%rd35561, %rd14, %rd35555, %rd35560;
	cvt.u32.u64 	%r5139, %rd35561;
	shr.u64 	%rd35562, %rd35561, 32;
	and.b64  	%rd35563, %rd35526, 4294967295;
	add.s64 	%rd35564, %rd35562, %rd35563;
	mad.lo.s64 	%rd35565, %rd15, %rd35555, %rd35564;
	shr.u64 	%rd35566, %rd35565, 32;
	and.b64  	%rd35567, %rd35530, 4294967295;
	add.s64 	%rd35568, %rd35566, %rd35567;
	mad.lo.s64 	%rd35569, %rd16, %rd35555, %rd35568;
	shr.u64 	%rd35570, %rd35569, 32;
	and.b64  	%rd35571, %rd35534, 4294967295;
	add.s64 	%rd35572, %rd35570, %rd35571;
	mad.lo.s64 	%rd35573, %rd17, %rd35555, %rd35572;
	shr.u64 	%rd35574, %rd35573, 32;
	and.b64  	%rd35575, %rd35538, 4294967295;
	add.s64 	%rd35576, %rd35574, %rd35575;
	mad.lo.s64 	%rd35577, %rd18, %rd35555, %rd35576;
	shr.u64 	%rd35578, %rd35577, 32;
	and.b64  	%rd35579, %rd35542, 4294967295;
	add.s64 	%rd35580, %rd35578, %rd35579;
	mad.lo.s64 	%rd35581, %rd19, %rd35555, %rd35580;
	shr.u64 	%rd35582, %rd35581, 32;
	and.b64  	%rd35583, %rd35545, 4294967295;
	add.s64 	%rd35584, %rd35582, %rd35583;
	mad.lo.s64 	%rd35585, %rd20, %rd35555, %rd35584;
	shr.u64 	%rd35586, %rd35585, 32;
	and.b64  	%rd35587, %rd35548, 4294967295;
	add.s64 	%rd35588, %rd35586, %rd35587;
	shr.u64 	%rd35589, %rd35588, 32;
	and.b64  	%rd35590, %rd35551, 4294967295;
	add.s64 	%rd35591, %rd35589, %rd35590;
	shr.u64 	%rd35592, %rd35591, 32;
	and.b64  	%rd35593, %rd35554, 4294967295;
	add.s64 	%rd35594, %rd35592, %rd35593;
	{ .reg .b32 tmp; mov.b64 {tmp, %r5140}, %rd35594; }
	add.s32 	%r5141, %r5137, %r5140;
	mul.lo.s32 	%r5142, %r86, %r5139;
	cvt.u64.u32 	%rd35595, %r5142;
	and.b64  	%rd35596, %rd35561, 4294967295;
	mad.lo.s64 	%rd35597, %rd13, %rd35595, %rd35596;
	shr.u64 	%rd35598, %rd35597, 32;
	and.b64  	%rd35599, %rd35565, 4294967295;
	add.s64 	%rd35600, %rd35598, %rd35599;
	mad.lo.s64 	%rd35601, %rd14, %rd35595, %rd35600;
	cvt.u32.u64 	%r5143, %rd35601;
	shr.u64 	%rd35602, %rd35601, 32;
	and.b64  	%rd35603, %rd35569, 4294967295;
	add.s64 	%rd35604, %rd35602, %rd35603;
	mad.lo.s64 	%rd35605, %rd15, %rd35595, %rd35604;
	shr.u64 	%rd35606, %rd35605, 32;
	and.b64  	%rd35607, %rd35573, 4294967295;
	add.s64 	%rd35608, %rd35606, %rd35607;
	mad.lo.s64 	%rd35609, %rd16, %rd35595, %rd35608;
	shr.u64 	%rd35610, %rd35609, 32;
	and.b64  	%rd35611, %rd35577, 4294967295;
	add.s64 	%rd35612, %rd35610, %rd35611;
	mad.lo.s64 	%rd35613, %rd17, %rd35595, %rd35612;
	shr.u64 	%rd35614, %rd35613, 32;
	and.b64  	%rd35615, %rd35581, 4294967295;
	add.s64 	%rd35616, %rd35614, %rd35615;
	mad.lo.s64 	%rd35617, %rd18, %rd35595, %rd35616;
	shr.u64 	%rd35618, %rd35617, 32;
	and.b64  	%rd35619, %rd35585, 4294967295;
	add.s64 	%rd35620, %rd35618, %rd35619;
	mad.lo.s64 	%rd35621, %rd19, %rd35595, %rd35620;
	shr.u64 	%rd35622, %rd35621, 32;
	and.b64  	%rd35623, %rd35588, 4294967295;
	add.s64 	%rd35624, %rd35622, %rd35623;
	mad.lo.s64 	%rd35625, %rd20, %rd35595, %rd35624;
	shr.u64 	%rd35626, %rd35625, 32;
	and.b64  	%rd35627, %rd35591, 4294967295;
	add.s64 	%rd35628, %rd35626, %rd35627;
	shr.u64 	%rd35629, %rd35628, 32;
	and.b64  	%rd35630, %rd35594, 4294967295;
	add.s64 	%rd35631, %rd35629, %rd35630;
	{ .reg .b32 tmp; mov.b64 {tmp, %r5144}, %rd35631; }
	add.s32 	%r5145, %r5141, %r5144;
	mul.lo.s32 	%r5146, %r86, %r5143;
	cvt.u64.u32 	%rd35632, %r5146;
	and.b64  	%rd35633, %rd35601, 4294967295;
	mad.lo.s64 	%rd35634, %rd13, %rd35632, %rd35633;
	shr.u64 	%rd35635, %rd35634, 32;
	and.b64  	%rd35636, %rd35605, 4294967295;
	add.s64 	%rd35637, %rd35635, %rd35636;
	mad.lo.s64 	%rd35638, %rd14, %rd35632, %rd35637;
	cvt.u32.u64 	%r5147, %rd35638;
	shr.u64 	%rd35639, %rd35638, 32;
	and.b64  	%rd35640, %rd35609, 4294967295;
	add.s64 	%rd35641, %rd35639, %rd35640;
	mad.lo.s64 	%rd35642, %rd15, %rd35632, %rd35641;
	shr.u64 	%rd35643, %rd35642, 32;
	and.b64  	%rd35644, %rd35613, 4294967295;
	add.s64 	%rd35645, %rd35643, %rd35644;
	mad.lo.s64 	%rd35646, %rd16, %rd35632, %rd35645;
	shr.u64 	%rd35647, %rd35646, 32;
	and.b64  	%rd35648, %rd35617, 4294967295;
	add.s64 	%rd35649, %rd35647, %rd35648;
	mad.lo.s64 	%rd35650, %rd17, %rd35632, %rd35649;
	shr.u64 	%rd35651, %rd35650, 32;
	and.b64  	%rd35652, %rd35621, 4294967295;
	add.s64 	%rd35653, %rd35651, %rd35652;
	mad.lo.s64 	%rd35654, %rd18, %rd35632, %rd35653;
	shr.u64 	%rd35655, %rd35654, 32;
	and.b64  	%rd35656, %rd35625, 4294967295;
	add.s64 	%rd35657, %rd35655, %rd35656;
	mad.lo.s64 	%rd35658, %rd19, %rd35632, %rd35657;
	shr.u64 	%rd35659, %rd35658, 32;
	and.b64  	%rd35660, %rd35628, 4294967295;
	add.s64 	%rd35661, %rd35659, %rd35660;
	mad.lo.s64 	%rd35662, %rd20, %rd35632, %rd35661;
	shr.u64 	%rd35663, %rd35662, 32;
	and.b64  	%rd35664, %rd35631, 4294967295;
	add.s64 	%rd35665, %rd35663, %rd35664;
	{ .reg .b32 tmp; mov.b64 {tmp, %r5148}, %rd35665; }
	add.s32 	%r5149, %r5145, %r5148;
	mul.lo.s32 	%r5150, %r86, %r5147;
	cvt.u64.u32 	%rd35666, %r5150;
	and.b64  	%rd35667, %rd35638, 4294967295;
	mad.lo.s64 	%rd35668, %rd13, %rd35666, %rd35667;
	shr.u64 	%rd35669, %rd35668, 32;
	and.b64  	%rd35670, %rd35642, 4294967295;
	add.s64 	%rd35671, %rd35669, %rd35670;
	mad.lo.s64 	%rd944, %rd14, %rd35666, %rd35671;
	cvt.u32.u64 	%r6568, %rd944;
	shr.u64 	%rd35672, %rd944, 32;
	and.b64  	%rd35673, %rd35646, 4294967295;
	add.s64 	%rd35674, %rd35672, %rd35673;
	mad.lo.s64 	%rd45153, %rd15, %rd35666, %rd35674;
	cvt.u32.u64 	%r523, %rd45153;
	shr.u64 	%rd35675, %rd45153, 32;
	and.b64  	%rd35676, %rd35650, 4294967295;
	add.s64 	%rd35677, %rd35675, %rd35676;
	mad.lo.s64 	%rd45152, %rd16, %rd35666, %rd35677;
	cvt.u32.u64 	%r524, %rd45152;
	shr.u64 	%rd35678, %rd45152, 32;
	and.b64  	%rd35679, %rd35654, 4294967295;
	add.s64 	%rd35680, %rd35678, %rd35679;
	mad.lo.s64 	%rd45151, %rd17, %rd35666, %rd35680;
	cvt.u32.u64 	%r525, %rd45151;
	shr.u64 	%rd35681, %rd45151, 32;
	and.b64  	%rd35682, %rd35658, 4294967295;
	add.s64 	%rd35683, %rd35681, %rd35682;
	mad.lo.s64 	%rd45150, %rd18, %rd35666, %rd35683;
	cvt.u32.u64 	%r526, %rd45150;
	shr.u64 	%rd35684, %rd45150, 32;
	and.b64  	%rd35685, %rd35662, 4294967295;
	add.s64 	%rd35686, %rd35684, %rd35685;
	mad.lo.s64 	%rd45149, %rd19, %rd35666, %rd35686;
	cvt.u32.u64 	%r527, %rd45149;
	shr.u64 	%rd35687, %rd45149, 32;
	and.b64  	%rd35688, %rd35665, 4294967295;
	add.s64 	%rd35689, %rd35687, %rd35688;
	mad.lo.s64 	%rd45148, %rd20, %rd35666, %rd35689;
	cvt.u32.u64 	%r528, %rd45148;
	{ .reg .b32 tmp; mov.b64 {tmp, %r5151}, %rd45148; }
	add.s32 	%r6567, %r5149, %r5151;
	setp.gt.u32 	%p1515, %r6567, %r5119;
	@%p1515 bra 	$L__BB4_529;
	cvt.u32.u64 	%r5152, %rd20;
	setp.lt.u32 	%p1516, %r6567, %r5152;
	@%p1516 bra 	$L__BB4_530;
	cvt.u32.u64 	%r5153, %rd19;
	setp.lt.u32 	%p1517, %r5153, %r528;
	@%p1517 bra 	$L__BB4_529;
	cvt.u32.u64 	%r5154, %rd19;
	setp.gt.u32 	%p1518, %r5154, %r528;
	@%p1518 bra 	$L__BB4_530;
	cvt.u32.u64 	%r5155, %rd18;
	setp.lt.u32 	%p1519, %r5155, %r527;
	@%p1519 bra 	$L__BB4_529;
	cvt.u32.u64 	%r5156, %rd18;
	setp.gt.u32 	%p1520, %r5156, %r527;
	@%p1520 bra 	$L__BB4_530;
	cvt.u32.u64 	%r5157, %rd17;
	setp.lt.u32 	%p1521, %r5157, %r526;
	@%p1521 bra 	$L__BB4_529;
	cvt.u32.u64 	%r5158, %rd17;
	setp.gt.u32 	%p1522, %r5158, %r526;
	@%p1522 bra 	$L__BB4_530;
	cvt.u32.u64 	%r5159, %rd16;
	setp.lt.u32 	%p1523, %r5159, %r525;
	@%p1523 bra 	$L__BB4_529;
	cvt.u32.u64 	%r5160, %rd16;
	setp.gt.u32 	%p1524, %r5160, %r525;
	@%p1524 bra 	$L__BB4_530;
	cvt.u32.u64 	%r5161, %rd15;
	setp.lt.u32 	%p1525, %r5161, %r524;
	@%p1525 bra 	$L__BB4_529;
	cvt.u32.u64 	%r5162, %rd15;
	setp.gt.u32 	%p1526, %r5162, %r524;
	@%p1526 bra 	$L__BB4_530;
	cvt.u32.u64 	%r5163, %rd14;
	setp.lt.u32 	%p1527, %r5163, %r523;
	@%p1527 bra 	$L__BB4_529;
	cvt.u32.u64 	%r5164, %rd13;
	cvt.u32.u64 	%r5165, %rd14;
	setp.gt.u32 	%p1528, %r5165, %r523;
	setp.gt.u32 	%p1529, %r5164, %r6568;
	or.pred  	%p1530, %p1528, %p1529;
	@%p1530 bra 	$L__BB4_530;
$L__BB4_529:
	cvt.u32.u64 	%r5166, %rd20;
	and.b64  	%rd35691, %rd944, 4294967295;
	sub.s64 	%rd35692, %rd35691, %rd13;
	shr.u64 	%rd35693, %rd35692, 63;
	cvt.u32.u64 	%r6568, %rd35692;
	and.b64  	%rd35694, %rd45153, 4294967295;
	add.s64 	%rd35695, %rd35693, %rd14;
	sub.s64 	%rd45153, %rd35694, %rd35695;
	shr.u64 	%rd35696, %rd45153, 63;
	and.b64  	%rd35697, %rd45152, 4294967295;
	add.s64 	%rd35698, %rd35696, %rd15;
	sub.s64 	%rd45152, %rd35697, %rd35698;
	shr.u64 	%rd35699, %rd45152, 63;
	and.b64  	%rd35700, %rd45151, 4294967295;
	add.s64 	%rd35701, %rd35699, %rd16;
	sub.s64 	%rd45151, %rd35700, %rd35701;
	shr.u64 	%rd35702, %rd45151, 63;
	and.b64  	%rd35703, %rd45150, 4294967295;
	add.s64 	%rd35704, %rd35702, %rd17;
	sub.s64 	%rd45150, %rd35703, %rd35704;
	shr.u64 	%rd35705, %rd45150, 63;
	and.b64  	%rd35706, %rd45149, 4294967295;
	add.s64 	%rd35707, %rd35705, %rd18;
	sub.s64 	%rd45149, %rd35706, %rd35707;
	shr.u64 	%rd35708, %rd45149, 63;
	and.b64  	%rd35709, %rd45148, 4294967295;
	add.s64 	%rd35710, %rd35708, %rd19;
	sub.s64 	%rd45148, %rd35709, %rd35710;
	shr.u64 	%rd35711, %rd45148, 63;
	cvt.u32.u64 	%r5167, %rd35711;
	add.s32 	%r5168, %r5166, %r5167;
	sub.s32 	%r6567, %r6567, %r5168;
$L__BB4_530:
	cvt.u32.u64 	%r5169, %rd20;
	shl.b32 	%r6569, %r6568, 1;
	shr.u32 	%r5170, %r6568, 31;
	cvt.u64.u32 	%rd35713, %r5170;
	shl.b64 	%rd35714, %rd45153, 1;
	and.b64  	%rd35715, %rd35714, 8589934590;
	or.b64  	%rd45160, %rd35715, %rd35713;
	cvt.u32.u64 	%r535, %rd45160;
	shr.u64 	%rd35716, %rd35715, 32;
	shl.b64 	%rd35717, %rd45152, 1;
	and.b64  	%rd35718, %rd35717, 8589934590;
	or.b64  	%rd45159, %rd35716, %rd35718;
	cvt.u32.u64 	%r536, %rd45159;
	shr.u64 	%rd35719, %rd35718, 32;
	shl.b64 	%rd35720, %rd45151, 1;
	and.b64  	%rd35721, %rd35720, 8589934590;
	or.b64  	%rd45158, %rd35719, %rd35721;
	cvt.u32.u64 	%r537, %rd45158;
	shr.u64 	%rd35722, %rd35721, 32;
	shl.b64 	%rd35723, %rd45150, 1;
	and.b64  	%rd35724, %rd35723, 8589934590;
	or.b64  	%rd45157, %rd35722, %rd35724;
	cvt.u32.u64 	%r538, %rd45157;
	shr.u64 	%rd35725, %rd35724, 32;
	shl.b64 	%rd35726, %rd45149, 1;
	and.b64  	%rd35727, %rd35726, 8589934590;
	or.b64  	%rd45156, %rd35725, %rd35727;
	cvt.u32.u64 	%r539, %rd45156;
	shr.u64 	%rd35728, %rd35727, 32;
	shl.b64 	%rd35729, %rd45148, 1;
	and.b64  	%rd35730, %rd35729, 8589934590;
	or.b64  	%rd45155, %rd35728, %rd35730;
	cvt.u32.u64 	%r540, %rd45155;
	shr.u64 	%rd35731, %rd35730, 32;
	mul.wide.u32 	%rd35732, %r6567, 2;
	add.s64 	%rd45154, %rd35731, %rd35732;
	cvt.u32.u64 	%r541, %rd45154;
	setp.gt.u64 	%p1531, %rd45154, 4294967295;
	setp.lt.u32 	%p1532, %r5169, %r541;
	or.pred  	%p1533, %p1531, %p1532;
	@%p1533 bra 	$L__BB4_544;
	cvt.u32.u64 	%r5171, %rd20;
	setp.gt.u32 	%p1534, %r5171, %r541;
	@%p1534 bra 	$L__BB4_545;
	cvt.u32.u64 	%r5172, %rd19;
	setp.lt.u32 	%p1535, %r5172, %r540;
	@%p1535 bra 	$L__BB4_544;
	cvt.u32.u64 	%r5173, %rd19;
	setp.gt.u32 	%p1536, %r5173, %r540;
	@%p1536 bra 	$L__BB4_545;
	cvt.u32.u64 	%r5174, %rd18;
	setp.lt.u32 	%p1537, %r5174, %r539;
	@%p1537 bra 	$L__BB4_544;
	cvt.u32.u64 	%r5175, %rd18;
	setp.gt.u32 	%p1538, %r5175, %r539;
	@%p1538 bra 	$L__BB4_545;
	cvt.u32.u64 	%r5176, %rd17;
	setp.lt.u32 	%p1539, %r5176, %r538;
	@%p1539 bra 	$L__BB4_544;
	cvt.u32.u64 	%r5177, %rd17;
	setp.gt.u32 	%p1540, %r5177, %r538;
	@%p1540 bra 	$L__BB4_545;
	cvt.u32.u64 	%r5178, %rd16;
	setp.lt.u32 	%p1541, %r5178, %r537;
	@%p1541 bra 	$L__BB4_544;
	cvt.u32.u64 	%r5179, %rd16;
	setp.gt.u32 	%p1542, %r5179, %r537;
	@%p1542 bra 	$L__BB4_545;
	cvt.u32.u64 	%r5180, %rd15;
	setp.lt.u32 	%p1543, %r5180, %r536;
	@%p1543 bra 	$L__BB4_544;
	cvt.u32.u64 	%r5181, %rd15;
	setp.gt.u32 	%p1544, %r5181, %r536;
	@%p1544 bra 	$L__BB4_545;
	cvt.u32.u64 	%r5182, %rd14;
	setp.lt.u32 	%p1545, %r5182, %r535;
	@%p1545 bra 	$L__BB4_544;
	cvt.u32.u64 	%r5183, %rd13;
	cvt.u32.u64 	%r5184, %rd14;
	setp.gt.u32 	%p1546, %r5184, %r535;
	setp.lt.u32 	%p1547, %r6569, %r5183;
	or.pred  	%p1548, %p1546, %p1547;
	@%p1548 bra 	$L__BB4_545;
$L__BB4_544:
	cvt.u64.u32 	%rd35735, %r6569;
	sub.s64 	%rd35736, %rd35735, %rd13;
	shr.u64 	%rd35737, %rd35736, 63;
	cvt.u32.u64 	%r6569, %rd35736;
	and.b64  	%rd35738, %rd45160, 4294967295;
	add.s64 	%rd35739, %rd35737, %rd14;
	sub.s64 	%rd45160, %rd35738, %rd35739;
	shr.u64 	%rd35740, %rd45160, 63;
	and.b64  	%rd35741, %rd45159, 4294967295;
	add.s64 	%rd35742, %rd35740, %rd15;
	sub.s64 	%rd45159, %rd35741, %rd35742;
	shr.u64 	%rd35743, %rd45159, 63;
	and.b64  	%rd35744, %rd45158, 4294967295;
	add.s64 	%rd35745, %rd35743, %rd16;
	sub.s64 	%rd45158, %rd35744, %rd35745;
	shr.u64 	%rd35746, %rd45158, 63;
	and.b64  	%rd35747, %rd45157, 4294967295;
	add.s64 	%rd35748, %rd35746, %rd17;
	sub.s64 	%rd45157, %rd35747, %rd35748;
	shr.u64 	%rd35749, %rd45157, 63;
	and.b64  	%rd35750, %rd45156, 4294967295;
	add.s64 	%rd35751, %rd35749, %rd18;
	sub.s64 	%rd45156, %rd35750, %rd35751;
	shr.u64 	%rd35752, %rd45156, 63;
	and.b64  	%rd35753, %rd45155, 4294967295;
	add.s64 	%rd35754, %rd35752, %rd19;
	sub.s64 	%rd45155, %rd35753, %rd35754;
	shr.u64 	%rd35755, %rd45155, 63;
	and.b64  	%rd35756, %rd45154, 4294967295;
	add.s64 	%rd35757, %rd35755, %rd20;
	sub.s64 	%rd45154, %rd35756, %rd35757;
$L__BB4_545:
	and.b64  	%rd35758, %rd45147, 4294967295;
	cvt.u64.u32 	%rd35759, %r6569;
	sub.s64 	%rd35760, %rd35758, %rd35759;
	shr.u64 	%rd35761, %rd35760, 63;
	cvt.u32.u64 	%r6594, %rd35760;
	and.b64  	%rd35762, %rd45146, 4294967295;
	and.b64  	%rd35763, %rd45160, 4294967295;
	add.s64 	%rd35764, %rd35761, %rd35763;
	sub.s64 	%rd45166, %rd35762, %rd35764;
	shr.u64 	%rd35765, %rd45166, 63;
	and.b64  	%rd35766, %rd45145, 4294967295;
	and.b64  	%rd35767, %rd45159, 4294967295;
	add.s64 	%rd35768, %rd35765, %rd35767;
	sub.s64 	%rd45165, %rd35766, %rd35768;
	shr.u64 	%rd35769, %rd45165, 63;
	and.b64  	%rd35770, %rd45144, 4294967295;
	and.b64  	%rd35771, %rd45158, 4294967295;
	add.s64 	%rd35772, %rd35769, %rd35771;
	sub.s64 	%rd45164, %rd35770, %rd35772;
	shr.u64 	%rd35773, %rd45164, 63;
	and.b64  	%rd35774, %rd45143, 4294967295;
	and.b64  	%rd35775, %rd45157, 4294967295;
	add.s64 	%rd35776, %rd35773, %rd35775;
	sub.s64 	%rd45163, %rd35774, %rd35776;
	shr.u64 	%rd35777, %rd45163, 63;
	and.b64  	%rd35778, %rd45142, 4294967295;
	and.b64  	%rd35779, %rd45156, 4294967295;
	add.s64 	%rd35780, %rd35777, %rd35779;
	sub.s64 	%rd45162, %rd35778, %rd35780;
	shr.u64 	%rd35781, %rd45162, 63;
	and.b64  	%rd35782, %rd45141, 4294967295;
	and.b64  	%rd35783, %rd45155, 4294967295;
	add.s64 	%rd35784, %rd35781, %rd35783;
	sub.s64 	%rd45161, %rd35782, %rd35784;
	shr.u64 	%rd35785, %rd45161, 63;
	cvt.u64.u32 	%rd35786, %r6566;
	and.b64  	%rd35787, %rd45154, 4294967295;
	add.s64 	%rd35788, %rd35785, %rd35787;
	sub.s64 	%rd35789, %rd35786, %rd35788;
	setp.gt.s64 	%p1549, %rd35789, -1;
	cvt.u32.u64 	%r6587, %rd35789;
	@%p1549 bra 	$L__BB4_547;
	cvt.u32.u64 	%r5185, %rd20;
	cvt.u32.u64 	%r5186, %rd13;
	add.s32 	%r6594, %r5186, %r6594;
	setp.lt.u32 	%p1550, %r6594, %r5186;
	selp.u64 	%rd35790, 1, 0, %p1550;
	and.b64  	%rd35791, %rd45166, 4294967295;
	add.s64 	%rd35792, %rd35791, %rd35790;
	add.s64 	%rd45166, %rd35792, %rd14;
	shr.u64 	%rd35793, %rd45166, 32;
	and.b64  	%rd35794, %rd45165, 4294967295;
	add.s64 	%rd35795, %rd35793, %rd35794;
	add.s64 	%rd45165, %rd35795, %rd15;
	shr.u64 	%rd35796, %rd45165, 32;
	and.b64  	%rd35797, %rd45164, 4294967295;
	add.s64 	%rd35798, %rd35796, %rd35797;
	add.s64 	%rd45164, %rd35798, %rd16;
	shr.u64 	%rd35799, %rd45164, 32;
	and.b64  	%rd35800, %rd45163, 4294967295;
	add.s64 	%rd35801, %rd35799, %rd35800;
	add.s64 	%rd45163, %rd35801, %rd17;
	shr.u64 	%rd35802, %rd45163, 32;
	and.b64  	%rd35803, %rd45162, 4294967295;
	add.s64 	%rd35804, %rd35802, %rd35803;
	add.s64 	%rd45162, %rd35804, %rd18;
	shr.u64 	%rd35805, %rd45162, 32;
	and.b64  	%rd35806, %rd45161, 4294967295;
	add.s64 	%rd35807, %rd35805, %rd35806;
	add.s64 	%rd45161, %rd35807, %rd19;
	{ .reg .b32 tmp; mov.b64 {tmp, %r5187}, %rd45161; }
	add.s32 	%r5188, %r6587, %r5187;
	add.s32 	%r6587, %r5188, %r5185;
$L__BB4_547:
	cvt.u32.u64 	%r5189, %rd20;
	cvt.u32.u64 	%r6593, %rd45166;
	cvt.u32.u64 	%r6592, %rd45165;
	cvt.u32.u64 	%r6591, %rd45164;
	cvt.u32.u64 	%r6590, %rd45163;
	cvt.u32.u64 	%r6589, %rd45162;
	cvt.u32.u64 	%r6588, %rd45161;
	add.s32 	%r6572, %r121, %r96;
	setp.lt.u32 	%p1551, %r6572, %r121;
	selp.u64 	%rd35809, 1, 0, %p1551;
	add.s64 	%rd35810, %rd35809, %rd22;
	add.s64 	%rd45173, %rd35810, %rd51;
	cvt.u32.u64 	%r557, %rd45173;
	shr.u64 	%rd35811, %rd45173, 32;
	add.s64 	%rd35812, %rd35811, %rd23;
	add.s64 	%rd45172, %rd35812, %rd52;
	cvt.u32.u64 	%r558, %rd45172;
	shr.u64 	%rd35813, %rd45172, 32;
	add.s64 	%rd35814, %rd35813, %rd24;
	add.s64 	%rd45171, %rd35814, %rd53;
	cvt.u32.u64 	%r559, %rd45171;
	shr.u64 	%rd35815, %rd45171, 32;
	add.s64 	%rd35816, %rd35815, %rd25;
	add.s64 	%rd45170, %rd35816, %rd54;
	cvt.u32.u64 	%r560, %rd45170;
	shr.u64 	%rd35817, %rd45170, 32;
	add.s64 	%rd35818, %rd35817, %rd26;
	add.s64 	%rd45169, %rd35818, %rd55;
	cvt.u32.u64 	%r561, %rd45169;
	shr.u64 	%rd35819, %rd45169, 32;
	add.s64 	%rd35820, %rd35819, %rd27;
	cvt.u64.u32 	%rd35821, %r90;
	add.s64 	%rd45168, %rd35820, %rd35821;
	cvt.u32.u64 	%r562, %rd45168;
	shr.u64 	%rd35822, %rd45168, 32;
	add.s64 	%rd35823, %rd35822, %rd28;
	cvt.u64.u32 	%rd35825, %r89;
	add.s64 	%rd45167, %rd35823, %rd35825;
	cvt.u32.u64 	%r563, %rd45167;
	setp.gt.u64 	%p1552, %rd45167, 4294967295;
	setp.lt.u32 	%p1553, %r5189, %r563;
	or.pred  	%p1554, %p1552, %p1553;
	@%p1554 bra 	$L__BB4_561;
	cvt.u32.u64 	%r5190, %rd20;
	setp.gt.u32 	%p1555, %r5190, %r563;
	@%p1555 bra 	$L__BB4_562;
	cvt.u32.u64 	%r5191, %rd19;
	setp.lt.u32 	%p1556, %r5191, %r562;
	@%p1556 bra 	$L__BB4_561;
	cvt.u32.u64 	%r5192, %rd19;
	setp.gt.u32 	%p1557, %r5192, %r562;
	@%p1557 bra 	$L__BB4_562;
	cvt.u32.u64 	%r5193, %rd18;
	setp.lt.u32 	%p1558, %r5193, %r561;
	@%p1558 bra 	$L__BB4_561;
	cvt.u32.u64 	%r5194, %rd18;
	setp.gt.u32 	%p1559, %r5194, %r561;
	@%p1559 bra 	$L__BB4_562;
	cvt.u32.u64 	%r5195, %rd17;
	setp.lt.u32 	%p1560, %r5195, %r560;
	@%p1560 bra 	$L__BB4_561;
	cvt.u32.u64 	%r5196, %rd17;
	setp.gt.u32 	%p1561, %r5196, %r560;
	@%p1561 bra 	$L__BB4_562;
	cvt.u32.u64 	%r5197, %rd16;
	setp.lt.u32 	%p1562, %r5197, %r559;
	@%p1562 bra 	$L__BB4_561;
	cvt.u32.u64 	%r5198, %rd16;
	setp.gt.u32 	%p1563, %r5198, %r559;
	@%p1563 bra 	$L__BB4_562;
	cvt.u32.u64 	%r5199, %rd15;
	setp.lt.u32 	%p1564, %r5199, %r558;
	@%p1564 bra 	$L__BB4_561;
	cvt.u32.u64 	%r5200, %rd15;
	setp.gt.u32 	%p1565, %r5200, %r558;
	@%p1565 bra 	$L__BB4_562;
	cvt.u32.u64 	%r5201, %rd14;
	setp.lt.u32 	%p1566, %r5201, %r557;
	@%p1566 bra 	$L__BB4_561;
	cvt.u32.u64 	%r5202, %rd13;
	cvt.u32.u64 	%r5203, %rd14;
	setp.gt.u32 	%p1567, %r5203, %r557;
	setp.lt.u32 	%p1568, %r6572, %r5202;
	or.pred  	%p1569, %p1567, %p1568;
	@%p1569 bra 	$L__BB4_562;
$L__BB4_561:
	cvt.u64.u32 	%rd35827, %r6572;
	sub.s64 	%rd35828, %rd35827, %rd13;
	shr.u64 	%rd35829, %rd35828, 63;
	cvt.u32.u64 	%r6572, %rd35828;
	and.b64  	%rd35830, %rd45173, 4294967295;
	add.s64 	%rd35831, %rd35829, %rd14;
	sub.s64 	%rd45173, %rd35830, %rd35831;
	shr.u64 	%rd35832, %rd45173, 63;
	and.b64  	%rd35833, %rd45172, 4294967295;
	add.s64 	%rd35834, %rd35832, %rd15;
	sub.s64 	%rd45172, %rd35833, %rd35834;
	shr.u64 	%rd35835, %rd45172, 63;
	and.b64  	%rd35836, %rd45171, 4294967295;
	add.s64 	%rd35837, %rd35835, %rd16;
	sub.s64 	%rd45171, %rd35836, %rd35837;
	shr.u64 	%rd35838, %rd45171, 63;
	and.b64  	%rd35839, %rd45170, 4294967295;
	add.s64 	%rd35840, %rd35838, %rd17;
	sub.s64 	%rd45170, %rd35839, %rd35840;
	shr.u64 	%rd35841, %rd45170, 63;
	and.b64  	%rd35842, %rd45169, 4294967295;
	add.s64 	%rd35843, %rd35841, %rd18;
	sub.s64 	%rd45169, %rd35842, %rd35843;
	shr.u64 	%rd35844, %rd45169, 63;
	and.b64  	%rd35845, %rd45168, 4294967295;
	add.s64 	%rd35846, %rd35844, %rd19;
	sub.s64 	%rd45168, %rd35845, %rd35846;
	shr.u64 	%rd35847, %rd45168, 63;
	and.b64  	%rd35848, %rd45167, 4294967295;
	add.s64 	%rd35849, %rd35847, %rd20;
	sub.s64 	%rd45167, %rd35848, %rd35849;
$L__BB4_562:
	cvt.u32.u64 	%r5204, %rd20;
	cvt.u64.u32 	%rd35850, %r6572;
	mul.wide.u32 	%rd35851, %r6572, %r6572;
	cvt.u32.u64 	%r5205, %rd35851;
	shr.u64 	%rd35852, %rd35851, 32;
	and.b64  	%rd35853, %rd45173, 4294967295;
	mul.lo.s64 	%rd35854, %rd35853, %rd35850;
	add.s64 	%rd35855, %rd35852, %rd35854;
	shr.u64 	%rd35856, %rd35855, 32;
	and.b64  	%rd35857, %rd45172, 4294967295;
	mul.lo.s64 	%rd35858, %rd35857, %rd35850;
	add.s64 	%rd35859, %rd35856, %rd35858;
	shr.u64 	%rd35860, %rd35859, 32;
	and.b64  	%rd35861, %rd45171, 4294967295;
	mul.lo.s64 	%rd35862, %rd35861, %rd35850;
	add.s64 	%rd35863, %rd35860, %rd35862;
	shr.u64 	%rd35864, %rd35863, 32;
	and.b64  	%rd35865, %rd45170, 4294967295;
	mul.lo.s64 	%rd35866, %rd35865, %rd35850;
	add.s64 	%rd35867, %rd35864, %rd35866;
	shr.u64 	%rd35868, %rd35867, 32;
	and.b64  	%rd35869, %rd45169, 4294967295;
	mul.lo.s64 	%rd35870, %rd35869, %rd35850;
	add.s64 	%rd35871, %rd35868, %rd35870;
	shr.u64 	%rd35872, %rd35871, 32;
	and.b64  	%rd35873, %rd45168, 4294967295;
	mul.lo.s64 	%rd35874, %rd35873, %rd35850;
	add.s64 	%rd35875, %rd35872, %rd35874;
	shr.u64 	%rd35876, %rd35875, 32;
	and.b64  	%rd35877, %rd45167, 4294967295;
	mul.lo.s64 	%rd35878, %rd35877, %rd35850;
	add.s64 	%rd35879, %rd35876, %rd35878;
	shr.u64 	%rd35880, %rd35879, 32;
	and.b64  	%rd35881, %rd35855, 4294967295;
	add.s64 	%rd35882, %rd35854, %rd35881;
	shr.u64 	%rd35883, %rd35882, 32;
	and.b64  	%rd35884, %rd35859, 4294967295;
	add.s64 	%rd35885, %rd35883, %rd35884;
	mad.lo.s64 	%rd35886, %rd35853, %rd35853, %rd35885;
	shr.u64 	%rd35887, %rd35886, 32;
	mul.lo.s64 	%rd35888, %rd35857, %rd35853;
	and.b64  	%rd35889, %rd35863, 4294967295;
	add.s64 	%rd35890, %rd35887, %rd35889;
	add.s64 	%rd35891, %rd35890, %rd35888;
	shr.u64 	%rd35892, %rd35891, 32;
	mul.lo.s64 	%rd35893, %rd35861, %rd35853;
	and.b64  	%rd35894, %rd35867, 4294967295;
	add.s64 	%rd35895, %rd35892, %rd35894;
	add.s64 	%rd35896, %rd35895, %rd35893;
	shr.u64 	%rd35897, %rd35896, 32;
	mul.lo.s64 	%rd35898, %rd35865, %rd35853;
	and.b64  	%rd35899, %rd35871, 4294967295;
	add.s64 	%rd35900, %rd35897, %rd35899;
	add.s64 	%rd35901, %rd35900, %rd35898;
	shr.u64 	%rd35902, %rd35901, 32;
	mul.lo.s64 	%rd35903, %rd35869, %rd35853;
	and.b64  	%rd35904, %rd35875, 4294967295;
	add.s64 	%rd35905, %rd35902, %rd35904;
	add.s64 	%rd35906, %rd35905, %rd35903;
	shr.u64 	%rd35907, %rd35906, 32;
	mul.lo.s64 	%rd35908, %rd35873, %rd35853;
	and.b64  	%rd35909, %rd35879, 4294967295;
	add.s64 	%rd35910, %rd35907, %rd35909;
	add.s64 	%rd35911, %rd35910, %rd35908;
	shr.u64 	%rd35912, %rd35911, 32;
	mul.lo.s64 	%rd35913, %rd35877, %rd35853;
	add.s64 	%rd35914, %rd35912, %rd35880;
	add.s64 	%rd35915, %rd35914, %rd35913;
	shr.u64 	%rd35916, %rd35915, 32;
	and.b64  	%rd35917, %rd35886, 4294967295;
	add.s64 	%rd35918, %rd35858, %rd35917;
	shr.u64 	%rd35919, %rd35918, 32;
	and.b64  	%rd35920, %rd35891, 4294967295;
	add.s64 	%rd35921, %rd35919, %rd35920;
	add.s64 	%rd35922, %rd35921, %rd35888;
	shr.u64 	%rd35923, %rd35922, 32;
	and.b64  	%rd35924, %rd35896, 4294967295;
	add.s64 	%rd35925, %rd35923, %rd35924;
	mad.lo.s64 	%rd35926, %rd35857, %rd35857, %rd35925;
	shr.u64 	%rd35927, %rd35926, 32;
	mul.lo.s64 	%rd35928, %rd35861, %rd35857;
	and.b64  	%rd35929, %rd35901, 4294967295;
	add.s64 	%rd35930, %rd35927, %rd35929;
	add.s64 	%rd35931, %rd35930, %rd35928;
	shr.u64 	%rd35932, %rd35931, 32;
	mul.lo.s64 	%rd35933, %rd35865, %rd35857;
	and.b64  	%rd35934, %rd35906, 4294967295;
	add.s64 	%rd35935, %rd35932, %rd35934;
	add.s64 	%rd35936, %rd35935, %rd35933;
	shr.u64 	%rd35937, %rd35936, 32;
	mul.lo.s64 	%rd35938, %rd35869, %rd35857;
	and.b64  	%rd35939, %rd35911, 4294967295;
	add.s64 	%rd35940, %rd35937, %rd35939;
	add.s64 	%rd35941, %rd35940, %rd35938;
	shr.u64 	%rd35942, %rd35941, 32;
	mul.lo.s64 	%rd35943, %rd35873, %rd35857;
	and.b64  	%rd35944, %rd35915, 4294967295;
	add.s64 	%rd35945, %rd35942, %rd35944;
	add.s64 	%rd35946, %rd35945, %rd35943;
	shr.u64 	%rd35947, %rd35946, 32;
	mul.lo.s64 	%rd35948, %rd35877, %rd35857;
	add.s64 	%rd35949, %rd35947, %rd35916;
	add.s64 	%rd35950, %rd35949, %rd35948;
	shr.u64 	%rd35951, %rd35950, 32;
	and.b64  	%rd35952, %rd35922, 4294967295;
	add.s64 	%rd35953, %rd35862, %rd35952;
	shr.u64 	%rd35954, %rd35953, 32;
	and.b64  	%rd35955, %rd35926, 4294967295;
	add.s64 	%rd35956, %rd35954, %rd35955;
	add.s64 	%rd35957, %rd35956, %rd35893;
	shr.u64 	%rd35958, %rd35957, 32;
	and.b64  	%rd35959, %rd35931, 4294967295;
	add.s64 	%rd35960, %rd35958, %rd35959;
	add.s64 	%rd35961, %rd35960, %rd35928;
	shr.u64 	%rd35962, %rd35961, 32;
	and.b64  	%rd35963, %rd35936, 4294967295;
	add.s64 	%rd35964, %rd35962, %rd35963;
	mad.lo.s64 	%rd35965, %rd35861, %rd35861, %rd35964;
	shr.u64 	%rd35966, %rd35965, 32;
	mul.lo.s64 	%rd35967, %rd35865, %rd35861;
	and.b64  	%rd35968, %rd35941, 4294967295;
	add.s64 	%rd35969, %rd35966, %rd35968;
	add.s64 	%rd35970, %rd35969, %rd35967;
	shr.u64 	%rd35971, %rd35970, 32;
	mul.lo.s64 	%rd35972, %rd35869, %rd35861;
	and.b64  	%rd35973, %rd35946, 4294967295;
	add.s64 	%rd35974, %rd35971, %rd35973;
	add.s64 	%rd35975, %rd35974, %rd35972;
	shr.u64 	%rd35976, %rd35975, 32;
	mul.lo.s64 	%rd35977, %rd35873, %rd35861;
	and.b64  	%rd35978, %rd35950, 4294967295;
	add.s64 	%rd35979, %rd35976, %rd35978;
	add.s64 	%rd35980, %rd35979, %rd35977;
	shr.u64 	%rd35981, %rd35980, 32;
	mul.lo.s64 	%rd35982, %rd35877, %rd35861;
	add.s64 	%rd35983, %rd35981, %rd35951;
	add.s64 	%rd35984, %rd35983, %rd35982;
	shr.u64 	%rd35985, %rd35984, 32;
	and.b64  	%rd35986, %rd35957, 4294967295;
	add.s64 	%rd35987, %rd35866, %rd35986;
	shr.u64 	%rd35988, %rd35987, 32;
	and.b64  	%rd35989, %rd35961, 4294967295;
	add.s64 	%rd35990, %rd35988, %rd35989;
	add.s64 	%rd35991, %rd35990, %rd35898;
	shr.u64 	%rd35992, %rd35991, 32;
	and.b64  	%rd35993, %rd35965, 4294967295;
	add.s64 	%rd35994, %rd35992, %rd35993;
	add.s64 	%rd35995, %rd35994, %rd35933;
	shr.u64 	%rd35996, %rd35995, 32;
	and.b64  	%rd35997, %rd35970, 4294967295;
	add.s64 	%rd35998, %rd35996, %rd35997;
	add.s64 	%rd35999, %rd35998, %rd35967;
	shr.u64 	%rd36000, %rd35999, 32;
	and.b64  	%rd36001, %rd35975, 4294967295;
	add.s64 	%rd36002, %rd36000, %rd36001;
	mad.lo.s64 	%rd36003, %rd35865, %rd35865, %rd36002;
	shr.u64 	%rd36004, %rd36003, 32;
	mul.lo.s64 	%rd36005, %rd35869, %rd35865;
	and.b64  	%rd36006, %rd35980, 4294967295;
	add.s64 	%rd36007, %rd36004, %rd36006;
	add.s64 	%rd36008, %rd36007, %rd36005;
	shr.u64 	%rd36009, %rd36008, 32;
	mul.lo.s64 	%rd36010, %rd35873, %rd35865;
	and.b64  	%rd36011, %rd35984, 4294967295;
	add.s64 	%rd36012, %rd36009, %rd36011;
	add.s64 	%rd36013, %rd36012, %rd36010;
	shr.u64 	%rd36014, %rd36013, 32;
	mul.lo.s64 	%rd36015, %rd35877, %rd35865;
	add.s64 	%rd36016, %rd36014, %rd35985;
	add.s64 	%rd36017, %rd36016, %rd36015;
	shr.u64 	%rd36018, %rd36017, 32;
	and.b64  	%rd36019, %rd35991, 4294967295;
	add.s64 	%rd36020, %rd35870, %rd36019;
	shr.u64 	%rd36021, %rd36020, 32;
	and.b64  	%rd36022, %rd35995, 4294967295;
	add.s64 	%rd36023, %rd36021, %rd36022;
	add.s64 	%rd36024, %rd36023, %rd35903;
	shr.u64 	%rd36025, %rd36024, 32;
	and.b64  	%rd36026, %rd35999, 4294967295;
	add.s64 	%rd36027, %rd36025, %rd36026;
	add.s64 	%rd36028, %rd36027, %rd35938;
	shr.u64 	%rd36029, %rd36028, 32;
	and.b64  	%rd36030, %rd36003, 4294967295;
	add.s64 	%rd36031, %rd36029, %rd36030;
	add.s64 	%rd36032, %rd36031, %rd35972;
	shr.u64 	%rd36033, %rd36032, 32;
	and.b64  	%rd36034, %rd36008, 4294967295;
	add.s64 	%rd36035, %rd36033, %rd36034;
	add.s64 	%rd36036, %rd36035, %rd36005;
	shr.u64 	%rd36037, %rd36036, 32;
	and.b64  	%rd36038, %rd36013, 4294967295;
	add.s64 	%rd36039, %rd36037, %rd36038;
	mad.lo.s64 	%rd36040, %rd35869, %rd35869, %rd36039;
	shr.u64 	%rd36041, %rd36040, 32;
	mul.lo.s64 	%rd36042, %rd35873, %rd35869;
	and.b64  	%rd36043, %rd36017, 4294967295;
	add.s64 	%rd36044, %rd36041, %rd36043;
	add.s64 	%rd36045, %rd36044, %rd36042;
	shr.u64 	%rd36046, %rd36045, 32;
	mul.lo.s64 	%rd36047, %rd35877, %rd35869;
	add.s64 	%rd36048, %rd36046, %rd36018;
	add.s64 	%rd36049, %rd36048, %rd36047;
	shr.u64 	%rd36050, %rd36049, 32;
	and.b64  	%rd36051, %rd36024, 4294967295;
	add.s64 	%rd36052, %rd35874, %rd36051;
	shr.u64 	%rd36053, %rd36052, 32;
	and.b64  	%rd36054, %rd36028, 4294967295;
	add.s64 	%rd36055, %rd36053, %rd36054;
	add.s64 	%rd36056, %rd36055, %rd35908;
	shr.u64 	%rd36057, %rd36056, 32;
	and.b64  	%rd36058, %rd36032, 4294967295;
	add.s64 	%rd36059, %rd36057, %rd36058;
	add.s64 	%rd36060, %rd36059, %rd35943;
	shr.u64 	%rd36061, %rd36060, 32;
	and.b64  	%rd36062, %rd36036, 4294967295;
	add.s64 	%rd36063, %rd36061, %rd36062;
	add.s64 	%rd36064, %rd36063, %rd35977;
	shr.u64 	%rd36065, %rd36064, 32;
	and.b64  	%rd36066, %rd36040, 4294967295;
	add.s64 	%rd36067, %rd36065, %rd36066;
	add.s64 	%rd36068, %rd36067, %rd36010;
	shr.u64 	%rd36069, %rd36068, 32;
	and.b64  	%rd36070, %rd36045, 4294967295;
	add.s64 	%rd36071, %rd36069, %rd36070;
	add.s64 	%rd36072, %rd36071, %rd36042;
	shr.u64 	%rd36073, %rd36072, 32;
	and.b64  	%rd36074, %rd36049, 4294967295;
	add.s64 	%rd36075, %rd36073, %rd36074;
	mad.lo.s64 	%rd36076, %rd35873, %rd35873, %rd36075;
	shr.u64 	%rd36077, %rd36076, 32;
	mul.lo.s64 	%rd36078, %rd35877, %rd35873;
	add.s64 	%rd36079, %rd36077, %rd36050;
	add.s64 	%rd36080, %rd36079, %rd36078;
	shr.u64 	%rd36081, %rd36080, 32;
	and.b64  	%rd36082, %rd36056, 4294967295;
	add.s64 	%rd36083, %rd35878, %rd36082;
	shr.u64 	%rd36084, %rd36083, 32;
	and.b64  	%rd36085, %rd36060, 4294967295;
	add.s64 	%rd36086, %rd36084, %rd36085;
	add.s64 	%rd36087, %rd36086, %rd35913;
	shr.u64 	%rd36088, %rd36087, 32;
	and.b64  	%rd36089, %rd36064, 4294967295;
	add.s64 	%rd36090, %rd36088, %rd36089;
	add.s64 	%rd36091, %rd36090, %rd35948;
	shr.u64 	%rd36092, %rd36091, 32;
	and.b64  	%rd36093, %rd36068, 4294967295;
	add.s64 	%rd36094, %rd36092, %rd36093;
	add.s64 	%rd36095, %rd36094, %rd35982;
	shr.u64 	%rd36096, %rd36095, 32;
	and.b64  	%rd36097, %rd36072, 4294967295;
	add.s64 	%rd36098, %rd36096, %rd36097;
	add.s64 	%rd36099, %rd36098, %rd36015;
	shr.u64 	%rd36100, %rd36099, 32;
	and.b64  	%rd36101, %rd36076, 4294967295;
	add.s64 	%rd36102, %rd36100, %rd36101;
	add.s64 	%rd36103, %rd36102, %rd36047;
	shr.u64 	%rd36104, %rd36103, 32;
	and.b64  	%rd36105, %rd36080, 4294967295;
	add.s64 	%rd36106, %rd36104, %rd36105;
	add.s64 	%rd36107, %rd36106, %rd36078;
	shr.u64 	%rd36108, %rd36107, 32;
	add.s64 	%rd36109, %rd36108, %rd36081;
	mad.lo.s64 	%rd36110, %rd35877, %rd35877, %rd36109;
	{ .reg .b32 tmp; mov.b64 {tmp, %r5206}, %rd36110; }
	mul.lo.s32 	%r5207, %r86, %r5205;
	cvt.u64.u32 	%rd36111, %r5207;
	and.b64  	%rd36112, %rd35851, 4294967293;
	mad.lo.s64 	%rd36113, %rd13, %rd36111, %rd36112;
	shr.u64 	%rd36114, %rd36113, 32;
	and.b64  	%rd36115, %rd35882, 4294967295;
	add.s64 	%rd36116, %rd36114, %rd36115;
	mad.lo.s64 	%rd36117, %rd14, %rd36111, %rd36116;
	cvt.u32.u64 	%r5208, %rd36117;
	shr.u64 	%rd36118, %rd36117, 32;
	and.b64  	%rd36119, %rd35918, 4294967295;
	add.s64 	%rd36120, %rd36118, %rd36119;
	mad.lo.s64 	%rd36121, %rd15, %rd36111, %rd36120;
	shr.u64 	%rd36122, %rd36121, 32;
	and.b64  	%rd36123, %rd35953, 4294967295;
	add.s64 	%rd36124, %rd36122, %rd36123;
	mad.lo.s64 	%rd36125, %rd16, %rd36111, %rd36124;
	shr.u64 	%rd36126, %rd36125, 32;
	and.b64  	%rd36127, %rd35987, 4294967295;
	add.s64 	%rd36128, %rd36126, %rd36127;
	mad.lo.s64 	%rd36129, %rd17, %rd36111, %rd36128;
	shr.u64 	%rd36130, %rd36129, 32;
	and.b64  	%rd36131, %rd36020, 4294967295;
	add.s64 	%rd36132, %rd36130, %rd36131;
	mad.lo.s64 	%rd36133, %rd18, %rd36111, %rd36132;
	shr.u64 	%rd36134, %rd36133, 32;
	and.b64  	%rd36135, %rd36052, 4294967295;
	add.s64 	%rd36136, %rd36134, %rd36135;
	mad.lo.s64 	%rd36137, %rd19, %rd36111, %rd36136;
	shr.u64 	%rd36138, %rd36137, 32;
	and.b64  	%rd36139, %rd36083, 4294967295;
	add.s64 	%rd36140, %rd36138, %rd36139;
	mad.lo.s64 	%rd36141, %rd20, %rd36111, %rd36140;
	shr.u64 	%rd36142, %rd36141, 32;
	and.b64  	%rd36143, %rd36087, 4294967295;
	add.s64 	%rd36144, %rd36142, %rd36143;
	shr.u64 	%rd36145, %rd36144, 32;
	and.b64  	%rd36146, %rd36091, 4294967295;
	add.s64 	%rd36147, %rd36145, %rd36146;
	shr.u64 	%rd36148, %rd36147, 32;
	and.b64  	%rd36149, %rd36095, 4294967295;
	add.s64 	%rd36150, %rd36148, %rd36149;
	shr.u64 	%rd36151, %rd36150, 32;
	and.b64  	%rd36152, %rd36099, 4294967295;
	add.s64 	%rd36153, %rd36151, %rd36152;
	shr.u64 	%rd36154, %rd36153, 32;
	and.b64  	%rd36155, %rd36103, 4294967295;
	add.s64 	%rd36156, %rd36154, %rd36155;
	shr.u64 	%rd36157, %rd36156, 32;
	and.b64  	%rd36158, %rd36107, 4294967295;
	add.s64 	%rd36159, %rd36157, %rd36158;
	shr.u64 	%rd36160, %rd36159, 32;
	and.b64  	%rd36161, %rd36110, 4294967295;
	add.s64 	%rd36162, %rd36160, %rd36161;
	{ .reg .b32 tmp; mov.b64 {tmp, %r5209}, %rd36162; }
	add.s32 	%r5210, %r5206, %r5209;
	mul.lo.s32 	%r5211, %r86, %r5208;
	cvt.u64.u32 	%rd36163, %r5211;
	and.b64  	%rd36164, %rd36117, 4294967295;
	mad.lo.s64 	%rd36165, %rd13, %rd36163, %rd36164;
	shr.u64 	%rd36166, %rd36165, 32;
	and.b64  	%rd36167, %rd36121, 4294967295;
	add.s64 	%rd36168, %rd36166, %rd36167;
	mad.lo.s64 	%rd36169, %rd14, %rd36163, %rd36168;
	cvt.u32.u64 	%r5212, %rd36169;
	shr.u64 	%rd36170, %rd36169, 32;
	and.b64  	%rd36171, %rd36125, 4294967295;
	add.s64 	%rd36172, %rd36170, %rd36171;
	mad.lo.s64 	%rd36173, %rd15, %rd36163, %rd36172;
	shr.u64 	%rd36174, %rd36173, 32;
	and.b64  	%rd36175, %rd36129, 4294967295;
	add.s64 	%rd36176, %rd36174, %rd36175;
	mad.lo.s64 	%rd36177, %rd16, %rd36163, %rd36176;
	shr.u64 	%rd36178, %rd36177, 32;
	and.b64  	%rd36179, %rd36133, 4294967295;
	add.s64 	%rd36180, %rd36178, %rd36179;
	mad.lo.s64 	%rd36181, %rd17, %rd36163, %rd36180;
	shr.u64 	%rd36182, %rd36181, 32;
	and.b64  	%rd36183, %rd36137, 4294967295;
	add.s64 	%rd36184, %rd36182, %rd36183;
	mad.lo.s64 	%rd36185, %rd18, %rd36163, %rd36184;
	shr.u64 	%rd36186, %rd36185, 32;
	and.b64  	%rd36187, %rd36141, 4294967295;
	add.s64 	%rd36188, %rd36186, %rd36187;
	mad.lo.s64 	%rd36189, %rd19, %rd36163, %rd36188;
	shr.u64 	%rd36190, %rd36189, 32;
	and.b64  	%rd36191, %rd36144, 4294967295;
	add.s64 	%rd36192, %rd36190, %rd36191;
	mad.lo.s64 	%rd36193, %rd20, %rd36163, %rd36192;
	shr.u64 	%rd36194, %rd36193, 32;
	and.b64  	%rd36195, %rd36147, 4294967295;
	add.s64 	%rd36196, %rd36194, %rd36195;
	shr.u64 	%rd36197, %rd36196, 32;
	and.b64  	%rd36198, %rd36150, 4294967295;
	add.s64 	%rd36199, %rd36197, %rd36198;
	shr.u64 	%rd36200, %rd36199, 32;
	and.b64  	%rd36201, %rd36153, 4294967295;
	add.s64 	%rd36202, %rd36200, %rd36201;
	shr.u64 	%rd36203, %rd36202, 32;
	and.b64  	%rd36204, %rd36156, 4294967295;
	add.s64 	%rd36205, %rd36203, %rd36204;
	shr.u64 	%rd36206, %rd36205, 32;
	and.b64  	%rd36207, %rd36159, 4294967295;
	add.s64 	%rd36208, %rd36206, %rd36207;
	shr.u64 	%rd36209, %rd36208, 32;
	and.b64  	%rd36210, %rd36162, 4294967295;
	add.s64 	%rd36211, %rd36209, %rd36210;
	{ .reg .b32 tmp; mov.b64 {tmp, %r5213}, %rd36211; }
	add.s32 	%r5214, %r5210, %r5213;
	mul.lo.s32 	%r5215, %r86, %r5212;
	cvt.u64.u32 	%rd36212, %r5215;
	and.b64  	%rd36213, %rd36169, 4294967295;
	mad.lo.s64 	%rd36214, %rd13, %rd36212, %rd36213;
	shr.u64 	%rd36215, %rd36214, 32;
	and.b64  	%rd36216, %rd36173, 4294967295;
	add.s64 	%rd36217, %rd36215, %rd36216;
	mad.lo.s64 	%rd36218, %rd14, %rd36212, %rd36217;
	cvt.u32.u64 	%r5216, %rd36218;
	shr.u64 	%rd36219, %rd36218, 32;
	and.b64  	%rd36220, %rd36177, 4294967295;
	add.s64 	%rd36221, %rd36219, %rd36220;
	mad.lo.s64 	%rd36222, %rd15, %rd36212, %rd36221;
	shr.u64 	%rd36223, %rd36222, 32;
	and.b64  	%rd36224, %rd36181, 4294967295;
	add.s64 	%rd36225, %rd36223, %rd36224;
	mad.lo.s64 	%rd36226, %rd16, %rd36212, %rd36225;
	shr.u64 	%rd36227, %rd36226, 32;
	and.b64  	%rd36228, %rd36185, 4294967295;
	add.s64 	%rd36229, %rd36227, %rd36228;
	mad.lo.s64 	%rd36230, %rd17, %rd36212, %rd36229;
	shr.u64 	%rd36231, %rd36230, 32;
	and.b64  	%rd36232, %rd36189, 4294967295;
	add.s64 	%rd36233, %rd36231, %rd36232;
	mad.lo.s64 	%rd36234, %rd18, %rd36212, %rd36233;
	shr.u64 	%rd36235, %rd36234, 32;
	and.b64  	%rd36236, %rd36193, 4294967295;
	add.s64 	%rd36237, %rd36235, %rd36236;
	mad.lo.s64 	%rd36238, %rd19, %rd36212, %rd36237;
	shr.u64 	%rd36239, %rd36238, 32;
	and.b64  	%rd36240, %rd36196, 4294967295;
	add.s64 	%rd36241, %rd36239, %rd36240;
	mad.lo.s64 	%rd36242, %rd20, %rd36212, %rd36241;
	shr.u64 	%rd36243, %rd36242, 32;
	and.b64  	%rd36244, %rd36199, 4294967295;
	add.s64 	%rd36245, %rd36243, %rd36244;
	shr.u64 	%rd36246, %rd36245, 32;
	and.b64  	%rd36247, %rd36202, 4294967295;
	add.s64 	%rd36248, %rd36246, %rd36247;
	shr.u64 	%rd36249, %rd36248, 32;
	and.b64  	%rd36250, %rd36205, 4294967295;
	add.s64 	%rd36251, %rd36249, %rd36250;
	shr.u64 	%rd36252, %rd36251, 32;
	and.b64  	%rd36253, %rd36208, 4294967295;
	add.s64 	%rd36254, %rd36252, %rd36253;
	shr.u64 	%rd36255, %rd36254, 32;
	and.b64  	%rd36256, %rd36211, 4294967295;
	add.s64 	%rd36257, %rd36255, %rd36256;
	{ .reg .b32 tmp; mov.b64 {tmp, %r5217}, %rd36257; }
	add.s32 	%r5218, %r5214, %r5217;
	mul.lo.s32 	%r5219, %r86, %r5216;
	cvt.u64.u32 	%rd36258, %r5219;
	and.b64  	%rd36259, %rd36218, 4294967295;
	mad.lo.s64 	%rd36260, %rd13, %rd36258, %rd36259;
	shr.u64 	%rd36261, %rd36260, 32;
	and.b64  	%rd36262, %rd36222, 4294967295;
	add.s64 	%rd36263, %rd36261, %rd36262;
	mad.lo.s64 	%rd36264, %rd14, %rd36258, %rd36263;
	cvt.u32.u64 	%r5220, %rd36264;
	shr.u64 	%rd36265, %rd36264, 32;
	and.b64  	%rd36266, %rd36226, 4294967295;
	add.s64 	%rd36267, %rd36265, %rd36266;
	mad.lo.s64 	%rd36268, %rd15, %rd36258, %rd36267;
	shr.u64 	%rd36269, %rd36268, 32;
	and.b64  	%rd36270, %rd36230, 4294967295;
	add.s64 	%rd36271, %rd36269, %rd36270;
	mad.lo.s64 	%rd36272, %rd16, %rd36258, %rd36271;
	shr.u64 	%rd36273, %rd36272, 32;
	and.b64  	%rd36274, %rd36234, 4294967295;
	add.s64 	%rd36275, %rd36273, %rd36274;
	mad.lo.s64 	%rd36276, %rd17, %rd36258, %rd36275;
	shr.u64 	%rd36277, %rd36276, 32;
	and.b64  	%rd36278, %rd36238, 4294967295;
	add.s64 	%rd36279, %rd36277, %rd36278;
	mad.lo.s64 	%rd36280, %rd18, %rd36258, %rd36279;
	shr.u64 	%rd36281, %rd36280, 32;
	and.b64  	%rd36282, %rd36242, 4294967295;
	add.s64 	%rd36283, %rd36281, %rd36282;
	mad.lo.s64 	%rd36284, %rd19, %rd36258, %rd36283;
	shr.u64 	%rd36285, %rd36284, 32;
	and.b64  	%rd36286, %rd36245, 4294967295;
	add.s64 	%rd36287, %rd36285, %rd36286;
	mad.lo.s64 	%rd36288, %rd20, %rd36258, %rd36287;
	shr.u64 	%rd36289, %rd36288, 32;
	and.b64  	%rd36290, %rd36248, 4294967295;
	add.s64 	%rd36291, %rd36289, %rd36290;
	shr.u64 	%rd36292, %rd36291, 32;
	and.b64  	%rd36293, %rd36251, 4294967295;
	add.s64 	%rd36294, %rd36292, %rd36293;
	shr.u64 	%rd36295, %rd36294, 32;
	and.b64  	%rd36296, %rd36254, 4294967295;
	add.s64 	%rd36297, %rd36295, %rd36296;
	shr.u64 	%rd36298, %rd36297, 32;
	and.b64  	%rd36299, %rd36257, 4294967295;
	add.s64 	%rd36300, %rd36298, %rd36299;
	{ .reg .b32 tmp; mov.b64 {tmp, %r5221}, %rd36300; }
	add.s32 	%r5222, %r5218, %r5221;
	mul.lo.s32 	%r5223, %r86, %r5220;
	cvt.u64.u32 	%rd36301, %r5223;
	and.b64  	%rd36302, %rd36264, 4294967295;
	mad.lo.s64 	%rd36303, %rd13, %rd36301, %rd36302;
	shr.u64 	%rd36304, %rd36303, 32;
	and.b64  	%rd36305, %rd36268, 4294967295;
	add.s64 	%rd36306, %rd36304, %rd36305;
	mad.lo.s64 	%rd36307, %rd14, %rd36301, %rd36306;
	cvt.u32.u64 	%r5224, %rd36307;
	shr.u64 	%rd36308, %rd36307, 32;
	and.b64  	%rd36309, %rd36272, 4294967295;
	add.s64 	%rd36310, %rd36308, %rd36309;
	mad.lo.s64 	%rd36311, %rd15, %rd36301, %rd36310;
	shr.u64 	%rd36312, %rd36311, 32;
	and.b64  	%rd36313, %rd36276, 4294967295;
	add.s64 	%rd36314, %rd36312, %rd36313;
	mad.lo.s64 	%rd36315, %rd16, %rd36301, %rd36314;
	shr.u64 	%rd36316, %rd36315, 32;
	and.b64  	%rd36317, %rd36280, 4294967295;
	add.s64 	%rd36318, %rd36316, %rd36317;
	mad.lo.s64 	%rd36319, %rd17, %rd36301, %rd36318;
	shr.u64 	%rd36320, %rd36319, 32;
	and.b64  	%rd36321, %rd36284, 4294967295;
	add.s64 	%rd36322, %rd36320, %rd36321;
	mad.lo.s64 	%rd36323, %rd18, %rd36301, %rd36322;
	shr.u64 	%rd36324, %rd36323, 32;
	and.b64  	%rd36325, %rd36288, 4294967295;
	add.s64 	%rd36326, %rd36324, %rd36325;
	mad.lo.s64 	%rd36327, %rd19, %rd36301, %rd36326;
	shr.u64 	%rd36328, %rd36327, 32;
	and.b64  	%rd36329, %rd36291, 4294967295;
	add.s64 	%rd36330, %rd36328, %rd36329;
	mad.lo.s64 	%rd36331, %rd20, %rd36301, %rd36330;
	shr.u64 	%rd36332, %rd36331, 32;
	and.b64  	%rd36333, %rd36294, 4294967295;
	add.s64 	%rd36334, %rd36332, %rd36333;
	shr.u64 	%rd36335, %rd36334, 32;
	and.b64  	%rd36336, %rd36297, 4294967295;
	add.s64 	%rd36337, %rd36335, %rd36336;
	shr.u64 	%rd36338, %rd36337, 32;
	and.b64  	%rd36339, %rd36300, 4294967295;
	add.s64 	%rd36340, %rd36338, %rd36339;
	{ .reg .b32 tmp; mov.b64 {tmp, %r5225}, %rd36340; }
	add.s32 	%r5226, %r5222, %r5225;
	mul.lo.s32 	%r5227, %r86, %r5224;
	cvt.u64.u32 	%rd36341, %r5227;
	and.b64  	%rd36342, %rd36307, 4294967295;
	mad.lo.s64 	%rd36343, %rd13, %rd36341, %rd36342;
	shr.u64 	%rd36344, %rd36343, 32;
	and.b64  	%rd36345, %rd36311, 4294967295;
	add.s64 	%rd36346, %rd36344, %rd36345;
	mad.lo.s64 	%rd36347, %rd14, %rd36341, %rd36346;
	cvt.u32.u64 	%r5228, %rd36347;
	shr.u64 	%rd36348, %rd36347, 32;
	and.b64  	%rd36349, %rd36315, 4294967295;
	add.s64 	%rd36350, %rd36348, %rd36349;
	mad.lo.s64 	%rd36351, %rd15, %rd36341, %rd36350;
	shr.u64 	%rd36352, %rd36351, 32;
	and.b64  	%rd36353, %rd36319, 4294967295;
	add.s64 	%rd36354, %rd36352, %rd36353;
	mad.lo.s64 	%rd36355, %rd16, %rd36341, %rd36354;
	shr.u64 	%rd36356, %rd36355, 32;
	and.b64  	%rd36357, %rd36323, 4294967295;
	add.s64 	%rd36358, %rd36356, %rd36357;
	mad.lo.s64 	%rd36359, %rd17, %rd36341, %rd36358;
	shr.u64 	%rd36360, %rd36359, 32;
	and.b64  	%rd36361, %rd36327, 4294967295;
	add.s64 	%rd36362, %rd36360, %rd36361;
	mad.lo.s64 	%rd36363, %rd18, %rd36341, %rd36362;
	shr.u64 	%rd36364, %rd36363, 32;
	and.b64  	%rd36365, %rd36331, 4294967295;
	add.s64 	%rd36366, %rd36364, %rd36365;
	mad.lo.s64 	%rd36367, %rd19, %rd36341, %rd36366;
	shr.u64 	%rd36368, %rd36367, 32;
	and.b64  	%rd36369, %rd36334, 4294967295;
	add.s64 	%rd36370, %rd36368, %rd36369;
	mad.lo.s64 	%rd36371, %rd20, %rd36341, %rd36370;
	shr.u64 	%rd36372, %rd36371, 32;
	and.b64  	%rd36373, %rd36337, 4294967295;
	add.s64 	%rd36374, %rd36372, %rd36373;
	shr.u64 	%rd36375, %rd36374, 32;
	and.b64  	%rd36376, %rd36340, 4294967295;
	add.s64 	%rd36377, %rd36375, %rd36376;
	{ .reg .b32 tmp; mov.b64 {tmp, %r5229}, %rd36377; }
	add.s32 	%r5230, %r5226, %r5229;
	mul.lo.s32 	%r5231, %r86, %r5228;
	cvt.u64.u32 	%rd36378, %r5231;
	and.b64  	%rd36379, %rd36347, 4294967295;
	mad.lo.s64 	%rd36380, %rd13, %rd36378, %rd36379;
	shr.u64 	%rd36381, %rd36380, 32;
	and.b64  	%rd36382, %rd36351, 4294967295;
	add.s64 	%rd36383, %rd36381, %rd36382;
	mad.lo.s64 	%rd36384, %rd14, %rd36378, %rd36383;
	cvt.u32.u64 	%r5232, %rd36384;
	shr.u64 	%rd36385, %rd36384, 32;
	and.b64  	%rd36386, %rd36355, 4294967295;
	add.s64 	%rd36387, %rd36385, %rd36386;
	mad.lo.s64 	%rd36388, %rd15, %rd36378, %rd36387;
	shr.u64 	%rd36389, %rd36388, 32;
	and.b64  	%rd36390, %rd36359, 4294967295;
	add.s64 	%rd36391, %rd36389, %rd36390;
	mad.lo.s64 	%rd36392, %rd16, %rd36378, %rd36391;
	shr.u64 	%rd36393, %rd36392, 32;
	and.b64  	%rd36394, %rd36363, 4294967295;
	add.s64 	%rd36395, %rd36393, %rd36394;
	mad.lo.s64 	%rd36396, %rd17, %rd36378, %rd36395;
	shr.u64 	%rd36397, %rd36396, 32;
	and.b64  	%rd36398, %rd36367, 4294967295;
	add.s64 	%rd36399, %rd36397, %rd36398;
	mad.lo.s64 	%rd36400, %rd18, %rd36378, %rd36399;
	shr.u64 	%rd36401, %rd36400, 32;
	and.b64  	%rd36402, %rd36371, 4294967295;
	add.s64 	%rd36403, %rd36401, %rd36402;
	mad.lo.s64 	%rd36404, %rd19, %rd36378, %rd36403;
	shr.u64 	%rd36405, %rd36404, 32;
	and.b64  	%rd36406, %rd36374, 4294967295;
	add.s64 	%rd36407, %rd36405, %rd36406;
	mad.lo.s64 	%rd36408, %rd20, %rd36378, %rd36407;
	shr.u64 	%rd36409, %rd36408, 32;
	and.b64  	%rd36410, %rd36377, 4294967295;
	add.s64 	%rd36411, %rd36409, %rd36410;
	{ .reg .b32 tmp; mov.b64 {tmp, %r5233}, %rd36411; }
	add.s32 	%r5234, %r5230, %r5233;
	mul.lo.s32 	%r5235, %r86, %r5232;
	cvt.u64.u32 	%rd36412, %r5235;
	and.b64  	%rd36413, %rd36384, 4294967295;
	mad.lo.s64 	%rd36414, %rd13, %rd36412, %rd36413;
	shr.u64 	%rd36415, %rd36414, 32;
	and.b64  	%rd36416, %rd36388, 4294967295;
	add.s64 	%rd36417, %rd36415, %rd36416;
	mad.lo.s64 	%rd45180, %rd14, %rd36412, %rd36417;
	shr.u64 	%rd36418, %rd45180, 32;
	and.b64  	%rd36419, %rd36392, 4294967295;
	add.s64 	%rd36420, %rd36418, %rd36419;
	mad.lo.s64 	%rd45179, %rd15, %rd36412, %rd36420;
	cvt.u32.u64 	%r566, %rd45179;
	shr.u64 	%rd36421, %rd45179, 32;
	and.b64  	%rd36422, %rd36396, 4294967295;
	add.s64 	%rd36423, %rd36421, %rd36422;
	mad.lo.s64 	%rd45178, %rd16, %rd36412, %rd36423;
	cvt.u32.u64 	%r567, %rd45178;
	shr.u64 	%rd36424, %rd45178, 32;
	and.b64  	%rd36425, %rd36400, 4294967295;
	add.s64 	%rd36426, %rd36424, %rd36425;
	mad.lo.s64 	%rd45177, %rd17, %rd36412, %rd36426;
	cvt.u32.u64 	%r568, %rd45177;
	shr.u64 	%rd36427, %rd45177, 32;
	and.b64  	%rd36428, %rd36404, 4294967295;
	add.s64 	%rd36429, %rd36427, %rd36428;
	mad.lo.s64 	%rd45176, %rd18, %rd36412, %rd36429;
	cvt.u32.u64 	%r569, %rd45176;
	shr.u64 	%rd36430, %rd45176, 32;
	and.b64  	%rd36431, %rd36408, 4294967295;
	add.s64 	%rd36432, %rd36430, %rd36431;
	mad.lo.s64 	%rd45175, %rd19, %rd36412, %rd36432;
	cvt.u32.u64 	%r570, %rd45175;
	shr.u64 	%rd36433, %rd45175, 32;
	and.b64  	%rd36434, %rd36411, 4294967295;
	add.s64 	%rd36435, %rd36433, %rd36434;
	mad.lo.s64 	%rd45174, %rd20, %rd36412, %rd36435;
	cvt.u32.u64 	%r571, %rd45174;
	{ .reg .b32 tmp; mov.b64 {tmp, %r5236}, %rd45174; }
	add.s32 	%r6573, %r5234, %r5236;
	setp.gt.u32 	%p1570, %r6573, %r5204;
	@%p1570 bra 	$L__BB4_576;
	cvt.u32.u64 	%r5237, %rd20;
	setp.lt.u32 	%p1571, %r6573, %r5237;
	@%p1571 bra 	$L__BB4_577;
	cvt.u32.u64 	%r5238, %rd19;
	setp.lt.u32 	%p1572, %r5238, %r571;
	@%p1572 bra 	$L__BB4_576;
	cvt.u32.u64 	%r5239, %rd19;
	setp.gt.u32 	%p1573, %r5239, %r571;
	@%p1573 bra 	$L__BB4_577;
	cvt.u32.u64 	%r5240, %rd18;
	setp.lt.u32 	%p1574, %r5240, %r570;
	@%p1574 bra 	$L__BB4_576;
	cvt.u32.u64 	%r5241, %rd18;
	setp.gt.u32 	%p1575, %r5241, %r570;
	@%p1575 bra 	$L__BB4_577;
	cvt.u32.u64 	%r5242, %rd17;
	setp.lt.u32 	%p1576, %r5242, %r569;
	@%p1576 bra 	$L__BB4_576;
	cvt.u32.u64 	%r5243, %rd17;
	setp.gt.u32 	%p1577, %r5243, %r569;
	@%p1577 bra 	$L__BB4_577;
	cvt.u32.u64 	%r5244, %rd16;
	setp.lt.u32 	%p1578, %r5244, %r568;
	@%p1578 bra 	$L__BB4_576;
	cvt.u32.u64 	%r5245, %rd16;
	setp.gt.u32 	%p1579, %r5245, %r568;
	@%p1579 bra 	$L__BB4_577;
	cvt.u32.u64 	%r5246, %rd15;
	setp.lt.u32 	%p1580, %r5246, %r567;
	@%p1580 bra 	$L__BB4_576;
	cvt.u32.u64 	%r5247, %rd15;
	setp.gt.u32 	%p1581, %r5247, %r567;
	@%p1581 bra 	$L__BB4_577;
	cvt.u32.u64 	%r5248, %rd14;
	setp.lt.u32 	%p1582, %r5248, %r566;
	@%p1582 bra 	$L__BB4_576;
	cvt.u32.u64 	%r5249, %rd13;
	cvt.u32.u64 	%r5250, %rd14;
	setp.gt.u32 	%p1583, %r5250, %r566;
	cvt.u32.u64 	%r5251, %rd45180;
	setp.gt.u32 	%p1584, %r5249, %r5251;
	or.pred  	%p1585, %p1583, %p1584;
	@%p1585 bra 	$L__BB4_577;
$L__BB4_576:
	cvt.u32.u64 	%r5252, %rd20;
	and.b64  	%rd36437, %rd45180, 4294967295;
	sub.s64 	%rd45180, %rd36437, %rd13;
	shr.u64 	%rd36438, %rd45180, 63;
	and.b64  	%rd36439, %rd45179, 4294967295;
	add.s64 	%rd36440, %rd36438, %rd14;
	sub.s64 	%rd45179, %rd36439, %rd36440;
	shr.u64 	%rd36441, %rd45179, 63;
	and.b64  	%rd36442, %rd45178, 4294967295;
	add.s64 	%rd36443, %rd36441, %rd15;
	sub.s64 	%rd45178, %rd36442, %rd36443;
	shr.u64 	%rd36444, %rd45178, 63;
	and.b64  	%rd36445, %rd45177, 4294967295;
	add.s64 	%rd36446, %rd36444, %rd16;
	sub.s64 	%rd45177, %rd36445, %rd36446;
	shr.u64 	%rd36447, %rd45177, 63;
	and.b64  	%rd36448, %rd45176, 4294967295;
	add.s64 	%rd36449, %rd36447, %rd17;
	sub.s64 	%rd45176, %rd36448, %rd36449;
	shr.u64 	%rd36450, %rd45176, 63;
	and.b64  	%rd36451, %rd45175, 4294967295;
	add.s64 	%rd36452, %rd36450, %rd18;
	sub.s64 	%rd45175, %rd36451, %rd36452;
	shr.u64 	%rd36453, %rd45175, 63;
	and.b64  	%rd36454, %rd45174, 4294967295;
	add.s64 	%rd36455, %rd36453, %rd19;
	sub.s64 	%rd45174, %rd36454, %rd36455;
	shr.u64 	%rd36456, %rd45174, 63;
	cvt.u32.u64 	%r5253, %rd36456;
	add.s32 	%r5254, %r5252, %r5253;
	sub.s32 	%r6573, %r6573, %r5254;
$L__BB4_577:
	and.b64  	%rd36457, %rd45180, 4294967295;
	sub.s64 	%rd36458, %rd36457, %rd116;
	shr.u64 	%rd36459, %rd36458, 63;
	cvt.u32.u64 	%r6575, %rd36458;
	and.b64  	%rd36460, %rd45179, 4294967295;
	add.s64 	%rd36461, %rd36459, %rd117;
	sub.s64 	%rd45186, %rd36460, %rd36461;
	shr.u64 	%rd36462, %rd45186, 63;
	and.b64  	%rd36463, %rd45178, 4294967295;
	add.s64 	%rd36464, %rd36462, %rd118;
	sub.s64 	%rd45185, %rd36463, %rd36464;
	shr.u64 	%rd36465, %rd45185, 63;
	and.b64  	%rd36466, %rd45177, 4294967295;
	add.s64 	%rd36467, %rd36465, %rd119;
	sub.s64 	%rd45184, %rd36466, %rd36467;
	shr.u64 	%rd36468, %rd45184, 63;
	and.b64  	%rd36469, %rd45176, 4294967295;
	add.s64 	%rd36470, %rd36468, %rd120;
	sub.s64 	%rd45183, %rd36469, %rd36470;
	shr.u64 	%rd36471, %rd45183, 63;
	and.b64  	%rd36472, %rd45175, 4294967295;
	add.s64 	%rd36473, %rd36471, %rd121;
	sub.s64 	%rd45182, %rd36472, %rd36473;
	shr.u64 	%rd36474, %rd45182, 63;
	and.b64  	%rd36475, %rd45174, 4294967295;
	add.s64 	%rd36476, %rd36474, %rd122;
	sub.s64 	%rd45181, %rd36475, %rd36476;
	shr.u64 	%rd36477, %rd45181, 63;
	cvt.u64.u32 	%rd36478, %r6573;
	add.s64 	%rd36479, %rd36477, %rd123;
	sub.s64 	%rd36480, %rd36478, %rd36479;
	setp.gt.s64 	%p1586, %rd36480, -1;
	cvt.u32.u64 	%r6574, %rd36480;
	@%p1586 bra 	$L__BB4_579;
	cvt.u32.u64 	%r5255, %rd20;
	cvt.u32.u64 	%r5256, %rd13;
	add.s32 	%r6575, %r5256, %r6575;
	setp.lt.u32 	%p1587, %r6575, %r5256;
	selp.u64 	%rd36481, 1, 0, %p1587;
	and.b64  	%rd36482, %rd45186, 4294967295;
	add.s64 	%rd36483, %rd36482, %rd36481;
	add.s64 	%rd45186, %rd36483, %rd14;
	shr.u64 	%rd36484, %rd45186, 32;
	and.b64  	%rd36485, %rd45185, 4294967295;
	add.s64 	%rd36486, %rd36484, %rd36485;
	add.s64 	%rd45185, %rd36486, %rd15;
	shr.u64 	%rd36487, %rd45185, 32;
	and.b64  	%rd36488, %rd45184, 4294967295;
	add.s64 	%rd36489, %rd36487, %rd36488;
	add.s64 	%rd45184, %rd36489, %rd16;
	shr.u64 	%rd36490, %rd45184, 32;
	and.b64  	%rd36491, %rd45183, 4294967295;
	add.s64 	%rd36492, %rd36490, %rd36491;
	add.s64 	%rd45183, %rd36492, %rd17;
	shr.u64 	%rd36493, %rd45183, 32;
	and.b64  	%rd36494, %rd45182, 4294967295;
	add.s64 	%rd36495, %rd36493, %rd36494;
	add.s64 	%rd45182, %rd36495, %rd18;
	shr.u64 	%rd36496, %rd45182, 32;
	and.b64  	%rd36497, %rd45181, 4294967295;
	add.s64 	%rd36498, %rd36496, %rd36497;
	add.s64 	%rd45181, %rd36498, %rd19;
	{ .reg .b32 tmp; mov.b64 {tmp, %r5257}, %rd45181; }
	add.s32 	%r5258, %r6574, %r5257;
	add.s32 	%r6574, %r5258, %r5255;
$L__BB4_579:
	cvt.u64.u32 	%rd36499, %r6575;
	sub.s64 	%rd36500, %rd36499, %rd80;
	shr.u64 	%rd36501, %rd36500, 63;
	cvt.u32.u64 	%r6577, %rd36500;
	and.b64  	%rd36502, %rd45186, 4294967295;
	add.s64 	%rd36503, %rd36501, %rd81;
	sub.s64 	%rd45192, %rd36502, %rd36503;
	shr.u64 	%rd36504, %rd45192, 63;
	and.b64  	%rd36505, %rd45185, 4294967295;
	add.s64 	%rd36506, %rd36504, %rd82;
	sub.s64 	%rd45191, %rd36505, %rd36506;
	shr.u64 	%rd36507, %rd45191, 63;
	and.b64  	%rd36508, %rd45184, 4294967295;
	add.s64 	%rd36509, %rd36507, %rd83;
	sub.s64 	%rd45190, %rd36508, %rd36509;
	shr.u64 	%rd36510, %rd45190, 63;
	and.b64  	%rd36511, %rd45183, 4294967295;
	add.s64 	%rd36512, %rd36510, %rd84;
	sub.s64 	%rd45189, %rd36511, %rd36512;
	shr.u64 	%rd36513, %rd45189, 63;
	and.b64  	%rd36514, %rd45182, 4294967295;
	add.s64 	%rd36515, %rd36513, %rd85;
	sub.s64 	%rd45188, %rd36514, %rd36515;
	shr.u64 	%rd36516, %rd45188, 63;
	and.b64  	%rd36517, %rd45181, 4294967295;
	add.s64 	%rd36518, %rd36516, %rd86;
	sub.s64 	%rd45187, %rd36517, %rd36518;
	shr.u64 	%rd36519, %rd45187, 63;
	cvt.u64.u32 	%rd36520, %r6574;
	add.s64 	%rd36521, %rd36519, %rd87;
	sub.s64 	%rd36522, %rd36520, %rd36521;
	setp.gt.s64 	%p1588, %rd36522, -1;
	cvt.u32.u64 	%r6576, %rd36522;
	@%p1588 bra 	$L__BB4_581;
	cvt.u32.u64 	%r5259, %rd20;
	cvt.u32.u64 	%r5260, %rd13;
	add.s32 	%r6577, %r5260, %r6577;
	setp.lt.u32 	%p1589, %r6577, %r5260;
	selp.u64 	%rd36523, 1, 0, %p1589;
	and.b64  	%rd36524, %rd45192, 4294967295;
	add.s64 	%rd36525, %rd36524, %rd36523;
	add.s64 	%rd45192, %rd36525, %rd14;
	shr.u64 	%rd36526, %rd45192, 32;
	and.b64  	%rd36527, %rd45191, 4294967295;
	add.s64 	%rd36528, %rd36526, %rd36527;
	add.s64 	%rd45191, %rd36528, %rd15;
	shr.u64 	%rd36529, %rd45191, 32;
	and.b64  	%rd36530, %rd45190, 4294967295;
	add.s64 	%rd36531, %rd36529, %rd36530;
	add.s64 	%rd45190, %rd36531, %rd16;
	shr.u64 	%rd36532, %rd45190, 32;
	and.b64  	%rd36533, %rd45189, 4294967295;
	add.s64 	%rd36534, %rd36532, %rd36533;
	add.s64 	%rd45189, %rd36534, %rd17;
	shr.u64 	%rd36535, %rd45189, 32;
	and.b64  	%rd36536, %rd45188, 4294967295;
	add.s64 	%rd36537, %rd36535, %rd36536;
	add.s64 	%rd45188, %rd36537, %rd18;
	shr.u64 	%rd36538, %rd45188, 32;
	and.b64  	%rd36539, %rd45187, 4294967295;
	add.s64 	%rd36540, %rd36538, %rd36539;
	add.s64 	%rd45187, %rd36540, %rd19;
	{ .reg .b32 tmp; mov.b64 {tmp, %r5261}, %rd45187; }
	add.s32 	%r5262, %r6576, %r5261;
	add.s32 	%r6576, %r5262, %r5259;
$L__BB4_581:
	cvt.u32.u64 	%r5263, %rd20;
	cvt.u64.u32 	%rd36541, %r6577;
	mul.lo.s64 	%rd36542, %rd734, %rd36541;
	cvt.u32.u64 	%r5264, %rd36542;
	shr.u64 	%rd36543, %rd36542, 32;
	mad.lo.s64 	%rd36544, %rd685, %rd36541, %rd36543;
	shr.u64 	%rd36545, %rd36544, 32;
	mad.lo.s64 	%rd36546, %rd687, %rd36541, %rd36545;
	shr.u64 	%rd36547, %rd36546, 32;
	mad.lo.s64 	%rd36548, %rd689, %rd36541, %rd36547;
	shr.u64 	%rd36549, %rd36548, 32;
	mad.lo.s64 	%rd36550, %rd691, %rd36541, %rd36549;
	shr.u64 	%rd36551, %rd36550, 32;
	mad.lo.s64 	%rd36552, %rd693, %rd36541, %rd36551;
	shr.u64 	%rd36553, %rd36552, 32;
	mad.lo.s64 	%rd36554, %rd695, %rd36541, %rd36553;
	shr.u64 	%rd36555, %rd36554, 32;
	mad.lo.s64 	%rd36556, %rd697, %rd36541, %rd36555;
	shr.u64 	%rd36557, %rd36556, 32;
	and.b64  	%rd36558, %rd45192, 4294967295;
	and.b64  	%rd36559, %rd36544, 4294967295;
	mad.lo.s64 	%rd36560, %rd36558, %rd734, %rd36559;
	shr.u64 	%rd36561, %rd36560, 32;
	and.b64  	%rd36562, %rd36546, 4294967295;
	add.s64 	%rd36563, %rd36561, %rd36562;
	mad.lo.s64 	%rd36564, %rd685, %rd36558, %rd36563;
	shr.u64 	%rd36565, %rd36564, 32;
	and.b64  	%rd36566, %rd36548, 4294967295;
	add.s64 	%rd36567, %rd36565, %rd36566;
	mad.lo.s64 	%rd36568, %rd687, %rd36558, %rd36567;
	shr.u64 	%rd36569, %rd36568, 32;
	and.b64  	%rd36570, %rd36550, 4294967295;
	add.s64 	%rd36571, %rd36569, %rd36570;
	mad.lo.s64 	%rd36572, %rd689, %rd36558, %rd36571;
	shr.u64 	%rd36573, %rd36572, 32;
	and.b64  	%rd36574, %rd36552, 4294967295;
	add.s64 	%rd36575, %rd36573, %rd36574;
	mad.lo.s64 	%rd36576, %rd691, %rd36558, %rd36575;
	shr.u64 	%rd36577, %rd36576, 32;
	and.b64  	%rd36578, %rd36554, 4294967295;
	add.s64 	%rd36579, %rd36577, %rd36578;
	mad.lo.s64 	%rd36580, %rd693, %rd36558, %rd36579;
	shr.u64 	%rd36581, %rd36580, 32;
	and.b64  	%rd36582, %rd36556, 4294967295;
	add.s64 	%rd36583, %rd36581, %rd36582;
	mad.lo.s64 	%rd36584, %rd695, %rd36558, %rd36583;
	shr.u64 	%rd36585, %rd36584, 32;
	add.s64 	%rd36586, %rd36585, %rd36557;
	mad.lo.s64 	%rd36587, %rd36558, %rd697, %rd36586;
	shr.u64 	%rd36588, %rd36587, 32;
	and.b64  	%rd36589, %rd45191, 4294967295;
	and.b64  	%rd36590, %rd36564, 4294967295;
	mad.lo.s64 	%rd36591, %rd36589, %rd734, %rd36590;
	shr.u64 	%rd36592, %rd36591, 32;
	and.b64  	%rd36593, %rd36568, 4294967295;
	add.s64 	%rd36594, %rd36592, %rd36593;
	mad.lo.s64 	%rd36595, %rd685, %rd36589, %rd36594;
	shr.u64 	%rd36596, %rd36595, 32;
	and.b64  	%rd36597, %rd36572, 4294967295;
	add.s64 	%rd36598, %rd36596, %rd36597;
	mad.lo.s64 	%rd36599, %rd687, %rd36589, %rd36598;
	shr.u64 	%rd36600, %rd36599, 32;
	and.b64  	%rd36601, %rd36576, 4294967295;
	add.s64 	%rd36602, %rd36600, %rd36601;
	mad.lo.s64 	%rd36603, %rd689, %rd36589, %rd36602;
	shr.u64 	%rd36604, %rd36603, 32;
	and.b64  	%rd36605, %rd36580, 4294967295;
	add.s64 	%rd36606, %rd36604, %rd36605;
	mad.lo.s64 	%rd36607, %rd691, %rd36589, %rd36606;
	shr.u64 	%rd36608, %rd36607, 32;
	and.b64  	%rd36609, %rd36584, 4294967295;
	add.s64 	%rd36610, %rd36608, %rd36609;
	mad.lo.s64 	%rd36611, %rd693, %rd36589, %rd36610;
	shr.u64 	%rd36612, %rd36611, 32;
	and.b64  	%rd36613, %rd36587, 4294967295;
	add.s64 	%rd36614, %rd36612, %rd36613;
	mad.lo.s64 	%rd36615, %rd695, %rd36589, %rd36614;
	shr.u64 	%rd36616, %rd36615, 32;
	add.s64 	%rd36617, %rd36616, %rd36588;
	mad.lo.s64 	%rd36618, %rd36589, %rd697, %rd36617;
	shr.u64 	%rd36619, %rd36618, 32;
	and.b64  	%rd36620, %rd45190, 4294967295;
	and.b64  	%rd36621, %rd36595, 4294967295;
	mad.lo.s64 	%rd36622, %rd36620, %rd734, %rd36621;
	shr.u64 	%rd36623, %rd36622, 32;
	and.b64  	%rd36624, %rd36599, 4294967295;
	add.s64 	%rd36625, %rd36623, %rd36624;
	mad.lo.s64 	%rd36626, %rd685, %rd36620, %rd36625;
	shr.u64 	%rd36627, %rd36626, 32;
	and.b64  	%rd36628, %rd36603, 4294967295;
	add.s64 	%rd36629, %rd36627, %rd36628;
	mad.lo.s64 	%rd36630, %rd687, %rd36620, %rd36629;
	shr.u64 	%rd36631, %rd36630, 32;
	and.b64  	%rd36632, %rd36607, 4294967295;
	add.s64 	%rd36633, %rd36631, %rd36632;
	mad.lo.s64 	%rd36634, %rd689, %rd36620, %rd36633;
	shr.u64 	%rd36635, %rd36634, 32;
	and.b64  	%rd36636, %rd36611, 4294967295;
	add.s64 	%rd36637, %rd36635, %rd36636;
	mad.lo.s64 	%rd36638, %rd691, %rd36620, %rd36637;
	shr.u64 	%rd36639, %rd36638, 32;
	and.b64  	%rd36640, %rd36615, 4294967295;
	add.s64 	%rd36641, %rd36639, %rd36640;
	mad.lo.s64 	%rd36642, %rd693, %rd36620, %rd36641;
	shr.u64 	%rd36643, %rd36642, 32;
	and.b64  	%rd36644, %rd36618, 4294967295;
	add.s64 	%rd36645, %rd36643, %rd36644;
	mad.lo.s64 	%rd36646, %rd695, %rd36620, %rd36645;
	shr.u64 	%rd36647, %rd36646, 32;
	add.s64 	%rd36648, %rd36647, %rd36619;
	mad.lo.s64 	%rd36649, %rd36620, %rd697, %rd36648;
	shr.u64 	%rd36650, %rd36649, 32;
	and.b64  	%rd36651, %rd45189, 4294967295;
	and.b64  	%rd36652, %rd36626, 4294967295;
	mad.lo.s64 	%rd36653, %rd36651, %rd734, %rd36652;
	shr.u64 	%rd36654, %rd36653, 32;
	and.b64  	%rd36655, %rd36630, 4294967295;
	add.s64 	%rd36656, %rd36654, %rd36655;
	mad.lo.s64 	%rd36657, %rd685, %rd36651, %rd36656;
	shr.u64 	%rd36658, %rd36657, 32;
	and.b64  	%rd36659, %rd36634, 4294967295;
	add.s64 	%rd36660, %rd36658, %rd36659;
	mad.lo.s64 	%rd36661, %rd687, %rd36651, %rd36660;
	shr.u64 	%rd36662, %rd36661, 32;
	and.b64  	%rd36663, %rd36638, 4294967295;
	add.s64 	%rd36664, %rd36662, %rd36663;
	mad.lo.s64 	%rd36665, %rd689, %rd36651, %rd36664;
	shr.u64 	%rd36666, %rd36665, 32;
	and.b64  	%rd36667, %rd36642, 4294967295;
	add.s64 	%rd36668, %rd36666, %rd36667;
	mad.lo.s64 	%rd36669, %rd691, %rd36651, %rd36668;
	shr.u64 	%rd36670, %rd36669, 32;
	and.b64  	%rd36671, %rd36646, 4294967295;
	add.s64 	%rd36672, %rd36670, %rd36671;
	mad.lo.s64 	%rd36673, %rd693, %rd36651, %rd36672;
	shr.u64 	%rd36674, %rd36673, 32;
	and.b64  	%rd36675, %rd36649, 4294967295;
	add.s64 	%rd36676, %rd36674, %rd36675;
	mad.lo.s64 	%rd36677, %rd695, %rd36651, %rd36676;
	shr.u64 	%rd36678, %rd36677, 32;
	add.s64 	%rd36679, %rd36678, %rd36650;
	mad.lo.s64 	%rd36680, %rd36651, %rd697, %rd36679;
	shr.u64 	%rd36681, %rd36680, 32;
	and.b64  	%rd36682, %rd45188, 4294967295;
	and.b64  	%rd36683, %rd36657, 4294967295;
	mad.lo.s64 	%rd36684, %rd36682, %rd734, %rd36683;
	shr.u64 	%rd36685, %rd36684, 32;
	and.b64  	%rd36686, %rd36661, 4294967295;
	add.s64 	%rd36687, %rd36685, %rd36686;
	mad.lo.s64 	%rd36688, %rd685, %rd36682, %rd36687;
	shr.u64 	%rd36689, %rd36688, 32;
	and.b64  	%rd36690, %rd36665, 4294967295;
	add.s64 	%rd36691, %rd36689, %rd36690;
	mad.lo.s64 	%rd36692, %rd687, %rd36682, %rd36691;
	shr.u64 	%rd36693, %rd36692, 32;
	and.b64  	%rd36694, %rd36669, 4294967295;
	add.s64 	%rd36695, %rd36693, %rd36694;
	mad.lo.s64 	%rd36696, %rd689, %rd36682, %rd36695;
	shr.u64 	%rd36697, %rd36696, 32;
	and.b64  	%rd36698, %rd36673, 4294967295;
	add.s64 	%rd36699, %rd36697, %rd36698;
	mad.lo.s64 	%rd36700, %rd691, %rd36682, %rd36699;
	shr.u64 	%rd36701, %rd36700, 32;
	and.b64  	%rd36702, %rd36677, 4294967295;
	add.s64 	%rd36703, %rd36701, %rd36702;
	mad.lo.s64 	%rd36704, %rd693, %rd36682, %rd36703;
	shr.u64 	%rd36705, %rd36704, 32;
	and.b64  	%rd36706, %rd36680, 4294967295;
	add.s64 	%rd36707, %rd36705, %rd36706;
	mad.lo.s64 	%rd36708, %rd695, %rd36682, %rd36707;
	shr.u64 	%rd36709, %rd36708, 32;
	add.s64 	%rd36710, %rd36709, %rd36681;
	mad.lo.s64 	%rd36711, %rd36682, %rd697, %rd36710;
	shr.u64 	%rd36712, %rd36711, 32;
	and.b64  	%rd36713, %rd45187, 4294967295;
	and.b64  	%rd36714, %rd36688, 4294967295;
	mad.lo.s64 	%rd36715, %rd36713, %rd734, %rd36714;
	shr.u64 	%rd36716, %rd36715, 32;
	and.b64  	%rd36717, %rd36692, 4294967295;
	add.s64 	%rd36718, %rd36716, %rd36717;
	mad.lo.s64 	%rd36719, %rd685, %rd36713, %rd36718;
	shr.u64 	%rd36720, %rd36719, 32;
	and.b64  	%rd36721, %rd36696, 4294967295;
	add.s64 	%rd36722, %rd36720, %rd36721;
	mad.lo.s64 	%rd36723, %rd687, %rd36713, %rd36722;
	shr.u64 	%rd36724, %rd36723, 32;
	and.b64  	%rd36725, %rd36700, 4294967295;
	add.s64 	%rd36726, %rd36724, %rd36725;
	mad.lo.s64 	%rd36727, %rd689, %rd36713, %rd36726;
	shr.u64 	%rd36728, %rd36727, 32;
	and.b64  	%rd36729, %rd36704, 4294967295;
	add.s64 	%rd36730, %rd36728, %rd36729;
	mad.lo.s64 	%rd36731, %rd691, %rd36713, %rd36730;
	shr.u64 	%rd36732, %rd36731, 32;
	and.b64  	%rd36733, %rd36708, 4294967295;
	add.s64 	%rd36734, %rd36732, %rd36733;
	mad.lo.s64 	%rd36735, %rd693, %rd36713, %rd36734;
	shr.u64 	%rd36736, %rd36735, 32;
	and.b64  	%rd36737, %rd36711, 4294967295;
	add.s64 	%rd36738, %rd36736, %rd36737;
	mad.lo.s64 	%rd36739, %rd695, %rd36713, %rd36738;
	shr.u64 	%rd36740, %rd36739, 32;
	add.s64 	%rd36741, %rd36740, %rd36712;
	mad.lo.s64 	%rd36742, %rd36713, %rd697, %rd36741;
	shr.u64 	%rd36743, %rd36742, 32;
	cvt.u64.u32 	%rd36744, %r6576;
	and.b64  	%rd36745, %rd36719, 4294967295;
	mad.lo.s64 	%rd36746, %rd734, %rd36744, %rd36745;
	shr.u64 	%rd36747, %rd36746, 32;
	and.b64  	%rd36748, %rd36723, 4294967295;
	add.s64 	%rd36749, %rd36747, %rd36748;
	mad.lo.s64 	%rd36750, %rd685, %rd36744, %rd36749;
	shr.u64 	%rd36751, %rd36750, 32;
	and.b64  	%rd36752, %rd36727, 4294967295;
	add.s64 	%rd36753, %rd36751, %rd36752;
	mad.lo.s64 	%rd36754, %rd687, %rd36744, %rd36753;
	shr.u64 	%rd36755, %rd36754, 32;
	and.b64  	%rd36756, %rd36731, 4294967295;
	add.s64 	%rd36757, %rd36755, %rd36756;
	mad.lo.s64 	%rd36758, %rd689, %rd36744, %rd36757;
	shr.u64 	%rd36759, %rd36758, 32;
	and.b64  	%rd36760, %rd36735, 4294967295;
	add.s64 	%rd36761, %rd36759, %rd36760;
	mad.lo.s64 	%rd36762, %rd691, %rd36744, %rd36761;
	shr.u64 	%rd36763, %rd36762, 32;
	and.b64  	%rd36764, %rd36739, 4294967295;
	add.s64 	%rd36765, %rd36763, %rd36764;
	mad.lo.s64 	%rd36766, %rd693, %rd36744, %rd36765;
	shr.u64 	%rd36767, %rd36766, 32;
	and.b64  	%rd36768, %rd36742, 4294967295;
	add.s64 	%rd36769, %rd36767, %rd36768;
	mad.lo.s64 	%rd36770, %rd695, %rd36744, %rd36769;
	shr.u64 	%rd36771, %rd36770, 32;
	add.s64 	%rd36772, %rd36771, %rd36743;
	mad.lo.s64 	%rd36773, %rd697, %rd36744, %rd36772;
	{ .reg .b32 tmp; mov.b64 {tmp, %r5265}, %rd36773; }
	mul.lo.s32 	%r5266, %r86, %r5264;
	cvt.u64.u32 	%rd36774, %r5266;
	and.b64  	%rd36775, %rd36542, 4294967295;
	mad.lo.s64 	%rd36776, %rd13, %rd36774, %rd36775;
	shr.u64 	%rd36777, %rd36776, 32;
	and.b64  	%rd36778, %rd36560, 4294967295;
	add.s64 	%rd36779, %rd36777, %rd36778;
	mad.lo.s64 	%rd36780, %rd14, %rd36774, %rd36779;
	cvt.u32.u64 	%r5267, %rd36780;
	shr.u64 	%rd36781, %rd36780, 32;
	and.b64  	%rd36782, %rd36591, 4294967295;
	add.s64 	%rd36783, %rd36781, %rd36782;
	mad.lo.s64 	%rd36784, %rd15, %rd36774, %rd36783;
	shr.u64 	%rd36785, %rd36784, 32;
	and.b64  	%rd36786, %rd36622, 4294967295;
	add.s64 	%rd36787, %rd36785, %rd36786;
	mad.lo.s64 	%rd36788, %rd16, %rd36774, %rd36787;
	shr.u64 	%rd36789, %rd36788, 32;
	and.b64  	%rd36790, %rd36653, 4294967295;
	add.s64 	%rd36791, %rd36789, %rd36790;
	mad.lo.s64 	%rd36792, %rd17, %rd36774, %rd36791;
	shr.u64 	%rd36793, %rd36792, 32;
	and.b64  	%rd36794, %rd36684, 4294967295;
	add.s64 	%rd36795, %rd36793, %rd36794;
	mad.lo.s64 	%rd36796, %rd18, %rd36774, %rd36795;
	shr.u64 	%rd36797, %rd36796, 32;
	and.b64  	%rd36798, %rd36715, 4294967295;
	add.s64 	%rd36799, %rd36797, %rd36798;
	mad.lo.s64 	%rd36800, %rd19, %rd36774, %rd36799;
	shr.u64 	%rd36801, %rd36800, 32;
	and.b64  	%rd36802, %rd36746, 4294967295;
	add.s64 	%rd36803, %rd36801, %rd36802;
	mad.lo.s64 	%rd36804, %rd20, %rd36774, %rd36803;
	shr.u64 	%rd36805, %rd36804, 32;
	and.b64  	%rd36806, %rd36750, 4294967295;
	add.s64 	%rd36807, %rd36805, %rd36806;
	shr.u64 	%rd36808, %rd36807, 32;
	and.b64  	%rd36809, %rd36754, 4294967295;
	add.s64 	%rd36810, %rd36808, %rd36809;
	shr.u64 	%rd36811, %rd36810, 32;
	and.b64  	%rd36812, %rd36758, 4294967295;
	add.s64 	%rd36813, %rd36811, %rd36812;
	shr.u64 	%rd36814, %rd36813, 32;
	and.b64  	%rd36815, %rd36762, 4294967295;
	add.s64 	%rd36816, %rd36814, %rd36815;
	shr.u64 	%rd36817, %rd36816, 32;
	and.b64  	%rd36818, %rd36766, 4294967295;
	add.s64 	%rd36819, %rd36817, %rd36818;
	shr.u64 	%rd36820, %rd36819, 32;
	and.b64  	%rd36821, %rd36770, 4294967295;
	add.s64 	%rd36822, %rd36820, %rd36821;
	shr.u64 	%rd36823, %rd36822, 32;
	and.b64  	%rd36824, %rd36773, 4294967295;
	add.s64 	%rd36825, %rd36823, %rd36824;
	{ .reg .b32 tmp; mov.b64 {tmp, %r5268}, %rd36825; }
	add.s32 	%r5269, %r5265, %r5268;
	mul.lo.s32 	%r5270, %r86, %r5267;
	cvt.u64.u32 	%rd36826, %r5270;
	and.b64  	%rd36827, %rd36780, 4294967295;
	mad.lo.s64 	%rd36828, %rd13, %rd36826, %rd36827;
	shr.u64 	%rd36829, %rd36828, 32;
	and.b64  	%rd36830, %rd36784, 4294967295;
	add.s64 	%rd36831, %rd36829, %rd36830;
	mad.lo.s64 	%rd36832, %rd14, %rd36826, %rd36831;
	cvt.u32.u64 	%r5271, %rd36832;
	shr.u64 	%rd36833, %rd36832, 32;
	and.b64  	%rd36834, %rd36788, 4294967295;
	add.s64 	%rd36835, %rd36833, %rd36834;
	mad.lo.s64 	%rd36836, %rd15, %rd36826, %rd36835;
	shr.u64 	%rd36837, %rd36836, 32;
	and.b64  	%rd36838, %rd36792, 4294967295;
	add.s64 	%rd36839, %rd36837, %rd36838;
	mad.lo.s64 	%rd36840, %rd16, %rd36826, %rd36839;
	shr.u64 	%rd36841, %rd36840, 32;
	and.b64  	%rd36842, %rd36796, 4294967295;
	add.s64 	%rd36843, %rd36841, %rd36842;
	mad.lo.s64 	%rd36844, %rd17, %rd36826, %rd36843;
	shr.u64 	%rd36845, %rd36844, 32;
	and.b64  	%rd36846, %rd36800, 4294967295;
	add.s64 	%rd36847, %rd36845, %rd36846;
	mad.lo.s64 	%rd36848, %rd18, %rd36826, %rd36847;
	shr.u64 	%rd36849, %rd36848, 32;
	and.b64  	%rd36850, %rd36804, 4294967295;
	add.s64 	%rd36851, %rd36849, %rd36850;
	mad.lo.s64 	%rd36852, %rd19, %rd36826, %rd36851;
	shr.u64 	%rd36853, %rd36852, 32;
	and.b64  	%rd36854, %rd36807, 4294967295;
	add.s64 	%rd36855, %rd36853, %rd36854;
	mad.lo.s64 	%rd36856, %rd20, %rd36826, %rd36855;
	shr.u64 	%rd36857, %rd36856, 32;
	and.b64  	%rd36858, %rd36810, 4294967295;
	add.s64 	%rd36859, %rd36857, %rd36858;
	shr.u64 	%rd36860, %rd36859, 32;
	and.b64  	%rd36861, %rd36813, 4294967295;
	add.s64 	%rd36862, %rd36860, %rd36861;
	shr.u64 	%rd36863, %rd36862, 32;
	and.b64  	%rd36864, %rd36816, 4294967295;
	add.s64 	%rd36865, %rd36863, %rd36864;
	shr.u64 	%rd36866, %rd36865, 32;
	and.b64  	%rd36867, %rd36819, 4294967295;
	add.s64 	%rd36868, %rd36866, %rd36867;
	shr.u64 	%rd36869, %rd36868, 32;
	and.b64  	%rd36870, %rd36822, 4294967295;
	add.s64 	%rd36871, %rd36869, %rd36870;
	shr.u64 	%rd36872, %rd36871, 32;
	and.b64  	%rd36873, %rd36825, 4294967295;
	add.s64 	%rd36874, %rd36872, %rd36873;
	{ .reg .b32 tmp; mov.b64 {tmp, %r5272}, %rd36874; }
	add.s32 	%r5273, %r5269, %r5272;
	mul.lo.s32 	%r5274, %r86, %r5271;
	cvt.u64.u32 	%rd36875, %r5274;
	and.b64  	%rd36876, %rd36832, 4294967295;
	mad.lo.s64 	%rd36877, %rd13, %rd36875, %rd36876;
	shr.u64 	%rd36878, %rd36877, 32;
	and.b64  	%rd36879, %rd36836, 4294967295;
	add.s64 	%rd36880, %rd36878, %rd36879;
	mad.lo.s64 	%rd36881, %rd14, %rd36875, %rd36880;
	cvt.u32.u64 	%r5275, %rd36881;
	shr.u64 	%rd36882, %rd36881, 32;
	and.b64  	%rd36883, %rd36840, 4294967295;
	add.s64 	%rd36884, %rd36882, %rd36883;
	mad.lo.s64 	%rd36885, %rd15, %rd36875, %rd36884;
	shr.u64 	%rd36886, %rd36885, 32;
	and.b64  	%rd36887, %rd36844, 4294967295;
	add.s64 	%rd36888, %rd36886, %rd36887;
	mad.lo.s64 	%rd36889, %rd16, %rd36875, %rd36888;
	shr.u64 	%rd36890, %rd36889, 32;
	and.b64  	%rd36891, %rd36848, 4294967295;
	add.s64 	%rd36892, %rd36890, %rd36891;
	mad.lo.s64 	%rd36893, %rd17, %rd36875, %rd36892;
	shr.u64 	%rd36894, %rd36893, 32;
	and.b64  	%rd36895, %rd36852, 4294967295;
	add.s64 	%rd36896, %rd36894, %rd36895;
	mad.lo.s64 	%rd36897, %rd18, %rd36875, %rd36896;
	shr.u64 	%rd36898, %rd36897, 32;
	and.b64  	%rd36899, %rd36856, 4294967295;
	add.s64 	%rd36900, %rd36898, %rd36899;
	mad.lo.s64 	%rd36901, %rd19, %rd36875, %rd36900;
	shr.u64 	%rd36902, %rd36901, 32;
	and.b64  	%rd36903, %rd36859, 4294967295;
	add.s64 	%rd36904, %rd36902, %rd36903;
	mad.lo.s64 	%rd36905, %rd20, %rd36875, %rd36904;
	shr.u64 	%rd36906, %rd36905, 32;
	and.b64  	%rd36907, %rd36862, 4294967295;
	add.s64 	%rd36908, %rd36906, %rd36907;
	shr.u64 	%rd36909, %rd36908, 32;
	and.b64  	%rd36910, %rd36865, 4294967295;
	add.s64 	%rd36911, %rd36909, %rd36910;
	shr.u64 	%rd36912, %rd36911, 32;
	and.b64  	%rd36913, %rd36868, 4294967295;
	add.s64 	%rd36914, %rd36912, %rd36913;
	shr.u64 	%rd36915, %rd36914, 32;
	and.b64  	%rd36916, %rd36871, 4294967295;
	add.s64 	%rd36917, %rd36915, %rd36916;
	shr.u64 	%rd36918, %rd36917, 32;
	and.b64  	%rd36919, %rd36874, 4294967295;
	add.s64 	%rd36920, %rd36918, %rd36919;
	{ .reg .b32 tmp; mov.b64 {tmp, %r5276}, %rd36920; }
	add.s32 	%r5277, %r5273, %r5276;
	mul.lo.s32 	%r5278, %r86, %r5275;
	cvt.u64.u32 	%rd36921, %r5278;
	and.b64  	%rd36922, %rd36881, 4294967295;
	mad.lo.s64 	%rd36923, %rd13, %rd36921, %rd36922;
	shr.u64 	%rd36924, %rd36923, 32;
	and.b64  	%rd36925, %rd36885, 4294967295;
	add.s64 	%rd36926, %rd36924, %rd36925;
	mad.lo.s64 	%rd36927, %rd14, %rd36921, %rd36926;
	cvt.u32.u64 	%r5279, %rd36927;
	shr.u64 	%rd36928, %rd36927, 32;
	and.b64  	%rd36929, %rd36889, 4294967295;
	add.s64 	%rd36930, %rd36928, %rd36929;
	mad.lo.s64 	%rd36931, %rd15, %rd36921, %rd36930;
	shr.u64 	%rd36932, %rd36931, 32;
	and.b64  	%rd36933, %rd36893, 4294967295;
	add.s64 	%rd36934, %rd36932, %rd36933;
	mad.lo.s64 	%rd36935, %rd16, %rd36921, %rd36934;
	shr.u64 	%rd36936, %rd36935, 32;
	and.b64  	%rd36937, %rd36897, 4294967295;
	add.s64 	%rd36938, %rd36936, %rd36937;
	mad.lo.s64 	%rd36939, %rd17, %rd36921, %rd36938;
	shr.u64 	%rd36940, %rd36939, 32;
	and.b64  	%rd36941, %rd36901, 4294967295;
	add.s64 	%rd36942, %rd36940, %rd36941;
	mad.lo.s64 	%rd36943, %rd18, %rd36921, %rd36942;
	shr.u64 	%rd36944, %rd36943, 32;
	and.b64  	%rd36945, %rd36905, 4294967295;
	add.s64 	%rd36946, %rd36944, %rd36945;
	mad.lo.s64 	%rd36947, %rd19, %rd36921, %rd36946;
	shr.u64 	%rd36948, %rd36947, 32;
	and.b64  	%rd36949, %rd36908, 4294967295;
	add.s64 	%rd36950, %rd36948, %rd36949;
	mad.lo.s64 	%rd36951, %rd20, %rd36921, %rd36950;
	shr.u64 	%rd36952, %rd36951, 32;
	and.b64  	%rd36953, %rd36911, 4294967295;
	add.s64 	%rd36954, %rd36952, %rd36953;
	shr.u64 	%rd36955, %rd36954, 32;
	and.b64  	%rd36956, %rd36914, 4294967295;
	add.s64 	%rd36957, %rd36955, %rd36956;
	shr.u64 	%rd36958, %rd36957, 32;
	and.b64  	%rd36959, %rd36917, 4294967295;
	add.s64 	%rd36960, %rd36958, %rd36959;
	shr.u64 	%rd36961, %rd36960, 32;
	and.b64  	%rd36962, %rd36920, 4294967295;
	add.s64 	%rd36963, %rd36961, %rd36962;
	{ .reg .b32 tmp; mov.b64 {tmp, %r5280}, %rd36963; }
	add.s32 	%r5281, %r5277, %r5280;
	mul.lo.s32 	%r5282, %r86, %r5279;
	cvt.u64.u32 	%rd36964, %r5282;
	and.b64  	%rd36965, %rd36927, 4294967295;
	mad.lo.s64 	%rd36966, %rd13, %rd36964, %rd36965;
	shr.u64 	%rd36967, %rd36966, 32;
	and.b64  	%rd36968, %rd36931, 4294967295;
	add.s64 	%rd36969, %rd36967, %rd36968;
	mad.lo.s64 	%rd36970, %rd14, %rd36964, %rd36969;
	cvt.u32.u64 	%r5283, %rd36970;
	shr.u64 	%rd36971, %rd36970, 32;
	and.b64  	%rd36972, %rd36935, 4294967295;
	add.s64 	%rd36973, %rd36971, %rd36972;
	mad.lo.s64 	%rd36974, %rd15, %rd36964, %rd36973;
	shr.u64 	%rd36975, %rd36974, 32;
	and.b64  	%rd36976, %rd36939, 4294967295;
	add.s64 	%rd36977, %rd36975, %rd36976;
	mad.lo.s64 	%rd36978, %rd16, %rd36964, %rd36977;
	shr.u64 	%rd36979, %rd36978, 32;
	and.b64  	%rd36980, %rd36943, 4294967295;
	add.s64 	%rd36981, %rd36979, %rd36980;
	mad.lo.s64 	%rd36982, %rd17, %rd36964, %rd36981;
	shr.u64 	%rd36983, %rd36982, 32;
	and.b64  	%rd36984, %rd36947, 4294967295;
	add.s64 	%rd36985, %rd36983, %rd36984;
	mad.lo.s64 	%rd36986, %rd18, %rd36964, %rd36985;
	shr.u64 	%rd36987, %rd36986, 32;
	and.b64  	%rd36988, %rd36951, 4294967295;
	add.s64 	%rd36989, %rd36987, %rd36988;
	mad.lo.s64 	%rd36990, %rd19, %rd36964, %rd36989;
	shr.u64 	%rd36991, %rd36990, 32;
	and.b64  	%rd36992, %rd36954, 4294967295;
	add.s64 	%rd36993, %rd36991, %rd36992;
	mad.lo.s64 	%rd36994, %rd20, %rd36964, %rd36993;
	shr.u64 	%rd36995, %rd36994, 32;
	and.b64  	%rd36996, %rd36957, 4294967295;
	add.s64 	%rd36997, %rd36995, %rd36996;
	shr.u64 	%rd36998, %rd36997, 32;
	and.b64  	%rd36999, %rd36960, 4294967295;
	add.s64 	%rd37000, %rd36998, %rd36999;
	shr.u64 	%rd37001, %rd37000, 32;
	and.b64  	%rd37002, %rd36963, 4294967295;
	add.s64 	%rd37003, %rd37001, %rd37002;
	{ .reg .b32 tmp; mov.b64 {tmp, %r5284}, %rd37003; }
	add.s32 	%r5285, %r5281, %r5284;
	mul.lo.s32 	%r5286, %r86, %r5283;
	cvt.u64.u32 	%rd37004, %r5286;
	and.b64  	%rd37005, %rd36970, 4294967295;
	mad.lo.s64 	%rd37006, %rd13, %rd37004, %rd37005;
	shr.u64 	%rd37007, %rd37006, 32;
	and.b64  	%rd37008, %rd36974, 4294967295;
	add.s64 	%rd37009, %rd37007, %rd37008;
	mad.lo.s64 	%rd37010, %rd14, %rd37004, %rd37009;
	cvt.u32.u64 	%r5287, %rd37010;
	shr.u64 	%rd37011, %rd37010, 32;
	and.b64  	%rd37012, %rd36978, 4294967295;
	add.s64 	%rd37013, %rd37011, %rd37012;
	mad.lo.s64 	%rd37014, %rd15, %rd37004, %rd37013;
	shr.u64 	%rd37015, %rd37014, 32;
	and.b64  	%rd37016, %rd36982, 4294967295;
	add.s64 	%rd37017, %rd37015, %rd37016;
	mad.lo.s64 	%rd37018, %rd16, %rd37004, %rd37017;
	shr.u64 	%rd37019, %rd37018, 32;
	and.b64  	%rd37020, %rd36986, 4294967295;
	add.s64 	%rd37021, %rd37019, %rd37020;
	mad.lo.s64 	%rd37022, %rd17, %rd37004, %rd37021;
	shr.u64 	%rd37023, %rd37022, 32;
	and.b64  	%rd37024, %rd36990, 4294967295;
	add.s64 	%rd37025, %rd37023, %rd37024;
	mad.lo.s64 	%rd37026, %rd18, %rd37004, %rd37025;
	shr.u64 	%rd37027, %rd37026, 32;
	and.b64  	%rd37028, %rd36994, 4294967295;
	add.s64 	%rd37029, %rd37027, %rd37028;
	mad.lo.s64 	%rd37030, %rd19, %rd37004, %rd37029;
	shr.u64 	%rd37031, %rd37030, 32;
	and.b64  	%rd37032, %rd36997, 4294967295;
	add.s64 	%rd37033, %rd37031, %rd37032;
	mad.lo.s64 	%rd37034, %rd20, %rd37004, %rd37033;
	shr.u64 	%rd37035, %rd37034, 32;
	and.b64  	%rd37036, %rd37000, 4294967295;
	add.s64 	%rd37037, %rd37035, %rd37036;
	shr.u64 	%rd37038, %rd37037, 32;
	and.b64  	%rd37039, %rd37003, 4294967295;
	add.s64 	%rd37040, %rd37038, %rd37039;
	{ .reg .b32 tmp; mov.b64 {tmp, %r5288}, %rd37040; }
	add.s32 	%r5289, %r5285, %r5288;
	mul.lo.s32 	%r5290, %r86, %r5287;
	cvt.u64.u32 	%rd37041, %r5290;
	and.b64  	%rd37042, %rd37010, 4294967295;
	mad.lo.s64 	%rd37043, %rd13, %rd37041, %rd37042;
	shr.u64 	%rd37044, %rd37043, 32;
	and.b64  	%rd37045, %rd37014, 4294967295;
	add.s64 	%rd37046, %rd37044, %rd37045;
	mad.lo.s64 	%rd37047, %rd14, %rd37041, %rd37046;
	cvt.u32.u64 	%r5291, %rd37047;
	shr.u64 	%rd37048, %rd37047, 32;
	and.b64  	%rd37049, %rd37018, 4294967295;
	add.s64 	%rd37050, %rd37048, %rd37049;
	mad.lo.s64 	%rd37051, %rd15, %rd37041, %rd37050;
	shr.u64 	%rd37052, %rd37051, 32;
	and.b64  	%rd37053, %rd37022, 4294967295;
	add.s64 	%rd37054, %rd37052, %rd37053;
	mad.lo.s64 	%rd37055, %rd16, %rd37041, %rd37054;
	shr.u64 	%rd37056, %rd37055, 32;
	and.b64  	%rd37057, %rd37026, 4294967295;
	add.s64 	%rd37058, %rd37056, %rd37057;
	mad.lo.s64 	%rd37059, %rd17, %rd37041, %rd37058;
	shr.u64 	%rd37060, %rd37059, 32;
	and.b64  	%rd37061, %rd37030, 4294967295;
	add.s64 	%rd37062, %rd37060, %rd37061;
	mad.lo.s64 	%rd37063, %rd18, %rd37041, %rd37062;
	shr.u64 	%rd37064, %rd37063, 32;
	and.b64  	%rd37065, %rd37034, 4294967295;
	add.s64 	%rd37066, %rd37064, %rd37065;
	mad.lo.s64 	%rd37067, %rd19, %rd37041, %rd37066;
	shr.u64 	%rd37068, %rd37067, 32;
	and.b64  	%rd37069, %rd37037, 4294967295;
	add.s64 	%rd37070, %rd37068, %rd37069;
	mad.lo.s64 	%rd37071, %rd20, %rd37041, %rd37070;
	shr.u64 	%rd37072, %rd37071, 32;
	and.b64  	%rd37073, %rd37040, 4294967295;
	add.s64 	%rd37074, %rd37072, %rd37073;
	{ .reg .b32 tmp; mov.b64 {tmp, %r5292}, %rd37074; }
	add.s32 	%r5293, %r5289, %r5292;
	mul.lo.s32 	%r5294, %r86, %r5291;
	cvt.u64.u32 	%rd37075, %r5294;
	and.b64  	%rd37076, %rd37047, 4294967295;
	mad.lo.s64 	%rd37077, %rd13, %rd37075, %rd37076;
	shr.u64 	%rd37078, %rd37077, 32;
	and.b64  	%rd37079, %rd37051, 4294967295;
	add.s64 	%rd37080, %rd37078, %rd37079;
	mad.lo.s64 	%rd1080, %rd14, %rd37075, %rd37080;
	cvt.u32.u64 	%r6586, %rd1080;
	shr.u64 	%rd37081, %rd1080, 32;
	and.b64  	%rd37082, %rd37055, 4294967295;
	add.s64 	%rd37083, %rd37081, %rd37082;
	mad.lo.s64 	%rd1081, %rd15, %rd37075, %rd37083;
	cvt.u32.u64 	%r6585, %rd1081;
	shr.u64 	%rd37084, %rd1081, 32;
	and.b64  	%rd37085, %rd37059, 4294967295;
	add.s64 	%rd37086, %rd37084, %rd37085;
	mad.lo.s64 	%rd1082, %rd16, %rd37075, %rd37086;
	cvt.u32.u64 	%r6584, %rd1082;
	shr.u64 	%rd37087, %rd1082, 32;
	and.b64  	%rd37088, %rd37063, 4294967295;
	add.s64 	%rd37089, %rd37087, %rd37088;
	mad.lo.s64 	%rd1083, %rd17, %rd37075, %rd37089;
	cvt.u32.u64 	%r6583, %rd1083;
	shr.u64 	%rd37090, %rd1083, 32;
	and.b64  	%rd37091, %rd37067, 4294967295;
	add.s64 	%rd37092, %rd37090, %rd37091;
	mad.lo.s64 	%rd1084, %rd18, %rd37075, %rd37092;
	cvt.u32.u64 	%r6582, %rd1084;
	shr.u64 	%rd37093, %rd1084, 32;
	and.b64  	%rd37094, %rd37071, 4294967295;
	add.s64 	%rd37095, %rd37093, %rd37094;
	mad.lo.s64 	%rd1085, %rd19, %rd37075, %rd37095;
	cvt.u32.u64 	%r6581, %rd1085;
	shr.u64 	%rd37096, %rd1085, 32;
	and.b64  	%rd37097, %rd37074, 4294967295;
	add.s64 	%rd37098, %rd37096, %rd37097;
	mad.lo.s64 	%rd1086, %rd20, %rd37075, %rd37098;
	cvt.u32.u64 	%r6580, %rd1086;
	{ .reg .b32 tmp; mov.b64 {tmp, %r5295}, %rd1086; }
	add.s32 	%r6579, %r5293, %r5295;
	setp.gt.u32 	%p1590, %r6579, %r5263;
	@%p1590 bra 	$L__BB4_595;
	setp.lt.u32 	%p1591, %r6579, %r5263;
	@%p1591 bra 	$L__BB4_596;
	cvt.u32.u64 	%r5298, %rd19;
	setp.lt.u32 	%p1592, %r5298, %r6580;
	@%p1592 bra 	$L__BB4_595;
	setp.gt.u32 	%p1593, %r5298, %r6580;
	@%p1593 bra 	$L__BB4_596;
	cvt.u32.u64 	%r5301, %rd18;
	setp.lt.u32 	%p1594, %r5301, %r6581;
	@%p1594 bra 	$L__BB4_595;
	setp.gt.u32 	%p1595, %r5301, %r6581;
	@%p1595 bra 	$L__BB4_596;
	cvt.u32.u64 	%r5304, %rd17;
	setp.lt.u32 	%p1596, %r5304, %r6582;
	@%p1596 bra 	$L__BB4_595;
	setp.gt.u32 	%p1597, %r5304, %r6582;
	@%p1597 bra 	$L__BB4_596;
	cvt.u32.u64 	%r5307, %rd16;
	setp.lt.u32 	%p1598, %r5307, %r6583;
	@%p1598 bra 	$L__BB4_595;
	setp.gt.u32 	%p1599, %r5307, %r6583;
	@%p1599 bra 	$L__BB4_596;
	cvt.u32.u64 	%r5310, %rd15;
	setp.lt.u32 	%p1600, %r5310, %r6584;
	@%p1600 bra 	$L__BB4_595;
	setp.gt.u32 	%p1601, %r5310, %r6584;
	@%p1601 bra 	$L__BB4_596;
	cvt.u32.u64 	%r5313, %rd14;
	setp.lt.u32 	%p1602, %r5313, %r6585;
	@%p1602 bra 	$L__BB4_595;
	cvt.u32.u64 	%r5315, %rd13;
	setp.gt.u32 	%p1603, %r5313, %r6585;
	setp.gt.u32 	%p1604, %r5315, %r6586;
	or.pred  	%p1605, %p1603, %p1604;
	@%p1605 bra 	$L__BB4_596;
$L__BB4_595:
	and.b64  	%rd37100, %rd1080, 4294967295;
	sub.s64 	%rd37101, %rd37100, %rd13;
	shr.u64 	%rd37102, %rd37101, 63;
	cvt.u32.u64 	%r6586, %rd37101;
	and.b64  	%rd37103, %rd1081, 4294967295;
	add.s64 	%rd37104, %rd37102, %rd14;
	sub.s64 	%rd37105, %rd37103, %rd37104;
	shr.u64 	%rd37106, %rd37105, 63;
	cvt.u32.u64 	%r6585, %rd37105;
	and.b64  	%rd37107, %rd1082, 4294967295;
	add.s64 	%rd37108, %rd37106, %rd15;
	sub.s64 	%rd37109, %rd37107, %rd37108;
	shr.u64 	%rd37110, %rd37109, 63;
	cvt.u32.u64 	%r6584, %rd37109;
	and.b64  	%rd37111, %rd1083, 4294967295;
	add.s64 	%rd37112, %rd37110, %rd16;
	sub.s64 	%rd37113, %rd37111, %rd37112;
	shr.u64 	%rd37114, %rd37113, 63;
	cvt.u32.u64 	%r6583, %rd37113;
	and.b64  	%rd37115, %rd1084, 4294967295;
	add.s64 	%rd37116, %rd37114, %rd17;
	sub.s64 	%rd37117, %rd37115, %rd37116;
	shr.u64 	%rd37118, %rd37117, 63;
	cvt.u32.u64 	%r6582, %rd37117;
	and.b64  	%rd37119, %rd1085, 4294967295;
	add.s64 	%rd37120, %rd37118, %rd18;
	sub.s64 	%rd37121, %rd37119, %rd37120;
	shr.u64 	%rd37122, %rd37121, 63;
	cvt.u32.u64 	%r6581, %rd37121;
	and.b64  	%rd37123, %rd1086, 4294967295;
	add.s64 	%rd37124, %rd37122, %rd19;
	sub.s64 	%rd37125, %rd37123, %rd37124;
	shr.u64 	%rd37126, %rd37125, 63;
	cvt.u32.u64 	%r6580, %rd37125;
	cvt.u32.u64 	%r5319, %rd37126;
	add.s32 	%r5320, %r5263, %r5319;
	sub.s32 	%r6579, %r6579, %r5320;
$L__BB4_596:
	setp.ne.s32 	%p1606, %r6693, 0;
	mov.b32 	%r6694, 0;
	mov.b32 	%r6693, 1;
	mov.u32 	%r6695, %r6694;
	mov.u32 	%r6696, %r6694;
	mov.u32 	%r6697, %r6694;
	mov.u32 	%r6698, %r6694;
	mov.u32 	%r6699, %r6694;
	mov.u32 	%r6700, %r6694;
	mov.u32 	%r6701, %r6694;
	mov.u32 	%r6702, %r6802;
	mov.u32 	%r6703, %r6803;
	mov.u32 	%r6704, %r6804;
	mov.u32 	%r6705, %r6805;
	mov.u32 	%r6706, %r6806;
	mov.u32 	%r6707, %r6807;
	mov.u32 	%r6708, %r6808;
	mov.u32 	%r6709, %r6809;
	mov.u32 	%r6710, %r6802;
	mov.u32 	%r6711, %r6803;
	mov.u32 	%r6712, %r6804;
	mov.u32 	%r6713, %r6805;
	mov.u32 	%r6714, %r6806;
	mov.u32 	%r6715, %r6807;
	mov.u32 	%r6716, %r6808;
	mov.u32 	%r6717, %r6809;
	@%p1606 bra 	$L__BB4_1628;
	or.b32  	%r5325, %r96, %r95;
	or.b32  	%r5326, %r5325, %r94;
	or.b32  	%r5327, %r5326, %r93;
	or.b32  	%r5328, %r5327, %r92;
	or.b32  	%r5329, %r5328, %r91;
	or.b32  	%r5330, %r5329, %r90;
	or.b32  	%r5331, %r5330, %r89;
	setp.eq.s32 	%p1607, %r5331, 0;
	mov.u32 	%r6702, %r6802;
	mov.u32 	%r6703, %r6803;
	mov.u32 	%r6704, %r6804;
	mov.u32 	%r6705, %r6805;
	mov.u32 	%r6706, %r6806;
	mov.u32 	%r6707, %r6807;
	mov.u32 	%r6708, %r6808;
	mov.u32 	%r6709, %r6809;
	mov.u32 	%r6710, %r6802;
	mov.u32 	%r6711, %r6803;
	mov.u32 	%r6712, %r6804;
	mov.u32 	%r6713, %r6805;
	mov.u32 	%r6714, %r6806;
	mov.u32 	%r6715, %r6807;
	mov.u32 	%r6716, %r6808;
	mov.u32 	%r6717, %r6809;
	@%p1607 bra 	$L__BB4_1628;
	or.b32  	%r5334, %r104, %r103;
	or.b32  	%r5335, %r5334, %r102;
	or.b32  	%r5336, %r5335, %r101;
	or.b32  	%r5337, %r5336, %r100;
	or.b32  	%r5338, %r5337, %r99;
	or.b32  	%r5339, %r5338, %r98;
	or.b32  	%r5340, %r5339, %r97;
	setp.eq.s32 	%p1608, %r5340, 0;
	mov.u32 	%r6695, %r6694;
	mov.u32 	%r6696, %r6694;
	mov.u32 	%r6697, %r6694;
	mov.u32 	%r6698, %r6694;
	mov.u32 	%r6699, %r6694;
	mov.u32 	%r6700, %r6694;
	mov.u32 	%r6701, %r6694;
	mov.u32 	%r6702, %r6802;
	mov.u32 	%r6703, %r6803;
	mov.u32 	%r6704, %r6804;
	mov.u32 	%r6705, %r6805;
	mov.u32 	%r6706, %r6806;
	mov.u32 	%r6707, %r6807;
	mov.u32 	%r6708, %r6808;
	mov.u32 	%r6709, %r6809;
	mov.u32 	%r6710, %r6802;
	mov.u32 	%r6711, %r6803;
	mov.u32 	%r6712, %r6804;
	mov.u32 	%r6713, %r6805;
	mov.u32 	%r6714, %r6806;
	mov.u32 	%r6715, %r6807;
	mov.u32 	%r6716, %r6808;
	mov.u32 	%r6717, %r6809;
	@%p1608 bra 	$L__BB4_1628;
	cvt.u32.u64 	%r5341, %rd20;
	mul.wide.u32 	%rd37127, %r104, %r104;
	cvt.u32.u64 	%r5342, %rd37127;
	shr.u64 	%rd37128, %rd37127, 32;
	mul.wide.u32 	%rd37129, %r103, %r104;
	add.s64 	%rd37130, %rd37128, %rd37129;
	shr.u64 	%rd37131, %rd37130, 32;
	mul.wide.u32 	%rd37132, %r102, %r104;
	add.s64 	%rd37133, %rd37131, %rd37132;
	shr.u64 	%rd37134, %rd37133, 32;
	mul.wide.u32 	%rd37135, %r101, %r104;
	add.s64 	%rd37136, %rd37134, %rd37135;
	shr.u64 	%rd37137, %rd37136, 32;
	mul.wide.u32 	%rd37138, %r100, %r104;
	add.s64 	%rd37139, %rd37137, %rd37138;
	shr.u64 	%rd37140, %rd37139, 32;
	mul.wide.u32 	%rd37141, %r99, %r104;
	add.s64 	%rd37142, %rd37140, %rd37141;
	shr.u64 	%rd37143, %rd37142, 32;
	mul.wide.u32 	%rd37144, %r98, %r104;
	add.s64 	%rd37145, %rd37143, %rd37144;
	shr.u64 	%rd37146, %rd37145, 32;
	mul.wide.u32 	%rd37147, %r97, %r104;
	add.s64 	%rd37148, %rd37146, %rd37147;
	shr.u64 	%rd37149, %rd37148, 32;
	and.b64  	%rd37150, %rd37130, 4294967295;
	add.s64 	%rd37151, %rd37129, %rd37150;
	shr.u64 	%rd37152, %rd37151, 32;
	mul.wide.u32 	%rd37153, %r103, %r103;
	and.b64  	%rd37154, %rd37133, 4294967295;
	add.s64 	%rd37155, %rd37152, %rd37154;
	add.s64 	%rd37156, %rd37155, %rd37153;
	shr.u64 	%rd37157, %rd37156, 32;
	mul.wide.u32 	%rd37158, %r102, %r103;
	and.b64  	%rd37159, %rd37136, 4294967295;
	add.s64 	%rd37160, %rd37157, %rd37159;
	add.s64 	%rd37161, %rd37160, %rd37158;
	shr.u64 	%rd37162, %rd37161, 32;
	mul.wide.u32 	%rd37163, %r101, %r103;
	and.b64  	%rd37164, %rd37139, 4294967295;
	add.s64 	%rd37165, %rd37162, %rd37164;
	add.s64 	%rd37166, %rd37165, %rd37163;
	shr.u64 	%rd37167, %rd37166, 32;
	mul.wide.u32 	%rd37168, %r100, %r103;
	and.b64  	%rd37169, %rd37142, 4294967295;
	add.s64 	%rd37170, %rd37167, %rd37169;
	add.s64 	%rd37171, %rd37170, %rd37168;
	shr.u64 	%rd37172, %rd37171, 32;
	mul.wide.u32 	%rd37173, %r99, %r103;
	and.b64  	%rd37174, %rd37145, 4294967295;
	add.s64 	%rd37175, %rd37172, %rd37174;
	add.s64 	%rd37176, %rd37175, %rd37173;
	shr.u64 	%rd37177, %rd37176, 32;
	mul.wide.u32 	%rd37178, %r98, %r103;
	and.b64  	%rd37179, %rd37148, 4294967295;
	add.s64 	%rd37180, %rd37177, %rd37179;
	add.s64 	%rd37181, %rd37180, %rd37178;
	shr.u64 	%rd37182, %rd37181, 32;
	mul.wide.u32 	%rd37183, %r97, %r103;
	add.s64 	%rd37184, %rd37182, %rd37149;
	add.s64 	%rd37185, %rd37184, %rd37183;
	shr.u64 	%rd37186, %rd37185, 32;
	and.b64  	%rd37187, %rd37156, 4294967295;
	add.s64 	%rd37188, %rd37132, %rd37187;
	shr.u64 	%rd37189, %rd37188, 32;
	and.b64  	%rd37190, %rd37161, 4294967295;
	add.s64 	%rd37191, %rd37189, %rd37190;
	add.s64 	%rd37192, %rd37191, %rd37158;
	shr.u64 	%rd37193, %rd37192, 32;
	mul.wide.u32 	%rd37194, %r102, %r102;
	and.b64  	%rd37195, %rd37166, 4294967295;
	add.s64 	%rd37196, %rd37193, %rd37195;
	add.s64 	%rd37197, %rd37196, %rd37194;
	shr.u64 	%rd37198, %rd37197, 32;
	mul.wide.u32 	%rd37199, %r101, %r102;
	and.b64  	%rd37200, %rd37171, 4294967295;
	add.s64 	%rd37201, %rd37198, %rd37200;
	add.s64 	%rd37202, %rd37201, %rd37199;
	shr.u64 	%rd37203, %rd37202, 32;
	mul.wide.u32 	%rd37204, %r100, %r102;
	and.b64  	%rd37205, %rd37176, 4294967295;
	add.s64 	%rd37206, %rd37203, %rd37205;
	add.s64 	%rd37207, %rd37206, %rd37204;
	shr.u64 	%rd37208, %rd37207, 32;
	mul.wide.u32 	%rd37209, %r99, %r102;
	and.b64  	%rd37210, %rd37181, 4294967295;
	add.s64 	%rd37211, %rd37208, %rd37210;
	add.s64 	%rd37212, %rd37211, %rd37209;
	shr.u64 	%rd37213, %rd37212, 32;
	mul.wide.u32 	%rd37214, %r98, %r102;
	and.b64  	%rd37215, %rd37185, 4294967295;
	add.s64 	%rd37216, %rd37213, %rd37215;
	add.s64 	%rd37217, %rd37216, %rd37214;
	shr.u64 	%rd37218, %rd37217, 32;
	mul.wide.u32 	%rd37219, %r97, %r102;
	add.s64 	%rd37220, %rd37218, %rd37186;
	add.s64 	%rd37221, %rd37220, %rd37219;
	shr.u64 	%rd37222, %rd37221, 32;
	and.b64  	%rd37223, %rd37192, 4294967295;
	add.s64 	%rd37224, %rd37135, %rd37223;
	shr.u64 	%rd37225, %rd37224, 32;
	and.b64  	%rd37226, %rd37197, 4294967295;
	add.s64 	%rd37227, %rd37225, %rd37226;
	add.s64 	%rd37228, %rd37227, %rd37163;
	shr.u64 	%rd37229, %rd37228, 32;
	and.b64  	%rd37230, %rd37202, 4294967295;
	add.s64 	%rd37231, %rd37229, %rd37230;
	add.s64 	%rd37232, %rd37231, %rd37199;
	shr.u64 	%rd37233, %rd37232, 32;
	mul.wide.u32 	%rd37234, %r101, %r101;
	and.b64  	%rd37235, %rd37207, 4294967295;
	add.s64 	%rd37236, %rd37233, %rd37235;
	add.s64 	%rd37237, %rd37236, %rd37234;
	shr.u64 	%rd37238, %rd37237, 32;
	mul.wide.u32 	%rd37239, %r100, %r101;
	and.b64  	%rd37240, %rd37212, 4294967295;
	add.s64 	%rd37241, %rd37238, %rd37240;
	add.s64 	%rd37242, %rd37241, %rd37239;
	shr.u64 	%rd37243, %rd37242, 32;
	mul.wide.u32 	%rd37244, %r99, %r101;
	and.b64  	%rd37245, %rd37217, 4294967295;
	add.s64 	%rd37246, %rd37243, %rd37245;
	add.s64 	%rd37247, %rd37246, %rd37244;
	shr.u64 	%rd37248, %rd37247, 32;
	mul.wide.u32 	%rd37249, %r98, %r101;
	and.b64  	%rd37250, %rd37221, 4294967295;
	add.s64 	%rd37251, %rd37248, %rd37250;
	add.s64 	%rd37252, %rd37251, %rd37249;
	shr.u64 	%rd37253, %rd37252, 32;
	mul.wide.u32 	%rd37254, %r97, %r101;
	add.s64 	%rd37255, %rd37253, %rd37222;
	add.s64 	%rd37256, %rd37255, %rd37254;
	shr.u64 	%rd37257, %rd37256, 32;
	and.b64  	%rd37258, %rd37228, 4294967295;
	add.s64 	%rd37259, %rd37138, %rd37258;
	shr.u64 	%rd37260, %rd37259, 32;
	and.b64  	%rd37261, %rd37232, 4294967295;
	add.s64 	%rd37262, %rd37260, %rd37261;
	add.s64 	%rd37263, %rd37262, %rd37168;
	shr.u64 	%rd37264, %rd37263, 32;
	and.b64  	%rd37265, %rd37237, 4294967295;
	add.s64 	%rd37266, %rd37264, %rd37265;
	add.s64 	%rd37267, %rd37266, %rd37204;
	shr.u64 	%rd37268, %rd37267, 32;
	and.b64  	%rd37269, %rd37242, 4294967295;
	add.s64 	%rd37270, %rd37268, %rd37269;
	add.s64 	%rd37271, %rd37270, %rd37239;
	shr.u64 	%rd37272, %rd37271, 32;
	mul.wide.u32 	%rd37273, %r100, %r100;
	and.b64  	%rd37274, %rd37247, 4294967295;
	add.s64 	%rd37275, %rd37272, %rd37274;
	add.s64 	%rd37276, %rd37275, %rd37273;
	shr.u64 	%rd37277, %rd37276, 32;
	mul.wide.u32 	%rd37278, %r99, %r100;
	and.b64  	%rd37279, %rd37252, 4294967295;
	add.s64 	%rd37280, %rd37277, %rd37279;
	add.s64 	%rd37281, %rd37280, %rd37278;
	shr.u64 	%rd37282, %rd37281, 32;
	mul.wide.u32 	%rd37283, %r98, %r100;
	and.b64  	%rd37284, %rd37256, 4294967295;
	add.s64 	%rd37285, %rd37282, %rd37284;
	add.s64 	%rd37286, %rd37285, %rd37283;
	shr.u64 	%rd37287, %rd37286, 32;
	mul.wide.u32 	%rd37288, %r97, %r100;
	add.s64 	%rd37289, %rd37287, %rd37257;
	add.s64 	%rd37290, %rd37289, %rd37288;
	shr.u64 	%rd37291, %rd37290, 32;
	and.b64  	%rd37292, %rd37263, 4294967295;
	add.s64 	%rd37293, %rd37141, %rd37292;
	shr.u64 	%rd37294, %rd37293, 32;
	and.b64  	%rd37295, %rd37267, 4294967295;
	add.s64 	%rd37296, %rd37294, %rd37295;
	add.s64 	%rd37297, %rd37296, %rd37173;
	shr.u64 	%rd37298, %rd37297, 32;
	and.b64  	%rd37299, %rd37271, 4294967295;
	add.s64 	%rd37300, %rd37298, %rd37299;
	add.s64 	%rd37301, %rd37300, %rd37209;
	shr.u64 	%rd37302, %rd37301, 32;
	and.b64  	%rd37303, %rd37276, 4294967295;
	add.s64 	%rd37304, %rd37302, %rd37303;
	add.s64 	%rd37305, %rd37304, %rd37244;
	shr.u64 	%rd37306, %rd37305, 32;
	and.b64  	%rd37307, %rd37281, 4294967295;
	add.s64 	%rd37308, %rd37306, %rd37307;
	add.s64 	%rd37309, %rd37308, %rd37278;
	shr.u64 	%rd37310, %rd37309, 32;
	mul.wide.u32 	%rd37311, %r99, %r99;
	and.b64  	%rd37312, %rd37286, 4294967295;
	add.s64 	%rd37313, %rd37310, %rd37312;
	add.s64 	%rd37314, %rd37313, %rd37311;
	shr.u64 	%rd37315, %rd37314, 32;
	mul.wide.u32 	%rd37316, %r98, %r99;
	and.b64  	%rd37317, %rd37290, 4294967295;
	add.s64 	%rd37318, %rd37315, %rd37317;
	add.s64 	%rd37319, %rd37318, %rd37316;
	shr.u64 	%rd37320, %rd37319, 32;
	mul.wide.u32 	%rd37321, %r97, %r99;
	add.s64 	%rd37322, %rd37320, %rd37291;
	add.s64 	%rd37323, %rd37322, %rd37321;
	shr.u64 	%rd37324, %rd37323, 32;
	and.b64  	%rd37325, %rd37297, 4294967295;
	add.s64 	%rd37326, %rd37144, %rd37325;
	shr.u64 	%rd37327, %rd37326, 32;
	and.b64  	%rd37328, %rd37301, 4294967295;
	add.s64 	%rd37329, %rd37327, %rd37328;
	add.s64 	%rd37330, %rd37329, %rd37178;
	shr.u64 	%rd37331, %rd37330, 32;
	and.b64  	%rd37332, %rd37305, 4294967295;
	add.s64 	%rd37333, %rd37331, %rd37332;
	add.s64 	%rd37334, %rd37333, %rd37214;
	shr.u64 	%rd37335, %rd37334, 32;
	and.b64  	%rd37336, %rd37309, 4294967295;
	add.s64 	%rd37337, %rd37335, %rd37336;
	add.s64 	%rd37338, %rd37337, %rd37249;
	shr.u64 	%rd37339, %rd37338, 32;
	and.b64  	%rd37340, %rd37314, 4294967295;
	add.s64 	%rd37341, %rd37339, %rd37340;
	add.s64 	%rd37342, %rd37341, %rd37283;
	shr.u64 	%rd37343, %rd37342, 32;
	and.b64  	%rd37344, %rd37319, 4294967295;
	add.s64 	%rd37345, %rd37343, %rd37344;
	add.s64 	%rd37346, %rd37345, %rd37316;
	shr.u64 	%rd37347, %rd37346, 32;
	mul.wide.u32 	%rd37348, %r98, %r98;
	and.b64  	%rd37349, %rd37323, 4294967295;
	add.s64 	%rd37350, %rd37347, %rd37349;
	add.s64 	%rd37351, %rd37350, %rd37348;
	shr.u64 	%rd37352, %rd37351, 32;
	mul.wide.u32 	%rd37353, %r97, %r98;
	add.s64 	%rd37354, %rd37352, %rd37324;
	add.s64 	%rd37355, %rd37354, %rd37353;
	shr.u64 	%rd37356, %rd37355, 32;
	and.b64  	%rd37357, %rd37330, 4294967295;
	add.s64 	%rd37358, %rd37147, %rd37357;
	shr.u64 	%rd37359, %rd37358, 32;
	and.b64  	%rd37360, %rd37334, 4294967295;
	add.s64 	%rd37361, %rd37359, %rd37360;
	add.s64 	%rd37362, %rd37361, %rd37183;
	shr.u64 	%rd37363, %rd37362, 32;
	and.b64  	%rd37364, %rd37338, 4294967295;
	add.s64 	%rd37365, %rd37363, %rd37364;
	add.s64 	%rd37366, %rd37365, %rd37219;
	shr.u64 	%rd37367, %rd37366, 32;
	and.b64  	%rd37368, %rd37342, 4294967295;
	add.s64 	%rd37369, %rd37367, %rd37368;
	add.s64 	%rd37370, %rd37369, %rd37254;
	shr.u64 	%rd37371, %rd37370, 32;
	and.b64  	%rd37372, %rd37346, 4294967295;
	add.s64 	%rd37373, %rd37371, %rd37372;
	add.s64 	%rd37374, %rd37373, %rd37288;
	shr.u64 	%rd37375, %rd37374, 32;
	and.b64  	%rd37376, %rd37351, 4294967295;
	add.s64 	%rd37377, %rd37375, %rd37376;
	add.s64 	%rd37378, %rd37377, %rd37321;
	shr.u64 	%rd37379, %rd37378, 32;
	and.b64  	%rd37380, %rd37355, 4294967295;
	add.s64 	%rd37381, %rd37379, %rd37380;
	add.s64 	%rd37382, %rd37381, %rd37353;
	shr.u64 	%rd37383, %rd37382, 32;
	mul.wide.u32 	%rd37384, %r97, %r97;
	add.s64 	%rd37385, %rd37383, %rd37356;
	add.s64 	%rd37386, %rd37385, %rd37384;
	{ .reg .b32 tmp; mov.b64 {tmp, %r5343}, %rd37386; }
	mul.lo.s32 	%r5344, %r86, %r5342;
	cvt.u64.u32 	%rd37387, %r5344;
	and.b64  	%rd37388, %rd37127, 4294967293;
	mad.lo.s64 	%rd37389, %rd13, %rd37387, %rd37388;
	shr.u64 	%rd37390, %rd37389, 32;
	and.b64  	%rd37391, %rd37151, 4294967295;
	add.s64 	%rd37392, %rd37390, %rd37391;
	mad.lo.s64 	%rd37393, %rd14, %rd37387, %rd37392;
	cvt.u32.u64 	%r5345, %rd37393;
	shr.u64 	%rd37394, %rd37393, 32;
	and.b64  	%rd37395, %rd37188, 4294967295;
	add.s64 	%rd37396, %rd37394, %rd37395;
	mad.lo.s64 	%rd37397, %rd15, %rd37387, %rd37396;
	shr.u64 	%rd37398, %rd37397, 32;
	and.b64  	%rd37399, %rd37224, 4294967295;
	add.s64 	%rd37400, %rd37398, %rd37399;
	mad.lo.s64 	%rd37401, %rd16, %rd37387, %rd37400;
	shr.u64 	%rd37402, %rd37401, 32;
	and.b64  	%rd37403, %rd37259, 4294967295;
	add.s64 	%rd37404, %rd37402, %rd37403;
	mad.lo.s64 	%rd37405, %rd17, %rd37387, %rd37404;
	shr.u64 	%rd37406, %rd37405, 32;
	and.b64  	%rd37407, %rd37293, 4294967295;
	add.s64 	%rd37408, %rd37406, %rd37407;
	mad.lo.s64 	%rd37409, %rd18, %rd37387, %rd37408;
	shr.u64 	%rd37410, %rd37409, 32;
	and.b64  	%rd37411, %rd37326, 4294967295;
	add.s64 	%rd37412, %rd37410, %rd37411;
	mad.lo.s64 	%rd37413, %rd19, %rd37387, %rd37412;
	shr.u64 	%rd37414, %rd37413, 32;
	and.b64  	%rd37415, %rd37358, 4294967295;
	add.s64 	%rd37416, %rd37414, %rd37415;
	mad.lo.s64 	%rd37417, %rd20, %rd37387, %rd37416;
	shr.u64 	%rd37418, %rd37417, 32;
	and.b64  	%rd37419, %rd37362, 4294967295;
	add.s64 	%rd37420, %rd37418, %rd37419;
	shr.u64 	%rd37421, %rd37420, 32;
	and.b64  	%rd37422, %rd37366, 4294967295;
	add.s64 	%rd37423, %rd37421, %rd37422;
	shr.u64 	%rd37424, %rd37423, 32;
	and.b64  	%rd37425, %rd37370, 4294967295;
	add.s64 	%rd37426, %rd37424, %rd37425;
	shr.u64 	%rd37427, %rd37426, 32;
	and.b64  	%rd37428, %rd37374, 4294967295;
	add.s64 	%rd37429, %rd37427, %rd37428;
	shr.u64 	%rd37430, %rd37429, 32;
	and.b64  	%rd37431, %rd37378, 4294967295;
	add.s64 	%rd37432, %rd37430, %rd37431;
	shr.u64 	%rd37433, %rd37432, 32;
	and.b64  	%rd37434, %rd37382, 4294967295;
	add.s64 	%rd37435, %rd37433, %rd37434;
	shr.u64 	%rd37436, %rd37435, 32;
	and.b64  	%rd37437, %rd37386, 4294967295;
	add.s64 	%rd37438, %rd37436, %rd37437;
	{ .reg .b32 tmp; mov.b64 {tmp, %r5346}, %rd37438; }
	add.s32 	%r5347, %r5343, %r5346;
	mul.lo.s32 	%r5348, %r86, %r5345;
	cvt.u64.u32 	%rd37439, %r5348;
	and.b64  	%rd37440, %rd37393, 4294967295;
	mad.lo.s64 	%rd37441, %rd13, %rd37439, %rd37440;
	shr.u64 	%rd37442, %rd37441, 32;
	and.b64  	%rd37443, %rd37397, 4294967295;
	add.s64 	%rd37444, %rd37442, %rd37443;
	mad.lo.s64 	%rd37445, %rd14, %rd37439, %rd37444;
	cvt.u32.u64 	%r5349, %rd37445;
	shr.u64 	%rd37446, %rd37445, 32;
	and.b64  	%rd37447, %rd37401, 4294967295;
	add.s64 	%rd37448, %rd37446, %rd37447;
	mad.lo.s64 	%rd37449, %rd15, %rd37439, %rd37448;
	shr.u64 	%rd37450, %rd37449, 32;
	and.b64  	%rd37451, %rd37405, 4294967295;
	add.s64 	%rd37452, %rd37450, %rd37451;
	mad.lo.s64 	%rd37453, %rd16, %rd37439, %rd37452;
	shr.u64 	%rd37454, %rd37453, 32;
	and.b64  	%rd37455, %rd37409, 4294967295;
	add.s64 	%rd37456, %rd37454, %rd37455;
	mad.lo.s64 	%rd37457, %rd17, %rd37439, %rd37456;
	shr.u64 	%rd37458, %rd37457, 32;
	and.b64  	%rd37459, %rd37413, 4294967295;
	add.s64 	%rd37460, %rd37458, %rd37459;
	mad.lo.s64 	%rd37461, %rd18, %rd37439, %rd37460;
	shr.u64 	%rd37462, %rd37461, 32;
	and.b64  	%rd37463, %rd37417, 4294967295;
	add.s64 	%rd37464, %rd37462, %rd37463;
	mad.lo.s64 	%rd37465, %rd19, %rd37439, %rd37464;
	shr.u64 	%rd37466, %rd37465, 32;
	and.b64  	%rd37467, %rd37420, 4294967295;
	add.s64 	%rd37468, %rd37466, %rd37467;
	mad.lo.s64 	%rd37469, %rd20, %rd37439, %rd37468;
	shr.u64 	%rd37470, %rd37469, 32;
	and.b64  	%rd37471, %rd37423, 4294967295;
	add.s64 	%rd37472, %rd37470, %rd37471;
	shr.u64 	%rd37473, %rd37472, 32;
	and.b64  	%rd37474, %rd37426, 4294967295;
	add.s64 	%rd37475, %rd37473, %rd37474;
	shr.u64 	%rd37476, %rd37475, 32;
	and.b64  	%rd37477, %rd37429, 4294967295;
	add.s64 	%rd37478, %rd37476, %rd37477;
	shr.u64 	%rd37479, %rd37478, 32;
	and.b64  	%rd37480, %rd37432, 4294967295;
	add.s64 	%rd37481, %rd37479, %rd37480;
	shr.u64 	%rd37482, %rd37481, 32;
	and.b64  	%rd37483, %rd37435, 4294967295;
	add.s64 	%rd37484, %rd37482, %rd37483;
	shr.u64 	%rd37485, %rd37484, 32;
	and.b64  	%rd37486, %rd37438, 4294967295;
	add.s64 	%rd37487, %rd37485, %rd37486;
	{ .reg .b32 tmp; mov.b64 {tmp, %r5350}, %rd37487; }
	add.s32 	%r5351, %r5347, %r5350;
	mul.lo.s32 	%r5352, %r86, %r5349;
	cvt.u64.u32 	%rd37488, %r5352;
	and.b64  	%rd37489, %rd37445, 4294967295;
	mad.lo.s64 	%rd37490, %rd13, %rd37488, %rd37489;
	shr.u64 	%rd37491, %rd37490, 32;
	and.b64  	%rd37492, %rd37449, 4294967295;
	add.s64 	%rd37493, %rd37491, %rd37492;
	mad.lo.s64 	%rd37494, %rd14, %rd37488, %rd37493;
	cvt.u32.u64 	%r5353, %rd37494;
	shr.u64 	%rd37495, %rd37494, 32;
	and.b64  	%rd37496, %rd37453, 4294967295;
	add.s64 	%rd37497, %rd37495, %rd37496;
	mad.lo.s64 	%rd37498, %rd15, %rd37488, %rd37497;
	shr.u64 	%rd37499, %rd37498, 32;
	and.b64  	%rd37500, %rd37457, 4294967295;
	add.s64 	%rd37501, %rd37499, %rd37500;
	mad.lo.s64 	%rd37502, %rd16, %rd37488, %rd37501;
	shr.u64 	%rd37503, %rd37502, 32;
	and.b64  	%rd37504, %rd37461, 4294967295;
	add.s64 	%rd37505, %rd37503, %rd37504;
	mad.lo.s64 	%rd37506, %rd17, %rd37488, %rd37505;
	shr.u64 	%rd37507, %rd37506, 32;
	and.b64  	%rd37508, %rd37465, 4294967295;
	add.s64 	%rd37509, %rd37507, %rd37508;
	mad.lo.s64 	%rd37510, %rd18, %rd37488, %rd37509;
	shr.u64 	%rd37511, %rd37510, 32;
	and.b64  	%rd37512, %rd37469, 4294967295;
	add.s64 	%rd37513, %rd37511, %rd37512;
	mad.lo.s64 	%rd37514, %rd19, %rd37488, %rd37513;
	shr.u64 	%rd37515, %rd37514, 32;
	and.b64  	%rd37516, %rd37472, 4294967295;
	add.s64 	%rd37517, %rd37515, %rd37516;
	mad.lo.s64 	%rd37518, %rd20, %rd37488, %rd37517;
	shr.u64 	%rd37519, %rd37518, 32;
	and.b64  	%rd37520, %rd37475, 4294967295;
	add.s64 	%rd37521, %rd37519, %rd37520;
	shr.u64 	%rd37522, %rd37521, 32;
	and.b64  	%rd37523, %rd37478, 4294967295;
	add.s64 	%rd37524, %rd37522, %rd37523;
	shr.u64 	%rd37525, %rd37524, 32;
	and.b64  	%rd37526, %rd37481, 4294967295;
	add.s64 	%rd37527, %rd37525, %rd37526;
	shr.u64 	%rd37528, %rd37527, 32;
	and.b64  	%rd37529, %rd37484, 4294967295;
	add.s64 	%rd37530, %rd37528, %rd37529;
	shr.u64 	%rd37531, %rd37530, 32;
	and.b64  	%rd37532, %rd37487, 4294967295;
	add.s64 	%rd37533, %rd37531, %rd37532;
	{ .reg .b32 tmp; mov.b64 {tmp, %r5354}, %rd37533; }
	add.s32 	%r5355, %r5351, %r5354;
	mul.lo.s32 	%r5356, %r86, %r5353;
	cvt.u64.u32 	%rd37534, %r5356;
	and.b64  	%rd37535, %rd37494, 4294967295;
	mad.lo.s64 	%rd37536, %rd13, %rd37534, %rd37535;
	shr.u64 	%rd37537, %rd37536, 32;
	and.b64  	%rd37538, %rd37498, 4294967295;
	add.s64 	%rd37539, %rd37537, %rd37538;
	mad.lo.s64 	%rd37540, %rd14, %rd37534, %rd37539;
	cvt.u32.u64 	%r5357, %rd37540;
	shr.u64 	%rd37541, %rd37540, 32;
	and.b64  	%rd37542, %rd37502, 4294967295;
	add.s64 	%rd37543, %rd37541, %rd37542;
	mad.lo.s64 	%rd37544, %rd15, %rd37534, %rd37543;
	shr.u64 	%rd37545, %rd37544, 32;
	and.b64  	%rd37546, %rd37506, 4294967295;
	add.s64 	%rd37547, %rd37545, %rd37546;
	mad.lo.s64 	%rd37548, %rd16, %rd37534, %rd37547;
	shr.u64 	%rd37549, %rd37548, 32;
	and.b64  	%rd37550, %rd37510, 4294967295;
	add.s64 	%rd37551, %rd37549, %rd37550;
	mad.lo.s64 	%rd37552, %rd17, %rd37534, %rd37551;
	shr.u64 	%rd37553, %rd37552, 32;
	and.b64  	%rd37554, %rd37514, 4294967295;
	add.s64 	%rd37555, %rd37553, %rd37554;
	mad.lo.s64 	%rd37556, %rd18, %rd37534, %rd37555;
	shr.u64 	%rd37557, %rd37556, 32;
	and.b64  	%rd37558, %rd37518, 4294967295;
	add.s64 	%rd37559, %rd37557, %rd37558;
	mad.lo.s64 	%rd37560, %rd19, %rd37534, %rd37559;
	shr.u64 	%rd37561, %rd37560, 32;
	and.b64  	%rd37562, %rd37521, 4294967295;
	add.s64 	%rd37563, %rd37561, %rd37562;
	mad.lo.s64 	%rd37564, %rd20, %rd37534, %rd37563;
	shr.u64 	%rd37565, %rd37564, 32;
	and.b64  	%rd37566, %rd37524, 4294967295;
	add.s64 	%rd37567, %rd37565, %rd37566;
	shr.u64 	%rd37568, %rd37567, 32;
	and.b64  	%rd37569, %rd37527, 4294967295;
	add.s64 	%rd37570, %rd37568, %rd37569;
	shr.u64 	%rd37571, %rd37570, 32;
	and.b64  	%rd37572, %rd37530, 4294967295;
	add.s64 	%rd37573, %rd37571, %rd37572;
	shr.u64 	%rd37574, %rd37573, 32;
	and.b64  	%rd37575, %rd37533, 4294967295;
	add.s64 	%rd37576, %rd37574, %rd37575;
	{ .reg .b32 tmp; mov.b64 {tmp, %r5358}, %rd37576; }
	add.s32 	%r5359, %r5355, %r5358;
	mul.lo.s32 	%r5360, %r86, %r5357;
	cvt.u64.u32 	%rd37577, %r5360;
	and.b64  	%rd37578, %rd37540, 4294967295;
	mad.lo.s64 	%rd37579, %rd13, %rd37577, %rd37578;
	shr.u64 	%rd37580, %rd37579, 32;
	and.b64  	%rd37581, %rd37544, 4294967295;
	add.s64 	%rd37582, %rd37580, %rd37581;
	mad.lo.s64 	%rd37583, %rd14, %rd37577, %rd37582;
	cvt.u32.u64 	%r5361, %rd37583;
	shr.u64 	%rd37584, %rd37583, 32;
	and.b64  	%rd37585, %rd37548, 4294967295;
	add.s64 	%rd37586, %rd37584, %rd37585;
	mad.lo.s64 	%rd37587, %rd15, %rd37577, %rd37586;
	shr.u64 	%rd37588, %rd37587, 32;
	and.b64  	%rd37589, %rd37552, 4294967295;
	add.s64 	%rd37590, %rd37588, %rd37589;
	mad.lo.s64 	%rd37591, %rd16, %rd37577, %rd37590;
	shr.u64 	%rd37592, %rd37591, 32;
	and.b64  	%rd37593, %rd37556, 4294967295;
	add.s64 	%rd37594, %rd37592, %rd37593;
	mad.lo.s64 	%rd37595, %rd17, %rd37577, %rd37594;
	shr.u64 	%rd37596, %rd37595, 32;
	and.b64  	%rd37597, %rd37560, 4294967295;
	add.s64 	%rd37598, %rd37596, %rd37597;
	mad.lo.s64 	%rd37599, %rd18, %rd37577, %rd37598;
	shr.u64 	%rd37600, %rd37599, 32;
	and.b64  	%rd37601, %rd37564, 4294967295;
	add.s64 	%rd37602, %rd37600, %rd37601;
	mad.lo.s64 	%rd37603, %rd19, %rd37577, %rd37602;
	shr.u64 	%rd37604, %rd37603, 32;
	and.b64  	%rd37605, %rd37567, 4294967295;
	add.s64 	%rd37606, %rd37604, %rd37605;
	mad.lo.s64 	%rd37607, %rd20, %rd37577, %rd37606;
	shr.u64 	%rd37608, %rd37607, 32;
	and.b64  	%rd37609, %rd37570, 4294967295;
	add.s64 	%rd37610, %rd37608, %rd37609;
	shr.u64 	%rd37611, %rd37610, 32;
	and.b64  	%rd37612, %rd37573, 4294967295;
	add.s64 	%rd37613, %rd37611, %rd37612;
	shr.u64 	%rd37614, %rd37613, 32;
	and.b64  	%rd37615, %rd37576, 4294967295;
	add.s64 	%rd37616, %rd37614, %rd37615;
	{ .reg .b32 tmp; mov.b64 {tmp, %r5362}, %rd37616; }
	add.s32 	%r5363, %r5359, %r5362;
	mul.lo.s32 	%r5364, %r86, %r5361;
	cvt.u64.u32 	%rd37617, %r5364;
	and.b64  	%rd37618, %rd37583, 4294967295;
	mad.lo.s64 	%rd37619, %rd13, %rd37617, %rd37618;
	shr.u64 	%rd37620, %rd37619, 32;
	and.b64  	%rd37621, %rd37587, 4294967295;
	add.s64 	%rd37622, %rd37620, %rd37621;
	mad.lo.s64 	%rd37623, %rd14, %rd37617, %rd37622;
	cvt.u32.u64 	%r5365, %rd37623;
	shr.u64 	%rd37624, %rd37623, 32;
	and.b64  	%rd37625, %rd37591, 4294967295;
	add.s64 	%rd37626, %rd37624, %rd37625;
	mad.lo.s64 	%rd37627, %rd15, %rd37617, %rd37626;
	shr.u64 	%rd37628, %rd37627, 32;
	and.b64  	%rd37629, %rd37595, 4294967295;
	add.s64 	%rd37630, %rd37628, %rd37629;
	mad.lo.s64 	%rd37631, %rd16, %rd37617, %rd37630;
	shr.u64 	%rd37632, %rd37631, 32;
	and.b64  	%rd37633, %rd37599, 4294967295;
	add.s64 	%rd37634, %rd37632, %rd37633;
	mad.lo.s64 	%rd37635, %rd17, %rd37617, %rd37634;
	shr.u64 	%rd37636, %rd37635, 32;
	and.b64  	%rd37637, %rd37603, 4294967295;
	add.s64 	%rd37638, %rd37636, %rd37637;
	mad.lo.s64 	%rd37639, %rd18, %rd37617, %rd37638;
	shr.u64 	%rd37640, %rd37639, 32;
	and.b64  	%rd37641, %rd37607, 4294967295;
	add.s64 	%rd37642, %rd37640, %rd37641;
	mad.lo.s64 	%rd37643, %rd19, %rd37617, %rd37642;
	shr.u64 	%rd37644, %rd37643, 32;
	and.b64  	%rd37645, %rd37610, 4294967295;
	add.s64 	%rd37646, %rd37644, %rd37645;
	mad.lo.s64 	%rd37647, %rd20, %rd37617, %rd37646;
	shr.u64 	%rd37648, %rd37647, 32;
	and.b64  	%rd37649, %rd37613, 4294967295;
	add.s64 	%rd37650, %rd37648, %rd37649;
	shr.u64 	%rd37651, %rd37650, 32;
	and.b64  	%rd37652, %rd37616, 4294967295;
	add.s64 	%rd37653, %rd37651, %rd37652;
	{ .reg .b32 tmp; mov.b64 {tmp, %r5366}, %rd37653; }
	add.s32 	%r5367, %r5363, %r5366;
	mul.lo.s32 	%r5368, %r86, %r5365;
	cvt.u64.u32 	%rd37654, %r5368;
	and.b64  	%rd37655, %rd37623, 4294967295;
	mad.lo.s64 	%rd37656, %rd13, %rd37654, %rd37655;
	shr.u64 	%rd37657, %rd37656, 32;
	and.b64  	%rd37658, %rd37627, 4294967295;
	add.s64 	%rd37659, %rd37657, %rd37658;
	mad.lo.s64 	%rd37660, %rd14, %rd37654, %rd37659;
	cvt.u32.u64 	%r5369, %rd37660;
	shr.u64 	%rd37661, %rd37660, 32;
	and.b64  	%rd37662, %rd37631, 4294967295;
	add.s64 	%rd37663, %rd37661, %rd37662;
	mad.lo.s64 	%rd37664, %rd15, %rd37654, %rd37663;
	shr.u64 	%rd37665, %rd37664, 32;
	and.b64  	%rd37666, %rd37635, 4294967295;
	add.s64 	%rd37667, %rd37665, %rd37666;
	mad.lo.s64 	%rd37668, %rd16, %rd37654, %rd37667;
	shr.u64 	%rd37669, %rd37668, 32;
	and.b64  	%rd37670, %rd37639, 4294967295;
	add.s64 	%rd37671, %rd37669, %rd37670;
	mad.lo.s64 	%rd37672, %rd17, %rd37654, %rd37671;
	shr.u64 	%rd37673, %rd37672, 32;
	and.b64  	%rd37674, %rd37643, 4294967295;
	add.s64 	%rd37675, %rd37673, %rd37674;
	mad.lo.s64 	%rd37676, %rd18, %rd37654, %rd37675;
	shr.u64 	%rd37677, %rd37676, 32;
	and.b64  	%rd37678, %rd37647, 4294967295;
	add.s64 	%rd37679, %rd37677, %rd37678;
	mad.lo.s64 	%rd37680, %rd19, %rd37654, %rd37679;
	shr.u64 	%rd37681, %rd37680, 32;
	and.b64  	%rd37682, %rd37650, 4294967295;
	add.s64 	%rd37683, %rd37681, %rd37682;
	mad.lo.s64 	%rd37684, %rd20, %rd37654, %rd37683;
	shr.u64 	%rd37685, %rd37684, 32;
	and.b64  	%rd37686, %rd37653, 4294967295;
	add.s64 	%rd37687, %rd37685, %rd37686;
	{ .reg .b32 tmp; mov.b64 {tmp, %r5370}, %rd37687; }
	add.s32 	%r5371, %r5367, %r5370;
	mul.lo.s32 	%r5372, %r86, %r5369;
	cvt.u64.u32 	%rd37688, %r5372;
	and.b64  	%rd37689, %rd37660, 4294967295;
	mad.lo.s64 	%rd37690, %rd13, %rd37688, %rd37689;
	shr.u64 	%rd37691, %rd37690, 32;
	and.b64  	%rd37692, %rd37664, 4294967295;
	add.s64 	%rd37693, %rd37691, %rd37692;
	mad.lo.s64 	%rd45193, %rd14, %rd37688, %rd37693;
	shr.u64 	%rd37694, %rd45193, 32;
	and.b64  	%rd37695, %rd37668, 4294967295;
	add.s64 	%rd37696, %rd37694, %rd37695;
	mad.lo.s64 	%rd45194, %rd15, %rd37688, %rd37696;
	cvt.u32.u64 	%r628, %rd45194;
	shr.u64 	%rd37697, %rd45194, 32;
	and.b64  	%rd37698, %rd37672, 4294967295;
	add.s64 	%rd37699, %rd37697, %rd37698;
	mad.lo.s64 	%rd45195, %rd16, %rd37688, %rd37699;
	cvt.u32.u64 	%r629, %rd45195;
	shr.u64 	%rd37700, %rd45195, 32;
	and.b64  	%rd37701, %rd37676, 4294967295;
	add.s64 	%rd37702, %rd37700, %rd37701;
	mad.lo.s64 	%rd45196, %rd17, %rd37688, %rd37702;
	cvt.u32.u64 	%r630, %rd45196;
	shr.u64 	%rd37703, %rd45196, 32;
	and.b64  	%rd37704, %rd37680, 4294967295;
	add.s64 	%rd37705, %rd37703, %rd37704;
	mad.lo.s64 	%rd45197, %rd18, %rd37688, %rd37705;
	cvt.u32.u64 	%r631, %rd45197;
	shr.u64 	%rd37706, %rd45197, 32;
	and.b64  	%rd37707, %rd37684, 4294967295;
	add.s64 	%rd37708, %rd37706, %rd37707;
	mad.lo.s64 	%rd45198, %rd19, %rd37688, %rd37708;
	cvt.u32.u64 	%r632, %rd45198;
	shr.u64 	%rd37709, %rd45198, 32;
	and.b64  	%rd37710, %rd37687, 4294967295;
	add.s64 	%rd37711, %rd37709, %rd37710;
	mad.lo.s64 	%rd45199, %rd20, %rd37688, %rd37711;
	cvt.u32.u64 	%r633, %rd45199;
	{ .reg .b32 tmp; mov.b64 {tmp, %r5373}, %rd45199; }
	add.s32 	%r6603, %r5371, %r5373;
	setp.gt.u32 	%p1609, %r6603, %r5341;
	@%p1609 bra 	$L__BB4_613;
	setp.lt.u32 	%p1610, %r6603, %r5341;
	@%p1610 bra 	$L__BB4_614;
	cvt.u32.u64 	%r5375, %rd19;
	setp.lt.u32 	%p1611, %r5375, %r633;
	@%p1611 bra 	$L__BB4_613;
	setp.gt.u32 	%p1612, %r5375, %r633;
	@%p1612 bra 	$L__BB4_614;
	cvt.u32.u64 	%r5377, %rd18;
	setp.lt.u32 	%p1613, %r5377, %r632;
	@%p1613 bra 	$L__BB4_613;
	setp.gt.u32 	%p1614, %r5377, %r632;
	@%p1614 bra 	$L__BB4_614;
	cvt.u32.u64 	%r5379, %rd17;
	setp.lt.u32 	%p1615, %r5379, %r631;
	@%p1615 bra 	$L__BB4_613;
	setp.gt.u32 	%p1616, %r5379, %r631;
	@%p1616 bra 	$L__BB4_614;
	cvt.u32.u64 	%r5381, %rd16;
	setp.lt.u32 	%p1617, %r5381, %r630;
	@%p1617 bra 	$L__BB4_613;
	setp.gt.u32 	%p1618, %r5381, %r630;
	@%p1618 bra 	$L__BB4_614;
	cvt.u32.u64 	%r5383, %rd15;
	setp.lt.u32 	%p1619, %r5383, %r629;
	@%p1619 bra 	$L__BB4_613;
	setp.gt.u32 	%p1620, %r5383, %r629;
	@%p1620 bra 	$L__BB4_614;
	cvt.u32.u64 	%r5385, %rd14;
	setp.lt.u32 	%p1621, %r5385, %r628;
	@%p1621 bra 	$L__BB4_613;
	cvt.u32.u64 	%r5386, %rd13;
	setp.gt.u32 	%p1622, %r5385, %r628;
	cvt.u32.u64 	%r5388, %rd45193;
	setp.gt.u32 	%p1623, %r5386, %r5388;
	or.pred  	%p1624, %p1622, %p1623;
	@%p1624 bra 	$L__BB4_614;
$L__BB4_613:
	and.b64  	%rd37713, %rd45193, 4294967295;
	sub.s64 	%rd45193, %rd37713, %rd13;
	shr.u64 	%rd37714, %rd45193, 63;
	and.b64  	%rd37715, %rd45194, 4294967295;
	add.s64 	%rd37716, %rd37714, %rd14;
	sub.s64 	%rd45194, %rd37715, %rd37716;
	shr.u64 	%rd37717, %rd45194, 63;
	and.b64  	%rd37718, %rd45195, 4294967295;
	add.s64 	%rd37719, %rd37717, %rd15;
	sub.s64 	%rd45195, %rd37718, %rd37719;
	shr.u64 	%rd37720, %rd45195, 63;
	and.b64  	%rd37721, %rd45196, 4294967295;
	add.s64 	%rd37722, %rd37720, %rd16;
	sub.s64 	%rd45196, %rd37721, %rd37722;
	shr.u64 	%rd37723, %rd45196, 63;
	and.b64  	%rd37724, %rd45197, 4294967295;
	add.s64 	%rd37725, %rd37723, %rd17;
	sub.s64 	%rd45197, %rd37724, %rd37725;
	shr.u64 	%rd37726, %rd45197, 63;
	and.b64  	%rd37727, %rd45198, 4294967295;
	add.s64 	%rd37728, %rd37726, %rd18;
	sub.s64 	%rd45198, %rd37727, %rd37728;
	shr.u64 	%rd37729, %rd45198, 63;
	and.b64  	%rd37730, %rd45199, 4294967295;
	add.s64 	%rd37731, %rd37729, %rd19;
	sub.s64 	%rd45199, %rd37730, %rd37731;
	shr.u64 	%rd37732, %rd45199, 63;
	cvt.u32.u64 	%r5390, %rd37732;
	add.s32 	%r5391, %r5341, %r5390;
	sub.s32 	%r6603, %r6603, %r5391;
$L__BB4_614:
	cvt.u32.u64 	%r5392, %rd20;
	cvt.u64.u32 	%rd1108, %r112;
	and.b64  	%rd1109, %rd45193, 4294967295;
	mul.lo.s64 	%rd37733, %rd1109, %rd1108;
	cvt.u32.u64 	%r5393, %rd37733;
	shr.u64 	%rd37734, %rd37733, 32;
	and.b64  	%rd1110, %rd45194, 4294967295;
	mad.lo.s64 	%rd37735, %rd1110, %rd1108, %rd37734;
	shr.u64 	%rd37736, %rd37735, 32;
	and.b64  	%rd1111, %rd45195, 4294967295;
	mad.lo.s64 	%rd37737, %rd1111, %rd1108, %rd37736;
	shr.u64 	%rd37738, %rd37737, 32;
	and.b64  	%rd1112, %rd45196, 4294967295;
	mad.lo.s64 	%rd37739, %rd1112, %rd1108, %rd37738;
	shr.u64 	%rd37740, %rd37739, 32;
	and.b64  	%rd1113, %rd45197, 4294967295;
	mad.lo.s64 	%rd37741, %rd1113, %rd1108, %rd37740;
	shr.u64 	%rd37742, %rd37741, 32;
	and.b64  	%rd1114, %rd45198, 4294967295;
	mad.lo.s64 	%rd37743, %rd1114, %rd1108, %rd37742;
	shr.u64 	%rd37744, %rd37743, 32;
	and.b64  	%rd1115, %rd45199, 4294967295;
	mad.lo.s64 	%rd37745, %rd1115, %rd1108, %rd37744;
	shr.u64 	%rd37746, %rd37745, 32;
	cvt.u64.u32 	%rd1116, %r6603;
	mul.wide.u32 	%rd37747, %r6603, %r112;
	add.s64 	%rd37748, %rd37746, %rd37747;
	shr.u64 	%rd37749, %rd37748, 32;
	cvt.u64.u32 	%rd1117, %r111;
	and.b64  	%rd37750, %rd37735, 4294967295;
	mad.lo.s64 	%rd37751, %rd1109, %rd1117, %rd37750;
	shr.u64 	%rd37752, %rd37751, 32;
	and.b64  	%rd37753, %rd37737, 4294967295;
	add.s64 	%rd37754, %rd37752, %rd37753;
	mad.lo.s64 	%rd37755, %rd1110, %rd1117, %rd37754;
	shr.u64 	%rd37756, %rd37755, 32;
	and.b64  	%rd37757, %rd37739, 4294967295;
	add.s64 	%rd37758, %rd37756, %rd37757;
	mad.lo.s64 	%rd37759, %rd1111, %rd1117, %rd37758;
	shr.u64 	%rd37760, %rd37759, 32;
	and.b64  	%rd37761, %rd37741, 4294967295;
	add.s64 	%rd37762, %rd37760, %rd37761;
	mad.lo.s64 	%rd37763, %rd1112, %rd1117, %rd37762;
	shr.u64 	%rd37764, %rd37763, 32;
	and.b64  	%rd37765, %rd37743, 4294967295;
	add.s64 	%rd37766, %rd37764, %rd37765;
	mad.lo.s64 	%rd37767, %rd1113, %rd1117, %rd37766;
	shr.u64 	%rd37768, %rd37767, 32;
	and.b64  	%rd37769, %rd37745, 4294967295;
	add.s64 	%rd37770, %rd37768, %rd37769;
	mad.lo.s64 	%rd37771, %rd1114, %rd1117, %rd37770;
	shr.u64 	%rd37772, %rd37771, 32;
	and.b64  	%rd37773, %rd37748, 4294967295;
	add.s64 	%rd37774, %rd37772, %rd37773;
	mad.lo.s64 	%rd37775, %rd1115, %rd1117, %rd37774;
	shr.u64 	%rd37776, %rd37775, 32;
	mul.wide.u32 	%rd37777, %r6603, %r111;
	add.s64 	%rd37778, %rd37776, %rd37749;
	add.s64 	%rd37779, %rd37778, %rd37777;
	shr.u64 	%rd37780, %rd37779, 32;
	cvt.u64.u32 	%rd1118, %r110;
	and.b64  	%rd37781, %rd37755, 4294967295;
	mad.lo.s64 	%rd37782, %rd1109, %rd1118, %rd37781;
	shr.u64 	%rd37783, %rd37782, 32;
	and.b64  	%rd37784, %rd37759, 4294967295;
	add.s64 	%rd37785, %rd37783, %rd37784;
	mad.lo.s64 	%rd37786, %rd1110, %rd1118, %rd37785;
	shr.u64 	%rd37787, %rd37786, 32;
	and.b64  	%rd37788, %rd37763, 4294967295;
	add.s64 	%rd37789, %rd37787, %rd37788;
	mad.lo.s64 	%rd37790, %rd1111, %rd1118, %rd37789;
	shr.u64 	%rd37791, %rd37790, 32;
	and.b64  	%rd37792, %rd37767, 4294967295;
	add.s64 	%rd37793, %rd37791, %rd37792;
	mad.lo.s64 	%rd37794, %rd1112, %rd1118, %rd37793;
	shr.u64 	%rd37795, %rd37794, 32;
	and.b64  	%rd37796, %rd37771, 4294967295;
	add.s64 	%rd37797, %rd37795, %rd37796;
	mad.lo.s64 	%rd37798, %rd1113, %rd1118, %rd37797;
	shr.u64 	%rd37799, %rd37798, 32;
	and.b64  	%rd37800, %rd37775, 4294967295;
	add.s64 	%rd37801, %rd37799, %rd37800;
	mad.lo.s64 	%rd37802, %rd1114, %rd1118, %rd37801;
	shr.u64 	%rd37803, %rd37802, 32;
	and.b64  	%rd37804, %rd37779, 4294967295;
	add.s64 	%rd37805, %rd37803, %rd37804;
	mad.lo.s64 	%rd37806, %rd1115, %rd1118, %rd37805;
	shr.u64 	%rd37807, %rd37806, 32;
	mul.wide.u32 	%rd37808, %r6603, %r110;
	add.s64 	%rd37809, %rd37807, %rd37780;
	add.s64 	%rd37810, %rd37809, %rd37808;
	shr.u64 	%rd37811, %rd37810, 32;
	cvt.u64.u32 	%rd1119, %r109;
	and.b64  	%rd37812, %rd37786, 4294967295;
	mad.lo.s64 	%rd37813, %rd1109, %rd1119, %rd37812;
	shr.u64 	%rd37814, %rd37813, 32;
	and.b64  	%rd37815, %rd37790, 4294967295;
	add.s64 	%rd37816, %rd37814, %rd37815;
	mad.lo.s64 	%rd37817, %rd1110, %rd1119, %rd37816;
	shr.u64 	%rd37818, %rd37817, 32;
	and.b64  	%rd37819, %rd37794, 4294967295;
	add.s64 	%rd37820, %rd37818, %rd37819;
	mad.lo.s64 	%rd37821, %rd1111, %rd1119, %rd37820;
	shr.u64 	%rd37822, %rd37821, 32;
	and.b64  	%rd37823, %rd37798, 4294967295;
	add.s64 	%rd37824, %rd37822, %rd37823;
	mad.lo.s64 	%rd37825, %rd1112, %rd1119, %rd37824;
	shr.u64 	%rd37826, %rd37825, 32;
	and.b64  	%rd37827, %rd37802, 4294967295;
	add.s64 	%rd37828, %rd37826, %rd37827;
	mad.lo.s64 	%rd37829, %rd1113, %rd1119, %rd37828;
	shr.u64 	%rd37830, %rd37829, 32;
	and.b64  	%rd37831, %rd37806, 4294967295;
	add.s64 	%rd37832, %rd37830, %rd37831;
	mad.lo.s64 	%rd37833, %rd1114, %rd1119, %rd37832;
	shr.u64 	%rd37834, %rd37833, 32;
	and.b64  	%rd37835, %rd37810, 4294967295;
	add.s64 	%rd37836, %rd37834, %rd37835;
	mad.lo.s64 	%rd37837, %rd1115, %rd1119, %rd37836;
	shr.u64 	%rd37838, %rd37837, 32;
	mul.wide.u32 	%rd37839, %r6603, %r109;
	add.s64 	%rd37840, %rd37838, %rd37811;
	add.s64 	%rd37841, %rd37840, %rd37839;
	shr.u64 	%rd37842, %rd37841, 32;
	cvt.u64.u32 	%rd1120, %r108;
	and.b64  	%rd37843, %rd37817, 4294967295;
	mad.lo.s64 	%rd37844, %rd1109, %rd1120, %rd37843;
	shr.u64 	%rd37845, %rd37844, 32;
	and.b64  	%rd37846, %rd37821, 4294967295;
	add.s64 	%rd37847, %rd37845, %rd37846;
	mad.lo.s64 	%rd37848, %rd1110, %rd1120, %rd37847;
	shr.u64 	%rd37849, %rd37848, 32;
	and.b64  	%rd37850, %rd37825, 4294967295;
	add.s64 	%rd37851, %rd37849, %rd37850;
	mad.lo.s64 	%rd37852, %rd1111, %rd1120, %rd37851;
	shr.u64 	%rd37853, %rd37852, 32;
	and.b64  	%rd37854, %rd37829, 4294967295;
	add.s64 	%rd37855, %rd37853, %rd37854;
	mad.lo.s64 	%rd37856, %rd1112, %rd1120, %rd37855;
	shr.u64 	%rd37857, %rd37856, 32;
	and.b64  	%rd37858, %rd37833, 4294967295;
	add.s64 	%rd37859, %rd37857, %rd37858;
	mad.lo.s64 	%rd37860, %rd1113, %rd1120, %rd37859;
	shr.u64 	%rd37861, %rd37860, 32;
	and.b64  	%rd37862, %rd37837, 4294967295;
	add.s64 	%rd37863, %rd37861, %rd37862;
	mad.lo.s64 	%rd37864, %rd1114, %rd1120, %rd37863;
	shr.u64 	%rd37865, %rd37864, 32;
	and.b64  	%rd37866, %rd37841, 4294967295;
	add.s64 	%rd37867, %rd37865, %rd37866;
	mad.lo.s64 	%rd37868, %rd1115, %rd1120, %rd37867;
	shr.u64 	%rd37869, %rd37868, 32;
	mul.wide.u32 	%rd37870, %r6603, %r108;
	add.s64 	%rd37871, %rd37869, %rd37842;
	add.s64 	%rd37872, %rd37871, %rd37870;
	shr.u64 	%rd37873, %rd37872, 32;
	cvt.u64.u32 	%rd1121, %r107;
	and.b64  	%rd37874, %rd37848, 4294967295;
	mad.lo.s64 	%rd37875, %rd1109, %rd1121, %rd37874;
	shr.u64 	%rd37876, %rd37875, 32;
	and.b64  	%rd37877, %rd37852, 4294967295;
	add.s64 	%rd37878, %rd37876, %rd37877;
	mad.lo.s64 	%rd37879, %rd1110, %rd1121, %rd37878;
	shr.u64 	%rd37880, %rd37879, 32;
	and.b64  	%rd37881, %rd37856, 4294967295;
	add.s64 	%rd37882, %rd37880, %rd37881;
	mad.lo.s64 	%rd37883, %rd1111, %rd1121, %rd37882;
	shr.u64 	%rd37884, %rd37883, 32;
	and.b64  	%rd37885, %rd37860, 4294967295;
	add.s64 	%rd37886, %rd37884, %rd37885;
	mad.lo.s64 	%rd37887, %rd1112, %rd1121, %rd37886;
	shr.u64 	%rd37888, %rd37887, 32;
	and.b64  	%rd37889, %rd37864, 4294967295;
	add.s64 	%rd37890, %rd37888, %rd37889;
	mad.lo.s64 	%rd37891, %rd1113, %rd1121, %rd37890;
	shr.u64 	%rd37892, %rd37891, 32;
	and.b64  	%rd37893, %rd37868, 4294967295;
	add.s64 	%rd37894, %rd37892, %rd37893;
	mad.lo.s64 	%rd37895, %rd1114, %rd1121, %rd37894;
	shr.u64 	%rd37896, %rd37895, 32;
	and.b64  	%rd37897, %rd37872, 4294967295;
	add.s64 	%rd37898, %rd37896, %rd37897;
	mad.lo.s64 	%rd37899, %rd1115, %rd1121, %rd37898;
	shr.u64 	%rd37900, %rd37899, 32;
	mul.wide.u32 	%rd37901, %r6603, %r107;
	add.s64 	%rd37902, %rd37900, %rd37873;
	add.s64 	%rd37903, %rd37902, %rd37901;
	shr.u64 	%rd37904, %rd37903, 32;
	cvt.u64.u32 	%rd1122, %r106;
	and.b64  	%rd37905, %rd37879, 4294967295;
	mad.lo.s64 	%rd37906, %rd1109, %rd1122, %rd37905;
	shr.u64 	%rd37907, %rd37906, 32;
	and.b64  	%rd37908, %rd37883, 4294967295;
	add.s64 	%rd37909, %rd37907, %rd37908;
	mad.lo.s64 	%rd37910, %rd1110, %rd1122, %rd37909;
	shr.u64 	%rd37911, %rd37910, 32;
	and.b64  	%rd37912, %rd37887, 4294967295;
	add.s64 	%rd37913, %rd37911, %rd37912;
	mad.lo.s64 	%rd37914, %rd1111, %rd1122, %rd37913;
	shr.u64 	%rd37915, %rd37914, 32;
	and.b64  	%rd37916, %rd37891, 4294967295;
	add.s64 	%rd37917, %rd37915, %rd37916;
	mad.lo.s64 	%rd37918, %rd1112, %rd1122, %rd37917;
	shr.u64 	%rd37919, %rd37918, 32;
	and.b64  	%rd37920, %rd37895, 4294967295;
	add.s64 	%rd37921, %rd37919, %rd37920;
	mad.lo.s64 	%rd37922, %rd1113, %rd1122, %rd37921;
	shr.u64 	%rd37923, %rd37922, 32;
	and.b64  	%rd37924, %rd37899, 4294967295;
	add.s64 	%rd37925, %rd37923, %rd37924;
	mad.lo.s64 	%rd37926, %rd1114, %rd1122, %rd37925;
	shr.u64 	%rd37927, %rd37926, 32;
	and.b64  	%rd37928, %rd37903, 4294967295;
	add.s64 	%rd37929, %rd37927, %rd37928;
	mad.lo.s64 	%rd37930, %rd1115, %rd1122, %rd37929;
	shr.u64 	%rd37931, %rd37930, 32;
	mul.wide.u32 	%rd37932, %r6603, %r106;
	add.s64 	%rd37933, %rd37931, %rd37904;
	add.s64 	%rd37934, %rd37933, %rd37932;
	shr.u64 	%rd37935, %rd37934, 32;
	cvt.u64.u32 	%rd1123, %r105;
	and.b64  	%rd37936, %rd37910, 4294967295;
	mad.lo.s64 	%rd37937, %rd1109, %rd1123, %rd37936;
	shr.u64 	%rd37938, %rd37937, 32;
	and.b64  	%rd37939, %rd37914, 4294967295;
	add.s64 	%rd37940, %rd37938, %rd37939;
	mad.lo.s64 	%rd37941, %rd1110, %rd1123, %rd37940;
	shr.u64 	%rd37942, %rd37941, 32;
	and.b64  	%rd37943, %rd37918, 4294967295;
	add.s64 	%rd37944, %rd37942, %rd37943;
	mad.lo.s64 	%rd37945, %rd1111, %rd1123, %rd37944;
	shr.u64 	%rd37946, %rd37945, 32;
	and.b64  	%rd37947, %rd37922, 4294967295;
	add.s64 	%rd37948, %rd37946, %rd37947;
	mad.lo.s64 	%rd37949, %rd1112, %rd1123, %rd37948;
	shr.u64 	%rd37950, %rd37949, 32;
	and.b64  	%rd37951, %rd37926, 4294967295;
	add.s64 	%rd37952, %rd37950, %rd37951;
	mad.lo.s64 	%rd37953, %rd1113, %rd1123, %rd37952;
	shr.u64 	%rd37954, %rd37953, 32;
	and.b64  	%rd37955, %rd37930, 4294967295;
	add.s64 	%rd37956, %rd37954, %rd37955;
	mad.lo.s64 	%rd37957, %rd1114, %rd1123, %rd37956;
	shr.u64 	%rd37958, %rd37957, 32;
	and.b64  	%rd37959, %rd37934, 4294967295;
	add.s64 	%rd37960, %rd37958, %rd37959;
	mad.lo.s64 	%rd37961, %rd1115, %rd1123, %rd37960;
	shr.u64 	%rd37962, %rd37961, 32;
	mul.wide.u32 	%rd37963, %r6603, %r105;
	add.s64 	%rd37964, %rd37962, %rd37935;
	add.s64 	%rd37965, %rd37964, %rd37963;
	{ .reg .b32 tmp; mov.b64 {tmp, %r5394}, %rd37965; }
	mul.lo.s32 	%r5395, %r86, %r5393;
	cvt.u64.u32 	%rd37966, %r5395;
	and.b64  	%rd37967, %rd37733, 4294967295;
	mad.lo.s64 	%rd37968, %rd13, %rd37966, %rd37967;
	shr.u64 	%rd37969, %rd37968, 32;
	and.b64  	%rd37970, %rd37751, 4294967295;
	add.s64 	%rd37971, %rd37969, %rd37970;
	mad.lo.s64 	%rd37972, %rd14, %rd37966, %rd37971;
	cvt.u32.u64 	%r5396, %rd37972;
	shr.u64 	%rd37973, %rd37972, 32;
	and.b64  	%rd37974, %rd37782, 4294967295;
	add.s64 	%rd37975, %rd37973, %rd37974;
	mad.lo.s64 	%rd37976, %rd15, %rd37966, %rd37975;
	shr.u64 	%rd37977, %rd37976, 32;
	and.b64  	%rd37978, %rd37813, 4294967295;
	add.s64 	%rd37979, %rd37977, %rd37978;
	mad.lo.s64 	%rd37980, %rd16, %rd37966, %rd37979;
	shr.u64 	%rd37981, %rd37980, 32;
	and.b64  	%rd37982, %rd37844, 4294967295;
	add.s64 	%rd37983, %rd37981, %rd37982;
	mad.lo.s64 	%rd37984, %rd17, %rd37966, %rd37983;
	shr.u64 	%rd37985, %rd37984, 32;
	and.b64  	%rd37986, %rd37875, 4294967295;
	add.s64 	%rd37987, %rd37985, %rd37986;
	mad.lo.s64 	%rd37988, %rd18, %rd37966, %rd37987;
	shr.u64 	%rd37989, %rd37988, 32;
	and.b64  	%rd37990, %rd37906, 4294967295;
	add.s64 	%rd37991, %rd37989, %rd37990;
	mad.lo.s64 	%rd37992, %rd19, %rd37966, %rd37991;
	shr.u64 	%rd37993, %rd37992, 32;
	and.b64  	%rd37994, %rd37937, 4294967295;
	add.s64 	%rd37995, %rd37993, %rd37994;
	mad.lo.s64 	%rd37996, %rd20, %rd37966, %rd37995;
	shr.u64 	%rd37997, %rd37996, 32;
	and.b64  	%rd37998, %rd37941, 4294967295;
	add.s64 	%rd37999, %rd37997, %rd37998;
	shr.u64 	%rd38000, %rd37999, 32;
	and.b64  	%rd38001, %rd37945, 4294967295;
	add.s64 	%rd38002, %rd38000, %rd38001;
	shr.u64 	%rd38003, %rd38002, 32;
	and.b64  	%rd38004, %rd37949, 4294967295;
	add.s64 	%rd38005, %rd38003, %rd38004;
	shr.u64 	%rd38006, %rd38005, 32;
	and.b64  	%rd38007, %rd37953, 4294967295;
	add.s64 	%rd38008, %rd38006, %rd38007;
	shr.u64 	%rd38009, %rd38008, 32;
	and.b64  	%rd38010, %rd37957, 4294967295;
	add.s64 	%rd38011, %rd38009, %rd38010;
	shr.u64 	%rd38012, %rd38011, 32;
	and.b64  	%rd38013, %rd37961, 4294967295;
	add.s64 	%rd38014, %rd38012, %rd38013;
	shr.u64 	%rd38015, %rd38014, 32;
	and.b64  	%rd38016, %rd37965, 4294967295;
	add.s64 	%rd38017, %rd38015, %rd38016;
	{ .reg .b32 tmp; mov.b64 {tmp, %r5397}, %rd38017; }
	add.s32 	%r5398, %r5394, %r5397;
	mul.lo.s32 	%r5399, %r86, %r5396;
	cvt.u64.u32 	%rd38018, %r5399;
	and.b64  	%rd38019, %rd37972, 4294967295;
	mad.lo.s64 	%rd38020, %rd13, %rd38018, %rd38019;
	shr.u64 	%rd38021, %rd38020, 32;
	and.b64  	%rd38022, %rd37976, 4294967295;
	add.s64 	%rd38023, %rd38021, %rd38022;
	mad.lo.s64 	%rd38024, %rd14, %rd38018, %rd38023;
	cvt.u32.u64 	%r5400, %rd38024;
	shr.u64 	%rd38025, %rd38024, 32;
	and.b64  	%rd38026, %rd37980, 4294967295;
	add.s64 	%rd38027, %rd38025, %rd38026;
	mad.lo.s64 	%rd38028, %rd15, %rd38018, %rd38027;
	shr.u64 	%rd38029, %rd38028, 32;
	and.b64  	%rd38030, %rd37984, 4294967295;
	add.s64 	%rd38031, %rd38029, %rd38030;
	mad.lo.s64 	%rd38032, %rd16, %rd38018, %rd38031;
	shr.u64 	%rd38033, %rd38032, 32;
	and.b64  	%rd38034, %rd37988, 4294967295;
	add.s64 	%rd38035, %rd38033, %rd38034;
	mad.lo.s64 	%rd38036, %rd17, %rd38018, %rd38035;
	shr.u64 	%rd38037, %rd38036, 32;
	and.b64  	%rd38038, %rd37992, 4294967295;
	add.s64 	%rd38039, %rd38037, %rd38038;
	mad.lo.s64 	%rd38040, %rd18, %rd38018, %rd38039;
	shr.u64 	%rd38041, %rd38040, 32;
	and.b64  	%rd38042, %rd37996, 4294967295;
	add.s64 	%rd38043, %rd38041, %rd38042;
	mad.lo.s64 	%rd38044, %rd19, %rd38018, %rd38043;
	shr.u64 	%rd38045, %rd38044, 32;
	and.b64  	%rd38046, %rd37999, 4294967295;
	add.s64 	%rd38047, %rd38045, %rd38046;
	mad.lo.s64 	%rd38048, %rd20, %rd38018, %rd38047;
	shr.u64 	%rd38049, %rd38048, 32;
	and.b64  	%rd38050, %rd38002, 4294967295;
	add.s64 	%rd38051, %rd38049, %rd38050;
	shr.u64 	%rd38052, %rd38051, 32;
	and.b64  	%rd38053, %rd38005, 4294967295;
	add.s64 	%rd38054, %rd38052, %rd38053;
	shr.u64 	%rd38055, %rd38054, 32;
	and.b64  	%rd38056, %rd38008, 4294967295;
	add.s64 	%rd38057, %rd38055, %rd38056;
	shr.u64 	%rd38058, %rd38057, 32;
	and.b64  	%rd38059, %rd38011, 4294967295;
	add.s64 	%rd38060, %rd38058, %rd38059;
	shr.u64 	%rd38061, %rd38060, 32;
	and.b64  	%rd38062, %rd38014, 4294967295;
	add.s64 	%rd38063, %rd38061, %rd38062;
	shr.u64 	%rd38064, %rd38063, 32;
	and.b64  	%rd38065, %rd38017, 4294967295;
	add.s64 	%rd38066, %rd38064, %rd38065;
	{ .reg .b32 tmp; mov.b64 {tmp, %r5401}, %rd38066; }
	add.s32 	%r5402, %r5398, %r5401;
	mul.lo.s32 	%r5403, %r86, %r5400;
	cvt.u64.u32 	%rd38067, %r5403;
	and.b64  	%rd38068, %rd38024, 4294967295;
	mad.lo.s64 	%rd38069, %rd13, %rd38067, %rd38068;
	shr.u64 	%rd38070, %rd38069, 32;
	and.b64  	%rd38071, %rd38028, 4294967295;
	add.s64 	%rd38072, %rd38070, %rd38071;
	mad.lo.s64 	%rd38073, %rd14, %rd38067, %rd38072;
	cvt.u32.u64 	%r5404, %rd38073;
	shr.u64 	%rd38074, %rd38073, 32;
	and.b64  	%rd38075, %rd38032, 4294967295;
	add.s64 	%rd38076, %rd38074, %rd38075;
	mad.lo.s64 	%rd38077, %rd15, %rd38067, %rd38076;
	shr.u64 	%rd38078, %rd38077, 32;
	and.b64  	%rd38079, %rd38036, 4294967295;
	add.s64 	%rd38080, %rd38078, %rd38079;
	mad.lo.s64 	%rd38081, %rd16, %rd38067, %rd38080;
	shr.u64 	%rd38082, %rd38081, 32;
	and.b64  	%rd38083, %rd38040, 4294967295;
	add.s64 	%rd38084, %rd38082, %rd38083;
	mad.lo.s64 	%rd38085, %rd17, %rd38067, %rd38084;
	shr.u64 	%rd38086, %rd38085, 32;
	and.b64  	%rd38087, %rd38044, 4294967295;
	add.s64 	%rd38088, %rd38086, %rd38087;
	mad.lo.s64 	%rd38089, %rd18, %rd38067, %rd38088;
	shr.u64 	%rd38090, %rd38089, 32;
	and.b64  	%rd38091, %rd38048, 4294967295;
	add.s64 	%rd38092, %rd38090, %rd38091;
	mad.lo.s64 	%rd38093, %rd19, %rd38067, %rd38092;
	shr.u64 	%rd38094, %rd38093, 32;
	and.b64  	%rd38095, %rd38051, 4294967295;
	add.s64 	%rd38096, %rd38094, %rd38095;
	mad.lo.s64 	%rd38097, %rd20, %rd38067, %rd38096;
	shr.u64 	%rd38098, %rd38097, 32;
	and.b64  	%rd38099, %rd38054, 4294967295;
	add.s64 	%rd38100, %rd38098, %rd38099;
	shr.u64 	%rd38101, %rd38100, 32;
	and.b64  	%rd38102, %rd38057, 4294967295;
	add.s64 	%rd38103, %rd38101, %rd38102;
	shr.u64 	%rd38104, %rd38103, 32;
	and.b64  	%rd38105, %rd38060, 4294967295;
	add.s64 	%rd38106, %rd38104, %rd38105;
	shr.u64 	%rd38107, %rd38106, 32;
	and.b64  	%rd38108, %rd38063, 4294967295;
	add.s64 	%rd38109, %rd38107, %rd38108;
	shr.u64 	%rd38110, %rd38109, 32;
	and.b64  	%rd38111, %rd38066, 4294967295;
	add.s64 	%rd38112, %rd38110, %rd38111;
	{ .reg .b32 tmp; mov.b64 {tmp, %r5405}, %rd38112; }
	add.s32 	%r5406, %r5402, %r5405;
	mul.lo.s32 	%r5407, %r86, %r5404;
	cvt.u64.u32 	%rd38113, %r5407;
	and.b64  	%rd38114, %rd38073, 4294967295;
	mad.lo.s64 	%rd38115, %rd13, %rd38113, %rd38114;
	shr.u64 	%rd38116, %rd38115, 32;
	and.b64  	%rd38117, %rd38077, 4294967295;
	add.s64 	%rd38118, %rd38116, %rd38117;
	mad.lo.s64 	%rd38119, %rd14, %rd38113, %rd38118;
	cvt.u32.u64 	%r5408, %rd38119;
	shr.u64 	%rd38120, %rd38119, 32;
	and.b64  	%rd38121, %rd38081, 4294967295;
	add.s64 	%rd38122, %rd38120, %rd38121;
	mad.lo.s64 	%rd38123, %rd15, %rd38113, %rd38122;
	shr.u64 	%rd38124, %rd38123, 32;
	and.b64  	%rd38125, %rd38085, 4294967295;
	add.s64 	%rd38126, %rd38124, %rd38125;
	mad.lo.s64 	%rd38127, %rd16, %rd38113, %rd38126;
	shr.u64 	%rd38128, %rd38127, 32;
	and.b64  	%rd38129, %rd38089, 4294967295;
	add.s64 	%rd38130, %rd38128, %rd38129;
	mad.lo.s64 	%rd38131, %rd17, %rd38113, %rd38130;
	shr.u64 	%rd38132, %rd38131, 32;
	and.b64  	%rd38133, %rd38093, 4294967295;
	add.s64 	%rd38134, %rd38132, %rd38133;
	mad.lo.s64 	%rd38135, %rd18, %rd38113, %rd38134;
	shr.u64 	%rd38136, %rd38135, 32;
	and.b64  	%rd38137, %rd38097, 4294967295;
	add.s64 	%rd38138, %rd38136, %rd38137;
	mad.lo.s64 	%rd38139, %rd19, %rd38113, %rd38138;
	shr.u64 	%rd38140, %rd38139, 32;
	and.b64  	%rd38141, %rd38100, 4294967295;
	add.s64 	%rd38142, %rd38140, %rd38141;
	mad.lo.s64 	%rd38143, %rd20, %rd38113, %rd38142;
	shr.u64 	%rd38144, %rd38143, 32;
	and.b64  	%rd38145, %rd38103, 4294967295;
	add.s64 	%rd38146, %rd38144, %rd38145;
	shr.u64 	%rd38147, %rd38146, 32;
	and.b64  	%rd38148, %rd38106, 4294967295;
	add.s64 	%rd38149, %rd38147, %rd38148;
	shr.u64 	%rd38150, %rd38149, 32;
	and.b64  	%rd38151, %rd38109, 4294967295;
	add.s64 	%rd38152, %rd38150, %rd38151;
	shr.u64 	%rd38153, %rd38152, 32;
	and.b64  	%rd38154, %rd38112, 4294967295;
	add.s64 	%rd38155, %rd38153, %rd38154;
	{ .reg .b32 tmp; mov.b64 {tmp, %r5409}, %rd38155; }
	add.s32 	%r5410, %r5406, %r5409;
	mul.lo.s32 	%r5411, %r86, %r5408;
	cvt.u64.u32 	%rd38156, %r5411;
	and.b64  	%rd38157, %rd38119, 4294967295;
	mad.lo.s64 	%rd38158, %rd13, %rd38156, %rd38157;
	shr.u64 	%rd38159, %rd38158, 32;
	and.b64  	%rd38160, %rd38123, 4294967295;
	add.s64 	%rd38161, %rd38159, %rd38160;
	mad.lo.s64 	%rd38162, %rd14, %rd38156, %rd38161;
	cvt.u32.u64 	%r5412, %rd38162;
	shr.u64 	%rd38163, %rd38162, 32;
	and.b64  	%rd38164, %rd38127, 4294967295;
	add.s64 	%rd38165, %rd38163, %rd38164;
	mad.lo.s64 	%rd38166, %rd15, %rd38156, %rd38165;
	shr.u64 	%rd38167, %rd38166, 32;
	and.b64  	%rd38168, %rd38131, 4294967295;
	add.s64 	%rd38169, %rd38167, %rd38168;
	mad.lo.s64 	%rd38170, %rd16, %rd38156, %rd38169;
	shr.u64 	%rd38171, %rd38170, 32;
	and.b64  	%rd38172, %rd38135, 4294967295;
	add.s64 	%rd38173, %rd38171, %rd38172;
	mad.lo.s64 	%rd38174, %rd17, %rd38156, %rd38173;
	shr.u64 	%rd38175, %rd38174, 32;
	and.b64  	%rd38176, %rd38139, 4294967295;
	add.s64 	%rd38177, %rd38175, %rd38176;
	mad.lo.s64 	%rd38178, %rd18, %rd38156, %rd38177;
	shr.u64 	%rd38179, %rd38178, 32;
	and.b64  	%rd38180, %rd38143, 4294967295;
	add.s64 	%rd38181, %rd38179, %rd38180;
	mad.lo.s64 	%rd38182, %rd19, %rd38156, %rd38181;
	shr.u64 	%rd38183, %rd38182, 32;
	and.b64  	%rd38184, %rd38146, 4294967295;
	add.s64 	%rd38185, %rd38183, %rd38184;
	mad.lo.s64 	%rd38186, %rd20, %rd38156, %rd38185;
	shr.u64 	%rd38187, %rd38186, 32;
	and.b64  	%rd38188, %rd38149, 4294967295;
	add.s64 	%rd38189, %rd38187, %rd38188;
	shr.u64 	%rd38190, %rd38189, 32;
	and.b64  	%rd38191, %rd38152, 4294967295;
	add.s64 	%rd38192, %rd38190, %rd38191;
	shr.u64 	%rd38193, %rd38192, 32;
	and.b64  	%rd38194, %rd38155, 4294967295;
	add.s64 	%rd38195, %rd38193, %rd38194;
	{ .reg .b32 tmp; mov.b64 {tmp, %r5413}, %rd38195; }
	add.s32 	%r5414, %r5410, %r5413;
	mul.lo.s32 	%r5415, %r86, %r5412;
	cvt.u64.u32 	%rd38196, %r5415;
	and.b64  	%rd38197, %rd38162, 4294967295;
	mad.lo.s64 	%rd38198, %rd13, %rd38196, %rd38197;
	shr.u64 	%rd38199, %rd38198, 32;
	and.b64  	%rd38200, %rd38166, 4294967295;
	add.s64 	%rd38201, %rd38199, %rd38200;
	mad.lo.s64 	%rd38202, %rd14, %rd38196, %rd38201;
	cvt.u32.u64 	%r5416, %rd38202;
	shr.u64 	%rd38203, %rd38202, 32;
	and.b64  	%rd38204, %rd38170, 4294967295;
	add.s64 	%rd38205, %rd38203, %rd38204;
	mad.lo.s64 	%rd38206, %rd15, %rd38196, %rd38205;
	shr.u64 	%rd38207, %rd38206, 32;
	and.b64  	%rd38208, %rd38174, 4294967295;
	add.s64 	%rd38209, %rd38207, %rd38208;
	mad.lo.s64 	%rd38210, %rd16, %rd38196, %rd38209;
	shr.u64 	%rd38211, %rd38210, 32;
	and.b64  	%rd38212, %rd38178, 4294967295;
	add.s64 	%rd38213, %rd38211, %rd38212;
	mad.lo.s64 	%rd38214, %rd17, %rd38196, %rd38213;
	shr.u64 	%rd38215, %rd38214, 32;
	and.b64  	%rd38216, %rd38182, 4294967295;
	add.s64 	%rd38217, %rd38215, %rd38216;
	mad.lo.s64 	%rd38218, %rd18, %rd38196, %rd38217;
	shr.u64 	%rd38219, %rd38218, 32;
	and.b64  	%rd38220, %rd38186, 4294967295;
	add.s64 	%rd38221, %rd38219, %rd38220;
	mad.lo.s64 	%rd38222, %rd19, %rd38196, %rd38221;
	shr.u64 	%rd38223, %rd38222, 32;
	and.b64  	%rd38224, %rd38189, 4294967295;
	add.s64 	%rd38225, %rd38223, %rd38224;
	mad.lo.s64 	%rd38226, %rd20, %rd38196, %rd38225;
	shr.u64 	%rd38227, %rd38226, 32;
	and.b64  	%rd38228, %rd38192, 4294967295;
	add.s64 	%rd38229, %rd38227, %rd38228;
	shr.u64 	%rd38230, %rd38229, 32;
	and.b64  	%rd38231, %rd38195, 4294967295;
	add.s64 	%rd38232, %rd38230, %rd38231;
	{ .reg .b32 tmp; mov.b64 {tmp, %r5417}, %rd38232; }
	add.s32 	%r5418, %r5414, %r5417;
	mul.lo.s32 	%r5419, %r86, %r5416;
	cvt.u64.u32 	%rd38233, %r5419;
	and.b64  	%rd38234, %rd38202, 4294967295;
	mad.lo.s64 	%rd38235, %rd13, %rd38233, %rd38234;
	shr.u64 	%rd38236, %rd38235, 32;
	and.b64  	%rd38237, %rd38206, 4294967295;
	add.s64 	%rd38238, %rd38236, %rd38237;
	mad.lo.s64 	%rd38239, %rd14, %rd38233, %rd38238;
	cvt.u32.u64 	%r5420, %rd38239;
	shr.u64 	%rd38240, %rd38239, 32;
	and.b64  	%rd38241, %rd38210, 4294967295;
	add.s64 	%rd38242, %rd38240, %rd38241;
	mad.lo.s64 	%rd38243, %rd15, %rd38233, %rd38242;
	shr.u64 	%rd38244, %rd38243, 32;
	and.b64  	%rd38245, %rd38214, 4294967295;
	add.s64 	%rd38246, %rd38244, %rd38245;
	mad.lo.s64 	%rd38247, %rd16, %rd38233, %rd38246;
	shr.u64 	%rd38248, %rd38247, 32;
	and.b64  	%rd38249, %rd38218, 4294967295;
	add.s64 	%rd38250, %rd38248, %rd38249;
	mad.lo.s64 	%rd38251, %rd17, %rd38233, %rd38250;
	shr.u64 	%rd38252, %rd38251, 32;
	and.b64  	%rd38253, %rd38222, 4294967295;
	add.s64 	%rd38254, %rd38252, %rd38253;
	mad.lo.s64 	%rd38255, %rd18, %rd38233, %rd38254;
	shr.u64 	%rd38256, %rd38255, 32;
	and.b64  	%rd38257, %rd38226, 4294967295;
	add.s64 	%rd38258, %rd38256, %rd38257;
	mad.lo.s64 	%rd38259, %rd19, %rd38233, %rd38258;
	shr.u64 	%rd38260, %rd38259, 32;
	and.b64  	%rd38261, %rd38229, 4294967295;
	add.s64 	%rd38262, %rd38260, %rd38261;
	mad.lo.s64 	%rd38263, %rd20, %rd38233, %rd38262;
	shr.u64 	%rd38264, %rd38263, 32;
	and.b64  	%rd38265, %rd38232, 4294967295;
	add.s64 	%rd38266, %rd38264, %rd38265;
	{ .reg .b32 tmp; mov.b64 {tmp, %r5421}, %rd38266; }
	add.s32 	%r5422, %r5418, %r5421;
	mul.lo.s32 	%r5423, %r86, %r5420;
	cvt.u64.u32 	%rd38267, %r5423;
	and.b64  	%rd38268, %rd38239, 4294967295;
	mad.lo.s64 	%rd38269, %rd13, %rd38267, %rd38268;
	shr.u64 	%rd38270, %rd38269, 32;
	and.b64  	%rd38271, %rd38243, 4294967295;
	add.s64 	%rd38272, %rd38270, %rd38271;
	mad.lo.s64 	%rd1124, %rd14, %rd38267, %rd38272;
	cvt.u32.u64 	%r6604, %rd1124;
	shr.u64 	%rd38273, %rd1124, 32;
	and.b64  	%rd38274, %rd38247, 4294967295;
	add.s64 	%rd38275, %rd38273, %rd38274;
	mad.lo.s64 	%rd45200, %rd15, %rd38267, %rd38275;
	cvt.u32.u64 	%r638, %rd45200;
	shr.u64 	%rd38276, %rd45200, 32;
	and.b64  	%rd38277, %rd38251, 4294967295;
	add.s64 	%rd38278, %rd38276, %rd38277;
	mad.lo.s64 	%rd45201, %rd16, %rd38267, %rd38278;
	cvt.u32.u64 	%r639, %rd45201;
	shr.u64 	%rd38279, %rd45201, 32;
	and.b64  	%rd38280, %rd38255, 4294967295;
	add.s64 	%rd38281, %rd38279, %rd38280;
	mad.lo.s64 	%rd45202, %rd17, %rd38267, %rd38281;
	cvt.u32.u64 	%r640, %rd45202;
	shr.u64 	%rd38282, %rd45202, 32;
	and.b64  	%rd38283, %rd38259, 4294967295;
	add.s64 	%rd38284, %rd38282, %rd38283;
	mad.lo.s64 	%rd45203, %rd18, %rd38267, %rd38284;
	cvt.u32.u64 	%r641, %rd45203;
	shr.u64 	%rd38285, %rd45203, 32;
	and.b64  	%rd38286, %rd38263, 4294967295;
	add.s64 	%rd38287, %rd38285, %rd38286;
	mad.lo.s64 	%rd45204, %rd19, %rd38267, %rd38287;
	cvt.u32.u64 	%r642, %rd45204;
	shr.u64 	%rd38288, %rd45204, 32;
	and.b64  	%rd38289, %rd38266, 4294967295;
	add.s64 	%rd38290, %rd38288, %rd38289;
	mad.lo.s64 	%rd45205, %rd20, %rd38267, %rd38290;
	cvt.u32.u64 	%r643, %rd45205;
	{ .reg .b32 tmp; mov.b64 {tmp, %r5424}, %rd45205; }
	add.s32 	%r6605, %r5422, %r5424;
	setp.gt.u32 	%p1625, %r6605, %r5392;
	@%p1625 bra 	$L__BB4_628;
	setp.lt.u32 	%p1626, %r6605, %r5392;
	@%p1626 bra 	$L__BB4_629;
	cvt.u32.u64 	%r5426, %rd19;
	setp.lt.u32 	%p1627, %r5426, %r643;
	@%p1627 bra 	$L__BB4_628;
	setp.gt.u32 	%p1628, %r5426, %r643;
	@%p1628 bra 	$L__BB4_629;
	cvt.u32.u64 	%r5428, %rd18;
	setp.lt.u32 	%p1629, %r5428, %r642;
	@%p1629 bra 	$L__BB4_628;
	setp.gt.u32 	%p1630, %r5428, %r642;
	@%p1630 bra 	$L__BB4_629;
	cvt.u32.u64 	%r5430, %rd17;
	setp.lt.u32 	%p1631, %r5430, %r641;
	@%p1631 bra 	$L__BB4_628;
	setp.gt.u32 	%p1632, %r5430, %r641;
	@%p1632 bra 	$L__BB4_629;
	cvt.u32.u64 	%r5432, %rd16;
	setp.lt.u32 	%p1633, %r5432, %r640;
	@%p1633 bra 	$L__BB4_628;
	setp.gt.u32 	%p1634, %r5432, %r640;
	@%p1634 bra 	$L__BB4_629;
	cvt.u32.u64 	%r5434, %rd15;
	setp.lt.u32 	%p1635, %r5434, %r639;
	@%p1635 bra 	$L__BB4_628;
	setp.gt.u32 	%p1636, %r5434, %r639;
	@%p1636 bra 	$L__BB4_629;
	cvt.u32.u64 	%r5436, %rd14;
	setp.lt.u32 	%p1637, %r5436, %r638;
	@%p1637 bra 	$L__BB4_628;
	cvt.u32.u64 	%r5437, %rd13;
	setp.gt.u32 	%p1638, %r5436, %r638;
	setp.gt.u32 	%p1639, %r5437, %r6604;
	or.pred  	%p1640, %p1638, %p1639;
	@%p1640 bra 	$L__BB4_629;
$L__BB4_628:
	and.b64  	%rd38292, %rd1124, 4294967295;
	sub.s64 	%rd38293, %rd38292, %rd13;
	shr.u64 	%rd38294, %rd38293, 63;
	cvt.u32.u64 	%r6604, %rd38293;
	and.b64  	%rd38295, %rd45200, 4294967295;
	add.s64 	%rd38296, %rd38294, %rd14;
	sub.s64 	%rd45200, %rd38295, %rd38296;
	shr.u64 	%rd38297, %rd45200, 63;
	and.b64  	%rd38298, %rd45201, 4294967295;
	add.s64 	%rd38299, %rd38297, %rd15;
	sub.s64 	%rd45201, %rd38298, %rd38299;
	shr.u64 	%rd38300, %rd45201, 63;
	and.b64  	%rd38301, %rd45202, 4294967295;
	add.s64 	%rd38302, %rd38300, %rd16;
	sub.s64 	%rd45202, %rd38301, %rd38302;
	shr.u64 	%rd38303, %rd45202, 63;
	and.b64  	%rd38304, %rd45203, 4294967295;
	add.s64 	%rd38305, %rd38303, %rd17;
	sub.s64 	%rd45203, %rd38304, %rd38305;
	shr.u64 	%rd38306, %rd45203, 63;
	and.b64  	%rd38307, %rd45204, 4294967295;
	add.s64 	%rd38308, %rd38306, %rd18;
	sub.s64 	%rd45204, %rd38307, %rd38308;
	shr.u64 	%rd38309, %rd45204, 63;
	and.b64  	%rd38310, %rd45205, 4294967295;
	add.s64 	%rd38311, %rd38309, %rd19;
	sub.s64 	%rd45205, %rd38310, %rd38311;
	shr.u64 	%rd38312, %rd45205, 63;
	cvt.u32.u64 	%r5440, %rd38312;
	add.s32 	%r5441, %r5392, %r5440;
	sub.s32 	%r6605, %r6605, %r5441;
$L__BB4_629:
	shl.b32 	%r6606, %r6604, 1;
	shr.u32 	%r5443, %r6604, 31;
	cvt.u64.u32 	%rd38314, %r5443;
	shl.b64 	%rd38315, %rd45200, 1;
	and.b64  	%rd38316, %rd38315, 8589934590;
	or.b64  	%rd45206, %rd38316, %rd38314;
	cvt.u32.u64 	%r650, %rd45206;
	shr.u64 	%rd38317, %rd38316, 32;
	shl.b64 	%rd38318, %rd45201, 1;
	and.b64  	%rd38319, %rd38318, 8589934590;
	or.b64  	%rd45207, %rd38317, %rd38319;
	cvt.u32.u64 	%r651, %rd45207;
	shr.u64 	%rd38320, %rd38319, 32;
	shl.b64 	%rd38321, %rd45202, 1;
	and.b64  	%rd38322, %rd38321, 8589934590;
	or.b64  	%rd45208, %rd38320, %rd38322;
	cvt.u32.u64 	%r652, %rd45208;
	shr.u64 	%rd38323, %rd38322, 32;
	shl.b64 	%rd38324, %rd45203, 1;
	and.b64  	%rd38325, %rd38324, 8589934590;
	or.b64  	%rd45209, %rd38323, %rd38325;
	cvt.u32.u64 	%r653, %rd45209;
	shr.u64 	%rd38326, %rd38325, 32;
	shl.b64 	%rd38327, %rd45204, 1;
	and.b64  	%rd38328, %rd38327, 8589934590;
	or.b64  	%rd45210, %rd38326, %rd38328;
	cvt.u32.u64 	%r654, %rd45210;
	shr.u64 	%rd38329, %rd38328, 32;
	shl.b64 	%rd38330, %rd45205, 1;
	and.b64  	%rd38331, %rd38330, 8589934590;
	or.b64  	%rd45211, %rd38329, %rd38331;
	cvt.u32.u64 	%r655, %rd45211;
	shr.u64 	%rd38332, %rd38331, 32;
	mul.wide.u32 	%rd38333, %r6605, 2;
	add.s64 	%rd45212, %rd38332, %rd38333;
	cvt.u32.u64 	%r656, %rd45212;
	setp.gt.u64 	%p1641, %rd45212, 4294967295;
	setp.lt.u32 	%p1642, %r5392, %r656;
	or.pred  	%p1643, %p1641, %p1642;
	@%p1643 bra 	$L__BB4_643;
	setp.gt.u32 	%p1644, %r5392, %r656;
	@%p1644 bra 	$L__BB4_644;
	cvt.u32.u64 	%r5445, %rd19;
	setp.lt.u32 	%p1645, %r5445, %r655;
	@%p1645 bra 	$L__BB4_643;
	setp.gt.u32 	%p1646, %r5445, %r655;
	@%p1646 bra 	$L__BB4_644;
	cvt.u32.u64 	%r5447, %rd18;
	setp.lt.u32 	%p1647, %r5447, %r654;
	@%p1647 bra 	$L__BB4_643;
	setp.gt.u32 	%p1648, %r5447, %r654;
	@%p1648 bra 	$L__BB4_644;
	cvt.u32.u64 	%r5449, %rd17;
	setp.lt.u32 	%p1649, %r5449, %r653;
	@%p1649 bra 	$L__BB4_643;
	setp.gt.u32 	%p1650, %r5449, %r653;
	@%p1650 bra 	$L__BB4_644;
	cvt.u32.u64 	%r5451, %rd16;
	setp.lt.u32 	%p1651, %r5451, %r652;
	@%p1651 bra 	$L__BB4_643;
	setp.gt.u32 	%p1652, %r5451, %r652;
	@%p1652 bra 	$L__BB4_644;
	cvt.u32.u64 	%r5453, %rd15;
	setp.lt.u32 	%p1653, %r5453, %r651;
	@%p1653 bra 	$L__BB4_643;
	setp.gt.u32 	%p1654, %r5453, %r651;
	@%p1654 bra 	$L__BB4_644;
	cvt.u32.u64 	%r5455, %rd14;
	setp.lt.u32 	%p1655, %r5455, %r650;
	@%p1655 bra 	$L__BB4_643;
	cvt.u32.u64 	%r5456, %rd13;
	setp.gt.u32 	%p1656, %r5455, %r650;
	setp.lt.u32 	%p1657, %r6606, %r5456;
	or.pred  	%p1658, %p1656, %p1657;
	@%p1658 bra 	$L__BB4_644;
$L__BB4_643:
	cvt.u64.u32 	%rd38336, %r6606;
	sub.s64 	%rd38337, %rd38336, %rd13;
	shr.u64 	%rd38338, %rd38337, 63;
	cvt.u32.u64 	%r6606, %rd38337;
	and.b64  	%rd38339, %rd45206, 4294967295;
	add.s64 	%rd38340, %rd38338, %rd14;
	sub.s64 	%rd45206, %rd38339, %rd38340;
	shr.u64 	%rd38341, %rd45206, 63;
	and.b64  	%rd38342, %rd45207, 4294967295;
	add.s64 	%rd38343, %rd38341, %rd15;
	sub.s64 	%rd45207, %rd38342, %rd38343;
	shr.u64 	%rd38344, %rd45207, 63;
	and.b64  	%rd38345, %rd45208, 4294967295;
	add.s64 	%rd38346, %rd38344, %rd16;
	sub.s64 	%rd45208, %rd38345, %rd38346;
	shr.u64 	%rd38347, %rd45208, 63;
	and.b64  	%rd38348, %rd45209, 4294967295;
	add.s64 	%rd38349, %rd38347, %rd17;
	sub.s64 	%rd45209, %rd38348, %rd38349;
	shr.u64 	%rd38350, %rd45209, 63;
	and.b64  	%rd38351, %rd45210, 4294967295;
	add.s64 	%rd38352, %rd38350, %rd18;
	sub.s64 	%rd45210, %rd38351, %rd38352;
	shr.u64 	%rd38353, %rd45210, 63;
	and.b64  	%rd38354, %rd45211, 4294967295;
	add.s64 	%rd38355, %rd38353, %rd19;
	sub.s64 	%rd45211, %rd38354, %rd38355;
	shr.u64 	%rd38356, %rd45211, 63;
	and.b64  	%rd38357, %rd45212, 4294967295;
	add.s64 	%rd38358, %rd38356, %rd20;
	sub.s64 	%rd45212, %rd38357, %rd38358;
$L__BB4_644:
	shl.b32 	%r6607, %r6606, 1;
	shr.u32 	%r5459, %r6606, 31;
	cvt.u64.u32 	%rd38360, %r5459;
	shl.b64 	%rd38361, %rd45206, 1;
	and.b64  	%rd38362, %rd38361, 8589934590;
	or.b64  	%rd45213, %rd38362, %rd38360;
	cvt.u32.u64 	%r660, %rd45213;
	shr.u64 	%rd38363, %rd38362, 32;
	shl.b64 	%rd38364, %rd45207, 1;
	and.b64  	%rd38365, %rd38364, 8589934590;
	or.b64  	%rd45214, %rd38363, %rd38365;
	cvt.u32.u64 	%r661, %rd45214;
	shr.u64 	%rd38366, %rd38365, 32;
	shl.b64 	%rd38367, %rd45208, 1;
	and.b64  	%rd38368, %rd38367, 8589934590;
	or.b64  	%rd45215, %rd38366, %rd38368;
	cvt.u32.u64 	%r662, %rd45215;
	shr.u64 	%rd38369, %rd38368, 32;
	shl.b64 	%rd38370, %rd45209, 1;
	and.b64  	%rd38371, %rd38370, 8589934590;
	or.b64  	%rd45216, %rd38369, %rd38371;
	cvt.u32.u64 	%r663, %rd45216;
	shr.u64 	%rd38372, %rd38371, 32;
	shl.b64 	%rd38373, %rd45210, 1;
	and.b64  	%rd38374, %rd38373, 8589934590;
	or.b64  	%rd45217, %rd38372, %rd38374;
	cvt.u32.u64 	%r664, %rd45217;
	shr.u64 	%rd38375, %rd38374, 32;
	shl.b64 	%rd38376, %rd45211, 1;
	and.b64  	%rd38377, %rd38376, 8589934590;
	or.b64  	%rd45218, %rd38375, %rd38377;
	cvt.u32.u64 	%r665, %rd45218;
	shr.u64 	%rd38378, %rd38377, 32;
	shl.b64 	%rd38380, %rd45212, 1;
	and.b64  	%rd38381, %rd38380, 8589934590;
	or.b64  	%rd45219, %rd38378, %rd38381;
	cvt.u32.u64 	%r666, %rd45219;
	setp.gt.u64 	%p1659, %rd45219, 4294967295;
	setp.lt.u32 	%p1660, %r5392, %r666;
	or.pred  	%p1661, %p1659, %p1660;
	@%p1661 bra 	$L__BB4_658;
	setp.gt.u32 	%p1662, %r5392, %r666;
	@%p1662 bra 	$L__BB4_659;
	cvt.u32.u64 	%r5461, %rd19;
	setp.lt.u32 	%p1663, %r5461, %r665;
	@%p1663 bra 	$L__BB4_658;
	setp.gt.u32 	%p1664, %r5461, %r665;
	@%p1664 bra 	$L__BB4_659;
	cvt.u32.u64 	%r5463, %rd18;
	setp.lt.u32 	%p1665, %r5463, %r664;
	@%p1665 bra 	$L__BB4_658;
	setp.gt.u32 	%p1666, %r5463, %r664;
	@%p1666 bra 	$L__BB4_659;
	cvt.u32.u64 	%r5465, %rd17;
	setp.lt.u32 	%p1667, %r5465, %r663;
	@%p1667 bra 	$L__BB4_658;
	setp.gt.u32 	%p1668, %r5465, %r663;
	@%p1668 bra 	$L__BB4_659;
	cvt.u32.u64 	%r5467, %rd16;
	setp.lt.u32 	%p1669, %r5467, %r662;
	@%p1669 bra 	$L__BB4_658;
	setp.gt.u32 	%p1670, %r5467, %r662;
	@%p1670 bra 	$L__BB4_659;
	cvt.u32.u64 	%r5469, %rd15;
	setp.lt.u32 	%p1671, %r5469, %r661;
	@%p1671 bra 	$L__BB4_658;
	setp.gt.u32 	%p1672, %r5469, %r661;
	@%p1672 bra 	$L__BB4_659;
	cvt.u32.u64 	%r5471, %rd14;
	setp.lt.u32 	%p1673, %r5471, %r660;
	@%p1673 bra 	$L__BB4_658;
	cvt.u32.u64 	%r5472, %rd13;
	setp.gt.u32 	%p1674, %r5471, %r660;
	setp.lt.u32 	%p1675, %r6607, %r5472;
	or.pred  	%p1676, %p1674, %p1675;
	@%p1676 bra 	$L__BB4_659;
$L__BB4_658:
	cvt.u64.u32 	%rd38383, %r6607;
	sub.s64 	%rd38384, %rd38383, %rd13;
	shr.u64 	%rd38385, %rd38384, 63;
	cvt.u32.u64 	%r6607, %rd38384;
	and.b64  	%rd38386, %rd45213, 4294967295;
	add.s64 	%rd38387, %rd38385, %rd14;
	sub.s64 	%rd45213, %rd38386, %rd38387;
	shr.u64 	%rd38388, %rd45213, 63;
	and.b64  	%rd38389, %rd45214, 4294967295;
	add.s64 	%rd38390, %rd38388, %rd15;
	sub.s64 	%rd45214, %rd38389, %rd38390;
	shr.u64 	%rd38391, %rd45214, 63;
	and.b64  	%rd38392, %rd45215, 4294967295;
	add.s64 	%rd38393, %rd38391, %rd16;
	sub.s64 	%rd45215, %rd38392, %rd38393;
	shr.u64 	%rd38394, %rd45215, 63;
	and.b64  	%rd38395, %rd45216, 4294967295;
	add.s64 	%rd38396, %rd38394, %rd17;
	sub.s64 	%rd45216, %rd38395, %rd38396;
	shr.u64 	%rd38397, %rd45216, 63;
	and.b64  	%rd38398, %rd45217, 4294967295;
	add.s64 	%rd38399, %rd38397, %rd18;
	sub.s64 	%rd45217, %rd38398, %rd38399;
	shr.u64 	%rd38400, %rd45217, 63;
	and.b64  	%rd38401, %rd45218, 4294967295;
	add.s64 	%rd38402, %rd38400, %rd19;
	sub.s64 	%rd45218, %rd38401, %rd38402;
	shr.u64 	%rd38403, %rd45218, 63;
	and.b64  	%rd38404, %rd45219, 4294967295;
	add.s64 	%rd38405, %rd38403, %rd20;
	sub.s64 	%rd45219, %rd38404, %rd38405;
$L__BB4_659:
	cvt.u32.u64 	%r5474, %rd20;
	mul.lo.s64 	%rd38406, %rd1109, %rd1109;
	cvt.u32.u64 	%r5475, %rd38406;
	shr.u64 	%rd38407, %rd38406, 32;
	mul.lo.s64 	%rd38408, %rd1110, %rd1109;
	add.s64 	%rd38409, %rd38407, %rd38408;
	shr.u64 	%rd38410, %rd38409, 32;
	mul.lo.s64 	%rd38411, %rd1111, %rd1109;
	add.s64 	%rd38412, %rd38410, %rd38411;
	shr.u64 	%rd38413, %rd38412, 32;
	mul.lo.s64 	%rd38414, %rd1112, %rd1109;
	add.s64 	%rd38415, %rd38413, %rd38414;
	shr.u64 	%rd38416, %rd38415, 32;
	mul.lo.s64 	%rd38417, %rd1113, %rd1109;
	add.s64 	%rd38418, %rd38416, %rd38417;
	shr.u64 	%rd38419, %rd38418, 32;
	mul.lo.s64 	%rd38420, %rd1114, %rd1109;
	add.s64 	%rd38421, %rd38419, %rd38420;
	shr.u64 	%rd38422, %rd38421, 32;
	mul.lo.s64 	%rd38423, %rd1115, %rd1109;
	add.s64 	%rd38424, %rd38422, %rd38423;
	shr.u64 	%rd38425, %rd38424, 32;
	mul.lo.s64 	%rd38426, %rd1109, %rd1116;
	add.s64 	%rd38427, %rd38425, %rd38426;
	shr.u64 	%rd38428, %rd38427, 32;
	and.b64  	%rd38429, %rd38409, 4294967295;
	add.s64 	%rd38430, %rd38408, %rd38429;
	shr.u64 	%rd38431, %rd38430, 32;
	and.b64  	%rd38432, %rd38412, 4294967295;
	add.s64 	%rd38433, %rd38431, %rd38432;
	mad.lo.s64 	%rd38434, %rd1110, %rd1110, %rd38433;
	shr.u64 	%rd38435, %rd38434, 32;
	mul.lo.s64 	%rd38436, %rd1111, %rd1110;
	and.b64  	%rd38437, %rd38415, 4294967295;
	add.s64 	%rd38438, %rd38435, %rd38437;
	add.s64 	%rd38439, %rd38438, %rd38436;
	shr.u64 	%rd38440, %rd38439, 32;
	mul.lo.s64 	%rd38441, %rd1112, %rd1110;
	and.b64  	%rd38442, %rd38418, 4294967295;
	add.s64 	%rd38443, %rd38440, %rd38442;
	add.s64 	%rd38444, %rd38443, %rd38441;
	shr.u64 	%rd38445, %rd38444, 32;
	mul.lo.s64 	%rd38446, %rd1113, %rd1110;
	and.b64  	%rd38447, %rd38421, 4294967295;
	add.s64 	%rd38448, %rd38445, %rd38447;
	add.s64 	%rd38449, %rd38448, %rd38446;
	shr.u64 	%rd38450, %rd38449, 32;
	mul.lo.s64 	%rd38451, %rd1114, %rd1110;
	and.b64  	%rd38452, %rd38424, 4294967295;
	add.s64 	%rd38453, %rd38450, %rd38452;
	add.s64 	%rd38454, %rd38453, %rd38451;
	shr.u64 	%rd38455, %rd38454, 32;
	mul.lo.s64 	%rd38456, %rd1115, %rd1110;
	and.b64  	%rd38457, %rd38427, 4294967295;
	add.s64 	%rd38458, %rd38455, %rd38457;
	add.s64 	%rd38459, %rd38458, %rd38456;
	shr.u64 	%rd38460, %rd38459, 32;
	mul.lo.s64 	%rd38461, %rd1110, %rd1116;
	add.s64 	%rd38462, %rd38460, %rd38428;
	add.s64 	%rd38463, %rd38462, %rd38461;
	shr.u64 	%rd38464, %rd38463, 32;
	and.b64  	%rd38465, %rd38434, 4294967295;
	add.s64 	%rd38466, %rd38411, %rd38465;
	shr.u64 	%rd38467, %rd38466, 32;
	and.b64  	%rd38468, %rd38439, 4294967295;
	add.s64 	%rd38469, %rd38467, %rd38468;
	add.s64 	%rd38470, %rd38469, %rd38436;
	shr.u64 	%rd38471, %rd38470, 32;
	and.b64  	%rd38472, %rd38444, 4294967295;
	add.s64 	%rd38473, %rd38471, %rd38472;
	mad.lo.s64 	%rd38474, %rd1111, %rd1111, %rd38473;
	shr.u64 	%rd38475, %rd38474, 32;
	mul.lo.s64 	%rd38476, %rd1112, %rd1111;
	and.b64  	%rd38477, %rd38449, 4294967295;
	add.s64 	%rd38478, %rd38475, %rd38477;
	add.s64 	%rd38479, %rd38478, %rd38476;
	shr.u64 	%rd38480, %rd38479, 32;
	mul.lo.s64 	%rd38481, %rd1113, %rd1111;
	and.b64  	%rd38482, %rd38454, 4294967295;
	add.s64 	%rd38483, %rd38480, %rd38482;
	add.s64 	%rd38484, %rd38483, %rd38481;
	shr.u64 	%rd38485, %rd38484, 32;
	mul.lo.s64 	%rd38486, %rd1114, %rd1111;
	and.b64  	%rd38487, %rd38459, 4294967295;
	add.s64 	%rd38488, %rd38485, %rd38487;
	add.s64 	%rd38489, %rd38488, %rd38486;
	shr.u64 	%rd38490, %rd38489, 32;
	mul.lo.s64 	%rd38491, %rd1115, %rd1111;
	and.b64  	%rd38492, %rd38463, 4294967295;
	add.s64 	%rd38493, %rd38490, %rd38492;
	add.s64 	%rd38494, %rd38493, %rd38491;
	shr.u64 	%rd38495, %rd38494, 32;
	mul.lo.s64 	%rd38496, %rd1111, %rd1116;
	add.s64 	%rd38497, %rd38495, %rd38464;
	add.s64 	%rd38498, %rd38497, %rd38496;
	shr.u64 	%rd38499, %rd38498, 32;
	and.b64  	%rd38500, %rd38470, 4294967295;
	add.s64 	%rd38501, %rd38414, %rd38500;
	shr.u64 	%rd38502, %rd38501, 32;
	and.b64  	%rd38503, %rd38474, 4294967295;
	add.s64 	%rd38504, %rd38502, %rd38503;
	add.s64 	%rd38505, %rd38504, %rd38441;
	shr.u64 	%rd38506, %rd38505, 32;
	and.b64  	%rd38507, %rd38479, 4294967295;
	add.s64 	%rd38508, %rd38506, %rd38507;
	add.s64 	%rd38509, %rd38508, %rd38476;
	shr.u64 	%rd38510, %rd38509, 32;
	and.b64  	%rd38511, %rd38484, 4294967295;
	add.s64 	%rd38512, %rd38510, %rd38511;
	mad.lo.s64 	%rd38513, %rd1112, %rd1112, %rd38512;
	shr.u64 	%rd38514, %rd38513, 32;
	mul.lo.s64 	%rd38515, %rd1113, %rd1112;
	and.b64  	%rd38516, %rd38489, 4294967295;
	add.s64 	%rd38517, %rd38514, %rd38516;
	add.s64 	%rd38518, %rd38517, %rd38515;
	shr.u64 	%rd38519, %rd38518, 32;
	mul.lo.s64 	%rd38520, %rd1114, %rd1112;
	and.b64  	%rd38521, %rd38494, 4294967295;
	add.s64 	%rd38522, %rd38519, %rd38521;
	add.s64 	%rd38523, %rd38522, %rd38520;
	shr.u64 	%rd38524, %rd38523, 32;
	mul.lo.s64 	%rd38525, %rd1115, %rd1112;
	and.b64  	%rd38526, %rd38498, 4294967295;
	add.s64 	%rd38527, %rd38524, %rd38526;
	add.s64 	%rd38528, %rd38527, %rd38525;
	shr.u64 	%rd38529, %rd38528, 32;
	mul.lo.s64 	%rd38530, %rd1112, %rd1116;
	add.s64 	%rd38531, %rd38529, %rd38499;
	add.s64 	%rd38532, %rd38531, %rd38530;
	shr.u64 	%rd38533, %rd38532, 32;
	and.b64  	%rd38534, %rd38505, 4294967295;
	add.s64 	%rd38535, %rd38417, %rd38534;
	shr.u64 	%rd38536, %rd38535, 32;
	and.b64  	%rd38537, %rd38509, 4294967295;
	add.s64 	%rd38538, %rd38536, %rd38537;
	add.s64 	%rd38539, %rd38538, %rd38446;
	shr.u64 	%rd38540, %rd38539, 32;
	and.b64  	%rd38541, %rd38513, 4294967295;
	add.s64 	%rd38542, %rd38540, %rd38541;
	add.s64 	%rd38543, %rd38542, %rd38481;
	shr.u64 	%rd38544, %rd38543, 32;
	and.b64  	%rd38545, %rd38518, 4294967295;
	add.s64 	%rd38546, %rd38544, %rd38545;
	add.s64 	%rd38547, %rd38546, %rd38515;
	shr.u64 	%rd38548, %rd38547, 32;
	and.b64  	%rd38549, %rd38523, 4294967295;
	add.s64 	%rd38550, %rd38548, %rd38549;
	mad.lo.s64 	%rd38551, %rd1113, %rd1113, %rd38550;
	shr.u64 	%rd38552, %rd38551, 32;
	mul.lo.s64 	%rd38553, %rd1114, %rd1113;
	and.b64  	%rd38554, %rd38528, 4294967295;
	add.s64 	%rd38555, %rd38552, %rd38554;
	add.s64 	%rd38556, %rd38555, %rd38553;
	shr.u64 	%rd38557, %rd38556, 32;
	mul.lo.s64 	%rd38558, %rd1115, %rd1113;
	and.b64  	%rd38559, %rd38532, 4294967295;
	add.s64 	%rd38560, %rd38557, %rd38559;
	add.s64 	%rd38561, %rd38560, %rd38558;
	shr.u64 	%rd38562, %rd38561, 32;
	mul.lo.s64 	%rd38563, %rd1113, %rd1116;
	add.s64 	%rd38564, %rd38562, %rd38533;
	add.s64 	%rd38565, %rd38564, %rd38563;
	shr.u64 	%rd38566, %rd38565, 32;
	and.b64  	%rd38567, %rd38539, 4294967295;
	add.s64 	%rd38568, %rd38420, %rd38567;
	shr.u64 	%rd38569, %rd38568, 32;
	and.b64  	%rd38570, %rd38543, 4294967295;
	add.s64 	%rd38571, %rd38569, %rd38570;
	add.s64 	%rd38572, %rd38571, %rd38451;
	shr.u64 	%rd38573, %rd38572, 32;
	and.b64  	%rd38574, %rd38547, 4294967295;
	add.s64 	%rd38575, %rd38573, %rd38574;
	add.s64 	%rd38576, %rd38575, %rd38486;
	shr.u64 	%rd38577, %rd38576, 32;
	and.b64  	%rd38578, %rd38551, 4294967295;
	add.s64 	%rd38579, %rd38577, %rd38578;
	add.s64 	%rd38580, %rd38579, %rd38520;
	shr.u64 	%rd38581, %rd38580, 32;
	and.b64  	%rd38582, %rd38556, 4294967295;
	add.s64 	%rd38583, %rd38581, %rd38582;
	add.s64 	%rd38584, %rd38583, %rd38553;
	shr.u64 	%rd38585, %rd38584, 32;
	and.b64  	%rd38586, %rd38561, 4294967295;
	add.s64 	%rd38587, %rd38585, %rd38586;
	mad.lo.s64 	%rd38588, %rd1114, %rd1114, %rd38587;
	shr.u64 	%rd38589, %rd38588, 32;
	mul.lo.s64 	%rd38590, %rd1115, %rd1114;
	and.b64  	%rd38591, %rd38565, 4294967295;
	add.s64 	%rd38592, %rd38589, %rd38591;
	add.s64 	%rd38593, %rd38592, %rd38590;
	shr.u64 	%rd38594, %rd38593, 32;
	mul.lo.s64 	%rd38595, %rd1114, %rd1116;
	add.s64 	%rd38596, %rd38594, %rd38566;
	add.s64 	%rd38597, %rd38596, %rd38595;
	shr.u64 	%rd38598, %rd38597, 32;
	and.b64  	%rd38599, %rd38572, 4294967295;
	add.s64 	%rd38600, %rd38423, %rd38599;
	shr.u64 	%rd38601, %rd38600, 32;
	and.b64  	%rd38602, %rd38576, 4294967295;
	add.s64 	%rd38603, %rd38601, %rd38602;
	add.s64 	%rd38604, %rd38603, %rd38456;
	shr.u64 	%rd38605, %rd38604, 32;
	and.b64  	%rd38606, %rd38580, 4294967295;
	add.s64 	%rd38607, %rd38605, %rd38606;
	add.s64 	%rd38608, %rd38607, %rd38491;
	shr.u64 	%rd38609, %rd38608, 32;
	and.b64  	%rd38610, %rd38584, 4294967295;
	add.s64 	%rd38611, %rd38609, %rd38610;
	add.s64 	%rd38612, %rd38611, %rd38525;
	shr.u64 	%rd38613, %rd38612, 32;
	and.b64  	%rd38614, %rd38588, 4294967295;
	add.s64 	%rd38615, %rd38613, %rd38614;
	add.s64 	%rd38616, %rd38615, %rd38558;
	shr.u64 	%rd38617, %rd38616, 32;
	and.b64  	%rd38618, %rd38593, 4294967295;
	add.s64 	%rd38619, %rd38617, %rd38618;
	add.s64 	%rd38620, %rd38619, %rd38590;
	shr.u64 	%rd38621, %rd38620, 32;
	and.b64  	%rd38622, %rd38597, 4294967295;
	add.s64 	%rd38623, %rd38621, %rd38622;
	mad.lo.s64 	%rd38624, %rd1115, %rd1115, %rd38623;
	shr.u64 	%rd38625, %rd38624, 32;
	mul.lo.s64 	%rd38626, %rd1115, %rd1116;
	add.s64 	%rd38627, %rd38625, %rd38598;
	add.s64 	%rd38628, %rd38627, %rd38626;
	shr.u64 	%rd38629, %rd38628, 32;
	and.b64  	%rd38630, %rd38604, 4294967295;
	add.s64 	%rd38631, %rd38426, %rd38630;
	shr.u64 	%rd38632, %rd38631, 32;
	and.b64  	%rd38633, %rd38608, 4294967295;
	add.s64 	%rd38634, %rd38632, %rd38633;
	add.s64 	%rd38635, %rd38634, %rd38461;
	shr.u64 	%rd38636, %rd38635, 32;
	and.b64  	%rd38637, %rd38612, 4294967295;
	add.s64 	%rd38638, %rd38636, %rd38637;
	add.s64 	%rd38639, %rd38638, %rd38496;
	shr.u64 	%rd38640, %rd38639, 32;
	and.b64  	%rd38641, %rd38616, 4294967295;
	add.s64 	%rd38642, %rd38640, %rd38641;
	add.s64 	%rd38643, %rd38642, %rd38530;
	shr.u64 	%rd38644, %rd38643, 32;
	and.b64  	%rd38645, %rd38620, 4294967295;
	add.s64 	%rd38646, %rd38644, %rd38645;
	add.s64 	%rd38647, %rd38646, %rd38563;
	shr.u64 	%rd38648, %rd38647, 32;
	and.b64  	%rd38649, %rd38624, 4294967295;
	add.s64 	%rd38650, %rd38648, %rd38649;
	add.s64 	%rd38651, %rd38650, %rd38595;
	shr.u64 	%rd38652, %rd38651, 32;
	and.b64  	%rd38653, %rd38628, 4294967295;
	add.s64 	%rd38654, %rd38652, %rd38653;
	add.s64 	%rd38655, %rd38654, %rd38626;
	shr.u64 	%rd38656, %rd38655, 32;
	add.s64 	%rd38657, %rd38656, %rd38629;
	mad.lo.s64 	%rd38658, %rd1116, %rd1116, %rd38657;
	{ .reg .b32 tmp; mov.b64 {tmp, %r5476}, %rd38658; }
	mul.lo.s32 	%r5477, %r86, %r5475;
	cvt.u64.u32 	%rd38659, %r5477;
	and.b64  	%rd38660, %rd38406, 4294967295;
	mad.lo.s64 	%rd38661, %rd13, %rd38659, %rd38660;
	shr.u64 	%rd38662, %rd38661, 32;
	and.b64  	%rd38663, %rd38430, 4294967295;
	add.s64 	%rd38664, %rd38662, %rd38663;
	mad.lo.s64 	%rd38665, %rd14, %rd38659, %rd38664;
	cvt.u32.u64 	%r5478, %rd38665;
	shr.u64 	%rd38666, %rd38665, 32;
	and.b64  	%rd38667, %rd38466, 4294967295;
	add.s64 	%rd38668, %rd38666, %rd38667;
	mad.lo.s64 	%rd38669, %rd15, %rd38659, %rd38668;
	shr.u64 	%rd38670, %rd38669, 32;
	and.b64  	%rd38671, %rd38501, 4294967295;
	add.s64 	%rd38672, %rd38670, %rd38671;
	mad.lo.s64 	%rd38673, %rd16, %rd38659, %rd38672;
	shr.u64 	%rd38674, %rd38673, 32;
	and.b64  	%rd38675, %rd38535, 4294967295;
	add.s64 	%rd38676, %rd38674, %rd38675;
	mad.lo.s64 	%rd38677, %rd17, %rd38659, %rd38676;
	shr.u64 	%rd38678, %rd38677, 32;
	and.b64  	%rd38679, %rd38568, 4294967295;
	add.s64 	%rd38680, %rd38678, %rd38679;
	mad.lo.s64 	%rd38681, %rd18, %rd38659, %rd38680;
	shr.u64 	%rd38682, %rd38681, 32;
	and.b64  	%rd38683, %rd38600, 4294967295;
	add.s64 	%rd38684, %rd38682, %rd38683;
	mad.lo.s64 	%rd38685, %rd19, %rd38659, %rd38684;
	shr.u64 	%rd38686, %rd38685, 32;
	and.b64  	%rd38687, %rd38631, 4294967295;
	add.s64 	%rd38688, %rd38686, %rd38687;
	mad.lo.s64 	%rd38689, %rd20, %rd38659, %rd38688;
	shr.u64 	%rd38690, %rd38689, 32;
	and.b64  	%rd38691, %rd38635, 4294967295;
	add.s64 	%rd38692, %rd38690, %rd38691;
	shr.u64 	%rd38693, %rd38692, 32;
	and.b64  	%rd38694, %rd38639, 4294967295;
	add.s64 	%rd38695, %rd38693, %rd38694;
	shr.u64 	%rd38696, %rd38695, 32;
	and.b64  	%rd38697, %rd38643, 4294967295;
	add.s64 	%rd38698, %rd38696, %rd38697;
	shr.u64 	%rd38699, %rd38698, 32;
	and.b64  	%rd38700, %rd38647, 4294967295;
	add.s64 	%rd38701, %rd38699, %rd38700;
	shr.u64 	%rd38702, %rd38701, 32;
	and.b64  	%rd38703, %rd38651, 4294967295;
	add.s64 	%rd38704, %rd38702, %rd38703;
	shr.u64 	%rd38705, %rd38704, 32;
	and.b64  	%rd38706, %rd38655, 4294967295;
	add.s64 	%rd38707, %rd38705, %rd38706;
	shr.u64 	%rd38708, %rd38707, 32;
	and.b64  	%rd38709, %rd38658, 4294967295;
	add.s64 	%rd38710, %rd38708, %rd38709;
	{ .reg .b32 tmp; mov.b64 {tmp, %r5479}, %rd38710; }
	add.s32 	%r5480, %r5476, %r5479;
	mul.lo.s32 	%r5481, %r86, %r5478;
	cvt.u64.u32 	%rd38711, %r5481;
	and.b64  	%rd38712, %rd38665, 4294967295;
	mad.lo.s64 	%rd38713, %rd13, %rd38711, %rd38712;
	shr.u64 	%rd38714, %rd38713, 32;
	and.b64  	%rd38715, %rd38669, 4294967295;
	add.s64 	%rd38716, %rd38714, %rd38715;
	mad.lo.s64 	%rd38717, %rd14, %rd38711, %rd38716;
	cvt.u32.u64 	%r5482, %rd38717;
	shr.u64 	%rd38718, %rd38717, 32;
	and.b64  	%rd38719, %rd38673, 4294967295;
	add.s64 	%rd38720, %rd38718, %rd38719;
	mad.lo.s64 	%rd38721, %rd15, %rd38711, %rd38720;
	shr.u64 	%rd38722, %rd38721, 32;
	and.b64  	%rd38723, %rd38677, 4294967295;
	add.s64 	%rd38724, %rd38722, %rd38723;
	mad.lo.s64 	%rd38725, %rd16, %rd38711, %rd38724;
	shr.u64 	%rd38726, %rd38725, 32;
	and.b64  	%rd38727, %rd38681, 4294967295;
	add.s64 	%rd38728, %rd38726, %rd38727;
	mad.lo.s64 	%rd38729, %rd17, %rd38711, %rd38728;
	shr.u64 	%rd38730, %rd38729, 32;
	and.b64  	%rd38731, %rd38685, 4294967295;
	add.s64 	%rd38732, %rd38730, %rd38731;
	mad.lo.s64 	%rd38733, %rd18, %rd38711, %rd38732;
	shr.u64 	%rd38734, %rd38733, 32;
	and.b64  	%rd38735, %rd38689, 4294967295;
	add.s64 	%rd38736, %rd38734, %rd38735;
	mad.lo.s64 	%rd38737, %rd19, %rd38711, %rd38736;
	shr.u64 	%rd38738, %rd38737, 32;
	and.b64  	%rd38739, %rd38692, 4294967295;
	add.s64 	%rd38740, %rd38738, %rd38739;
	mad.lo.s64 	%rd38741, %rd20, %rd38711, %rd38740;
	shr.u64 	%rd38742, %rd38741, 32;
	and.b64  	%rd38743, %rd38695, 4294967295;
	add.s64 	%rd38744, %rd38742, %rd38743;
	shr.u64 	%rd38745, %rd38744, 32;
	and.b64  	%rd38746, %rd38698, 4294967295;
	add.s64 	%rd38747, %rd38745, %rd38746;
	shr.u64 	%rd38748, %rd38747, 32;
	and.b64  	%rd38749, %rd38701, 4294967295;
	add.s64 	%rd38750, %rd38748, %rd38749;
	shr.u64 	%rd38751, %rd38750, 32;
	and.b64  	%rd38752, %rd38704, 4294967295;
	add.s64 	%rd38753, %rd38751, %rd38752;
	shr.u64 	%rd38754, %rd38753, 32;
	and.b64  	%rd38755, %rd38707, 4294967295;
	add.s64 	%rd38756, %rd38754, %rd38755;
	shr.u64 	%rd38757, %rd38756, 32;
	and.b64  	%rd38758, %rd38710, 4294967295;
	add.s64 	%rd38759, %rd38757, %rd38758;
	{ .reg .b32 tmp; mov.b64 {tmp, %r5483}, %rd38759; }
	add.s32 	%r5484, %r5480, %r5483;
	mul.lo.s32 	%r5485, %r86, %r5482;
	cvt.u64.u32 	%rd38760, %r5485;
	and.b64  	%rd38761, %rd38717, 4294967295;
	mad.lo.s64 	%rd38762, %rd13, %rd38760, %rd38761;
	shr.u64 	%rd38763, %rd38762, 32;
	and.b64  	%rd38764, %rd38721, 4294967295;
	add.s64 	%rd38765, %rd38763, %rd38764;
	mad.lo.s64 	%rd38766, %rd14, %rd38760, %rd38765;
	cvt.u32.u64 	%r5486, %rd38766;
	shr.u64 	%rd38767, %rd38766, 32;
	and.b64  	%rd38768, %rd38725, 4294967295;
	add.s64 	%rd38769, %rd38767, %rd38768;
	mad.lo.s64 	%rd38770, %rd15, %rd38760, %rd38769;
	shr.u64 	%rd38771, %rd38770, 32;
	and.b64  	%rd38772, %rd38729, 4294967295;
	add.s64 	%rd38773, %rd38771, %rd38772;
	mad.lo.s64 	%rd38774, %rd16, %rd38760, %rd38773;
	shr.u64 	%rd38775, %rd38774, 32;
	and.b64  	%rd38776, %rd38733, 4294967295;
	add.s64 	%rd38777, %rd38775, %rd38776;
	mad.lo.s64 	%rd38778, %rd17, %rd38760, %rd38777;
	shr.u64 	%rd38779, %rd38778, 32;
	and.b64  	%rd38780, %rd38737, 4294967295;
	add.s64 	%rd38781, %rd38779, %rd38780;
	mad.lo.s64 	%rd38782, %rd18, %rd38760, %rd38781;
	shr.u64 	%rd38783, %rd38782, 32;
	and.b64  	%rd38784, %rd38741, 4294967295;
	add.s64 	%rd38785, %rd38783, %rd38784;
	mad.lo.s64 	%rd38786, %rd19, %rd38760, %rd38785;
	shr.u64 	%rd38787, %rd38786, 32;
	and.b64  	%rd38788, %rd38744, 4294967295;
	add.s64 	%rd38789, %rd38787, %rd38788;
	mad.lo.s64 	%rd38790, %rd20, %rd38760, %rd38789;
	shr.u64 	%rd38791, %rd38790, 32;
	and.b64  	%rd38792, %rd38747, 4294967295;
	add.s64 	%rd38793, %rd38791, %rd38792;
	shr.u64 	%rd38794, %rd38793, 32;
	and.b64  	%rd38795, %rd38750, 4294967295;
	add.s64 	%rd38796, %rd38794, %rd38795;
	shr.u64 	%rd38797, %rd38796, 32;
	and.b64  	%rd38798, %rd38753, 4294967295;
	add.s64 	%rd38799, %rd38797, %rd38798;
	shr.u64 	%rd38800, %rd38799, 32;
	and.b64  	%rd38801, %rd38756, 4294967295;
	add.s64 	%rd38802, %rd38800, %rd38801;
	shr.u64 	%rd38803, %rd38802, 32;
	and.b64  	%rd38804, %rd38759, 4294967295;
	add.s64 	%rd38805, %rd38803, %rd38804;
	{ .reg .b32 tmp; mov.b64 {tmp, %r5487}, %rd38805; }
	add.s32 	%r5488, %r5484, %r5487;
	mul.lo.s32 	%r5489, %r86, %r5486;
	cvt.u64.u32 	%rd38806, %r5489;
	and.b64  	%rd38807, %rd38766, 4294967295;
	mad.lo.s64 	%rd38808, %rd13, %rd38806, %rd38807;
	shr.u64 	%rd38809, %rd38808, 32;
	and.b64  	%rd38810, %rd38770, 4294967295;
	add.s64 	%rd38811, %rd38809, %rd38810;
	mad.lo.s64 	%rd38812, %rd14, %rd38806, %rd38811;
	cvt.u32.u64 	%r5490, %rd38812;
	shr.u64 	%rd38813, %rd38812, 32;
	and.b64  	%rd38814, %rd38774, 4294967295;
	add.s64 	%rd38815, %rd38813, %rd38814;
	mad.lo.s64 	%rd38816, %rd15, %rd38806, %rd38815;
	shr.u64 	%rd38817, %rd38816, 32;
	and.b64  	%rd38818, %rd38778, 4294967295;
	add.s64 	%rd38819, %rd38817, %rd38818;
	mad.lo.s64 	%rd38820, %rd16, %rd38806, %rd38819;
	shr.u64 	%rd38821, %rd38820, 32;
	and.b64  	%rd38822, %rd38782, 4294967295;
	add.s64 	%rd38823, %rd38821, %rd38822;
	mad.lo.s64 	%rd38824, %rd17, %rd38806, %rd38823;
	shr.u64 	%rd38825, %rd38824, 32;
	and.b64  	%rd38826, %rd38786, 4294967295;
	add.s64 	%rd38827, %rd38825, %rd38826;
	mad.lo.s64 	%rd38828, %rd18, %rd38806, %rd38827;
	shr.u64 	%rd38829, %rd38828, 32;
	and.b64  	%rd38830, %rd38790, 4294967295;
	add.s64 	%rd38831, %rd38829, %rd38830;
	mad.lo.s64 	%rd38832, %rd19, %rd38806, %rd38831;
	shr.u64 	%rd38833, %rd38832, 32;
	and.b64  	%rd38834, %rd38793, 4294967295;
	add.s64 	%rd38835, %rd38833, %rd38834;
	mad.lo.s64 	%rd38836, %rd20, %rd38806, %rd38835;
	shr.u64 	%rd38837, %rd38836, 32;
	and.b64  	%rd38838, %rd38796, 4294967295;
	add.s64 	%rd38839, %rd38837, %rd38838;
	shr.u64 	%rd38840, %rd38839, 32;
	and.b64  	%rd38841, %rd38799, 4294967295;
	add.s64 	%rd38842, %rd38840, %rd38841;
	shr.u64 	%rd38843, %rd38842, 32;
	and.b64  	%rd38844, %rd38802, 4294967295;
	add.s64 	%rd38845, %rd38843, %rd38844;
	shr.u64 	%rd38846, %rd38845, 32;
	and.b64  	%rd38847, %rd38805, 4294967295;
	add.s64 	%rd38848, %rd38846, %rd38847;
	{ .reg .b32 tmp; mov.b64 {tmp, %r5491}, %rd38848; }
	add.s32 	%r5492, %r5488, %r5491;
	mul.lo.s32 	%r5493, %r86, %r5490;
	cvt.u64.u32 	%rd38849, %r5493;
	and.b64  	%rd38850, %rd38812, 4294967295;
	mad.lo.s64 	%rd38851, %rd13, %rd38849, %rd38850;
	shr.u64 	%rd38852, %rd38851, 32;
	and.b64  	%rd38853, %rd38816, 4294967295;
	add.s64 	%rd38854, %rd38852, %rd38853;
	mad.lo.s64 	%rd38855, %rd14, %rd38849, %rd38854;
	cvt.u32.u64 	%r5494, %rd38855;
	shr.u64 	%rd38856, %rd38855, 32;
	and.b64  	%rd38857, %rd38820, 4294967295;
	add.s64 	%rd38858, %rd38856, %rd38857;
	mad.lo.s64 	%rd38859, %rd15, %rd38849, %rd38858;
	shr.u64 	%rd38860, %rd38859, 32;
	and.b64  	%rd38861, %rd38824, 4294967295;
	add.s64 	%rd38862, %rd38860, %rd38861;
	mad.lo.s64 	%rd38863, %rd16, %rd38849, %rd38862;
	shr.u64 	%rd38864, %rd38863, 32;
	and.b64  	%rd38865, %rd38828, 4294967295;
	add.s64 	%rd38866, %rd38864, %rd38865;
	mad.lo.s64 	%rd38867, %rd17, %rd38849, %rd38866;
	shr.u64 	%rd38868, %rd38867, 32;
	and.b64  	%rd38869, %rd38832, 4294967295;
	add.s64 	%rd38870, %rd38868, %rd38869;
	mad.lo.s64 	%rd38871, %rd18, %rd38849, %rd38870;
	shr.u64 	%rd38872, %rd38871, 32;
	and.b64  	%rd38873, %rd38836, 4294967295;
	add.s64 	%rd38874, %rd38872, %rd38873;
	mad.lo.s64 	%rd38875, %rd19, %rd38849, %rd38874;
	shr.u64 	%rd38876, %rd38875, 32;
	and.b64  	%rd38877, %rd38839, 4294967295;
	add.s64 	%rd38878, %rd38876, %rd38877;
	mad.lo.s64 	%rd38879, %rd20, %rd38849, %rd38878;
	shr.u64 	%rd38880, %rd38879, 32;
	and.b64  	%rd38881, %rd38842, 4294967295;
	add.s64 	%rd38882, %rd38880, %rd38881;
	shr.u64 	%rd38883, %rd38882, 32;
	and.b64  	%rd38884, %rd38845, 4294967295;
	add.s64 	%rd38885, %rd38883, %rd38884;
	shr.u64 	%rd38886, %rd38885, 32;
	and.b64  	%rd38887, %rd38848, 4294967295;
	add.s64 	%rd38888, %rd38886, %rd38887;
	{ .reg .b32 tmp; mov.b64 {tmp, %r5495}, %rd38888; }
	add.s32 	%r5496, %r5492, %r5495;
	mul.lo.s32 	%r5497, %r86, %r5494;
	cvt.u64.u32 	%rd38889, %r5497;
	and.b64  	%rd38890, %rd38855, 4294967295;
	mad.lo.s64 	%rd38891, %rd13, %rd38889, %rd38890;
	shr.u64 	%rd38892, %rd38891, 32;
	and.b64  	%rd38893, %rd38859, 4294967295;
	add.s64 	%rd38894, %rd38892, %rd38893;
	mad.lo.s64 	%rd38895, %rd14, %rd38889, %rd38894;
	cvt.u32.u64 	%r5498, %rd38895;
	shr.u64 	%rd38896, %rd38895, 32;
	and.b64  	%rd38897, %rd38863, 4294967295;
	add.s64 	%rd38898, %rd38896, %rd38897;
	mad.lo.s64 	%rd38899, %rd15, %rd38889, %rd38898;
	shr.u64 	%rd38900, %rd38899, 32;
	and.b64  	%rd38901, %rd38867, 4294967295;
	add.s64 	%rd38902, %rd38900, %rd38901;
	mad.lo.s64 	%rd38903, %rd16, %rd38889, %rd38902;
	shr.u64 	%rd38904, %rd38903, 32;
	and.b64  	%rd38905, %rd38871, 4294967295;
	add.s64 	%rd38906, %rd38904, %rd38905;
	mad.lo.s64 	%rd38907, %rd17, %rd38889, %rd38906;
	shr.u64 	%rd38908, %rd38907, 32;
	and.b64  	%rd38909, %rd38875, 4294967295;
	add.s64 	%rd38910, %rd38908, %rd38909;
	mad.lo.s64 	%rd38911, %rd18, %rd38889, %rd38910;
	shr.u64 	%rd38912, %rd38911, 32;
	and.b64  	%rd38913, %rd38879, 4294967295;
	add.s64 	%rd38914, %rd38912, %rd38913;
	mad.lo.s64 	%rd38915, %rd19, %rd38889, %rd38914;
	shr.u64 	%rd38916, %rd38915, 32;
	and.b64  	%rd38917, %rd38882, 4294967295;
	add.s64 	%rd38918, %rd38916, %rd38917;
	mad.lo.s64 	%rd38919, %rd20, %rd38889, %rd38918;
	shr.u64 	%rd38920, %rd38919, 32;
	and.b64  	%rd38921, %rd38885, 4294967295;
	add.s64 	%rd38922, %rd38920, %rd38921;
	shr.u64 	%rd38923, %rd38922, 32;
	and.b64  	%rd38924, %rd38888, 4294967295;
	add.s64 	%rd38925, %rd38923, %rd38924;
	{ .reg .b32 tmp; mov.b64 {tmp, %r5499}, %rd38925; }
	add.s32 	%r5500, %r5496, %r5499;
	mul.lo.s32 	%r5501, %r86, %r5498;
	cvt.u64.u32 	%rd38926, %r5501;
	and.b64  	%rd38927, %rd38895, 4294967295;
	mad.lo.s64 	%rd38928, %rd13, %rd38926, %rd38927;
	shr.u64 	%rd38929, %rd38928, 32;
	and.b64  	%rd38930, %rd38899, 4294967295;
	add.s64 	%rd38931, %rd38929, %rd38930;
	mad.lo.s64 	%rd38932, %rd14, %rd38926, %rd38931;
	cvt.u32.u64 	%r5502, %rd38932;
	shr.u64 	%rd38933, %rd38932, 32;
	and.b64  	%rd38934, %rd38903, 4294967295;
	add.s64 	%rd38935, %rd38933, %rd38934;
	mad.lo.s64 	%rd38936, %rd15, %rd38926, %rd38935;
	shr.u64 	%rd38937, %rd38936, 32;
	and.b64  	%rd38938, %rd38907, 4294967295;
	add.s64 	%rd38939, %rd38937, %rd38938;
	mad.lo.s64 	%rd38940, %rd16, %rd38926, %rd38939;
	shr.u64 	%rd38941, %rd38940, 32;
	and.b64  	%rd38942, %rd38911, 4294967295;
	add.s64 	%rd38943, %rd38941, %rd38942;
	mad.lo.s64 	%rd38944, %rd17, %rd38926, %rd38943;
	shr.u64 	%rd38945, %rd38944, 32;
	and.b64  	%rd38946, %rd38915, 4294967295;
	add.s64 	%rd38947, %rd38945, %rd38946;
	mad.lo.s64 	%rd38948, %rd18, %rd38926, %rd38947;
	shr.u64 	%rd38949, %rd38948, 32;
	and.b64  	%rd38950, %rd38919, 4294967295;
	add.s64 	%rd38951, %rd38949, %rd38950;
	mad.lo.s64 	%rd38952, %rd19, %rd38926, %rd38951;
	shr.u64 	%rd38953, %rd38952, 32;
	and.b64  	%rd38954, %rd38922, 4294967295;
	add.s64 	%rd38955, %rd38953, %rd38954;
	mad.lo.s64 	%rd38956, %rd20, %rd38926, %rd38955;
	shr.u64 	%rd38957, %rd38956, 32;
	and.b64  	%rd38958, %rd38925, 4294967295;
	add.s64 	%rd38959, %rd38957, %rd38958;
	{ .reg .b32 tmp; mov.b64 {tmp, %r5503}, %rd38959; }
	add.s32 	%r5504, %r5500, %r5503;
	mul.lo.s32 	%r5505, %r86, %r5502;
	cvt.u64.u32 	%rd38960, %r5505;
	and.b64  	%rd38961, %rd38932, 4294967295;
	mad.lo.s64 	%rd38962, %rd13, %rd38960, %rd38961;
	shr.u64 	%rd38963, %rd38962, 32;
	and.b64  	%rd38964, %rd38936, 4294967295;
	add.s64 	%rd38965, %rd38963, %rd38964;
	mad.lo.s64 	%rd1185, %rd14, %rd38960, %rd38965;
	cvt.u32.u64 	%r6608, %rd1185;
	shr.u64 	%rd38966, %rd1185, 32;
	and.b64  	%rd38967, %rd38940, 4294967295;
	add.s64 	%rd38968, %rd38966, %rd38967;
	mad.lo.s64 	%rd45220, %rd15, %rd38960, %rd38968;
	cvt.u32.u64 	%r670, %rd45220;
	shr.u64 	%rd38969, %rd45220, 32;
	and.b64  	%rd38970, %rd38944, 4294967295;
	add.s64 	%rd38971, %rd38969, %rd38970;
	mad.lo.s64 	%rd45221, %rd16, %rd38960, %rd38971;
	cvt.u32.u64 	%r671, %rd45221;
	shr.u64 	%rd38972, %rd45221, 32;
	and.b64  	%rd38973, %rd38948, 4294967295;
	add.s64 	%rd38974, %rd38972, %rd38973;
	mad.lo.s64 	%rd45222, %rd17, %rd38960, %rd38974;
	cvt.u32.u64 	%r672, %rd45222;
	shr.u64 	%rd38975, %rd45222, 32;
	and.b64  	%rd38976, %rd38952, 4294967295;
	add.s64 	%rd38977, %rd38975, %rd38976;
	mad.lo.s64 	%rd45223, %rd18, %rd38960, %rd38977;
	cvt.u32.u64 	%r673, %rd45223;
	shr.u64 	%rd38978, %rd45223, 32;
	and.b64  	%rd38979, %rd38956, 4294967295;
	add.s64 	%rd38980, %rd38978, %rd38979;
	mad.lo.s64 	%rd45224, %rd19, %rd38960, %rd38980;
	cvt.u32.u64 	%r674, %rd45224;
	shr.u64 	%rd38981, %rd45224, 32;
	and.b64  	%rd38982, %rd38959, 4294967295;
	add.s64 	%rd38983, %rd38981, %rd38982;
	mad.lo.s64 	%rd45225, %rd20, %rd38960, %rd38983;
	cvt.u32.u64 	%r675, %rd45225;
	{ .reg .b32 tmp; mov.b64 {tmp, %r5506}, %rd45225; }
	add.s32 	%r6609, %r5504, %r5506;
	setp.gt.u32 	%p1677, %r6609, %r5474;
	@%p1677 bra 	$L__BB4_673;
	setp.lt.u32 	%p1678, %r6609, %r5474;
	@%p1678 bra 	$L__BB4_674;
	cvt.u32.u64 	%r5508, %rd19;
	setp.lt.u32 	%p1679, %r5508, %r675;
	@%p1679 bra 	$L__BB4_673;
	setp.gt.u32 	%p1680, %r5508, %r675;
	@%p1680 bra 	$L__BB4_674;
	cvt.u32.u64 	%r5510, %rd18;
	setp.lt.u32 	%p1681, %r5510, %r674;
	@%p1681 bra 	$L__BB4_673;
	setp.gt.u32 	%p1682, %r5510, %r674;
	@%p1682 bra 	$L__BB4_674;
	cvt.u32.u64 	%r5512, %rd17;
	setp.lt.u32 	%p1683, %r5512, %r673;
	@%p1683 bra 	$L__BB4_673;
	setp.gt.u32 	%p1684, %r5512, %r673;
	@%p1684 bra 	$L__BB4_674;
	cvt.u32.u64 	%r5514, %rd16;
	setp.lt.u32 	%p1685, %r5514, %r672;
	@%p1685 bra 	$L__BB4_673;
	setp.gt.u32 	%p1686, %r5514, %r672;
	@%p1686 bra 	$L__BB4_674;
	cvt.u32.u64 	%r5516, %rd15;
	setp.lt.u32 	%p1687, %r5516, %r671;
	@%p1687 bra 	$L__BB4_673;
	setp.gt.u32 	%p1688, %r5516, %r671;
	@%p1688 bra 	$L__BB4_674;
	cvt.u32.u64 	%r5518, %rd14;
	setp.lt.u32 	%p1689, %r5518, %r670;
	@%p1689 bra 	$L__BB4_673;
	cvt.u32.u64 	%r5519, %rd13;
	setp.gt.u32 	%p1690, %r5518, %r670;
	setp.gt.u32 	%p1691, %r5519, %r6608;
	or.pred  	%p1692, %p1690, %p1691;
	@%p1692 bra 	$L__BB4_674;
$L__BB4_673:
	and.b64  	%rd38985, %rd1185, 4294967295;
	sub.s64 	%rd38986, %rd38985, %rd13;
	shr.u64 	%rd38987, %rd38986, 63;
	cvt.u32.u64 	%r6608, %rd38986;
	and.b64  	%rd38988, %rd45220, 4294967295;
	add.s64 	%rd38989, %rd38987, %rd14;
	sub.s64 	%rd45220, %rd38988, %rd38989;
	shr.u64 	%rd38990, %rd45220, 63;
	and.b64  	%rd38991, %rd45221, 4294967295;
	add.s64 	%rd38992, %rd38990, %rd15;
	sub.s64 	%rd45221, %rd38991, %rd38992;
	shr.u64 	%rd38993, %rd45221, 63;
	and.b64  	%rd38994, %rd45222, 4294967295;
	add.s64 	%rd38995, %rd38993, %rd16;
	sub.s64 	%rd45222, %rd38994, %rd38995;
	shr.u64 	%rd38996, %rd45222, 63;
	and.b64  	%rd38997, %rd45223, 4294967295;
	add.s64 	%rd38998, %rd38996, %rd17;
	sub.s64 	%rd45223, %rd38997, %rd38998;
	shr.u64 	%rd38999, %rd45223, 63;
	and.b64  	%rd39000, %rd45224, 4294967295;
	add.s64 	%rd39001, %rd38999, %rd18;
	sub.s64 	%rd45224, %rd39000, %rd39001;
	shr.u64 	%rd39002, %rd45224, 63;
	and.b64  	%rd39003, %rd45225, 4294967295;
	add.s64 	%rd39004, %rd39002, %rd19;
	sub.s64 	%rd45225, %rd39003, %rd39004;
	shr.u64 	%rd39005, %rd45225, 63;
	cvt.u32.u64 	%r5522, %rd39005;
	add.s32 	%r5523, %r5474, %r5522;
	sub.s32 	%r6609, %r6609, %r5523;
$L__BB4_674:
	shl.b32 	%r6610, %r6608, 1;
	shr.u32 	%r5525, %r6608, 31;
	cvt.u64.u32 	%rd39007, %r5525;
	shl.b64 	%rd39008, %rd45220, 1;
	and.b64  	%rd39009, %rd39008, 8589934590;
	or.b64  	%rd45226, %rd39009, %rd39007;
	cvt.u32.u64 	%r682, %rd45226;
	shr.u64 	%rd39010, %rd39009, 32;
	shl.b64 	%rd39011, %rd45221, 1;
	and.b64  	%rd39012, %rd39011, 8589934590;
	or.b64  	%rd45227, %rd39010, %rd39012;
	cvt.u32.u64 	%r683, %rd45227;
	shr.u64 	%rd39013, %rd39012, 32;
	shl.b64 	%rd39014, %rd45222, 1;
	and.b64  	%rd39015, %rd39014, 8589934590;
	or.b64  	%rd45228, %rd39013, %rd39015;
	cvt.u32.u64 	%r684, %rd45228;
	shr.u64 	%rd39016, %rd39015, 32;
	shl.b64 	%rd39017, %rd45223, 1;
	and.b64  	%rd39018, %rd39017, 8589934590;
	or.b64  	%rd45229, %rd39016, %rd39018;
	cvt.u32.u64 	%r685, %rd45229;
	shr.u64 	%rd39019, %rd39018, 32;
	shl.b64 	%rd39020, %rd45224, 1;
	and.b64  	%rd39021, %rd39020, 8589934590;
	or.b64  	%rd45230, %rd39019, %rd39021;
	cvt.u32.u64 	%r686, %rd45230;
	shr.u64 	%rd39022, %rd39021, 32;
	shl.b64 	%rd39023, %rd45225, 1;
	and.b64  	%rd39024, %rd39023, 8589934590;
	or.b64  	%rd45231, %rd39022, %rd39024;
	cvt.u32.u64 	%r687, %rd45231;
	shr.u64 	%rd39025, %rd39024, 32;
	mul.wide.u32 	%rd39026, %r6609, 2;
	add.s64 	%rd45232, %rd39025, %rd39026;
	cvt.u32.u64 	%r688, %rd45232;
	setp.gt.u64 	%p1693, %rd45232, 4294967295;
	setp.lt.u32 	%p1694, %r5474, %r688;
	or.pred  	%p1695, %p1693, %p1694;
	@%p1695 bra 	$L__BB4_688;
	setp.gt.u32 	%p1696, %r5474, %r688;
	@%p1696 bra 	$L__BB4_689;
	cvt.u32.u64 	%r5527, %rd19;
	setp.lt.u32 	%p1697, %r5527, %r687;
	@%p1697 bra 	$L__BB4_688;
	setp.gt.u32 	%p1698, %r5527, %r687;
	@%p1698 bra 	$L__BB4_689;
	cvt.u32.u64 	%r5529, %rd18;
	setp.lt.u32 	%p1699, %r5529, %r686;
	@%p1699 bra 	$L__BB4_688;
	setp.gt.u32 	%p1700, %r5529, %r686;
	@%p1700 bra 	$L__BB4_689;
	cvt.u32.u64 	%r5531, %rd17;
	setp.lt.u32 	%p1701, %r5531, %r685;
	@%p1701 bra 	$L__BB4_688;
	setp.gt.u32 	%p1702, %r5531, %r685;
	@%p1702 bra 	$L__BB4_689;
	cvt.u32.u64 	%r5533, %rd16;
	setp.lt.u32 	%p1703, %r5533, %r684;
	@%p1703 bra 	$L__BB4_688;
	setp.gt.u32 	%p1704, %r5533, %r684;
	@%p1704 bra 	$L__BB4_689;
	cvt.u32.u64 	%r5535, %rd15;
	setp.lt.u32 	%p1705, %r5535, %r683;
	@%p1705 bra 	$L__BB4_688;
	setp.gt.u32 	%p1706, %r5535, %r683;
	@%p1706 bra 	$L__BB4_689;
	cvt.u32.u64 	%r5537, %rd14;
	setp.lt.u32 	%p1707, %r5537, %r682;
	@%p1707 bra 	$L__BB4_688;
	cvt.u32.u64 	%r5538, %rd13;
	setp.gt.u32 	%p1708, %r5537, %r682;
	setp.lt.u32 	%p1709, %r6610, %r5538;
	or.pred  	%p1710, %p1708, %p1709;
	@%p1710 bra 	$L__BB4_689;
$L__BB4_688:
	cvt.u64.u32 	%rd39029, %r6610;
	sub.s64 	%rd39030, %rd39029, %rd13;
	shr.u64 	%rd39031, %rd39030, 63;
	cvt.u32.u64 	%r6610, %rd39030;
	and.b64  	%rd39032, %rd45226, 4294967295;
	add.s64 	%rd39033, %rd39031, %rd14;
	sub.s64 	%rd45226, %rd39032, %rd39033;
	shr.u64 	%rd39034, %rd45226, 63;
	and.b64  	%rd39035, %rd45227, 4294967295;
	add.s64 	%rd39036, %rd39034, %rd15;
	sub.s64 	%rd45227, %rd39035, %rd39036;
	shr.u64 	%rd39037, %rd45227, 63;
	and.b64  	%rd39038, %rd45228, 4294967295;
	add.s64 	%rd39039, %rd39037, %rd16;
	sub.s64 	%rd45228, %rd39038, %rd39039;
	shr.u64 	%rd39040, %rd45228, 63;
	and.b64  	%rd39041, %rd45229, 4294967295;
	add.s64 	%rd39042, %rd39040, %rd17;
	sub.s64 	%rd45229, %rd39041, %rd39042;
	shr.u64 	%rd39043, %rd45229, 63;
	and.b64  	%rd39044, %rd45230, 4294967295;
	add.s64 	%rd39045, %rd39043, %rd18;
	sub.s64 	%rd45230, %rd39044, %rd39045;
	shr.u64 	%rd39046, %rd45230, 63;
	and.b64  	%rd39047, %rd45231, 4294967295;
	add.s64 	%rd39048, %rd39046, %rd19;
	sub.s64 	%rd45231, %rd39047, %rd39048;
	shr.u64 	%rd39049, %rd45231, 63;
	and.b64  	%rd39050, %rd45232, 4294967295;
	add.s64 	%rd39051, %rd39049, %rd20;
	sub.s64 	%rd45232, %rd39050, %rd39051;
$L__BB4_689:
	shl.b32 	%r6611, %r6610, 1;
	shr.u32 	%r5541, %r6610, 31;
	cvt.u64.u32 	%rd39053, %r5541;
	shl.b64 	%rd39054, %rd45226, 1;
	and.b64  	%rd39055, %rd39054, 8589934590;
	or.b64  	%rd45233, %rd39055, %rd39053;
	cvt.u32.u64 	%r692, %rd45233;
	shr.u64 	%rd39056, %rd39055, 32;
	shl.b64 	%rd39057, %rd45227, 1;
	and.b64  	%rd39058, %rd39057, 8589934590;
	or.b64  	%rd45234, %rd39056, %rd39058;
	cvt.u32.u64 	%r693, %rd45234;
	shr.u64 	%rd39059, %rd39058, 32;
	shl.b64 	%rd39060, %rd45228, 1;
	and.b64  	%rd39061, %rd39060, 8589934590;
	or.b64  	%rd45235, %rd39059, %rd39061;
	cvt.u32.u64 	%r694, %rd45235;
	shr.u64 	%rd39062, %rd39061, 32;
	shl.b64 	%rd39063, %rd45229, 1;
	and.b64  	%rd39064, %rd39063, 8589934590;
	or.b64  	%rd45236, %rd39062, %rd39064;
	cvt.u32.u64 	%r695, %rd45236;
	shr.u64 	%rd39065, %rd39064, 32;
	shl.b64 	%rd39066, %rd45230, 1;
	and.b64  	%rd39067, %rd39066, 8589934590;
	or.b64  	%rd45237, %rd39065, %rd39067;
	cvt.u32.u64 	%r696, %rd45237;
	shr.u64 	%rd39068, %rd39067, 32;
	shl.b64 	%rd39069, %rd45231, 1;
	and.b64  	%rd39070, %rd39069, 8589934590;
	or.b64  	%rd45238, %rd39068, %rd39070;
	cvt.u32.u64 	%r697, %rd45238;
	shr.u64 	%rd39071, %rd39070, 32;
	shl.b64 	%rd39073, %rd45232, 1;
	and.b64  	%rd39074, %rd39073, 8589934590;
	or.b64  	%rd45239, %rd39071, %rd39074;
	cvt.u32.u64 	%r698, %rd45239;
	setp.gt.u64 	%p1711, %rd45239, 4294967295;
	setp.lt.u32 	%p1712, %r5474, %r698;
	or.pred  	%p1713, %p1711, %p1712;
	@%p1713 bra 	$L__BB4_703;
	setp.gt.u32 	%p1714, %r5474, %r698;
	@%p1714 bra 	$L__BB4_704;
	cvt.u32.u64 	%r5543, %rd19;
	setp.lt.u32 	%p1715, %r5543, %r697;
	@%p1715 bra 	$L__BB4_703;
	setp.gt.u32 	%p1716, %r5543, %r697;
	@%p1716 bra 	$L__BB4_704;
	cvt.u32.u64 	%r5545, %rd18;
	setp.lt.u32 	%p1717, %r5545, %r696;
	@%p1717 bra 	$L__BB4_703;
	setp.gt.u32 	%p1718, %r5545, %r696;
	@%p1718 bra 	$L__BB4_704;
	cvt.u32.u64 	%r5547, %rd17;
	setp.lt.u32 	%p1719, %r5547, %r695;
	@%p1719 bra 	$L__BB4_703;
	setp.gt.u32 	%p1720, %r5547, %r695;
	@%p1720 bra 	$L__BB4_704;
	cvt.u32.u64 	%r5549, %rd16;
	setp.lt.u32 	%p1721, %r5549, %r694;
	@%p1721 bra 	$L__BB4_703;
	setp.gt.u32 	%p1722, %r5549, %r694;
	@%p1722 bra 	$L__BB4_704;
	cvt.u32.u64 	%r5551, %rd15;
	setp.lt.u32 	%p1723, %r5551, %r693;
	@%p1723 bra 	$L__BB4_703;
	setp.gt.u32 	%p1724, %r5551, %r693;
	@%p1724 bra 	$L__BB4_704;
	cvt.u32.u64 	%r5553, %rd14;
	setp.lt.u32 	%p1725, %r5553, %r692;
	@%p1725 bra 	$L__BB4_703;
	cvt.u32.u64 	%r5554, %rd13;
	setp.gt.u32 	%p1726, %r5553, %r692;
	setp.lt.u32 	%p1727, %r6611, %r5554;
	or.pred  	%p1728, %p1726, %p1727;
	@%p1728 bra 	$L__BB4_704;
$L__BB4_703:
	cvt.u64.u32 	%rd39076, %r6611;
	sub.s64 	%rd39077, %rd39076, %rd13;
	shr.u64 	%rd39078, %rd39077, 63;
	cvt.u32.u64 	%r6611, %rd39077;
	and.b64  	%rd39079, %rd45233, 4294967295;
	add.s64 	%rd39080, %rd39078, %rd14;
	sub.s64 	%rd45233, %rd39079, %rd39080;
	shr.u64 	%rd39081, %rd45233, 63;
	and.b64  	%rd39082, %rd45234, 4294967295;
	add.s64 	%rd39083, %rd39081, %rd15;
	sub.s64 	%rd45234, %rd39082, %rd39083;
	shr.u64 	%rd39084, %rd45234, 63;
	and.b64  	%rd39085, %rd45235, 4294967295;
	add.s64 	%rd39086, %rd39084, %rd16;
	sub.s64 	%rd45235, %rd39085, %rd39086;
	shr.u64 	%rd39087, %rd45235, 63;
	and.b64  	%rd39088, %rd45236, 4294967295;
	add.s64 	%rd39089, %rd39087, %rd17;
	sub.s64 	%rd45236, %rd39088, %rd39089;
	shr.u64 	%rd39090, %rd45236, 63;
	and.b64  	%rd39091, %rd45237, 4294967295;
	add.s64 	%rd39092, %rd39090, %rd18;
	sub.s64 	%rd45237, %rd39091, %rd39092;
	shr.u64 	%rd39093, %rd45237, 63;
	and.b64  	%rd39094, %rd45238, 4294967295;
	add.s64 	%rd39095, %rd39093, %rd19;
	sub.s64 	%rd45238, %rd39094, %rd39095;
	shr.u64 	%rd39096, %rd45238, 63;
	and.b64  	%rd39097, %rd45239, 4294967295;
	add.s64 	%rd39098, %rd39096, %rd20;
	sub.s64 	%rd45239, %rd39097, %rd39098;
$L__BB4_704:
	shl.b32 	%r6612, %r6611, 1;
	shr.u32 	%r5557, %r6611, 31;
	cvt.u64.u32 	%rd39100, %r5557;
	shl.b64 	%rd39101, %rd45233, 1;
	and.b64  	%rd39102, %rd39101, 8589934590;
	or.b64  	%rd45240, %rd39102, %rd39100;
	cvt.u32.u64 	%r702, %rd45240;
	shr.u64 	%rd39103, %rd39102, 32;
	shl.b64 	%rd39104, %rd45234, 1;
	and.b64  	%rd39105, %rd39104, 8589934590;
	or.b64  	%rd45241, %rd39103, %rd39105;
	cvt.u32.u64 	%r703, %rd45241;
	shr.u64 	%rd39106, %rd39105, 32;
	shl.b64 	%rd39107, %rd45235, 1;
	and.b64  	%rd39108, %rd39107, 8589934590;
	or.b64  	%rd45242, %rd39106, %rd39108;
	cvt.u32.u64 	%r704, %rd45242;
	shr.u64 	%rd39109, %rd39108, 32;
	shl.b64 	%rd39110, %rd45236, 1;
	and.b64  	%rd39111, %rd39110, 8589934590;
	or.b64  	%rd45243, %rd39109, %rd39111;
	cvt.u32.u64 	%r705, %rd45243;
	shr.u64 	%rd39112, %rd39111, 32;
	shl.b64 	%rd39113, %rd45237, 1;
	and.b64  	%rd39114, %rd39113, 8589934590;
	or.b64  	%rd45244, %rd39112, %rd39114;
	cvt.u32.u64 	%r706, %rd45244;
	shr.u64 	%rd39115, %rd39114, 32;
	shl.b64 	%rd39116, %rd45238, 1;
	and.b64  	%rd39117, %rd39116, 8589934590;
	or.b64  	%rd45245, %rd39115, %rd39117;
	cvt.u32.u64 	%r707, %rd45245;
	shr.u64 	%rd39118, %rd39117, 32;
	shl.b64 	%rd39120, %rd45239, 1;
	and.b64  	%rd39121, %rd39120, 8589934590;
	or.b64  	%rd45246, %rd39118, %rd39121;
	cvt.u32.u64 	%r708, %rd45246;
	setp.gt.u64 	%p1729, %rd45246, 4294967295;
	setp.lt.u32 	%p1730, %r5474, %r708;
	or.pred  	%p1731, %p1729, %p1730;
	@%p1731 bra 	$L__BB4_718;
	setp.gt.u32 	%p1732, %r5474, %r708;
	@%p1732 bra 	$L__BB4_719;
	cvt.u32.u64 	%r5559, %rd19;
	setp.lt.u32 	%p1733, %r5559, %r707;
	@%p1733 bra 	$L__BB4_718;
	setp.gt.u32 	%p1734, %r5559, %r707;
	@%p1734 bra 	$L__BB4_719;
	cvt.u32.u64 	%r5561, %rd18;
	setp.lt.u32 	%p1735, %r5561, %r706;
	@%p1735 bra 	$L__BB4_718;
	setp.gt.u32 	%p1736, %r5561, %r706;
	@%p1736 bra 	$L__BB4_719;
	cvt.u32.u64 	%r5563, %rd17;
	setp.lt.u32 	%p1737, %r5563, %r705;
	@%p1737 bra 	$L__BB4_718;
	setp.gt.u32 	%p1738, %r5563, %r705;
	@%p1738 bra 	$L__BB4_719;
	cvt.u32.u64 	%r5565, %rd16;
	setp.lt.u32 	%p1739, %r5565, %r704;
	@%p1739 bra 	$L__BB4_718;
	setp.gt.u32 	%p1740, %r5565, %r704;
	@%p1740 bra 	$L__BB4_719;
	cvt.u32.u64 	%r5567, %rd15;
	setp.lt.u32 	%p1741, %r5567, %r703;
	@%p1741 bra 	$L__BB4_718;
	setp.gt.u32 	%p1742, %r5567, %r703;
	@%p1742 bra 	$L__BB4_719;
	cvt.u32.u64 	%r5569, %rd14;
	setp.lt.u32 	%p1743, %r5569, %r702;
	@%p1743 bra 	$L__BB4_718;
	cvt.u32.u64 	%r5570, %rd13;
	setp.gt.u32 	%p1744, %r5569, %r702;
	setp.lt.u32 	%p1745, %r6612, %r5570;
	or.pred  	%p1746, %p1744, %p1745;
	@%p1746 bra 	$L__BB4_719;
$L__BB4_718:
	cvt.u64.u32 	%rd39123, %r6612;
	sub.s64 	%rd39124, %rd39123, %rd13;
	shr.u64 	%rd39125, %rd39124, 63;
	cvt.u32.u64 	%r6612, %rd39124;
	and.b64  	%rd39126, %rd45240, 4294967295;
	add.s64 	%rd39127, %rd39125, %rd14;
	sub.s64 	%rd45240, %rd39126, %rd39127;
	shr.u64 	%rd39128, %rd45240, 63;
	and.b64  	%rd39129, %rd45241, 4294967295;
	add.s64 	%rd39130, %rd39128, %rd15;
	sub.s64 	%rd45241, %rd39129, %rd39130;
	shr.u64 	%rd39131, %rd45241, 63;
	and.b64  	%rd39132, %rd45242, 4294967295;
	add.s64 	%rd39133, %rd39131, %rd16;
	sub.s64 	%rd45242, %rd39132, %rd39133;
	shr.u64 	%rd39134, %rd45242, 63;
	and.b64  	%rd39135, %rd45243, 4294967295;
	add.s64 	%rd39136, %rd39134, %rd17;
	sub.s64 	%rd45243, %rd39135, %rd39136;
	shr.u64 	%rd39137, %rd45243, 63;
	and.b64  	%rd39138, %rd45244, 4294967295;
	add.s64 	%rd39139, %rd39137, %rd18;
	sub.s64 	%rd45244, %rd39138, %rd39139;
	shr.u64 	%rd39140, %rd45244, 63;
	and.b64  	%rd39141, %rd45245, 4294967295;
	add.s64 	%rd39142, %rd39140, %rd19;
	sub.s64 	%rd45245, %rd39141, %rd39142;
	shr.u64 	%rd39143, %rd45245, 63;
	and.b64  	%rd39144, %rd45246, 4294967295;
	add.s64 	%rd39145, %rd39143, %rd20;
	sub.s64 	%rd45246, %rd39144, %rd39145;
$L__BB4_719:
	cvt.u32.u64 	%r5572, %rd20;
	mul.lo.s64 	%rd39146, %rd1108, %rd1108;
	cvt.u32.u64 	%r5573, %rd39146;
	shr.u64 	%rd39147, %rd39146, 32;
	mul.lo.s64 	%rd39148, %rd1117, %rd1108;
	add.s64 	%rd39149, %rd39147, %rd39148;
	shr.u64 	%rd39150, %rd39149, 32;
	mul.lo.s64 	%rd39151, %rd1118, %rd1108;
	add.s64 	%rd39152, %rd39150, %rd39151;
	shr.u64 	%rd39153, %rd39152, 32;
	mul.lo.s64 	%rd39154, %rd1119, %rd1108;
	add.s64 	%rd39155, %rd39153, %rd39154;
	shr.u64 	%rd39156, %rd39155, 32;
	mul.lo.s64 	%rd39157, %rd1120, %rd1108;
	add.s64 	%rd39158, %rd39156, %rd39157;
	shr.u64 	%rd39159, %rd39158, 32;
	mul.lo.s64 	%rd39160, %rd1121, %rd1108;
	add.s64 	%rd39161, %rd39159, %rd39160;
	shr.u64 	%rd39162, %rd39161, 32;
	mul.lo.s64 	%rd39163, %rd1122, %rd1108;
	add.s64 	%rd39164, %rd39162, %rd39163;
	shr.u64 	%rd39165, %rd39164, 32;
	mul.lo.s64 	%rd39166, %rd1123, %rd1108;
	add.s64 	%rd39167, %rd39165, %rd39166;
	shr.u64 	%rd39168, %rd39167, 32;
	and.b64  	%rd39169, %rd39149, 4294967295;
	add.s64 	%rd39170, %rd39148, %rd39169;
	shr.u64 	%rd39171, %rd39170, 32;
	and.b64  	%rd39172, %rd39152, 4294967295;
	add.s64 	%rd39173, %rd39171, %rd39172;
	mad.lo.s64 	%rd39174, %rd1117, %rd1117, %rd39173;
	shr.u64 	%rd39175, %rd39174, 32;
	mul.lo.s64 	%rd39176, %rd1118, %rd1117;
	and.b64  	%rd39177, %rd39155, 4294967295;
	add.s64 	%rd39178, %rd39175, %rd39177;
	add.s64 	%rd39179, %rd39178, %rd39176;
	shr.u64 	%rd39180, %rd39179, 32;
	mul.lo.s64 	%rd39181, %rd1119, %rd1117;
	and.b64  	%rd39182, %rd39158, 4294967295;
	add.s64 	%rd39183, %rd39180, %rd39182;
	add.s64 	%rd39184, %rd39183, %rd39181;
	shr.u64 	%rd39185, %rd39184, 32;
	mul.lo.s64 	%rd39186, %rd1120, %rd1117;
	and.b64  	%rd39187, %rd39161, 4294967295;
	add.s64 	%rd39188, %rd39185, %rd39187;
	add.s64 	%rd39189, %rd39188, %rd39186;
	shr.u64 	%rd39190, %rd39189, 32;
	mul.lo.s64 	%rd39191, %rd1121, %rd1117;
	and.b64  	%rd39192, %rd39164, 4294967295;
	add.s64 	%rd39193, %rd39190, %rd39192;
	add.s64 	%rd39194, %rd39193, %rd39191;
	shr.u64 	%rd39195, %rd39194, 32;
	mul.lo.s64 	%rd39196, %rd1122, %rd1117;
	and.b64  	%rd39197, %rd39167, 4294967295;
	add.s64 	%rd39198, %rd39195, %rd39197;
	add.s64 	%rd39199, %rd39198, %rd39196;
	shr.u64 	%rd39200, %rd39199, 32;
	mul.lo.s64 	%rd39201, %rd1123, %rd1117;
	add.s64 	%rd39202, %rd39200, %rd39168;
	add.s64 	%rd39203, %rd39202, %rd39201;
	shr.u64 	%rd39204, %rd39203, 32;
	and.b64  	%rd39205, %rd39174, 4294967295;
	add.s64 	%rd39206, %rd39151, %rd39205;
	shr.u64 	%rd39207, %rd39206, 32;
	and.b64  	%rd39208, %rd39179, 4294967295;
	add.s64 	%rd39209, %rd39207, %rd39208;
	add.s64 	%rd39210, %rd39209, %rd39176;
	shr.u64 	%rd39211, %rd39210, 32;
	and.b64  	%rd39212, %rd39184, 4294967295;
	add.s64 	%rd39213, %rd39211, %rd39212;
	mad.lo.s64 	%rd39214, %rd1118, %rd1118, %rd39213;
	shr.u64 	%rd39215, %rd39214, 32;
	mul.lo.s64 	%rd39216, %rd1119, %rd1118;
	and.b64  	%rd39217, %rd39189, 4294967295;
	add.s64 	%rd39218, %rd39215, %rd39217;
	add.s64 	%rd39219, %rd39218, %rd39216;
	shr.u64 	%rd39220, %rd39219, 32;
	mul.lo.s64 	%rd39221, %rd1120, %rd1118;
	and.b64  	%rd39222, %rd39194, 4294967295;
	add.s64 	%rd39223, %rd39220, %rd39222;
	add.s64 	%rd39224, %rd39223, %rd39221;
	shr.u64 	%rd39225, %rd39224, 32;
	mul.lo.s64 	%rd39226, %rd1121, %rd1118;
	and.b64  	%rd39227, %rd39199, 4294967295;
	add.s64 	%rd39228, %rd39225, %rd39227;
	add.s64 	%rd39229, %rd39228, %rd39226;
	shr.u64 	%rd39230, %rd39229, 32;
	mul.lo.s64 	%rd39231, %rd1122, %rd1118;
	and.b64  	%rd39232, %rd39203, 4294967295;
	add.s64 	%rd39233, %rd39230, %rd39232;
	add.s64 	%rd39234, %rd39233, %rd39231;
	shr.u64 	%rd39235, %rd39234, 32;
	mul.lo.s64 	%rd39236, %rd1123, %rd1118;
	add.s64 	%rd39237, %rd39235, %rd39204;
	add.s64 	%rd39238, %rd39237, %rd39236;
	shr.u64 	%rd39239, %rd39238, 32;
	and.b64  	%rd39240, %rd39210, 4294967295;
	add.s64 	%rd39241, %rd39154, %rd39240;
	shr.u64 	%rd39242, %rd39241, 32;
	and.b64  	%rd39243, %rd39214, 4294967295;
	add.s64 	%rd39244, %rd39242, %rd39243;
	add.s64 	%rd39245, %rd39244, %rd39181;
	shr.u64 	%rd39246, %rd39245, 32;
	and.b64  	%rd39247, %rd39219, 4294967295;
	add.s64 	%rd39248, %rd39246, %rd39247;
	add.s64 	%rd39249, %rd39248, %rd39216;
	shr.u64 	%rd39250, %rd39249, 32;
	and.b64  	%rd39251, %rd39224, 4294967295;
	add.s64 	%rd39252, %rd39250, %rd39251;
	mad.lo.s64 	%rd39253, %rd1119, %rd1119, %rd39252;
	shr.u64 	%rd39254, %rd39253, 32;
	mul.lo.s64 	%rd39255, %rd1120, %rd1119;
	and.b64  	%rd39256, %rd39229, 4294967295;
	add.s64 	%rd39257, %rd39254, %rd39256;
	add.s64 	%rd39258, %rd39257, %rd39255;
	shr.u64 	%rd39259, %rd39258, 32;
	mul.lo.s64 	%rd39260, %rd1121, %rd1119;
	and.b64  	%rd39261, %rd39234, 4294967295;
	add.s64 	%rd39262, %rd39259, %rd39261;
	add.s64 	%rd39263, %rd39262, %rd39260;
	shr.u64 	%rd39264, %rd39263, 32;
	mul.lo.s64 	%rd39265, %rd1122, %rd1119;
	and.b64  	%rd39266, %rd39238, 4294967295;
	add.s64 	%rd39267, %rd39264, %rd39266;
	add.s64 	%rd39268, %rd39267, %rd39265;
	shr.u64 	%rd39269, %rd39268, 32;
	mul.lo.s64 	%rd39270, %rd1123, %rd1119;
	add.s64 	%rd39271, %rd39269, %rd39239;
	add.s64 	%rd39272, %rd39271, %rd39270;
	shr.u64 	%rd39273, %rd39272, 32;
	and.b64  	%rd39274, %rd39245, 4294967295;
	add.s64 	%rd39275, %rd39157, %rd39274;
	shr.u64 	%rd39276, %rd39275, 32;
	and.b64  	%rd39277, %rd39249, 4294967295;
	add.s64 	%rd39278, %rd39276, %rd39277;
	add.s64 	%rd39279, %rd39278, %rd39186;
	shr.u64 	%rd39280, %rd39279, 32;
	and.b64  	%rd39281, %rd39253, 4294967295;
	add.s64 	%rd39282, %rd39280, %rd39281;
	add.s64 	%rd39283, %rd39282, %rd39221;
	shr.u64 	%rd39284, %rd39283, 32;
	and.b64  	%rd39285, %rd39258, 4294967295;
	add.s64 	%rd39286, %rd39284, %rd39285;
	add.s64 	%rd39287, %rd39286, %rd39255;
	shr.u64 	%rd39288, %rd39287, 32;
	and.b64  	%rd39289, %rd39263, 4294967295;
	add.s64 	%rd39290, %rd39288, %rd39289;
	mad.lo.s64 	%rd39291, %rd1120, %rd1120, %rd39290;
	shr.u64 	%rd39292, %rd39291, 32;
	mul.lo.s64 	%rd39293, %rd1121, %rd1120;
	and.b64  	%rd39294, %rd39268, 4294967295;
	add.s64 	%rd39295, %rd39292, %rd39294;
	add.s64 	%rd39296, %rd39295, %rd39293;
	shr.u64 	%rd39297, %rd39296, 32;
	mul.lo.s64 	%rd39298, %rd1122, %rd1120;
	and.b64  	%rd39299, %rd39272, 4294967295;
	add.s64 	%rd39300, %rd39297, %rd39299;
	add.s64 	%rd39301, %rd39300, %rd39298;
	shr.u64 	%rd39302, %rd39301, 32;
	mul.lo.s64 	%rd39303, %rd1123, %rd1120;
	add.s64 	%rd39304, %rd39302, %rd39273;
	add.s64 	%rd39305, %rd39304, %rd39303;
	shr.u64 	%rd39306, %rd39305, 32;
	and.b64  	%rd39307, %rd39279, 4294967295;
	add.s64 	%rd39308, %rd39160, %rd39307;
	shr.u64 	%rd39309, %rd39308, 32;
	and.b64  	%rd39310, %rd39283, 4294967295;
	add.s64 	%rd39311, %rd39309, %rd39310;
	add.s64 	%rd39312, %rd39311, %rd39191;
	shr.u64 	%rd39313, %rd39312, 32;
	and.b64  	%rd39314, %rd39287, 4294967295;
	add.s64 	%rd39315, %rd39313, %rd39314;
	add.s64 	%rd39316, %rd39315, %rd39226;
	shr.u64 	%rd39317, %rd39316, 32;
	and.b64  	%rd39318, %rd39291, 4294967295;
	add.s64 	%rd39319, %rd39317, %rd39318;
	add.s64 	%rd39320, %rd39319, %rd39260;
	shr.u64 	%rd39321, %rd39320, 32;
	and.b64  	%rd39322, %rd39296, 4294967295;
	add.s64 	%rd39323, %rd39321, %rd39322;
	add.s64 	%rd39324, %rd39323, %rd39293;
	shr.u64 	%rd39325, %rd39324, 32;
	and.b64  	%rd39326, %rd39301, 4294967295;
	add.s64 	%rd39327, %rd39325, %rd39326;
	mad.lo.s64 	%rd39328, %rd1121, %rd1121, %rd39327;
	shr.u64 	%rd39329, %rd39328, 32;
	mul.lo.s64 	%rd39330, %rd1122, %rd1121;
	and.b64  	%rd39331, %rd39305, 4294967295;
	add.s64 	%rd39332, %rd39329, %rd39331;
	add.s64 	%rd39333, %rd39332, %rd39330;
	shr.u64 	%rd39334, %rd39333, 32;
	mul.lo.s64 	%rd39335, %rd1123, %rd1121;
	add.s64 	%rd39336, %rd39334, %rd39306;
	add.s64 	%rd39337, %rd39336, %rd39335;
	shr.u64 	%rd39338, %rd39337, 32;
	and.b64  	%rd39339, %rd39312, 4294967295;
	add.s64 	%rd39340, %rd39163, %rd39339;
	shr.u64 	%rd39341, %rd39340, 32;
	and.b64  	%rd39342, %rd39316, 4294967295;
	add.s64 	%rd39343, %rd39341, %rd39342;
	add.s64 	%rd39344, %rd39343, %rd39196;
	shr.u64 	%rd39345, %rd39344, 32;
	and.b64  	%rd39346, %rd39320, 4294967295;
	add.s64 	%rd39347, %rd39345, %rd39346;
	add.s64 	%rd39348, %rd39347, %rd39231;
	shr.u64 	%rd39349, %rd39348, 32;
	and.b64  	%rd39350, %rd39324, 4294967295;
	add.s64 	%rd39351, %rd39349, %rd39350;
	add.s64 	%rd39352, %rd39351, %rd39265;
	shr.u64 	%rd39353, %rd39352, 32;
	and.b64  	%rd39354, %rd39328, 4294967295;
	add.s64 	%rd39355, %rd39353, %rd39354;
	add.s64 	%rd39356, %rd39355, %rd39298;
	shr.u64 	%rd39357, %rd39356, 32;
	and.b64  	%rd39358, %rd39333, 4294967295;
	add.s64 	%rd39359, %rd39357, %rd39358;
	add.s64 	%rd39360, %rd39359, %rd39330;
	shr.u64 	%rd39361, %rd39360, 32;
	and.b64  	%rd39362, %rd39337, 4294967295;
	add.s64 	%rd39363, %rd39361, %rd39362;
	mad.lo.s64 	%rd39364, %rd1122, %rd1122, %rd39363;
	shr.u64 	%rd39365, %rd39364, 32;
	mul.lo.s64 	%rd39366, %rd1123, %rd1122;
	add.s64 	%rd39367, %rd39365, %rd39338;
	add.s64 	%rd39368, %rd39367, %rd39366;
	shr.u64 	%rd39369, %rd39368, 32;
	and.b64  	%rd39370, %rd39344, 4294967295;
	add.s64 	%rd39371, %rd39166, %rd39370;
	shr.u64 	%rd39372, %rd39371, 32;
	and.b64  	%rd39373, %rd39348, 4294967295;
	add.s64 	%rd39374, %rd39372, %rd39373;
	add.s64 	%rd39375, %rd39374, %rd39201;
	shr.u64 	%rd39376, %rd39375, 32;
	and.b64  	%rd39377, %rd39352, 4294967295;
	add.s64 	%rd39378, %rd39376, %rd39377;
	add.s64 	%rd39379, %rd39378, %rd39236;
	shr.u64 	%rd39380, %rd39379, 32;
	and.b64  	%rd39381, %rd39356, 4294967295;
	add.s64 	%rd39382, %rd39380, %rd39381;
	add.s64 	%rd39383, %rd39382, %rd39270;
	shr.u64 	%rd39384, %rd39383, 32;
	and.b64  	%rd39385, %rd39360, 4294967295;
	add.s64 	%rd39386, %rd39384, %rd39385;
	add.s64 	%rd39387, %rd39386, %rd39303;
	shr.u64 	%rd39388, %rd39387, 32;
	and.b64  	%rd39389, %rd39364, 4294967295;
	add.s64 	%rd39390, %rd39388, %rd39389;
	add.s64 	%rd39391, %rd39390, %rd39335;
	shr.u64 	%rd39392, %rd39391, 32;
	and.b64  	%rd39393, %rd39368, 4294967295;
	add.s64 	%rd39394, %rd39392, %rd39393;
	add.s64 	%rd39395, %rd39394, %rd39366;
	shr.u64 	%rd39396, %rd39395, 32;
	add.s64 	%rd39397, %rd39396, %rd39369;
	mad.lo.s64 	%rd39398, %rd1123, %rd1123, %rd39397;
	{ .reg .b32 tmp; mov.b64 {tmp, %r5574}, %rd39398; }
	mul.lo.s32 	%r5575, %r86, %r5573;
	cvt.u64.u32 	%rd39399, %r5575;
	and.b64  	%rd39400, %rd39146, 4294967295;
	mad.lo.s64 	%rd39401, %rd13, %rd39399, %rd39400;
	shr.u64 	%rd39402, %rd39401, 32;
	and.b64  	%rd39403, %rd39170, 4294967295;
	add.s64 	%rd39404, %rd39402, %rd39403;
	mad.lo.s64 	%rd39405, %rd14, %rd39399, %rd39404;
	cvt.u32.u64 	%r5576, %rd39405;
	shr.u64 	%rd39406, %rd39405, 32;
	and.b64  	%rd39407, %rd39206, 4294967295;
	add.s64 	%rd39408, %rd39406, %rd39407;
	mad.lo.s64 	%rd39409, %rd15, %rd39399, %rd39408;
	shr.u64 	%rd39410, %rd39409, 32;
	and.b64  	%rd39411, %rd39241, 4294967295;
	add.s64 	%rd39412, %rd39410, %rd39411;
	mad.lo.s64 	%rd39413, %rd16, %rd39399, %rd39412;
	shr.u64 	%rd39414, %rd39413, 32;
	and.b64  	%rd39415, %rd39275, 4294967295;
	add.s64 	%rd39416, %rd39414, %rd39415;
	mad.lo.s64 	%rd39417, %rd17, %rd39399, %rd39416;
	shr.u64 	%rd39418, %rd39417, 32;
	and.b64  	%rd39419, %rd39308, 4294967295;
	add.s64 	%rd39420, %rd39418, %rd39419;
	mad.lo.s64 	%rd39421, %rd18, %rd39399, %rd39420;
	shr.u64 	%rd39422, %rd39421, 32;
	and.b64  	%rd39423, %rd39340, 4294967295;
	add.s64 	%rd39424, %rd39422, %rd39423;
	mad.lo.s64 	%rd39425, %rd19, %rd39399, %rd39424;
	shr.u64 	%rd39426, %rd39425, 32;
	and.b64  	%rd39427, %rd39371, 4294967295;
	add.s64 	%rd39428, %rd39426, %rd39427;
	mad.lo.s64 	%rd39429, %rd20, %rd39399, %rd39428;
	shr.u64 	%rd39430, %rd39429, 32;
	and.b64  	%rd39431, %rd39375, 4294967295;
	add.s64 	%rd39432, %rd39430, %rd39431;
	shr.u64 	%rd39433, %rd39432, 32;
	and.b64  	%rd39434, %rd39379, 4294967295;
	add.s64 	%rd39435, %rd39433, %rd39434;
	shr.u64 	%rd39436, %rd39435, 32;
	and.b64  	%rd39437, %rd39383, 4294967295;
	add.s64 	%rd39438, %rd39436, %rd39437;
	shr.u64 	%rd39439, %rd39438, 32;
	and.b64  	%rd39440, %rd39387, 4294967295;
	add.s64 	%rd39441, %rd39439, %rd39440;
	shr.u64 	%rd39442, %rd39441, 32;
	and.b64  	%rd39443, %rd39391, 4294967295;
	add.s64 	%rd39444, %rd39442, %rd39443;
	shr.u64 	%rd39445, %rd39444, 32;
	and.b64  	%rd39446, %rd39395, 4294967295;
	add.s64 	%rd39447, %rd39445, %rd39446;
	shr.u64 	%rd39448, %rd39447, 32;
	and.b64  	%rd39449, %rd39398, 4294967295;
	add.s64 	%rd39450, %rd39448, %rd39449;
	{ .reg .b32 tmp; mov.b64 {tmp, %r5577}, %rd39450; }
	add.s32 	%r5578, %r5574, %r5577;
	mul.lo.s32 	%r5579, %r86, %r5576;
	cvt.u64.u32 	%rd39451, %r5579;
	and.b64  	%rd39452, %rd39405, 4294967295;
	mad.lo.s64 	%rd39453, %rd13, %rd39451, %rd39452;
	shr.u64 	%rd39454, %rd39453, 32;
	and.b64  	%rd39455, %rd39409, 4294967295;
	add.s64 	%rd39456, %rd39454, %rd39455;
	mad.lo.s64 	%rd39457, %rd14, %rd39451, %rd39456;
	cvt.u32.u64 	%r5580, %rd39457;
	shr.u64 	%rd39458, %rd39457, 32;
	and.b64  	%rd39459, %rd39413, 4294967295;
	add.s64 	%rd39460, %rd39458, %rd39459;
	mad.lo.s64 	%rd39461, %rd15, %rd39451, %rd39460;
	shr.u64 	%rd39462, %rd39461, 32;
	and.b64  	%rd39463, %rd39417, 4294967295;
	add.s64 	%rd39464, %rd39462, %rd39463;
	mad.lo.s64 	%rd39465, %rd16, %rd39451, %rd39464;
	shr.u64 	%rd39466, %rd39465, 32;
	and.b64  	%rd39467, %rd39421, 4294967295;
	add.s64 	%rd39468, %rd39466, %rd39467;
	mad.lo.s64 	%rd39469, %rd17, %rd39451, %rd39468;
	shr.u64 	%rd39470, %rd39469, 32;
	and.b64  	%rd39471, %rd39425, 4294967295;
	add.s64 	%rd39472, %rd39470, %rd39471;
	mad.lo.s64 	%rd39473, %rd18, %rd39451, %rd39472;
	shr.u64 	%rd39474, %rd39473, 32;
	and.b64  	%rd39475, %rd39429, 4294967295;
	add.s64 	%rd39476, %rd39474, %rd39475;
	mad.lo.s64 	%rd39477, %rd19, %rd39451, %rd39476;
	shr.u64 	%rd39478, %rd39477, 32;
	and.b64  	%rd39479, %rd39432, 4294967295;
	add.s64 	%rd39480, %rd39478, %rd39479;
	mad.lo.s64 	%rd39481, %rd20, %rd39451, %rd39480;
	shr.u64 	%rd39482, %rd39481, 32;
	and.b64  	%rd39483, %rd39435, 4294967295;
	add.s64 	%rd39484, %rd39482, %rd39483;
	shr.u64 	%rd39485, %rd39484, 32;
	and.b64  	%rd39486, %rd39438, 4294967295;
	add.s64 	%rd39487, %rd39485, %rd39486;
	shr.u64 	%rd39488, %rd39487, 32;
	and.b64  	%rd39489, %rd39441, 4294967295;
	add.s64 	%rd39490, %rd39488, %rd39489;
	shr.u64 	%rd39491, %rd39490, 32;
	and.b64  	%rd39492, %rd39444, 4294967295;
	add.s64 	%rd39493, %rd39491, %rd39492;
	shr.u64 	%rd39494, %rd39493, 32;
	and.b64  	%rd39495, %rd39447, 4294967295;
	add.s64 	%rd39496, %rd39494, %rd39495;
	shr.u64 	%rd39497, %rd39496, 32;
	and.b64  	%rd39498, %rd39450, 4294967295;
	add.s64 	%rd39499, %rd39497, %rd39498;
	{ .reg .b32 tmp; mov.b64 {tmp, %r5581}, %rd39499; }
	add.s32 	%r5582, %r5578, %r5581;
	mul.lo.s32 	%r5583, %r86, %r5580;
	cvt.u64.u32 	%rd39500, %r5583;
	and.b64  	%rd39501, %rd39457, 4294967295;
	mad.lo.s64 	%rd39502, %rd13, %rd39500, %rd39501;
	shr.u64 	%rd39503, %rd39502, 32;
	and.b64  	%rd39504, %rd39461, 4294967295;
	add.s64 	%rd39505, %rd39503, %rd39504;
	mad.lo.s64 	%rd39506, %rd14, %rd39500, %rd39505;
	cvt.u32.u64 	%r5584, %rd39506;
	shr.u64 	%rd39507, %rd39506, 32;
	and.b64  	%rd39508, %rd39465, 4294967295;
	add.s64 	%rd39509, %rd39507, %rd39508;
	mad.lo.s64 	%rd39510, %rd15, %rd39500, %rd39509;
	shr.u64 	%rd39511, %rd39510, 32;
	and.b64  	%rd39512, %rd39469, 4294967295;
	add.s64 	%rd39513, %rd39511, %rd39512;
	mad.lo.s64 	%rd39514, %rd16, %rd39500, %rd39513;
	shr.u64 	%rd39515, %rd39514, 32;
	and.b64  	%rd39516, %rd39473, 4294967295;
	add.s64 	%rd39517, %rd39515, %rd39516;
	mad.lo.s64 	%rd39518, %rd17, %rd39500, %rd39517;
	shr.u64 	%rd39519, %rd39518, 32;
	and.b64  	%rd39520, %rd39477, 4294967295;
	add.s64 	%rd39521, %rd39519, %rd39520;
	mad.lo.s64 	%rd39522, %rd18, %rd39500, %rd39521;
	shr.u64 	%rd39523, %rd39522, 32;
	and.b64  	%rd39524, %rd39481, 4294967295;
	add.s64 	%rd39525, %rd39523, %rd39524;
	mad.lo.s64 	%rd39526, %rd19, %rd39500, %rd39525;
	shr.u64 	%rd39527, %rd39526, 32;
	and.b64  	%rd39528, %rd39484, 4294967295;
	add.s64 	%rd39529, %rd39527, %rd39528;
	mad.lo.s64 	%rd39530, %rd20, %rd39500, %rd39529;
	shr.u64 	%rd39531, %rd39530, 32;
	and.b64  	%rd39532, %rd39487, 4294967295;
	add.s64 	%rd39533, %rd39531, %rd39532;
	shr.u64 	%rd39534, %rd39533, 32;
	and.b64  	%rd39535, %rd39490, 4294967295;
	add.s64 	%rd39536, %rd39534, %rd39535;
	shr.u64 	%rd39537, %rd39536, 32;
	and.b64  	%rd39538, %rd39493, 4294967295;
	add.s64 	%rd39539, %rd39537, %rd39538;
	shr.u64 	%rd39540, %rd39539, 32;
	and.b64  	%rd39541, %rd39496, 4294967295;
	add.s64 	%rd39542, %rd39540, %rd39541;
	shr.u64 	%rd39543, %rd39542, 32;
	and.b64  	%rd39544, %rd39499, 4294967295;
	add.s64 	%rd39545, %rd39543, %rd39544;
	{ .reg .b32 tmp; mov.b64 {tmp, %r5585}, %rd39545; }
	add.s32 	%r5586, %r5582, %r5585;
	mul.lo.s32 	%r5587, %r86, %r5584;
	cvt.u64.u32 	%rd39546, %r5587;
	and.b64  	%rd39547, %rd39506, 4294967295;
	mad.lo.s64 	%rd39548, %rd13, %rd39546, %rd39547;
	shr.u64 	%rd39549, %rd39548, 32;
	and.b64  	%rd39550, %rd39510, 4294967295;
	add.s64 	%rd39551, %rd39549, %rd39550;
	mad.lo.s64 	%rd39552, %rd14, %rd39546, %rd39551;
	cvt.u32.u64 	%r5588, %rd39552;
	shr.u64 	%rd39553, %rd39552, 32;
	and.b64  	%rd39554, %rd39514, 4294967295;
	add.s64 	%rd39555, %rd39553, %rd39554;
	mad.lo.s64 	%rd39556, %rd15, %rd39546, %rd39555;
	shr.u64 	%rd39557, %rd39556, 32;
	and.b64  	%rd39558, %rd39518, 4294967295;
	add.s64 	%rd39559, %rd39557, %rd39558;
	mad.lo.s64 	%rd39560, %rd16, %rd39546, %rd39559;
	shr.u64 	%rd39561, %rd39560, 32;
	and.b64  	%rd39562, %rd39522, 4294967295;
	add.s64 	%rd39563, %rd39561, %rd39562;
	mad.lo.s64 	%rd39564, %rd17, %rd39546, %rd39563;
	shr.u64 	%rd39565, %rd39564, 32;
	and.b64  	%rd39566, %rd39526, 4294967295;
	add.s64 	%rd39567, %rd39565, %rd39566;
	mad.lo.s64 	%rd39568, %rd18, %rd39546, %rd39567;
	shr.u64 	%rd39569, %rd39568, 32;
	and.b64  	%rd39570, %rd39530, 4294967295;
	add.s64 	%rd39571, %rd39569, %rd39570;
	mad.lo.s64 	%rd39572, %rd19, %rd39546, %rd39571;
	shr.u64 	%rd39573, %rd39572, 32;
	and.b64  	%rd39574, %rd39533, 4294967295;
	add.s64 	%rd39575, %rd39573, %rd39574;
	mad.lo.s64 	%rd39576, %rd20, %rd39546, %rd39575;
	shr.u64 	%rd39577, %rd39576, 32;
	and.b64  	%rd39578, %rd39536, 4294967295;
	add.s64 	%rd39579, %rd39577, %rd39578;
	shr.u64 	%rd39580, %rd39579, 32;
	and.b64  	%rd39581, %rd39539, 4294967295;
	add.s64 	%rd39582, %rd39580, %rd39581;
	shr.u64 	%rd39583, %rd39582, 32;
	and.b64  	%rd39584, %rd39542, 4294967295;
	add.s64 	%rd39585, %rd39583, %rd39584;
	shr.u64 	%rd39586, %rd39585, 32;
	and.b64  	%rd39587, %rd39545, 4294967295;
	add.s64 	%rd39588, %rd39586, %rd39587;
	{ .reg .b32 tmp; mov.b64 {tmp, %r5589}, %rd39588; }
	add.s32 	%r5590, %r5586, %r5589;
	mul.lo.s32 	%r5591, %r86, %r5588;
	cvt.u64.u32 	%rd39589, %r5591;
	and.b64  	%rd39590, %rd39552, 4294967295;
	mad.lo.s64 	%rd39591, %rd13, %rd39589, %rd39590;
	shr.u64 	%rd39592, %rd39591, 32;
	and.b64  	%rd39593, %rd39556, 4294967295;
	add.s64 	%rd39594, %rd39592, %rd39593;
	mad.lo.s64 	%rd39595, %rd14, %rd39589, %rd39594;
	cvt.u32.u64 	%r5592, %rd39595;
	shr.u64 	%rd39596, %rd39595, 32;
	and.b64  	%rd39597, %rd39560, 4294967295;
	add.s64 	%rd39598, %rd39596, %rd39597;
	mad.lo.s64 	%rd39599, %rd15, %rd39589, %rd39598;
	shr.u64 	%rd39600, %rd39599, 32;
	and.b64  	%rd39601, %rd39564, 4294967295;
	add.s64 	%rd39602, %rd39600, %rd39601;
	mad.lo.s64 	%rd39603, %rd16, %rd39589, %rd39602;
	shr.u64 	%rd39604, %rd39603, 32;
	and.b64  	%rd39605, %rd39568, 4294967295;
	add.s64 	%rd39606, %rd39604, %rd39605;
	mad.lo.s64 	%rd39607, %rd17, %rd39589, %rd39606;
	shr.u64 	%rd39608, %rd39607, 32;
	and.b64  	%rd39609, %rd39572, 4294967295;
	add.s64 	%rd39610, %rd39608, %rd39609;
	mad.lo.s64 	%rd39611, %rd18, %rd39589, %rd39610;
	shr.u64 	%rd39612, %rd39611, 32;
	and.b64  	%rd39613, %rd39576, 4294967295;
	add.s64 	%rd39614, %rd39612, %rd39613;
	mad.lo.s64 	%rd39615, %rd19, %rd39589, %rd39614;
	shr.u64 	%rd39616, %rd39615, 32;
	and.b64  	%rd39617, %rd39579, 4294967295;
	add.s64 	%rd39618, %rd39616, %rd39617;
	mad.lo.s64 	%rd39619, %rd20, %rd39589, %rd39618;
	shr.u64 	%rd39620, %rd39619, 32;
	and.b64  	%rd39621, %rd39582, 4294967295;
	add.s64 	%rd39622, %rd39620, %rd39621;
	shr.u64 	%rd39623, %rd39622, 32;
	and.b64  	%rd39624, %rd39585, 4294967295;
	add.s64 	%rd39625, %rd39623, %rd39624;
	shr.u64 	%rd39626, %rd39625, 32;
	and.b64  	%rd39627, %rd39588, 4294967295;
	add.s64 	%rd39628, %rd39626, %rd39627;
	{ .reg .b32 tmp; mov.b64 {tmp, %r5593}, %rd39628; }
	add.s32 	%r5594, %r5590, %r5593;
	mul.lo.s32 	%r5595, %r86, %r5592;
	cvt.u64.u32 	%rd39629, %r5595;
	and.b64  	%rd39630, %rd39595, 4294967295;
	mad.lo.s64 	%rd39631, %rd13, %rd39629, %rd39630;
	shr.u64 	%rd39632, %rd39631, 32;
	and.b64  	%rd39633, %rd39599, 4294967295;
	add.s64 	%rd39634, %rd39632, %rd39633;
	mad.lo.s64 	%rd39635, %rd14, %rd39629, %rd39634;
	cvt.u32.u64 	%r5596, %rd39635;
	shr.u64 	%rd39636, %rd39635, 32;
	and.b64  	%rd39637, %rd39603, 4294967295;
	add.s64 	%rd39638, %rd39636, %rd39637;
	mad.lo.s64 	%rd39639, %rd15, %rd39629, %rd39638;
	shr.u64 	%rd39640, %rd39639, 32;
	and.b64  	%rd39641, %rd39607, 4294967295;
	add.s64 	%rd39642, %rd39640, %rd39641;
	mad.lo.s64 	%rd39643, %rd16, %rd39629, %rd39642;
	shr.u64 	%rd39644, %rd39643, 32;
	and.b64  	%rd39645, %rd39611, 4294967295;
	add.s64 	%rd39646, %rd39644, %rd39645;
	mad.lo.s64 	%rd39647, %rd17, %rd39629, %rd39646;
	shr.u64 	%rd39648, %rd39647, 32;
	and.b64  	%rd39649, %rd39615, 4294967295;
	add.s64 	%rd39650, %rd39648, %rd39649;
	mad.lo.s64 	%rd39651, %rd18, %rd39629, %rd39650;
	shr.u64 	%rd39652, %rd39651, 32;
	and.b64  	%rd39653, %rd39619, 4294967295;
	add.s64 	%rd39654, %rd39652, %rd39653;
	mad.lo.s64 	%rd39655, %rd19, %rd39629, %rd39654;
	shr.u64 	%rd39656, %rd39655, 32;
	and.b64  	%rd39657, %rd39622, 4294967295;
	add.s64 	%rd39658, %rd39656, %rd39657;
	mad.lo.s64 	%rd39659, %rd20, %rd39629, %rd39658;
	shr.u64 	%rd39660, %rd39659, 32;
	and.b64  	%rd39661, %rd39625, 4294967295;
	add.s64 	%rd39662, %rd39660, %rd39661;
	shr.u64 	%rd39663, %rd39662, 32;
	and.b64  	%rd39664, %rd39628, 4294967295;
	add.s64 	%rd39665, %rd39663, %rd39664;
	{ .reg .b32 tmp; mov.b64 {tmp, %r5597}, %rd39665; }
	add.s32 	%r5598, %r5594, %r5597;
	mul.lo.s32 	%r5599, %r86, %r5596;
	cvt.u64.u32 	%rd39666, %r5599;
	and.b64  	%rd39667, %rd39635, 4294967295;
	mad.lo.s64 	%rd39668, %rd13, %rd39666, %rd39667;
	shr.u64 	%rd39669, %rd39668, 32;
	and.b64  	%rd39670, %rd39639, 4294967295;
	add.s64 	%rd39671, %rd39669, %rd39670;
	mad.lo.s64 	%rd39672, %rd14, %rd39666, %rd39671;
	cvt.u32.u64 	%r5600, %rd39672;
	shr.u64 	%rd39673, %rd39672, 32;
	and.b64  	%rd39674, %rd39643, 4294967295;
	add.s64 	%rd39675, %rd39673, %rd39674;
	mad.lo.s64 	%rd39676, %rd15, %rd39666, %rd39675;
	shr.u64 	%rd39677, %rd39676, 32;
	and.b64  	%rd39678, %rd39647, 4294967295;
	add.s64 	%rd39679, %rd39677, %rd39678;
	mad.lo.s64 	%rd39680, %rd16, %rd39666, %rd39679;
	shr.u64 	%rd39681, %rd39680, 32;
	and.b64  	%rd39682, %rd39651, 4294967295;
	add.s64 	%rd39683, %rd39681, %rd39682;
	mad.lo.s64 	%rd39684, %rd17, %rd39666, %rd39683;
	shr.u64 	%rd39685, %rd39684, 32;
	and.b64  	%rd39686, %rd39655, 4294967295;
	add.s64 	%rd39687, %rd39685, %rd39686;
	mad.lo.s64 	%rd39688, %rd18, %rd39666, %rd39687;
	shr.u64 	%rd39689, %rd39688, 32;
	and.b64  	%rd39690, %rd39659, 4294967295;
	add.s64 	%rd39691, %rd39689, %rd39690;
	mad.lo.s64 	%rd39692, %rd19, %rd39666, %rd39691;
	shr.u64 	%rd39693, %rd39692, 32;
	and.b64  	%rd39694, %rd39662, 4294967295;
	add.s64 	%rd39695, %rd39693, %rd39694;
	mad.lo.s64 	%rd39696, %rd20, %rd39666, %rd39695;
	shr.u64 	%rd39697, %rd39696, 32;
	and.b64  	%rd39698, %rd39665, 4294967295;
	add.s64 	%rd39699, %rd39697, %rd39698;
	{ .reg .b32 tmp; mov.b64 {tmp, %r5601}, %rd39699; }
	add.s32 	%r5602, %r5598, %r5601;
	mul.lo.s32 	%r5603, %r86, %r5600;
	cvt.u64.u32 	%rd39700, %r5603;
	and.b64  	%rd39701, %rd39672, 4294967295;
	mad.lo.s64 	%rd39702, %rd13, %rd39700, %rd39701;
	shr.u64 	%rd39703, %rd39702, 32;
	and.b64  	%rd39704, %rd39676, 4294967295;
	add.s64 	%rd39705, %rd39703, %rd39704;
	mad.lo.s64 	%rd1267, %rd14, %rd39700, %rd39705;
	cvt.u32.u64 	%r6613, %rd1267;
	shr.u64 	%rd39706, %rd1267, 32;
	and.b64  	%rd39707, %rd39680, 4294967295;
	add.s64 	%rd39708, %rd39706, %rd39707;
	mad.lo.s64 	%rd45247, %rd15, %rd39700, %rd39708;
	cvt.u32.u64 	%r712, %rd45247;
	shr.u64 	%rd39709, %rd45247, 32;
	and.b64  	%rd39710, %rd39684, 4294967295;
	add.s64 	%rd39711, %rd39709, %rd39710;
	mad.lo.s64 	%rd45248, %rd16, %rd39700, %rd39711;
	cvt.u32.u64 	%r713, %rd45248;
	shr.u64 	%rd39712, %rd45248, 32;
	and.b64  	%rd39713, %rd39688, 4294967295;
	add.s64 	%rd39714, %rd39712, %rd39713;
	mad.lo.s64 	%rd45249, %rd17, %rd39700, %rd39714;
	cvt.u32.u64 	%r714, %rd45249;
	shr.u64 	%rd39715, %rd45249, 32;
	and.b64  	%rd39716, %rd39692, 4294967295;
	add.s64 	%rd39717, %rd39715, %rd39716;
	mad.lo.s64 	%rd45250, %rd18, %rd39700, %rd39717;
	cvt.u32.u64 	%r715, %rd45250;
	shr.u64 	%rd39718, %rd45250, 32;
	and.b64  	%rd39719, %rd39696, 4294967295;
	add.s64 	%rd39720, %rd39718, %rd39719;
	mad.lo.s64 	%rd45251, %rd19, %rd39700, %rd39720;
	cvt.u32.u64 	%r716, %rd45251;
	shr.u64 	%rd39721, %rd45251, 32;
	and.b64  	%rd39722, %rd39699, 4294967295;
	add.s64 	%rd39723, %rd39721, %rd39722;
	mad.lo.s64 	%rd45252, %rd20, %rd39700, %rd39723;
	cvt.u32.u64 	%r717, %rd45252;
	{ .reg .b32 tmp; mov.b64 {tmp, %r5604}, %rd45252; }
	add.s32 	%r6614, %r5602, %r5604;
	setp.gt.u32 	%p1747, %r6614, %r5572;
	@%p1747 bra 	$L__BB4_733;
	setp.lt.u32 	%p1748, %r6614, %r5572;
	@%p1748 bra 	$L__BB4_734;
	cvt.u32.u64 	%r5606, %rd19;
	setp.lt.u32 	%p1749, %r5606, %r717;
	@%p1749 bra 	$L__BB4_733;
	setp.gt.u32 	%p1750, %r5606, %r717;
	@%p1750 bra 	$L__BB4_734;
	cvt.u32.u64 	%r5608, %rd18;
	setp.lt.u32 	%p1751, %r5608, %r716;
	@%p1751 bra 	$L__BB4_733;
	setp.gt.u32 	%p1752, %r5608, %r716;
	@%p1752 bra 	$L__BB4_734;
	cvt.u32.u64 	%r5610, %rd17;
	setp.lt.u32 	%p1753, %r5610, %r715;
	@%p1753 bra 	$L__BB4_733;
	setp.gt.u32 	%p1754, %r5610, %r715;
	@%p1754 bra 	$L__BB4_734;
	cvt.u32.u64 	%r5612, %rd16;
	setp.lt.u32 	%p1755, %r5612, %r714;
	@%p1755 bra 	$L__BB4_733;
	setp.gt.u32 	%p1756, %r5612, %r714;
	@%p1756 bra 	$L__BB4_734;
	cvt.u32.u64 	%r5614, %rd15;
	setp.lt.u32 	%p1757, %r5614, %r713;
	@%p1757 bra 	$L__BB4_733;
	setp.gt.u32 	%p1758, %r5614, %r713;
	@%p1758 bra 	$L__BB4_734;
	cvt.u32.u64 	%r5616, %rd14;
	setp.lt.u32 	%p1759, %r5616, %r712;
	@%p1759 bra 	$L__BB4_733;
	cvt.u32.u64 	%r5617, %rd13;
	setp.gt.u32 	%p1760, %r5616, %r712;
	setp.gt.u32 	%p1761, %r5617, %r6613;
	or.pred  	%p1762, %p1760, %p1761;
	@%p1762 bra 	$L__BB4_734;
$L__BB4_733:
	and.b64  	%rd39725, %rd1267, 4294967295;
	sub.s64 	%rd39726, %rd39725, %rd13;
	shr.u64 	%rd39727, %rd39726, 63;
	cvt.u32.u64 	%r6613, %rd39726;
	and.b64  	%rd39728, %rd45247, 4294967295;
	add.s64 	%rd39729, %rd39727, %rd14;
	sub.s64 	%rd45247, %rd39728, %rd39729;
	shr.u64 	%rd39730, %rd45247, 63;
	and.b64  	%rd39731, %rd45248, 4294967295;
	add.s64 	%rd39732, %rd39730, %rd15;
	sub.s64 	%rd45248, %rd39731, %rd39732;
	shr.u64 	%rd39733, %rd45248, 63;
	and.b64  	%rd39734, %rd45249, 4294967295;
	add.s64 	%rd39735, %rd39733, %rd16;
	sub.s64 	%rd45249, %rd39734, %rd39735;
	shr.u64 	%rd39736, %rd45249, 63;
	and.b64  	%rd39737, %rd45250, 4294967295;
	add.s64 	%rd39738, %rd39736, %rd17;
	sub.s64 	%rd45250, %rd39737, %rd39738;
	shr.u64 	%rd39739, %rd45250, 63;
	and.b64  	%rd39740, %rd45251, 4294967295;
	add.s64 	%rd39741, %rd39739, %rd18;
	sub.s64 	%rd45251, %rd39740, %rd39741;
	shr.u64 	%rd39742, %rd45251, 63;
	and.b64  	%rd39743, %rd45252, 4294967295;
	add.s64 	%rd39744, %rd39742, %rd19;
	sub.s64 	%rd45252, %rd39743, %rd39744;
	shr.u64 	%rd39745, %rd45252, 63;
	cvt.u32.u64 	%r5620, %rd39745;
	add.s32 	%r5621, %r5572, %r5620;
	sub.s32 	%r6614, %r6614, %r5621;
$L__BB4_734:
	cvt.u32.u64 	%r5622, %rd20;
	shl.b32 	%r6615, %r6613, 1;
	shr.u32 	%r5623, %r6613, 31;
	cvt.u64.u32 	%rd39747, %r5623;
	and.b64  	%rd1286, %rd45247, 4294967295;
	shl.b64 	%rd39748, %rd45247, 1;
	and.b64  	%rd39749, %rd39748, 8589934590;
	or.b64  	%rd45253, %rd39749, %rd39747;
	cvt.u32.u64 	%r724, %rd45253;
	shr.u64 	%rd39750, %rd39749, 32;
	and.b64  	%rd1288, %rd45248, 4294967295;
	shl.b64 	%rd39751, %rd45248, 1;
	and.b64  	%rd39752, %rd39751, 8589934590;
	or.b64  	%rd45254, %rd39750, %rd39752;
	cvt.u32.u64 	%r725, %rd45254;
	shr.u64 	%rd39753, %rd39752, 32;
	and.b64  	%rd1290, %rd45249, 4294967295;
	shl.b64 	%rd39754, %rd45249, 1;
	and.b64  	%rd39755, %rd39754, 8589934590;
	or.b64  	%rd45255, %rd39753, %rd39755;
	cvt.u32.u64 	%r726, %rd45255;
	shr.u64 	%rd39756, %rd39755, 32;
	and.b64  	%rd1292, %rd45250, 4294967295;
	shl.b64 	%rd39757, %rd45250, 1;
	and.b64  	%rd39758, %rd39757, 8589934590;
	or.b64  	%rd45256, %rd39756, %rd39758;
	cvt.u32.u64 	%r727, %rd45256;
	shr.u64 	%rd39759, %rd39758, 32;
	and.b64  	%rd1294, %rd45251, 4294967295;
	shl.b64 	%rd39760, %rd45251, 1;
	and.b64  	%rd39761, %rd39760, 8589934590;
	or.b64  	%rd45257, %rd39759, %rd39761;
	cvt.u32.u64 	%r728, %rd45257;
	shr.u64 	%rd39762, %rd39761, 32;
	and.b64  	%rd1296, %rd45252, 4294967295;
	shl.b64 	%rd39763, %rd45252, 1;
	and.b64  	%rd39764, %rd39763, 8589934590;
	or.b64  	%rd45258, %rd39762, %rd39764;
	cvt.u32.u64 	%r729, %rd45258;
	shr.u64 	%rd39765, %rd39764, 32;
	cvt.u64.u32 	%rd1298, %r6614;
	mul.wide.u32 	%rd39766, %r6614, 2;
	add.s64 	%rd45259, %rd39765, %rd39766;
	cvt.u32.u64 	%r730, %rd45259;
	setp.gt.u64 	%p1763, %rd45259, 4294967295;
	setp.lt.u32 	%p1764, %r5622, %r730;
	or.pred  	%p1765, %p1763, %p1764;
	@%p1765 bra 	$L__BB4_748;
	cvt.u32.u64 	%r5624, %rd20;
	setp.gt.u32 	%p1766, %r5624, %r730;
	@%p1766 bra 	$L__BB4_749;
	cvt.u32.u64 	%r5625, %rd19;
	setp.lt.u32 	%p1767, %r5625, %r729;
	@%p1767 bra 	$L__BB4_748;
	cvt.u32.u64 	%r5626, %rd19;
	setp.gt.u32 	%p1768, %r5626, %r729;
	@%p1768 bra 	$L__BB4_749;
	cvt.u32.u64 	%r5627, %rd18;
	setp.lt.u32 	%p1769, %r5627, %r728;
	@%p1769 bra 	$L__BB4_748;
	cvt.u32.u64 	%r5628, %rd18;
	setp.gt.u32 	%p1770, %r5628, %r728;
	@%p1770 bra 	$L__BB4_749;
	cvt.u32.u64 	%r5629, %rd17;
	setp.lt.u32 	%p1771, %r5629, %r727;
	@%p1771 bra 	$L__BB4_748;
	cvt.u32.u64 	%r5630, %rd17;
	setp.gt.u32 	%p1772, %r5630, %r727;
	@%p1772 bra 	$L__BB4_749;
	cvt.u32.u64 	%r5631, %rd16;
	setp.lt.u32 	%p1773, %r5631, %r726;
	@%p1773 bra 	$L__BB4_748;
	cvt.u32.u64 	%r5632, %rd16;
	setp.gt.u32 	%p1774, %r5632, %r726;
	@%p1774 bra 	$L__BB4_749;
	cvt.u32.u64 	%r5633, %rd15;
	setp.lt.u32 	%p1775, %r5633, %r725;
	@%p1775 bra 	$L__BB4_748;
	setp.gt.u32 	%p1776, %r5633, %r725;
	@%p1776 bra 	$L__BB4_749;
	cvt.u32.u64 	%r5635, %rd14;
	setp.lt.u32 	%p1777, %r5635, %r724;
	@%p1777 bra 	$L__BB4_748;
	cvt.u32.u64 	%r5636, %rd13;
	setp.gt.u32 	%p1778, %r5635, %r724;
	setp.lt.u32 	%p1779, %r6615, %r5636;
	or.pred  	%p1780, %p1778, %p1779;
	@%p1780 bra 	$L__BB4_749;
$L__BB4_748:
	cvt.u64.u32 	%rd39769, %r6615;
	sub.s64 	%rd39770, %rd39769, %rd13;
	shr.u64 	%rd39771, %rd39770, 63;
	cvt.u32.u64 	%r6615, %rd39770;
	and.b64  	%rd39772, %rd45253, 4294967295;
	add.s64 	%rd39773, %rd39771, %rd14;
	sub.s64 	%rd45253, %rd39772, %rd39773;
	shr.u64 	%rd39774, %rd45253, 63;
	and.b64  	%rd39775, %rd45254, 4294967295;
	add.s64 	%rd39776, %rd39774, %rd15;
	sub.s64 	%rd45254, %rd39775, %rd39776;
	shr.u64 	%rd39777, %rd45254, 63;
	and.b64  	%rd39778, %rd45255, 4294967295;
	add.s64 	%rd39779, %rd39777, %rd16;
	sub.s64 	%rd45255, %rd39778, %rd39779;
	shr.u64 	%rd39780, %rd45255, 63;
	and.b64  	%rd39781, %rd45256, 4294967295;
	add.s64 	%rd39782, %rd39780, %rd17;
	sub.s64 	%rd45256, %rd39781, %rd39782;
	shr.u64 	%rd39783, %rd45256, 63;
	and.b64  	%rd39784, %rd45257, 4294967295;
	add.s64 	%rd39785, %rd39783, %rd18;
	sub.s64 	%rd45257, %rd39784, %rd39785;
	shr.u64 	%rd39786, %rd45257, 63;
	and.b64  	%rd39787, %rd45258, 4294967295;
	add.s64 	%rd39788, %rd39786, %rd19;
	sub.s64 	%rd45258, %rd39787, %rd39788;
	shr.u64 	%rd39789, %rd45258, 63;
	and.b64  	%rd39790, %rd45259, 4294967295;
	add.s64 	%rd39791, %rd39789, %rd20;
	sub.s64 	%rd45259, %rd39790, %rd39791;
$L__BB4_749:
	cvt.u32.u64 	%r5638, %rd20;
	add.s32 	%r6616, %r6615, %r6613;
	setp.lt.u32 	%p1781, %r6616, %r6615;
	selp.u64 	%rd39793, 1, 0, %p1781;
	and.b64  	%rd39794, %rd45253, 4294967295;
	add.s64 	%rd39795, %rd39794, %rd39793;
	add.s64 	%rd45260, %rd39795, %rd1286;
	cvt.u32.u64 	%r734, %rd45260;
	shr.u64 	%rd39796, %rd45260, 32;
	and.b64  	%rd39797, %rd45254, 4294967295;
	add.s64 	%rd39798, %rd39796, %rd39797;
	add.s64 	%rd45261, %rd39798, %rd1288;
	cvt.u32.u64 	%r735, %rd45261;
	shr.u64 	%rd39799, %rd45261, 32;
	and.b64  	%rd39800, %rd45255, 4294967295;
	add.s64 	%rd39801, %rd39799, %rd39800;
	add.s64 	%rd45262, %rd39801, %rd1290;
	cvt.u32.u64 	%r736, %rd45262;
	shr.u64 	%rd39802, %rd45262, 32;
	and.b64  	%rd39803, %rd45256, 4294967295;
	add.s64 	%rd39804, %rd39802, %rd39803;
	add.s64 	%rd45263, %rd39804, %rd1292;
	cvt.u32.u64 	%r737, %rd45263;
	shr.u64 	%rd39805, %rd45263, 32;
	and.b64  	%rd39806, %rd45257, 4294967295;
	add.s64 	%rd39807, %rd39805, %rd39806;
	add.s64 	%rd45264, %rd39807, %rd1294;
	cvt.u32.u64 	%r738, %rd45264;
	shr.u64 	%rd39808, %rd45264, 32;
	and.b64  	%rd39809, %rd45258, 4294967295;
	add.s64 	%rd39810, %rd39808, %rd39809;
	add.s64 	%rd45265, %rd39810, %rd1296;
	cvt.u32.u64 	%r739, %rd45265;
	shr.u64 	%rd39811, %rd45265, 32;
	and.b64  	%rd39812, %rd45259, 4294967295;
	add.s64 	%rd39813, %rd39811, %rd39812;
	add.s64 	%rd45266, %rd39813, %rd1298;
	cvt.u32.u64 	%r740, %rd45266;
	setp.gt.u64 	%p1782, %rd45266, 4294967295;
	setp.lt.u32 	%p1783, %r5638, %r740;
	or.pred  	%p1784, %p1782, %p1783;
	@%p1784 bra 	$L__BB4_763;
	setp.gt.u32 	%p1785, %r5638, %r740;
	@%p1785 bra 	$L__BB4_764;
	cvt.u32.u64 	%r5640, %rd19;
	setp.lt.u32 	%p1786, %r5640, %r739;
	@%p1786 bra 	$L__BB4_763;
	setp.gt.u32 	%p1787, %r5640, %r739;
	@%p1787 bra 	$L__BB4_764;
	cvt.u32.u64 	%r5642, %rd18;
	setp.lt.u32 	%p1788, %r5642, %r738;
	@%p1788 bra 	$L__BB4_763;
	setp.gt.u32 	%p1789, %r5642, %r738;
	@%p1789 bra 	$L__BB4_764;
	cvt.u32.u64 	%r5644, %rd17;
	setp.lt.u32 	%p1790, %r5644, %r737;
	@%p1790 bra 	$L__BB4_763;
	setp.gt.u32 	%p1791, %r5644, %r737;
	@%p1791 bra 	$L__BB4_764;
	cvt.u32.u64 	%r5646, %rd16;
	setp.lt.u32 	%p1792, %r5646, %r736;
	@%p1792 bra 	$L__BB4_763;
	setp.gt.u32 	%p1793, %r5646, %r736;
	@%p1793 bra 	$L__BB4_764;
	cvt.u32.u64 	%r5648, %rd15;
	setp.lt.u32 	%p1794, %r5648, %r735;
	@%p1794 bra 	$L__BB4_763;
	setp.gt.u32 	%p1795, %r5648, %r735;
	@%p1795 bra 	$L__BB4_764;
	cvt.u32.u64 	%r5650, %rd14;
	setp.lt.u32 	%p1796, %r5650, %r734;
	@%p1796 bra 	$L__BB4_763;
	cvt.u32.u64 	%r5651, %rd13;
	setp.gt.u32 	%p1797, %r5650, %r734;
	setp.lt.u32 	%p1798, %r6616, %r5651;
	or.pred  	%p1799, %p1797, %p1798;
	@%p1799 bra 	$L__BB4_764;
$L__BB4_763:
	cvt.u64.u32 	%rd39816, %r6616;
	sub.s64 	%rd39817, %rd39816, %rd13;
	shr.u64 	%rd39818, %rd39817, 63;
	cvt.u32.u64 	%r6616, %rd39817;
	and.b64  	%rd39819, %rd45260, 4294967295;
	add.s64 	%rd39820, %rd39818, %rd14;
	sub.s64 	%rd45260, %rd39819, %rd39820;
	shr.u64 	%rd39821, %rd45260, 63;
	and.b64  	%rd39822, %rd45261, 4294967295;
	add.s64 	%rd39823, %rd39821, %rd15;
	sub.s64 	%rd45261, %rd39822, %rd39823;
	shr.u64 	%rd39824, %rd45261, 63;
	and.b64  	%rd39825, %rd45262, 4294967295;
	add.s64 	%rd39826, %rd39824, %rd16;
	sub.s64 	%rd45262, %rd39825, %rd39826;
	shr.u64 	%rd39827, %rd45262, 63;
	and.b64  	%rd39828, %rd45263, 4294967295;
	add.s64 	%rd39829, %rd39827, %rd17;
	sub.s64 	%rd45263, %rd39828, %rd39829;
	shr.u64 	%rd39830, %rd45263, 63;
	and.b64  	%rd39831, %rd45264, 4294967295;
	add.s64 	%rd39832, %rd39830, %rd18;
	sub.s64 	%rd45264, %rd39831, %rd39832;
	shr.u64 	%rd39833, %rd45264, 63;
	and.b64  	%rd39834, %rd45265, 4294967295;
	add.s64 	%rd39835, %rd39833, %rd19;
	sub.s64 	%rd45265, %rd39834, %rd39835;
	shr.u64 	%rd39836, %rd45265, 63;
	and.b64  	%rd39837, %rd45266, 4294967295;
	add.s64 	%rd39838, %rd39836, %rd20;
	sub.s64 	%rd45266, %rd39837, %rd39838;
$L__BB4_764:
	cvt.u32.u64 	%r5653, %rd20;
	cvt.u64.u32 	%rd1335, %r6616;
	mul.wide.u32 	%rd39839, %r6616, %r6616;
	cvt.u32.u64 	%r5654, %rd39839;
	shr.u64 	%rd39840, %rd39839, 32;
	and.b64  	%rd1336, %rd45260, 4294967295;
	mul.lo.s64 	%rd39841, %rd1336, %rd1335;
	add.s64 	%rd39842, %rd39840, %rd39841;
	shr.u64 	%rd39843, %rd39842, 32;
	and.b64  	%rd1337, %rd45261, 4294967295;
	mul.lo.s64 	%rd39844, %rd1337, %rd1335;
	add.s64 	%rd39845, %rd39843, %rd39844;
	shr.u64 	%rd39846, %rd39845, 32;
	and.b64  	%rd1338, %rd45262, 4294967295;
	mul.lo.s64 	%rd39847, %rd1338, %rd1335;
	add.s64 	%rd39848, %rd39846, %rd39847;
	shr.u64 	%rd39849, %rd39848, 32;
	and.b64  	%rd1339, %rd45263, 4294967295;
	mul.lo.s64 	%rd39850, %rd1339, %rd1335;
	add.s64 	%rd39851, %rd39849, %rd39850;
	shr.u64 	%rd39852, %rd39851, 32;
	and.b64  	%rd1340, %rd45264, 4294967295;
	mul.lo.s64 	%rd39853, %rd1340, %rd1335;
	add.s64 	%rd39854, %rd39852, %rd39853;
	shr.u64 	%rd39855, %rd39854, 32;
	and.b64  	%rd1341, %rd45265, 4294967295;
	mul.lo.s64 	%rd39856, %rd1341, %rd1335;
	add.s64 	%rd39857, %rd39855, %rd39856;
	shr.u64 	%rd39858, %rd39857, 32;
	and.b64  	%rd1342, %rd45266, 4294967295;
	mul.lo.s64 	%rd39859, %rd1342, %rd1335;
	add.s64 	%rd39860, %rd39858, %rd39859;
	shr.u64 	%rd39861, %rd39860, 32;
	and.b64  	%rd39862, %rd39842, 4294967295;
	add.s64 	%rd39863, %rd39841, %rd39862;
	shr.u64 	%rd39864, %rd39863, 32;
	and.b64  	%rd39865, %rd39845, 4294967295;
	add.s64 	%rd39866, %rd39864, %rd39865;
	mad.lo.s64 	%rd39867, %rd1336, %rd1336, %rd39866;
	shr.u64 	%rd39868, %rd39867, 32;
	mul.lo.s64 	%rd39869, %rd1337, %rd1336;
	and.b64  	%rd39870, %rd39848, 4294967295;
	add.s64 	%rd39871, %rd39868, %rd39870;
	add.s64 	%rd39872, %rd39871, %rd39869;
	shr.u64 	%rd39873, %rd39872, 32;
	mul.lo.s64 	%rd39874, %rd1338, %rd1336;
	and.b64  	%rd39875, %rd39851, 4294967295;
	add.s64 	%rd39876, %rd39873, %rd39875;
	add.s64 	%rd39877, %rd39876, %rd39874;
	shr.u64 	%rd39878, %rd39877, 32;
	mul.lo.s64 	%rd39879, %rd1339, %rd1336;
	and.b64  	%rd39880, %rd39854, 4294967295;
	add.s64 	%rd39881, %rd39878, %rd39880;
	add.s64 	%rd39882, %rd39881, %rd39879;
	shr.u64 	%rd39883, %rd39882, 32;
	mul.lo.s64 	%rd39884, %rd1340, %rd1336;
	and.b64  	%rd39885, %rd39857, 4294967295;
	add.s64 	%rd39886, %rd39883, %rd39885;
	add.s64 	%rd39887, %rd39886, %rd39884;
	shr.u64 	%rd39888, %rd39887, 32;
	mul.lo.s64 	%rd39889, %rd1341, %rd1336;
	and.b64  	%rd39890, %rd39860, 4294967295;
	add.s64 	%rd39891, %rd39888, %rd39890;
	add.s64 	%rd39892, %rd39891, %rd39889;
	shr.u64 	%rd39893, %rd39892, 32;
	mul.lo.s64 	%rd39894, %rd1342, %rd1336;
	add.s64 	%rd39895, %rd39893, %rd39861;
	add.s64 	%rd39896, %rd39895, %rd39894;
	shr.u64 	%rd39897, %rd39896, 32;
	and.b64  	%rd39898, %rd39867, 4294967295;
	add.s64 	%rd39899, %rd39844, %rd39898;
	shr.u64 	%rd39900, %rd39899, 32;
	and.b64  	%rd39901, %rd39872, 4294967295;
	add.s64 	%rd39902, %rd39900, %rd39901;
	add.s64 	%rd39903, %rd39902, %rd39869;
	shr.u64 	%rd39904, %rd39903, 32;
	and.b64  	%rd39905, %rd39877, 4294967295;
	add.s64 	%rd39906, %rd39904, %rd39905;
	mad.lo.s64 	%rd39907, %rd1337, %rd1337, %rd39906;
	shr.u64 	%rd39908, %rd39907, 32;
	mul.lo.s64 	%rd39909, %rd1338, %rd1337;
	and.b64  	%rd39910, %rd39882, 4294967295;
	add.s64 	%rd39911, %rd39908, %rd39910;
	add.s64 	%rd39912, %rd39911, %rd39909;
	shr.u64 	%rd39913, %rd39912, 32;
	mul.lo.s64 	%rd39914, %rd1339, %rd1337;
	and.b64  	%rd39915, %rd39887, 4294967295;
	add.s64 	%rd39916, %rd39913, %rd39915;
	add.s64 	%rd39917, %rd39916, %rd39914;
	shr.u64 	%rd39918, %rd39917, 32;
	mul.lo.s64 	%rd39919, %rd1340, %rd1337;
	and.b64  	%rd39920, %rd39892, 4294967295;
	add.s64 	%rd39921, %rd39918, %rd39920;
	add.s64 	%rd39922, %rd39921, %rd39919;
	shr.u64 	%rd39923, %rd39922, 32;
	mul.lo.s64 	%rd39924, %rd1341, %rd1337;
	and.b64  	%rd39925, %rd39896, 4294967295;
	add.s64 	%rd39926, %rd39923, %rd39925;
	add.s64 	%rd39927, %rd39926, %rd39924;
	shr.u64 	%rd39928, %rd39927, 32;
	mul.lo.s64 	%rd39929, %rd1342, %rd1337;
	add.s64 	%rd39930, %rd39928, %rd39897;
	add.s64 	%rd39931, %rd39930, %rd39929;
	shr.u64 	%rd39932, %rd39931, 32;
	and.b64  	%rd39933, %rd39903, 4294967295;
	add.s64 	%rd39934, %rd39847, %rd39933;
	shr.u64 	%rd39935, %rd39934, 32;
	and.b64  	%rd39936, %rd39907, 4294967295;
	add.s64 	%rd39937, %rd39935, %rd39936;
	add.s64 	%rd39938, %rd39937, %rd39874;
	shr.u64 	%rd39939, %rd39938, 32;
	and.b64  	%rd39940, %rd39912, 4294967295;
	add.s64 	%rd39941, %rd39939, %rd39940;
	add.s64 	%rd39942, %rd39941, %rd39909;
	shr.u64 	%rd39943, %rd39942, 32;
	and.b64  	%rd39944, %rd39917, 4294967295;
	add.s64 	%rd39945, %rd39943, %rd39944;
	mad.lo.s64 	%rd39946, %rd1338, %rd1338, %rd39945;
	shr.u64 	%rd39947, %rd39946, 32;
	mul.lo.s64 	%rd39948, %rd1339, %rd1338;
	and.b64  	%rd39949, %rd39922, 4294967295;
	add.s64 	%rd39950, %rd39947, %rd39949;
	add.s64 	%rd39951, %rd39950, %rd39948;
	shr.u64 	%rd39952, %rd39951, 32;
	mul.lo.s64 	%rd39953, %rd1340, %rd1338;
	and.b64  	%rd39954, %rd39927, 4294967295;
	add.s64 	%rd39955, %rd39952, %rd39954;
	add.s64 	%rd39956, %rd39955, %rd39953;
	shr.u64 	%rd39957, %rd39956, 32;
	mul.lo.s64 	%rd39958, %rd1341, %rd1338;
	and.b64  	%rd39959, %rd39931, 4294967295;
	add.s64 	%rd39960, %rd39957, %rd39959;
	add.s64 	%rd39961, %rd39960, %rd39958;
	shr.u64 	%rd39962, %rd39961, 32;
	mul.lo.s64 	%rd39963, %rd1342, %rd1338;
	add.s64 	%rd39964, %rd39962, %rd39932;
	add.s64 	%rd39965, %rd39964, %rd39963;
	shr.u64 	%rd39966, %rd39965, 32;
	and.b64  	%rd39967, %rd39938, 4294967295;
	add.s64 	%rd39968, %rd39850, %rd39967;
	shr.u64 	%rd39969, %rd39968, 32;
	and.b64  	%rd39970, %rd39942, 4294967295;
	add.s64 	%rd39971, %rd39969, %rd39970;
	add.s64 	%rd39972, %rd39971, %rd39879;
	shr.u64 	%rd39973, %rd39972, 32;
	and.b64  	%rd39974, %rd39946, 4294967295;
	add.s64 	%rd39975, %rd39973, %rd39974;
	add.s64 	%rd39976, %rd39975, %rd39914;
	shr.u64 	%rd39977, %rd39976, 32;
	and.b64  	%rd39978, %rd39951, 4294967295;
	add.s64 	%rd39979, %rd39977, %rd39978;
	add.s64 	%rd39980, %rd39979, %rd39948;
	shr.u64 	%rd39981, %rd39980, 32;
	and.b64  	%rd39982, %rd39956, 4294967295;
	add.s64 	%rd39983, %rd39981, %rd39982;
	mad.lo.s64 	%rd39984, %rd1339, %rd1339, %rd39983;
	shr.u64 	%rd39985, %rd39984, 32;
	mul.lo.s64 	%rd39986, %rd1340, %rd1339;
	and.b64  	%rd39987, %rd39961, 4294967295;
	add.s64 	%rd39988, %rd39985, %rd39987;
	add.s64 	%rd39989, %rd39988, %rd39986;
	shr.u64 	%rd39990, %rd39989, 32;
	mul.lo.s64 	%rd39991, %rd1341, %rd1339;
	and.b64  	%rd39992, %rd39965, 4294967295;
	add.s64 	%rd39993, %rd39990, %rd39992;
	add.s64 	%rd39994, %rd39993, %rd39991;
	shr.u64 	%rd39995, %rd39994, 32;
	mul.lo.s64 	%rd39996, %rd1342, %rd1339;
	add.s64 	%rd39997, %rd39995, %rd39966;
	add.s64 	%rd39998, %rd39997, %rd39996;
	shr.u64 	%rd39999, %rd39998, 32;
	and.b64  	%rd40000, %rd39972, 4294967295;
	add.s64 	%rd40001, %rd39853, %rd40000;
	shr.u64 	%rd40002, %rd40001, 32;
	and.b64  	%rd40003, %rd39976, 4294967295;
	add.s64 	%rd40004, %rd40002, %rd40003;
	add.s64 	%rd40005, %rd40004, %rd39884;
	shr.u64 	%rd40006, %rd40005, 32;
	and.b64  	%rd40007, %rd39980, 4294967295;
	add.s64 	%rd40008, %rd40006, %rd40007;
	add.s64 	%rd40009, %rd40008, %rd39919;
	shr.u64 	%rd40010, %rd40009, 32;
	and.b64  	%rd40011, %rd39984, 4294967295;
	add.s64 	%rd40012, %rd40010, %rd40011;
	add.s64 	%rd40013, %rd40012, %rd39953;
	shr.u64 	%rd40014, %rd40013, 32;
	and.b64  	%rd40015, %rd39989, 4294967295;
	add.s64 	%rd40016, %rd40014, %rd40015;
	add.s64 	%rd40017, %rd40016, %rd39986;
	shr.u64 	%rd40018, %rd40017, 32;
	and.b64  	%rd40019, %rd39994, 4294967295;
	add.s64 	%rd40020, %rd40018, %rd40019;
	mad.lo.s64 	%rd40021, %rd1340, %rd1340, %rd40020;
	shr.u64 	%rd40022, %rd40021, 32;
	mul.lo.s64 	%rd40023, %rd1341, %rd1340;
	and.b64  	%rd40024, %rd39998, 4294967295;
	add.s64 	%rd40025, %rd40022, %rd40024;
	add.s64 	%rd40026, %rd40025, %rd40023;
	shr.u64 	%rd40027, %rd40026, 32;
	mul.lo.s64 	%rd40028, %rd1342, %rd1340;
	add.s64 	%rd40029, %rd40027, %rd39999;
	add.s64 	%rd40030, %rd40029, %rd40028;
	shr.u64 	%rd40031, %rd40030, 32;
	and.b64  	%rd40032, %rd40005, 4294967295;
	add.s64 	%rd40033, %rd39856, %rd40032;
	shr.u64 	%rd40034, %rd40033, 32;
	and.b64  	%rd40035, %rd40009, 4294967295;
	add.s64 	%rd40036, %rd40034, %rd40035;
	add.s64 	%rd40037, %rd40036, %rd39889;
	shr.u64 	%rd40038, %rd40037, 32;
	and.b64  	%rd40039, %rd40013, 4294967295;
	add.s64 	%rd40040, %rd40038, %rd40039;
	add.s64 	%rd40041, %rd40040, %rd39924;
	shr.u64 	%rd40042, %rd40041, 32;
	and.b64  	%rd40043, %rd40017, 4294967295;
	add.s64 	%rd40044, %rd40042, %rd40043;
	add.s64 	%rd40045, %rd40044, %rd39958;
	shr.u64 	%rd40046, %rd40045, 32;
	and.b64  	%rd40047, %rd40021, 4294967295;
	add.s64 	%rd40048, %rd40046, %rd40047;
	add.s64 	%rd40049, %rd40048, %rd39991;
	shr.u64 	%rd40050, %rd40049, 32;
	and.b64  	%rd40051, %rd40026, 4294967295;
	add.s64 	%rd40052, %rd40050, %rd40051;
	add.s64 	%rd40053, %rd40052, %rd40023;
	shr.u64 	%rd40054, %rd40053, 32;
	and.b64  	%rd40055, %rd40030, 4294967295;
	add.s64 	%rd40056, %rd40054, %rd40055;
	mad.lo.s64 	%rd40057, %rd1341, %rd1341, %rd40056;
	shr.u64 	%rd40058, %rd40057, 32;
	mul.lo.s64 	%rd40059, %rd1342, %rd1341;
	add.s64 	%rd40060, %rd40058, %rd40031;
	add.s64 	%rd40061, %rd40060, %rd40059;
	shr.u64 	%rd40062, %rd40061, 32;
	and.b64  	%rd40063, %rd40037, 4294967295;
	add.s64 	%rd40064, %rd39859, %rd40063;
	shr.u64 	%rd40065, %rd40064, 32;
	and.b64  	%rd40066, %rd40041, 4294967295;
	add.s64 	%rd40067, %rd40065, %rd40066;
	add.s64 	%rd40068, %rd40067, %rd39894;
	shr.u64 	%rd40069, %rd40068, 32;
	and.b64  	%rd40070, %rd40045, 4294967295;
	add.s64 	%rd40071, %rd40069, %rd40070;
	add.s64 	%rd40072, %rd40071, %rd39929;
	shr.u64 	%rd40073, %rd40072, 32;
	and.b64  	%rd40074, %rd40049, 4294967295;
	add.s64 	%rd40075, %rd40073, %rd40074;
	add.s64 	%rd40076, %rd40075, %rd39963;
	shr.u64 	%rd40077, %rd40076, 32;
	and.b64  	%rd40078, %rd40053, 4294967295;
	add.s64 	%rd40079, %rd40077, %rd40078;
	add.s64 	%rd40080, %rd40079, %rd39996;
	shr.u64 	%rd40081, %rd40080, 32;
	and.b64  	%rd40082, %rd40057, 4294967295;
	add.s64 	%rd40083, %rd40081, %rd40082;
	add.s64 	%rd40084, %rd40083, %rd40028;
	shr.u64 	%rd40085, %rd40084, 32;
	and.b64  	%rd40086, %rd40061, 4294967295;
	add.s64 	%rd40087, %rd40085, %rd40086;
	add.s64 	%rd40088, %rd40087, %rd40059;
	shr.u64 	%rd40089, %rd40088, 32;
	add.s64 	%rd40090, %rd40089, %rd40062;
	mad.lo.s64 	%rd40091, %rd1342, %rd1342, %rd40090;
	{ .reg .b32 tmp; mov.b64 {tmp, %r5655}, %rd40091; }
	mul.lo.s32 	%r5656, %r86, %r5654;
	cvt.u64.u32 	%rd40092, %r5656;
	and.b64  	%rd40093, %rd39839, 4294967293;
	mad.lo.s64 	%rd40094, %rd13, %rd40092, %rd40093;
	shr.u64 	%rd40095, %rd40094, 32;
	and.b64  	%rd40096, %rd39863, 4294967295;
	add.s64 	%rd40097, %rd40095, %rd40096;
	mad.lo.s64 	%rd40098, %rd14, %rd40092, %rd40097;
	cvt.u32.u64 	%r5657, %rd40098;
	shr.u64 	%rd40099, %rd40098, 32;
	and.b64  	%rd40100, %rd39899, 4294967295;
	add.s64 	%rd40101, %rd40099, %rd40100;
	mad.lo.s64 	%rd40102, %rd15, %rd40092, %rd40101;
	shr.u64 	%rd40103, %rd40102, 32;
	and.b64  	%rd40104, %rd39934, 4294967295;
	add.s64 	%rd40105, %rd40103, %rd40104;
	mad.lo.s64 	%rd40106, %rd16, %rd40092, %rd40105;
	shr.u64 	%rd40107, %rd40106, 32;
	and.b64  	%rd40108, %rd39968, 4294967295;
	add.s64 	%rd40109, %rd40107, %rd40108;
	mad.lo.s64 	%rd40110, %rd17, %rd40092, %rd40109;
	shr.u64 	%rd40111, %rd40110, 32;
	and.b64  	%rd40112, %rd40001, 4294967295;
	add.s64 	%rd40113, %rd40111, %rd40112;
	mad.lo.s64 	%rd40114, %rd18, %rd40092, %rd40113;
	shr.u64 	%rd40115, %rd40114, 32;
	and.b64  	%rd40116, %rd40033, 4294967295;
	add.s64 	%rd40117, %rd40115, %rd40116;
	mad.lo.s64 	%rd40118, %rd19, %rd40092, %rd40117;
	shr.u64 	%rd40119, %rd40118, 32;
	and.b64  	%rd40120, %rd40064, 4294967295;
	add.s64 	%rd40121, %rd40119, %rd40120;
	mad.lo.s64 	%rd40122, %rd20, %rd40092, %rd40121;
	shr.u64 	%rd40123, %rd40122, 32;
	and.b64  	%rd40124, %rd40068, 4294967295;
	add.s64 	%rd40125, %rd40123, %rd40124;
	shr.u64 	%rd40126, %rd40125, 32;
	and.b64  	%rd40127, %rd40072, 4294967295;
	add.s64 	%rd40128, %rd40126, %rd40127;
	shr.u64 	%rd40129, %rd40128, 32;
	and.b64  	%rd40130, %rd40076, 4294967295;
	add.s64 	%rd40131, %rd40129, %rd40130;
	shr.u64 	%rd40132, %rd40131, 32;
	and.b64  	%rd40133, %rd40080, 4294967295;
	add.s64 	%rd40134, %rd40132, %rd40133;
	shr.u64 	%rd40135, %rd40134, 32;
	and.b64  	%rd40136, %rd40084, 4294967295;
	add.s64 	%rd40137, %rd40135, %rd40136;
	shr.u64 	%rd40138, %rd40137, 32;
	and.b64  	%rd40139, %rd40088, 4294967295;
	add.s64 	%rd40140, %rd40138, %rd40139;
	shr.u64 	%rd40141, %rd40140, 32;
	and.b64  	%rd40142, %rd40091, 4294967295;
	add.s64 	%rd40143, %rd40141, %rd40142;
	{ .reg .b32 tmp; mov.b64 {tmp, %r5658}, %rd40143; }
	add.s32 	%r5659, %r5655, %r5658;
	mul.lo.s32 	%r5660, %r86, %r5657;
	cvt.u64.u32 	%rd40144, %r5660;
	and.b64  	%rd40145, %rd40098, 4294967295;
	mad.lo.s64 	%rd40146, %rd13, %rd40144, %rd40145;
	shr.u64 	%rd40147, %rd40146, 32;
	and.b64  	%rd40148, %rd40102, 4294967295;
	add.s64 	%rd40149, %rd40147, %rd40148;
	mad.lo.s64 	%rd40150, %rd14, %rd40144, %rd40149;
	cvt.u32.u64 	%r5661, %rd40150;
	shr.u64 	%rd40151, %rd40150, 32;
	and.b64  	%rd40152, %rd40106, 4294967295;
	add.s64 	%rd40153, %rd40151, %rd40152;
	mad.lo.s64 	%rd40154, %rd15, %rd40144, %rd40153;
	shr.u64 	%rd40155, %rd40154, 32;
	and.b64  	%rd40156, %rd40110, 4294967295;
	add.s64 	%rd40157, %rd40155, %rd40156;
	mad.lo.s64 	%rd40158, %rd16, %rd40144, %rd40157;
	shr.u64 	%rd40159, %rd40158, 32;
	and.b64  	%rd40160, %rd40114, 4294967295;
	add.s64 	%rd40161, %rd40159, %rd40160;
	mad.lo.s64 	%rd40162, %rd17, %rd40144, %rd40161;
	shr.u64 	%rd40163, %rd40162, 32;
	and.b64  	%rd40164, %rd40118, 4294967295;
	add.s64 	%rd40165, %rd40163, %rd40164;
	mad.lo.s64 	%rd40166, %rd18, %rd40144, %rd40165;
	shr.u64 	%rd40167, %rd40166, 32;
	and.b64  	%rd40168, %rd40122, 4294967295;
	add.s64 	%rd40169, %rd40167, %rd40168;
	mad.lo.s64 	%rd40170, %rd19, %rd40144, %rd40169;
	shr.u64 	%rd40171, %rd40170, 32;
	and.b64  	%rd40172, %rd40125, 4294967295;
	add.s64 	%rd40173, %rd40171, %rd40172;
	mad.lo.s64 	%rd40174, %rd20, %rd40144, %rd40173;
	shr.u64 	%rd40175, %rd40174, 32;
	and.b64  	%rd40176, %rd40128, 4294967295;
	add.s64 	%rd40177, %rd40175, %rd40176;
	shr.u64 	%rd40178, %rd40177, 32;
	and.b64  	%rd40179, %rd40131, 4294967295;
	add.s64 	%rd40180, %rd40178, %rd40179;
	shr.u64 	%rd40181, %rd40180, 32;
	and.b64  	%rd40182, %rd40134, 4294967295;
	add.s64 	%rd40183, %rd40181, %rd40182;
	shr.u64 	%rd40184, %rd40183, 32;
	and.b64  	%rd40185, %rd40137, 4294967295;
	add.s64 	%rd40186, %rd40184, %rd40185;
	shr.u64 	%rd40187, %rd40186, 32;
	and.b64  	%rd40188, %rd40140, 4294967295;
	add.s64 	%rd40189, %rd40187, %rd40188;
	shr.u64 	%rd40190, %rd40189, 32;
	and.b64  	%rd40191, %rd40143, 4294967295;
	add.s64 	%rd40192, %rd40190, %rd40191;
	{ .reg .b32 tmp; mov.b64 {tmp, %r5662}, %rd40192; }
	add.s32 	%r5663, %r5659, %r5662;
	mul.lo.s32 	%r5664, %r86, %r5661;
	cvt.u64.u32 	%rd40193, %r5664;
	and.b64  	%rd40194, %rd40150, 4294967295;
	mad.lo.s64 	%rd40195, %rd13, %rd40193, %rd40194;
	shr.u64 	%rd40196, %rd40195, 32;
	and.b64  	%rd40197, %rd40154, 4294967295;
	add.s64 	%rd40198, %rd40196, %rd40197;
	mad.lo.s64 	%rd40199, %rd14, %rd40193, %rd40198;
	cvt.u32.u64 	%r5665, %rd40199;
	shr.u64 	%rd40200, %rd40199, 32;
	and.b64  	%rd40201, %rd40158, 4294967295;
	add.s64 	%rd40202, %rd40200, %rd40201;
	mad.lo.s64 	%rd40203, %rd15, %rd40193, %rd40202;
	shr.u64 	%rd40204, %rd40203, 32;
	and.b64  	%rd40205, %rd40162, 4294967295;
	add.s64 	%rd40206, %rd40204, %rd40205;
	mad.lo.s64 	%rd40207, %rd16, %rd40193, %rd40206;
	shr.u64 	%rd40208, %rd40207, 32;
	and.b64  	%rd40209, %rd40166, 4294967295;
	add.s64 	%rd40210, %rd40208, %rd40209;
	mad.lo.s64 	%rd40211, %rd17, %rd40193, %rd40210;
	shr.u64 	%rd40212, %rd40211, 32;
	and.b64  	%rd40213, %rd40170, 4294967295;
	add.s64 	%rd40214, %rd40212, %rd40213;
	mad.lo.s64 	%rd40215, %rd18, %rd40193, %rd40214;
	shr.u64 	%rd40216, %rd40215, 32;
	and.b64  	%rd40217, %rd40174, 4294967295;
	add.s64 	%rd40218, %rd40216, %rd40217;
	mad.lo.s64 	%rd40219, %rd19, %rd40193, %rd40218;
	shr.u64 	%rd40220, %rd40219, 32;
	and.b64  	%rd40221, %rd40177, 4294967295;
	add.s64 	%rd40222, %rd40220, %rd40221;
	mad.lo.s64 	%rd40223, %rd20, %rd40193, %rd40222;
	shr.u64 	%rd40224, %rd40223, 32;
	and.b64  	%rd40225, %rd40180, 4294967295;
	add.s64 	%rd40226, %rd40224, %rd40225;
	shr.u64 	%rd40227, %rd40226, 32;
	and.b64  	%rd40228, %rd40183, 4294967295;
	add.s64 	%rd40229, %rd40227, %rd40228;
	shr.u64 	%rd40230, %rd40229, 32;
	and.b64  	%rd40231, %rd40186, 4294967295;
	add.s64 	%rd40232, %rd40230, %rd40231;
	shr.u64 	%rd40233, %rd40232, 32;
	and.b64  	%rd40234, %rd40189, 4294967295;
	add.s64 	%rd40235, %rd40233, %rd40234;
	shr.u64 	%rd40236, %rd40235, 32;
	and.b64  	%rd40237, %rd40192, 4294967295;
	add.s64 	%rd40238, %rd40236, %rd40237;
	{ .reg .b32 tmp; mov.b64 {tmp, %r5666}, %rd40238; }
	add.s32 	%r5667, %r5663, %r5666;
	mul.lo.s32 	%r5668, %r86, %r5665;
	cvt.u64.u32 	%rd40239, %r5668;
	and.b64  	%rd40240, %rd40199, 4294967295;
	mad.lo.s64 	%rd40241, %rd13, %rd40239, %rd40240;
	shr.u64 	%rd40242, %rd40241, 32;
	and.b64  	%rd40243, %rd40203, 4294967295;
	add.s64 	%rd40244, %rd40242, %rd40243;
	mad.lo.s64 	%rd40245, %rd14, %rd40239, %rd40244;
	cvt.u32.u64 	%r5669, %rd40245;
	shr.u64 	%rd40246, %rd40245, 32;
	and.b64  	%rd40247, %rd40207, 4294967295;
	add.s64 	%rd40248, %rd40246, %rd40247;
	mad.lo.s64 	%rd40249, %rd15, %rd40239, %rd40248;
	shr.u64 	%rd40250, %rd40249, 32;
	and.b64  	%rd40251, %rd40211, 4294967295;
	add.s64 	%rd40252, %rd40250, %rd40251;
	mad.lo.s64 	%rd40253, %rd16, %rd40239, %rd40252;
	shr.u64 	%rd40254, %rd40253, 32;
	and.b64  	%rd40255, %rd40215, 4294967295;
	add.s64 	%rd40256, %rd40254, %rd40255;
	mad.lo.s64 	%rd40257, %rd17, %rd40239, %rd40256;
	shr.u64 	%rd40258, %rd40257, 32;
	and.b64  	%rd40259, %rd40219, 4294967295;
	add.s64 	%rd40260, %rd40258, %rd40259;
	mad.lo.s64 	%rd40261, %rd18, %rd40239, %rd40260;
	shr.u64 	%rd40262, %rd40261, 32;
	and.b64  	%rd40263, %rd40223, 4294967295;
	add.s64 	%rd40264, %rd40262, %rd40263;
	mad.lo.s64 	%rd40265, %rd19, %rd40239, %rd40264;
	shr.u64 	%rd40266, %rd40265, 32;
	and.b64  	%rd40267, %rd40226, 4294967295;
	add.s64 	%rd40268, %rd40266, %rd40267;
	mad.lo.s64 	%rd40269, %rd20, %rd40239, %rd40268;
	shr.u64 	%rd40270, %rd40269, 32;
	and.b64  	%rd40271, %rd40229, 4294967295;
	add.s64 	%rd40272, %rd40270, %rd40271;
	shr.u64 	%rd40273, %rd40272, 32;
	and.b64  	%rd40274, %rd40232, 4294967295;
	add.s64 	%rd40275, %rd40273, %rd40274;
	shr.u64 	%rd40276, %rd40275, 32;
	and.b64  	%rd40277, %rd40235, 4294967295;
	add.s64 	%rd40278, %rd40276, %rd40277;
	shr.u64 	%rd40279, %rd40278, 32;
	and.b64  	%rd40280, %rd40238, 4294967295;
	add.s64 	%rd40281, %rd40279, %rd40280;
	{ .reg .b32 tmp; mov.b64 {tmp, %r5670}, %rd40281; }
	add.s32 	%r5671, %r5667, %r5670;
	mul.lo.s32 	%r5672, %r86, %r5669;
	cvt.u64.u32 	%rd40282, %r5672;
	and.b64  	%rd40283, %rd40245, 4294967295;
	mad.lo.s64 	%rd40284, %rd13, %rd40282, %rd40283;
	shr.u64 	%rd40285, %rd40284, 32;
	and.b64  	%rd40286, %rd40249, 4294967295;
	add.s64 	%rd40287, %rd40285, %rd40286;
	mad.lo.s64 	%rd40288, %rd14, %rd40282, %rd40287;
	cvt.u32.u64 	%r5673, %rd40288;
	shr.u64 	%rd40289, %rd40288, 32;
	and.b64  	%rd40290, %rd40253, 4294967295;
	add.s64 	%rd40291, %rd40289, %rd40290;
	mad.lo.s64 	%rd40292, %rd15, %rd40282, %rd40291;
	shr.u64 	%rd40293, %rd40292, 32;
	and.b64  	%rd40294, %rd40257, 4294967295;
	add.s64 	%rd40295, %rd40293, %rd40294;
	mad.lo.s64 	%rd40296, %rd16, %rd40282, %rd40295;
	shr.u64 	%rd40297, %rd40296, 32;
	and.b64  	%rd40298, %rd40261, 4294967295;
	add.s64 	%rd40299, %rd40297, %rd40298;
	mad.lo.s64 	%rd40300, %rd17, %rd40282, %rd40299;
	shr.u64 	%rd40301, %rd40300, 32;
	and.b64  	%rd40302, %rd40265, 4294967295;
	add.s64 	%rd40303, %rd40301, %rd40302;
	mad.lo.s64 	%rd40304, %rd18, %rd40282, %rd40303;
	shr.u64 	%rd40305, %rd40304, 32;
	and.b64  	%rd40306, %rd40269, 4294967295;
	add.s64 	%rd40307, %rd40305, %rd40306;
	mad.lo.s64 	%rd40308, %rd19, %rd40282, %rd40307;
	shr.u64 	%rd40309, %rd40308, 32;
	and.b64  	%rd40310, %rd40272, 4294967295;
	add.s64 	%rd40311, %rd40309, %rd40310;
	mad.lo.s64 	%rd40312, %rd20, %rd40282, %rd40311;
	shr.u64 	%rd40313, %rd40312, 32;
	and.b64  	%rd40314, %rd40275, 4294967295;
	add.s64 	%rd40315, %rd40313, %rd40314;
	shr.u64 	%rd40316, %rd40315, 32;
	and.b64  	%rd40317, %rd40278, 4294967295;
	add.s64 	%rd40318, %rd40316, %rd40317;
	shr.u64 	%rd40319, %rd40318, 32;
	and.b64  	%rd40320, %rd40281, 4294967295;
	add.s64 	%rd40321, %rd40319, %rd40320;
	{ .reg .b32 tmp; mov.b64 {tmp, %r5674}, %rd40321; }
	add.s32 	%r5675, %r5671, %r5674;
	mul.lo.s32 	%r5676, %r86, %r5673;
	cvt.u64.u32 	%rd40322, %r5676;
	and.b64  	%rd40323, %rd40288, 4294967295;
	mad.lo.s64 	%rd40324, %rd13, %rd40322, %rd40323;
	shr.u64 	%rd40325, %rd40324, 32;
	and.b64  	%rd40326, %rd40292, 4294967295;
	add.s64 	%rd40327, %rd40325, %rd40326;
	mad.lo.s64 	%rd40328, %rd14, %rd40322, %rd40327;
	cvt.u32.u64 	%r5677, %rd40328;
	shr.u64 	%rd40329, %rd40328, 32;
	and.b64  	%rd40330, %rd40296, 4294967295;
	add.s64 	%rd40331, %rd40329, %rd40330;
	mad.lo.s64 	%rd40332, %rd15, %rd40322, %rd40331;
	shr.u64 	%rd40333, %rd40332, 32;
	and.b64  	%rd40334, %rd40300, 4294967295;
	add.s64 	%rd40335, %rd40333, %rd40334;
	mad.lo.s64 	%rd40336, %rd16, %rd40322, %rd40335;
	shr.u64 	%rd40337, %rd40336, 32;
	and.b64  	%rd40338, %rd40304, 4294967295;
	add.s64 	%rd40339, %rd40337, %rd40338;
	mad.lo.s64 	%rd40340, %rd17, %rd40322, %rd40339;
	shr.u64 	%rd40341, %rd40340, 32;
	and.b64  	%rd40342, %rd40308, 4294967295;
	add.s64 	%rd40343, %rd40341, %rd40342;
	mad.lo.s64 	%rd40344, %rd18, %rd40322, %rd40343;
	shr.u64 	%rd40345, %rd40344, 32;
	and.b64  	%rd40346, %rd40312, 4294967295;
	add.s64 	%rd40347, %rd40345, %rd40346;
	mad.lo.s64 	%rd40348, %rd19, %rd40322, %rd40347;
	shr.u64 	%rd40349, %rd40348, 32;
	and.b64  	%rd40350, %rd40315, 4294967295;
	add.s64 	%rd40351, %rd40349, %rd40350;
	mad.lo.s64 	%rd40352, %rd20, %rd40322, %rd40351;
	shr.u64 	%rd40353, %rd40352, 32;
	and.b64  	%rd40354, %rd40318, 4294967295;
	add.s64 	%rd40355, %rd40353, %rd40354;
	shr.u64 	%rd40356, %rd40355, 32;
	and.b64  	%rd40357, %rd40321, 4294967295;
	add.s64 	%rd40358, %rd40356, %rd40357;
	{ .reg .b32 tmp; mov.b64 {tmp, %r5678}, %rd40358; }
	add.s32 	%r5679, %r5675, %r5678;
	mul.lo.s32 	%r5680, %r86, %r5677;
	cvt.u64.u32 	%rd40359, %r5680;
	and.b64  	%rd40360, %rd40328, 4294967295;
	mad.lo.s64 	%rd40361, %rd13, %rd40359, %rd40360;
	shr.u64 	%rd40362, %rd40361, 32;
	and.b64  	%rd40363, %rd40332, 4294967295;
	add.s64 	%rd40364, %rd40362, %rd40363;
	mad.lo.s64 	%rd40365, %rd14, %rd40359, %rd40364;
	cvt.u32.u64 	%r5681, %rd40365;
	shr.u64 	%rd40366, %rd40365, 32;
	and.b64  	%rd40367, %rd40336, 4294967295;
	add.s64 	%rd40368, %rd40366, %rd40367;
	mad.lo.s64 	%rd40369, %rd15, %rd40359, %rd40368;
	shr.u64 	%rd40370, %rd40369, 32;
	and.b64  	%rd40371, %rd40340, 4294967295;
	add.s64 	%rd40372, %rd40370, %rd40371;
	mad.lo.s64 	%rd40373, %rd16, %rd40359, %rd40372;
	shr.u64 	%rd40374, %rd40373, 32;
	and.b64  	%rd40375, %rd40344, 4294967295;
	add.s64 	%rd40376, %rd40374, %rd40375;
	mad.lo.s64 	%rd40377, %rd17, %rd40359, %rd40376;
	shr.u64 	%rd40378, %rd40377, 32;
	and.b64  	%rd40379, %rd40348, 4294967295;
	add.s64 	%rd40380, %rd40378, %rd40379;
	mad.lo.s64 	%rd40381, %rd18, %rd40359, %rd40380;
	shr.u64 	%rd40382, %rd40381, 32;
	and.b64  	%rd40383, %rd40352, 4294967295;
	add.s64 	%rd40384, %rd40382, %rd40383;
	mad.lo.s64 	%rd40385, %rd19, %rd40359, %rd40384;
	shr.u64 	%rd40386, %rd40385, 32;
	and.b64  	%rd40387, %rd40355, 4294967295;
	add.s64 	%rd40388, %rd40386, %rd40387;
	mad.lo.s64 	%rd40389, %rd20, %rd40359, %rd40388;
	shr.u64 	%rd40390, %rd40389, 32;
	and.b64  	%rd40391, %rd40358, 4294967295;
	add.s64 	%rd40392, %rd40390, %rd40391;
	{ .reg .b32 tmp; mov.b64 {tmp, %r5682}, %rd40392; }
	add.s32 	%r5683, %r5679, %r5682;
	mul.lo.s32 	%r5684, %r86, %r5681;
	cvt.u64.u32 	%rd40393, %r5684;
	and.b64  	%rd40394, %rd40365, 4294967295;
	mad.lo.s64 	%rd40395, %rd13, %rd40393, %rd40394;
	shr.u64 	%rd40396, %rd40395, 32;
	and.b64  	%rd40397, %rd40369, 4294967295;
	add.s64 	%rd40398, %rd40396, %rd40397;
	mad.lo.s64 	%rd45273, %rd14, %rd40393, %rd40398;
	shr.u64 	%rd40399, %rd45273, 32;
	and.b64  	%rd40400, %rd40373, 4294967295;
	add.s64 	%rd40401, %rd40399, %rd40400;
	mad.lo.s64 	%rd45272, %rd15, %rd40393, %rd40401;
	cvt.u32.u64 	%r743, %rd45272;
	shr.u64 	%rd40402, %rd45272, 32;
	and.b64  	%rd40403, %rd40377, 4294967295;
	add.s64 	%rd40404, %rd40402, %rd40403;
	mad.lo.s64 	%rd45271, %rd16, %rd40393, %rd40404;
	cvt.u32.u64 	%r744, %rd45271;
	shr.u64 	%rd40405, %rd45271, 32;
	and.b64  	%rd40406, %rd40381, 4294967295;
	add.s64 	%rd40407, %rd40405, %rd40406;
	mad.lo.s64 	%rd45270, %rd17, %rd40393, %rd40407;
	cvt.u32.u64 	%r745, %rd45270;
	shr.u64 	%rd40408, %rd45270, 32;
	and.b64  	%rd40409, %rd40385, 4294967295;
	add.s64 	%rd40410, %rd40408, %rd40409;
	mad.lo.s64 	%rd45269, %rd18, %rd40393, %rd40410;
	cvt.u32.u64 	%r746, %rd45269;
	shr.u64 	%rd40411, %rd45269, 32;
	and.b64  	%rd40412, %rd40389, 4294967295;
	add.s64 	%rd40413, %rd40411, %rd40412;
	mad.lo.s64 	%rd45268, %rd19, %rd40393, %rd40413;
	cvt.u32.u64 	%r747, %rd45268;
	shr.u64 	%rd40414, %rd45268, 32;
	and.b64  	%rd40415, %rd40392, 4294967295;
	add.s64 	%rd40416, %rd40414, %rd40415;
	mad.lo.s64 	%rd45267, %rd20, %rd40393, %rd40416;
	cvt.u32.u64 	%r748, %rd45267;
	{ .reg .b32 tmp; mov.b64 {tmp, %r5685}, %rd45267; }
	add.s32 	%r6617, %r5683, %r5685;
	setp.gt.u32 	%p1800, %r6617, %r5653;
	@%p1800 bra 	$L__BB4_778;
	cvt.u32.u64 	%r5686, %rd20;
	setp.lt.u32 	%p1801, %r6617, %r5686;
	@%p1801 bra 	$L__BB4_779;
	cvt.u32.u64 	%r5687, %rd19;
	setp.lt.u32 	%p1802, %r5687, %r748;
	@%p1802 bra 	$L__BB4_778;
	cvt.u32.u64 	%r5688, %rd19;
	setp.gt.u32 	%p1803, %r5688, %r748;
	@%p1803 bra 	$L__BB4_779;
	cvt.u32.u64 	%r5689, %rd18;
	setp.lt.u32 	%p1804, %r5689, %r747;
	@%p1804 bra 	$L__BB4_778;
	cvt.u32.u64 	%r5690, %rd18;
	setp.gt.u32 	%p1805, %r5690, %r747;
	@%p1805 bra 	$L__BB4_779;
	cvt.u32.u64 	%r5691, %rd17;
	setp.lt.u32 	%p1806, %r5691, %r746;
	@%p1806 bra 	$L__BB4_778;
	cvt.u32.u64 	%r5692, %rd17;
	setp.gt.u32 	%p1807, %r5692, %r746;
	@%p1807 bra 	$L__BB4_779;
	cvt.u32.u64 	%r5693, %rd16;
	setp.lt.u32 	%p1808, %r5693, %r745;
	@%p1808 bra 	$L__BB4_778;
	cvt.u32.u64 	%r5694, %rd16;
	setp.gt.u32 	%p1809, %r5694, %r745;
	@%p1809 bra 	$L__BB4_779;
	cvt.u32.u64 	%r5695, %rd15;
	setp.lt.u32 	%p1810, %r5695, %r744;
	@%p1810 bra 	$L__BB4_778;
	cvt.u32.u64 	%r5696, %rd15;
	setp.gt.u32 	%p1811, %r5696, %r744;
	@%p1811 bra 	$L__BB4_779;
	cvt.u32.u64 	%r5697, %rd14;
	setp.lt.u32 	%p1812, %r5697, %r743;
	@%p1812 bra 	$L__BB4_778;
	cvt.u32.u64 	%r5698, %rd13;
	cvt.u32.u64 	%r5699, %rd14;
	setp.gt.u32 	%p1813, %r5699, %r743;
	cvt.u32.u64 	%r5700, %rd45273;
	setp.gt.u32 	%p1814, %r5698, %r5700;
	or.pred  	%p1815, %p1813, %p1814;
	@%p1815 bra 	$L__BB4_779;
$L__BB4_778:
	cvt.u32.u64 	%r5701, %rd20;
	and.b64  	%rd40418, %rd45273, 4294967295;
	sub.s64 	%rd45273, %rd40418, %rd13;
	shr.u64 	%rd40419, %rd45273, 63;
	and.b64  	%rd40420, %rd45272, 4294967295;
	add.s64 	%rd40421, %rd40419, %rd14;
	sub.s64 	%rd45272, %rd40420, %rd40421;
	shr.u64 	%rd40422, %rd45272, 63;
	and.b64  	%rd40423, %rd45271, 4294967295;
	add.s64 	%rd40424, %rd40422, %rd15;
	sub.s64 	%rd45271, %rd40423, %rd40424;
	shr.u64 	%rd40425, %rd45271, 63;
	and.b64  	%rd40426, %rd45270, 4294967295;
	add.s64 	%rd40427, %rd40425, %rd16;
	sub.s64 	%rd45270, %rd40426, %rd40427;
	shr.u64 	%rd40428, %rd45270, 63;
	and.b64  	%rd40429, %rd45269, 4294967295;
	add.s64 	%rd40430, %rd40428, %rd17;
	sub.s64 	%rd45269, %rd40429, %rd40430;
	shr.u64 	%rd40431, %rd45269, 63;
	and.b64  	%rd40432, %rd45268, 4294967295;
	add.s64 	%rd40433, %rd40431, %rd18;
	sub.s64 	%rd45268, %rd40432, %rd40433;
	shr.u64 	%rd40434, %rd45268, 63;
	and.b64  	%rd40435, %rd45267, 4294967295;
	add.s64 	%rd40436, %rd40434, %rd19;
	sub.s64 	%rd45267, %rd40435, %rd40436;
	shr.u64 	%rd40437, %rd45267, 63;
	cvt.u32.u64 	%r5702, %rd40437;
	add.s32 	%r5703, %r5701, %r5702;
	sub.s32 	%r6617, %r6617, %r5703;
$L__BB4_779:
	and.b64  	%rd40438, %rd45273, 4294967295;
	cvt.u64.u32 	%rd1364, %r6607;
	sub.s64 	%rd40439, %rd40438, %rd1364;
	shr.u64 	%rd40440, %rd40439, 63;
	cvt.u32.u64 	%r6619, %rd40439;
	and.b64  	%rd40441, %rd45272, 4294967295;
	and.b64  	%rd1365, %rd45213, 4294967295;
	add.s64 	%rd40442, %rd40440, %rd1365;
	sub.s64 	%rd45279, %rd40441, %rd40442;
	shr.u64 	%rd40443, %rd45279, 63;
	and.b64  	%rd40444, %rd45271, 4294967295;
	and.b64  	%rd1367, %rd45214, 4294967295;
	add.s64 	%rd40445, %rd40443, %rd1367;
	sub.s64 	%rd45278, %rd40444, %rd40445;
	shr.u64 	%rd40446, %rd45278, 63;
	and.b64  	%rd40447, %rd45270, 4294967295;
	and.b64  	%rd1369, %rd45215, 4294967295;
	add.s64 	%rd40448, %rd40446, %rd1369;
	sub.s64 	%rd45277, %rd40447, %rd40448;
	shr.u64 	%rd40449, %rd45277, 63;
	and.b64  	%rd40450, %rd45269, 4294967295;
	and.b64  	%rd1371, %rd45216, 4294967295;
	add.s64 	%rd40451, %rd40449, %rd1371;
	sub.s64 	%rd45276, %rd40450, %rd40451;
	shr.u64 	%rd40452, %rd45276, 63;
	and.b64  	%rd40453, %rd45268, 4294967295;
	and.b64  	%rd1373, %rd45217, 4294967295;
	add.s64 	%rd40454, %rd40452, %rd1373;
	sub.s64 	%rd45275, %rd40453, %rd40454;
	shr.u64 	%rd40455, %rd45275, 63;
	and.b64  	%rd40456, %rd45267, 4294967295;
	and.b64  	%rd1375, %rd45218, 4294967295;
	add.s64 	%rd40457, %rd40455, %rd1375;
	sub.s64 	%rd45274, %rd40456, %rd40457;
	shr.u64 	%rd40458, %rd45274, 63;
	cvt.u64.u32 	%rd40459, %r6617;
	and.b64  	%rd1377, %rd45219, 4294967295;
	add.s64 	%rd40460, %rd40458, %rd1377;
	sub.s64 	%rd40461, %rd40459, %rd40460;
	setp.gt.s64 	%p1816, %rd40461, -1;
	cvt.u32.u64 	%r6618, %rd40461;
	@%p1816 bra 	$L__BB4_781;
	cvt.u32.u64 	%r5704, %rd20;
	cvt.u32.u64 	%r5705, %rd13;
	add.s32 	%r6619, %r5705, %r6619;
	setp.lt.u32 	%p1817, %r6619, %r5705;
	selp.u64 	%rd40462, 1, 0, %p1817;
	and.b64  	%rd40463, %rd45279, 4294967295;
	add.s64 	%rd40464, %rd40463, %rd40462;
	add.s64 	%rd45279, %rd40464, %rd14;
	shr.u64 	%rd40465, %rd45279, 32;
	and.b64  	%rd40466, %rd45278, 4294967295;
	add.s64 	%rd40467, %rd40465, %rd40466;
	add.s64 	%rd45278, %rd40467, %rd15;
	shr.u64 	%rd40468, %rd45278, 32;
	and.b64  	%rd40469, %rd45277, 4294967295;
	add.s64 	%rd40470, %rd40468, %rd40469;
	add.s64 	%rd45277, %rd40470, %rd16;
	shr.u64 	%rd40471, %rd45277, 32;
	and.b64  	%rd40472, %rd45276, 4294967295;
	add.s64 	%rd40473, %rd40471, %rd40472;
	add.s64 	%rd45276, %rd40473, %rd17;
	shr.u64 	%rd40474, %rd45276, 32;
	and.b64  	%rd40475, %rd45275, 4294967295;
	add.s64 	%rd40476, %rd40474, %rd40475;
	add.s64 	%rd45275, %rd40476, %rd18;
	shr.u64 	%rd40477, %rd45275, 32;
	and.b64  	%rd40478, %rd45274, 4294967295;
	add.s64 	%rd40479, %rd40477, %rd40478;
	add.s64 	%rd45274, %rd40479, %rd19;
	{ .reg .b32 tmp; mov.b64 {tmp, %r5706}, %rd45274; }
	add.s32 	%r5707, %r6618, %r5706;
	add.s32 	%r6618, %r5707, %r5704;
$L__BB4_781:
	cvt.u64.u32 	%rd40480, %r6619;
	sub.s64 	%rd40481, %rd40480, %rd1364;
	shr.u64 	%rd40482, %rd40481, 63;
	cvt.u32.u64 	%r6717, %rd40481;
	and.b64  	%rd40483, %rd45279, 4294967295;
	add.s64 	%rd40484, %rd40482, %rd1365;
	sub.s64 	%rd45285, %rd40483, %rd40484;
	shr.u64 	%rd40485, %rd45285, 63;
	and.b64  	%rd40486, %rd45278, 4294967295;
	add.s64 	%rd40487, %rd40485, %rd1367;
	sub.s64 	%rd45284, %rd40486, %rd40487;
	shr.u64 	%rd40488, %rd45284, 63;
	and.b64  	%rd40489, %rd45277, 4294967295;
	add.s64 	%rd40490, %rd40488, %rd1369;
	sub.s64 	%rd45283, %rd40489, %rd40490;
	shr.u64 	%rd40491, %rd45283, 63;
	and.b64  	%rd40492, %rd45276, 4294967295;
	add.s64 	%rd40493, %rd40491, %rd1371;
	sub.s64 	%rd45282, %rd40492, %rd40493;
	shr.u64 	%rd40494, %rd45282, 63;
	and.b64  	%rd40495, %rd45275, 4294967295;
	add.s64 	%rd40496, %rd40494, %rd1373;
	sub.s64 	%rd45281, %rd40495, %rd40496;
	shr.u64 	%rd40497, %rd45281, 63;
	and.b64  	%rd40498, %rd45274, 4294967295;
	add.s64 	%rd40499, %rd40497, %rd1375;
	sub.s64 	%rd45280, %rd40498, %rd40499;
	shr.u64 	%rd40500, %rd45280, 63;
	cvt.u64.u32 	%rd40501, %r6618;
	add.s64 	%rd40502, %rd40500, %rd1377;
	sub.s64 	%rd40503, %rd40501, %rd40502;
	setp.gt.s64 	%p1818, %rd40503, -1;
	cvt.u32.u64 	%r6710, %rd40503;
	@%p1818 bra 	$L__BB4_783;
	cvt.u32.u64 	%r5708, %rd20;
	cvt.u32.u64 	%r5709, %rd13;
	add.s32 	%r6717, %r5709, %r6717;
	setp.lt.u32 	%p1819, %r6717, %r5709;
	selp.u64 	%rd40504, 1, 0, %p1819;
	and.b64  	%rd40505, %rd45285, 4294967295;
	add.s64 	%rd40506, %rd40505, %rd40504;
	add.s64 	%rd45285, %rd40506, %rd14;
	shr.u64 	%rd40507, %rd45285, 32;
	and.b64  	%rd40508, %rd45284, 4294967295;
	add.s64 	%rd40509, %rd40507, %rd40508;
	add.s64 	%rd45284, %rd40509, %rd15;
	shr.u64 	%rd40510, %rd45284, 32;
	and.b64  	%rd40511, %rd45283, 4294967295;
	add.s64 	%rd40512, %rd40510, %rd40511;
	add.s64 	%rd45283, %rd40512, %rd16;
	shr.u64 	%rd40513, %rd45283, 32;
	and.b64  	%rd40514, %rd45282, 4294967295;
	add.s64 	%rd40515, %rd40513, %rd40514;
	add.s64 	%rd45282, %rd40515, %rd17;
	shr.u64 	%rd40516, %rd45282, 32;
	and.b64  	%rd40517, %rd45281, 4294967295;
	add.s64 	%rd40518, %rd40516, %rd40517;
	add.s64 	%rd45281, %rd40518, %rd18;
	shr.u64 	%rd40519, %rd45281, 32;
	and.b64  	%rd40520, %rd45280, 4294967295;
	add.s64 	%rd40521, %rd40519, %rd40520;
	add.s64 	%rd45280, %rd40521, %rd19;
	{ .reg .b32 tmp; mov.b64 {tmp, %r5710}, %rd45280; }
	add.s32 	%r5711, %r6710, %r5710;
	add.s32 	%r6710, %r5711, %r5708;
$L__BB4_783:
	cvt.u32.u64 	%r6716, %rd45285;
	cvt.u32.u64 	%r6715, %rd45284;
	cvt.u32.u64 	%r6714, %rd45283;
	cvt.u32.u64 	%r6713, %rd45282;
	cvt.u32.u64 	%r6712, %rd45281;
	cvt.u32.u64 	%r6711, %rd45280;
	cvt.u64.u32 	%rd40522, %r6717;
	sub.s64 	%rd40523, %rd1364, %rd40522;
	shr.u64 	%rd40524, %rd40523, 63;
	cvt.u32.u64 	%r6622, %rd40523;
	and.b64  	%rd40525, %rd45285, 4294967295;
	add.s64 	%rd40526, %rd40524, %rd40525;
	sub.s64 	%rd45286, %rd1365, %rd40526;
	shr.u64 	%rd40527, %rd45286, 63;
	and.b64  	%rd40528, %rd45284, 4294967295;
	add.s64 	%rd40529, %rd40527, %rd40528;
	sub.s64 	%rd45287, %rd1367, %rd40529;
	shr.u64 	%rd40530, %rd45287, 63;
	and.b64  	%rd40531, %rd45283, 4294967295;
	add.s64 	%rd40532, %rd40530, %rd40531;
	sub.s64 	%rd45288, %rd1369, %rd40532;
	shr.u64 	%rd40533, %rd45288, 63;
	and.b64  	%rd40534, %rd45282, 4294967295;
	add.s64 	%rd40535, %rd40533, %rd40534;
	sub.s64 	%rd45289, %rd1371, %rd40535;
	shr.u64 	%rd40536, %rd45289, 63;
	and.b64  	%rd40537, %rd45281, 4294967295;
	add.s64 	%rd40538, %rd40536, %rd40537;
	sub.s64 	%rd45290, %rd1373, %rd40538;
	shr.u64 	%rd40539, %rd45290, 63;
	and.b64  	%rd40540, %rd45280, 4294967295;
	add.s64 	%rd40541, %rd40539, %rd40540;
	sub.s64 	%rd45291, %rd1375, %rd40541;
	shr.u64 	%rd40542, %rd45291, 63;
	cvt.u64.u32 	%rd40543, %r6710;
	add.s64 	%rd40544, %rd40542, %rd40543;
	sub.s64 	%rd40545, %rd1377, %rd40544;
	setp.gt.s64 	%p1820, %rd40545, -1;
	cvt.u32.u64 	%r6623, %rd40545;
	@%p1820 bra 	$L__BB4_785;
	cvt.u32.u64 	%r5712, %rd20;
	cvt.u32.u64 	%r5713, %rd13;
	add.s32 	%r6622, %r5713, %r6622;
	setp.lt.u32 	%p1821, %r6622, %r5713;
	selp.u64 	%rd40546, 1, 0, %p1821;
	and.b64  	%rd40547, %rd45286, 4294967295;
	add.s64 	%rd40548, %rd40547, %rd40546;
	add.s64 	%rd45286, %rd40548, %rd14;
	shr.u64 	%rd40549, %rd45286, 32;
	and.b64  	%rd40550, %rd45287, 4294967295;
	add.s64 	%rd40551, %rd40549, %rd40550;
	add.s64 	%rd45287, %rd40551, %rd15;
	shr.u64 	%rd40552, %rd45287, 32;
	and.b64  	%rd40553, %rd45288, 4294967295;
	add.s64 	%rd40554, %rd40552, %rd40553;
	add.s64 	%rd45288, %rd40554, %rd16;
	shr.u64 	%rd40555, %rd45288, 32;
	and.b64  	%rd40556, %rd45289, 4294967295;
	add.s64 	%rd40557, %rd40555, %rd40556;
	add.s64 	%rd45289, %rd40557, %rd17;
	shr.u64 	%rd40558, %rd45289, 32;
	and.b64  	%rd40559, %rd45290, 4294967295;
	add.s64 	%rd40560, %rd40558, %rd40559;
	add.s64 	%rd45290, %rd40560, %rd18;
	shr.u64 	%rd40561, %rd45290, 32;
	and.b64  	%rd40562, %rd45291, 4294967295;
	add.s64 	%rd40563, %rd40561, %rd40562;
	add.s64 	%rd45291, %rd40563, %rd19;
	{ .reg .b32 tmp; mov.b64 {tmp, %r5714}, %rd45291; }
	add.s32 	%r5715, %r6623, %r5714;
	add.s32 	%r6623, %r5715, %r5712;
$L__BB4_785:
	cvt.u32.u64 	%r5716, %rd20;
	cvt.u64.u32 	%rd40564, %r6622;
	mul.lo.s64 	%rd40565, %rd40564, %rd1335;
	cvt.u32.u64 	%r5717, %rd40565;
	shr.u64 	%rd40566, %rd40565, 32;
	and.b64  	%rd40567, %rd45286, 4294967295;
	mad.lo.s64 	%rd40568, %rd40567, %rd1335, %rd40566;
	shr.u64 	%rd40569, %rd40568, 32;
	and.b64  	%rd40570, %rd45287, 4294967295;
	mad.lo.s64 	%rd40571, %rd40570, %rd1335, %rd40569;
	shr.u64 	%rd40572, %rd40571, 32;
	and.b64  	%rd40573, %rd45288, 4294967295;
	mad.lo.s64 	%rd40574, %rd40573, %rd1335, %rd40572;
	shr.u64 	%rd40575, %rd40574, 32;
	and.b64  	%rd40576, %rd45289, 4294967295;
	mad.lo.s64 	%rd40577, %rd40576, %rd1335, %rd40575;
	shr.u64 	%rd40578, %rd40577, 32;
	and.b64  	%rd40579, %rd45290, 4294967295;
	mad.lo.s64 	%rd40580, %rd40579, %rd1335, %rd40578;
	shr.u64 	%rd40581, %rd40580, 32;
	and.b64  	%rd40582, %rd45291, 4294967295;
	mad.lo.s64 	%rd40583, %rd40582, %rd1335, %rd40581;
	shr.u64 	%rd40584, %rd40583, 32;
	cvt.u64.u32 	%rd40585, %r6623;
	mad.lo.s64 	%rd40586, %rd40585, %rd1335, %rd40584;
	shr.u64 	%rd40587, %rd40586, 32;
	and.b64  	%rd40588, %rd40568, 4294967295;
	mad.lo.s64 	%rd40589, %rd1336, %rd40564, %rd40588;
	shr.u64 	%rd40590, %rd40589, 32;
	and.b64  	%rd40591, %rd40571, 4294967295;
	add.s64 	%rd40592, %rd40590, %rd40591;
	mad.lo.s64 	%rd40593, %rd40567, %rd1336, %rd40592;
	shr.u64 	%rd40594, %rd40593, 32;
	and.b64  	%rd40595, %rd40574, 4294967295;
	add.s64 	%rd40596, %rd40594, %rd40595;
	mad.lo.s64 	%rd40597, %rd40570, %rd1336, %rd40596;
	shr.u64 	%rd40598, %rd40597, 32;
	and.b64  	%rd40599, %rd40577, 4294967295;
	add.s64 	%rd40600, %rd40598, %rd40599;
	mad.lo.s64 	%rd40601, %rd40573, %rd1336, %rd40600;
	shr.u64 	%rd40602, %rd40601, 32;
	and.b64  	%rd40603, %rd40580, 4294967295;
	add.s64 	%rd40604, %rd40602, %rd40603;
	mad.lo.s64 	%rd40605, %rd40576, %rd1336, %rd40604;
	shr.u64 	%rd40606, %rd40605, 32;
	and.b64  	%rd40607, %rd40583, 4294967295;
	add.s64 	%rd40608, %rd40606, %rd40607;
	mad.lo.s64 	%rd40609, %rd40579, %rd1336, %rd40608;
	shr.u64 	%rd40610, %rd40609, 32;
	and.b64  	%rd40611, %rd40586, 4294967295;
	add.s64 	%rd40612, %rd40610, %rd40611;
	mad.lo.s64 	%rd40613, %rd40582, %rd1336, %rd40612;
	shr.u64 	%rd40614, %rd40613, 32;
	add.s64 	%rd40615, %rd40614, %rd40587;
	mad.lo.s64 	%rd40616, %rd1336, %rd40585, %rd40615;
	shr.u64 	%rd40617, %rd40616, 32;
	and.b64  	%rd40618, %rd40593, 4294967295;
	mad.lo.s64 	%rd40619, %rd1337, %rd40564, %rd40618;
	shr.u64 	%rd40620, %rd40619, 32;
	and.b64  	%rd40621, %rd40597, 4294967295;
	add.s64 	%rd40622, %rd40620, %rd40621;
	mad.lo.s64 	%rd40623, %rd40567, %rd1337, %rd40622;
	shr.u64 	%rd40624, %rd40623, 32;
	and.b64  	%rd40625, %rd40601, 4294967295;
	add.s64 	%rd40626, %rd40624, %rd40625;
	mad.lo.s64 	%rd40627, %rd40570, %rd1337, %rd40626;
	shr.u64 	%rd40628, %rd40627, 32;
	and.b64  	%rd40629, %rd40605, 4294967295;
	add.s64 	%rd40630, %rd40628, %rd40629;
	mad.lo.s64 	%rd40631, %rd40573, %rd1337, %rd40630;
	shr.u64 	%rd40632, %rd40631, 32;
	and.b64  	%rd40633, %rd40609, 4294967295;
	add.s64 	%rd40634, %rd40632, %rd40633;
	mad.lo.s64 	%rd40635, %rd40576, %rd1337, %rd40634;
	shr.u64 	%rd40636, %rd40635, 32;
	and.b64  	%rd40637, %rd40613, 4294967295;
	add.s64 	%rd40638, %rd40636, %rd40637;
	mad.lo.s64 	%rd40639, %rd40579, %rd1337, %rd40638;
	shr.u64 	%rd40640, %rd40639, 32;
	and.b64  	%rd40641, %rd40616, 4294967295;
	add.s64 	%rd40642, %rd40640, %rd40641;
	mad.lo.s64 	%rd40643, %rd40582, %rd1337, %rd40642;
	shr.u64 	%rd40644, %rd40643, 32;
	add.s64 	%rd40645, %rd40644, %rd40617;
	mad.lo.s64 	%rd40646, %rd1337, %rd40585, %rd40645;
	shr.u64 	%rd40647, %rd40646, 32;
	and.b64  	%rd40648, %rd40623, 4294967295;
	mad.lo.s64 	%rd40649, %rd1338, %rd40564, %rd40648;
	shr.u64 	%rd40650, %rd40649, 32;
	and.b64  	%rd40651, %rd40627, 4294967295;
	add.s64 	%rd40652, %rd40650, %rd40651;
	mad.lo.s64 	%rd40653, %rd40567, %rd1338, %rd40652;
	shr.u64 	%rd40654, %rd40653, 32;
	and.b64  	%rd40655, %rd40631, 4294967295;
	add.s64 	%rd40656, %rd40654, %rd40655;
	mad.lo.s64 	%rd40657, %rd40570, %rd1338, %rd40656;
	shr.u64 	%rd40658, %rd40657, 32;
	and.b64  	%rd40659, %rd40635, 4294967295;
	add.s64 	%rd40660, %rd40658, %rd40659;
	mad.lo.s64 	%rd40661, %rd40573, %rd1338, %rd40660;
	shr.u64 	%rd40662, %rd40661, 32;
	and.b64  	%rd40663, %rd40639, 4294967295;
	add.s64 	%rd40664, %rd40662, %rd40663;
	mad.lo.s64 	%rd40665, %rd40576, %rd1338, %rd40664;
	shr.u64 	%rd40666, %rd40665, 32;
	and.b64  	%rd40667, %rd40643, 4294967295;
	add.s64 	%rd40668, %rd40666, %rd40667;
	mad.lo.s64 	%rd40669, %rd40579, %rd1338, %rd40668;
	shr.u64 	%rd40670, %rd40669, 32;
	and.b64  	%rd40671, %rd40646, 4294967295;
	add.s64 	%rd40672, %rd40670, %rd40671;
	mad.lo.s64 	%rd40673, %rd40582, %rd1338, %rd40672;
	shr.u64 	%rd40674, %rd40673, 32;
	add.s64 	%rd40675, %rd40674, %rd40647;
	mad.lo.s64 	%rd40676, %rd1338, %rd40585, %rd40675;
	shr.u64 	%rd40677, %rd40676, 32;
	and.b64  	%rd40678, %rd40653, 4294967295;
	mad.lo.s64 	%rd40679, %rd1339, %rd40564, %rd40678;
	shr.u64 	%rd40680, %rd40679, 32;
	and.b64  	%rd40681, %rd40657, 4294967295;
	add.s64 	%rd40682, %rd40680, %rd40681;
	mad.lo.s64 	%rd40683, %rd40567, %rd1339, %rd40682;
	shr.u64 	%rd40684, %rd40683, 32;
	and.b64  	%rd40685, %rd40661, 4294967295;
	add.s64 	%rd40686, %rd40684, %rd40685;
	mad.lo.s64 	%rd40687, %rd40570, %rd1339, %rd40686;
	shr.u64 	%rd40688, %rd40687, 32;
	and.b64  	%rd40689, %rd40665, 4294967295;
	add.s64 	%rd40690, %rd40688, %rd40689;
	mad.lo.s64 	%rd40691, %rd40573, %rd1339, %rd40690;
	shr.u64 	%rd40692, %rd40691, 32;
	and.b64  	%rd40693, %rd40669, 4294967295;
	add.s64 	%rd40694, %rd40692, %rd40693;
	mad.lo.s64 	%rd40695, %rd40576, %rd1339, %rd40694;
	shr.u64 	%rd40696, %rd40695, 32;
	and.b64  	%rd40697, %rd40673, 4294967295;
	add.s64 	%rd40698, %rd40696, %rd40697;
	mad.lo.s64 	%rd40699, %rd40579, %rd1339, %rd40698;
	shr.u64 	%rd40700, %rd40699, 32;
	and.b64  	%rd40701, %rd40676, 4294967295;
	add.s64 	%rd40702, %rd40700, %rd40701;
	mad.lo.s64 	%rd40703, %rd40582, %rd1339, %rd40702;
	shr.u64 	%rd40704, %rd40703, 32;
	add.s64 	%rd40705, %rd40704, %rd40677;
	mad.lo.s64 	%rd40706, %rd1339, %rd40585, %rd40705;
	shr.u64 	%rd40707, %rd40706, 32;
	and.b64  	%rd40708, %rd40683, 4294967295;
	mad.lo.s64 	%rd40709, %rd1340, %rd40564, %rd40708;
	shr.u64 	%rd40710, %rd40709, 32;
	and.b64  	%rd40711, %rd40687, 4294967295;
	add.s64 	%rd40712, %rd40710, %rd40711;
	mad.lo.s64 	%rd40713, %rd40567, %rd1340, %rd40712;
	shr.u64 	%rd40714, %rd40713, 32;
	and.b64  	%rd40715, %rd40691, 4294967295;
	add.s64 	%rd40716, %rd40714, %rd40715;
	mad.lo.s64 	%rd40717, %rd40570, %rd1340, %rd40716;
	shr.u64 	%rd40718, %rd40717, 32;
	and.b64  	%rd40719, %rd40695, 4294967295;
	add.s64 	%rd40720, %rd40718, %rd40719;
	mad.lo.s64 	%rd40721, %rd40573, %rd1340, %rd40720;
	shr.u64 	%rd40722, %rd40721, 32;
	and.b64  	%rd40723, %rd40699, 4294967295;
	add.s64 	%rd40724, %rd40722, %rd40723;
	mad.lo.s64 	%rd40725, %rd40576, %rd1340, %rd40724;
	shr.u64 	%rd40726, %rd40725, 32;
	and.b64  	%rd40727, %rd40703, 4294967295;
	add.s64 	%rd40728, %rd40726, %rd40727;
	mad.lo.s64 	%rd40729, %rd40579, %rd1340, %rd40728;
	shr.u64 	%rd40730, %rd40729, 32;
	and.b64  	%rd40731, %rd40706, 4294967295;
	add.s64 	%rd40732, %rd40730, %rd40731;
	mad.lo.s64 	%rd40733, %rd40582, %rd1340, %rd40732;
	shr.u64 	%rd40734, %rd40733, 32;
	add.s64 	%rd40735, %rd40734, %rd40707;
	mad.lo.s64 	%rd40736, %rd1340, %rd40585, %rd40735;
	shr.u64 	%rd40737, %rd40736, 32;
	and.b64  	%rd40738, %rd40713, 4294967295;
	mad.lo.s64 	%rd40739, %rd1341, %rd40564, %rd40738;
	shr.u64 	%rd40740, %rd40739, 32;
	and.b64  	%rd40741, %rd40717, 4294967295;
	add.s64 	%rd40742, %rd40740, %rd40741;
	mad.lo.s64 	%rd40743, %rd40567, %rd1341, %rd40742;
	shr.u64 	%rd40744, %rd40743, 32;
	and.b64  	%rd40745, %rd40721, 4294967295;
	add.s64 	%rd40746, %rd40744, %rd40745;
	mad.lo.s64 	%rd40747, %rd40570, %rd1341, %rd40746;
	shr.u64 	%rd40748, %rd40747, 32;
	and.b64  	%rd40749, %rd40725, 4294967295;
	add.s64 	%rd40750, %rd40748, %rd40749;
	mad.lo.s64 	%rd40751, %rd40573, %rd1341, %rd40750;
	shr.u64 	%rd40752, %rd40751, 32;
	and.b64  	%rd40753, %rd40729, 4294967295;
	add.s64 	%rd40754, %rd40752, %rd40753;
	mad.lo.s64 	%rd40755, %rd40576, %rd1341, %rd40754;
	shr.u64 	%rd40756, %rd40755, 32;
	and.b64  	%rd40757, %rd40733, 4294967295;
	add.s64 	%rd40758, %rd40756, %rd40757;
	mad.lo.s64 	%rd40759, %rd40579, %rd1341, %rd40758;
	shr.u64 	%rd40760, %rd40759, 32;
	and.b64  	%rd40761, %rd40736, 4294967295;
	add.s64 	%rd40762, %rd40760, %rd40761;
	mad.lo.s64 	%rd40763, %rd40582, %rd1341, %rd40762;
	shr.u64 	%rd40764, %rd40763, 32;
	add.s64 	%rd40765, %rd40764, %rd40737;
	mad.lo.s64 	%rd40766, %rd1341, %rd40585, %rd40765;
	shr.u64 	%rd40767, %rd40766, 32;
	and.b64  	%rd40768, %rd40743, 4294967295;
	mad.lo.s64 	%rd40769, %rd1342, %rd40564, %rd40768;
	shr.u64 	%rd40770, %rd40769, 32;
	and.b64  	%rd40771, %rd40747, 4294967295;
	add.s64 	%rd40772, %rd40770, %rd40771;
	mad.lo.s64 	%rd40773, %rd40567, %rd1342, %rd40772;
	shr.u64 	%rd40774, %rd40773, 32;
	and.b64  	%rd40775, %rd40751, 4294967295;
	add.s64 	%rd40776, %rd40774, %rd40775;
	mad.lo.s64 	%rd40777, %rd40570, %rd1342, %rd40776;
	shr.u64 	%rd40778, %rd40777, 32;
	and.b64  	%rd40779, %rd40755, 4294967295;
	add.s64 	%rd40780, %rd40778, %rd40779;
	mad.lo.s64 	%rd40781, %rd40573, %rd1342, %rd40780;
	shr.u64 	%rd40782, %rd40781, 32;
	and.b64  	%rd40783, %rd40759, 4294967295;
	add.s64 	%rd40784, %rd40782, %rd40783;
	mad.lo.s64 	%rd40785, %rd40576, %rd1342, %rd40784;
	shr.u64 	%rd40786, %rd40785, 32;
	and.b64  	%rd40787, %rd40763, 4294967295;
	add.s64 	%rd40788, %rd40786, %rd40787;
	mad.lo.s64 	%rd40789, %rd40579, %rd1342, %rd40788;
	shr.u64 	%rd40790, %rd40789, 32;
	and.b64  	%rd40791, %rd40766, 4294967295;
	add.s64 	%rd40792, %rd40790, %rd40791;
	mad.lo.s64 	%rd40793, %rd40582, %rd1342, %rd40792;
	shr.u64 	%rd40794, %rd40793, 32;
	add.s64 	%rd40795, %rd40794, %rd40767;
	mad.lo.s64 	%rd40796, %rd1342, %rd40585, %rd40795;
	{ .reg .b32 tmp; mov.b64 {tmp, %r5718}, %rd40796; }
	mul.lo.s32 	%r5719, %r86, %r5717;
	cvt.u64.u32 	%rd40797, %r5719;
	and.b64  	%rd40798, %rd40565, 4294967295;
	mad.lo.s64 	%rd40799, %rd13, %rd40797, %rd40798;
	shr.u64 	%rd40800, %rd40799, 32;
	and.b64  	%rd40801, %rd40589, 4294967295;
	add.s64 	%rd40802, %rd40800, %rd40801;
	mad.lo.s64 	%rd40803, %rd14, %rd40797, %rd40802;
	cvt.u32.u64 	%r5720, %rd40803;
	shr.u64 	%rd40804, %rd40803, 32;
	and.b64  	%rd40805, %rd40619, 4294967295;
	add.s64 	%rd40806, %rd40804, %rd40805;
	mad.lo.s64 	%rd40807, %rd15, %rd40797, %rd40806;
	shr.u64 	%rd40808, %rd40807, 32;
	and.b64  	%rd40809, %rd40649, 4294967295;
	add.s64 	%rd40810, %rd40808, %rd40809;
	mad.lo.s64 	%rd40811, %rd16, %rd40797, %rd40810;
	shr.u64 	%rd40812, %rd40811, 32;
	and.b64  	%rd40813, %rd40679, 4294967295;
	add.s64 	%rd40814, %rd40812, %rd40813;
	mad.lo.s64 	%rd40815, %rd17, %rd40797, %rd40814;
	shr.u64 	%rd40816, %rd40815, 32;
	and.b64  	%rd40817, %rd40709, 4294967295;
	add.s64 	%rd40818, %rd40816, %rd40817;
	mad.lo.s64 	%rd40819, %rd18, %rd40797, %rd40818;
	shr.u64 	%rd40820, %rd40819, 32;
	and.b64  	%rd40821, %rd40739, 4294967295;
	add.s64 	%rd40822, %rd40820, %rd40821;
	mad.lo.s64 	%rd40823, %rd19, %rd40797, %rd40822;
	shr.u64 	%rd40824, %rd40823, 32;
	and.b64  	%rd40825, %rd40769, 4294967295;
	add.s64 	%rd40826, %rd40824, %rd40825;
	mad.lo.s64 	%rd40827, %rd20, %rd40797, %rd40826;
	shr.u64 	%rd40828, %rd40827, 32;
	and.b64  	%rd40829, %rd40773, 4294967295;
	add.s64 	%rd40830, %rd40828, %rd40829;
	shr.u64 	%rd40831, %rd40830, 32;
	and.b64  	%rd40832, %rd40777, 4294967295;
	add.s64 	%rd40833, %rd40831, %rd40832;
	shr.u64 	%rd40834, %rd40833, 32;
	and.b64  	%rd40835, %rd40781, 4294967295;
	add.s64 	%rd40836, %rd40834, %rd40835;
	shr.u64 	%rd40837, %rd40836, 32;
	and.b64  	%rd40838, %rd40785, 4294967295;
	add.s64 	%rd40839, %rd40837, %rd40838;
	shr.u64 	%rd40840, %rd40839, 32;
	and.b64  	%rd40841, %rd40789, 4294967295;
	add.s64 	%rd40842, %rd40840, %rd40841;
	shr.u64 	%rd40843, %rd40842, 32;
	and.b64  	%rd40844, %rd40793, 4294967295;
	add.s64 	%rd40845, %rd40843, %rd40844;
	shr.u64 	%rd40846, %rd40845, 32;
	and.b64  	%rd40847, %rd40796, 4294967295;
	add.s64 	%rd40848, %rd40846, %rd40847;
	{ .reg .b32 tmp; mov.b64 {tmp, %r5721}, %rd40848; }
	add.s32 	%r5722, %r5718, %r5721;
	mul.lo.s32 	%r5723, %r86, %r5720;
	cvt.u64.u32 	%rd40849, %r5723;
	and.b64  	%rd40850, %rd40803, 4294967295;
	mad.lo.s64 	%rd40851, %rd13, %rd40849, %rd40850;
	shr.u64 	%rd40852, %rd40851, 32;
	and.b64  	%rd40853, %rd40807, 4294967295;
	add.s64 	%rd40854, %rd40852, %rd40853;
	mad.lo.s64 	%rd40855, %rd14, %rd40849, %rd40854;
	cvt.u32.u64 	%r5724, %rd40855;
	shr.u64 	%rd40856, %rd40855, 32;
	and.b64  	%rd40857, %rd40811, 4294967295;
	add.s64 	%rd40858, %rd40856, %rd40857;
	mad.lo.s64 	%rd40859, %rd15, %rd40849, %rd40858;
	shr.u64 	%rd40860, %rd40859, 32;
	and.b64  	%rd40861, %rd40815, 4294967295;
	add.s64 	%rd40862, %rd40860, %rd40861;
	mad.lo.s64 	%rd40863, %rd16, %rd40849, %rd40862;
	shr.u64 	%rd40864, %rd40863, 32;
	and.b64  	%rd40865, %rd40819, 4294967295;
	add.s64 	%rd40866, %rd40864, %rd40865;
	mad.lo.s64 	%rd40867, %rd17, %rd40849, %rd40866;
	shr.u64 	%rd40868, %rd40867, 32;
	and.b64  	%rd40869, %rd40823, 4294967295;
	add.s64 	%rd40870, %rd40868, %rd40869;
	mad.lo.s64 	%rd40871, %rd18, %rd40849, %rd40870;
	shr.u64 	%rd40872, %rd40871, 32;
	and.b64  	%rd40873, %rd40827, 4294967295;
	add.s64 	%rd40874, %rd40872, %rd40873;
	mad.lo.s64 	%rd40875, %rd19, %rd40849, %rd40874;
	shr.u64 	%rd40876, %rd40875, 32;
	and.b64  	%rd40877, %rd40830, 4294967295;
	add.s64 	%rd40878, %rd40876, %rd40877;
	mad.lo.s64 	%rd40879, %rd20, %rd40849, %rd40878;
	shr.u64 	%rd40880, %rd40879, 32;
	and.b64  	%rd40881, %rd40833, 4294967295;
	add.s64 	%rd40882, %rd40880, %rd40881;
	shr.u64 	%rd40883, %rd40882, 32;
	and.b64  	%rd40884, %rd40836, 4294967295;
	add.s64 	%rd40885, %rd40883, %rd40884;
	shr.u64 	%rd40886, %rd40885, 32;
	and.b64  	%rd40887, %rd40839, 4294967295;
	add.s64 	%rd40888, %rd40886, %rd40887;
	shr.u64 	%rd40889, %rd40888, 32;
	and.b64  	%rd40890, %rd40842, 4294967295;
	add.s64 	%rd40891, %rd40889, %rd40890;
	shr.u64 	%rd40892, %rd40891, 32;
	and.b64  	%rd40893, %rd40845, 4294967295;
	add.s64 	%rd40894, %rd40892, %rd40893;
	shr.u64 	%rd40895, %rd40894, 32;
	and.b64  	%rd40896, %rd40848, 4294967295;
	add.s64 	%rd40897, %rd40895, %rd40896;
	{ .reg .b32 tmp; mov.b64 {tmp, %r5725}, %rd40897; }
	add.s32 	%r5726, %r5722, %r5725;
	mul.lo.s32 	%r5727, %r86, %r5724;
	cvt.u64.u32 	%rd40898, %r5727;
	and.b64  	%rd40899, %rd40855, 4294967295;
	mad.lo.s64 	%rd40900, %rd13, %rd40898, %rd40899;
	shr.u64 	%rd40901, %rd40900, 32;
	and.b64  	%rd40902, %rd40859, 4294967295;
	add.s64 	%rd40903, %rd40901, %rd40902;
	mad.lo.s64 	%rd40904, %rd14, %rd40898, %rd40903;
	cvt.u32.u64 	%r5728, %rd40904;
	shr.u64 	%rd40905, %rd40904, 32;
	and.b64  	%rd40906, %rd40863, 4294967295;
	add.s64 	%rd40907, %rd40905, %rd40906;
	mad.lo.s64 	%rd40908, %rd15, %rd40898, %rd40907;
	shr.u64 	%rd40909, %rd40908, 32;
	and.b64  	%rd40910, %rd40867, 4294967295;
	add.s64 	%rd40911, %rd40909, %rd40910;
	mad.lo.s64 	%rd40912, %rd16, %rd40898, %rd40911;
	shr.u64 	%rd40913, %rd40912, 32;
	and.b64  	%rd40914, %rd40871, 4294967295;
	add.s64 	%rd40915, %rd40913, %rd40914;
	mad.lo.s64 	%rd40916, %rd17, %rd40898, %rd40915;
	shr.u64 	%rd40917, %rd40916, 32;
	and.b64  	%rd40918, %rd40875, 4294967295;
	add.s64 	%rd40919, %rd40917, %rd40918;
	mad.lo.s64 	%rd40920, %rd18, %rd40898, %rd40919;
	shr.u64 	%rd40921, %rd40920, 32;
	and.b64  	%rd40922, %rd40879, 4294967295;
	add.s64 	%rd40923, %rd40921, %rd40922;
	mad.lo.s64 	%rd40924, %rd19, %rd40898, %rd40923;
	shr.u64 	%rd40925, %rd40924, 32;
	and.b64  	%rd40926, %rd40882, 4294967295;
	add.s64 	%rd40927, %rd40925, %rd40926;
	mad.lo.s64 	%rd40928, %rd20, %rd40898, %rd40927;
	shr.u64 	%rd40929, %rd40928, 32;
	and.b64  	%rd40930, %rd40885, 4294967295;
	add.s64 	%rd40931, %rd40929, %rd40930;
	shr.u64 	%rd40932, %rd40931, 32;
	and.b64  	%rd40933, %rd40888, 4294967295;
	add.s64 	%rd40934, %rd40932, %rd40933;
	shr.u64 	%rd40935, %rd40934, 32;
	and.b64  	%rd40936, %rd40891, 4294967295;
	add.s64 	%rd40937, %rd40935, %rd40936;
	shr.u64 	%rd40938, %rd40937, 32;
	and.b64  	%rd40939, %rd40894, 4294967295;
	add.s64 	%rd40940, %rd40938, %rd40939;
	shr.u64 	%rd40941, %rd40940, 32;
	and.b64  	%rd40942, %rd40897, 4294967295;
	add.s64 	%rd40943, %rd40941, %rd40942;
	{ .reg .b32 tmp; mov.b64 {tmp, %r5729}, %rd40943; }
	add.s32 	%r5730, %r5726, %r5729;
	mul.lo.s32 	%r5731, %r86, %r5728;
	cvt.u64.u32 	%rd40944, %r5731;
	and.b64  	%rd40945, %rd40904, 4294967295;
	mad.lo.s64 	%rd40946, %rd13, %rd40944, %rd40945;
	shr.u64 	%rd40947, %rd40946, 32;
	and.b64  	%rd40948, %rd40908, 4294967295;
	add.s64 	%rd40949, %rd40947, %rd40948;
	mad.lo.s64 	%rd40950, %rd14, %rd40944, %rd40949;
	cvt.u32.u64 	%r5732, %rd40950;
	shr.u64 	%rd40951, %rd40950, 32;
	and.b64  	%rd40952, %rd40912, 4294967295;
	add.s64 	%rd40953, %rd40951, %rd40952;
	mad.lo.s64 	%rd40954, %rd15, %rd40944, %rd40953;
	shr.u64 	%rd40955, %rd40954, 32;
	and.b64  	%rd40956, %rd40916, 4294967295;
	add.s64 	%rd40957, %rd40955, %rd40956;
	mad.lo.s64 	%rd40958, %rd16, %rd40944, %rd40957;
	shr.u64 	%rd40959, %rd40958, 32;
	and.b64  	%rd40960, %rd40920, 4294967295;
	add.s64 	%rd40961, %rd40959, %rd40960;
	mad.lo.s64 	%rd40962, %rd17, %rd40944, %rd40961;
	shr.u64 	%rd40963, %rd40962, 32;
	and.b64  	%rd40964, %rd40924, 4294967295;
	add.s64 	%rd40965, %rd40963, %rd40964;
	mad.lo.s64 	%rd40966, %rd18, %rd40944, %rd40965;
	shr.u64 	%rd40967, %rd40966, 32;
	and.b64  	%rd40968, %rd40928, 4294967295;
	add.s64 	%rd40969, %rd40967, %rd40968;
	mad.lo.s64 	%rd40970, %rd19, %rd40944, %rd40969;
	shr.u64 	%rd40971, %rd40970, 32;
	and.b64  	%rd40972, %rd40931, 4294967295;
	add.s64 	%rd40973, %rd40971, %rd40972;
	mad.lo.s64 	%rd40974, %rd20, %rd40944, %rd40973;
	shr.u64 	%rd40975, %rd40974, 32;
	and.b64  	%rd40976, %rd40934, 4294967295;
	add.s64 	%rd40977, %rd40975, %rd40976;
	shr.u64 	%rd40978, %rd40977, 32;
	and.b64  	%rd40979, %rd40937, 4294967295;
	add.s64 	%rd40980, %rd40978, %rd40979;
	shr.u64 	%rd40981, %rd40980, 32;
	and.b64  	%rd40982, %rd40940, 4294967295;
	add.s64 	%rd40983, %rd40981, %rd40982;
	shr.u64 	%rd40984, %rd40983, 32;
	and.b64  	%rd40985, %rd40943, 4294967295;
	add.s64 	%rd40986, %rd40984, %rd40985;
	{ .reg .b32 tmp; mov.b64 {tmp, %r5733}, %rd40986; }
	add.s32 	%r5734, %r5730, %r5733;
	mul.lo.s32 	%r5735, %r86, %r5732;
	cvt.u64.u32 	%rd40987, %r5735;
	and.b64  	%rd40988, %rd40950, 4294967295;
	mad.lo.s64 	%rd40989, %rd13, %rd40987, %rd40988;
	shr.u64 	%rd40990, %rd40989, 32;
	and.b64  	%rd40991, %rd40954, 4294967295;
	add.s64 	%rd40992, %rd40990, %rd40991;
	mad.lo.s64 	%rd40993, %rd14, %rd40987, %rd40992;
	cvt.u32.u64 	%r5736, %rd40993;
	shr.u64 	%rd40994, %rd40993, 32;
	and.b64  	%rd40995, %rd40958, 4294967295;
	add.s64 	%rd40996, %rd40994, %rd40995;
	mad.lo.s64 	%rd40997, %rd15, %rd40987, %rd40996;
	shr.u64 	%rd40998, %rd40997, 32;
	and.b64  	%rd40999, %rd40962, 4294967295;
	add.s64 	%rd41000, %rd40998, %rd40999;
	mad.lo.s64 	%rd41001, %rd16, %rd40987, %rd41000;
	shr.u64 	%rd41002, %rd41001, 32;
	and.b64  	%rd41003, %rd40966, 4294967295;
	add.s64 	%rd41004, %rd41002, %rd41003;
	mad.lo.s64 	%rd41005, %rd17, %rd40987, %rd41004;
	shr.u64 	%rd41006, %rd41005, 32;
	and.b64  	%rd41007, %rd40970, 4294967295;
	add.s64 	%rd41008, %rd41006, %rd41007;
	mad.lo.s64 	%rd41009, %rd18, %rd40987, %rd41008;
	shr.u64 	%rd41010, %rd41009, 32;
	and.b64  	%rd41011, %rd40974, 4294967295;
	add.s64 	%rd41012, %rd41010, %rd41011;
	mad.lo.s64 	%rd41013, %rd19, %rd40987, %rd41012;
	shr.u64 	%rd41014, %rd41013, 32;
	and.b64  	%rd41015, %rd40977, 4294967295;
	add.s64 	%rd41016, %rd41014, %rd41015;
	mad.lo.s64 	%rd41017, %rd20, %rd40987, %rd41016;
	shr.u64 	%rd41018, %rd41017, 32;
	and.b64  	%rd41019, %rd40980, 4294967295;
	add.s64 	%rd41020, %rd41018, %rd41019;
	shr.u64 	%rd41021, %rd41020, 32;
	and.b64  	%rd41022, %rd40983, 4294967295;
	add.s64 	%rd41023, %rd41021, %rd41022;
	shr.u64 	%rd41024, %rd41023, 32;
	and.b64  	%rd41025, %rd40986, 4294967295;
	add.s64 	%rd41026, %rd41024, %rd41025;
	{ .reg .b32 tmp; mov.b64 {tmp, %r5737}, %rd41026; }
	add.s32 	%r5738, %r5734, %r5737;
	mul.lo.s32 	%r5739, %r86, %r5736;
	cvt.u64.u32 	%rd41027, %r5739;
	and.b64  	%rd41028, %rd40993, 4294967295;
	mad.lo.s64 	%rd41029, %rd13, %rd41027, %rd41028;
	shr.u64 	%rd41030, %rd41029, 32;
	and.b64  	%rd41031, %rd40997, 4294967295;
	add.s64 	%rd41032, %rd41030, %rd41031;
	mad.lo.s64 	%rd41033, %rd14, %rd41027, %rd41032;
	cvt.u32.u64 	%r5740, %rd41033;
	shr.u64 	%rd41034, %rd41033, 32;
	and.b64  	%rd41035, %rd41001, 4294967295;
	add.s64 	%rd41036, %rd41034, %rd41035;
	mad.lo.s64 	%rd41037, %rd15, %rd41027, %rd41036;
	shr.u64 	%rd41038, %rd41037, 32;
	and.b64  	%rd41039, %rd41005, 4294967295;
	add.s64 	%rd41040, %rd41038, %rd41039;
	mad.lo.s64 	%rd41041, %rd16, %rd41027, %rd41040;
	shr.u64 	%rd41042, %rd41041, 32;
	and.b64  	%rd41043, %rd41009, 4294967295;
	add.s64 	%rd41044, %rd41042, %rd41043;
	mad.lo.s64 	%rd41045, %rd17, %rd41027, %rd41044;
	shr.u64 	%rd41046, %rd41045, 32;
	and.b64  	%rd41047, %rd41013, 4294967295;
	add.s64 	%rd41048, %rd41046, %rd41047;
	mad.lo.s64 	%rd41049, %rd18, %rd41027, %rd41048;
	shr.u64 	%rd41050, %rd41049, 32;
	and.b64  	%rd41051, %rd41017, 4294967295;
	add.s64 	%rd41052, %rd41050, %rd41051;
	mad.lo.s64 	%rd41053, %rd19, %rd41027, %rd41052;
	shr.u64 	%rd41054, %rd41053, 32;
	and.b64  	%rd41055, %rd41020, 4294967295;
	add.s64 	%rd41056, %rd41054, %rd41055;
	mad.lo.s64 	%rd41057, %rd20, %rd41027, %rd41056;
	shr.u64 	%rd41058, %rd41057, 32;
	and.b64  	%rd41059, %rd41023, 4294967295;
	add.s64 	%rd41060, %rd41058, %rd41059;
	shr.u64 	%rd41061, %rd41060, 32;
	and.b64  	%rd41062, %rd41026, 4294967295;
	add.s64 	%rd41063, %rd41061, %rd41062;
	{ .reg .b32 tmp; mov.b64 {tmp, %r5741}, %rd41063; }
	add.s32 	%r5742, %r5738, %r5741;
	mul.lo.s32 	%r5743, %r86, %r5740;
	cvt.u64.u32 	%rd41064, %r5743;
	and.b64  	%rd41065, %rd41033, 4294967295;
	mad.lo.s64 	%rd41066, %rd13, %rd41064, %rd41065;
	shr.u64 	%rd41067, %rd41066, 32;
	and.b64  	%rd41068, %rd41037, 4294967295;
	add.s64 	%rd41069, %rd41067, %rd41068;
	mad.lo.s64 	%rd41070, %rd14, %rd41064, %rd41069;
	cvt.u32.u64 	%r5744, %rd41070;
	shr.u64 	%rd41071, %rd41070, 32;
	and.b64  	%rd41072, %rd41041, 4294967295;
	add.s64 	%rd41073, %rd41071, %rd41072;
	mad.lo.s64 	%rd41074, %rd15, %rd41064, %rd41073;
	shr.u64 	%rd41075, %rd41074, 32;
	and.b64  	%rd41076, %rd41045, 4294967295;
	add.s64 	%rd41077, %rd41075, %rd41076;
	mad.lo.s64 	%rd41078, %rd16, %rd41064, %rd41077;
	shr.u64 	%rd41079, %rd41078, 32;
	and.b64  	%rd41080, %rd41049, 4294967295;
	add.s64 	%rd41081, %rd41079, %rd41080;
	mad.lo.s64 	%rd41082, %rd17, %rd41064, %rd41081;
	shr.u64 	%rd41083, %rd41082, 32;
	and.b64  	%rd41084, %rd41053, 4294967295;
	add.s64 	%rd41085, %rd41083, %rd41084;
	mad.lo.s64 	%rd41086, %rd18, %rd41064, %rd41085;
	shr.u64 	%rd41087, %rd41086, 32;
	and.b64  	%rd41088, %rd41057, 4294967295;
	add.s64 	%rd41089, %rd41087, %rd41088;
	mad.lo.s64 	%rd41090, %rd19, %rd41064, %rd41089;
	shr.u64 	%rd41091, %rd41090, 32;
	and.b64  	%rd41092, %rd41060, 4294967295;
	add.s64 	%rd41093, %rd41091, %rd41092;
	mad.lo.s64 	%rd41094, %rd20, %rd41064, %rd41093;
	shr.u64 	%rd41095, %rd41094, 32;
	and.b64  	%rd41096, %rd41063, 4294967295;
	add.s64 	%rd41097, %rd41095, %rd41096;
	{ .reg .b32 tmp; mov.b64 {tmp, %r5745}, %rd41097; }
	add.s32 	%r5746, %r5742, %r5745;
	mul.lo.s32 	%r5747, %r86, %r5744;
	cvt.u64.u32 	%rd41098, %r5747;
	and.b64  	%rd41099, %rd41070, 4294967295;
	mad.lo.s64 	%rd41100, %rd13, %rd41098, %rd41099;
	shr.u64 	%rd41101, %rd41100, 32;
	and.b64  	%rd41102, %rd41074, 4294967295;
	add.s64 	%rd41103, %rd41101, %rd41102;
	mad.lo.s64 	%rd45298, %rd14, %rd41098, %rd41103;
	shr.u64 	%rd41104, %rd45298, 32;
	and.b64  	%rd41105, %rd41078, 4294967295;
	add.s64 	%rd41106, %rd41104, %rd41105;
	mad.lo.s64 	%rd45297, %rd15, %rd41098, %rd41106;
	cvt.u32.u64 	%r776, %rd45297;
	shr.u64 	%rd41107, %rd45297, 32;
	and.b64  	%rd41108, %rd41082, 4294967295;
	add.s64 	%rd41109, %rd41107, %rd41108;
	mad.lo.s64 	%rd45296, %rd16, %rd41098, %rd41109;
	cvt.u32.u64 	%r777, %rd45296;
	shr.u64 	%rd41110, %rd45296, 32;
	and.b64  	%rd41111, %rd41086, 4294967295;
	add.s64 	%rd41112, %rd41110, %rd41111;
	mad.lo.s64 	%rd45295, %rd17, %rd41098, %rd41112;
	cvt.u32.u64 	%r778, %rd45295;
	shr.u64 	%rd41113, %rd45295, 32;
	and.b64  	%rd41114, %rd41090, 4294967295;
	add.s64 	%rd41115, %rd41113, %rd41114;
	mad.lo.s64 	%rd45294, %rd18, %rd41098, %rd41115;
	cvt.u32.u64 	%r779, %rd45294;
	shr.u64 	%rd41116, %rd45294, 32;
	and.b64  	%rd41117, %rd41094, 4294967295;
	add.s64 	%rd41118, %rd41116, %rd41117;
	mad.lo.s64 	%rd45293, %rd19, %rd41098, %rd41118;
	cvt.u32.u64 	%r780, %rd45293;
	shr.u64 	%rd41119, %rd45293, 32;
	and.b64  	%rd41120, %rd41097, 4294967295;
	add.s64 	%rd41121, %rd41119, %rd41120;
	mad.lo.s64 	%rd45292, %rd20, %rd41098, %rd41121;
	cvt.u32.u64 	%r781, %rd45292;
	{ .reg .b32 tmp; mov.b64 {tmp, %r5748}, %rd45292; }
	add.s32 	%r6624, %r5746, %r5748;
	setp.gt.u32 	%p1822, %r6624, %r5716;
	@%p1822 bra 	$L__BB4_799;
	setp.lt.u32 	%p1823, %r6624, %r5716;
	@%p1823 bra 	$L__BB4_800;
	cvt.u32.u64 	%r5750, %rd19;
	setp.lt.u32 	%p1824, %r5750, %r781;
	@%p1824 bra 	$L__BB4_799;
	setp.gt.u32 	%p1825, %r5750, %r781;
	@%p1825 bra 	$L__BB4_800;
	cvt.u32.u64 	%r5752, %rd18;
	setp.lt.u32 	%p1826, %r5752, %r780;
	@%p1826 bra 	$L__BB4_799;
	setp.gt.u32 	%p1827, %r5752, %r780;
	@%p1827 bra 	$L__BB4_800;
	cvt.u32.u64 	%r5754, %rd17;
	setp.lt.u32 	%p1828, %r5754, %r779;
	@%p1828 bra 	$L__BB4_799;
	setp.gt.u32 	%p1829, %r5754, %r779;
	@%p1829 bra 	$L__BB4_800;
	cvt.u32.u64 	%r5756, %rd16;
	setp.lt.u32 	%p1830, %r5756, %r778;
	@%p1830 bra 	$L__BB4_799;
	setp.gt.u32 	%p1831, %r5756, %r778;
	@%p1831 bra 	$L__BB4_800;
	cvt.u32.u64 	%r5758, %rd15;
	setp.lt.u32 	%p1832, %r5758, %r777;
	@%p1832 bra 	$L__BB4_799;
	setp.gt.u32 	%p1833, %r5758, %r777;
	@%p1833 bra 	$L__BB4_800;
	cvt.u32.u64 	%r5760, %rd14;
	setp.lt.u32 	%p1834, %r5760, %r776;
	@%p1834 bra 	$L__BB4_799;
	cvt.u32.u64 	%r5761, %rd13;
	setp.gt.u32 	%p1835, %r5760, %r776;
	cvt.u32.u64 	%r5763, %rd45298;
	setp.gt.u32 	%p1836, %r5761, %r5763;
	or.pred  	%p1837, %p1835, %p1836;
	@%p1837 bra 	$L__BB4_800;
$L__BB4_799:
	and.b64  	%rd41123, %rd45298, 4294967295;
	sub.s64 	%rd45298, %rd41123, %rd13;
	shr.u64 	%rd41124, %rd45298, 63;
	and.b64  	%rd41125, %rd45297, 4294967295;
	add.s64 	%rd41126, %rd41124, %rd14;
	sub.s64 	%rd45297, %rd41125, %rd41126;
	shr.u64 	%rd41127, %rd45297, 63;
	and.b64  	%rd41128, %rd45296, 4294967295;
	add.s64 	%rd41129, %rd41127, %rd15;
	sub.s64 	%rd45296, %rd41128, %rd41129;
	shr.u64 	%rd41130, %rd45296, 63;
	and.b64  	%rd41131, %rd45295, 4294967295;
	add.s64 	%rd41132, %rd41130, %rd16;
	sub.s64 	%rd45295, %rd41131, %rd41132;
	shr.u64 	%rd41133, %rd45295, 63;
	and.b64  	%rd41134, %rd45294, 4294967295;
	add.s64 	%rd41135, %rd41133, %rd17;
	sub.s64 	%rd45294, %rd41134, %rd41135;
	shr.u64 	%rd41136, %rd45294, 63;
	and.b64  	%rd41137, %rd45293, 4294967295;
	add.s64 	%rd41138, %rd41136, %rd18;
	sub.s64 	%rd45293, %rd41137, %rd41138;
	shr.u64 	%rd41139, %rd45293, 63;
	and.b64  	%rd41140, %rd45292, 4294967295;
	add.s64 	%rd41141, %rd41139, %rd19;
	sub.s64 	%rd45292, %rd41140, %rd41141;
	shr.u64 	%rd41142, %rd45292, 63;
	cvt.u32.u64 	%r5765, %rd41142;
	add.s32 	%r5766, %r5716, %r5765;
	sub.s32 	%r6624, %r6624, %r5766;
$L__BB4_800:
	and.b64  	%rd41143, %rd45298, 4294967295;
	cvt.u64.u32 	%rd41144, %r6612;
	sub.s64 	%rd41145, %rd41143, %rd41144;
	shr.u64 	%rd41146, %rd41145, 63;
	cvt.u32.u64 	%r6709, %rd41145;
	and.b64  	%rd41147, %rd45297, 4294967295;
	and.b64  	%rd41148, %rd45240, 4294967295;
	add.s64 	%rd41149, %rd41146, %rd41148;
	sub.s64 	%rd45304, %rd41147, %rd41149;
	shr.u64 	%rd41150, %rd45304, 63;
	and.b64  	%rd41151, %rd45296, 4294967295;
	and.b64  	%rd41152, %rd45241, 4294967295;
	add.s64 	%rd41153, %rd41150, %rd41152;
	sub.s64 	%rd45303, %rd41151, %rd41153;
	shr.u64 	%rd41154, %rd45303, 63;
	and.b64  	%rd41155, %rd45295, 4294967295;
	and.b64  	%rd41156, %rd45242, 4294967295;
	add.s64 	%rd41157, %rd41154, %rd41156;
	sub.s64 	%rd45302, %rd41155, %rd41157;
	shr.u64 	%rd41158, %rd45302, 63;
	and.b64  	%rd41159, %rd45294, 4294967295;
	and.b64  	%rd41160, %rd45243, 4294967295;
	add.s64 	%rd41161, %rd41158, %rd41160;
	sub.s64 	%rd45301, %rd41159, %rd41161;
	shr.u64 	%rd41162, %rd45301, 63;
	and.b64  	%rd41163, %rd45293, 4294967295;
	and.b64  	%rd41164, %rd45244, 4294967295;
	add.s64 	%rd41165, %rd41162, %rd41164;
	sub.s64 	%rd45300, %rd41163, %rd41165;
	shr.u64 	%rd41166, %rd45300, 63;
	and.b64  	%rd41167, %rd45292, 4294967295;
	and.b64  	%rd41168, %rd45245, 4294967295;
	add.s64 	%rd41169, %rd41166, %rd41168;
	sub.s64 	%rd45299, %rd41167, %rd41169;
	shr.u64 	%rd41170, %rd45299, 63;
	cvt.u64.u32 	%rd41171, %r6624;
	and.b64  	%rd41172, %rd45246, 4294967295;
	add.s64 	%rd41173, %rd41170, %rd41172;
	sub.s64 	%rd41174, %rd41171, %rd41173;
	setp.gt.s64 	%p1838, %rd41174, -1;
	cvt.u32.u64 	%r6702, %rd41174;
	@%p1838 bra 	$L__BB4_802;
	cvt.u32.u64 	%r5768, %rd13;
	add.s32 	%r6709, %r5768, %r6709;
	setp.lt.u32 	%p1839, %r6709, %r5768;
	selp.u64 	%rd41175, 1, 0, %p1839;
	and.b64  	%rd41176, %rd45304, 4294967295;
	add.s64 	%rd41177, %rd41176, %rd41175;
	add.s64 	%rd45304, %rd41177, %rd14;
	shr.u64 	%rd41178, %rd45304, 32;
	and.b64  	%rd41179, %rd45303, 4294967295;
	add.s64 	%rd41180, %rd41178, %rd41179;
	add.s64 	%rd45303, %rd41180, %rd15;
	shr.u64 	%rd41181, %rd45303, 32;
	and.b64  	%rd41182, %rd45302, 4294967295;
	add.s64 	%rd41183, %rd41181, %rd41182;
	add.s64 	%rd45302, %rd41183, %rd16;
	shr.u64 	%rd41184, %rd45302, 32;
	and.b64  	%rd41185, %rd45301, 4294967295;
	add.s64 	%rd41186, %rd41184, %rd41185;
	add.s64 	%rd45301, %rd41186, %rd17;
	shr.u64 	%rd41187, %rd45301, 32;
	and.b64  	%rd41188, %rd45300, 4294967295;
	add.s64 	%rd41189, %rd41187, %rd41188;
	add.s64 	%rd45300, %rd41189, %rd18;
	shr.u64 	%rd41190, %rd45300, 32;
	and.b64  	%rd41191, %rd45299, 4294967295;
	add.s64 	%rd41192, %rd41190, %rd41191;
	add.s64 	%rd45299, %rd41192, %rd19;
	{ .reg .b32 tmp; mov.b64 {tmp, %r5769}, %rd45299; }
	add.s32 	%r5770, %r6702, %r5769;
	add.s32 	%r6702, %r5770, %r5716;
$L__BB4_802:
	cvt.u32.u64 	%r5771, %rd20;
	cvt.u32.u64 	%r6708, %rd45304;
	cvt.u32.u64 	%r6707, %rd45303;
	cvt.u32.u64 	%r6706, %rd45302;
	cvt.u32.u64 	%r6705, %rd45301;
	cvt.u32.u64 	%r6704, %rd45300;
	cvt.u32.u64 	%r6703, %rd45299;
	cvt.u64.u32 	%rd41193, %r96;
	mul.wide.u32 	%rd41194, %r96, %r6709;
	cvt.u32.u64 	%r5772, %rd41194;
	shr.u64 	%rd41195, %rd41194, 32;
	cvt.u64.u32 	%rd41196, %r95;
	mul.wide.u32 	%rd41197, %r95, %r6709;
	add.s64 	%rd41198, %rd41195, %rd41197;
	shr.u64 	%rd41199, %rd41198, 32;
	cvt.u64.u32 	%rd41200, %r94;
	mul.wide.u32 	%rd41201, %r94, %r6709;
	add.s64 	%rd41202, %rd41199, %rd41201;
	shr.u64 	%rd41203, %rd41202, 32;
	cvt.u64.u32 	%rd41204, %r93;
	mul.wide.u32 	%rd41205, %r93, %r6709;
	add.s64 	%rd41206, %rd41203, %rd41205;
	shr.u64 	%rd41207, %rd41206, 32;
	cvt.u64.u32 	%rd41208, %r92;
	mul.wide.u32 	%rd41209, %r92, %r6709;
	add.s64 	%rd41210, %rd41207, %rd41209;
	shr.u64 	%rd41211, %rd41210, 32;
	cvt.u64.u32 	%rd41212, %r91;
	mul.wide.u32 	%rd41213, %r91, %r6709;
	add.s64 	%rd41214, %rd41211, %rd41213;
	shr.u64 	%rd41215, %rd41214, 32;
	cvt.u64.u32 	%rd41216, %r90;
	mul.wide.u32 	%rd41217, %r90, %r6709;
	add.s64 	%rd41218, %rd41215, %rd41217;
	shr.u64 	%rd41219, %rd41218, 32;
	cvt.u64.u32 	%rd41220, %r89;
	mul.wide.u32 	%rd41221, %r89, %r6709;
	add.s64 	%rd41222, %rd41219, %rd41221;
	shr.u64 	%rd41223, %rd41222, 32;
	and.b64  	%rd41224, %rd45304, 4294967295;
	and.b64  	%rd41225, %rd41198, 4294967295;
	mad.lo.s64 	%rd41226, %rd41224, %rd41193, %rd41225;
	shr.u64 	%rd41227, %rd41226, 32;
	and.b64  	%rd41228, %rd41202, 4294967295;
	add.s64 	%rd41229, %rd41227, %rd41228;
	mad.lo.s64 	%rd41230, %rd41224, %rd41196, %rd41229;
	shr.u64 	%rd41231, %rd41230, 32;
	and.b64  	%rd41232, %rd41206, 4294967295;
	add.s64 	%rd41233, %rd41231, %rd41232;
	mad.lo.s64 	%rd41234, %rd41224, %rd41200, %rd41233;
	shr.u64 	%rd41235, %rd41234, 32;
	and.b64  	%rd41236, %rd41210, 4294967295;
	add.s64 	%rd41237, %rd41235, %rd41236;
	mad.lo.s64 	%rd41238, %rd41224, %rd41204, %rd41237;
	shr.u64 	%rd41239, %rd41238, 32;
	and.b64  	%rd41240, %rd41214, 4294967295;
	add.s64 	%rd41241, %rd41239, %rd41240;
	mad.lo.s64 	%rd41242, %rd41224, %rd41208, %rd41241;
	shr.u64 	%rd41243, %rd41242, 32;
	and.b64  	%rd41244, %rd41218, 4294967295;
	add.s64 	%rd41245, %rd41243, %rd41244;
	mad.lo.s64 	%rd41246, %rd41224, %rd41212, %rd41245;
	shr.u64 	%rd41247, %rd41246, 32;
	and.b64  	%rd41248, %rd41222, 4294967295;
	add.s64 	%rd41249, %rd41247, %rd41248;
	mad.lo.s64 	%rd41250, %rd41224, %rd41216, %rd41249;
	shr.u64 	%rd41251, %rd41250, 32;
	add.s64 	%rd41252, %rd41251, %rd41223;
	mad.lo.s64 	%rd41253, %rd41224, %rd41220, %rd41252;
	shr.u64 	%rd41254, %rd41253, 32;
	and.b64  	%rd41255, %rd45303, 4294967295;
	and.b64  	%rd41256, %rd41230, 4294967295;
	mad.lo.s64 	%rd41257, %rd41255, %rd41193, %rd41256;
	shr.u64 	%rd41258, %rd41257, 32;
	and.b64  	%rd41259, %rd41234, 4294967295;
	add.s64 	%rd41260, %rd41258, %rd41259;
	mad.lo.s64 	%rd41261, %rd41255, %rd41196, %rd41260;
	shr.u64 	%rd41262, %rd41261, 32;
	and.b64  	%rd41263, %rd41238, 4294967295;
	add.s64 	%rd41264, %rd41262, %rd41263;
	mad.lo.s64 	%rd41265, %rd41255, %rd41200, %rd41264;
	shr.u64 	%rd41266, %rd41265, 32;
	and.b64  	%rd41267, %rd41242, 4294967295;
	add.s64 	%rd41268, %rd41266, %rd41267;
	mad.lo.s64 	%rd41269, %rd41255, %rd41204, %rd41268;
	shr.u64 	%rd41270, %rd41269, 32;
	and.b64  	%rd41271, %rd41246, 4294967295;
	add.s64 	%rd41272, %rd41270, %rd41271;
	mad.lo.s64 	%rd41273, %rd41255, %rd41208, %rd41272;
	shr.u64 	%rd41274, %rd41273, 32;
	and.b64  	%rd41275, %rd41250, 4294967295;
	add.s64 	%rd41276, %rd41274, %rd41275;
	mad.lo.s64 	%rd41277, %rd41255, %rd41212, %rd41276;
	shr.u64 	%rd41278, %rd41277, 32;
	and.b64  	%rd41279, %rd41253, 4294967295;
	add.s64 	%rd41280, %rd41278, %rd41279;
	mad.lo.s64 	%rd41281, %rd41255, %rd41216, %rd41280;
	shr.u64 	%rd41282, %rd41281, 32;
	add.s64 	%rd41283, %rd41282, %rd41254;
	mad.lo.s64 	%rd41284, %rd41255, %rd41220, %rd41283;
	shr.u64 	%rd41285, %rd41284, 32;
	and.b64  	%rd41286, %rd45302, 4294967295;
	and.b64  	%rd41287, %rd41261, 4294967295;
	mad.lo.s64 	%rd41288, %rd41286, %rd41193, %rd41287;
	shr.u64 	%rd41289, %rd41288, 32;
	and.b64  	%rd41290, %rd41265, 4294967295;
	add.s64 	%rd41291, %rd41289, %rd41290;
	mad.lo.s64 	%rd41292, %rd41286, %rd41196, %rd41291;
	shr.u64 	%rd41293, %rd41292, 32;
	and.b64  	%rd41294, %rd41269, 4294967295;
	add.s64 	%rd41295, %rd41293, %rd41294;
	mad.lo.s64 	%rd41296, %rd41286, %rd41200, %rd41295;
	shr.u64 	%rd41297, %rd41296, 32;
	and.b64  	%rd41298, %rd41273, 4294967295;
	add.s64 	%rd41299, %rd41297, %rd41298;
	mad.lo.s64 	%rd41300, %rd41286, %rd41204, %rd41299;
	shr.u64 	%rd41301, %rd41300, 32;
	and.b64  	%rd41302, %rd41277, 4294967295;
	add.s64 	%rd41303, %rd41301, %rd41302;
	mad.lo.s64 	%rd41304, %rd41286, %rd41208, %rd41303;
	shr.u64 	%rd41305, %rd41304, 32;
	and.b64  	%rd41306, %rd41281, 4294967295;
	add.s64 	%rd41307, %rd41305, %rd41306;
	mad.lo.s64 	%rd41308, %rd41286, %rd41212, %rd41307;
	shr.u64 	%rd41309, %rd41308, 32;
	and.b64  	%rd41310, %rd41284, 4294967295;
	add.s64 	%rd41311, %rd41309, %rd41310;
	mad.lo.s64 	%rd41312, %rd41286, %rd41216, %rd41311;
	shr.u64 	%rd41313, %rd41312, 32;
	add.s64 	%rd41314, %rd41313, %rd41285;
	mad.lo.s64 	%rd41315, %rd41286, %rd41220, %rd41314;
	shr.u64 	%rd41316, %rd41315, 32;
	and.b64  	%rd41317, %rd45301, 4294967295;
	and.b64  	%rd41318, %rd41292, 4294967295;
	mad.lo.s64 	%rd41319, %rd41317, %rd41193, %rd41318;
	shr.u64 	%rd41320, %rd41319, 32;
	and.b64  	%rd41321, %rd41296, 4294967295;
	add.s64 	%rd41322, %rd41320, %rd41321;
	mad.lo.s64 	%rd41323, %rd41317, %rd41196, %rd41322;
	shr.u64 	%rd41324, %rd41323, 32;
	and.b64  	%rd41325, %rd41300, 4294967295;
	add.s64 	%rd41326, %rd41324, %rd41325;
	mad.lo.s64 	%rd41327, %rd41317, %rd41200, %rd41326;
	shr.u64 	%rd41328, %rd41327, 32;
	and.b64  	%rd41329, %rd41304, 4294967295;
	add.s64 	%rd41330, %rd41328, %rd41329;
	mad.lo.s64 	%rd41331, %rd41317, %rd41204, %rd41330;
	shr.u64 	%rd41332, %rd41331, 32;
	and.b64  	%rd41333, %rd41308, 4294967295;
	add.s64 	%rd41334, %rd41332, %rd41333;
	mad.lo.s64 	%rd41335, %rd41317, %rd41208, %rd41334;
	shr.u64 	%rd41336, %rd41335, 32;
	and.b64  	%rd41337, %rd41312, 4294967295;
	add.s64 	%rd41338, %rd41336, %rd41337;
	mad.lo.s64 	%rd41339, %rd41317, %rd41212, %rd41338;
	shr.u64 	%rd41340, %rd41339, 32;
	and.b64  	%rd41341, %rd41315, 4294967295;
	add.s64 	%rd41342, %rd41340, %rd41341;
	mad.lo.s64 	%rd41343, %rd41317, %rd41216, %rd41342;
	shr.u64 	%rd41344, %rd41343, 32;
	add.s64 	%rd41345, %rd41344, %rd41316;
	mad.lo.s64 	%rd41346, %rd41317, %rd41220, %rd41345;
	shr.u64 	%rd41347, %rd41346, 32;
	and.b64  	%rd41348, %rd45300, 4294967295;
	and.b64  	%rd41349, %rd41323, 4294967295;
	mad.lo.s64 	%rd41350, %rd41348, %rd41193, %rd41349;
	shr.u64 	%rd41351, %rd41350, 32;
	and.b64  	%rd41352, %rd41327, 4294967295;
	add.s64 	%rd41353, %rd41351, %rd41352;
	mad.lo.s64 	%rd41354, %rd41348, %rd41196, %rd41353;
	shr.u64 	%rd41355, %rd41354, 32;
	and.b64  	%rd41356, %rd41331, 4294967295;
	add.s64 	%rd41357, %rd41355, %rd41356;
	mad.lo.s64 	%rd41358, %rd41348, %rd41200, %rd41357;
	shr.u64 	%rd41359, %rd41358, 32;
	and.b64  	%rd41360, %rd41335, 4294967295;
	add.s64 	%rd41361, %rd41359, %rd41360;
	mad.lo.s64 	%rd41362, %rd41348, %rd41204, %rd41361;
	shr.u64 	%rd41363, %rd41362, 32;
	and.b64  	%rd41364, %rd41339, 4294967295;
	add.s64 	%rd41365, %rd41363, %rd41364;
	mad.lo.s64 	%rd41366, %rd41348, %rd41208, %rd41365;
	shr.u64 	%rd41367, %rd41366, 32;
	and.b64  	%rd41368, %rd41343, 4294967295;
	add.s64 	%rd41369, %rd41367, %rd41368;
	mad.lo.s64 	%rd41370, %rd41348, %rd41212, %rd41369;
	shr.u64 	%rd41371, %rd41370, 32;
	and.b64  	%rd41372, %rd41346, 4294967295;
	add.s64 	%rd41373, %rd41371, %rd41372;
	mad.lo.s64 	%rd41374, %rd41348, %rd41216, %rd41373;
	shr.u64 	%rd41375, %rd41374, 32;
	add.s64 	%rd41376, %rd41375, %rd41347;
	mad.lo.s64 	%rd41377, %rd41348, %rd41220, %rd41376;
	shr.u64 	%rd41378, %rd41377, 32;
	and.b64  	%rd41379, %rd45299, 4294967295;
	and.b64  	%rd41380, %rd41354, 4294967295;
	mad.lo.s64 	%rd41381, %rd41379, %rd41193, %rd41380;
	shr.u64 	%rd41382, %rd41381, 32;
	and.b64  	%rd41383, %rd41358, 4294967295;
	add.s64 	%rd41384, %rd41382, %rd41383;
	mad.lo.s64 	%rd41385, %rd41379, %rd41196, %rd41384;
	shr.u64 	%rd41386, %rd41385, 32;
	and.b64  	%rd41387, %rd41362, 4294967295;
	add.s64 	%rd41388, %rd41386, %rd41387;
	mad.lo.s64 	%rd41389, %rd41379, %rd41200, %rd41388;
	shr.u64 	%rd41390, %rd41389, 32;
	and.b64  	%rd41391, %rd41366, 4294967295;
	add.s64 	%rd41392, %rd41390, %rd41391;
	mad.lo.s64 	%rd41393, %rd41379, %rd41204, %rd41392;
	shr.u64 	%rd41394, %rd41393, 32;
	and.b64  	%rd41395, %rd41370, 4294967295;
	add.s64 	%rd41396, %rd41394, %rd41395;
	mad.lo.s64 	%rd41397, %rd41379, %rd41208, %rd41396;
	shr.u64 	%rd41398, %rd41397, 32;
	and.b64  	%rd41399, %rd41374, 4294967295;
	add.s64 	%rd41400, %rd41398, %rd41399;
	mad.lo.s64 	%rd41401, %rd41379, %rd41212, %rd41400;
	shr.u64 	%rd41402, %rd41401, 32;
	and.b64  	%rd41403, %rd41377, 4294967295;
	add.s64 	%rd41404, %rd41402, %rd41403;
	mad.lo.s64 	%rd41405, %rd41379, %rd41216, %rd41404;
	shr.u64 	%rd41406, %rd41405, 32;
	add.s64 	%rd41407, %rd41406, %rd41378;
	mad.lo.s64 	%rd41408, %rd41379, %rd41220, %rd41407;
	shr.u64 	%rd41409, %rd41408, 32;
	mul.wide.u32 	%rd41410, %r96, %r6702;
	and.b64  	%rd41411, %rd41385, 4294967295;
	add.s64 	%rd41412, %rd41410, %rd41411;
	shr.u64 	%rd41413, %rd41412, 32;
	mul.wide.u32 	%rd41414, %r95, %r6702;
	and.b64  	%rd41415, %rd41389, 4294967295;
	add.s64 	%rd41416, %rd41413, %rd41415;
	add.s64 	%rd41417, %rd41416, %rd41414;
	shr.u64 	%rd41418, %rd41417, 32;
	mul.wide.u32 	%rd41419, %r94, %r6702;
	and.b64  	%rd41420, %rd41393, 4294967295;
	add.s64 	%rd41421, %rd41418, %rd41420;
	add.s64 	%rd41422, %rd41421, %rd41419;
	shr.u64 	%rd41423, %rd41422, 32;
	mul.wide.u32 	%rd41424, %r93, %r6702;
	and.b64  	%rd41425, %rd41397, 4294967295;
	add.s64 	%rd41426, %rd41423, %rd41425;
	add.s64 	%rd41427, %rd41426, %rd41424;
	shr.u64 	%rd41428, %rd41427, 32;
	mul.wide.u32 	%rd41429, %r92, %r6702;
	and.b64  	%rd41430, %rd41401, 4294967295;
	add.s64 	%rd41431, %rd41428, %rd41430;
	add.s64 	%rd41432, %rd41431, %rd41429;
	shr.u64 	%rd41433, %rd41432, 32;
	mul.wide.u32 	%rd41434, %r91, %r6702;
	and.b64  	%rd41435, %rd41405, 4294967295;
	add.s64 	%rd41436, %rd41433, %rd41435;
	add.s64 	%rd41437, %rd41436, %rd41434;
	shr.u64 	%rd41438, %rd41437, 32;
	mul.wide.u32 	%rd41439, %r90, %r6702;
	and.b64  	%rd41440, %rd41408, 4294967295;
	add.s64 	%rd41441, %rd41438, %rd41440;
	add.s64 	%rd41442, %rd41441, %rd41439;
	shr.u64 	%rd41443, %rd41442, 32;
	mul.wide.u32 	%rd41444, %r89, %r6702;
	add.s64 	%rd41445, %rd41443, %rd41409;
	add.s64 	%rd41446, %rd41445, %rd41444;
	{ .reg .b32 tmp; mov.b64 {tmp, %r5773}, %rd41446; }
	mul.lo.s32 	%r5774, %r86, %r5772;
	cvt.u64.u32 	%rd41447, %r5774;
	and.b64  	%rd41448, %rd41194, 4294967295;
	mad.lo.s64 	%rd41449, %rd13, %rd41447, %rd41448;
	shr.u64 	%rd41450, %rd41449, 32;
	and.b64  	%rd41451, %rd41226, 4294967295;
	add.s64 	%rd41452, %rd41450, %rd41451;
	mad.lo.s64 	%rd41453, %rd14, %rd41447, %rd41452;
	cvt.u32.u64 	%r5775, %rd41453;
	shr.u64 	%rd41454, %rd41453, 32;
	and.b64  	%rd41455, %rd41257, 4294967295;
	add.s64 	%rd41456, %rd41454, %rd41455;
	mad.lo.s64 	%rd41457, %rd15, %rd41447, %rd41456;
	shr.u64 	%rd41458, %rd41457, 32;
	and.b64  	%rd41459, %rd41288, 4294967295;
	add.s64 	%rd41460, %rd41458, %rd41459;
	mad.lo.s64 	%rd41461, %rd16, %rd41447, %rd41460;
	shr.u64 	%rd41462, %rd41461, 32;
	and.b64  	%rd41463, %rd41319, 4294967295;
	add.s64 	%rd41464, %rd41462, %rd41463;
	mad.lo.s64 	%rd41465, %rd17, %rd41447, %rd41464;
	shr.u64 	%rd41466, %rd41465, 32;
	and.b64  	%rd41467, %rd41350, 4294967295;
	add.s64 	%rd41468, %rd41466, %rd41467;
	mad.lo.s64 	%rd41469, %rd18, %rd41447, %rd41468;
	shr.u64 	%rd41470, %rd41469, 32;
	and.b64  	%rd41471, %rd41381, 4294967295;
	add.s64 	%rd41472, %rd41470, %rd41471;
	mad.lo.s64 	%rd41473, %rd19, %rd41447, %rd41472;
	shr.u64 	%rd41474, %rd41473, 32;
	and.b64  	%rd41475, %rd41412, 4294967295;
	add.s64 	%rd41476, %rd41474, %rd41475;
	mad.lo.s64 	%rd41477, %rd20, %rd41447, %rd41476;
	shr.u64 	%rd41478, %rd41477, 32;
	and.b64  	%rd41479, %rd41417, 4294967295;
	add.s64 	%rd41480, %rd41478, %rd41479;
	shr.u64 	%rd41481, %rd41480, 32;
	and.b64  	%rd41482, %rd41422, 4294967295;
	add.s64 	%rd41483, %rd41481, %rd41482;
	shr.u64 	%rd41484, %rd41483, 32;
	and.b64  	%rd41485, %rd41427, 4294967295;
	add.s64 	%rd41486, %rd41484, %rd41485;
	shr.u64 	%rd41487, %rd41486, 32;
	and.b64  	%rd41488, %rd41432, 4294967295;
	add.s64 	%rd41489, %rd41487, %rd41488;
	shr.u64 	%rd41490, %rd41489, 32;
	and.b64  	%rd41491, %rd41437, 4294967295;
	add.s64 	%rd41492, %rd41490, %rd41491;
	shr.u64 	%rd41493, %rd41492, 32;
	and.b64  	%rd41494, %rd41442, 4294967295;
	add.s64 	%rd41495, %rd41493, %rd41494;
	shr.u64 	%rd41496, %rd41495, 32;
	and.b64  	%rd41497, %rd41446, 4294967295;
	add.s64 	%rd41498, %rd41496, %rd41497;
	{ .reg .b32 tmp; mov.b64 {tmp, %r5776}, %rd41498; }
	add.s32 	%r5777, %r5773, %r5776;
	mul.lo.s32 	%r5778, %r86, %r5775;
	cvt.u64.u32 	%rd41499, %r5778;
	and.b64  	%rd41500, %rd41453, 4294967295;
	mad.lo.s64 	%rd41501, %rd13, %rd41499, %rd41500;
	shr.u64 	%rd41502, %rd41501, 32;
	and.b64  	%rd41503, %rd41457, 4294967295;
	add.s64 	%rd41504, %rd41502, %rd41503;
	mad.lo.s64 	%rd41505, %rd14, %rd41499, %rd41504;
	cvt.u32.u64 	%r5779, %rd41505;
	shr.u64 	%rd41506, %rd41505, 32;
	and.b64  	%rd41507, %rd41461, 4294967295;
	add.s64 	%rd41508, %rd41506, %rd41507;
	mad.lo.s64 	%rd41509, %rd15, %rd41499, %rd41508;
	shr.u64 	%rd41510, %rd41509, 32;
	and.b64  	%rd41511, %rd41465, 4294967295;
	add.s64 	%rd41512, %rd41510, %rd41511;
	mad.lo.s64 	%rd41513, %rd16, %rd41499, %rd41512;
	shr.u64 	%rd41514, %rd41513, 32;
	and.b64  	%rd41515, %rd41469, 4294967295;
	add.s64 	%rd41516, %rd41514, %rd41515;
	mad.lo.s64 	%rd41517, %rd17, %rd41499, %rd41516;
	shr.u64 	%rd41518, %rd41517, 32;
	and.b64  	%rd41519, %rd41473, 4294967295;
	add.s64 	%rd41520, %rd41518, %rd41519;
	mad.lo.s64 	%rd41521, %rd18, %rd41499, %rd41520;
	shr.u64 	%rd41522, %rd41521, 32;
	and.b64  	%rd41523, %rd41477, 4294967295;
	add.s64 	%rd41524, %rd41522, %rd41523;
	mad.lo.s64 	%rd41525, %rd19, %rd41499, %rd41524;
	shr.u64 	%rd41526, %rd41525, 32;
	and.b64  	%rd41527, %rd41480, 4294967295;
	add.s64 	%rd41528, %rd41526, %rd41527;
	mad.lo.s64 	%rd41529, %rd20, %rd41499, %rd41528;
	shr.u64 	%rd41530, %rd41529, 32;
	and.b64  	%rd41531, %rd41483, 4294967295;
	add.s64 	%rd41532, %rd41530, %rd41531;
	shr.u64 	%rd41533, %rd41532, 32;
	and.b64  	%rd41534, %rd41486, 4294967295;
	add.s64 	%rd41535, %rd41533, %rd41534;
	shr.u64 	%rd41536, %rd41535, 32;
	and.b64  	%rd41537, %rd41489, 4294967295;
	add.s64 	%rd41538, %rd41536, %rd41537;
	shr.u64 	%rd41539, %rd41538, 32;
	and.b64  	%rd41540, %rd41492, 4294967295;
	add.s64 	%rd41541, %rd41539, %rd41540;
	shr.u64 	%rd41542, %rd41541, 32;
	and.b64  	%rd41543, %rd41495, 4294967295;
	add.s64 	%rd41544, %rd41542, %rd41543;
	shr.u64 	%rd41545, %rd41544, 32;
	and.b64  	%rd41546, %rd41498, 4294967295;
	add.s64 	%rd41547, %rd41545, %rd41546;
	{ .reg .b32 tmp; mov.b64 {tmp, %r5780}, %rd41547; }
	add.s32 	%r5781, %r5777, %r5780;
	mul.lo.s32 	%r5782, %r86, %r5779;
	cvt.u64.u32 	%rd41548, %r5782;
	and.b64  	%rd41549, %rd41505, 4294967295;
	mad.lo.s64 	%rd41550, %rd13, %rd41548, %rd41549;
	shr.u64 	%rd41551, %rd41550, 32;
	and.b64  	%rd41552, %rd41509, 4294967295;
	add.s64 	%rd41553, %rd41551, %rd41552;
	mad.lo.s64 	%rd41554, %rd14, %rd41548, %rd41553;
	cvt.u32.u64 	%r5783, %rd41554;
	shr.u64 	%rd41555, %rd41554, 32;
	and.b64  	%rd41556, %rd41513, 4294967295;
	add.s64 	%rd41557, %rd41555, %rd41556;
	mad.lo.s64 	%rd41558, %rd15, %rd41548, %rd41557;
	shr.u64 	%rd41559, %rd41558, 32;
	and.b64  	%rd41560, %rd41517, 4294967295;
	add.s64 	%rd41561, %rd41559, %rd41560;
	mad.lo.s64 	%rd41562, %rd16, %rd41548, %rd41561;
	shr.u64 	%rd41563, %rd41562, 32;
	and.b64  	%rd41564, %rd41521, 4294967295;
	add.s64 	%rd41565, %rd41563, %rd41564;
	mad.lo.s64 	%rd41566, %rd17, %rd41548, %rd41565;
	shr.u64 	%rd41567, %rd41566, 32;
	and.b64  	%rd41568, %rd41525, 4294967295;
	add.s64 	%rd41569, %rd41567, %rd41568;
	mad.lo.s64 	%rd41570, %rd18, %rd41548, %rd41569;
	shr.u64 	%rd41571, %rd41570, 32;
	and.b64  	%rd41572, %rd41529, 4294967295;
	add.s64 	%rd41573, %rd41571, %rd41572;
	mad.lo.s64 	%rd41574, %rd19, %rd41548, %rd41573;
	shr.u64 	%rd41575, %rd41574, 32;
	and.b64  	%rd41576, %rd41532, 4294967295;
	add.s64 	%rd41577, %rd41575, %rd41576;
	mad.lo.s64 	%rd41578, %rd20, %rd41548, %rd41577;
	shr.u64 	%rd41579, %rd41578, 32;
	and.b64  	%rd41580, %rd41535, 4294967295;
	add.s64 	%rd41581, %rd41579, %rd41580;
	shr.u64 	%rd41582, %rd41581, 32;
	and.b64  	%rd41583, %rd41538, 4294967295;
	add.s64 	%rd41584, %rd41582, %rd41583;
	shr.u64 	%rd41585, %rd41584, 32;
	and.b64  	%rd41586, %rd41541, 4294967295;
	add.s64 	%rd41587, %rd41585, %rd41586;
	shr.u64 	%rd41588, %rd41587, 32;
	and.b64  	%rd41589, %rd41544, 4294967295;
	add.s64 	%rd41590, %rd41588, %rd41589;
	shr.u64 	%rd41591, %rd41590, 32;
	and.b64  	%rd41592, %rd41547, 4294967295;
	add.s64 	%rd41593, %rd41591, %rd41592;
	{ .reg .b32 tmp; mov.b64 {tmp, %r5784}, %rd41593; }
	add.s32 	%r5785, %r5781, %r5784;
	mul.lo.s32 	%r5786, %r86, %r5783;
	cvt.u64.u32 	%rd41594, %r5786;
	and.b64  	%rd41595, %rd41554, 4294967295;
	mad.lo.s64 	%rd41596, %rd13, %rd41594, %rd41595;
	shr.u64 	%rd41597, %rd41596, 32;
	and.b64  	%rd41598, %rd41558, 4294967295;
	add.s64 	%rd41599, %rd41597, %rd41598;
	mad.lo.s64 	%rd41600, %rd14, %rd41594, %rd41599;
	cvt.u32.u64 	%r5787, %rd41600;
	shr.u64 	%rd41601, %rd41600, 32;
	and.b64  	%rd41602, %rd41562, 4294967295;
	add.s64 	%rd41603, %rd41601, %rd41602;
	mad.lo.s64 	%rd41604, %rd15, %rd41594, %rd41603;
	shr.u64 	%rd41605, %rd41604, 32;
	and.b64  	%rd41606, %rd41566, 4294967295;
	add.s64 	%rd41607, %rd41605, %rd41606;
	mad.lo.s64 	%rd41608, %rd16, %rd41594, %rd41607;
	shr.u64 	%rd41609, %rd41608, 32;
	and.b64  	%rd41610, %rd41570, 4294967295;
	add.s64 	%rd41611, %rd41609, %rd41610;
	mad.lo.s64 	%rd41612, %rd17, %rd41594, %rd41611;
	shr.u64 	%rd41613, %rd41612, 32;
	and.b64  	%rd41614, %rd41574, 4294967295;
	add.s64 	%rd41615, %rd41613, %rd41614;
	mad.lo.s64 	%rd41616, %rd18, %rd41594, %rd41615;
	shr.u64 	%rd41617, %rd41616, 32;
	and.b64  	%rd41618, %rd41578, 4294967295;
	add.s64 	%rd41619, %rd41617, %rd41618;
	mad.lo.s64 	%rd41620, %rd19, %rd41594, %rd41619;
	shr.u64 	%rd41621, %rd41620, 32;
	and.b64  	%rd41622, %rd41581, 4294967295;
	add.s64 	%rd41623, %rd41621, %rd41622;
	mad.lo.s64 	%rd41624, %rd20, %rd41594, %rd41623;
	shr.u64 	%rd41625, %rd41624, 32;
	and.b64  	%rd41626, %rd41584, 4294967295;
	add.s64 	%rd41627, %rd41625, %rd41626;
	shr.u64 	%rd41628, %rd41627, 32;
	and.b64  	%rd41629, %rd41587, 4294967295;
	add.s64 	%rd41630, %rd41628, %rd41629;
	shr.u64 	%rd41631, %rd41630, 32;
	and.b64  	%rd41632, %rd41590, 4294967295;
	add.s64 	%rd41633, %rd41631, %rd41632;
	shr.u64 	%rd41634, %rd41633, 32;
	and.b64  	%rd41635, %rd41593, 4294967295;
	add.s64 	%rd41636, %rd41634, %rd41635;
	{ .reg .b32 tmp; mov.b64 {tmp, %r5788}, %rd41636; }
	add.s32 	%r5789, %r5785, %r5788;
	mul.lo.s32 	%r5790, %r86, %r5787;
	cvt.u64.u32 	%rd41637, %r5790;
	and.b64  	%rd41638, %rd41600, 4294967295;
	mad.lo.s64 	%rd41639, %rd13, %rd41637, %rd41638;
	shr.u64 	%rd41640, %rd41639, 32;
	and.b64  	%rd41641, %rd41604, 4294967295;
	add.s64 	%rd41642, %rd41640, %rd41641;
	mad.lo.s64 	%rd41643, %rd14, %rd41637, %rd41642;
	cvt.u32.u64 	%r5791, %rd41643;
	shr.u64 	%rd41644, %rd41643, 32;
	and.b64  	%rd41645, %rd41608, 4294967295;
	add.s64 	%rd41646, %rd41644, %rd41645;
	mad.lo.s64 	%rd41647, %rd15, %rd41637, %rd41646;
	shr.u64 	%rd41648, %rd41647, 32;
	and.b64  	%rd41649, %rd41612, 4294967295;
	add.s64 	%rd41650, %rd41648, %rd41649;
	mad.lo.s64 	%rd41651, %rd16, %rd41637, %rd41650;
	shr.u64 	%rd41652, %rd41651, 32;
	and.b64  	%rd41653, %rd41616, 4294967295;
	add.s64 	%rd41654, %rd41652, %rd41653;
	mad.lo.s64 	%rd41655, %rd17, %rd41637, %rd41654;
	shr.u64 	%rd41656, %rd41655, 32;
	and.b64  	%rd41657, %rd41620, 4294967295;
	add.s64 	%rd41658, %rd41656, %rd41657;
	mad.lo.s64 	%rd41659, %rd18, %rd41637, %rd41658;
	shr.u64 	%rd41660, %rd41659, 32;
	and.b64  	%rd41661, %rd41624, 4294967295;
	add.s64 	%rd41662, %rd41660, %rd41661;
	mad.lo.s64 	%rd41663, %rd19, %rd41637, %rd41662;
	shr.u64 	%rd41664, %rd41663, 32;
	and.b64  	%rd41665, %rd41627, 4294967295;
	add.s64 	%rd41666, %rd41664, %rd41665;
	mad.lo.s64 	%rd41667, %rd20, %rd41637, %rd41666;
	shr.u64 	%rd41668, %rd41667, 32;
	and.b64  	%rd41669, %rd41630, 4294967295;
	add.s64 	%rd41670, %rd41668, %rd41669;
	shr.u64 	%rd41671, %rd41670, 32;
	and.b64  	%rd41672, %rd41633, 4294967295;
	add.s64 	%rd41673, %rd41671, %rd41672;
	shr.u64 	%rd41674, %rd41673, 32;
	and.b64  	%rd41675, %rd41636, 4294967295;
	add.s64 	%rd41676, %rd41674, %rd41675;
	{ .reg .b32 tmp; mov.b64 {tmp, %r5792}, %rd41676; }
	add.s32 	%r5793, %r5789, %r5792;
	mul.lo.s32 	%r5794, %r86, %r5791;
	cvt.u64.u32 	%rd41677, %r5794;
	and.b64  	%rd41678, %rd41643, 4294967295;
	mad.lo.s64 	%rd41679, %rd13, %rd41677, %rd41678;
	shr.u64 	%rd41680, %rd41679, 32;
	and.b64  	%rd41681, %rd41647, 4294967295;
	add.s64 	%rd41682, %rd41680, %rd41681;
	mad.lo.s64 	%rd41683, %rd14, %rd41677, %rd41682;
	cvt.u32.u64 	%r5795, %rd41683;
	shr.u64 	%rd41684, %rd41683, 32;
	and.b64  	%rd41685, %rd41651, 4294967295;
	add.s64 	%rd41686, %rd41684, %rd41685;
	mad.lo.s64 	%rd41687, %rd15, %rd41677, %rd41686;
	shr.u64 	%rd41688, %rd41687, 32;
	and.b64  	%rd41689, %rd41655, 4294967295;
	add.s64 	%rd41690, %rd41688, %rd41689;
	mad.lo.s64 	%rd41691, %rd16, %rd41677, %rd41690;
	shr.u64 	%rd41692, %rd41691, 32;
	and.b64  	%rd41693, %rd41659, 4294967295;
	add.s64 	%rd41694, %rd41692, %rd41693;
	mad.lo.s64 	%rd41695, %rd17, %rd41677, %rd41694;
	shr.u64 	%rd41696, %rd41695, 32;
	and.b64  	%rd41697, %rd41663, 4294967295;
	add.s64 	%rd41698, %rd41696, %rd41697;
	mad.lo.s64 	%rd41699, %rd18, %rd41677, %rd41698;
	shr.u64 	%rd41700, %rd41699, 32;
	and.b64  	%rd41701, %rd41667, 4294967295;
	add.s64 	%rd41702, %rd41700, %rd41701;
	mad.lo.s64 	%rd41703, %rd19, %rd41677, %rd41702;
	shr.u64 	%rd41704, %rd41703, 32;
	and.b64  	%rd41705, %rd41670, 4294967295;
	add.s64 	%rd41706, %rd41704, %rd41705;
	mad.lo.s64 	%rd41707, %rd20, %rd41677, %rd41706;
	shr.u64 	%rd41708, %rd41707, 32;
	and.b64  	%rd41709, %rd41673, 4294967295;
	add.s64 	%rd41710, %rd41708, %rd41709;
	shr.u64 	%rd41711, %rd41710, 32;
	and.b64  	%rd41712, %rd41676, 4294967295;
	add.s64 	%rd41713, %rd41711, %rd41712;
	{ .reg .b32 tmp; mov.b64 {tmp, %r5796}, %rd41713; }
	add.s32 	%r5797, %r5793, %r5796;
	mul.lo.s32 	%r5798, %r86, %r5795;
	cvt.u64.u32 	%rd41714, %r5798;
	and.b64  	%rd41715, %rd41683, 4294967295;
	mad.lo.s64 	%rd41716, %rd13, %rd41714, %rd41715;
	shr.u64 	%rd41717, %rd41716, 32;
	and.b64  	%rd41718, %rd41687, 4294967295;
	add.s64 	%rd41719, %rd41717, %rd41718;
	mad.lo.s64 	%rd41720, %rd14, %rd41714, %rd41719;
	cvt.u32.u64 	%r5799, %rd41720;
	shr.u64 	%rd41721, %rd41720, 32;
	and.b64  	%rd41722, %rd41691, 4294967295;
	add.s64 	%rd41723, %rd41721, %rd41722;
	mad.lo.s64 	%rd41724, %rd15, %rd41714, %rd41723;
	shr.u64 	%rd41725, %rd41724, 32;
	and.b64  	%rd41726, %rd41695, 4294967295;
	add.s64 	%rd41727, %rd41725, %rd41726;
	mad.lo.s64 	%rd41728, %rd16, %rd41714, %rd41727;
	shr.u64 	%rd41729, %rd41728, 32;
	and.b64  	%rd41730, %rd41699, 4294967295;
	add.s64 	%rd41731, %rd41729, %rd41730;
	mad.lo.s64 	%rd41732, %rd17, %rd41714, %rd41731;
	shr.u64 	%rd41733, %rd41732, 32;
	and.b64  	%rd41734, %rd41703, 4294967295;
	add.s64 	%rd41735, %rd41733, %rd41734;
	mad.lo.s64 	%rd41736, %rd18, %rd41714, %rd41735;
	shr.u64 	%rd41737, %rd41736, 32;
	and.b64  	%rd41738, %rd41707, 4294967295;
	add.s64 	%rd41739, %rd41737, %rd41738;
	mad.lo.s64 	%rd41740, %rd19, %rd41714, %rd41739;
	shr.u64 	%rd41741, %rd41740, 32;
	and.b64  	%rd41742, %rd41710, 4294967295;
	add.s64 	%rd41743, %rd41741, %rd41742;
	mad.lo.s64 	%rd41744, %rd20, %rd41714, %rd41743;
	shr.u64 	%rd41745, %rd41744, 32;
	and.b64  	%rd41746, %rd41713, 4294967295;
	add.s64 	%rd41747, %rd41745, %rd41746;
	{ .reg .b32 tmp; mov.b64 {tmp, %r5800}, %rd41747; }
	add.s32 	%r5801, %r5797, %r5800;
	mul.lo.s32 	%r5802, %r86, %r5799;
	cvt.u64.u32 	%rd41748, %r5802;
	and.b64  	%rd41749, %rd41720, 4294967295;
	mad.lo.s64 	%rd41750, %rd13, %rd41748, %rd41749;
	shr.u64 	%rd41751, %rd41750, 32;
	and.b64  	%rd41752, %rd41724, 4294967295;
	add.s64 	%rd41753, %rd41751, %rd41752;
	mad.lo.s64 	%rd1465, %rd14, %rd41748, %rd41753;
	cvt.u32.u64 	%r6628, %rd1465;
	shr.u64 	%rd41754, %rd1465, 32;
	and.b64  	%rd41755, %rd41728, 4294967295;
	add.s64 	%rd41756, %rd41754, %rd41755;
	mad.lo.s64 	%rd45310, %rd15, %rd41748, %rd41756;
	cvt.u32.u64 	%r798, %rd45310;
	shr.u64 	%rd41757, %rd45310, 32;
	and.b64  	%rd41758, %rd41732, 4294967295;
	add.s64 	%rd41759, %rd41757, %rd41758;
	mad.lo.s64 	%rd45309, %rd16, %rd41748, %rd41759;
	cvt.u32.u64 	%r799, %rd45309;
	shr.u64 	%rd41760, %rd45309, 32;
	and.b64  	%rd41761, %rd41736, 4294967295;
	add.s64 	%rd41762, %rd41760, %rd41761;
	mad.lo.s64 	%rd45308, %rd17, %rd41748, %rd41762;
	cvt.u32.u64 	%r800, %rd45308;
	shr.u64 	%rd41763, %rd45308, 32;
	and.b64  	%rd41764, %rd41740, 4294967295;
	add.s64 	%rd41765, %rd41763, %rd41764;
	mad.lo.s64 	%rd45307, %rd18, %rd41748, %rd41765;
	cvt.u32.u64 	%r801, %rd45307;
	shr.u64 	%rd41766, %rd45307, 32;
	and.b64  	%rd41767, %rd41744, 4294967295;
	add.s64 	%rd41768, %rd41766, %rd41767;
	mad.lo.s64 	%rd45306, %rd19, %rd41748, %rd41768;
	cvt.u32.u64 	%r802, %rd45306;
	shr.u64 	%rd41769, %rd45306, 32;
	and.b64  	%rd41770, %rd41747, 4294967295;
	add.s64 	%rd41771, %rd41769, %rd41770;
	mad.lo.s64 	%rd45305, %rd20, %rd41748, %rd41771;
	cvt.u32.u64 	%r803, %rd45305;
	{ .reg .b32 tmp; mov.b64 {tmp, %r5803}, %rd45305; }
	add.s32 	%r6627, %r5801, %r5803;
	setp.gt.u32 	%p1840, %r6627, %r5771;
	@%p1840 bra 	$L__BB4_816;
	setp.lt.u32 	%p1841, %r6627, %r5771;
	@%p1841 bra 	$L__BB4_817;
	cvt.u32.u64 	%r5805, %rd19;
	setp.lt.u32 	%p1842, %r5805, %r803;
	@%p1842 bra 	$L__BB4_816;
	setp.gt.u32 	%p1843, %r5805, %r803;
	@%p1843 bra 	$L__BB4_817;
	cvt.u32.u64 	%r5807, %rd18;
	setp.lt.u32 	%p1844, %r5807, %r802;
	@%p1844 bra 	$L__BB4_816;
	setp.gt.u32 	%p1845, %r5807, %r802;
	@%p1845 bra 	$L__BB4_817;
	cvt.u32.u64 	%r5809, %rd17;
	setp.lt.u32 	%p1846, %r5809, %r801;
	@%p1846 bra 	$L__BB4_816;
	setp.gt.u32 	%p1847, %r5809, %r801;
	@%p1847 bra 	$L__BB4_817;
	cvt.u32.u64 	%r5811, %rd16;
	setp.lt.u32 	%p1848, %r5811, %r800;
	@%p1848 bra 	$L__BB4_816;
	setp.gt.u32 	%p1849, %r5811, %r800;
	@%p1849 bra 	$L__BB4_817;
	cvt.u32.u64 	%r5813, %rd15;
	setp.lt.u32 	%p1850, %r5813, %r799;
	@%p1850 bra 	$L__BB4_816;
	setp.gt.u32 	%p1851, %r5813, %r799;
	@%p1851 bra 	$L__BB4_817;
	cvt.u32.u64 	%r5815, %rd14;
	setp.lt.u32 	%p1852, %r5815, %r798;
	@%p1852 bra 	$L__BB4_816;
	cvt.u32.u64 	%r5816, %rd13;
	setp.gt.u32 	%p1853, %r5815, %r798;
	setp.gt.u32 	%p1854, %r5816, %r6628;
	or.pred  	%p1855, %p1853, %p1854;
	@%p1855 bra 	$L__BB4_817;
$L__BB4_816:
	and.b64  	%rd41773, %rd1465, 4294967295;
	sub.s64 	%rd41774, %rd41773, %rd13;
	shr.u64 	%rd41775, %rd41774, 63;
	cvt.u32.u64 	%r6628, %rd41774;
	and.b64  	%rd41776, %rd45310, 4294967295;
	add.s64 	%rd41777, %rd41775, %rd14;
	sub.s64 	%rd45310, %rd41776, %rd41777;
	shr.u64 	%rd41778, %rd45310, 63;
	and.b64  	%rd41779, %rd45309, 4294967295;
	add.s64 	%rd41780, %rd41778, %rd15;
	sub.s64 	%rd45309, %rd41779, %rd41780;
	shr.u64 	%rd41781, %rd45309, 63;
	and.b64  	%rd41782, %rd45308, 4294967295;
	add.s64 	%rd41783, %rd41781, %rd16;
	sub.s64 	%rd45308, %rd41782, %rd41783;
	shr.u64 	%rd41784, %rd45308, 63;
	and.b64  	%rd41785, %rd45307, 4294967295;
	add.s64 	%rd41786, %rd41784, %rd17;
	sub.s64 	%rd45307, %rd41785, %rd41786;
	shr.u64 	%rd41787, %rd45307, 63;
	and.b64  	%rd41788, %rd45306, 4294967295;
	add.s64 	%rd41789, %rd41787, %rd18;
	sub.s64 	%rd45306, %rd41788, %rd41789;
	shr.u64 	%rd41790, %rd45306, 63;
	and.b64  	%rd41791, %rd45305, 4294967295;
	add.s64 	%rd41792, %rd41790, %rd19;
	sub.s64 	%rd45305, %rd41791, %rd41792;
	shr.u64 	%rd41793, %rd45305, 63;
	cvt.u32.u64 	%r5819, %rd41793;
	add.s32 	%r5820, %r5771, %r5819;
	sub.s32 	%r6627, %r6627, %r5820;
$L__BB4_817:
	shl.b32 	%r6701, %r6628, 1;
	shr.u32 	%r5822, %r6628, 31;
	cvt.u64.u32 	%rd41795, %r5822;
	shl.b64 	%rd41796, %rd45310, 1;
	and.b64  	%rd41797, %rd41796, 8589934590;
	or.b64  	%rd1484, %rd41797, %rd41795;
	cvt.u32.u64 	%r6700, %rd1484;
	shr.u64 	%rd41798, %rd41797, 32;
	shl.b64 	%rd41799, %rd45309, 1;
	and.b64  	%rd41800, %rd41799, 8589934590;
	or.b64  	%rd1485, %rd41798, %rd41800;
	cvt.u32.u64 	%r6699, %rd1485;
	shr.u64 	%rd41801, %rd41800, 32;
	shl.b64 	%rd41802, %rd45308, 1;
	and.b64  	%rd41803, %rd41802, 8589934590;
	or.b64  	%rd1486, %rd41801, %rd41803;
	cvt.u32.u64 	%r6698, %rd1486;
	shr.u64 	%rd41804, %rd41803, 32;
	shl.b64 	%rd41805, %rd45307, 1;
	and.b64  	%rd41806, %rd41805, 8589934590;
	or.b64  	%rd1487, %rd41804, %rd41806;
	cvt.u32.u64 	%r6697, %rd1487;
	shr.u64 	%rd41807, %rd41806, 32;
	shl.b64 	%rd41808, %rd45306, 1;
	and.b64  	%rd41809, %rd41808, 8589934590;
	or.b64  	%rd1488, %rd41807, %rd41809;
	cvt.u32.u64 	%r6696, %rd1488;
	shr.u64 	%rd41810, %rd41809, 32;
	shl.b64 	%rd41811, %rd45305, 1;
	and.b64  	%rd41812, %rd41811, 8589934590;
	or.b64  	%rd1489, %rd41810, %rd41812;
	cvt.u32.u64 	%r6695, %rd1489;
	shr.u64 	%rd41813, %rd41812, 32;
	mul.wide.u32 	%rd41814, %r6627, 2;
	add.s64 	%rd1490, %rd41813, %rd41814;
	cvt.u32.u64 	%r6694, %rd1490;
	setp.gt.u64 	%p1856, %rd1490, 4294967295;
	setp.lt.u32 	%p1857, %r5771, %r6694;
	or.pred  	%p1858, %p1856, %p1857;
	@%p1858 bra 	$L__BB4_831;
	setp.gt.u32 	%p1859, %r5771, %r6694;
	mov.b32 	%r6693, 0;
	@%p1859 bra 	$L__BB4_1628;
	cvt.u32.u64 	%r5825, %rd19;
	setp.lt.u32 	%p1860, %r5825, %r6695;
	@%p1860 bra 	$L__BB4_831;
	setp.gt.u32 	%p1861, %r5825, %r6695;
	@%p1861 bra 	$L__BB4_1628;
	cvt.u32.u64 	%r5828, %rd18;
	setp.lt.u32 	%p1862, %r5828, %r6696;
	@%p1862 bra 	$L__BB4_831;
	setp.gt.u32 	%p1863, %r5828, %r6696;
	@%p1863 bra 	$L__BB4_1628;
	cvt.u32.u64 	%r5831, %rd17;
	setp.lt.u32 	%p1864, %r5831, %r6697;
	@%p1864 bra 	$L__BB4_831;
	setp.gt.u32 	%p1865, %r5831, %r6697;
	@%p1865 bra 	$L__BB4_1628;
	cvt.u32.u64 	%r5834, %rd16;
	setp.lt.u32 	%p1866, %r5834, %r6698;
	@%p1866 bra 	$L__BB4_831;
	setp.gt.u32 	%p1867, %r5834, %r6698;
	@%p1867 bra 	$L__BB4_1628;
	cvt.u32.u64 	%r5837, %rd15;
	setp.lt.u32 	%p1868, %r5837, %r6699;
	@%p1868 bra 	$L__BB4_831;
	setp.gt.u32 	%p1869, %r5837, %r6699;
	@%p1869 bra 	$L__BB4_1628;
	cvt.u32.u64 	%r5840, %rd14;
	setp.lt.u32 	%p1870, %r5840, %r6700;
	@%p1870 bra 	$L__BB4_831;
	cvt.u32.u64 	%r5842, %rd13;
	setp.gt.u32 	%p1871, %r5840, %r6700;
	setp.lt.u32 	%p1872, %r6701, %r5842;
	or.pred  	%p1873, %p1871, %p1872;
	@%p1873 bra 	$L__BB4_1628;
$L__BB4_831:
	cvt.u64.u32 	%rd41817, %r6701;
	sub.s64 	%rd41818, %rd41817, %rd13;
	shr.u64 	%rd41819, %rd41818, 63;
	cvt.u32.u64 	%r6701, %rd41818;
	and.b64  	%rd41820, %rd1484, 4294967295;
	add.s64 	%rd41821, %rd41819, %rd14;
	sub.s64 	%rd41822, %rd41820, %rd41821;
	shr.u64 	%rd41823, %rd41822, 63;
	cvt.u32.u64 	%r6700, %rd41822;
	and.b64  	%rd41824, %rd1485, 4294967295;
	add.s64 	%rd41825, %rd41823, %rd15;
	sub.s64 	%rd41826, %rd41824, %rd41825;
	shr.u64 	%rd41827, %rd41826, 63;
	cvt.u32.u64 	%r6699, %rd41826;
	and.b64  	%rd41828, %rd1486, 4294967295;
	add.s64 	%rd41829, %rd41827, %rd16;
	sub.s64 	%rd41830, %rd41828, %rd41829;
	shr.u64 	%rd41831, %rd41830, 63;
	cvt.u32.u64 	%r6698, %rd41830;
	and.b64  	%rd41832, %rd1487, 4294967295;
	add.s64 	%rd41833, %rd41831, %rd17;
	sub.s64 	%rd41834, %rd41832, %rd41833;
	shr.u64 	%rd41835, %rd41834, 63;
	cvt.u32.u64 	%r6697, %rd41834;
	and.b64  	%rd41836, %rd1488, 4294967295;
	add.s64 	%rd41837, %rd41835, %rd18;
	sub.s64 	%rd41838, %rd41836, %rd41837;
	shr.u64 	%rd41839, %rd41838, 63;
	cvt.u32.u64 	%r6696, %rd41838;
	and.b64  	%rd41840, %rd1489, 4294967295;
	add.s64 	%rd41841, %rd41839, %rd19;
	sub.s64 	%rd41842, %rd41840, %rd41841;
	shr.u64 	%rd41843, %rd41842, 63;
	cvt.u32.u64 	%r6695, %rd41842;
	cvt.u32.u64 	%r5845, %rd41843;
	add.s32 	%r5847, %r5845, %r5771;
	cvt.u32.u64 	%r5848, %rd1490;
	sub.s32 	%r6694, %r5848, %r5847;
	mov.b32 	%r6693, 0;
	bra.uni 	$L__BB4_1628;
$L__BB4_832:
	setp.ne.s32 	%p40, %r6693, 0;
	mov.u32 	%r6693, %r6578;
	mov.u32 	%r6694, %r114;
	mov.u32 	%r6695, %r115;
	mov.u32 	%r6696, %r116;
	mov.u32 	%r6697, %r117;
	mov.u32 	%r6698, %r118;
	mov.u32 	%r6699, %r119;
	mov.u32 	%r6700, %r120;
	mov.u32 	%r6701, %r121;
	mov.u32 	%r6702, %r122;
	mov.u32 	%r6703, %r123;
	mov.u32 	%r6704, %r124;
	mov.u32 	%r6705, %r125;
	mov.u32 	%r6706, %r126;
	mov.u32 	%r6707, %r127;
	mov.u32 	%r6708, %r128;
	mov.u32 	%r6709, %r129;
	mov.u32 	%r6710, %r130;
	mov.u32 	%r6711, %r131;
	mov.u32 	%r6712, %r132;
	mov.u32 	%r6713, %r133;
	mov.u32 	%r6714, %r134;
	mov.u32 	%r6715, %r135;
	mov.u32 	%r6716, %r136;
	mov.u32 	%r6717, %r137;
	@%p40 bra 	$L__BB4_1392;
	or.b32  	%r1839, %r96, %r95;
	or.b32  	%r1840, %r1839, %r94;
	or.b32  	%r1841, %r1840, %r93;
	or.b32  	%r1842, %r1841, %r92;
	or.b32  	%r1843, %r1842, %r91;
	or.b32  	%r1844, %r1843, %r90;
	or.b32  	%r1845, %r1844, %r89;
	setp.eq.s32 	%p41, %r1845, 0;
	mov.u32 	%r6693, %r6578;
	mov.u32 	%r6694, %r114;
	mov.u32 	%r6695, %r115;
	mov.u32 	%r6696, %r116;
	mov.u32 	%r6697, %r117;
	mov.u32 	%r6698, %r118;
	mov.u32 	%r6699, %r119;
	mov.u32 	%r6700, %r120;
	mov.u32 	%r6701, %r121;
	mov.u32 	%r6702, %r122;
	mov.u32 	%r6703, %r123;
	mov.u32 	%r6704, %r124;
	mov.u32 	%r6705, %r125;
	mov.u32 	%r6706, %r126;
	mov.u32 	%r6707, %r127;
	mov.u32 	%r6708, %r128;
	mov.u32 	%r6709, %r129;
	mov.u32 	%r6710, %r130;
	mov.u32 	%r6711, %r131;
	mov.u32 	%r6712, %r132;
	mov.u32 	%r6713, %r133;
	mov.u32 	%r6714, %r134;
	mov.u32 	%r6715, %r135;
	mov.u32 	%r6716, %r136;
	mov.u32 	%r6717, %r137;
	@%p41 bra 	$L__BB4_1392;
	setp.ne.s32 	%p42, %r6578, 0;
	mov.b32 	%r6693, 0;
	mov.u32 	%r6694, %r89;
	mov.u32 	%r6695, %r90;
	mov.u32 	%r6696, %r91;
	mov.u32 	%r6697, %r92;
	mov.u32 	%r6698, %r93;
	mov.u32 	%r6699, %r94;
	mov.u32 	%r6700, %r95;
	mov.u32 	%r6701, %r96;
	mov.u32 	%r6702, %r97;
	mov.u32 	%r6703, %r98;
	mov.u32 	%r6704, %r99;
	mov.u32 	%r6705, %r100;
	mov.u32 	%r6706, %r101;
	mov.u32 	%r6707, %r102;
	mov.u32 	%r6708, %r103;
	mov.u32 	%r6709, %r104;
	mov.u32 	%r6710, %r105;
	mov.u32 	%r6711, %r106;
	mov.u32 	%r6712, %r107;
	mov.u32 	%r6713, %r108;
	mov.u32 	%r6714, %r109;
	mov.u32 	%r6715, %r110;
	mov.u32 	%r6716, %r111;
	mov.u32 	%r6717, %r112;
	@%p42 bra 	$L__BB4_1392;
	or.b32  	%r1848, %r121, %r120;
	or.b32  	%r1849, %r1848, %r119;
	or.b32  	%r1850, %r1849, %r118;
	or.b32  	%r1851, %r1850, %r117;
	or.b32  	%r1852, %r1851, %r116;
	or.b32  	%r1853, %r1852, %r115;
	or.b32  	%r1854, %r1853, %r114;
	setp.eq.s32 	%p43, %r1854, 0;
	mov.u32 	%r6694, %r89;
	mov.u32 	%r6695, %r90;
	mov.u32 	%r6696, %r91;
	mov.u32 	%r6697, %r92;
	mov.u32 	%r6698, %r93;
	mov.u32 	%r6699, %r94;
	mov.u32 	%r6700, %r95;
	mov.u32 	%r6701, %r96;
	mov.u32 	%r6702, %r97;
	mov.u32 	%r6703, %r98;
	mov.u32 	%r6704, %r99;
	mov.u32 	%r6705, %r100;
	mov.u32 	%r6706, %r101;
	mov.u32 	%r6707, %r102;
	mov.u32 	%r6708, %r103;
	mov.u32 	%r6709, %r104;
	mov.u32 	%r6710, %r105;
	mov.u32 	%r6711, %r106;
	mov.u32 	%r6712, %r107;
	mov.u32 	%r6713, %r108;
	mov.u32 	%r6714, %r109;
	mov.u32 	%r6715, %r110;
	mov.u32 	%r6716, %r111;
	mov.u32 	%r6717, %r112;
	@%p43 bra 	$L__BB4_1392;
	cvt.u32.u64 	%r1855, %rd20;
	cvt.u64.u32 	%rd1491, %r96;
	mul.wide.u32 	%rd3123, %r96, %r96;
	cvt.u32.u64 	%r1856, %rd3123;
	shr.u64 	%rd3124, %rd3123, 32;
	cvt.u64.u32 	%rd1492, %r95;
	mul.wide.u32 	%rd3125, %r95, %r96;
	add.s64 	%rd3126, %rd3124, %rd3125;
	shr.u64 	%rd3127, %rd3126, 32;
	cvt.u64.u32 	%rd1493, %r94;
	mul.wide.u32 	%rd3128, %r94, %r96;
	add.s64 	%rd3129, %rd3127, %rd3128;
	shr.u64 	%rd3130, %rd3129, 32;
	cvt.u64.u32 	%rd1494, %r93;
	mul.wide.u32 	%rd3131, %r93, %r96;
	add.s64 	%rd3132, %rd3130, %rd3131;
	shr.u64 	%rd3133, %rd3132, 32;
	cvt.u64.u32 	%rd1495, %r92;
	mul.wide.u32 	%rd3134, %r92, %r96;
	add.s64 	%rd3135, %rd3133, %rd3134;
	shr.u64 	%rd3136, %rd3135, 32;
	cvt.u64.u32 	%rd1496, %r91;
	mul.wide.u32 	%rd3137, %r91, %r96;
	add.s64 	%rd3138, %rd3136, %rd3137;
	shr.u64 	%rd3139, %rd3138, 32;
	cvt.u64.u32 	%rd1497, %r90;
	mul.wide.u32 	%rd3140, %r90, %r96;
	add.s64 	%rd3141, %rd3139, %rd3140;
	shr.u64 	%rd3142, %rd3141, 32;
	cvt.u64.u32 	%rd1498, %r89;
	mul.wide.u32 	%rd3143, %r89, %r96;
	add.s64 	%rd3144, %rd3142, %rd3143;
	shr.u64 	%rd3145, %rd3144, 32;
	and.b64  	%rd3146, %rd3126, 4294967295;
	add.s64 	%rd3147, %rd3125, %rd3146;
	shr.u64 	%rd3148, %rd3147, 32;
	mul.wide.u32 	%rd3149, %r95, %r95;
	and.b64  	%rd3150, %rd3129, 4294967295;
	add.s64 	%rd3151, %rd3148, %rd3150;
	add.s64 	%rd3152, %rd3151, %rd3149;
	shr.u64 	%rd3153, %rd3152, 32;
	mul.wide.u32 	%rd3154, %r94, %r95;
	and.b64  	%rd3155, %rd3132, 4294967295;
	add.s64 	%rd3156, %rd3153, %rd3155;
	add.s64 	%rd3157, %rd3156, %rd3154;
	shr.u64 	%rd3158, %rd3157, 32;
	mul.wide.u32 	%rd3159, %r93, %r95;
	and.b64  	%rd3160, %rd3135, 4294967295;
	add.s64 	%rd3161, %rd3158, %rd3160;
	add.s64 	%rd3162, %rd3161, %rd3159;
	shr.u64 	%rd3163, %rd3162, 32;
	mul.wide.u32 	%rd3164, %r92, %r95;
	and.b64  	%rd3165, %rd3138, 4294967295;
	add.s64 	%rd3166, %rd3163, %rd3165;
	add.s64 	%rd3167, %rd3166, %rd3164;
	shr.u64 	%rd3168, %rd3167, 32;
	mul.wide.u32 	%rd3169, %r91, %r95;
	and.b64  	%rd3170, %rd3141, 4294967295;
	add.s64 	%rd3171, %rd3168, %rd3170;
	add.s64 	%rd3172, %rd3171, %rd3169;
	shr.u64 	%rd3173, %rd3172, 32;
	mul.wide.u32 	%rd3174, %r90, %r95;
	and.b64  	%rd3175, %rd3144, 4294967295;
	add.s64 	%rd3176, %rd3173, %rd3175;
	add.s64 	%rd3177, %rd3176, %rd3174;
	shr.u64 	%rd3178, %rd3177, 32;
	mul.wide.u32 	%rd3179, %r89, %r95;
	add.s64 	%rd3180, %rd3178, %rd3145;
	add.s64 	%rd3181, %rd3180, %rd3179;
	shr.u64 	%rd3182, %rd3181, 32;
	and.b64  	%rd3183, %rd3152, 4294967295;
	add.s64 	%rd3184, %rd3128, %rd3183;
	shr.u64 	%rd3185, %rd3184, 32;
	and.b64  	%rd3186, %rd3157, 4294967295;
	add.s64 	%rd3187, %rd3185, %rd3186;
	add.s64 	%rd3188, %rd3187, %rd3154;
	shr.u64 	%rd3189, %rd3188, 32;
	mul.wide.u32 	%rd3190, %r94, %r94;
	and.b64  	%rd3191, %rd3162, 4294967295;
	add.s64 	%rd3192, %rd3189, %rd3191;
	add.s64 	%rd3193, %rd3192, %rd3190;
	shr.u64 	%rd3194, %rd3193, 32;
	mul.wide.u32 	%rd3195, %r93, %r94;
	and.b64  	%rd3196, %rd3167, 4294967295;
	add.s64 	%rd3197, %rd3194, %rd3196;
	add.s64 	%rd3198, %rd3197, %rd3195;
	shr.u64 	%rd3199, %rd3198, 32;
	mul.wide.u32 	%rd3200, %r92, %r94;
	and.b64  	%rd3201, %rd3172, 4294967295;
	add.s64 	%rd3202, %rd3199, %rd3201;
	add.s64 	%rd3203, %rd3202, %rd3200;
	shr.u64 	%rd3204, %rd3203, 32;
	mul.wide.u32 	%rd3205, %r91, %r94;
	and.b64  	%rd3206, %rd3177, 4294967295;
	add.s64 	%rd3207, %rd3204, %rd3206;
	add.s64 	%rd3208, %rd3207, %rd3205;
	shr.u64 	%rd3209, %rd3208, 32;
	mul.wide.u32 	%rd3210, %r90, %r94;
	and.b64  	%rd3211, %rd3181, 4294967295;
	add.s64 	%rd3212, %rd3209, %rd3211;
	add.s64 	%rd3213, %rd3212, %rd3210;
	shr.u64 	%rd3214, %rd3213, 32;
	mul.wide.u32 	%rd3215, %r89, %r94;
	add.s64 	%rd3216, %rd3214, %rd3182;
	add.s64 	%rd3217, %rd3216, %rd3215;
	shr.u64 	%rd3218, %rd3217, 32;
	and.b64  	%rd3219, %rd3188, 4294967295;
	add.s64 	%rd3220, %rd3131, %rd3219;
	shr.u64 	%rd3221, %rd3220, 32;
	and.b64  	%rd3222, %rd3193, 4294967295;
	add.s64 	%rd3223, %rd3221, %rd3222;
	add.s64 	%rd3224, %rd3223, %rd3159;
	shr.u64 	%rd3225, %rd3224, 32;
	and.b64  	%rd3226, %rd3198, 4294967295;
	add.s64 	%rd3227, %rd3225, %rd3226;
	add.s64 	%rd3228, %rd3227, %rd3195;
	shr.u64 	%rd3229, %rd3228, 32;
	mul.wide.u32 	%rd3230, %r93, %r93;
	and.b64  	%rd3231, %rd3203, 4294967295;
	add.s64 	%rd3232, %rd3229, %rd3231;
	add.s64 	%rd3233, %rd3232, %rd3230;
	shr.u64 	%rd3234, %rd3233, 32;
	mul.wide.u32 	%rd3235, %r92, %r93;
	and.b64  	%rd3236, %rd3208, 4294967295;
	add.s64 	%rd3237, %rd3234, %rd3236;
	add.s64 	%rd3238, %rd3237, %rd3235;
	shr.u64 	%rd3239, %rd3238, 32;
	mul.wide.u32 	%rd3240, %r91, %r93;
	and.b64  	%rd3241, %rd3213, 4294967295;
	add.s64 	%rd3242, %rd3239, %rd3241;
	add.s64 	%rd3243, %rd3242, %rd3240;
	shr.u64 	%rd3244, %rd3243, 32;
	mul.wide.u32 	%rd3245, %r90, %r93;
	and.b64  	%rd3246, %rd3217, 4294967295;
	add.s64 	%rd3247, %rd3244, %rd3246;
	add.s64 	%rd3248, %rd3247, %rd3245;
	shr.u64 	%rd3249, %rd3248, 32;
	mul.wide.u32 	%rd3250, %r89, %r93;
	add.s64 	%rd3251, %rd3249, %rd3218;
	add.s64 	%rd3252, %rd3251, %rd3250;
	shr.u64 	%rd3253, %rd3252, 32;
	and.b64  	%rd3254, %rd3224, 4294967295;
	add.s64 	%rd3255, %rd3134, %rd3254;
	shr.u64 	%rd3256, %rd3255, 32;
	and.b64  	%rd3257, %rd3228, 4294967295;
	add.s64 	%rd3258, %rd3256, %rd3257;
	add.s64 	%rd3259, %rd3258, %rd3164;
	shr.u64 	%rd3260, %rd3259, 32;
	and.b64  	%rd3261, %rd3233, 4294967295;
	add.s64 	%rd3262, %rd3260, %rd3261;
	add.s64 	%rd3263, %rd3262, %rd3200;
	shr.u64 	%rd3264, %rd3263, 32;
	and.b64  	%rd3265, %rd3238, 4294967295;
	add.s64 	%rd3266, %rd3264, %rd3265;
	add.s64 	%rd3267, %rd3266, %rd3235;
	shr.u64 	%rd3268, %rd3267, 32;
	mul.wide.u32 	%rd3269, %r92, %r92;
	and.b64  	%rd3270, %rd3243, 4294967295;
	add.s64 	%rd3271, %rd3268, %rd3270;
	add.s64 	%rd3272, %rd3271, %rd3269;
	shr.u64 	%rd3273, %rd3272, 32;
	mul.wide.u32 	%rd3274, %r91, %r92;
	and.b64  	%rd3275, %rd3248, 4294967295;
	add.s64 	%rd3276, %rd3273, %rd3275;
	add.s64 	%rd3277, %rd3276, %rd3274;
	shr.u64 	%rd3278, %rd3277, 32;
	mul.wide.u32 	%rd3279, %r90, %r92;
	and.b64  	%rd3280, %rd3252, 4294967295;
	add.s64 	%rd3281, %rd3278, %rd3280;
	add.s64 	%rd3282, %rd3281, %rd3279;
	shr.u64 	%rd3283, %rd3282, 32;
	mul.wide.u32 	%rd3284, %r89, %r92;
	add.s64 	%rd3285, %rd3283, %rd3253;
	add.s64 	%rd3286, %rd3285, %rd3284;
	shr.u64 	%rd3287, %rd3286, 32;
	and.b64  	%rd3288, %rd3259, 4294967295;
	add.s64 	%rd3289, %rd3137, %rd3288;
	shr.u64 	%rd3290, %rd3289, 32;
	and.b64  	%rd3291, %rd3263, 4294967295;
	add.s64 	%rd3292, %rd3290, %rd3291;
	add.s64 	%rd3293, %rd3292, %rd3169;
	shr.u64 	%rd3294, %rd3293, 32;
	and.b64  	%rd3295, %rd3267, 4294967295;
	add.s64 	%rd3296, %rd3294, %rd3295;
	add.s64 	%rd3297, %rd3296, %rd3205;
	shr.u64 	%rd3298, %rd3297, 32;
	and.b64  	%rd3299, %rd3272, 4294967295;
	add.s64 	%rd3300, %rd3298, %rd3299;
	add.s64 	%rd3301, %rd3300, %rd3240;
	shr.u64 	%rd3302, %rd3301, 32;
	and.b64  	%rd3303, %rd3277, 4294967295;
	add.s64 	%rd3304, %rd3302, %rd3303;
	add.s64 	%rd3305, %rd3304, %rd3274;
	shr.u64 	%rd3306, %rd3305, 32;
	mul.wide.u32 	%rd3307, %r91, %r91;
	and.b64  	%rd3308, %rd3282, 4294967295;
	add.s64 	%rd3309, %rd3306, %rd3308;
	add.s64 	%rd3310, %rd3309, %rd3307;
	shr.u64 	%rd3311, %rd3310, 32;
	mul.wide.u32 	%rd3312, %r90, %r91;
	and.b64  	%rd3313, %rd3286, 4294967295;
	add.s64 	%rd3314, %rd3311, %rd3313;
	add.s64 	%rd3315, %rd3314, %rd3312;
	shr.u64 	%rd3316, %rd3315, 32;
	mul.wide.u32 	%rd3317, %r89, %r91;
	add.s64 	%rd3318, %rd3316, %rd3287;
	add.s64 	%rd3319, %rd3318, %rd3317;
	shr.u64 	%rd3320, %rd3319, 32;
	and.b64  	%rd3321, %rd3293, 4294967295;
	add.s64 	%rd3322, %rd3140, %rd3321;
	shr.u64 	%rd3323, %rd3322, 32;
	and.b64  	%rd3324, %rd3297, 4294967295;
	add.s64 	%rd3325, %rd3323, %rd3324;
	add.s64 	%rd3326, %rd3325, %rd3174;
	shr.u64 	%rd3327, %rd3326, 32;
	and.b64  	%rd3328, %rd3301, 4294967295;
	add.s64 	%rd3329, %rd3327, %rd3328;
	add.s64 	%rd3330, %rd3329, %rd3210;
	shr.u64 	%rd3331, %rd3330, 32;
	and.b64  	%rd3332, %rd3305, 4294967295;
	add.s64 	%rd3333, %rd3331, %rd3332;
	add.s64 	%rd3334, %rd3333, %rd3245;
	shr.u64 	%rd3335, %rd3334, 32;
	and.b64  	%rd3336, %rd3310, 4294967295;
	add.s64 	%rd3337, %rd3335, %rd3336;
	add.s64 	%rd3338, %rd3337, %rd3279;
	shr.u64 	%rd3339, %rd3338, 32;
	and.b64  	%rd3340, %rd3315, 4294967295;
	add.s64 	%rd3341, %rd3339, %rd3340;
	add.s64 	%rd3342, %rd3341, %rd3312;
	shr.u64 	%rd3343, %rd3342, 32;
	mul.wide.u32 	%rd3344, %r90, %r90;
	and.b64  	%rd3345, %rd3319, 4294967295;
	add.s64 	%rd3346, %rd3343, %rd3345;
	add.s64 	%rd3347, %rd3346, %rd3344;
	shr.u64 	%rd3348, %rd3347, 32;
	mul.wide.u32 	%rd3349, %r89, %r90;
	add.s64 	%rd3350, %rd3348, %rd3320;
	add.s64 	%rd3351, %rd3350, %rd3349;
	shr.u64 	%rd3352, %rd3351, 32;
	and.b64  	%rd3353, %rd3326, 4294967295;
	add.s64 	%rd3354, %rd3143, %rd3353;
	shr.u64 	%rd3355, %rd3354, 32;
	and.b64  	%rd3356, %rd3330, 4294967295;
	add.s64 	%rd3357, %rd3355, %rd3356;
	add.s64 	%rd3358, %rd3357, %rd3179;
	shr.u64 	%rd3359, %rd3358, 32;
	and.b64  	%rd3360, %rd3334, 4294967295;
	add.s64 	%rd3361, %rd3359, %rd3360;
	add.s64 	%rd3362, %rd3361, %rd3215;
	shr.u64 	%rd3363, %rd3362, 32;
	and.b64  	%rd3364, %rd3338, 4294967295;
	add.s64 	%rd3365, %rd3363, %rd3364;
	add.s64 	%rd3366, %rd3365, %rd3250;
	shr.u64 	%rd3367, %rd3366, 32;
	and.b64  	%rd3368, %rd3342, 4294967295;
	add.s64 	%rd3369, %rd3367, %rd3368;
	add.s64 	%rd3370, %rd3369, %rd3284;
	shr.u64 	%rd3371, %rd3370, 32;
	and.b64  	%rd3372, %rd3347, 4294967295;
	add.s64 	%rd3373, %rd3371, %rd3372;
	add.s64 	%rd3374, %rd3373, %rd3317;
	shr.u64 	%rd3375, %rd3374, 32;
	and.b64  	%rd3376, %rd3351, 4294967295;
	add.s64 	%rd3377, %rd3375, %rd3376;
	add.s64 	%rd3378, %rd3377, %rd3349;
	shr.u64 	%rd3379, %rd3378, 32;
	mul.wide.u32 	%rd3380, %r89, %r89;
	add.s64 	%rd3381, %rd3379, %rd3352;
	add.s64 	%rd3382, %rd3381, %rd3380;
	{ .reg .b32 tmp; mov.b64 {tmp, %r1857}, %rd3382; }
	mul.lo.s32 	%r1858, %r86, %r1856;
	cvt.u64.u32 	%rd3383, %r1858;
	and.b64  	%rd3384, %rd3123, 4294967293;
	mad.lo.s64 	%rd3385, %rd13, %rd3383, %rd3384;
	shr.u64 	%rd3386, %rd3385, 32;
	and.b64  	%rd3387, %rd3147, 4294967295;
	add.s64 	%rd3388, %rd3386, %rd3387;
	mad.lo.s64 	%rd3389, %rd14, %rd3383, %rd3388;
	cvt.u32.u64 	%r1859, %rd3389;
	shr.u64 	%rd3390, %rd3389, 32;
	and.b64  	%rd3391, %rd3184, 4294967295;
	add.s64 	%rd3392, %rd3390, %rd3391;
	mad.lo.s64 	%rd3393, %rd15, %rd3383, %rd3392;
	shr.u64 	%rd3394, %rd3393, 32;
	and.b64  	%rd3395, %rd3220, 4294967295;
	add.s64 	%rd3396, %rd3394, %rd3395;
	mad.lo.s64 	%rd3397, %rd16, %rd3383, %rd3396;
	shr.u64 	%rd3398, %rd3397, 32;
	and.b64  	%rd3399, %rd3255, 4294967295;
	add.s64 	%rd3400, %rd3398, %rd3399;
	mad.lo.s64 	%rd3401, %rd17, %rd3383, %rd3400;
	shr.u64 	%rd3402, %rd3401, 32;
	and.b64  	%rd3403, %rd3289, 4294967295;
	add.s64 	%rd3404, %rd3402, %rd3403;
	mad.lo.s64 	%rd3405, %rd18, %rd3383, %rd3404;
	shr.u64 	%rd3406, %rd3405, 32;
	and.b64  	%rd3407, %rd3322, 4294967295;
	add.s64 	%rd3408, %rd3406, %rd3407;
	mad.lo.s64 	%rd3409, %rd19, %rd3383, %rd3408;
	shr.u64 	%rd3410, %rd3409, 32;
	and.b64  	%rd3411, %rd3354, 4294967295;
	add.s64 	%rd3412, %rd3410, %rd3411;
	mad.lo.s64 	%rd3413, %rd20, %rd3383, %rd3412;
	shr.u64 	%rd3414, %rd3413, 32;
	and.b64  	%rd3415, %rd3358, 4294967295;
	add.s64 	%rd3416, %rd3414, %rd3415;
	shr.u64 	%rd3417, %rd3416, 32;
	and.b64  	%rd3418, %rd3362, 4294967295;
	add.s64 	%rd3419, %rd3417, %rd3418;
	shr.u64 	%rd3420, %rd3419, 32;
	and.b64  	%rd3421, %rd3366, 4294967295;
	add.s64 	%rd3422, %rd3420, %rd3421;
	shr.u64 	%rd3423, %rd3422, 32;
	and.b64  	%rd3424, %rd3370, 4294967295;
	add.s64 	%rd3425, %rd3423, %rd3424;
	shr.u64 	%rd3426, %rd3425, 32;
	and.b64  	%rd3427, %rd3374, 4294967295;
	add.s64 	%rd3428, %rd3426, %rd3427;
	shr.u64 	%rd3429, %rd3428, 32;
	and.b64  	%rd3430, %rd3378, 4294967295;
	add.s64 	%rd3431, %rd3429, %rd3430;
	shr.u64 	%rd3432, %rd3431, 32;
	and.b64  	%rd3433, %rd3382, 4294967295;
	add.s64 	%rd3434, %rd3432, %rd3433;
	{ .reg .b32 tmp; mov.b64 {tmp, %r1860}, %rd3434; }
	add.s32 	%r1861, %r1857, %r1860;
	mul.lo.s32 	%r1862, %r86, %r1859;
	cvt.u64.u32 	%rd3435, %r1862;
	and.b64  	%rd3436, %rd3389, 4294967295;
	mad.lo.s64 	%rd3437, %rd13, %rd3435, %rd3436;
	shr.u64 	%rd3438, %rd3437, 32;
	and.b64  	%rd3439, %rd3393, 4294967295;
	add.s64 	%rd3440, %rd3438, %rd3439;
	mad.lo.s64 	%rd3441, %rd14, %rd3435, %rd3440;
	cvt.u32.u64 	%r1863, %rd3441;
	shr.u64 	%rd3442, %rd3441, 32;
	and.b64  	%rd3443, %rd3397, 4294967295;
	add.s64 	%rd3444, %rd3442, %rd3443;
	mad.lo.s64 	%rd3445, %rd15, %rd3435, %rd3444;
	shr.u64 	%rd3446, %rd3445, 32;
	and.b64  	%rd3447, %rd3401, 4294967295;
	add.s64 	%rd3448, %rd3446, %rd3447;
	mad.lo.s64 	%rd3449, %rd16, %rd3435, %rd3448;
	shr.u64 	%rd3450, %rd3449, 32;
	and.b64  	%rd3451, %rd3405, 4294967295;
	add.s64 	%rd3452, %rd3450, %rd3451;
	mad.lo.s64 	%rd3453, %rd17, %rd3435, %rd3452;
	shr.u64 	%rd3454, %rd3453, 32;
	and.b64  	%rd3455, %rd3409, 4294967295;
	add.s64 	%rd3456, %rd3454, %rd3455;
	mad.lo.s64 	%rd3457, %rd18, %rd3435, %rd3456;
	shr.u64 	%rd3458, %rd3457, 32;
	and.b64  	%rd3459, %rd3413, 4294967295;
	add.s64 	%rd3460, %rd3458, %rd3459;
	mad.lo.s64 	%rd3461, %rd19, %rd3435, %rd3460;
	shr.u64 	%rd3462, %rd3461, 32;
	and.b64  	%rd3463, %rd3416, 4294967295;
	add.s64 	%rd3464, %rd3462, %rd3463;
	mad.lo.s64 	%rd3465, %rd20, %rd3435, %rd3464;
	shr.u64 	%rd3466, %rd3465, 32;
	and.b64  	%rd3467, %rd3419, 4294967295;
	add.s64 	%rd3468, %rd3466, %rd3467;
	shr.u64 	%rd3469, %rd3468, 32;
	and.b64  	%rd3470, %rd3422, 4294967295;
	add.s64 	%rd3471, %rd3469, %rd3470;
	shr.u64 	%rd3472, %rd3471, 32;
	and.b64  	%rd3473, %rd3425, 4294967295;
	add.s64 	%rd3474, %rd3472, %rd3473;
	shr.u64 	%rd3475, %rd3474, 32;
	and.b64  	%rd3476, %rd3428, 4294967295;
	add.s64 	%rd3477, %rd3475, %rd3476;
	shr.u64 	%rd3478, %rd3477, 32;
	and.b64  	%rd3479, %rd3431, 4294967295;
	add.s64 	%rd3480, %rd3478, %rd3479;
	shr.u64 	%rd3481, %rd3480, 32;
	and.b64  	%rd3482, %rd3434, 4294967295;
	add.s64 	%rd3483, %rd3481, %rd3482;
	{ .reg .b32 tmp; mov.b64 {tmp, %r1864}, %rd3483; }
	add.s32 	%r1865, %r1861, %r1864;
	mul.lo.s32 	%r1866, %r86, %r1863;
	cvt.u64.u32 	%rd3484, %r1866;
	and.b64  	%rd3485, %rd3441, 4294967295;
	mad.lo.s64 	%rd3486, %rd13, %rd3484, %rd3485;
	shr.u64 	%rd3487, %rd3486, 32;
	and.b64  	%rd3488, %rd3445, 4294967295;
	add.s64 	%rd3489, %rd3487, %rd3488;
	mad.lo.s64 	%rd3490, %rd14, %rd3484, %rd3489;
	cvt.u32.u64 	%r1867, %rd3490;
	shr.u64 	%rd3491, %rd3490, 32;
	and.b64  	%rd3492, %rd3449, 4294967295;
	add.s64 	%rd3493, %rd3491, %rd3492;
	mad.lo.s64 	%rd3494, %rd15, %rd3484, %rd3493;
	shr.u64 	%rd3495, %rd3494, 32;
	and.b64  	%rd3496, %rd3453, 4294967295;
	add.s64 	%rd3497, %rd3495, %rd3496;
	mad.lo.s64 	%rd3498, %rd16, %rd3484, %rd3497;
	shr.u64 	%rd3499, %rd3498, 32;
	and.b64  	%rd3500, %rd3457, 4294967295;
	add.s64 	%rd3501, %rd3499, %rd3500;
	mad.lo.s64 	%rd3502, %rd17, %rd3484, %rd3501;
	shr.u64 	%rd3503, %rd3502, 32;
	and.b64  	%rd3504, %rd3461, 4294967295;
	add.s64 	%rd3505, %rd3503, %rd3504;
	mad.lo.s64 	%rd3506, %rd18, %rd3484, %rd3505;
	shr.u64 	%rd3507, %rd3506, 32;
	and.b64  	%rd3508, %rd3465, 4294967295;
	add.s64 	%rd3509, %rd3507, %rd3508;
	mad.lo.s64 	%rd3510, %rd19, %rd3484, %rd3509;
	shr.u64 	%rd3511, %rd3510, 32;
	and.b64  	%rd3512, %rd3468, 4294967295;
	add.s64 	%rd3513, %rd3511, %rd3512;
	mad.lo.s64 	%rd3514, %rd20, %rd3484, %rd3513;
	shr.u64 	%rd3515, %rd3514, 32;
	and.b64  	%rd3516, %rd3471, 4294967295;
	add.s64 	%rd3517, %rd3515, %rd3516;
	shr.u64 	%rd3518, %rd3517, 32;
	and.b64  	%rd3519, %rd3474, 4294967295;
	add.s64 	%rd3520, %rd3518, %rd3519;
	shr.u64 	%rd3521, %rd3520, 32;
	and.b64  	%rd3522, %rd3477, 4294967295;
	add.s64 	%rd3523, %rd3521, %rd3522;
	shr.u64 	%rd3524, %rd3523, 32;
	and.b64  	%rd3525, %rd3480, 4294967295;
	add.s64 	%rd3526, %rd3524, %rd3525;
	shr.u64 	%rd3527, %rd3526, 32;
	and.b64  	%rd3528, %rd3483, 4294967295;
	add.s64 	%rd3529, %rd3527, %rd3528;
	{ .reg .b32 tmp; mov.b64 {tmp, %r1868}, %rd3529; }
	add.s32 	%r1869, %r1865, %r1868;
	mul.lo.s32 	%r1870, %r86, %r1867;
	cvt.u64.u32 	%rd3530, %r1870;
	and.b64  	%rd3531, %rd3490, 4294967295;
	mad.lo.s64 	%rd3532, %rd13, %rd3530, %rd3531;
	shr.u64 	%rd3533, %rd3532, 32;
	and.b64  	%rd3534, %rd3494, 4294967295;
	add.s64 	%rd3535, %rd3533, %rd3534;
	mad.lo.s64 	%rd3536, %rd14, %rd3530, %rd3535;
	cvt.u32.u64 	%r1871, %rd3536;
	shr.u64 	%rd3537, %rd3536, 32;
	and.b64  	%rd3538, %rd3498, 4294967295;
	add.s64 	%rd3539, %rd3537, %rd3538;
	mad.lo.s64 	%rd3540, %rd15, %rd3530, %rd3539;
	shr.u64 	%rd3541, %rd3540, 32;
	and.b64  	%rd3542, %rd3502, 4294967295;
	add.s64 	%rd3543, %rd3541, %rd3542;
	mad.lo.s64 	%rd3544, %rd16, %rd3530, %rd3543;
	shr.u64 	%rd3545, %rd3544, 32;
	and.b64  	%rd3546, %rd3506, 4294967295;
	add.s64 	%rd3547, %rd3545, %rd3546;
	mad.lo.s64 	%rd3548, %rd17, %rd3530, %rd3547;
	shr.u64 	%rd3549, %rd3548, 32;
	and.b64  	%rd3550, %rd3510, 4294967295;
	add.s64 	%rd3551, %rd3549, %rd3550;
	mad.lo.s64 	%rd3552, %rd18, %rd3530, %rd3551;
	shr.u64 	%rd3553, %rd3552, 32;
	and.b64  	%rd3554, %rd3514, 4294967295;
	add.s64 	%rd3555, %rd3553, %rd3554;
	mad.lo.s64 	%rd3556, %rd19, %rd3530, %rd3555;
	shr.u64 	%rd3557, %rd3556, 32;
	and.b64  	%rd3558, %rd3517, 4294967295;
	add.s64 	%rd3559, %rd3557, %rd3558;
	mad.lo.s64 	%rd3560, %rd20, %rd3530, %rd3559;
	shr.u64 	%rd3561, %rd3560, 32;
	and.b64  	%rd3562, %rd3520, 4294967295;
	add.s64 	%rd3563, %rd3561, %rd3562;
	shr.u64 	%rd3564, %rd3563, 32;
	and.b64  	%rd3565, %rd3523, 4294967295;
	add.s64 	%rd3566, %rd3564, %rd3565;
	shr.u64 	%rd3567, %rd3566, 32;
	and.b64  	%rd3568, %rd3526, 4294967295;
	add.s64 	%rd3569, %rd3567, %rd3568;
	shr.u64 	%rd3570, %rd3569, 32;
	and.b64  	%rd3571, %rd3529, 4294967295;
	add.s64 	%rd3572, %rd3570, %rd3571;
	{ .reg .b32 tmp; mov.b64 {tmp, %r1872}, %rd3572; }
	add.s32 	%r1873, %r1869, %r1872;
	mul.lo.s32 	%r1874, %r86, %r1871;
	cvt.u64.u32 	%rd3573, %r1874;
	and.b64  	%rd3574, %rd3536, 4294967295;
	mad.lo.s64 	%rd3575, %rd13, %rd3573, %rd3574;
	shr.u64 	%rd3576, %rd3575, 32;
	and.b64  	%rd3577, %rd3540, 4294967295;
	add.s64 	%rd3578, %rd3576, %rd3577;
	mad.lo.s64 	%rd3579, %rd14, %rd3573, %rd3578;
	cvt.u32.u64 	%r1875, %rd3579;
	shr.u64 	%rd3580, %rd3579, 32;
	and.b64  	%rd3581, %rd3544, 4294967295;
	add.s64 	%rd3582, %rd3580, %rd3581;
	mad.lo.s64 	%rd3583, %rd15, %rd3573, %rd3582;
	shr.u64 	%rd3584, %rd3583, 32;
	and.b64  	%rd3585, %rd3548, 4294967295;
	add.s64 	%rd3586, %rd3584, %rd3585;
	mad.lo.s64 	%rd3587, %rd16, %rd3573, %rd3586;
	shr.u64 	%rd3588, %rd3587, 32;
	and.b64  	%rd3589, %rd3552, 4294967295;
	add.s64 	%rd3590, %rd3588, %rd3589;
	mad.lo.s64 	%rd3591, %rd17, %rd3573, %rd3590;
	shr.u64 	%rd3592, %rd3591, 32;
	and.b64  	%rd3593, %rd3556, 4294967295;
	add.s64 	%rd3594, %rd3592, %rd3593;
	mad.lo.s64 	%rd3595, %rd18, %rd3573, %rd3594;
	shr.u64 	%rd3596, %rd3595, 32;
	and.b64  	%rd3597, %rd3560, 4294967295;
	add.s64 	%rd3598, %rd3596, %rd3597;
	mad.lo.s64 	%rd3599, %rd19, %rd3573, %rd3598;
	shr.u64 	%rd3600, %rd3599, 32;
	and.b64  	%rd3601, %rd3563, 4294967295;
	add.s64 	%rd3602, %rd3600, %rd3601;
	mad.lo.s64 	%rd3603, %rd20, %rd3573, %rd3602;
	shr.u64 	%rd3604, %rd3603, 32;
	and.b64  	%rd3605, %rd3566, 4294967295;
	add.s64 	%rd3606, %rd3604, %rd3605;
	shr.u64 	%rd3607, %rd3606, 32;
	and.b64  	%rd3608, %rd3569, 4294967295;
	add.s64 	%rd3609, %rd3607, %rd3608;
	shr.u64 	%rd3610, %rd3609, 32;
	and.b64  	%rd3611, %rd3572, 4294967295;
	add.s64 	%rd3612, %rd3610, %rd3611;
	{ .reg .b32 tmp; mov.b64 {tmp, %r1876}, %rd3612; }
	add.s32 	%r1877, %r1873, %r1876;
	mul.lo.s32 	%r1878, %r86, %r1875;
	cvt.u64.u32 	%rd3613, %r1878;
	and.b64  	%rd3614, %rd3579, 4294967295;
	mad.lo.s64 	%rd3615, %rd13, %rd3613, %rd3614;
	shr.u64 	%rd3616, %rd3615, 32;
	and.b64  	%rd3617, %rd3583, 4294967295;
	add.s64 	%rd3618, %rd3616, %rd3617;
	mad.lo.s64 	%rd3619, %rd14, %rd3613, %rd3618;
	cvt.u32.u64 	%r1879, %rd3619;
	shr.u64 	%rd3620, %rd3619, 32;
	and.b64  	%rd3621, %rd3587, 4294967295;
	add.s64 	%rd3622, %rd3620, %rd3621;
	mad.lo.s64 	%rd3623, %rd15, %rd3613, %rd3622;
	shr.u64 	%rd3624, %rd3623, 32;
	and.b64  	%rd3625, %rd3591, 4294967295;
	add.s64 	%rd3626, %rd3624, %rd3625;
	mad.lo.s64 	%rd3627, %rd16, %rd3613, %rd3626;
	shr.u64 	%rd3628, %rd3627, 32;
	and.b64  	%rd3629, %rd3595, 4294967295;
	add.s64 	%rd3630, %rd3628, %rd3629;
	mad.lo.s64 	%rd3631, %rd17, %rd3613, %rd3630;
	shr.u64 	%rd3632, %rd3631, 32;
	and.b64  	%rd3633, %rd3599, 4294967295;
	add.s64 	%rd3634, %rd3632, %rd3633;
	mad.lo.s64 	%rd3635, %rd18, %rd3613, %rd3634;
	shr.u64 	%rd3636, %rd3635, 32;
	and.b64  	%rd3637, %rd3603, 4294967295;
	add.s64 	%rd3638, %rd3636, %rd3637;
	mad.lo.s64 	%rd3639, %rd19, %rd3613, %rd3638;
	shr.u64 	%rd3640, %rd3639, 32;
	and.b64  	%rd3641, %rd3606, 4294967295;
	add.s64 	%rd3642, %rd3640, %rd3641;
	mad.lo.s64 	%rd3643, %rd20, %rd3613, %rd3642;
	shr.u64 	%rd3644, %rd3643, 32;
	and.b64  	%rd3645, %rd3609, 4294967295;
	add.s64 	%rd3646, %rd3644, %rd3645;
	shr.u64 	%rd3647, %rd3646, 32;
	and.b64  	%rd3648, %rd3612, 4294967295;
	add.s64 	%rd3649, %rd3647, %rd3648;
	{ .reg .b32 tmp; mov.b64 {tmp, %r1880}, %rd3649; }
	add.s32 	%r1881, %r1877, %r1880;
	mul.lo.s32 	%r1882, %r86, %r1879;
	cvt.u64.u32 	%rd3650, %r1882;
	and.b64  	%rd3651, %rd3619, 4294967295;
	mad.lo.s64 	%rd3652, %rd13, %rd3650, %rd3651;
	shr.u64 	%rd3653, %rd3652, 32;
	and.b64  	%rd3654, %rd3623, 4294967295;
	add.s64 	%rd3655, %rd3653, %rd3654;
	mad.lo.s64 	%rd3656, %rd14, %rd3650, %rd3655;
	cvt.u32.u64 	%r1883, %rd3656;
	shr.u64 	%rd3657, %rd3656, 32;
	and.b64  	%rd3658, %rd3627, 4294967295;
	add.s64 	%rd3659, %rd3657, %rd3658;
	mad.lo.s64 	%rd3660, %rd15, %rd3650, %rd3659;
	shr.u64 	%rd3661, %rd3660, 32;
	and.b64  	%rd3662, %rd3631, 4294967295;
	add.s64 	%rd3663, %rd3661, %rd3662;
	mad.lo.s64 	%rd3664, %rd16, %rd3650, %rd3663;
	shr.u64 	%rd3665, %rd3664, 32;
	and.b64  	%rd3666, %rd3635, 4294967295;
	add.s64 	%rd3667, %rd3665, %rd3666;
	mad.lo.s64 	%rd3668, %rd17, %rd3650, %rd3667;
	shr.u64 	%rd3669, %rd3668, 32;
	and.b64  	%rd3670, %rd3639, 4294967295;
	add.s64 	%rd3671, %rd3669, %rd3670;
	mad.lo.s64 	%rd3672, %rd18, %rd3650, %rd3671;
	shr.u64 	%rd3673, %rd3672, 32;
	and.b64  	%rd3674, %rd3643, 4294967295;
	add.s64 	%rd3675, %rd3673, %rd3674;
	mad.lo.s64 	%rd3676, %rd19, %rd3650, %rd3675;
	shr.u64 	%rd3677, %rd3676, 32;
	and.b64  	%rd3678, %rd3646, 4294967295;
	add.s64 	%rd3679, %rd3677, %rd3678;
	mad.lo.s64 	%rd3680, %rd20, %rd3650, %rd3679;
	shr.u64 	%rd3681, %rd3680, 32;
	and.b64  	%rd3682, %rd3649, 4294967295;
	add.s64 	%rd3683, %rd3681, %rd3682;
	{ .reg .b32 tmp; mov.b64 {tmp, %r1884}, %rd3683; }
	add.s32 	%r1885, %r1881, %r1884;
	mul.lo.s32 	%r1886, %r86, %r1883;
	cvt.u64.u32 	%rd3684, %r1886;
	and.b64  	%rd3685, %rd3656, 4294967295;
	mad.lo.s64 	%rd3686, %rd13, %rd3684, %rd3685;
	shr.u64 	%rd3687, %rd3686, 32;
	and.b64  	%rd3688, %rd3660, 4294967295;
	add.s64 	%rd3689, %rd3687, %rd3688;
	mad.lo.s64 	%rd45311, %rd14, %rd3684, %rd3689;
	shr.u64 	%rd3690, %rd45311, 32;
	and.b64  	%rd3691, %rd3664, 4294967295;
	add.s64 	%rd3692, %rd3690, %rd3691;
	mad.lo.s64 	%rd45312, %rd15, %rd3684, %rd3692;
	cvt.u32.u64 	%r825, %rd45312;
	shr.u64 	%rd3693, %rd45312, 32;
	and.b64  	%rd3694, %rd3668, 4294967295;
	add.s64 	%rd3695, %rd3693, %rd3694;
	mad.lo.s64 	%rd45313, %rd16, %rd3684, %rd3695;
	cvt.u32.u64 	%r826, %rd45313;
	shr.u64 	%rd3696, %rd45313, 32;
	and.b64  	%rd3697, %rd3672, 4294967295;
	add.s64 	%rd3698, %rd3696, %rd3697;
	mad.lo.s64 	%rd45314, %rd17, %rd3684, %rd3698;
	cvt.u32.u64 	%r827, %rd45314;
	shr.u64 	%rd3699, %rd45314, 32;
	and.b64  	%rd3700, %rd3676, 4294967295;
	add.s64 	%rd3701, %rd3699, %rd3700;
	mad.lo.s64 	%rd45315, %rd18, %rd3684, %rd3701;
	cvt.u32.u64 	%r828, %rd45315;
	shr.u64 	%rd3702, %rd45315, 32;
	and.b64  	%rd3703, %rd3680, 4294967295;
	add.s64 	%rd3704, %rd3702, %rd3703;
	mad.lo.s64 	%rd45316, %rd19, %rd3684, %rd3704;
	cvt.u32.u64 	%r829, %rd45316;
	shr.u64 	%rd3705, %rd45316, 32;
	and.b64  	%rd3706, %rd3683, 4294967295;
	add.s64 	%rd3707, %rd3705, %rd3706;
	mad.lo.s64 	%rd45317, %rd20, %rd3684, %rd3707;
	cvt.u32.u64 	%r830, %rd45317;
	{ .reg .b32 tmp; mov.b64 {tmp, %r1887}, %rd45317; }
	add.s32 	%r6629, %r1885, %r1887;
	setp.gt.u32 	%p44, %r6629, %r1855;
	@%p44 bra 	$L__BB4_850;
	setp.lt.u32 	%p45, %r6629, %r1855;
	@%p45 bra 	$L__BB4_851;
	cvt.u32.u64 	%r1889, %rd19;
	setp.lt.u32 	%p46, %r1889, %r830;
	@%p46 bra 	$L__BB4_850;
	setp.gt.u32 	%p47, %r1889, %r830;
	@%p47 bra 	$L__BB4_851;
	cvt.u32.u64 	%r1891, %rd18;
	setp.lt.u32 	%p48, %r1891, %r829;
	@%p48 bra 	$L__BB4_850;
	setp.gt.u32 	%p49, %r1891, %r829;
	@%p49 bra 	$L__BB4_851;
	cvt.u32.u64 	%r1893, %rd17;
	setp.lt.u32 	%p50, %r1893, %r828;
	@%p50 bra 	$L__BB4_850;
	setp.gt.u32 	%p51, %r1893, %r828;
	@%p51 bra 	$L__BB4_851;
	cvt.u32.u64 	%r1895, %rd16;
	setp.lt.u32 	%p52, %r1895, %r827;
	@%p52 bra 	$L__BB4_850;
	setp.gt.u32 	%p53, %r1895, %r827;
	@%p53 bra 	$L__BB4_851;
	cvt.u32.u64 	%r1897, %rd15;
	setp.lt.u32 	%p54, %r1897, %r826;
	@%p54 bra 	$L__BB4_850;
	setp.gt.u32 	%p55, %r1897, %r826;
	@%p55 bra 	$L__BB4_851;
	cvt.u32.u64 	%r1899, %rd14;
	setp.lt.u32 	%p56, %r1899, %r825;
	@%p56 bra 	$L__BB4_850;
	cvt.u32.u64 	%r1901, %rd13;
	setp.gt.u32 	%p57, %r1899, %r825;
	cvt.u32.u64 	%r1902, %rd45311;
	setp.gt.u32 	%p58, %r1901, %r1902;
	or.pred  	%p59, %p57, %p58;
	@%p59 bra 	$L__BB4_851;
$L__BB4_850:
	and.b64  	%rd3709, %rd45311, 4294967295;
	sub.s64 	%rd45311, %rd3709, %rd13;
	shr.u64 	%rd3710, %rd45311, 63;
	and.b64  	%rd3711, %rd45312, 4294967295;
	add.s64 	%rd3712, %rd3710, %rd14;
	sub.s64 	%rd45312, %rd3711, %rd3712;
	shr.u64 	%rd3713, %rd45312, 63;
	and.b64  	%rd3714, %rd45313, 4294967295;
	add.s64 	%rd3715, %rd3713, %rd15;
	sub.s64 	%rd45313, %rd3714, %rd3715;
	shr.u64 	%rd3716, %rd45313, 63;
	and.b64  	%rd3717, %rd45314, 4294967295;
	add.s64 	%rd3718, %rd3716, %rd16;
	sub.s64 	%rd45314, %rd3717, %rd3718;
	shr.u64 	%rd3719, %rd45314, 63;
	and.b64  	%rd3720, %rd45315, 4294967295;
	add.s64 	%rd3721, %rd3719, %rd17;
	sub.s64 	%rd45315, %rd3720, %rd3721;
	shr.u64 	%rd3722, %rd45315, 63;
	and.b64  	%rd3723, %rd45316, 4294967295;
	add.s64 	%rd3724, %rd3722, %rd18;
	sub.s64 	%rd45316, %rd3723, %rd3724;
	shr.u64 	%rd3725, %rd45316, 63;
	and.b64  	%rd3726, %rd45317, 4294967295;
	add.s64 	%rd3727, %rd3725, %rd19;
	sub.s64 	%rd45317, %rd3726, %rd3727;
	shr.u64 	%rd3728, %rd45317, 63;
	cvt.u32.u64 	%r1904, %rd3728;
	add.s32 	%r1905, %r1855, %r1904;
	sub.s32 	%r6629, %r6629, %r1905;
$L__BB4_851:
	cvt.u32.u64 	%r1906, %rd20;
	cvt.u64.u32 	%rd1520, %r121;
	mul.wide.u32 	%rd3729, %r121, %r121;
	cvt.u32.u64 	%r1907, %rd3729;
	shr.u64 	%rd3730, %rd3729, 32;
	cvt.u64.u32 	%rd1521, %r120;
	mul.wide.u32 	%rd3731, %r120, %r121;
	add.s64 	%rd3732, %rd3730, %rd3731;
	shr.u64 	%rd3733, %rd3732, 32;
	cvt.u64.u32 	%rd1522, %r119;
	mul.wide.u32 	%rd3734, %r119, %r121;
	add.s64 	%rd3735, %rd3733, %rd3734;
	shr.u64 	%rd3736, %rd3735, 32;
	cvt.u64.u32 	%rd1523, %r118;
	mul.wide.u32 	%rd3737, %r118, %r121;
	add.s64 	%rd3738, %rd3736, %rd3737;
	shr.u64 	%rd3739, %rd3738, 32;
	cvt.u64.u32 	%rd1524, %r117;
	mul.wide.u32 	%rd3740, %r117, %r121;
	add.s64 	%rd3741, %rd3739, %rd3740;
	shr.u64 	%rd3742, %rd3741, 32;
	cvt.u64.u32 	%rd1525, %r116;
	mul.wide.u32 	%rd3743, %r116, %r121;
	add.s64 	%rd3744, %rd3742, %rd3743;
	shr.u64 	%rd3745, %rd3744, 32;
	cvt.u64.u32 	%rd1526, %r115;
	mul.wide.u32 	%rd3746, %r115, %r121;
	add.s64 	%rd3747, %rd3745, %rd3746;
	shr.u64 	%rd3748, %rd3747, 32;
	cvt.u64.u32 	%rd1527, %r114;
	mul.wide.u32 	%rd3749, %r114, %r121;
	add.s64 	%rd3750, %rd3748, %rd3749;
	shr.u64 	%rd3751, %rd3750, 32;
	and.b64  	%rd3752, %rd3732, 4294967295;
	add.s64 	%rd3753, %rd3731, %rd3752;
	shr.u64 	%rd3754, %rd3753, 32;
	mul.wide.u32 	%rd3755, %r120, %r120;
	and.b64  	%rd3756, %rd3735, 4294967295;
	add.s64 	%rd3757, %rd3754, %rd3756;
	add.s64 	%rd3758, %rd3757, %rd3755;
	shr.u64 	%rd3759, %rd3758, 32;
	mul.wide.u32 	%rd3760, %r119, %r120;
	and.b64  	%rd3761, %rd3738, 4294967295;
	add.s64 	%rd3762, %rd3759, %rd3761;
	add.s64 	%rd3763, %rd3762, %rd3760;
	shr.u64 	%rd3764, %rd3763, 32;
	mul.wide.u32 	%rd3765, %r118, %r120;
	and.b64  	%rd3766, %rd3741, 4294967295;
	add.s64 	%rd3767, %rd3764, %rd3766;
	add.s64 	%rd3768, %rd3767, %rd3765;
	shr.u64 	%rd3769, %rd3768, 32;
	mul.wide.u32 	%rd3770, %r117, %r120;
	and.b64  	%rd3771, %rd3744, 4294967295;
	add.s64 	%rd3772, %rd3769, %rd3771;
	add.s64 	%rd3773, %rd3772, %rd3770;
	shr.u64 	%rd3774, %rd3773, 32;
	mul.wide.u32 	%rd3775, %r116, %r120;
	and.b64  	%rd3776, %rd3747, 4294967295;
	add.s64 	%rd3777, %rd3774, %rd3776;
	add.s64 	%rd3778, %rd3777, %rd3775;
	shr.u64 	%rd3779, %rd3778, 32;
	mul.wide.u32 	%rd3780, %r115, %r120;
	and.b64  	%rd3781, %rd3750, 4294967295;
	add.s64 	%rd3782, %rd3779, %rd3781;
	add.s64 	%rd3783, %rd3782, %rd3780;
	shr.u64 	%rd3784, %rd3783, 32;
	mul.wide.u32 	%rd3785, %r114, %r120;
	add.s64 	%rd3786, %rd3784, %rd3751;
	add.s64 	%rd3787, %rd3786, %rd3785;
	shr.u64 	%rd3788, %rd3787, 32;
	and.b64  	%rd3789, %rd3758, 4294967295;
	add.s64 	%rd3790, %rd3734, %rd3789;
	shr.u64 	%rd3791, %rd3790, 32;
	and.b64  	%rd3792, %rd3763, 4294967295;
	add.s64 	%rd3793, %rd3791, %rd3792;
	add.s64 	%rd3794, %rd3793, %rd3760;
	shr.u64 	%rd3795, %rd3794, 32;
	mul.wide.u32 	%rd3796, %r119, %r119;
	and.b64  	%rd3797, %rd3768, 4294967295;
	add.s64 	%rd3798, %rd3795, %rd3797;
	add.s64 	%rd3799, %rd3798, %rd3796;
	shr.u64 	%rd3800, %rd3799, 32;
	mul.wide.u32 	%rd3801, %r118, %r119;
	and.b64  	%rd3802, %rd3773, 4294967295;
	add.s64 	%rd3803, %rd3800, %rd3802;
	add.s64 	%rd3804, %rd3803, %rd3801;
	shr.u64 	%rd3805, %rd3804, 32;
	mul.wide.u32 	%rd3806, %r117, %r119;
	and.b64  	%rd3807, %rd3778, 4294967295;
	add.s64 	%rd3808, %rd3805, %rd3807;
	add.s64 	%rd3809, %rd3808, %rd3806;
	shr.u64 	%rd3810, %rd3809, 32;
	mul.wide.u32 	%rd3811, %r116, %r119;
	and.b64  	%rd3812, %rd3783, 4294967295;
	add.s64 	%rd3813, %rd3810, %rd3812;
	add.s64 	%rd3814, %rd3813, %rd3811;
	shr.u64 	%rd3815, %rd3814, 32;
	mul.wide.u32 	%rd3816, %r115, %r119;
	and.b64  	%rd3817, %rd3787, 4294967295;
	add.s64 	%rd3818, %rd3815, %rd3817;
	add.s64 	%rd3819, %rd3818, %rd3816;
	shr.u64 	%rd3820, %rd3819, 32;
	mul.wide.u32 	%rd3821, %r114, %r119;
	add.s64 	%rd3822, %rd3820, %rd3788;
	add.s64 	%rd3823, %rd3822, %rd3821;
	shr.u64 	%rd3824, %rd3823, 32;
	and.b64  	%rd3825, %rd3794, 4294967295;
	add.s64 	%rd3826, %rd3737, %rd3825;
	shr.u64 	%rd3827, %rd3826, 32;
	and.b64  	%rd3828, %rd3799, 4294967295;
	add.s64 	%rd3829, %rd3827, %rd3828;
	add.s64 	%rd3830, %rd3829, %rd3765;
	shr.u64 	%rd3831, %rd3830, 32;
	and.b64  	%rd3832, %rd3804, 4294967295;
	add.s64 	%rd3833, %rd3831, %rd3832;
	add.s64 	%rd3834, %rd3833, %rd3801;
	shr.u64 	%rd3835, %rd3834, 32;
	mul.wide.u32 	%rd3836, %r118, %r118;
	and.b64  	%rd3837, %rd3809, 4294967295;
	add.s64 	%rd3838, %rd3835, %rd3837;
	add.s64 	%rd3839, %rd3838, %rd3836;
	shr.u64 	%rd3840, %rd3839, 32;
	mul.wide.u32 	%rd3841, %r117, %r118;
	and.b64  	%rd3842, %rd3814, 4294967295;
	add.s64 	%rd3843, %rd3840, %rd3842;
	add.s64 	%rd3844, %rd3843, %rd3841;
	shr.u64 	%rd3845, %rd3844, 32;
	mul.wide.u32 	%rd3846, %r116, %r118;
	and.b64  	%rd3847, %rd3819, 4294967295;
	add.s64 	%rd3848, %rd3845, %rd3847;
	add.s64 	%rd3849, %rd3848, %rd3846;
	shr.u64 	%rd3850, %rd3849, 32;
	mul.wide.u32 	%rd3851, %r115, %r118;
	and.b64  	%rd3852, %rd3823, 4294967295;
	add.s64 	%rd3853, %rd3850, %rd3852;
	add.s64 	%rd3854, %rd3853, %rd3851;
	shr.u64 	%rd3855, %rd3854, 32;
	mul.wide.u32 	%rd3856, %r114, %r118;
	add.s64 	%rd3857, %rd3855, %rd3824;
	add.s64 	%rd3858, %rd3857, %rd3856;
	shr.u64 	%rd3859, %rd3858, 32;
	and.b64  	%rd3860, %rd3830, 4294967295;
	add.s64 	%rd3861, %rd3740, %rd3860;
	shr.u64 	%rd3862, %rd3861, 32;
	and.b64  	%rd3863, %rd3834, 4294967295;
	add.s64 	%rd3864, %rd3862, %rd3863;
	add.s64 	%rd3865, %rd3864, %rd3770;
	shr.u64 	%rd3866, %rd3865, 32;
	and.b64  	%rd3867, %rd3839, 4294967295;
	add.s64 	%rd3868, %rd3866, %rd3867;
	add.s64 	%rd3869, %rd3868, %rd3806;
	shr.u64 	%rd3870, %rd3869, 32;
	and.b64  	%rd3871, %rd3844, 4294967295;
	add.s64 	%rd3872, %rd3870, %rd3871;
	add.s64 	%rd3873, %rd3872, %rd3841;
	shr.u64 	%rd3874, %rd3873, 32;
	mul.wide.u32 	%rd3875, %r117, %r117;
	and.b64  	%rd3876, %rd3849, 4294967295;
	add.s64 	%rd3877, %rd3874, %rd3876;
	add.s64 	%rd3878, %rd3877, %rd3875;
	shr.u64 	%rd3879, %rd3878, 32;
	mul.wide.u32 	%rd3880, %r116, %r117;
	and.b64  	%rd3881, %rd3854, 4294967295;
	add.s64 	%rd3882, %rd3879, %rd3881;
	add.s64 	%rd3883, %rd3882, %rd3880;
	shr.u64 	%rd3884, %rd3883, 32;
	mul.wide.u32 	%rd3885, %r115, %r117;
	and.b64  	%rd3886, %rd3858, 4294967295;
	add.s64 	%rd3887, %rd3884, %rd3886;
	add.s64 	%rd3888, %rd3887, %rd3885;
	shr.u64 	%rd3889, %rd3888, 32;
	mul.wide.u32 	%rd3890, %r114, %r117;
	add.s64 	%rd3891, %rd3889, %rd3859;
	add.s64 	%rd3892, %rd3891, %rd3890;
	shr.u64 	%rd3893, %rd3892, 32;
	and.b64  	%rd3894, %rd3865, 4294967295;
	add.s64 	%rd3895, %rd3743, %rd3894;
	shr.u64 	%rd3896, %rd3895, 32;
	and.b64  	%rd3897, %rd3869, 4294967295;
	add.s64 	%rd3898, %rd3896, %rd3897;
	add.s64 	%rd3899, %rd3898, %rd3775;
	shr.u64 	%rd3900, %rd3899, 32;
	and.b64  	%rd3901, %rd3873, 4294967295;
	add.s64 	%rd3902, %rd3900, %rd3901;
	add.s64 	%rd3903, %rd3902, %rd3811;
	shr.u64 	%rd3904, %rd3903, 32;
	and.b64  	%rd3905, %rd3878, 4294967295;
	add.s64 	%rd3906, %rd3904, %rd3905;
	add.s64 	%rd3907, %rd3906, %rd3846;
	shr.u64 	%rd3908, %rd3907, 32;
	and.b64  	%rd3909, %rd3883, 4294967295;
	add.s64 	%rd3910, %rd3908, %rd3909;
	add.s64 	%rd3911, %rd3910, %rd3880;
	shr.u64 	%rd3912, %rd3911, 32;
	mul.wide.u32 	%rd3913, %r116, %r116;
	and.b64  	%rd3914, %rd3888, 4294967295;
	add.s64 	%rd3915, %rd3912, %rd3914;
	add.s64 	%rd3916, %rd3915, %rd3913;
	shr.u64 	%rd3917, %rd3916, 32;
	mul.wide.u32 	%rd3918, %r115, %r116;
	and.b64  	%rd3919, %rd3892, 4294967295;
	add.s64 	%rd3920, %rd3917, %rd3919;
	add.s64 	%rd3921, %rd3920, %rd3918;
	shr.u64 	%rd3922, %rd3921, 32;
	mul.wide.u32 	%rd3923, %r114, %r116;
	add.s64 	%rd3924, %rd3922, %rd3893;
	add.s64 	%rd3925, %rd3924, %rd3923;
	shr.u64 	%rd3926, %rd3925, 32;
	and.b64  	%rd3927, %rd3899, 4294967295;
	add.s64 	%rd3928, %rd3746, %rd3927;
	shr.u64 	%rd3929, %rd3928, 32;
	and.b64  	%rd3930, %rd3903, 4294967295;
	add.s64 	%rd3931, %rd3929, %rd3930;
	add.s64 	%rd3932, %rd3931, %rd3780;
	shr.u64 	%rd3933, %rd3932, 32;
	and.b64  	%rd3934, %rd3907, 4294967295;
	add.s64 	%rd3935, %rd3933, %rd3934;
	add.s64 	%rd3936, %rd3935, %rd3816;
	shr.u64 	%rd3937, %rd3936, 32;
	and.b64  	%rd3938, %rd3911, 4294967295;
	add.s64 	%rd3939, %rd3937, %rd3938;
	add.s64 	%rd3940, %rd3939, %rd3851;
	shr.u64 	%rd3941, %rd3940, 32;
	and.b64  	%rd3942, %rd3916, 4294967295;
	add.s64 	%rd3943, %rd3941, %rd3942;
	add.s64 	%rd3944, %rd3943, %rd3885;
	shr.u64 	%rd3945, %rd3944, 32;
	and.b64  	%rd3946, %rd3921, 4294967295;
	add.s64 	%rd3947, %rd3945, %rd3946;
	add.s64 	%rd3948, %rd3947, %rd3918;
	shr.u64 	%rd3949, %rd3948, 32;
	mul.wide.u32 	%rd3950, %r115, %r115;
	and.b64  	%rd3951, %rd3925, 4294967295;
	add.s64 	%rd3952, %rd3949, %rd3951;
	add.s64 	%rd3953, %rd3952, %rd3950;
	shr.u64 	%rd3954, %rd3953, 32;
	mul.wide.u32 	%rd3955, %r114, %r115;
	add.s64 	%rd3956, %rd3954, %rd3926;
	add.s64 	%rd3957, %rd3956, %rd3955;
	shr.u64 	%rd3958, %rd3957, 32;
	and.b64  	%rd3959, %rd3932, 4294967295;
	add.s64 	%rd3960, %rd3749, %rd3959;
	shr.u64 	%rd3961, %rd3960, 32;
	and.b64  	%rd3962, %rd3936, 4294967295;
	add.s64 	%rd3963, %rd3961, %rd3962;
	add.s64 	%rd3964, %rd3963, %rd3785;
	shr.u64 	%rd3965, %rd3964, 32;
	and.b64  	%rd3966, %rd3940, 4294967295;
	add.s64 	%rd3967, %rd3965, %rd3966;
	add.s64 	%rd3968, %rd3967, %rd3821;
	shr.u64 	%rd3969, %rd3968, 32;
	and.b64  	%rd3970, %rd3944, 4294967295;
	add.s64 	%rd3971, %rd3969, %rd3970;
	add.s64 	%rd3972, %rd3971, %rd3856;
	shr.u64 	%rd3973, %rd3972, 32;
	and.b64  	%rd3974, %rd3948, 4294967295;
	add.s64 	%rd3975, %rd3973, %rd3974;
	add.s64 	%rd3976, %rd3975, %rd3890;
	shr.u64 	%rd3977, %rd3976, 32;
	and.b64  	%rd3978, %rd3953, 4294967295;
	add.s64 	%rd3979, %rd3977, %rd3978;
	add.s64 	%rd3980, %rd3979, %rd3923;
	shr.u64 	%rd3981, %rd3980, 32;
	and.b64  	%rd3982, %rd3957, 4294967295;
	add.s64 	%rd3983, %rd3981, %rd3982;
	add.s64 	%rd3984, %rd3983, %rd3955;
	shr.u64 	%rd3985, %rd3984, 32;
	mul.wide.u32 	%rd3986, %r114, %r114;
	add.s64 	%rd3987, %rd3985, %rd3958;
	add.s64 	%rd3988, %rd3987, %rd3986;
	{ .reg .b32 tmp; mov.b64 {tmp, %r1908}, %rd3988; }
	mul.lo.s32 	%r1909, %r86, %r1907;
	cvt.u64.u32 	%rd3989, %r1909;
	and.b64  	%rd3990, %rd3729, 4294967293;
	mad.lo.s64 	%rd3991, %rd13, %rd3989, %rd3990;
	shr.u64 	%rd3992, %rd3991, 32;
	and.b64  	%rd3993, %rd3753, 4294967295;
	add.s64 	%rd3994, %rd3992, %rd3993;
	mad.lo.s64 	%rd3995, %rd14, %rd3989, %rd3994;
	cvt.u32.u64 	%r1910, %rd3995;
	shr.u64 	%rd3996, %rd3995, 32;
	and.b64  	%rd3997, %rd3790, 4294967295;
	add.s64 	%rd3998, %rd3996, %rd3997;
	mad.lo.s64 	%rd3999, %rd15, %rd3989, %rd3998;
	shr.u64 	%rd4000, %rd3999, 32;
	and.b64  	%rd4001, %rd3826, 4294967295;
	add.s64 	%rd4002, %rd4000, %rd4001;
	mad.lo.s64 	%rd4003, %rd16, %rd3989, %rd4002;
	shr.u64 	%rd4004, %rd4003, 32;
	and.b64  	%rd4005, %rd3861, 4294967295;
	add.s64 	%rd4006, %rd4004, %rd4005;
	mad.lo.s64 	%rd4007, %rd17, %rd3989, %rd4006;
	shr.u64 	%rd4008, %rd4007, 32;
	and.b64  	%rd4009, %rd3895, 4294967295;
	add.s64 	%rd4010, %rd4008, %rd4009;
	mad.lo.s64 	%rd4011, %rd18, %rd3989, %rd4010;
	shr.u64 	%rd4012, %rd4011, 32;
	and.b64  	%rd4013, %rd3928, 4294967295;
	add.s64 	%rd4014, %rd4012, %rd4013;
	mad.lo.s64 	%rd4015, %rd19, %rd3989, %rd4014;
	shr.u64 	%rd4016, %rd4015, 32;
	and.b64  	%rd4017, %rd3960, 4294967295;
	add.s64 	%rd4018, %rd4016, %rd4017;
	mad.lo.s64 	%rd4019, %rd20, %rd3989, %rd4018;
	shr.u64 	%rd4020, %rd4019, 32;
	and.b64  	%rd4021, %rd3964, 4294967295;
	add.s64 	%rd4022, %rd4020, %rd4021;
	shr.u64 	%rd4023, %rd4022, 32;
	and.b64  	%rd4024, %rd3968, 4294967295;
	add.s64 	%rd4025, %rd4023, %rd4024;
	shr.u64 	%rd4026, %rd4025, 32;
	and.b64  	%rd4027, %rd3972, 4294967295;
	add.s64 	%rd4028, %rd4026, %rd4027;
	shr.u64 	%rd4029, %rd4028, 32;
	and.b64  	%rd4030, %rd3976, 4294967295;
	add.s64 	%rd4031, %rd4029, %rd4030;
	shr.u64 	%rd4032, %rd4031, 32;
	and.b64  	%rd4033, %rd3980, 4294967295;
	add.s64 	%rd4034, %rd4032, %rd4033;
	shr.u64 	%rd4035, %rd4034, 32;
	and.b64  	%rd4036, %rd3984, 4294967295;
	add.s64 	%rd4037, %rd4035, %rd4036;
	shr.u64 	%rd4038, %rd4037, 32;
	and.b64  	%rd4039, %rd3988, 4294967295;
	add.s64 	%rd4040, %rd4038, %rd4039;
	{ .reg .b32 tmp; mov.b64 {tmp, %r1911}, %rd4040; }
	add.s32 	%r1912, %r1908, %r1911;
	mul.lo.s32 	%r1913, %r86, %r1910;
	cvt.u64.u32 	%rd4041, %r1913;
	and.b64  	%rd4042, %rd3995, 4294967295;
	mad.lo.s64 	%rd4043, %rd13, %rd4041, %rd4042;
	shr.u64 	%rd4044, %rd4043, 32;
	and.b64  	%rd4045, %rd3999, 4294967295;
	add.s64 	%rd4046, %rd4044, %rd4045;
	mad.lo.s64 	%rd4047, %rd14, %rd4041, %rd4046;
	cvt.u32.u64 	%r1914, %rd4047;
	shr.u64 	%rd4048, %rd4047, 32;
	and.b64  	%rd4049, %rd4003, 4294967295;
	add.s64 	%rd4050, %rd4048, %rd4049;
	mad.lo.s64 	%rd4051, %rd15, %rd4041, %rd4050;
	shr.u64 	%rd4052, %rd4051, 32;
	and.b64  	%rd4053, %rd4007, 4294967295;
	add.s64 	%rd4054, %rd4052, %rd4053;
	mad.lo.s64 	%rd4055, %rd16, %rd4041, %rd4054;
	shr.u64 	%rd4056, %rd4055, 32;
	and.b64  	%rd4057, %rd4011, 4294967295;
	add.s64 	%rd4058, %rd4056, %rd4057;
	mad.lo.s64 	%rd4059, %rd17, %rd4041, %rd4058;
	shr.u64 	%rd4060, %rd4059, 32;
	and.b64  	%rd4061, %rd4015, 4294967295;
	add.s64 	%rd4062, %rd4060, %rd4061;
	mad.lo.s64 	%rd4063, %rd18, %rd4041, %rd4062;
	shr.u64 	%rd4064, %rd4063, 32;
	and.b64  	%rd4065, %rd4019, 4294967295;
	add.s64 	%rd4066, %rd4064, %rd4065;
	mad.lo.s64 	%rd4067, %rd19, %rd4041, %rd4066;
	shr.u64 	%rd4068, %rd4067, 32;
	and.b64  	%rd4069, %rd4022, 4294967295;
	add.s64 	%rd4070, %rd4068, %rd4069;
	mad.lo.s64 	%rd4071, %rd20, %rd4041, %rd4070;
	shr.u64 	%rd4072, %rd4071, 32;
	and.b64  	%rd4073, %rd4025, 4294967295;
	add.s64 	%rd4074, %rd4072, %rd4073;
	shr.u64 	%rd4075, %rd4074, 32;
	and.b64  	%rd4076, %rd4028, 4294967295;
	add.s64 	%rd4077, %rd4075, %rd4076;
	shr.u64 	%rd4078, %rd4077, 32;
	and.b64  	%rd4079, %rd4031, 4294967295;
	add.s64 	%rd4080, %rd4078, %rd4079;
	shr.u64 	%rd4081, %rd4080, 32;
	and.b64  	%rd4082, %rd4034, 4294967295;
	add.s64 	%rd4083, %rd4081, %rd4082;
	shr.u64 	%rd4084, %rd4083, 32;
	and.b64  	%rd4085, %rd4037, 4294967295;
	add.s64 	%rd4086, %rd4084, %rd4085;
	shr.u64 	%rd4087, %rd4086, 32;
	and.b64  	%rd4088, %rd4040, 4294967295;
	add.s64 	%rd4089, %rd4087, %rd4088;
	{ .reg .b32 tmp; mov.b64 {tmp, %r1915}, %rd4089; }
	add.s32 	%r1916, %r1912, %r1915;
	mul.lo.s32 	%r1917, %r86, %r1914;
	cvt.u64.u32 	%rd4090, %r1917;
	and.b64  	%rd4091, %rd4047, 4294967295;
	mad.lo.s64 	%rd4092, %rd13, %rd4090, %rd4091;
	shr.u64 	%rd4093, %rd4092, 32;
	and.b64  	%rd4094, %rd4051, 4294967295;
	add.s64 	%rd4095, %rd4093, %rd4094;
	mad.lo.s64 	%rd4096, %rd14, %rd4090, %rd4095;
	cvt.u32.u64 	%r1918, %rd4096;
	shr.u64 	%rd4097, %rd4096, 32;
	and.b64  	%rd4098, %rd4055, 4294967295;
	add.s64 	%rd4099, %rd4097, %rd4098;
	mad.lo.s64 	%rd4100, %rd15, %rd4090, %rd4099;
	shr.u64 	%rd4101, %rd4100, 32;
	and.b64  	%rd4102, %rd4059, 4294967295;
	add.s64 	%rd4103, %rd4101, %rd4102;
	mad.lo.s64 	%rd4104, %rd16, %rd4090, %rd4103;
	shr.u64 	%rd4105, %rd4104, 32;
	and.b64  	%rd4106, %rd4063, 4294967295;
	add.s64 	%rd4107, %rd4105, %rd4106;
	mad.lo.s64 	%rd4108, %rd17, %rd4090, %rd4107;
	shr.u64 	%rd4109, %rd4108, 32;
	and.b64  	%rd4110, %rd4067, 4294967295;
	add.s64 	%rd4111, %rd4109, %rd4110;
	mad.lo.s64 	%rd4112, %rd18, %rd4090, %rd4111;
	shr.u64 	%rd4113, %rd4112, 32;
	and.b64  	%rd4114, %rd4071, 4294967295;
	add.s64 	%rd4115, %rd4113, %rd4114;
	mad.lo.s64 	%rd4116, %rd19, %rd4090, %rd4115;
	shr.u64 	%rd4117, %rd4116, 32;
	and.b64  	%rd4118, %rd4074, 4294967295;
	add.s64 	%rd4119, %rd4117, %rd4118;
	mad.lo.s64 	%rd4120, %rd20, %rd4090, %rd4119;
	shr.u64 	%rd4121, %rd4120, 32;
	and.b64  	%rd4122, %rd4077, 4294967295;
	add.s64 	%rd4123, %rd4121, %rd4122;
	shr.u64 	%rd4124, %rd4123, 32;
	and.b64  	%rd4125, %rd4080, 4294967295;
	add.s64 	%rd4126, %rd4124, %rd4125;
	shr.u64 	%rd4127, %rd4126, 32;
	and.b64  	%rd4128, %rd4083, 4294967295;
	add.s64 	%rd4129, %rd4127, %rd4128;
	shr.u64 	%rd4130, %rd4129, 32;
	and.b64  	%rd4131, %rd4086, 4294967295;
	add.s64 	%rd4132, %rd4130, %rd4131;
	shr.u64 	%rd4133, %rd4132, 32;
	and.b64  	%rd4134, %rd4089, 4294967295;
	add.s64 	%rd4135, %rd4133, %rd4134;
	{ .reg .b32 tmp; mov.b64 {tmp, %r1919}, %rd4135; }
	add.s32 	%r1920, %r1916, %r1919;
	mul.lo.s32 	%r1921, %r86, %r1918;
	cvt.u64.u32 	%rd4136, %r1921;
	and.b64  	%rd4137, %rd4096, 4294967295;
	mad.lo.s64 	%rd4138, %rd13, %rd4136, %rd4137;
	shr.u64 	%rd4139, %rd4138, 32;
	and.b64  	%rd4140, %rd4100, 4294967295;
	add.s64 	%rd4141, %rd4139, %rd4140;
	mad.lo.s64 	%rd4142, %rd14, %rd4136, %rd4141;
	cvt.u32.u64 	%r1922, %rd4142;
	shr.u64 	%rd4143, %rd4142, 32;
	and.b64  	%rd4144, %rd4104, 4294967295;
	add.s64 	%rd4145, %rd4143, %rd4144;
	mad.lo.s64 	%rd4146, %rd15, %rd4136, %rd4145;
	shr.u64 	%rd4147, %rd4146, 32;
	and.b64  	%rd4148, %rd4108, 4294967295;
	add.s64 	%rd4149, %rd4147, %rd4148;
	mad.lo.s64 	%rd4150, %rd16, %rd4136, %rd4149;
	shr.u64 	%rd4151, %rd4150, 32;
	and.b64  	%rd4152, %rd4112, 4294967295;
	add.s64 	%rd4153, %rd4151, %rd4152;
	mad.lo.s64 	%rd4154, %rd17, %rd4136, %rd4153;
	shr.u64 	%rd4155, %rd4154, 32;
	and.b64  	%rd4156, %rd4116, 4294967295;
	add.s64 	%rd4157, %rd4155, %rd4156;
	mad.lo.s64 	%rd4158, %rd18, %rd4136, %rd4157;
	shr.u64 	%rd4159, %rd4158, 32;
	and.b64  	%rd4160, %rd4120, 4294967295;
	add.s64 	%rd4161, %rd4159, %rd4160;
	mad.lo.s64 	%rd4162, %rd19, %rd4136, %rd4161;
	shr.u64 	%rd4163, %rd4162, 32;
	and.b64  	%rd4164, %rd4123, 4294967295;
	add.s64 	%rd4165, %rd4163, %rd4164;
	mad.lo.s64 	%rd4166, %rd20, %rd4136, %rd4165;
	shr.u64 	%rd4167, %rd4166, 32;
	and.b64  	%rd4168, %rd4126, 4294967295;
	add.s64 	%rd4169, %rd4167, %rd4168;
	shr.u64 	%rd4170, %rd4169, 32;
	and.b64  	%rd4171, %rd4129, 4294967295;
	add.s64 	%rd4172, %rd4170, %rd4171;
	shr.u64 	%rd4173, %rd4172, 32;
	and.b64  	%rd4174, %rd4132, 4294967295;
	add.s64 	%rd4175, %rd4173, %rd4174;
	shr.u64 	%rd4176, %rd4175, 32;
	and.b64  	%rd4177, %rd4135, 4294967295;
	add.s64 	%rd4178, %rd4176, %rd4177;
	{ .reg .b32 tmp; mov.b64 {tmp, %r1923}, %rd4178; }
	add.s32 	%r1924, %r1920, %r1923;
	mul.lo.s32 	%r1925, %r86, %r1922;
	cvt.u64.u32 	%rd4179, %r1925;
	and.b64  	%rd4180, %rd4142, 4294967295;
	mad.lo.s64 	%rd4181, %rd13, %rd4179, %rd4180;
	shr.u64 	%rd4182, %rd4181, 32;
	and.b64  	%rd4183, %rd4146, 4294967295;
	add.s64 	%rd4184, %rd4182, %rd4183;
	mad.lo.s64 	%rd4185, %rd14, %rd4179, %rd4184;
	cvt.u32.u64 	%r1926, %rd4185;
	shr.u64 	%rd4186, %rd4185, 32;
	and.b64  	%rd4187, %rd4150, 4294967295;
	add.s64 	%rd4188, %rd4186, %rd4187;
	mad.lo.s64 	%rd4189, %rd15, %rd4179, %rd4188;
	shr.u64 	%rd4190, %rd4189, 32;
	and.b64  	%rd4191, %rd4154, 4294967295;
	add.s64 	%rd4192, %rd4190, %rd4191;
	mad.lo.s64 	%rd4193, %rd16, %rd4179, %rd4192;
	shr.u64 	%rd4194, %rd4193, 32;
	and.b64  	%rd4195, %rd4158, 4294967295;
	add.s64 	%rd4196, %rd4194, %rd4195;
	mad.lo.s64 	%rd4197, %rd17, %rd4179, %rd4196;
	shr.u64 	%rd4198, %rd4197, 32;
	and.b64  	%rd4199, %rd4162, 4294967295;
	add.s64 	%rd4200, %rd4198, %rd4199;
	mad.lo.s64 	%rd4201, %rd18, %rd4179, %rd4200;
	shr.u64 	%rd4202, %rd4201, 32;
	and.b64  	%rd4203, %rd4166, 4294967295;
	add.s64 	%rd4204, %rd4202, %rd4203;
	mad.lo.s64 	%rd4205, %rd19, %rd4179, %rd4204;
	shr.u64 	%rd4206, %rd4205, 32;
	and.b64  	%rd4207, %rd4169, 4294967295;
	add.s64 	%rd4208, %rd4206, %rd4207;
	mad.lo.s64 	%rd4209, %rd20, %rd4179, %rd4208;
	shr.u64 	%rd4210, %rd4209, 32;
	and.b64  	%rd4211, %rd4172, 4294967295;
	add.s64 	%rd4212, %rd4210, %rd4211;
	shr.u64 	%rd4213, %rd4212, 32;
	and.b64  	%rd4214, %rd4175, 4294967295;
	add.s64 	%rd4215, %rd4213, %rd4214;
	shr.u64 	%rd4216, %rd4215, 32;
	and.b64  	%rd4217, %rd4178, 4294967295;
	add.s64 	%rd4218, %rd4216, %rd4217;
	{ .reg .b32 tmp; mov.b64 {tmp, %r1927}, %rd4218; }
	add.s32 	%r1928, %r1924, %r1927;
	mul.lo.s32 	%r1929, %r86, %r1926;
	cvt.u64.u32 	%rd4219, %r1929;
	and.b64  	%rd4220, %rd4185, 4294967295;
	mad.lo.s64 	%rd4221, %rd13, %rd4219, %rd4220;
	shr.u64 	%rd4222, %rd4221, 32;
	and.b64  	%rd4223, %rd4189, 4294967295;
	add.s64 	%rd4224, %rd4222, %rd4223;
	mad.lo.s64 	%rd4225, %rd14, %rd4219, %rd4224;
	cvt.u32.u64 	%r1930, %rd4225;
	shr.u64 	%rd4226, %rd4225, 32;
	and.b64  	%rd4227, %rd4193, 4294967295;
	add.s64 	%rd4228, %rd4226, %rd4227;
	mad.lo.s64 	%rd4229, %rd15, %rd4219, %rd4228;
	shr.u64 	%rd4230, %rd4229, 32;
	and.b64  	%rd4231, %rd4197, 4294967295;
	add.s64 	%rd4232, %rd4230, %rd4231;
	mad.lo.s64 	%rd4233, %rd16, %rd4219, %rd4232;
	shr.u64 	%rd4234, %rd4233, 32;
	and.b64  	%rd4235, %rd4201, 4294967295;
	add.s64 	%rd4236, %rd4234, %rd4235;
	mad.lo.s64 	%rd4237, %rd17, %rd4219, %rd4236;
	shr.u64 	%rd4238, %rd4237, 32;
	and.b64  	%rd4239, %rd4205, 4294967295;
	add.s64 	%rd4240, %rd4238, %rd4239;
	mad.lo.s64 	%rd4241, %rd18, %rd4219, %rd4240;
	shr.u64 	%rd4242, %rd4241, 32;
	and.b64  	%rd4243, %rd4209, 4294967295;
	add.s64 	%rd4244, %rd4242, %rd4243;
	mad.lo.s64 	%rd4245, %rd19, %rd4219, %rd4244;
	shr.u64 	%rd4246, %rd4245, 32;
	and.b64  	%rd4247, %rd4212, 4294967295;
	add.s64 	%rd4248, %rd4246, %rd4247;
	mad.lo.s64 	%rd4249, %rd20, %rd4219, %rd4248;
	shr.u64 	%rd4250, %rd4249, 32;
	and.b64  	%rd4251, %rd4215, 4294967295;
	add.s64 	%rd4252, %rd4250, %rd4251;
	shr.u64 	%rd4253, %rd4252, 32;
	and.b64  	%rd4254, %rd4218, 4294967295;
	add.s64 	%rd4255, %rd4253, %rd4254;
	{ .reg .b32 tmp; mov.b64 {tmp, %r1931}, %rd4255; }
	add.s32 	%r1932, %r1928, %r1931;
	mul.lo.s32 	%r1933, %r86, %r1930;
	cvt.u64.u32 	%rd4256, %r1933;
	and.b64  	%rd4257, %rd4225, 4294967295;
	mad.lo.s64 	%rd4258, %rd13, %rd4256, %rd4257;
	shr.u64 	%rd4259, %rd4258, 32;
	and.b64  	%rd4260, %rd4229, 4294967295;
	add.s64 	%rd4261, %rd4259, %rd4260;
	mad.lo.s64 	%rd4262, %rd14, %rd4256, %rd4261;
	cvt.u32.u64 	%r1934, %rd4262;
	shr.u64 	%rd4263, %rd4262, 32;
	and.b64  	%rd4264, %rd4233, 4294967295;
	add.s64 	%rd4265, %rd4263, %rd4264;
	mad.lo.s64 	%rd4266, %rd15, %rd4256, %rd4265;
	shr.u64 	%rd4267, %rd4266, 32;
	and.b64  	%rd4268, %rd4237, 4294967295;
	add.s64 	%rd4269, %rd4267, %rd4268;
	mad.lo.s64 	%rd4270, %rd16, %rd4256, %rd4269;
	shr.u64 	%rd4271, %rd4270, 32;
	and.b64  	%rd4272, %rd4241, 4294967295;
	add.s64 	%rd4273, %rd4271, %rd4272;
	mad.lo.s64 	%rd4274, %rd17, %rd4256, %rd4273;
	shr.u64 	%rd4275, %rd4274, 32;
	and.b64  	%rd4276, %rd4245, 4294967295;
	add.s64 	%rd4277, %rd4275, %rd4276;
	mad.lo.s64 	%rd4278, %rd18, %rd4256, %rd4277;
	shr.u64 	%rd4279, %rd4278, 32;
	and.b64  	%rd4280, %rd4249, 4294967295;
	add.s64 	%rd4281, %rd4279, %rd4280;
	mad.lo.s64 	%rd4282, %rd19, %rd4256, %rd4281;
	shr.u64 	%rd4283, %rd4282, 32;
	and.b64  	%rd4284, %rd4252, 4294967295;
	add.s64 	%rd4285, %rd4283, %rd4284;
	mad.lo.s64 	%rd4286, %rd20, %rd4256, %rd4285;
	shr.u64 	%rd4287, %rd4286, 32;
	and.b64  	%rd4288, %rd4255, 4294967295;
	add.s64 	%rd4289, %rd4287, %rd4288;
	{ .reg .b32 tmp; mov.b64 {tmp, %r1935}, %rd4289; }
	add.s32 	%r1936, %r1932, %r1935;
	mul.lo.s32 	%r1937, %r86, %r1934;
	cvt.u64.u32 	%rd4290, %r1937;
	and.b64  	%rd4291, %rd4262, 4294967295;
	mad.lo.s64 	%rd4292, %rd13, %rd4290, %rd4291;
	shr.u64 	%rd4293, %rd4292, 32;
	and.b64  	%rd4294, %rd4266, 4294967295;
	add.s64 	%rd4295, %rd4293, %rd4294;
	mad.lo.s64 	%rd45318, %rd14, %rd4290, %rd4295;
	shr.u64 	%rd4296, %rd45318, 32;
	and.b64  	%rd4297, %rd4270, 4294967295;
	add.s64 	%rd4298, %rd4296, %rd4297;
	mad.lo.s64 	%rd45319, %rd15, %rd4290, %rd4298;
	cvt.u32.u64 	%r834, %rd45319;
	shr.u64 	%rd4299, %rd45319, 32;
	and.b64  	%rd4300, %rd4274, 4294967295;
	add.s64 	%rd4301, %rd4299, %rd4300;
	mad.lo.s64 	%rd45320, %rd16, %rd4290, %rd4301;
	cvt.u32.u64 	%r835, %rd45320;
	shr.u64 	%rd4302, %rd45320, 32;
	and.b64  	%rd4303, %rd4278, 4294967295;
	add.s64 	%rd4304, %rd4302, %rd4303;
	mad.lo.s64 	%rd45321, %rd17, %rd4290, %rd4304;
	cvt.u32.u64 	%r836, %rd45321;
	shr.u64 	%rd4305, %rd45321, 32;
	and.b64  	%rd4306, %rd4282, 4294967295;
	add.s64 	%rd4307, %rd4305, %rd4306;
	mad.lo.s64 	%rd45322, %rd18, %rd4290, %rd4307;
	cvt.u32.u64 	%r837, %rd45322;
	shr.u64 	%rd4308, %rd45322, 32;
	and.b64  	%rd4309, %rd4286, 4294967295;
	add.s64 	%rd4310, %rd4308, %rd4309;
	mad.lo.s64 	%rd45323, %rd19, %rd4290, %rd4310;
	cvt.u32.u64 	%r838, %rd45323;
	shr.u64 	%rd4311, %rd45323, 32;
	and.b64  	%rd4312, %rd4289, 4294967295;
	add.s64 	%rd4313, %rd4311, %rd4312;
	mad.lo.s64 	%rd45324, %rd20, %rd4290, %rd4313;
	cvt.u32.u64 	%r839, %rd45324;
	{ .reg .b32 tmp; mov.b64 {tmp, %r1938}, %rd45324; }
	add.s32 	%r6630, %r1936, %r1938;
	setp.gt.u32 	%p60, %r6630, %r1906;
	@%p60 bra 	$L__BB4_865;
	cvt.u32.u64 	%r1939, %rd20;
	setp.lt.u32 	%p61, %r6630, %r1939;
	@%p61 bra 	$L__BB4_866;
	cvt.u32.u64 	%r1940, %rd19;
	setp.lt.u32 	%p62, %r1940, %r839;
	@%p62 bra 	$L__BB4_865;
	cvt.u32.u64 	%r1941, %rd19;
	setp.gt.u32 	%p63, %r1941, %r839;
	@%p63 bra 	$L__BB4_866;
	cvt.u32.u64 	%r1942, %rd18;
	setp.lt.u32 	%p64, %r1942, %r838;
	@%p64 bra 	$L__BB4_865;
	cvt.u32.u64 	%r1943, %rd18;
	setp.gt.u32 	%p65, %r1943, %r838;
	@%p65 bra 	$L__BB4_866;
	cvt.u32.u64 	%r1944, %rd17;
	setp.lt.u32 	%p66, %r1944, %r837;
	@%p66 bra 	$L__BB4_865;
	cvt.u32.u64 	%r1945, %rd17;
	setp.gt.u32 	%p67, %r1945, %r837;
	@%p67 bra 	$L__BB4_866;
	cvt.u32.u64 	%r1946, %rd16;
	setp.lt.u32 	%p68, %r1946, %r836;
	@%p68 bra 	$L__BB4_865;
	cvt.u32.u64 	%r1947, %rd16;
	setp.gt.u32 	%p69, %r1947, %r836;
	@%p69 bra 	$L__BB4_866;
	cvt.u32.u64 	%r1948, %rd15;
	setp.lt.u32 	%p70, %r1948, %r835;
	@%p70 bra 	$L__BB4_865;
	cvt.u32.u64 	%r1949, %rd15;
	setp.gt.u32 	%p71, %r1949, %r835;
	@%p71 bra 	$L__BB4_866;
	cvt.u32.u64 	%r1950, %rd14;
	setp.lt.u32 	%p72, %r1950, %r834;
	@%p72 bra 	$L__BB4_865;
	cvt.u32.u64 	%r1951, %rd14;
	cvt.u32.u64 	%r1952, %rd13;
	setp.gt.u32 	%p73, %r1951, %r834;
	cvt.u32.u64 	%r1953, %rd45318;
	setp.gt.u32 	%p74, %r1952, %r1953;
	or.pred  	%p75, %p73, %p74;
	@%p75 bra 	$L__BB4_866;
$L__BB4_865:
	cvt.u32.u64 	%r1954, %rd20;
	and.b64  	%rd4315, %rd45318, 4294967295;
	sub.s64 	%rd45318, %rd4315, %rd13;
	shr.u64 	%rd4316, %rd45318, 63;
	and.b64  	%rd4317, %rd45319, 4294967295;
	add.s64 	%rd4318, %rd4316, %rd14;
	sub.s64 	%rd45319, %rd4317, %rd4318;
	shr.u64 	%rd4319, %rd45319, 63;
	and.b64  	%rd4320, %rd45320, 4294967295;
	add.s64 	%rd4321, %rd4319, %rd15;
	sub.s64 	%rd45320, %rd4320, %rd4321;
	shr.u64 	%rd4322, %rd45320, 63;
	and.b64  	%rd4323, %rd45321, 4294967295;
	add.s64 	%rd4324, %rd4322, %rd16;
	sub.s64 	%rd45321, %rd4323, %rd4324;
	shr.u64 	%rd4325, %rd45321, 63;
	and.b64  	%rd4326, %rd45322, 4294967295;
	add.s64 	%rd4327, %rd4325, %rd17;
	sub.s64 	%rd45322, %rd4326, %rd4327;
	shr.u64 	%rd4328, %rd45322, 63;
	and.b64  	%rd4329, %rd45323, 4294967295;
	add.s64 	%rd4330, %rd4328, %rd18;
	sub.s64 	%rd45323, %rd4329, %rd4330;
	shr.u64 	%rd4331, %rd45323, 63;
	and.b64  	%rd4332, %rd45324, 4294967295;
	add.s64 	%rd4333, %rd4331, %rd19;
	sub.s64 	%rd45324, %rd4332, %rd4333;
	shr.u64 	%rd4334, %rd45324, 63;
	cvt.u32.u64 	%r1955, %rd4334;
	add.s32 	%r1956, %r1954, %r1955;
	sub.s32 	%r6630, %r6630, %r1956;
$L__BB4_866:
	cvt.u32.u64 	%r1957, %rd20;
	cvt.u64.u32 	%rd1549, %r112;
	and.b64  	%rd1550, %rd45318, 4294967295;
	mul.lo.s64 	%rd4335, %rd1550, %rd1549;
	cvt.u32.u64 	%r1958, %rd4335;
	shr.u64 	%rd4336, %rd4335, 32;
	and.b64  	%rd1551, %rd45319, 4294967295;
	mad.lo.s64 	%rd4337, %rd1551, %rd1549, %rd4336;
	shr.u64 	%rd4338, %rd4337, 32;
	and.b64  	%rd1552, %rd45320, 4294967295;
	mad.lo.s64 	%rd4339, %rd1552, %rd1549, %rd4338;
	shr.u64 	%rd4340, %rd4339, 32;
	and.b64  	%rd1553, %rd45321, 4294967295;
	mad.lo.s64 	%rd4341, %rd1553, %rd1549, %rd4340;
	shr.u64 	%rd4342, %rd4341, 32;
	and.b64  	%rd1554, %rd45322, 4294967295;
	mad.lo.s64 	%rd4343, %rd1554, %rd1549, %rd4342;
	shr.u64 	%rd4344, %rd4343, 32;
	and.b64  	%rd1555, %rd45323, 4294967295;
	mad.lo.s64 	%rd4345, %rd1555, %rd1549, %rd4344;
	shr.u64 	%rd4346, %rd4345, 32;
	and.b64  	%rd1556, %rd45324, 4294967295;
	mad.lo.s64 	%rd4347, %rd1556, %rd1549, %rd4346;
	shr.u64 	%rd4348, %rd4347, 32;
	cvt.u64.u32 	%rd1557, %r6630;
	mul.wide.u32 	%rd4349, %r6630, %r112;
	add.s64 	%rd4350, %rd4348, %rd4349;
	shr.u64 	%rd4351, %rd4350, 32;
	cvt.u64.u32 	%rd1558, %r111;
	and.b64  	%rd4352, %rd4337, 4294967295;
	mad.lo.s64 	%rd4353, %rd1550, %rd1558, %rd4352;
	shr.u64 	%rd4354, %rd4353, 32;
	and.b64  	%rd4355, %rd4339, 4294967295;
	add.s64 	%rd4356, %rd4354, %rd4355;
	mad.lo.s64 	%rd4357, %rd1551, %rd1558, %rd4356;
	shr.u64 	%rd4358, %rd4357, 32;
	and.b64  	%rd4359, %rd4341, 4294967295;
	add.s64 	%rd4360, %rd4358, %rd4359;
	mad.lo.s64 	%rd4361, %rd1552, %rd1558, %rd4360;
	shr.u64 	%rd4362, %rd4361, 32;
	and.b64  	%rd4363, %rd4343, 4294967295;
	add.s64 	%rd4364, %rd4362, %rd4363;
	mad.lo.s64 	%rd4365, %rd1553, %rd1558, %rd4364;
	shr.u64 	%rd4366, %rd4365, 32;
	and.b64  	%rd4367, %rd4345, 4294967295;
	add.s64 	%rd4368, %rd4366, %rd4367;
	mad.lo.s64 	%rd4369, %rd1554, %rd1558, %rd4368;
	shr.u64 	%rd4370, %rd4369, 32;
	and.b64  	%rd4371, %rd4347, 4294967295;
	add.s64 	%rd4372, %rd4370, %rd4371;
	mad.lo.s64 	%rd4373, %rd1555, %rd1558, %rd4372;
	shr.u64 	%rd4374, %rd4373, 32;
	and.b64  	%rd4375, %rd4350, 4294967295;
	add.s64 	%rd4376, %rd4374, %rd4375;
	mad.lo.s64 	%rd4377, %rd1556, %rd1558, %rd4376;
	shr.u64 	%rd4378, %rd4377, 32;
	mul.wide.u32 	%rd4379, %r6630, %r111;
	add.s64 	%rd4380, %rd4378, %rd4351;
	add.s64 	%rd4381, %rd4380, %rd4379;
	shr.u64 	%rd4382, %rd4381, 32;
	cvt.u64.u32 	%rd1559, %r110;
	and.b64  	%rd4383, %rd4357, 4294967295;
	mad.lo.s64 	%rd4384, %rd1550, %rd1559, %rd4383;
	shr.u64 	%rd4385, %rd4384, 32;
	and.b64  	%rd4386, %rd4361, 4294967295;
	add.s64 	%rd4387, %rd4385, %rd4386;
	mad.lo.s64 	%rd4388, %rd1551, %rd1559, %rd4387;
	shr.u64 	%rd4389, %rd4388, 32;
	and.b64  	%rd4390, %rd4365, 4294967295;
	add.s64 	%rd4391, %rd4389, %rd4390;
	mad.lo.s64 	%rd4392, %rd1552, %rd1559, %rd4391;
	shr.u64 	%rd4393, %rd4392, 32;
	and.b64  	%rd4394, %rd4369, 4294967295;
	add.s64 	%rd4395, %rd4393, %rd4394;
	mad.lo.s64 	%rd4396, %rd1553, %rd1559, %rd4395;
	shr.u64 	%rd4397, %rd4396, 32;
	and.b64  	%rd4398, %rd4373, 4294967295;
	add.s64 	%rd4399, %rd4397, %rd4398;
	mad.lo.s64 	%rd4400, %rd1554, %rd1559, %rd4399;
	shr.u64 	%rd4401, %rd4400, 32;
	and.b64  	%rd4402, %rd4377, 4294967295;
	add.s64 	%rd4403, %rd4401, %rd4402;
	mad.lo.s64 	%rd4404, %rd1555, %rd1559, %rd4403;
	shr.u64 	%rd4405, %rd4404, 32;
	and.b64  	%rd4406, %rd4381, 4294967295;
	add.s64 	%rd4407, %rd4405, %rd4406;
	mad.lo.s64 	%rd4408, %rd1556, %rd1559, %rd4407;
	shr.u64 	%rd4409, %rd4408, 32;
	mul.wide.u32 	%rd4410, %r6630, %r110;
	add.s64 	%rd4411, %rd4409, %rd4382;
	add.s64 	%rd4412, %rd4411, %rd4410;
	shr.u64 	%rd4413, %rd4412, 32;
	cvt.u64.u32 	%rd1560, %r109;
	and.b64  	%rd4414, %rd4388, 4294967295;
	mad.lo.s64 	%rd4415, %rd1550, %rd1560, %rd4414;
	shr.u64 	%rd4416, %rd4415, 32;
	and.b64  	%rd4417, %rd4392, 4294967295;
	add.s64 	%rd4418, %rd4416, %rd4417;
	mad.lo.s64 	%rd4419, %rd1551, %rd1560, %rd4418;
	shr.u64 	%rd4420, %rd4419, 32;
	and.b64  	%rd4421, %rd4396, 4294967295;
	add.s64 	%rd4422, %rd4420, %rd4421;
	mad.lo.s64 	%rd4423, %rd1552, %rd1560, %rd4422;
	shr.u64 	%rd4424, %rd4423, 32;
	and.b64  	%rd4425, %rd4400, 4294967295;
	add.s64 	%rd4426, %rd4424, %rd4425;
	mad.lo.s64 	%rd4427, %rd1553, %rd1560, %rd4426;
	shr.u64 	%rd4428, %rd4427, 32;
	and.b64  	%rd4429, %rd4404, 4294967295;
	add.s64 	%rd4430, %rd4428, %rd4429;
	mad.lo.s64 	%rd4431, %rd1554, %rd1560, %rd4430;
	shr.u64 	%rd4432, %rd4431, 32;
	and.b64  	%rd4433, %rd4408, 4294967295;
	add.s64 	%rd4434, %rd4432, %rd4433;
	mad.lo.s64 	%rd4435, %rd1555, %rd1560, %rd4434;
	shr.u64 	%rd4436, %rd4435, 32;
	and.b64  	%rd4437, %rd4412, 4294967295;
	add.s64 	%rd4438, %rd4436, %rd4437;
	mad.lo.s64 	%rd4439, %rd1556, %rd1560, %rd4438;
	shr.u64 	%rd4440, %rd4439, 32;
	mul.wide.u32 	%rd4441, %r6630, %r109;
	add.s64 	%rd4442, %rd4440, %rd4413;
	add.s64 	%rd4443, %rd4442, %rd4441;
	shr.u64 	%rd4444, %rd4443, 32;
	cvt.u64.u32 	%rd1561, %r108;
	and.b64  	%rd4445, %rd4419, 4294967295;
	mad.lo.s64 	%rd4446, %rd1550, %rd1561, %rd4445;
	shr.u64 	%rd4447, %rd4446, 32;
	and.b64  	%rd4448, %rd4423, 4294967295;
	add.s64 	%rd4449, %rd4447, %rd4448;
	mad.lo.s64 	%rd4450, %rd1551, %rd1561, %rd4449;
	shr.u64 	%rd4451, %rd4450, 32;
	and.b64  	%rd4452, %rd4427, 4294967295;
	add.s64 	%rd4453, %rd4451, %rd4452;
	mad.lo.s64 	%rd4454, %rd1552, %rd1561, %rd4453;
	shr.u64 	%rd4455, %rd4454, 32;
	and.b64  	%rd4456, %rd4431, 4294967295;
	add.s64 	%rd4457, %rd4455, %rd4456;
	mad.lo.s64 	%rd4458, %rd1553, %rd1561, %rd4457;
	shr.u64 	%rd4459, %rd4458, 32;
	and.b64  	%rd4460, %rd4435, 4294967295;
	add.s64 	%rd4461, %rd4459, %rd4460;
	mad.lo.s64 	%rd4462, %rd1554, %rd1561, %rd4461;
	shr.u64 	%rd4463, %rd4462, 32;
	and.b64  	%rd4464, %rd4439, 4294967295;
	add.s64 	%rd4465, %rd4463, %rd4464;
	mad.lo.s64 	%rd4466, %rd1555, %rd1561, %rd4465;
	shr.u64 	%rd4467, %rd4466, 32;
	and.b64  	%rd4468, %rd4443, 4294967295;
	add.s64 	%rd4469, %rd4467, %rd4468;
	mad.lo.s64 	%rd4470, %rd1556, %rd1561, %rd4469;
	shr.u64 	%rd4471, %rd4470, 32;
	mul.wide.u32 	%rd4472, %r6630, %r108;
	add.s64 	%rd4473, %rd4471, %rd4444;
	add.s64 	%rd4474, %rd4473, %rd4472;
	shr.u64 	%rd4475, %rd4474, 32;
	cvt.u64.u32 	%rd1562, %r107;
	and.b64  	%rd4476, %rd4450, 4294967295;
	mad.lo.s64 	%rd4477, %rd1550, %rd1562, %rd4476;
	shr.u64 	%rd4478, %rd4477, 32;
	and.b64  	%rd4479, %rd4454, 4294967295;
	add.s64 	%rd4480, %rd4478, %rd4479;
	mad.lo.s64 	%rd4481, %rd1551, %rd1562, %rd4480;
	shr.u64 	%rd4482, %rd4481, 32;
	and.b64  	%rd4483, %rd4458, 4294967295;
	add.s64 	%rd4484, %rd4482, %rd4483;
	mad.lo.s64 	%rd4485, %rd1552, %rd1562, %rd4484;
	shr.u64 	%rd4486, %rd4485, 32;
	and.b64  	%rd4487, %rd4462, 4294967295;
	add.s64 	%rd4488, %rd4486, %rd4487;
	mad.lo.s64 	%rd4489, %rd1553, %rd1562, %rd4488;
	shr.u64 	%rd4490, %rd4489, 32;
	and.b64  	%rd4491, %rd4466, 4294967295;
	add.s64 	%rd4492, %rd4490, %rd4491;
	mad.lo.s64 	%rd4493, %rd1554, %rd1562, %rd4492;
	shr.u64 	%rd4494, %rd4493, 32;
	and.b64  	%rd4495, %rd4470, 4294967295;
	add.s64 	%rd4496, %rd4494, %rd4495;
	mad.lo.s64 	%rd4497, %rd1555, %rd1562, %rd4496;
	shr.u64 	%rd4498, %rd4497, 32;
	and.b64  	%rd4499, %rd4474, 4294967295;
	add.s64 	%rd4500, %rd4498, %rd4499;
	mad.lo.s64 	%rd4501, %rd1556, %rd1562, %rd4500;
	shr.u64 	%rd4502, %rd4501, 32;
	mul.wide.u32 	%rd4503, %r6630, %r107;
	add.s64 	%rd4504, %rd4502, %rd4475;
	add.s64 	%rd4505, %rd4504, %rd4503;
	shr.u64 	%rd4506, %rd4505, 32;
	cvt.u64.u32 	%rd1563, %r106;
	and.b64  	%rd4507, %rd4481, 4294967295;
	mad.lo.s64 	%rd4508, %rd1550, %rd1563, %rd4507;
	shr.u64 	%rd4509, %rd4508, 32;
	and.b64  	%rd4510, %rd4485, 4294967295;
	add.s64 	%rd4511, %rd4509, %rd4510;
	mad.lo.s64 	%rd4512, %rd1551, %rd1563, %rd4511;
	shr.u64 	%rd4513, %rd4512, 32;
	and.b64  	%rd4514, %rd4489, 4294967295;
	add.s64 	%rd4515, %rd4513, %rd4514;
	mad.lo.s64 	%rd4516, %rd1552, %rd1563, %rd4515;
	shr.u64 	%rd4517, %rd4516, 32;
	and.b64  	%rd4518, %rd4493, 4294967295;
	add.s64 	%rd4519, %rd4517, %rd4518;
	mad.lo.s64 	%rd4520, %rd1553, %rd1563, %rd4519;
	shr.u64 	%rd4521, %rd4520, 32;
	and.b64  	%rd4522, %rd4497, 4294967295;
	add.s64 	%rd4523, %rd4521, %rd4522;
	mad.lo.s64 	%rd4524, %rd1554, %rd1563, %rd4523;
	shr.u64 	%rd4525, %rd4524, 32;
	and.b64  	%rd4526, %rd4501, 4294967295;
	add.s64 	%rd4527, %rd4525, %rd4526;
	mad.lo.s64 	%rd4528, %rd1555, %rd1563, %rd4527;
	shr.u64 	%rd4529, %rd4528, 32;
	and.b64  	%rd4530, %rd4505, 4294967295;
	add.s64 	%rd4531, %rd4529, %rd4530;
	mad.lo.s64 	%rd4532, %rd1556, %rd1563, %rd4531;
	shr.u64 	%rd4533, %rd4532, 32;
	mul.wide.u32 	%rd4534, %r6630, %r106;
	add.s64 	%rd4535, %rd4533, %rd4506;
	add.s64 	%rd4536, %rd4535, %rd4534;
	shr.u64 	%rd4537, %rd4536, 32;
	cvt.u64.u32 	%rd1564, %r105;
	and.b64  	%rd4538, %rd4512, 4294967295;
	mad.lo.s64 	%rd4539, %rd1550, %rd1564, %rd4538;
	shr.u64 	%rd4540, %rd4539, 32;
	and.b64  	%rd4541, %rd4516, 4294967295;
	add.s64 	%rd4542, %rd4540, %rd4541;
	mad.lo.s64 	%rd4543, %rd1551, %rd1564, %rd4542;
	shr.u64 	%rd4544, %rd4543, 32;
	and.b64  	%rd4545, %rd4520, 4294967295;
	add.s64 	%rd4546, %rd4544, %rd4545;
	mad.lo.s64 	%rd4547, %rd1552, %rd1564, %rd4546;
	shr.u64 	%rd4548, %rd4547, 32;
	and.b64  	%rd4549, %rd4524, 4294967295;
	add.s64 	%rd4550, %rd4548, %rd4549;
	mad.lo.s64 	%rd4551, %rd1553, %rd1564, %rd4550;
	shr.u64 	%rd4552, %rd4551, 32;
	and.b64  	%rd4553, %rd4528, 4294967295;
	add.s64 	%rd4554, %rd4552, %rd4553;
	mad.lo.s64 	%rd4555, %rd1554, %rd1564, %rd4554;
	shr.u64 	%rd4556, %rd4555, 32;
	and.b64  	%rd4557, %rd4532, 4294967295;
	add.s64 	%rd4558, %rd4556, %rd4557;
	mad.lo.s64 	%rd4559, %rd1555, %rd1564, %rd4558;
	shr.u64 	%rd4560, %rd4559, 32;
	and.b64  	%rd4561, %rd4536, 4294967295;
	add.s64 	%rd4562, %rd4560, %rd4561;
	mad.lo.s64 	%rd4563, %rd1556, %rd1564, %rd4562;
	shr.u64 	%rd4564, %rd4563, 32;
	mul.wide.u32 	%rd4565, %r6630, %r105;
	add.s64 	%rd4566, %rd4564, %rd4537;
	add.s64 	%rd4567, %rd4566, %rd4565;
	{ .reg .b32 tmp; mov.b64 {tmp, %r1959}, %rd4567; }
	mul.lo.s32 	%r1960, %r86, %r1958;
	cvt.u64.u32 	%rd4568, %r1960;
	and.b64  	%rd4569, %rd4335, 4294967295;
	mad.lo.s64 	%rd4570, %rd13, %rd4568, %rd4569;
	shr.u64 	%rd4571, %rd4570, 32;
	and.b64  	%rd4572, %rd4353, 4294967295;
	add.s64 	%rd4573, %rd4571, %rd4572;
	mad.lo.s64 	%rd4574, %rd14, %rd4568, %rd4573;
	cvt.u32.u64 	%r1961, %rd4574;
	shr.u64 	%rd4575, %rd4574, 32;
	and.b64  	%rd4576, %rd4384, 4294967295;
	add.s64 	%rd4577, %rd4575, %rd4576;
	mad.lo.s64 	%rd4578, %rd15, %rd4568, %rd4577;
	shr.u64 	%rd4579, %rd4578, 32;
	and.b64  	%rd4580, %rd4415, 4294967295;
	add.s64 	%rd4581, %rd4579, %rd4580;
	mad.lo.s64 	%rd4582, %rd16, %rd4568, %rd4581;
	shr.u64 	%rd4583, %rd4582, 32;
	and.b64  	%rd4584, %rd4446, 4294967295;
	add.s64 	%rd4585, %rd4583, %rd4584;
	mad.lo.s64 	%rd4586, %rd17, %rd4568, %rd4585;
	shr.u64 	%rd4587, %rd4586, 32;
	and.b64  	%rd4588, %rd4477, 4294967295;
	add.s64 	%rd4589, %rd4587, %rd4588;
	mad.lo.s64 	%rd4590, %rd18, %rd4568, %rd4589;
	shr.u64 	%rd4591, %rd4590, 32;
	and.b64  	%rd4592, %rd4508, 4294967295;
	add.s64 	%rd4593, %rd4591, %rd4592;
	mad.lo.s64 	%rd4594, %rd19, %rd4568, %rd4593;
	shr.u64 	%rd4595, %rd4594, 32;
	and.b64  	%rd4596, %rd4539, 4294967295;
	add.s64 	%rd4597, %rd4595, %rd4596;
	mad.lo.s64 	%rd4598, %rd20, %rd4568, %rd4597;
	shr.u64 	%rd4599, %rd4598, 32;
	and.b64  	%rd4600, %rd4543, 4294967295;
	add.s64 	%rd4601, %rd4599, %rd4600;
	shr.u64 	%rd4602, %rd4601, 32;
	and.b64  	%rd4603, %rd4547, 4294967295;
	add.s64 	%rd4604, %rd4602, %rd4603;
	shr.u64 	%rd4605, %rd4604, 32;
	and.b64  	%rd4606, %rd4551, 4294967295;
	add.s64 	%rd4607, %rd4605, %rd4606;
	shr.u64 	%rd4608, %rd4607, 32;
	and.b64  	%rd4609, %rd4555, 4294967295;
	add.s64 	%rd4610, %rd4608, %rd4609;
	shr.u64 	%rd4611, %rd4610, 32;
	and.b64  	%rd4612, %rd4559, 4294967295;
	add.s64 	%rd4613, %rd4611, %rd4612;
	shr.u64 	%rd4614, %rd4613, 32;
	and.b64  	%rd4615, %rd4563, 4294967295;
	add.s64 	%rd4616, %rd4614, %rd4615;
	shr.u64 	%rd4617, %rd4616, 32;
	and.b64  	%rd4618, %rd4567, 4294967295;
	add.s64 	%rd4619, %rd4617, %rd4618;
	{ .reg .b32 tmp; mov.b64 {tmp, %r1962}, %rd4619; }
	add.s32 	%r1963, %r1959, %r1962;
	mul.lo.s32 	%r1964, %r86, %r1961;
	cvt.u64.u32 	%rd4620, %r1964;
	and.b64  	%rd4621, %rd4574, 4294967295;
	mad.lo.s64 	%rd4622, %rd13, %rd4620, %rd4621;
	shr.u64 	%rd4623, %rd4622, 32;
	and.b64  	%rd4624, %rd4578, 4294967295;
	add.s64 	%rd4625, %rd4623, %rd4624;
	mad.lo.s64 	%rd4626, %rd14, %rd4620, %rd4625;
	cvt.u32.u64 	%r1965, %rd4626;
	shr.u64 	%rd4627, %rd4626, 32;
	and.b64  	%rd4628, %rd4582, 4294967295;
	add.s64 	%rd4629, %rd4627, %rd4628;
	mad.lo.s64 	%rd4630, %rd15, %rd4620, %rd4629;
	shr.u64 	%rd4631, %rd4630, 32;
	and.b64  	%rd4632, %rd4586, 4294967295;
	add.s64 	%rd4633, %rd4631, %rd4632;
	mad.lo.s64 	%rd4634, %rd16, %rd4620, %rd4633;
	shr.u64 	%rd4635, %rd4634, 32;
	and.b64  	%rd4636, %rd4590, 4294967295;
	add.s64 	%rd4637, %rd4635, %rd4636;
	mad.lo.s64 	%rd4638, %rd17, %rd4620, %rd4637;
	shr.u64 	%rd4639, %rd4638, 32;
	and.b64  	%rd4640, %rd4594, 4294967295;
	add.s64 	%rd4641, %rd4639, %rd4640;
	mad.lo.s64 	%rd4642, %rd18, %rd4620, %rd4641;
	shr.u64 	%rd4643, %rd4642, 32;
	and.b64  	%rd4644, %rd4598, 4294967295;
	add.s64 	%rd4645, %rd4643, %rd4644;
	mad.lo.s64 	%rd4646, %rd19, %rd4620, %rd4645;
	shr.u64 	%rd4647, %rd4646, 32;
	and.b64  	%rd4648, %rd4601, 4294967295;
	add.s64 	%rd4649, %rd4647, %rd4648;
	mad.lo.s64 	%rd4650, %rd20, %rd4620, %rd4649;
	shr.u64 	%rd4651, %rd4650, 32;
	and.b64  	%rd4652, %rd4604, 4294967295;
	add.s64 	%rd4653, %rd4651, %rd4652;
	shr.u64 	%rd4654, %rd4653, 32;
	and.b64  	%rd4655, %rd4607, 4294967295;
	add.s64 	%rd4656, %rd4654, %rd4655;
	shr.u64 	%rd4657, %rd4656, 32;
	and.b64  	%rd4658, %rd4610, 4294967295;
	add.s64 	%rd4659, %rd4657, %rd4658;
	shr.u64 	%rd4660, %rd4659, 32;
	and.b64  	%rd4661, %rd4613, 4294967295;
	add.s64 	%rd4662, %rd4660, %rd4661;
	shr.u64 	%rd4663, %rd4662, 32;
	and.b64  	%rd4664, %rd4616, 4294967295;
	add.s64 	%rd4665, %rd4663, %rd4664;
	shr.u64 	%rd4666, %rd4665, 32;
	and.b64  	%rd4667, %rd4619, 4294967295;
	add.s64 	%rd4668, %rd4666, %rd4667;
	{ .reg .b32 tmp; mov.b64 {tmp, %r1966}, %rd4668; }
	add.s32 	%r1967, %r1963, %r1966;
	mul.lo.s32 	%r1968, %r86, %r1965;
	cvt.u64.u32 	%rd4669, %r1968;
	and.b64  	%rd4670, %rd4626, 4294967295;
	mad.lo.s64 	%rd4671, %rd13, %rd4669, %rd4670;
	shr.u64 	%rd4672, %rd4671, 32;
	and.b64  	%rd4673, %rd4630, 4294967295;
	add.s64 	%rd4674, %rd4672, %rd4673;
	mad.lo.s64 	%rd4675, %rd14, %rd4669, %rd4674;
	cvt.u32.u64 	%r1969, %rd4675;
	shr.u64 	%rd4676, %rd4675, 32;
	and.b64  	%rd4677, %rd4634, 4294967295;
	add.s64 	%rd4678, %rd4676, %rd4677;
	mad.lo.s64 	%rd4679, %rd15, %rd4669, %rd4678;
	shr.u64 	%rd4680, %rd4679, 32;
	and.b64  	%rd4681, %rd4638, 4294967295;
	add.s64 	%rd4682, %rd4680, %rd4681;
	mad.lo.s64 	%rd4683, %rd16, %rd4669, %rd4682;
	shr.u64 	%rd4684, %rd4683, 32;
	and.b64  	%rd4685, %rd4642, 4294967295;
	add.s64 	%rd4686, %rd4684, %rd4685;
	mad.lo.s64 	%rd4687, %rd17, %rd4669, %rd4686;
	shr.u64 	%rd4688, %rd4687, 32;
	and.b64  	%rd4689, %rd4646, 4294967295;
	add.s64 	%rd4690, %rd4688, %rd4689;
	mad.lo.s64 	%rd4691, %rd18, %rd4669, %rd4690;
	shr.u64 	%rd4692, %rd4691, 32;
	and.b64  	%rd4693, %rd4650, 4294967295;
	add.s64 	%rd4694, %rd4692, %rd4693;
	mad.lo.s64 	%rd4695, %rd19, %rd4669, %rd4694;
	shr.u64 	%rd4696, %rd4695, 32;
	and.b64  	%rd4697, %rd4653, 4294967295;
	add.s64 	%rd4698, %rd4696, %rd4697;
	mad.lo.s64 	%rd4699, %rd20, %rd4669, %rd4698;
	shr.u64 	%rd4700, %rd4699, 32;
	and.b64  	%rd4701, %rd4656, 4294967295;
	add.s64 	%rd4702, %rd4700, %rd4701;
	shr.u64 	%rd4703, %rd4702, 32;
	and.b64  	%rd4704, %rd4659, 4294967295;
	add.s64 	%rd4705, %rd4703, %rd4704;
	shr.u64 	%rd4706, %rd4705, 32;
	and.b64  	%rd4707, %rd4662, 4294967295;
	add.s64 	%rd4708, %rd4706, %rd4707;
	shr.u64 	%rd4709, %rd4708, 32;
	and.b64  	%rd4710, %rd4665, 4294967295;
	add.s64 	%rd4711, %rd4709, %rd4710;
	shr.u64 	%rd4712, %rd4711, 32;
	and.b64  	%rd4713, %rd4668, 4294967295;
	add.s64 	%rd4714, %rd4712, %rd4713;
	{ .reg .b32 tmp; mov.b64 {tmp, %r1970}, %rd4714; }
	add.s32 	%r1971, %r1967, %r1970;
	mul.lo.s32 	%r1972, %r86, %r1969;
	cvt.u64.u32 	%rd4715, %r1972;
	and.b64  	%rd4716, %rd4675, 4294967295;
	mad.lo.s64 	%rd4717, %rd13, %rd4715, %rd4716;
	shr.u64 	%rd4718, %rd4717, 32;
	and.b64  	%rd4719, %rd4679, 4294967295;
	add.s64 	%rd4720, %rd4718, %rd4719;
	mad.lo.s64 	%rd4721, %rd14, %rd4715, %rd4720;
	cvt.u32.u64 	%r1973, %rd4721;
	shr.u64 	%rd4722, %rd4721, 32;
	and.b64  	%rd4723, %rd4683, 4294967295;
	add.s64 	%rd4724, %rd4722, %rd4723;
	mad.lo.s64 	%rd4725, %rd15, %rd4715, %rd4724;
	shr.u64 	%rd4726, %rd4725, 32;
	and.b64  	%rd4727, %rd4687, 4294967295;
	add.s64 	%rd4728, %rd4726, %rd4727;
	mad.lo.s64 	%rd4729, %rd16, %rd4715, %rd4728;
	shr.u64 	%rd4730, %rd4729, 32;
	and.b64  	%rd4731, %rd4691, 4294967295;
	add.s64 	%rd4732, %rd4730, %rd4731;
	mad.lo.s64 	%rd4733, %rd17, %rd4715, %rd4732;
	shr.u64 	%rd4734, %rd4733, 32;
	and.b64  	%rd4735, %rd4695, 4294967295;
	add.s64 	%rd4736, %rd4734, %rd4735;
	mad.lo.s64 	%rd4737, %rd18, %rd4715, %rd4736;
	shr.u64 	%rd4738, %rd4737, 32;
	and.b64  	%rd4739, %rd4699, 4294967295;
	add.s64 	%rd4740, %rd4738, %rd4739;
	mad.lo.s64 	%rd4741, %rd19, %rd4715, %rd4740;
	shr.u64 	%rd4742, %rd4741, 32;
	and.b64  	%rd4743, %rd4702, 4294967295;
	add.s64 	%rd4744, %rd4742, %rd4743;
	mad.lo.s64 	%rd4745, %rd20, %rd4715, %rd4744;
	shr.u64 	%rd4746, %rd4745, 32;
	and.b64  	%rd4747, %rd4705, 4294967295;
	add.s64 	%rd4748, %rd4746, %rd4747;
	shr.u64 	%rd4749, %rd4748, 32;
	and.b64  	%rd4750, %rd4708, 4294967295;
	add.s64 	%rd4751, %rd4749, %rd4750;
	shr.u64 	%rd4752, %rd4751, 32;
	and.b64  	%rd4753, %rd4711, 4294967295;
	add.s64 	%rd4754, %rd4752, %rd4753;
	shr.u64 	%rd4755, %rd4754, 32;
	and.b64  	%rd4756, %rd4714, 4294967295;
	add.s64 	%rd4757, %rd4755, %rd4756;
	{ .reg .b32 tmp; mov.b64 {tmp, %r1974}, %rd4757; }
	add.s32 	%r1975, %r1971, %r1974;
	mul.lo.s32 	%r1976, %r86, %r1973;
	cvt.u64.u32 	%rd4758, %r1976;
	and.b64  	%rd4759, %rd4721, 4294967295;
	mad.lo.s64 	%rd4760, %rd13, %rd4758, %rd4759;
	shr.u64 	%rd4761, %rd4760, 32;
	and.b64  	%rd4762, %rd4725, 4294967295;
	add.s64 	%rd4763, %rd4761, %rd4762;
	mad.lo.s64 	%rd4764, %rd14, %rd4758, %rd4763;
	cvt.u32.u64 	%r1977, %rd4764;
	shr.u64 	%rd4765, %rd4764, 32;
	and.b64  	%rd4766, %rd4729, 4294967295;
	add.s64 	%rd4767, %rd4765, %rd4766;
	mad.lo.s64 	%rd4768, %rd15, %rd4758, %rd4767;
	shr.u64 	%rd4769, %rd4768, 32;
	and.b64  	%rd4770, %rd4733, 4294967295;
	add.s64 	%rd4771, %rd4769, %rd4770;
	mad.lo.s64 	%rd4772, %rd16, %rd4758, %rd4771;
	shr.u64 	%rd4773, %rd4772, 32;
	and.b64  	%rd4774, %rd4737, 4294967295;
	add.s64 	%rd4775, %rd4773, %rd4774;
	mad.lo.s64 	%rd4776, %rd17, %rd4758, %rd4775;
	shr.u64 	%rd4777, %rd4776, 32;
	and.b64  	%rd4778, %rd4741, 4294967295;
	add.s64 	%rd4779, %rd4777, %rd4778;
	mad.lo.s64 	%rd4780, %rd18, %rd4758, %rd4779;
	shr.u64 	%rd4781, %rd4780, 32;
	and.b64  	%rd4782, %rd4745, 4294967295;
	add.s64 	%rd4783, %rd4781, %rd4782;
	mad.lo.s64 	%rd4784, %rd19, %rd4758, %rd4783;
	shr.u64 	%rd4785, %rd4784, 32;
	and.b64  	%rd4786, %rd4748, 4294967295;
	add.s64 	%rd4787, %rd4785, %rd4786;
	mad.lo.s64 	%rd4788, %rd20, %rd4758, %rd4787;
	shr.u64 	%rd4789, %rd4788, 32;
	and.b64  	%rd4790, %rd4751, 4294967295;
	add.s64 	%rd4791, %rd4789, %rd4790;
	shr.u64 	%rd4792, %rd4791, 32;
	and.b64  	%rd4793, %rd4754, 4294967295;
	add.s64 	%rd4794, %rd4792, %rd4793;
	shr.u64 	%rd4795, %rd4794, 32;
	and.b64  	%rd4796, %rd4757, 4294967295;
	add.s64 	%rd4797, %rd4795, %rd4796;
	{ .reg .b32 tmp; mov.b64 {tmp, %r1978}, %rd4797; }
	add.s32 	%r1979, %r1975, %r1978;
	mul.lo.s32 	%r1980, %r86, %r1977;
	cvt.u64.u32 	%rd4798, %r1980;
	and.b64  	%rd4799, %rd4764, 4294967295;
	mad.lo.s64 	%rd4800, %rd13, %rd4798, %rd4799;
	shr.u64 	%rd4801, %rd4800, 32;
	and.b64  	%rd4802, %rd4768, 4294967295;
	add.s64 	%rd4803, %rd4801, %rd4802;
	mad.lo.s64 	%rd4804, %rd14, %rd4798, %rd4803;
	cvt.u32.u64 	%r1981, %rd4804;
	shr.u64 	%rd4805, %rd4804, 32;
	and.b64  	%rd4806, %rd4772, 4294967295;
	add.s64 	%rd4807, %rd4805, %rd4806;
	mad.lo.s64 	%rd4808, %rd15, %rd4798, %rd4807;
	shr.u64 	%rd4809, %rd4808, 32;
	and.b64  	%rd4810, %rd4776, 4294967295;
	add.s64 	%rd4811, %rd4809, %rd4810;
	mad.lo.s64 	%rd4812, %rd16, %rd4798, %rd4811;
	shr.u64 	%rd4813, %rd4812, 32;
	and.b64  	%rd4814, %rd4780, 4294967295;
	add.s64 	%rd4815, %rd4813, %rd4814;
	mad.lo.s64 	%rd4816, %rd17, %rd4798, %rd4815;
	shr.u64 	%rd4817, %rd4816, 32;
	and.b64  	%rd4818, %rd4784, 4294967295;
	add.s64 	%rd4819, %rd4817, %rd4818;
	mad.lo.s64 	%rd4820, %rd18, %rd4798, %rd4819;
	shr.u64 	%rd4821, %rd4820, 32;
	and.b64  	%rd4822, %rd4788, 4294967295;
	add.s64 	%rd4823, %rd4821, %rd4822;
	mad.lo.s64 	%rd4824, %rd19, %rd4798, %rd4823;
	shr.u64 	%rd4825, %rd4824, 32;
	and.b64  	%rd4826, %rd4791, 4294967295;
	add.s64 	%rd4827, %rd4825, %rd4826;
	mad.lo.s64 	%rd4828, %rd20, %rd4798, %rd4827;
	shr.u64 	%rd4829, %rd4828, 32;
	and.b64  	%rd4830, %rd4794, 4294967295;
	add.s64 	%rd4831, %rd4829, %rd4830;
	shr.u64 	%rd4832, %rd4831, 32;
	and.b64  	%rd4833, %rd4797, 4294967295;
	add.s64 	%rd4834, %rd4832, %rd4833;
	{ .reg .b32 tmp; mov.b64 {tmp, %r1982}, %rd4834; }
	add.s32 	%r1983, %r1979, %r1982;
	mul.lo.s32 	%r1984, %r86, %r1981;
	cvt.u64.u32 	%rd4835, %r1984;
	and.b64  	%rd4836, %rd4804, 4294967295;
	mad.lo.s64 	%rd4837, %rd13, %rd4835, %rd4836;
	shr.u64 	%rd4838, %rd4837, 32;
	and.b64  	%rd4839, %rd4808, 4294967295;
	add.s64 	%rd4840, %rd4838, %rd4839;
	mad.lo.s64 	%rd4841, %rd14, %rd4835, %rd4840;
	cvt.u32.u64 	%r1985, %rd4841;
	shr.u64 	%rd4842, %rd4841, 32;
	and.b64  	%rd4843, %rd4812, 4294967295;
	add.s64 	%rd4844, %rd4842, %rd4843;
	mad.lo.s64 	%rd4845, %rd15, %rd4835, %rd4844;
	shr.u64 	%rd4846, %rd4845, 32;
	and.b64  	%rd4847, %rd4816, 4294967295;
	add.s64 	%rd4848, %rd4846, %rd4847;
	mad.lo.s64 	%rd4849, %rd16, %rd4835, %rd4848;
	shr.u64 	%rd4850, %rd4849, 32;
	and.b64  	%rd4851, %rd4820, 4294967295;
	add.s64 	%rd4852, %rd4850, %rd4851;
	mad.lo.s64 	%rd4853, %rd17, %rd4835, %rd4852;
	shr.u64 	%rd4854, %rd4853, 32;
	and.b64  	%rd4855, %rd4824, 4294967295;
	add.s64 	%rd4856, %rd4854, %rd4855;
	mad.lo.s64 	%rd4857, %rd18, %rd4835, %rd4856;
	shr.u64 	%rd4858, %rd4857, 32;
	and.b64  	%rd4859, %rd4828, 4294967295;
	add.s64 	%rd4860, %rd4858, %rd4859;
	mad.lo.s64 	%rd4861, %rd19, %rd4835, %rd4860;
	shr.u64 	%rd4862, %rd4861, 32;
	and.b64  	%rd4863, %rd4831, 4294967295;
	add.s64 	%rd4864, %rd4862, %rd4863;
	mad.lo.s64 	%rd4865, %rd20, %rd4835, %rd4864;
	shr.u64 	%rd4866, %rd4865, 32;
	and.b64  	%rd4867, %rd4834, 4294967295;
	add.s64 	%rd4868, %rd4866, %rd4867;
	{ .reg .b32 tmp; mov.b64 {tmp, %r1986}, %rd4868; }
	add.s32 	%r1987, %r1983, %r1986;
	mul.lo.s32 	%r1988, %r86, %r1985;
	cvt.u64.u32 	%rd4869, %r1988;
	and.b64  	%rd4870, %rd4841, 4294967295;
	mad.lo.s64 	%rd4871, %rd13, %rd4869, %rd4870;
	shr.u64 	%rd4872, %rd4871, 32;
	and.b64  	%rd4873, %rd4845, 4294967295;
	add.s64 	%rd4874, %rd4872, %rd4873;
	mad.lo.s64 	%rd45325, %rd14, %rd4869, %rd4874;
	shr.u64 	%rd4875, %rd45325, 32;
	and.b64  	%rd4876, %rd4849, 4294967295;
	add.s64 	%rd4877, %rd4875, %rd4876;
	mad.lo.s64 	%rd45326, %rd15, %rd4869, %rd4877;
	cvt.u32.u64 	%r843, %rd45326;
	shr.u64 	%rd4878, %rd45326, 32;
	and.b64  	%rd4879, %rd4853, 4294967295;
	add.s64 	%rd4880, %rd4878, %rd4879;
	mad.lo.s64 	%rd45327, %rd16, %rd4869, %rd4880;
	cvt.u32.u64 	%r844, %rd45327;
	shr.u64 	%rd4881, %rd45327, 32;
	and.b64  	%rd4882, %rd4857, 4294967295;
	add.s64 	%rd4883, %rd4881, %rd4882;
	mad.lo.s64 	%rd45328, %rd17, %rd4869, %rd4883;
	cvt.u32.u64 	%r845, %rd45328;
	shr.u64 	%rd4884, %rd45328, 32;
	and.b64  	%rd4885, %rd4861, 4294967295;
	add.s64 	%rd4886, %rd4884, %rd4885;
	mad.lo.s64 	%rd45329, %rd18, %rd4869, %rd4886;
	cvt.u32.u64 	%r846, %rd45329;
	shr.u64 	%rd4887, %rd45329, 32;
	and.b64  	%rd4888, %rd4865, 4294967295;
	add.s64 	%rd4889, %rd4887, %rd4888;
	mad.lo.s64 	%rd45330, %rd19, %rd4869, %rd4889;
	cvt.u32.u64 	%r847, %rd45330;
	shr.u64 	%rd4890, %rd45330, 32;
	and.b64  	%rd4891, %rd4868, 4294967295;
	add.s64 	%rd4892, %rd4890, %rd4891;
	mad.lo.s64 	%rd45331, %rd20, %rd4869, %rd4892;
	cvt.u32.u64 	%r848, %rd45331;
	{ .reg .b32 tmp; mov.b64 {tmp, %r1989}, %rd45331; }
	add.s32 	%r6631, %r1987, %r1989;
	setp.gt.u32 	%p76, %r6631, %r1957;
	@%p76 bra 	$L__BB4_880;
	cvt.u32.u64 	%r1990, %rd20;
	setp.lt.u32 	%p77, %r6631, %r1990;
	@%p77 bra 	$L__BB4_881;
	cvt.u32.u64 	%r1991, %rd19;
	setp.lt.u32 	%p78, %r1991, %r848;
	@%p78 bra 	$L__BB4_880;
	cvt.u32.u64 	%r1992, %rd19;
	setp.gt.u32 	%p79, %r1992, %r848;
	@%p79 bra 	$L__BB4_881;
	cvt.u32.u64 	%r1993, %rd18;
	setp.lt.u32 	%p80, %r1993, %r847;
	@%p80 bra 	$L__BB4_880;
	cvt.u32.u64 	%r1994, %rd18;
	setp.gt.u32 	%p81, %r1994, %r847;
	@%p81 bra 	$L__BB4_881;
	cvt.u32.u64 	%r1995, %rd17;
	setp.lt.u32 	%p82, %r1995, %r846;
	@%p82 bra 	$L__BB4_880;
	cvt.u32.u64 	%r1996, %rd17;
	setp.gt.u32 	%p83, %r1996, %r846;
	@%p83 bra 	$L__BB4_881;
	cvt.u32.u64 	%r1997, %rd16;
	setp.lt.u32 	%p84, %r1997, %r845;
	@%p84 bra 	$L__BB4_880;
	cvt.u32.u64 	%r1998, %rd16;
	setp.gt.u32 	%p85, %r1998, %r845;
	@%p85 bra 	$L__BB4_881;
	cvt.u32.u64 	%r1999, %rd15;
	setp.lt.u32 	%p86, %r1999, %r844;
	@%p86 bra 	$L__BB4_880;
	cvt.u32.u64 	%r2000, %rd15;
	setp.gt.u32 	%p87, %r2000, %r844;
	@%p87 bra 	$L__BB4_881;
	cvt.u32.u64 	%r2001, %rd14;
	setp.lt.u32 	%p88, %r2001, %r843;
	@%p88 bra 	$L__BB4_880;
	cvt.u32.u64 	%r2002, %rd14;
	cvt.u32.u64 	%r2003, %rd13;
	setp.gt.u32 	%p89, %r2002, %r843;
	cvt.u32.u64 	%r2004, %rd45325;
	setp.gt.u32 	%p90, %r2003, %r2004;
	or.pred  	%p91, %p89, %p90;
	@%p91 bra 	$L__BB4_881;
$L__BB4_880:
	cvt.u32.u64 	%r2005, %rd20;
	and.b64  	%rd4894, %rd45325, 4294967295;
	sub.s64 	%rd45325, %rd4894, %rd13;
	shr.u64 	%rd4895, %rd45325, 63;
	and.b64  	%rd4896, %rd45326, 4294967295;
	add.s64 	%rd4897, %rd4895, %rd14;
	sub.s64 	%rd45326, %rd4896, %rd4897;
	shr.u64 	%rd4898, %rd45326, 63;
	and.b64  	%rd4899, %rd45327, 4294967295;
	add.s64 	%rd4900, %rd4898, %rd15;
	sub.s64 	%rd45327, %rd4899, %rd4900;
	shr.u64 	%rd4901, %rd45327, 63;
	and.b64  	%rd4902, %rd45328, 4294967295;
	add.s64 	%rd4903, %rd4901, %rd16;
	sub.s64 	%rd45328, %rd4902, %rd4903;
	shr.u64 	%rd4904, %rd45328, 63;
	and.b64  	%rd4905, %rd45329, 4294967295;
	add.s64 	%rd4906, %rd4904, %rd17;
	sub.s64 	%rd45329, %rd4905, %rd4906;
	shr.u64 	%rd4907, %rd45329, 63;
	and.b64  	%rd4908, %rd45330, 4294967295;
	add.s64 	%rd4909, %rd4907, %rd18;
	sub.s64 	%rd45330, %rd4908, %rd4909;
	shr.u64 	%rd4910, %rd45330, 63;
	and.b64  	%rd4911, %rd45331, 4294967295;
	add.s64 	%rd4912, %rd4910, %rd19;
	sub.s64 	%rd45331, %rd4911, %rd4912;
	shr.u64 	%rd4913, %rd45331, 63;
	cvt.u32.u64 	%r2006, %rd4913;
	add.s32 	%r2007, %r2005, %r2006;
	sub.s32 	%r6631, %r6631, %r2007;
$L__BB4_881:
	cvt.u32.u64 	%r2008, %rd20;
	cvt.u64.u32 	%rd4914, %r137;
	and.b64  	%rd1586, %rd45311, 4294967295;
	mul.lo.s64 	%rd4915, %rd1586, %rd4914;
	cvt.u32.u64 	%r2009, %rd4915;
	shr.u64 	%rd4916, %rd4915, 32;
	and.b64  	%rd1587, %rd45312, 4294967295;
	mad.lo.s64 	%rd4917, %rd1587, %rd4914, %rd4916;
	shr.u64 	%rd4918, %rd4917, 32;
	and.b64  	%rd1588, %rd45313, 4294967295;
	mad.lo.s64 	%rd4919, %rd1588, %rd4914, %rd4918;
	shr.u64 	%rd4920, %rd4919, 32;
	and.b64  	%rd1589, %rd45314, 4294967295;
	mad.lo.s64 	%rd4921, %rd1589, %rd4914, %rd4920;
	shr.u64 	%rd4922, %rd4921, 32;
	and.b64  	%rd1590, %rd45315, 4294967295;
	mad.lo.s64 	%rd4923, %rd1590, %rd4914, %rd4922;
	shr.u64 	%rd4924, %rd4923, 32;
	and.b64  	%rd1591, %rd45316, 4294967295;
	mad.lo.s64 	%rd4925, %rd1591, %rd4914, %rd4924;
	shr.u64 	%rd4926, %rd4925, 32;
	and.b64  	%rd1592, %rd45317, 4294967295;
	mad.lo.s64 	%rd4927, %rd1592, %rd4914, %rd4926;
	shr.u64 	%rd4928, %rd4927, 32;
	cvt.u64.u32 	%rd1593, %r6629;
	mul.wide.u32 	%rd4929, %r6629, %r137;
	add.s64 	%rd4930, %rd4928, %rd4929;
	shr.u64 	%rd4931, %rd4930, 32;
	cvt.u64.u32 	%rd4932, %r136;
	and.b64  	%rd4933, %rd4917, 4294967295;
	mad.lo.s64 	%rd4934, %rd1586, %rd4932, %rd4933;
	shr.u64 	%rd4935, %rd4934, 32;
	and.b64  	%rd4936, %rd4919, 4294967295;
	add.s64 	%rd4937, %rd4935, %rd4936;
	mad.lo.s64 	%rd4938, %rd1587, %rd4932, %rd4937;
	shr.u64 	%rd4939, %rd4938, 32;
	and.b64  	%rd4940, %rd4921, 4294967295;
	add.s64 	%rd4941, %rd4939, %rd4940;
	mad.lo.s64 	%rd4942, %rd1588, %rd4932, %rd4941;
	shr.u64 	%rd4943, %rd4942, 32;
	and.b64  	%rd4944, %rd4923, 4294967295;
	add.s64 	%rd4945, %rd4943, %rd4944;
	mad.lo.s64 	%rd4946, %rd1589, %rd4932, %rd4945;
	shr.u64 	%rd4947, %rd4946, 32;
	and.b64  	%rd4948, %rd4925, 4294967295;
	add.s64 	%rd4949, %rd4947, %rd4948;
	mad.lo.s64 	%rd4950, %rd1590, %rd4932, %rd4949;
	shr.u64 	%rd4951, %rd4950, 32;
	and.b64  	%rd4952, %rd4927, 4294967295;
	add.s64 	%rd4953, %rd4951, %rd4952;
	mad.lo.s64 	%rd4954, %rd1591, %rd4932, %rd4953;
	shr.u64 	%rd4955, %rd4954, 32;
	and.b64  	%rd4956, %rd4930, 4294967295;
	add.s64 	%rd4957, %rd4955, %rd4956;
	mad.lo.s64 	%rd4958, %rd1592, %rd4932, %rd4957;
	shr.u64 	%rd4959, %rd4958, 32;
	mul.wide.u32 	%rd4960, %r6629, %r136;
	add.s64 	%rd4961, %rd4959, %rd4931;
	add.s64 	%rd4962, %rd4961, %rd4960;
	shr.u64 	%rd4963, %rd4962, 32;
	cvt.u64.u32 	%rd4964, %r135;
	and.b64  	%rd4965, %rd4938, 4294967295;
	mad.lo.s64 	%rd4966, %rd1586, %rd4964, %rd4965;
	shr.u64 	%rd4967, %rd4966, 32;
	and.b64  	%rd4968, %rd4942, 4294967295;
	add.s64 	%rd4969, %rd4967, %rd4968;
	mad.lo.s64 	%rd4970, %rd1587, %rd4964, %rd4969;
	shr.u64 	%rd4971, %rd4970, 32;
	and.b64  	%rd4972, %rd4946, 4294967295;
	add.s64 	%rd4973, %rd4971, %rd4972;
	mad.lo.s64 	%rd4974, %rd1588, %rd4964, %rd4973;
	shr.u64 	%rd4975, %rd4974, 32;
	and.b64  	%rd4976, %rd4950, 4294967295;
	add.s64 	%rd4977, %rd4975, %rd4976;
	mad.lo.s64 	%rd4978, %rd1589, %rd4964, %rd4977;
	shr.u64 	%rd4979, %rd4978, 32;
	and.b64  	%rd4980, %rd4954, 4294967295;
	add.s64 	%rd4981, %rd4979, %rd4980;
	mad.lo.s64 	%rd4982, %rd1590, %rd4964, %rd4981;
	shr.u64 	%rd4983, %rd4982, 32;
	and.b64  	%rd4984, %rd4958, 4294967295;
	add.s64 	%rd4985, %rd4983, %rd4984;
	mad.lo.s64 	%rd4986, %rd1591, %rd4964, %rd4985;
	shr.u64 	%rd4987, %rd4986, 32;
	and.b64  	%rd4988, %rd4962, 4294967295;
	add.s64 	%rd4989, %rd4987, %rd4988;
	mad.lo.s64 	%rd4990, %rd1592, %rd4964, %rd4989;
	shr.u64 	%rd4991, %rd4990, 32;
	mul.wide.u32 	%rd4992, %r6629, %r135;
	add.s64 	%rd4993, %rd4991, %rd4963;
	add.s64 	%rd4994, %rd4993, %rd4992;
	shr.u64 	%rd4995, %rd4994, 32;
	cvt.u64.u32 	%rd4996, %r134;
	and.b64  	%rd4997, %rd4970, 4294967295;
	mad.lo.s64 	%rd4998, %rd1586, %rd4996, %rd4997;
	shr.u64 	%rd4999, %rd4998, 32;
	and.b64  	%rd5000, %rd4974, 4294967295;
	add.s64 	%rd5001, %rd4999, %rd5000;
	mad.lo.s64 	%rd5002, %rd1587, %rd4996, %rd5001;
	shr.u64 	%rd5003, %rd5002, 32;
	and.b64  	%rd5004, %rd4978, 4294967295;
	add.s64 	%rd5005, %rd5003, %rd5004;
	mad.lo.s64 	%rd5006, %rd1588, %rd4996, %rd5005;
	shr.u64 	%rd5007, %rd5006, 32;
	and.b64  	%rd5008, %rd4982, 4294967295;
	add.s64 	%rd5009, %rd5007, %rd5008;
	mad.lo.s64 	%rd5010, %rd1589, %rd4996, %rd5009;
	shr.u64 	%rd5011, %rd5010, 32;
	and.b64  	%rd5012, %rd4986, 4294967295;
	add.s64 	%rd5013, %rd5011, %rd5012;
	mad.lo.s64 	%rd5014, %rd1590, %rd4996, %rd5013;
	shr.u64 	%rd5015, %rd5014, 32;
	and.b64  	%rd5016, %rd4990, 4294967295;
	add.s64 	%rd5017, %rd5015, %rd5016;
	mad.lo.s64 	%rd5018, %rd1591, %rd4996, %rd5017;
	shr.u64 	%rd5019, %rd5018, 32;
	and.b64  	%rd5020, %rd4994, 4294967295;
	add.s64 	%rd5021, %rd5019, %rd5020;
	mad.lo.s64 	%rd5022, %rd1592, %rd4996, %rd5021;
	shr.u64 	%rd5023, %rd5022, 32;
	mul.wide.u32 	%rd5024, %r6629, %r134;
	add.s64 	%rd5025, %rd5023, %rd4995;
	add.s64 	%rd5026, %rd5025, %rd5024;
	shr.u64 	%rd5027, %rd5026, 32;
	cvt.u64.u32 	%rd5028, %r133;
	and.b64  	%rd5029, %rd5002, 4294967295;
	mad.lo.s64 	%rd5030, %rd1586, %rd5028, %rd5029;
	shr.u64 	%rd5031, %rd5030, 32;
	and.b64  	%rd5032, %rd5006, 4294967295;
	add.s64 	%rd5033, %rd5031, %rd5032;
	mad.lo.s64 	%rd5034, %rd1587, %rd5028, %rd5033;
	shr.u64 	%rd5035, %rd5034, 32;
	and.b64  	%rd5036, %rd5010, 4294967295;
	add.s64 	%rd5037, %rd5035, %rd5036;
	mad.lo.s64 	%rd5038, %rd1588, %rd5028, %rd5037;
	shr.u64 	%rd5039, %rd5038, 32;
	and.b64  	%rd5040, %rd5014, 4294967295;
	add.s64 	%rd5041, %rd5039, %rd5040;
	mad.lo.s64 	%rd5042, %rd1589, %rd5028, %rd5041;
	shr.u64 	%rd5043, %rd5042, 32;
	and.b64  	%rd5044, %rd5018, 4294967295;
	add.s64 	%rd5045, %rd5043, %rd5044;
	mad.lo.s64 	%rd5046, %rd1590, %rd5028, %rd5045;
	shr.u64 	%rd5047, %rd5046, 32;
	and.b64  	%rd5048, %rd5022, 4294967295;
	add.s64 	%rd5049, %rd5047, %rd5048;
	mad.lo.s64 	%rd5050, %rd1591, %rd5028, %rd5049;
	shr.u64 	%rd5051, %rd5050, 32;
	and.b64  	%rd5052, %rd5026, 4294967295;
	add.s64 	%rd5053, %rd5051, %rd5052;
	mad.lo.s64 	%rd5054, %rd1592, %rd5028, %rd5053;
	shr.u64 	%rd5055, %rd5054, 32;
	mul.wide.u32 	%rd5056, %r6629, %r133;
	add.s64 	%rd5057, %rd5055, %rd5027;
	add.s64 	%rd5058, %rd5057, %rd5056;
	shr.u64 	%rd5059, %rd5058, 32;
	cvt.u64.u32 	%rd5060, %r132;
	and.b64  	%rd5061, %rd5034, 4294967295;
	mad.lo.s64 	%rd5062, %rd1586, %rd5060, %rd5061;
	shr.u64 	%rd5063, %rd5062, 32;
	and.b64  	%rd5064, %rd5038, 4294967295;
	add.s64 	%rd5065, %rd5063, %rd5064;
	mad.lo.s64 	%rd5066, %rd1587, %rd5060, %rd5065;
	shr.u64 	%rd5067, %rd5066, 32;
	and.b64  	%rd5068, %rd5042, 4294967295;
	add.s64 	%rd5069, %rd5067, %rd5068;
	mad.lo.s64 	%rd5070, %rd1588, %rd5060, %rd5069;
	shr.u64 	%rd5071, %rd5070, 32;
	and.b64  	%rd5072, %rd5046, 4294967295;
	add.s64 	%rd5073, %rd5071, %rd5072;
	mad.lo.s64 	%rd5074, %rd1589, %rd5060, %rd5073;
	shr.u64 	%rd5075, %rd5074, 32;
	and.b64  	%rd5076, %rd5050, 4294967295;
	add.s64 	%rd5077, %rd5075, %rd5076;
	mad.lo.s64 	%rd5078, %rd1590, %rd5060, %rd5077;
	shr.u64 	%rd5079, %rd5078, 32;
	and.b64  	%rd5080, %rd5054, 4294967295;
	add.s64 	%rd5081, %rd5079, %rd5080;
	mad.lo.s64 	%rd5082, %rd1591, %rd5060, %rd5081;
	shr.u64 	%rd5083, %rd5082, 32;
	and.b64  	%rd5084, %rd5058, 4294967295;
	add.s64 	%rd5085, %rd5083, %rd5084;
	mad.lo.s64 	%rd5086, %rd1592, %rd5060, %rd5085;
	shr.u64 	%rd5087, %rd5086, 32;
	mul.wide.u32 	%rd5088, %r6629, %r132;
	add.s64 	%rd5089, %rd5087, %rd5059;
	add.s64 	%rd5090, %rd5089, %rd5088;
	shr.u64 	%rd5091, %rd5090, 32;
	cvt.u64.u32 	%rd5092, %r131;
	and.b64  	%rd5093, %rd5066, 4294967295;
	mad.lo.s64 	%rd5094, %rd1586, %rd5092, %rd5093;
	shr.u64 	%rd5095, %rd5094, 32;
	and.b64  	%rd5096, %rd5070, 4294967295;
	add.s64 	%rd5097, %rd5095, %rd5096;
	mad.lo.s64 	%rd5098, %rd1587, %rd5092, %rd5097;
	shr.u64 	%rd5099, %rd5098, 32;
	and.b64  	%rd5100, %rd5074, 4294967295;
	add.s64 	%rd5101, %rd5099, %rd5100;
	mad.lo.s64 	%rd5102, %rd1588, %rd5092, %rd5101;
	shr.u64 	%rd5103, %rd5102, 32;
	and.b64  	%rd5104, %rd5078, 4294967295;
	add.s64 	%rd5105, %rd5103, %rd5104;
	mad.lo.s64 	%rd5106, %rd1589, %rd5092, %rd5105;
	shr.u64 	%rd5107, %rd5106, 32;
	and.b64  	%rd5108, %rd5082, 4294967295;
	add.s64 	%rd5109, %rd5107, %rd5108;
	mad.lo.s64 	%rd5110, %rd1590, %rd5092, %rd5109;
	shr.u64 	%rd5111, %rd5110, 32;
	and.b64  	%rd5112, %rd5086, 4294967295;
	add.s64 	%rd5113, %rd5111, %rd5112;
	mad.lo.s64 	%rd5114, %rd1591, %rd5092, %rd5113;
	shr.u64 	%rd5115, %rd5114, 32;
	and.b64  	%rd5116, %rd5090, 4294967295;
	add.s64 	%rd5117, %rd5115, %rd5116;
	mad.lo.s64 	%rd5118, %rd1592, %rd5092, %rd5117;
	shr.u64 	%rd5119, %rd5118, 32;
	mul.wide.u32 	%rd5120, %r6629, %r131;
	add.s64 	%rd5121, %rd5119, %rd5091;
	add.s64 	%rd5122, %rd5121, %rd5120;
	shr.u64 	%rd5123, %rd5122, 32;
	cvt.u64.u32 	%rd5124, %r130;
	and.b64  	%rd5125, %rd5098, 4294967295;
	mad.lo.s64 	%rd5126, %rd1586, %rd5124, %rd5125;
	shr.u64 	%rd5127, %rd5126, 32;
	and.b64  	%rd5128, %rd5102, 4294967295;
	add.s64 	%rd5129, %rd5127, %rd5128;
	mad.lo.s64 	%rd5130, %rd1587, %rd5124, %rd5129;
	shr.u64 	%rd5131, %rd5130, 32;
	and.b64  	%rd5132, %rd5106, 4294967295;
	add.s64 	%rd5133, %rd5131, %rd5132;
	mad.lo.s64 	%rd5134, %rd1588, %rd5124, %rd5133;
	shr.u64 	%rd5135, %rd5134, 32;
	and.b64  	%rd5136, %rd5110, 4294967295;
	add.s64 	%rd5137, %rd5135, %rd5136;
	mad.lo.s64 	%rd5138, %rd1589, %rd5124, %rd5137;
	shr.u64 	%rd5139, %rd5138, 32;
	and.b64  	%rd5140, %rd5114, 4294967295;
	add.s64 	%rd5141, %rd5139, %rd5140;
	mad.lo.s64 	%rd5142, %rd1590, %rd5124, %rd5141;
	shr.u64 	%rd5143, %rd5142, 32;
	and.b64  	%rd5144, %rd5118, 4294967295;
	add.s64 	%rd5145, %rd5143, %rd5144;
	mad.lo.s64 	%rd5146, %rd1591, %rd5124, %rd5145;
	shr.u64 	%rd5147, %rd5146, 32;
	and.b64  	%rd5148, %rd5122, 4294967295;
	add.s64 	%rd5149, %rd5147, %rd5148;
	mad.lo.s64 	%rd5150, %rd1592, %rd5124, %rd5149;
	shr.u64 	%rd5151, %rd5150, 32;
	mul.wide.u32 	%rd5152, %r6629, %r130;
	add.s64 	%rd5153, %rd5151, %rd5123;
	add.s64 	%rd5154, %rd5153, %rd5152;
	{ .reg .b32 tmp; mov.b64 {tmp, %r2010}, %rd5154; }
	mul.lo.s32 	%r2011, %r86, %r2009;
	cvt.u64.u32 	%rd5155, %r2011;
	and.b64  	%rd5156, %rd4915, 4294967295;
	mad.lo.s64 	%rd5157, %rd13, %rd5155, %rd5156;
	shr.u64 	%rd5158, %rd5157, 32;
	and.b64  	%rd5159, %rd4934, 4294967295;
	add.s64 	%rd5160, %rd5158, %rd5159;
	mad.lo.s64 	%rd5161, %rd14, %rd5155, %rd5160;
	cvt.u32.u64 	%r2012, %rd5161;
	shr.u64 	%rd5162, %rd5161, 32;
	and.b64  	%rd5163, %rd4966, 4294967295;
	add.s64 	%rd5164, %rd5162, %rd5163;
	mad.lo.s64 	%rd5165, %rd15, %rd5155, %rd5164;
	shr.u64 	%rd5166, %rd5165, 32;
	and.b64  	%rd5167, %rd4998, 4294967295;
	add.s64 	%rd5168, %rd5166, %rd5167;
	mad.lo.s64 	%rd5169, %rd16, %rd5155, %rd5168;
	shr.u64 	%rd5170, %rd5169, 32;
	and.b64  	%rd5171, %rd5030, 4294967295;
	add.s64 	%rd5172, %rd5170, %rd5171;
	mad.lo.s64 	%rd5173, %rd17, %rd5155, %rd5172;
	shr.u64 	%rd5174, %rd5173, 32;
	and.b64  	%rd5175, %rd5062, 4294967295;
	add.s64 	%rd5176, %rd5174, %rd5175;
	mad.lo.s64 	%rd5177, %rd18, %rd5155, %rd5176;
	shr.u64 	%rd5178, %rd5177, 32;
	and.b64  	%rd5179, %rd5094, 4294967295;
	add.s64 	%rd5180, %rd5178, %rd5179;
	mad.lo.s64 	%rd5181, %rd19, %rd5155, %rd5180;
	shr.u64 	%rd5182, %rd5181, 32;
	and.b64  	%rd5183, %rd5126, 4294967295;
	add.s64 	%rd5184, %rd5182, %rd5183;
	mad.lo.s64 	%rd5185, %rd20, %rd5155, %rd5184;
	shr.u64 	%rd5186, %rd5185, 32;
	and.b64  	%rd5187, %rd5130, 4294967295;
	add.s64 	%rd5188, %rd5186, %rd5187;
	shr.u64 	%rd5189, %rd5188, 32;
	and.b64  	%rd5190, %rd5134, 4294967295;
	add.s64 	%rd5191, %rd5189, %rd5190;
	shr.u64 	%rd5192, %rd5191, 32;
	and.b64  	%rd5193, %rd5138, 4294967295;
	add.s64 	%rd5194, %rd5192, %rd5193;
	shr.u64 	%rd5195, %rd5194, 32;
	and.b64  	%rd5196, %rd5142, 4294967295;
	add.s64 	%rd5197, %rd5195, %rd5196;
	shr.u64 	%rd5198, %rd5197, 32;
	and.b64  	%rd5199, %rd5146, 4294967295;
	add.s64 	%rd5200, %rd5198, %rd5199;
	shr.u64 	%rd5201, %rd5200, 32;
	and.b64  	%rd5202, %rd5150, 4294967295;
	add.s64 	%rd5203, %rd5201, %rd5202;
	shr.u64 	%rd5204, %rd5203, 32;
	and.b64  	%rd5205, %rd5154, 4294967295;
	add.s64 	%rd5206, %rd5204, %rd5205;
	{ .reg .b32 tmp; mov.b64 {tmp, %r2013}, %rd5206; }
	add.s32 	%r2014, %r2010, %r2013;
	mul.lo.s32 	%r2015, %r86, %r2012;
	cvt.u64.u32 	%rd5207, %r2015;
	and.b64  	%rd5208, %rd5161, 4294967295;
	mad.lo.s64 	%rd5209, %rd13, %rd5207, %rd5208;
	shr.u64 	%rd5210, %rd5209, 32;
	and.b64  	%rd5211, %rd5165, 4294967295;
	add.s64 	%rd5212, %rd5210, %rd5211;
	mad.lo.s64 	%rd5213, %rd14, %rd5207, %rd5212;
	cvt.u32.u64 	%r2016, %rd5213;
	shr.u64 	%rd5214, %rd5213, 32;
	and.b64  	%rd5215, %rd5169, 4294967295;
	add.s64 	%rd5216, %rd5214, %rd5215;
	mad.lo.s64 	%rd5217, %rd15, %rd5207, %rd5216;
	shr.u64 	%rd5218, %rd5217, 32;
	and.b64  	%rd5219, %rd5173, 4294967295;
	add.s64 	%rd5220, %rd5218, %rd5219;
	mad.lo.s64 	%rd5221, %rd16, %rd5207, %rd5220;
	shr.u64 	%rd5222, %rd5221, 32;
	and.b64  	%rd5223, %rd5177, 4294967295;
	add.s64 	%rd5224, %rd5222, %rd5223;
	mad.lo.s64 	%rd5225, %rd17, %rd5207, %rd5224;
	shr.u64 	%rd5226, %rd5225, 32;
	and.b64  	%rd5227, %rd5181, 4294967295;
	add.s64 	%rd5228, %rd5226, %rd5227;
	mad.lo.s64 	%rd5229, %rd18, %rd5207, %rd5228;
	shr.u64 	%rd5230, %rd5229, 32;
	and.b64  	%rd5231, %rd5185, 4294967295;
	add.s64 	%rd5232, %rd5230, %rd5231;
	mad.lo.s64 	%rd5233, %rd19, %rd5207, %rd5232;
	shr.u64 	%rd5234, %rd5233, 32;
	and.b64  	%rd5235, %rd5188, 4294967295;
	add.s64 	%rd5236, %rd5234, %rd5235;
	mad.lo.s64 	%rd5237, %rd20, %rd5207, %rd5236;
	shr.u64 	%rd5238, %rd5237, 32;
	and.b64  	%rd5239, %rd5191, 4294967295;
	add.s64 	%rd5240, %rd5238, %rd5239;
	shr.u64 	%rd5241, %rd5240, 32;
	and.b64  	%rd5242, %rd5194, 4294967295;
	add.s64 	%rd5243, %rd5241, %rd5242;
	shr.u64 	%rd5244, %rd5243, 32;
	and.b64  	%rd5245, %rd5197, 4294967295;
	add.s64 	%rd5246, %rd5244, %rd5245;
	shr.u64 	%rd5247, %rd5246, 32;
	and.b64  	%rd5248, %rd5200, 4294967295;
	add.s64 	%rd5249, %rd5247, %rd5248;
	shr.u64 	%rd5250, %rd5249, 32;
	and.b64  	%rd5251, %rd5203, 4294967295;
	add.s64 	%rd5252, %rd5250, %rd5251;
	shr.u64 	%rd5253, %rd5252, 32;
	and.b64  	%rd5254, %rd5206, 4294967295;
	add.s64 	%rd5255, %rd5253, %rd5254;
	{ .reg .b32 tmp; mov.b64 {tmp, %r2017}, %rd5255; }
	add.s32 	%r2018, %r2014, %r2017;
	mul.lo.s32 	%r2019, %r86, %r2016;
	cvt.u64.u32 	%rd5256, %r2019;
	and.b64  	%rd5257, %rd5213, 4294967295;
	mad.lo.s64 	%rd5258, %rd13, %rd5256, %rd5257;
	shr.u64 	%rd5259, %rd5258, 32;
	and.b64  	%rd5260, %rd5217, 4294967295;
	add.s64 	%rd5261, %rd5259, %rd5260;
	mad.lo.s64 	%rd5262, %rd14, %rd5256, %rd5261;
	cvt.u32.u64 	%r2020, %rd5262;
	shr.u64 	%rd5263, %rd5262, 32;
	and.b64  	%rd5264, %rd5221, 4294967295;
	add.s64 	%rd5265, %rd5263, %rd5264;
	mad.lo.s64 	%rd5266, %rd15, %rd5256, %rd5265;
	shr.u64 	%rd5267, %rd5266, 32;
	and.b64  	%rd5268, %rd5225, 4294967295;
	add.s64 	%rd5269, %rd5267, %rd5268;
	mad.lo.s64 	%rd5270, %rd16, %rd5256, %rd5269;
	shr.u64 	%rd5271, %rd5270, 32;
	and.b64  	%rd5272, %rd5229, 4294967295;
	add.s64 	%rd5273, %rd5271, %rd5272;
	mad.lo.s64 	%rd5274, %rd17, %rd5256, %rd5273;
	shr.u64 	%rd5275, %rd5274, 32;
	and.b64  	%rd5276, %rd5233, 4294967295;
	add.s64 	%rd5277, %rd5275, %rd5276;
	mad.lo.s64 	%rd5278, %rd18, %rd5256, %rd5277;
	shr.u64 	%rd5279, %rd5278, 32;
	and.b64  	%rd5280, %rd5237, 4294967295;
	add.s64 	%rd5281, %rd5279, %rd5280;
	mad.lo.s64 	%rd5282, %rd19, %rd5256, %rd5281;
	shr.u64 	%rd5283, %rd5282, 32;
	and.b64  	%rd5284, %rd5240, 4294967295;
	add.s64 	%rd5285, %rd5283, %rd5284;
	mad.lo.s64 	%rd5286, %rd20, %rd5256, %rd5285;
	shr.u64 	%rd5287, %rd5286, 32;
	and.b64  	%rd5288, %rd5243, 4294967295;
	add.s64 	%rd5289, %rd5287, %rd5288;
	shr.u64 	%rd5290, %rd5289, 32;
	and.b64  	%rd5291, %rd5246, 4294967295;
	add.s64 	%rd5292, %rd5290, %rd5291;
	shr.u64 	%rd5293, %rd5292, 32;
	and.b64  	%rd5294, %rd5249, 4294967295;
	add.s64 	%rd5295, %rd5293, %rd5294;
	shr.u64 	%rd5296, %rd5295, 32;
	and.b64  	%rd5297, %rd5252, 4294967295;
	add.s64 	%rd5298, %rd5296, %rd5297;
	shr.u64 	%rd5299, %rd5298, 32;
	and.b64  	%rd5300, %rd5255, 4294967295;
	add.s64 	%rd5301, %rd5299, %rd5300;
	{ .reg .b32 tmp; mov.b64 {tmp, %r2021}, %rd5301; }
	add.s32 	%r2022, %r2018, %r2021;
	mul.lo.s32 	%r2023, %r86, %r2020;
	cvt.u64.u32 	%rd5302, %r2023;
	and.b64  	%rd5303, %rd5262, 4294967295;
	mad.lo.s64 	%rd5304, %rd13, %rd5302, %rd5303;
	shr.u64 	%rd5305, %rd5304, 32;
	and.b64  	%rd5306, %rd5266, 4294967295;
	add.s64 	%rd5307, %rd5305, %rd5306;
	mad.lo.s64 	%rd5308, %rd14, %rd5302, %rd5307;
	cvt.u32.u64 	%r2024, %rd5308;
	shr.u64 	%rd5309, %rd5308, 32;
	and.b64  	%rd5310, %rd5270, 4294967295;
	add.s64 	%rd5311, %rd5309, %rd5310;
	mad.lo.s64 	%rd5312, %rd15, %rd5302, %rd5311;
	shr.u64 	%rd5313, %rd5312, 32;
	and.b64  	%rd5314, %rd5274, 4294967295;
	add.s64 	%rd5315, %rd5313, %rd5314;
	mad.lo.s64 	%rd5316, %rd16, %rd5302, %rd5315;
	shr.u64 	%rd5317, %rd5316, 32;
	and.b64  	%rd5318, %rd5278, 4294967295;
	add.s64 	%rd5319, %rd5317, %rd5318;
	mad.lo.s64 	%rd5320, %rd17, %rd5302, %rd5319;
	shr.u64 	%rd5321, %rd5320, 32;
	and.b64  	%rd5322, %rd5282, 4294967295;
	add.s64 	%rd5323, %rd5321, %rd5322;
	mad.lo.s64 	%rd5324, %rd18, %rd5302, %rd5323;
	shr.u64 	%rd5325, %rd5324, 32;
	and.b64  	%rd5326, %rd5286, 4294967295;
	add.s64 	%rd5327, %rd5325, %rd5326;
	mad.lo.s64 	%rd5328, %rd19, %rd5302, %rd5327;
	shr.u64 	%rd5329, %rd5328, 32;
	and.b64  	%rd5330, %rd5289, 4294967295;
	add.s64 	%rd5331, %rd5329, %rd5330;
	mad.lo.s64 	%rd5332, %rd20, %rd5302, %rd5331;
	shr.u64 	%rd5333, %rd5332, 32;
	and.b64  	%rd5334, %rd5292, 4294967295;
	add.s64 	%rd5335, %rd5333, %rd5334;
	shr.u64 	%rd5336, %rd5335, 32;
	and.b64  	%rd5337, %rd5295, 4294967295;
	add.s64 	%rd5338, %rd5336, %rd5337;
	shr.u64 	%rd5339, %rd5338, 32;
	and.b64  	%rd5340, %rd5298, 4294967295;
	add.s64 	%rd5341, %rd5339, %rd5340;
	shr.u64 	%rd5342, %rd5341, 32;
	and.b64  	%rd5343, %rd5301, 4294967295;
	add.s64 	%rd5344, %rd5342, %rd5343;
	{ .reg .b32 tmp; mov.b64 {tmp, %r2025}, %rd5344; }
	add.s32 	%r2026, %r2022, %r2025;
	mul.lo.s32 	%r2027, %r86, %r2024;
	cvt.u64.u32 	%rd5345, %r2027;
	and.b64  	%rd5346, %rd5308, 4294967295;
	mad.lo.s64 	%rd5347, %rd13, %rd5345, %rd5346;
	shr.u64 	%rd5348, %rd5347, 32;
	and.b64  	%rd5349, %rd5312, 4294967295;
	add.s64 	%rd5350, %rd5348, %rd5349;
	mad.lo.s64 	%rd5351, %rd14, %rd5345, %rd5350;
	cvt.u32.u64 	%r2028, %rd5351;
	shr.u64 	%rd5352, %rd5351, 32;
	and.b64  	%rd5353, %rd5316, 4294967295;
	add.s64 	%rd5354, %rd5352, %rd5353;
	mad.lo.s64 	%rd5355, %rd15, %rd5345, %rd5354;
	shr.u64 	%rd5356, %rd5355, 32;
	and.b64  	%rd5357, %rd5320, 4294967295;
	add.s64 	%rd5358, %rd5356, %rd5357;
	mad.lo.s64 	%rd5359, %rd16, %rd5345, %rd5358;
	shr.u64 	%rd5360, %rd5359, 32;
	and.b64  	%rd5361, %rd5324, 4294967295;
	add.s64 	%rd5362, %rd5360, %rd5361;
	mad.lo.s64 	%rd5363, %rd17, %rd5345, %rd5362;
	shr.u64 	%rd5364, %rd5363, 32;
	and.b64  	%rd5365, %rd5328, 4294967295;
	add.s64 	%rd5366, %rd5364, %rd5365;
	mad.lo.s64 	%rd5367, %rd18, %rd5345, %rd5366;
	shr.u64 	%rd5368, %rd5367, 32;
	and.b64  	%rd5369, %rd5332, 4294967295;
	add.s64 	%rd5370, %rd5368, %rd5369;
	mad.lo.s64 	%rd5371, %rd19, %rd5345, %rd5370;
	shr.u64 	%rd5372, %rd5371, 32;
	and.b64  	%rd5373, %rd5335, 4294967295;
	add.s64 	%rd5374, %rd5372, %rd5373;
	mad.lo.s64 	%rd5375, %rd20, %rd5345, %rd5374;
	shr.u64 	%rd5376, %rd5375, 32;
	and.b64  	%rd5377, %rd5338, 4294967295;
	add.s64 	%rd5378, %rd5376, %rd5377;
	shr.u64 	%rd5379, %rd5378, 32;
	and.b64  	%rd5380, %rd5341, 4294967295;
	add.s64 	%rd5381, %rd5379, %rd5380;
	shr.u64 	%rd5382, %rd5381, 32;
	and.b64  	%rd5383, %rd5344, 4294967295;
	add.s64 	%rd5384, %rd5382, %rd5383;
	{ .reg .b32 tmp; mov.b64 {tmp, %r2029}, %rd5384; }
	add.s32 	%r2030, %r2026, %r2029;
	mul.lo.s32 	%r2031, %r86, %r2028;
	cvt.u64.u32 	%rd5385, %r2031;
	and.b64  	%rd5386, %rd5351, 4294967295;
	mad.lo.s64 	%rd5387, %rd13, %rd5385, %rd5386;
	shr.u64 	%rd5388, %rd5387, 32;
	and.b64  	%rd5389, %rd5355, 4294967295;
	add.s64 	%rd5390, %rd5388, %rd5389;
	mad.lo.s64 	%rd5391, %rd14, %rd5385, %rd5390;
	cvt.u32.u64 	%r2032, %rd5391;
	shr.u64 	%rd5392, %rd5391, 32;
	and.b64  	%rd5393, %rd5359, 4294967295;
	add.s64 	%rd5394, %rd5392, %rd5393;
	mad.lo.s64 	%rd5395, %rd15, %rd5385, %rd5394;
	shr.u64 	%rd5396, %rd5395, 32;
	and.b64  	%rd5397, %rd5363, 4294967295;
	add.s64 	%rd5398, %rd5396, %rd5397;
	mad.lo.s64 	%rd5399, %rd16, %rd5385, %rd5398;
	shr.u64 	%rd5400, %rd5399, 32;
	and.b64  	%rd5401, %rd5367, 4294967295;
	add.s64 	%rd5402, %rd5400, %rd5401;
	mad.lo.s64 	%rd5403, %rd17, %rd5385, %rd5402;
	shr.u64 	%rd5404, %rd5403, 32;
	and.b64  	%rd5405, %rd5371, 4294967295;
	add.s64 	%rd5406, %rd5404, %rd5405;
	mad.lo.s64 	%rd5407, %rd18, %rd5385, %rd5406;
	shr.u64 	%rd5408, %rd5407, 32;
	and.b64  	%rd5409, %rd5375, 4294967295;
	add.s64 	%rd5410, %rd5408, %rd5409;
	mad.lo.s64 	%rd5411, %rd19, %rd5385, %rd5410;
	shr.u64 	%rd5412, %rd5411, 32;
	and.b64  	%rd5413, %rd5378, 4294967295;
	add.s64 	%rd5414, %rd5412, %rd5413;
	mad.lo.s64 	%rd5415, %rd20, %rd5385, %rd5414;
	shr.u64 	%rd5416, %rd5415, 32;
	and.b64  	%rd5417, %rd5381, 4294967295;
	add.s64 	%rd5418, %rd5416, %rd5417;
	shr.u64 	%rd5419, %rd5418, 32;
	and.b64  	%rd5420, %rd5384, 4294967295;
	add.s64 	%rd5421, %rd5419, %rd5420;
	{ .reg .b32 tmp; mov.b64 {tmp, %r2033}, %rd5421; }
	add.s32 	%r2034, %r2030, %r2033;
	mul.lo.s32 	%r2035, %r86, %r2032;
	cvt.u64.u32 	%rd5422, %r2035;
	and.b64  	%rd5423, %rd5391, 4294967295;
	mad.lo.s64 	%rd5424, %rd13, %rd5422, %rd5423;
	shr.u64 	%rd5425, %rd5424, 32;
	and.b64  	%rd5426, %rd5395, 4294967295;
	add.s64 	%rd5427, %rd5425, %rd5426;
	mad.lo.s64 	%rd5428, %rd14, %rd5422, %rd5427;
	cvt.u32.u64 	%r2036, %rd5428;
	shr.u64 	%rd5429, %rd5428, 32;
	and.b64  	%rd5430, %rd5399, 4294967295;
	add.s64 	%rd5431, %rd5429, %rd5430;
	mad.lo.s64 	%rd5432, %rd15, %rd5422, %rd5431;
	shr.u64 	%rd5433, %rd5432, 32;
	and.b64  	%rd5434, %rd5403, 4294967295;
	add.s64 	%rd5435, %rd5433, %rd5434;
	mad.lo.s64 	%rd5436, %rd16, %rd5422, %rd5435;
	shr.u64 	%rd5437, %rd5436, 32;
	and.b64  	%rd5438, %rd5407, 4294967295;
	add.s64 	%rd5439, %rd5437, %rd5438;
	mad.lo.s64 	%rd5440, %rd17, %rd5422, %rd5439;
	shr.u64 	%rd5441, %rd5440, 32;
	and.b64  	%rd5442, %rd5411, 4294967295;
	add.s64 	%rd5443, %rd5441, %rd5442;
	mad.lo.s64 	%rd5444, %rd18, %rd5422, %rd5443;
	shr.u64 	%rd5445, %rd5444, 32;
	and.b64  	%rd5446, %rd5415, 4294967295;
	add.s64 	%rd5447, %rd5445, %rd5446;
	mad.lo.s64 	%rd5448, %rd19, %rd5422, %rd5447;
	shr.u64 	%rd5449, %rd5448, 32;
	and.b64  	%rd5450, %rd5418, 4294967295;
	add.s64 	%rd5451, %rd5449, %rd5450;
	mad.lo.s64 	%rd5452, %rd20, %rd5422, %rd5451;
	shr.u64 	%rd5453, %rd5452, 32;
	and.b64  	%rd5454, %rd5421, 4294967295;
	add.s64 	%rd5455, %rd5453, %rd5454;
	{ .reg .b32 tmp; mov.b64 {tmp, %r2037}, %rd5455; }
	add.s32 	%r2038, %r2034, %r2037;
	mul.lo.s32 	%r2039, %r86, %r2036;
	cvt.u64.u32 	%rd5456, %r2039;
	and.b64  	%rd5457, %rd5428, 4294967295;
	mad.lo.s64 	%rd5458, %rd13, %rd5456, %rd5457;
	shr.u64 	%rd5459, %rd5458, 32;
	and.b64  	%rd5460, %rd5432, 4294967295;
	add.s64 	%rd5461, %rd5459, %rd5460;
	mad.lo.s64 	%rd45332, %rd14, %rd5456, %rd5461;
	shr.u64 	%rd5462, %rd45332, 32;
	and.b64  	%rd5463, %rd5436, 4294967295;
	add.s64 	%rd5464, %rd5462, %rd5463;
	mad.lo.s64 	%rd45333, %rd15, %rd5456, %rd5464;
	cvt.u32.u64 	%r852, %rd45333;
	shr.u64 	%rd5465, %rd45333, 32;
	and.b64  	%rd5466, %rd5440, 4294967295;
	add.s64 	%rd5467, %rd5465, %rd5466;
	mad.lo.s64 	%rd45334, %rd16, %rd5456, %rd5467;
	cvt.u32.u64 	%r853, %rd45334;
	shr.u64 	%rd5468, %rd45334, 32;
	and.b64  	%rd5469, %rd5444, 4294967295;
	add.s64 	%rd5470, %rd5468, %rd5469;
	mad.lo.s64 	%rd45335, %rd17, %rd5456, %rd5470;
	cvt.u32.u64 	%r854, %rd45335;
	shr.u64 	%rd5471, %rd45335, 32;
	and.b64  	%rd5472, %rd5448, 4294967295;
	add.s64 	%rd5473, %rd5471, %rd5472;
	mad.lo.s64 	%rd45336, %rd18, %rd5456, %rd5473;
	cvt.u32.u64 	%r855, %rd45336;
	shr.u64 	%rd5474, %rd45336, 32;
	and.b64  	%rd5475, %rd5452, 4294967295;
	add.s64 	%rd5476, %rd5474, %rd5475;
	mad.lo.s64 	%rd45337, %rd19, %rd5456, %rd5476;
	cvt.u32.u64 	%r856, %rd45337;
	shr.u64 	%rd5477, %rd45337, 32;
	and.b64  	%rd5478, %rd5455, 4294967295;
	add.s64 	%rd5479, %rd5477, %rd5478;
	mad.lo.s64 	%rd45338, %rd20, %rd5456, %rd5479;
	cvt.u32.u64 	%r857, %rd45338;
	{ .reg .b32 tmp; mov.b64 {tmp, %r2040}, %rd45338; }
	add.s32 	%r6632, %r2038, %r2040;
	setp.gt.u32 	%p92, %r6632, %r2008;
	@%p92 bra 	$L__BB4_895;
	cvt.u32.u64 	%r2041, %rd20;
	setp.lt.u32 	%p93, %r6632, %r2041;
	@%p93 bra 	$L__BB4_896;
	cvt.u32.u64 	%r2042, %rd19;
	setp.lt.u32 	%p94, %r2042, %r857;
	@%p94 bra 	$L__BB4_895;
	cvt.u32.u64 	%r2043, %rd19;
	setp.gt.u32 	%p95, %r2043, %r857;
	@%p95 bra 	$L__BB4_896;
	cvt.u32.u64 	%r2044, %rd18;
	setp.lt.u32 	%p96, %r2044, %r856;
	@%p96 bra 	$L__BB4_895;
	cvt.u32.u64 	%r2045, %rd18;
	setp.gt.u32 	%p97, %r2045, %r856;
	@%p97 bra 	$L__BB4_896;
	cvt.u32.u64 	%r2046, %rd17;
	setp.lt.u32 	%p98, %r2046, %r855;
	@%p98 bra 	$L__BB4_895;
	cvt.u32.u64 	%r2047, %rd17;
	setp.gt.u32 	%p99, %r2047, %r855;
	@%p99 bra 	$L__BB4_896;
	cvt.u32.u64 	%r2048, %rd16;
	setp.lt.u32 	%p100, %r2048, %r854;
	@%p100 bra 	$L__BB4_895;
	cvt.u32.u64 	%r2049, %rd16;
	setp.gt.u32 	%p101, %r2049, %r854;
	@%p101 bra 	$L__BB4_896;
	cvt.u32.u64 	%r2050, %rd15;
	setp.lt.u32 	%p102, %r2050, %r853;
	@%p102 bra 	$L__BB4_895;
	cvt.u32.u64 	%r2051, %rd15;
	setp.gt.u32 	%p103, %r2051, %r853;
	@%p103 bra 	$L__BB4_896;
	cvt.u32.u64 	%r2052, %rd14;
	setp.lt.u32 	%p104, %r2052, %r852;
	@%p104 bra 	$L__BB4_895;
	cvt.u32.u64 	%r2053, %rd14;
	cvt.u32.u64 	%r2054, %rd13;
	setp.gt.u32 	%p105, %r2053, %r852;
	cvt.u32.u64 	%r2055, %rd45332;
	setp.gt.u32 	%p106, %r2054, %r2055;
	or.pred  	%p107, %p105, %p106;
	@%p107 bra 	$L__BB4_896;
$L__BB4_895:
	cvt.u32.u64 	%r2056, %rd20;
	and.b64  	%rd5481, %rd45332, 4294967295;
	sub.s64 	%rd45332, %rd5481, %rd13;
	shr.u64 	%rd5482, %rd45332, 63;
	and.b64  	%rd5483, %rd45333, 4294967295;
	add.s64 	%rd5484, %rd5482, %rd14;
	sub.s64 	%rd45333, %rd5483, %rd5484;
	shr.u64 	%rd5485, %rd45333, 63;
	and.b64  	%rd5486, %rd45334, 4294967295;
	add.s64 	%rd5487, %rd5485, %rd15;
	sub.s64 	%rd45334, %rd5486, %rd5487;
	shr.u64 	%rd5488, %rd45334, 63;
	and.b64  	%rd5489, %rd45335, 4294967295;
	add.s64 	%rd5490, %rd5488, %rd16;
	sub.s64 	%rd45335, %rd5489, %rd5490;
	shr.u64 	%rd5491, %rd45335, 63;
	and.b64  	%rd5492, %rd45336, 4294967295;
	add.s64 	%rd5493, %rd5491, %rd17;
	sub.s64 	%rd45336, %rd5492, %rd5493;
	shr.u64 	%rd5494, %rd45336, 63;
	and.b64  	%rd5495, %rd45337, 4294967295;
	add.s64 	%rd5496, %rd5494, %rd18;
	sub.s64 	%rd45337, %rd5495, %rd5496;
	shr.u64 	%rd5497, %rd45337, 63;
	and.b64  	%rd5498, %rd45338, 4294967295;
	add.s64 	%rd5499, %rd5497, %rd19;
	sub.s64 	%rd45338, %rd5498, %rd5499;
	shr.u64 	%rd5500, %rd45338, 63;
	cvt.u32.u64 	%r2057, %rd5500;
	add.s32 	%r2058, %r2056, %r2057;
	sub.s32 	%r6632, %r6632, %r2058;
$L__BB4_896:
	cvt.u32.u64 	%r2059, %rd20;
	mul.lo.s64 	%rd5501, %rd1550, %rd1520;
	cvt.u32.u64 	%r2060, %rd5501;
	shr.u64 	%rd5502, %rd5501, 32;
	mad.lo.s64 	%rd5503, %rd1551, %rd1520, %rd5502;
	shr.u64 	%rd5504, %rd5503, 32;
	mad.lo.s64 	%rd5505, %rd1552, %rd1520, %rd5504;
	shr.u64 	%rd5506, %rd5505, 32;
	mad.lo.s64 	%rd5507, %rd1553, %rd1520, %rd5506;
	shr.u64 	%rd5508, %rd5507, 32;
	mad.lo.s64 	%rd5509, %rd1554, %rd1520, %rd5508;
	shr.u64 	%rd5510, %rd5509, 32;
	mad.lo.s64 	%rd5511, %rd1555, %rd1520, %rd5510;
	shr.u64 	%rd5512, %rd5511, 32;
	mad.lo.s64 	%rd5513, %rd1556, %rd1520, %rd5512;
	shr.u64 	%rd5514, %rd5513, 32;
	mad.lo.s64 	%rd5515, %rd1557, %rd1520, %rd5514;
	shr.u64 	%rd5516, %rd5515, 32;
	and.b64  	%rd5517, %rd5503, 4294967295;
	mad.lo.s64 	%rd5518, %rd1550, %rd1521, %rd5517;
	shr.u64 	%rd5519, %rd5518, 32;
	and.b64  	%rd5520, %rd5505, 4294967295;
	add.s64 	%rd5521, %rd5519, %rd5520;
	mad.lo.s64 	%rd5522, %rd1551, %rd1521, %rd5521;
	shr.u64 	%rd5523, %rd5522, 32;
	and.b64  	%rd5524, %rd5507, 4294967295;
	add.s64 	%rd5525, %rd5523, %rd5524;
	mad.lo.s64 	%rd5526, %rd1552, %rd1521, %rd5525;
	shr.u64 	%rd5527, %rd5526, 32;
	and.b64  	%rd5528, %rd5509, 4294967295;
	add.s64 	%rd5529, %rd5527, %rd5528;
	mad.lo.s64 	%rd5530, %rd1553, %rd1521, %rd5529;
	shr.u64 	%rd5531, %rd5530, 32;
	and.b64  	%rd5532, %rd5511, 4294967295;
	add.s64 	%rd5533, %rd5531, %rd5532;
	mad.lo.s64 	%rd5534, %rd1554, %rd1521, %rd5533;
	shr.u64 	%rd5535, %rd5534, 32;
	and.b64  	%rd5536, %rd5513, 4294967295;
	add.s64 	%rd5537, %rd5535, %rd5536;
	mad.lo.s64 	%rd5538, %rd1555, %rd1521, %rd5537;
	shr.u64 	%rd5539, %rd5538, 32;
	and.b64  	%rd5540, %rd5515, 4294967295;
	add.s64 	%rd5541, %rd5539, %rd5540;
	mad.lo.s64 	%rd5542, %rd1556, %rd1521, %rd5541;
	shr.u64 	%rd5543, %rd5542, 32;
	add.s64 	%rd5544, %rd5543, %rd5516;
	mad.lo.s64 	%rd5545, %rd1557, %rd1521, %rd5544;
	shr.u64 	%rd5546, %rd5545, 32;
	and.b64  	%rd5547, %rd5522, 4294967295;
	mad.lo.s64 	%rd5548, %rd1550, %rd1522, %rd5547;
	shr.u64 	%rd5549, %rd5548, 32;
	and.b64  	%rd5550, %rd5526, 4294967295;
	add.s64 	%rd5551, %rd5549, %rd5550;
	mad.lo.s64 	%rd5552, %rd1551, %rd1522, %rd5551;
	shr.u64 	%rd5553, %rd5552, 32;
	and.b64  	%rd5554, %rd5530, 4294967295;
	add.s64 	%rd5555, %rd5553, %rd5554;
	mad.lo.s64 	%rd5556, %rd1552, %rd1522, %rd5555;
	shr.u64 	%rd5557, %rd5556, 32;
	and.b64  	%rd5558, %rd5534, 4294967295;
	add.s64 	%rd5559, %rd5557, %rd5558;
	mad.lo.s64 	%rd5560, %rd1553, %rd1522, %rd5559;
	shr.u64 	%rd5561, %rd5560, 32;
	and.b64  	%rd5562, %rd5538, 4294967295;
	add.s64 	%rd5563, %rd5561, %rd5562;
	mad.lo.s64 	%rd5564, %rd1554, %rd1522, %rd5563;
	shr.u64 	%rd5565, %rd5564, 32;
	and.b64  	%rd5566, %rd5542, 4294967295;
	add.s64 	%rd5567, %rd5565, %rd5566;
	mad.lo.s64 	%rd5568, %rd1555, %rd1522, %rd5567;
	shr.u64 	%rd5569, %rd5568, 32;
	and.b64  	%rd5570, %rd5545, 4294967295;
	add.s64 	%rd5571, %rd5569, %rd5570;
	mad.lo.s64 	%rd5572, %rd1556, %rd1522, %rd5571;
	shr.u64 	%rd5573, %rd5572, 32;
	add.s64 	%rd5574, %rd5573, %rd5546;
	mad.lo.s64 	%rd5575, %rd1557, %rd1522, %rd5574;
	shr.u64 	%rd5576, %rd5575, 32;
	and.b64  	%rd5577, %rd5552, 4294967295;
	mad.lo.s64 	%rd5578, %rd1550, %rd1523, %rd5577;
	shr.u64 	%rd5579, %rd5578, 32;
	and.b64  	%rd5580, %rd5556, 4294967295;
	add.s64 	%rd5581, %rd5579, %rd5580;
	mad.lo.s64 	%rd5582, %rd1551, %rd1523, %rd5581;
	shr.u64 	%rd5583, %rd5582, 32;
	and.b64  	%rd5584, %rd5560, 4294967295;
	add.s64 	%rd5585, %rd5583, %rd5584;
	mad.lo.s64 	%rd5586, %rd1552, %rd1523, %rd5585;
	shr.u64 	%rd5587, %rd5586, 32;
	and.b64  	%rd5588, %rd5564, 4294967295;
	add.s64 	%rd5589, %rd5587, %rd5588;
	mad.lo.s64 	%rd5590, %rd1553, %rd1523, %rd5589;
	shr.u64 	%rd5591, %rd5590, 32;
	and.b64  	%rd5592, %rd5568, 4294967295;
	add.s64 	%rd5593, %rd5591, %rd5592;
	mad.lo.s64 	%rd5594, %rd1554, %rd1523, %rd5593;
	shr.u64 	%rd5595, %rd5594, 32;
	and.b64  	%rd5596, %rd5572, 4294967295;
	add.s64 	%rd5597, %rd5595, %rd5596;
	mad.lo.s64 	%rd5598, %rd1555, %rd1523, %rd5597;
	shr.u64 	%rd5599, %rd5598, 32;
	and.b64  	%rd5600, %rd5575, 4294967295;
	add.s64 	%rd5601, %rd5599, %rd5600;
	mad.lo.s64 	%rd5602, %rd1556, %rd1523, %rd5601;
	shr.u64 	%rd5603, %rd5602, 32;
	add.s64 	%rd5604, %rd5603, %rd5576;
	mad.lo.s64 	%rd5605, %rd1557, %rd1523, %rd5604;
	shr.u64 	%rd5606, %rd5605, 32;
	and.b64  	%rd5607, %rd5582, 4294967295;
	mad.lo.s64 	%rd5608, %rd1550, %rd1524, %rd5607;
	shr.u64 	%rd5609, %rd5608, 32;
	and.b64  	%rd5610, %rd5586, 4294967295;
	add.s64 	%rd5611, %rd5609, %rd5610;
	mad.lo.s64 	%rd5612, %rd1551, %rd1524, %rd5611;
	shr.u64 	%rd5613, %rd5612, 32;
	and.b64  	%rd5614, %rd5590, 4294967295;
	add.s64 	%rd5615, %rd5613, %rd5614;
	mad.lo.s64 	%rd5616, %rd1552, %rd1524, %rd5615;
	shr.u64 	%rd5617, %rd5616, 32;
	and.b64  	%rd5618, %rd5594, 4294967295;
	add.s64 	%rd5619, %rd5617, %rd5618;
	mad.lo.s64 	%rd5620, %rd1553, %rd1524, %rd5619;
	shr.u64 	%rd5621, %rd5620, 32;
	and.b64  	%rd5622, %rd5598, 4294967295;
	add.s64 	%rd5623, %rd5621, %rd5622;
	mad.lo.s64 	%rd5624, %rd1554, %rd1524, %rd5623;
	shr.u64 	%rd5625, %rd5624, 32;
	and.b64  	%rd5626, %rd5602, 4294967295;
	add.s64 	%rd5627, %rd5625, %rd5626;
	mad.lo.s64 	%rd5628, %rd1555, %rd1524, %rd5627;
	shr.u64 	%rd5629, %rd5628, 32;
	and.b64  	%rd5630, %rd5605, 4294967295;
	add.s64 	%rd5631, %rd5629, %rd5630;
	mad.lo.s64 	%rd5632, %rd1556, %rd1524, %rd5631;
	shr.u64 	%rd5633, %rd5632, 32;
	add.s64 	%rd5634, %rd5633, %rd5606;
	mad.lo.s64 	%rd5635, %rd1557, %rd1524, %rd5634;
	shr.u64 	%rd5636, %rd5635, 32;
	and.b64  	%rd5637, %rd5612, 4294967295;
	mad.lo.s64 	%rd5638, %rd1550, %rd1525, %rd5637;
	shr.u64 	%rd5639, %rd5638, 32;
	and.b64  	%rd5640, %rd5616, 4294967295;
	add.s64 	%rd5641, %rd5639, %rd5640;
	mad.lo.s64 	%rd5642, %rd1551, %rd1525, %rd5641;
	shr.u64 	%rd5643, %rd5642, 32;
	and.b64  	%rd5644, %rd5620, 4294967295;
	add.s64 	%rd5645, %rd5643, %rd5644;
	mad.lo.s64 	%rd5646, %rd1552, %rd1525, %rd5645;
	shr.u64 	%rd5647, %rd5646, 32;
	and.b64  	%rd5648, %rd5624, 4294967295;
	add.s64 	%rd5649, %rd5647, %rd5648;
	mad.lo.s64 	%rd5650, %rd1553, %rd1525, %rd5649;
	shr.u64 	%rd5651, %rd5650, 32;
	and.b64  	%rd5652, %rd5628, 4294967295;
	add.s64 	%rd5653, %rd5651, %rd5652;
	mad.lo.s64 	%rd5654, %rd1554, %rd1525, %rd5653;
	shr.u64 	%rd5655, %rd5654, 32;
	and.b64  	%rd5656, %rd5632, 4294967295;
	add.s64 	%rd5657, %rd5655, %rd5656;
	mad.lo.s64 	%rd5658, %rd1555, %rd1525, %rd5657;
	shr.u64 	%rd5659, %rd5658, 32;
	and.b64  	%rd5660, %rd5635, 4294967295;
	add.s64 	%rd5661, %rd5659, %rd5660;
	mad.lo.s64 	%rd5662, %rd1556, %rd1525, %rd5661;
	shr.u64 	%rd5663, %rd5662, 32;
	add.s64 	%rd5664, %rd5663, %rd5636;
	mad.lo.s64 	%rd5665, %rd1557, %rd1525, %rd5664;
	shr.u64 	%rd5666, %rd5665, 32;
	and.b64  	%rd5667, %rd5642, 4294967295;
	mad.lo.s64 	%rd5668, %rd1550, %rd1526, %rd5667;
	shr.u64 	%rd5669, %rd5668, 32;
	and.b64  	%rd5670, %rd5646, 4294967295;
	add.s64 	%rd5671, %rd5669, %rd5670;
	mad.lo.s64 	%rd5672, %rd1551, %rd1526, %rd5671;
	shr.u64 	%rd5673, %rd5672, 32;
	and.b64  	%rd5674, %rd5650, 4294967295;
	add.s64 	%rd5675, %rd5673, %rd5674;
	mad.lo.s64 	%rd5676, %rd1552, %rd1526, %rd5675;
	shr.u64 	%rd5677, %rd5676, 32;
	and.b64  	%rd5678, %rd5654, 4294967295;
	add.s64 	%rd5679, %rd5677, %rd5678;
	mad.lo.s64 	%rd5680, %rd1553, %rd1526, %rd5679;
	shr.u64 	%rd5681, %rd5680, 32;
	and.b64  	%rd5682, %rd5658, 4294967295;
	add.s64 	%rd5683, %rd5681, %rd5682;
	mad.lo.s64 	%rd5684, %rd1554, %rd1526, %rd5683;
	shr.u64 	%rd5685, %rd5684, 32;
	and.b64  	%rd5686, %rd5662, 4294967295;
	add.s64 	%rd5687, %rd5685, %rd5686;
	mad.lo.s64 	%rd5688, %rd1555, %rd1526, %rd5687;
	shr.u64 	%rd5689, %rd5688, 32;
	and.b64  	%rd5690, %rd5665, 4294967295;
	add.s64 	%rd5691, %rd5689, %rd5690;
	mad.lo.s64 	%rd5692, %rd1556, %rd1526, %rd5691;
	shr.u64 	%rd5693, %rd5692, 32;
	add.s64 	%rd5694, %rd5693, %rd5666;
	mad.lo.s64 	%rd5695, %rd1557, %rd1526, %rd5694;
	shr.u64 	%rd5696, %rd5695, 32;
	and.b64  	%rd5697, %rd5672, 4294967295;
	mad.lo.s64 	%rd5698, %rd1550, %rd1527, %rd5697;
	shr.u64 	%rd5699, %rd5698, 32;
	and.b64  	%rd5700, %rd5676, 4294967295;
	add.s64 	%rd5701, %rd5699, %rd5700;
	mad.lo.s64 	%rd5702, %rd1551, %rd1527, %rd5701;
	shr.u64 	%rd5703, %rd5702, 32;
	and.b64  	%rd5704, %rd5680, 4294967295;
	add.s64 	%rd5705, %rd5703, %rd5704;
	mad.lo.s64 	%rd5706, %rd1552, %rd1527, %rd5705;
	shr.u64 	%rd5707, %rd5706, 32;
	and.b64  	%rd5708, %rd5684, 4294967295;
	add.s64 	%rd5709, %rd5707, %rd5708;
	mad.lo.s64 	%rd5710, %rd1553, %rd1527, %rd5709;
	shr.u64 	%rd5711, %rd5710, 32;
	and.b64  	%rd5712, %rd5688, 4294967295;
	add.s64 	%rd5713, %rd5711, %rd5712;
	mad.lo.s64 	%rd5714, %rd1554, %rd1527, %rd5713;
	shr.u64 	%rd5715, %rd5714, 32;
	and.b64  	%rd5716, %rd5692, 4294967295;
	add.s64 	%rd5717, %rd5715, %rd5716;
	mad.lo.s64 	%rd5718, %rd1555, %rd1527, %rd5717;
	shr.u64 	%rd5719, %rd5718, 32;
	and.b64  	%rd5720, %rd5695, 4294967295;
	add.s64 	%rd5721, %rd5719, %rd5720;
	mad.lo.s64 	%rd5722, %rd1556, %rd1527, %rd5721;
	shr.u64 	%rd5723, %rd5722, 32;
	add.s64 	%rd5724, %rd5723, %rd5696;
	mad.lo.s64 	%rd5725, %rd1557, %rd1527, %rd5724;
	{ .reg .b32 tmp; mov.b64 {tmp, %r2061}, %rd5725; }
	mul.lo.s32 	%r2062, %r86, %r2060;
	cvt.u64.u32 	%rd5726, %r2062;
	and.b64  	%rd5727, %rd5501, 4294967295;
	mad.lo.s64 	%rd5728, %rd13, %rd5726, %rd5727;
	shr.u64 	%rd5729, %rd5728, 32;
	and.b64  	%rd5730, %rd5518, 4294967295;
	add.s64 	%rd5731, %rd5729, %rd5730;
	mad.lo.s64 	%rd5732, %rd14, %rd5726, %rd5731;
	cvt.u32.u64 	%r2063, %rd5732;
	shr.u64 	%rd5733, %rd5732, 32;
	and.b64  	%rd5734, %rd5548, 4294967295;
	add.s64 	%rd5735, %rd5733, %rd5734;
	mad.lo.s64 	%rd5736, %rd15, %rd5726, %rd5735;
	shr.u64 	%rd5737, %rd5736, 32;
	and.b64  	%rd5738, %rd5578, 4294967295;
	add.s64 	%rd5739, %rd5737, %rd5738;
	mad.lo.s64 	%rd5740, %rd16, %rd5726, %rd5739;
	shr.u64 	%rd5741, %rd5740, 32;
	and.b64  	%rd5742, %rd5608, 4294967295;
	add.s64 	%rd5743, %rd5741, %rd5742;
	mad.lo.s64 	%rd5744, %rd17, %rd5726, %rd5743;
	shr.u64 	%rd5745, %rd5744, 32;
	and.b64  	%rd5746, %rd5638, 4294967295;
	add.s64 	%rd5747, %rd5745, %rd5746;
	mad.lo.s64 	%rd5748, %rd18, %rd5726, %rd5747;
	shr.u64 	%rd5749, %rd5748, 32;
	and.b64  	%rd5750, %rd5668, 4294967295;
	add.s64 	%rd5751, %rd5749, %rd5750;
	mad.lo.s64 	%rd5752, %rd19, %rd5726, %rd5751;
	shr.u64 	%rd5753, %rd5752, 32;
	and.b64  	%rd5754, %rd5698, 4294967295;
	add.s64 	%rd5755, %rd5753, %rd5754;
	mad.lo.s64 	%rd5756, %rd20, %rd5726, %rd5755;
	shr.u64 	%rd5757, %rd5756, 32;
	and.b64  	%rd5758, %rd5702, 4294967295;
	add.s64 	%rd5759, %rd5757, %rd5758;
	shr.u64 	%rd5760, %rd5759, 32;
	and.b64  	%rd5761, %rd5706, 4294967295;
	add.s64 	%rd5762, %rd5760, %rd5761;
	shr.u64 	%rd5763, %rd5762, 32;
	and.b64  	%rd5764, %rd5710, 4294967295;
	add.s64 	%rd5765, %rd5763, %rd5764;
	shr.u64 	%rd5766, %rd5765, 32;
	and.b64  	%rd5767, %rd5714, 4294967295;
	add.s64 	%rd5768, %rd5766, %rd5767;
	shr.u64 	%rd5769, %rd5768, 32;
	and.b64  	%rd5770, %rd5718, 4294967295;
	add.s64 	%rd5771, %rd5769, %rd5770;
	shr.u64 	%rd5772, %rd5771, 32;
	and.b64  	%rd5773, %rd5722, 4294967295;
	add.s64 	%rd5774, %rd5772, %rd5773;
	shr.u64 	%rd5775, %rd5774, 32;
	and.b64  	%rd5776, %rd5725, 4294967295;
	add.s64 	%rd5777, %rd5775, %rd5776;
	{ .reg .b32 tmp; mov.b64 {tmp, %r2064}, %rd5777; }
	add.s32 	%r2065, %r2061, %r2064;
	mul.lo.s32 	%r2066, %r86, %r2063;
	cvt.u64.u32 	%rd5778, %r2066;
	and.b64  	%rd5779, %rd5732, 4294967295;
	mad.lo.s64 	%rd5780, %rd13, %rd5778, %rd5779;
	shr.u64 	%rd5781, %rd5780, 32;
	and.b64  	%rd5782, %rd5736, 4294967295;
	add.s64 	%rd5783, %rd5781, %rd5782;
	mad.lo.s64 	%rd5784, %rd14, %rd5778, %rd5783;
	cvt.u32.u64 	%r2067, %rd5784;
	shr.u64 	%rd5785, %rd5784, 32;
	and.b64  	%rd5786, %rd5740, 4294967295;
	add.s64 	%rd5787, %rd5785, %rd5786;
	mad.lo.s64 	%rd5788, %rd15, %rd5778, %rd5787;
	shr.u64 	%rd5789, %rd5788, 32;
	and.b64  	%rd5790, %rd5744, 4294967295;
	add.s64 	%rd5791, %rd5789, %rd5790;
	mad.lo.s64 	%rd5792, %rd16, %rd5778, %rd5791;
	shr.u64 	%rd5793, %rd5792, 32;
	and.b64  	%rd5794, %rd5748, 4294967295;
	add.s64 	%rd5795, %rd5793, %rd5794;
	mad.lo.s64 	%rd5796, %rd17, %rd5778, %rd5795;
	shr.u64 	%rd5797, %rd5796, 32;
	and.b64  	%rd5798, %rd5752, 4294967295;
	add.s64 	%rd5799, %rd5797, %rd5798;
	mad.lo.s64 	%rd5800, %rd18, %rd5778, %rd5799;
	shr.u64 	%rd5801, %rd5800, 32;
	and.b64  	%rd5802, %rd5756, 4294967295;
	add.s64 	%rd5803, %rd5801, %rd5802;
	mad.lo.s64 	%rd5804, %rd19, %rd5778, %rd5803;
	shr.u64 	%rd5805, %rd5804, 32;
	and.b64  	%rd5806, %rd5759, 4294967295;
	add.s64 	%rd5807, %rd5805, %rd5806;
	mad.lo.s64 	%rd5808, %rd20, %rd5778, %rd5807;
	shr.u64 	%rd5809, %rd5808, 32;
	and.b64  	%rd5810, %rd5762, 4294967295;
	add.s64 	%rd5811, %rd5809, %rd5810;
	shr.u64 	%rd5812, %rd5811, 32;
	and.b64  	%rd5813, %rd5765, 4294967295;
	add.s64 	%rd5814, %rd5812, %rd5813;
	shr.u64 	%rd5815, %rd5814, 32;
	and.b64  	%rd5816, %rd5768, 4294967295;
	add.s64 	%rd5817, %rd5815, %rd5816;
	shr.u64 	%rd5818, %rd5817, 32;
	and.b64  	%rd5819, %rd5771, 4294967295;
	add.s64 	%rd5820, %rd5818, %rd5819;
	shr.u64 	%rd5821, %rd5820, 32;
	and.b64  	%rd5822, %rd5774, 4294967295;
	add.s64 	%rd5823, %rd5821, %rd5822;
	shr.u64 	%rd5824, %rd5823, 32;
	and.b64  	%rd5825, %rd5777, 4294967295;
	add.s64 	%rd5826, %rd5824, %rd5825;
	{ .reg .b32 tmp; mov.b64 {tmp, %r2068}, %rd5826; }
	add.s32 	%r2069, %r2065, %r2068;
	mul.lo.s32 	%r2070, %r86, %r2067;
	cvt.u64.u32 	%rd5827, %r2070;
	and.b64  	%rd5828, %rd5784, 4294967295;
	mad.lo.s64 	%rd5829, %rd13, %rd5827, %rd5828;
	shr.u64 	%rd5830, %rd5829, 32;
	and.b64  	%rd5831, %rd5788, 4294967295;
	add.s64 	%rd5832, %rd5830, %rd5831;
	mad.lo.s64 	%rd5833, %rd14, %rd5827, %rd5832;
	cvt.u32.u64 	%r2071, %rd5833;
	shr.u64 	%rd5834, %rd5833, 32;
	and.b64  	%rd5835, %rd5792, 4294967295;
	add.s64 	%rd5836, %rd5834, %rd5835;
	mad.lo.s64 	%rd5837, %rd15, %rd5827, %rd5836;
	shr.u64 	%rd5838, %rd5837, 32;
	and.b64  	%rd5839, %rd5796, 4294967295;
	add.s64 	%rd5840, %rd5838, %rd5839;
	mad.lo.s64 	%rd5841, %rd16, %rd5827, %rd5840;
	shr.u64 	%rd5842, %rd5841, 32;
	and.b64  	%rd5843, %rd5800, 4294967295;
	add.s64 	%rd5844, %rd5842, %rd5843;
	mad.lo.s64 	%rd5845, %rd17, %rd5827, %rd5844;
	shr.u64 	%rd5846, %rd5845, 32;
	and.b64  	%rd5847, %rd5804, 4294967295;
	add.s64 	%rd5848, %rd5846, %rd5847;
	mad.lo.s64 	%rd5849, %rd18, %rd5827, %rd5848;
	shr.u64 	%rd5850, %rd5849, 32;
	and.b64  	%rd5851, %rd5808, 4294967295;
	add.s64 	%rd5852, %rd5850, %rd5851;
	mad.lo.s64 	%rd5853, %rd19, %rd5827, %rd5852;
	shr.u64 	%rd5854, %rd5853, 32;
	and.b64  	%rd5855, %rd5811, 4294967295;
	add.s64 	%rd5856, %rd5854, %rd5855;
	mad.lo.s64 	%rd5857, %rd20, %rd5827, %rd5856;
	shr.u64 	%rd5858, %rd5857, 32;
	and.b64  	%rd5859, %rd5814, 4294967295;
	add.s64 	%rd5860, %rd5858, %rd5859;
	shr.u64 	%rd5861, %rd5860, 32;
	and.b64  	%rd5862, %rd5817, 4294967295;
	add.s64 	%rd5863, %rd5861, %rd5862;
	shr.u64 	%rd5864, %rd5863, 32;
	and.b64  	%rd5865, %rd5820, 4294967295;
	add.s64 	%rd5866, %rd5864, %rd5865;
	shr.u64 	%rd5867, %rd5866, 32;
	and.b64  	%rd5868, %rd5823, 4294967295;
	add.s64 	%rd5869, %rd5867, %rd5868;
	shr.u64 	%rd5870, %rd5869, 32;
	and.b64  	%rd5871, %rd5826, 4294967295;
	add.s64 	%rd5872, %rd5870, %rd5871;
	{ .reg .b32 tmp; mov.b64 {tmp, %r2072}, %rd5872; }
	add.s32 	%r2073, %r2069, %r2072;
	mul.lo.s32 	%r2074, %r86, %r2071;
	cvt.u64.u32 	%rd5873, %r2074;
	and.b64  	%rd5874, %rd5833, 4294967295;
	mad.lo.s64 	%rd5875, %rd13, %rd5873, %rd5874;
	shr.u64 	%rd5876, %rd5875, 32;
	and.b64  	%rd5877, %rd5837, 4294967295;
	add.s64 	%rd5878, %rd5876, %rd5877;
	mad.lo.s64 	%rd5879, %rd14, %rd5873, %rd5878;
	cvt.u32.u64 	%r2075, %rd5879;
	shr.u64 	%rd5880, %rd5879, 32;
	and.b64  	%rd5881, %rd5841, 4294967295;
	add.s64 	%rd5882, %rd5880, %rd5881;
	mad.lo.s64 	%rd5883, %rd15, %rd5873, %rd5882;
	shr.u64 	%rd5884, %rd5883, 32;
	and.b64  	%rd5885, %rd5845, 4294967295;
	add.s64 	%rd5886, %rd5884, %rd5885;
	mad.lo.s64 	%rd5887, %rd16, %rd5873, %rd5886;
	shr.u64 	%rd5888, %rd5887, 32;
	and.b64  	%rd5889, %rd5849, 4294967295;
	add.s64 	%rd5890, %rd5888, %rd5889;
	mad.lo.s64 	%rd5891, %rd17, %rd5873, %rd5890;
	shr.u64 	%rd5892, %rd5891, 32;
	and.b64  	%rd5893, %rd5853, 4294967295;
	add.s64 	%rd5894, %rd5892, %rd5893;
	mad.lo.s64 	%rd5895, %rd18, %rd5873, %rd5894;
	shr.u64 	%rd5896, %rd5895, 32;
	and.b64  	%rd5897, %rd5857, 4294967295;
	add.s64 	%rd5898, %rd5896, %rd5897;
	mad.lo.s64 	%rd5899, %rd19, %rd5873, %rd5898;
	shr.u64 	%rd5900, %rd5899, 32;
	and.b64  	%rd5901, %rd5860, 4294967295;
	add.s64 	%rd5902, %rd5900, %rd5901;
	mad.lo.s64 	%rd5903, %rd20, %rd5873, %rd5902;
	shr.u64 	%rd5904, %rd5903, 32;
	and.b64  	%rd5905, %rd5863, 4294967295;
	add.s64 	%rd5906, %rd5904, %rd5905;
	shr.u64 	%rd5907, %rd5906, 32;
	and.b64  	%rd5908, %rd5866, 4294967295;
	add.s64 	%rd5909, %rd5907, %rd5908;
	shr.u64 	%rd5910, %rd5909, 32;
	and.b64  	%rd5911, %rd5869, 4294967295;
	add.s64 	%rd5912, %rd5910, %rd5911;
	shr.u64 	%rd5913, %rd5912, 32;
	and.b64  	%rd5914, %rd5872, 4294967295;
	add.s64 	%rd5915, %rd5913, %rd5914;
	{ .reg .b32 tmp; mov.b64 {tmp, %r2076}, %rd5915; }
	add.s32 	%r2077, %r2073, %r2076;
	mul.lo.s32 	%r2078, %r86, %r2075;
	cvt.u64.u32 	%rd5916, %r2078;
	and.b64  	%rd5917, %rd5879, 4294967295;
	mad.lo.s64 	%rd5918, %rd13, %rd5916, %rd5917;
	shr.u64 	%rd5919, %rd5918, 32;
	and.b64  	%rd5920, %rd5883, 4294967295;
	add.s64 	%rd5921, %rd5919, %rd5920;
	mad.lo.s64 	%rd5922, %rd14, %rd5916, %rd5921;
	cvt.u32.u64 	%r2079, %rd5922;
	shr.u64 	%rd5923, %rd5922, 32;
	and.b64  	%rd5924, %rd5887, 4294967295;
	add.s64 	%rd5925, %rd5923, %rd5924;
	mad.lo.s64 	%rd5926, %rd15, %rd5916, %rd5925;
	shr.u64 	%rd5927, %rd5926, 32;
	and.b64  	%rd5928, %rd5891, 4294967295;
	add.s64 	%rd5929, %rd5927, %rd5928;
	mad.lo.s64 	%rd5930, %rd16, %rd5916, %rd5929;
	shr.u64 	%rd5931, %rd5930, 32;
	and.b64  	%rd5932, %rd5895, 4294967295;
	add.s64 	%rd5933, %rd5931, %rd5932;
	mad.lo.s64 	%rd5934, %rd17, %rd5916, %rd5933;
	shr.u64 	%rd5935, %rd5934, 32;
	and.b64  	%rd5936, %rd5899, 4294967295;
	add.s64 	%rd5937, %rd5935, %rd5936;
	mad.lo.s64 	%rd5938, %rd18, %rd5916, %rd5937;
	shr.u64 	%rd5939, %rd5938, 32;
	and.b64  	%rd5940, %rd5903, 4294967295;
	add.s64 	%rd5941, %rd5939, %rd5940;
	mad.lo.s64 	%rd5942, %rd19, %rd5916, %rd5941;
	shr.u64 	%rd5943, %rd5942, 32;
	and.b64  	%rd5944, %rd5906, 4294967295;
	add.s64 	%rd5945, %rd5943, %rd5944;
	mad.lo.s64 	%rd5946, %rd20, %rd5916, %rd5945;
	shr.u64 	%rd5947, %rd5946, 32;
	and.b64  	%rd5948, %rd5909, 4294967295;
	add.s64 	%rd5949, %rd5947, %rd5948;
	shr.u64 	%rd5950, %rd5949, 32;
	and.b64  	%rd5951, %rd5912, 4294967295;
	add.s64 	%rd5952, %rd5950, %rd5951;
	shr.u64 	%rd5953, %rd5952, 32;
	and.b64  	%rd5954, %rd5915, 4294967295;
	add.s64 	%rd5955, %rd5953, %rd5954;
	{ .reg .b32 tmp; mov.b64 {tmp, %r2080}, %rd5955; }
	add.s32 	%r2081, %r2077, %r2080;
	mul.lo.s32 	%r2082, %r86, %r2079;
	cvt.u64.u32 	%rd5956, %r2082;
	and.b64  	%rd5957, %rd5922, 4294967295;
	mad.lo.s64 	%rd5958, %rd13, %rd5956, %rd5957;
	shr.u64 	%rd5959, %rd5958, 32;
	and.b64  	%rd5960, %rd5926, 4294967295;
	add.s64 	%rd5961, %rd5959, %rd5960;
	mad.lo.s64 	%rd5962, %rd14, %rd5956, %rd5961;
	cvt.u32.u64 	%r2083, %rd5962;
	shr.u64 	%rd5963, %rd5962, 32;
	and.b64  	%rd5964, %rd5930, 4294967295;
	add.s64 	%rd5965, %rd5963, %rd5964;
	mad.lo.s64 	%rd5966, %rd15, %rd5956, %rd5965;
	shr.u64 	%rd5967, %rd5966, 32;
	and.b64  	%rd5968, %rd5934, 4294967295;
	add.s64 	%rd5969, %rd5967, %rd5968;
	mad.lo.s64 	%rd5970, %rd16, %rd5956, %rd5969;
	shr.u64 	%rd5971, %rd5970, 32;
	and.b64  	%rd5972, %rd5938, 4294967295;
	add.s64 	%rd5973, %rd5971, %rd5972;
	mad.lo.s64 	%rd5974, %rd17, %rd5956, %rd5973;
	shr.u64 	%rd5975, %rd5974, 32;
	and.b64  	%rd5976, %rd5942, 4294967295;
	add.s64 	%rd5977, %rd5975, %rd5976;
	mad.lo.s64 	%rd5978, %rd18, %rd5956, %rd5977;
	shr.u64 	%rd5979, %rd5978, 32;
	and.b64  	%rd5980, %rd5946, 4294967295;
	add.s64 	%rd5981, %rd5979, %rd5980;
	mad.lo.s64 	%rd5982, %rd19, %rd5956, %rd5981;
	shr.u64 	%rd5983, %rd5982, 32;
	and.b64  	%rd5984, %rd5949, 4294967295;
	add.s64 	%rd5985, %rd5983, %rd5984;
	mad.lo.s64 	%rd5986, %rd20, %rd5956, %rd5985;
	shr.u64 	%rd5987, %rd5986, 32;
	and.b64  	%rd5988, %rd5952, 4294967295;
	add.s64 	%rd5989, %rd5987, %rd5988;
	shr.u64 	%rd5990, %rd5989, 32;
	and.b64  	%rd5991, %rd5955, 4294967295;
	add.s64 	%rd5992, %rd5990, %rd5991;
	{ .reg .b32 tmp; mov.b64 {tmp, %r2084}, %rd5992; }
	add.s32 	%r2085, %r2081, %r2084;
	mul.lo.s32 	%r2086, %r86, %r2083;
	cvt.u64.u32 	%rd5993, %r2086;
	and.b64  	%rd5994, %rd5962, 4294967295;
	mad.lo.s64 	%rd5995, %rd13, %rd5993, %rd5994;
	shr.u64 	%rd5996, %rd5995, 32;
	and.b64  	%rd5997, %rd5966, 4294967295;
	add.s64 	%rd5998, %rd5996, %rd5997;
	mad.lo.s64 	%rd5999, %rd14, %rd5993, %rd5998;
	cvt.u32.u64 	%r2087, %rd5999;
	shr.u64 	%rd6000, %rd5999, 32;
	and.b64  	%rd6001, %rd5970, 4294967295;
	add.s64 	%rd6002, %rd6000, %rd6001;
	mad.lo.s64 	%rd6003, %rd15, %rd5993, %rd6002;
	shr.u64 	%rd6004, %rd6003, 32;
	and.b64  	%rd6005, %rd5974, 4294967295;
	add.s64 	%rd6006, %rd6004, %rd6005;
	mad.lo.s64 	%rd6007, %rd16, %rd5993, %rd6006;
	shr.u64 	%rd6008, %rd6007, 32;
	and.b64  	%rd6009, %rd5978, 4294967295;
	add.s64 	%rd6010, %rd6008, %rd6009;
	mad.lo.s64 	%rd6011, %rd17, %rd5993, %rd6010;
	shr.u64 	%rd6012, %rd6011, 32;
	and.b64  	%rd6013, %rd5982, 4294967295;
	add.s64 	%rd6014, %rd6012, %rd6013;
	mad.lo.s64 	%rd6015, %rd18, %rd5993, %rd6014;
	shr.u64 	%rd6016, %rd6015, 32;
	and.b64  	%rd6017, %rd5986, 4294967295;
	add.s64 	%rd6018, %rd6016, %rd6017;
	mad.lo.s64 	%rd6019, %rd19, %rd5993, %rd6018;
	shr.u64 	%rd6020, %rd6019, 32;
	and.b64  	%rd6021, %rd5989, 4294967295;
	add.s64 	%rd6022, %rd6020, %rd6021;
	mad.lo.s64 	%rd6023, %rd20, %rd5993, %rd6022;
	shr.u64 	%rd6024, %rd6023, 32;
	and.b64  	%rd6025, %rd5992, 4294967295;
	add.s64 	%rd6026, %rd6024, %rd6025;
	{ .reg .b32 tmp; mov.b64 {tmp, %r2088}, %rd6026; }
	add.s32 	%r2089, %r2085, %r2088;
	mul.lo.s32 	%r2090, %r86, %r2087;
	cvt.u64.u32 	%rd6027, %r2090;
	and.b64  	%rd6028, %rd5999, 4294967295;
	mad.lo.s64 	%rd6029, %rd13, %rd6027, %rd6028;
	shr.u64 	%rd6030, %rd6029, 32;
	and.b64  	%rd6031, %rd6003, 4294967295;
	add.s64 	%rd6032, %rd6030, %rd6031;
	mad.lo.s64 	%rd45339, %rd14, %rd6027, %rd6032;
	shr.u64 	%rd6033, %rd45339, 32;
	and.b64  	%rd6034, %rd6007, 4294967295;
	add.s64 	%rd6035, %rd6033, %rd6034;
	mad.lo.s64 	%rd45340, %rd15, %rd6027, %rd6035;
	cvt.u32.u64 	%r861, %rd45340;
	shr.u64 	%rd6036, %rd45340, 32;
	and.b64  	%rd6037, %rd6011, 4294967295;
	add.s64 	%rd6038, %rd6036, %rd6037;
	mad.lo.s64 	%rd45341, %rd16, %rd6027, %rd6038;
	cvt.u32.u64 	%r862, %rd45341;
	shr.u64 	%rd6039, %rd45341, 32;
	and.b64  	%rd6040, %rd6015, 4294967295;
	add.s64 	%rd6041, %rd6039, %rd6040;
	mad.lo.s64 	%rd45342, %rd17, %rd6027, %rd6041;
	cvt.u32.u64 	%r863, %rd45342;
	shr.u64 	%rd6042, %rd45342, 32;
	and.b64  	%rd6043, %rd6019, 4294967295;
	add.s64 	%rd6044, %rd6042, %rd6043;
	mad.lo.s64 	%rd45343, %rd18, %rd6027, %rd6044;
	cvt.u32.u64 	%r864, %rd45343;
	shr.u64 	%rd6045, %rd45343, 32;
	and.b64  	%rd6046, %rd6023, 4294967295;
	add.s64 	%rd6047, %rd6045, %rd6046;
	mad.lo.s64 	%rd45344, %rd19, %rd6027, %rd6047;
	cvt.u32.u64 	%r865, %rd45344;
	shr.u64 	%rd6048, %rd45344, 32;
	and.b64  	%rd6049, %rd6026, 4294967295;
	add.s64 	%rd6050, %rd6048, %rd6049;
	mad.lo.s64 	%rd45345, %rd20, %rd6027, %rd6050;
	cvt.u32.u64 	%r866, %rd45345;
	{ .reg .b32 tmp; mov.b64 {tmp, %r2091}, %rd45345; }
	add.s32 	%r6633, %r2089, %r2091;
	setp.gt.u32 	%p108, %r6633, %r2059;
	@%p108 bra 	$L__BB4_910;
	cvt.u32.u64 	%r2092, %rd20;
	setp.lt.u32 	%p109, %r6633, %r2092;
	@%p109 bra 	$L__BB4_911;
	cvt.u32.u64 	%r2093, %rd19;
	setp.lt.u32 	%p110, %r2093, %r866;
	@%p110 bra 	$L__BB4_910;
	cvt.u32.u64 	%r2094, %rd19;
	setp.gt.u32 	%p111, %r2094, %r866;
	@%p111 bra 	$L__BB4_911;
	cvt.u32.u64 	%r2095, %rd18;
	setp.lt.u32 	%p112, %r2095, %r865;
	@%p112 bra 	$L__BB4_910;
	cvt.u32.u64 	%r2096, %rd18;
	setp.gt.u32 	%p113, %r2096, %r865;
	@%p113 bra 	$L__BB4_911;
	cvt.u32.u64 	%r2097, %rd17;
	setp.lt.u32 	%p114, %r2097, %r864;
	@%p114 bra 	$L__BB4_910;
	cvt.u32.u64 	%r2098, %rd17;
	setp.gt.u32 	%p115, %r2098, %r864;
	@%p115 bra 	$L__BB4_911;
	cvt.u32.u64 	%r2099, %rd16;
	setp.lt.u32 	%p116, %r2099, %r863;
	@%p116 bra 	$L__BB4_910;
	cvt.u32.u64 	%r2100, %rd16;
	setp.gt.u32 	%p117, %r2100, %r863;
	@%p117 bra 	$L__BB4_911;
	cvt.u32.u64 	%r2101, %rd15;
	setp.lt.u32 	%p118, %r2101, %r862;
	@%p118 bra 	$L__BB4_910;
	cvt.u32.u64 	%r2102, %rd15;
	setp.gt.u32 	%p119, %r2102, %r862;
	@%p119 bra 	$L__BB4_911;
	cvt.u32.u64 	%r2103, %rd14;
	setp.lt.u32 	%p120, %r2103, %r861;
	@%p120 bra 	$L__BB4_910;
	cvt.u32.u64 	%r2104, %rd14;
	cvt.u32.u64 	%r2105, %rd13;
	setp.gt.u32 	%p121, %r2104, %r861;
	cvt.u32.u64 	%r2106, %rd45339;
	setp.gt.u32 	%p122, %r2105, %r2106;
	or.pred  	%p123, %p121, %p122;
	@%p123 bra 	$L__BB4_911;
$L__BB4_910:
	cvt.u32.u64 	%r2107, %rd20;
	and.b64  	%rd6052, %rd45339, 4294967295;
	sub.s64 	%rd45339, %rd6052, %rd13;
	shr.u64 	%rd6053, %rd45339, 63;
	and.b64  	%rd6054, %rd45340, 4294967295;
	add.s64 	%rd6055, %rd6053, %rd14;
	sub.s64 	%rd45340, %rd6054, %rd6055;
	shr.u64 	%rd6056, %rd45340, 63;
	and.b64  	%rd6057, %rd45341, 4294967295;
	add.s64 	%rd6058, %rd6056, %rd15;
	sub.s64 	%rd45341, %rd6057, %rd6058;
	shr.u64 	%rd6059, %rd45341, 63;
	and.b64  	%rd6060, %rd45342, 4294967295;
	add.s64 	%rd6061, %rd6059, %rd16;
	sub.s64 	%rd45342, %rd6060, %rd6061;
	shr.u64 	%rd6062, %rd45342, 63;
	and.b64  	%rd6063, %rd45343, 4294967295;
	add.s64 	%rd6064, %rd6062, %rd17;
	sub.s64 	%rd45343, %rd6063, %rd6064;
	shr.u64 	%rd6065, %rd45343, 63;
	and.b64  	%rd6066, %rd45344, 4294967295;
	add.s64 	%rd6067, %rd6065, %rd18;
	sub.s64 	%rd45344, %rd6066, %rd6067;
	shr.u64 	%rd6068, %rd45344, 63;
	and.b64  	%rd6069, %rd45345, 4294967295;
	add.s64 	%rd6070, %rd6068, %rd19;
	sub.s64 	%rd45345, %rd6069, %rd6070;
	shr.u64 	%rd6071, %rd45345, 63;
	cvt.u32.u64 	%r2108, %rd6071;
	add.s32 	%r2109, %r2107, %r2108;
	sub.s32 	%r6633, %r6633, %r2109;
$L__BB4_911:
	cvt.u32.u64 	%r2110, %rd20;
	cvt.u64.u32 	%rd1636, %r104;
	and.b64  	%rd6072, %rd45339, 4294967295;
	mul.lo.s64 	%rd6073, %rd6072, %rd1636;
	cvt.u32.u64 	%r2111, %rd6073;
	shr.u64 	%rd6074, %rd6073, 32;
	and.b64  	%rd6075, %rd45340, 4294967295;
	mad.lo.s64 	%rd6076, %rd6075, %rd1636, %rd6074;
	shr.u64 	%rd6077, %rd6076, 32;
	and.b64  	%rd6078, %rd45341, 4294967295;
	mad.lo.s64 	%rd6079, %rd6078, %rd1636, %rd6077;
	shr.u64 	%rd6080, %rd6079, 32;
	and.b64  	%rd6081, %rd45342, 4294967295;
	mad.lo.s64 	%rd6082, %rd6081, %rd1636, %rd6080;
	shr.u64 	%rd6083, %rd6082, 32;
	and.b64  	%rd6084, %rd45343, 4294967295;
	mad.lo.s64 	%rd6085, %rd6084, %rd1636, %rd6083;
	shr.u64 	%rd6086, %rd6085, 32;
	and.b64  	%rd6087, %rd45344, 4294967295;
	mad.lo.s64 	%rd6088, %rd6087, %rd1636, %rd6086;
	shr.u64 	%rd6089, %rd6088, 32;
	and.b64  	%rd6090, %rd45345, 4294967295;
	mad.lo.s64 	%rd6091, %rd6090, %rd1636, %rd6089;
	shr.u64 	%rd6092, %rd6091, 32;
	mul.wide.u32 	%rd6093, %r6633, %r104;
	add.s64 	%rd6094, %rd6092, %rd6093;
	shr.u64 	%rd6095, %rd6094, 32;
	cvt.u64.u32 	%rd1637, %r103;
	and.b64  	%rd6096, %rd6076, 4294967295;
	mad.lo.s64 	%rd6097, %rd6072, %rd1637, %rd6096;
	shr.u64 	%rd6098, %rd6097, 32;
	and.b64  	%rd6099, %rd6079, 4294967295;
	add.s64 	%rd6100, %rd6098, %rd6099;
	mad.lo.s64 	%rd6101, %rd6075, %rd1637, %rd6100;
	shr.u64 	%rd6102, %rd6101, 32;
	and.b64  	%rd6103, %rd6082, 4294967295;
	add.s64 	%rd6104, %rd6102, %rd6103;
	mad.lo.s64 	%rd6105, %rd6078, %rd1637, %rd6104;
	shr.u64 	%rd6106, %rd6105, 32;
	and.b64  	%rd6107, %rd6085, 4294967295;
	add.s64 	%rd6108, %rd6106, %rd6107;
	mad.lo.s64 	%rd6109, %rd6081, %rd1637, %rd6108;
	shr.u64 	%rd6110, %rd6109, 32;
	and.b64  	%rd6111, %rd6088, 4294967295;
	add.s64 	%rd6112, %rd6110, %rd6111;
	mad.lo.s64 	%rd6113, %rd6084, %rd1637, %rd6112;
	shr.u64 	%rd6114, %rd6113, 32;
	and.b64  	%rd6115, %rd6091, 4294967295;
	add.s64 	%rd6116, %rd6114, %rd6115;
	mad.lo.s64 	%rd6117, %rd6087, %rd1637, %rd6116;
	shr.u64 	%rd6118, %rd6117, 32;
	and.b64  	%rd6119, %rd6094, 4294967295;
	add.s64 	%rd6120, %rd6118, %rd6119;
	mad.lo.s64 	%rd6121, %rd6090, %rd1637, %rd6120;
	shr.u64 	%rd6122, %rd6121, 32;
	mul.wide.u32 	%rd6123, %r6633, %r103;
	add.s64 	%rd6124, %rd6122, %rd6095;
	add.s64 	%rd6125, %rd6124, %rd6123;
	shr.u64 	%rd6126, %rd6125, 32;
	cvt.u64.u32 	%rd1638, %r102;
	and.b64  	%rd6127, %rd6101, 4294967295;
	mad.lo.s64 	%rd6128, %rd6072, %rd1638, %rd6127;
	shr.u64 	%rd6129, %rd6128, 32;
	and.b64  	%rd6130, %rd6105, 4294967295;
	add.s64 	%rd6131, %rd6129, %rd6130;
	mad.lo.s64 	%rd6132, %rd6075, %rd1638, %rd6131;
	shr.u64 	%rd6133, %rd6132, 32;
	and.b64  	%rd6134, %rd6109, 4294967295;
	add.s64 	%rd6135, %rd6133, %rd6134;
	mad.lo.s64 	%rd6136, %rd6078, %rd1638, %rd6135;
	shr.u64 	%rd6137, %rd6136, 32;
	and.b64  	%rd6138, %rd6113, 4294967295;
	add.s64 	%rd6139, %rd6137, %rd6138;
	mad.lo.s64 	%rd6140, %rd6081, %rd1638, %rd6139;
	shr.u64 	%rd6141, %rd6140, 32;
	and.b64  	%rd6142, %rd6117, 4294967295;
	add.s64 	%rd6143, %rd6141, %rd6142;
	mad.lo.s64 	%rd6144, %rd6084, %rd1638, %rd6143;
	shr.u64 	%rd6145, %rd6144, 32;
	and.b64  	%rd6146, %rd6121, 4294967295;
	add.s64 	%rd6147, %rd6145, %rd6146;
	mad.lo.s64 	%rd6148, %rd6087, %rd1638, %rd6147;
	shr.u64 	%rd6149, %rd6148, 32;
	and.b64  	%rd6150, %rd6125, 4294967295;
	add.s64 	%rd6151, %rd6149, %rd6150;
	mad.lo.s64 	%rd6152, %rd6090, %rd1638, %rd6151;
	shr.u64 	%rd6153, %rd6152, 32;
	mul.wide.u32 	%rd6154, %r6633, %r102;
	add.s64 	%rd6155, %rd6153, %rd6126;
	add.s64 	%rd6156, %rd6155, %rd6154;
	shr.u64 	%rd6157, %rd6156, 32;
	cvt.u64.u32 	%rd1639, %r101;
	and.b64  	%rd6158, %rd6132, 4294967295;
	mad.lo.s64 	%rd6159, %rd6072, %rd1639, %rd6158;
	shr.u64 	%rd6160, %rd6159, 32;
	and.b64  	%rd6161, %rd6136, 4294967295;
	add.s64 	%rd6162, %rd6160, %rd6161;
	mad.lo.s64 	%rd6163, %rd6075, %rd1639, %rd6162;
	shr.u64 	%rd6164, %rd6163, 32;
	and.b64  	%rd6165, %rd6140, 4294967295;
	add.s64 	%rd6166, %rd6164, %rd6165;
	mad.lo.s64 	%rd6167, %rd6078, %rd1639, %rd6166;
	shr.u64 	%rd6168, %rd6167, 32;
	and.b64  	%rd6169, %rd6144, 4294967295;
	add.s64 	%rd6170, %rd6168, %rd6169;
	mad.lo.s64 	%rd6171, %rd6081, %rd1639, %rd6170;
	shr.u64 	%rd6172, %rd6171, 32;
	and.b64  	%rd6173, %rd6148, 4294967295;
	add.s64 	%rd6174, %rd6172, %rd6173;
	mad.lo.s64 	%rd6175, %rd6084, %rd1639, %rd6174;
	shr.u64 	%rd6176, %rd6175, 32;
	and.b64  	%rd6177, %rd6152, 4294967295;
	add.s64 	%rd6178, %rd6176, %rd6177;
	mad.lo.s64 	%rd6179, %rd6087, %rd1639, %rd6178;
	shr.u64 	%rd6180, %rd6179, 32;
	and.b64  	%rd6181, %rd6156, 4294967295;
	add.s64 	%rd6182, %rd6180, %rd6181;
	mad.lo.s64 	%rd6183, %rd6090, %rd1639, %rd6182;
	shr.u64 	%rd6184, %rd6183, 32;
	mul.wide.u32 	%rd6185, %r6633, %r101;
	add.s64 	%rd6186, %rd6184, %rd6157;
	add.s64 	%rd6187, %rd6186, %rd6185;
	shr.u64 	%rd6188, %rd6187, 32;
	cvt.u64.u32 	%rd1640, %r100;
	and.b64  	%rd6189, %rd6163, 4294967295;
	mad.lo.s64 	%rd6190, %rd6072, %rd1640, %rd6189;
	shr.u64 	%rd6191, %rd6190, 32;
	and.b64  	%rd6192, %rd6167, 4294967295;
	add.s64 	%rd6193, %rd6191, %rd6192;
	mad.lo.s64 	%rd6194, %rd6075, %rd1640, %rd6193;
	shr.u64 	%rd6195, %rd6194, 32;
	and.b64  	%rd6196, %rd6171, 4294967295;
	add.s64 	%rd6197, %rd6195, %rd6196;
	mad.lo.s64 	%rd6198, %rd6078, %rd1640, %rd6197;
	shr.u64 	%rd6199, %rd6198, 32;
	and.b64  	%rd6200, %rd6175, 4294967295;
	add.s64 	%rd6201, %rd6199, %rd6200;
	mad.lo.s64 	%rd6202, %rd6081, %rd1640, %rd6201;
	shr.u64 	%rd6203, %rd6202, 32;
	and.b64  	%rd6204, %rd6179, 4294967295;
	add.s64 	%rd6205, %rd6203, %rd6204;
	mad.lo.s64 	%rd6206, %rd6084, %rd1640, %rd6205;
	shr.u64 	%rd6207, %rd6206, 32;
	and.b64  	%rd6208, %rd6183, 4294967295;
	add.s64 	%rd6209, %rd6207, %rd6208;
	mad.lo.s64 	%rd6210, %rd6087, %rd1640, %rd6209;
	shr.u64 	%rd6211, %rd6210, 32;
	and.b64  	%rd6212, %rd6187, 4294967295;
	add.s64 	%rd6213, %rd6211, %rd6212;
	mad.lo.s64 	%rd6214, %rd6090, %rd1640, %rd6213;
	shr.u64 	%rd6215, %rd6214, 32;
	mul.wide.u32 	%rd6216, %r6633, %r100;
	add.s64 	%rd6217, %rd6215, %rd6188;
	add.s64 	%rd6218, %rd6217, %rd6216;
	shr.u64 	%rd6219, %rd6218, 32;
	cvt.u64.u32 	%rd1641, %r99;
	and.b64  	%rd6220, %rd6194, 4294967295;
	mad.lo.s64 	%rd6221, %rd6072, %rd1641, %rd6220;
	shr.u64 	%rd6222, %rd6221, 32;
	and.b64  	%rd6223, %rd6198, 4294967295;
	add.s64 	%rd6224, %rd6222, %rd6223;
	mad.lo.s64 	%rd6225, %rd6075, %rd1641, %rd6224;
	shr.u64 	%rd6226, %rd6225, 32;
	and.b64  	%rd6227, %rd6202, 4294967295;
	add.s64 	%rd6228, %rd6226, %rd6227;
	mad.lo.s64 	%rd6229, %rd6078, %rd1641, %rd6228;
	shr.u64 	%rd6230, %rd6229, 32;
	and.b64  	%rd6231, %rd6206, 4294967295;
	add.s64 	%rd6232, %rd6230, %rd6231;
	mad.lo.s64 	%rd6233, %rd6081, %rd1641, %rd6232;
	shr.u64 	%rd6234, %rd6233, 32;
	and.b64  	%rd6235, %rd6210, 4294967295;
	add.s64 	%rd6236, %rd6234, %rd6235;
	mad.lo.s64 	%rd6237, %rd6084, %rd1641, %rd6236;
	shr.u64 	%rd6238, %rd6237, 32;
	and.b64  	%rd6239, %rd6214, 4294967295;
	add.s64 	%rd6240, %rd6238, %rd6239;
	mad.lo.s64 	%rd6241, %rd6087, %rd1641, %rd6240;
	shr.u64 	%rd6242, %rd6241, 32;
	and.b64  	%rd6243, %rd6218, 4294967295;
	add.s64 	%rd6244, %rd6242, %rd6243;
	mad.lo.s64 	%rd6245, %rd6090, %rd1641, %rd6244;
	shr.u64 	%rd6246, %rd6245, 32;
	mul.wide.u32 	%rd6247, %r6633, %r99;
	add.s64 	%rd6248, %rd6246, %rd6219;
	add.s64 	%rd6249, %rd6248, %rd6247;
	shr.u64 	%rd6250, %rd6249, 32;
	cvt.u64.u32 	%rd1642, %r98;
	and.b64  	%rd6251, %rd6225, 4294967295;
	mad.lo.s64 	%rd6252, %rd6072, %rd1642, %rd6251;
	shr.u64 	%rd6253, %rd6252, 32;
	and.b64  	%rd6254, %rd6229, 4294967295;
	add.s64 	%rd6255, %rd6253, %rd6254;
	mad.lo.s64 	%rd6256, %rd6075, %rd1642, %rd6255;
	shr.u64 	%rd6257, %rd6256, 32;
	and.b64  	%rd6258, %rd6233, 4294967295;
	add.s64 	%rd6259, %rd6257, %rd6258;
	mad.lo.s64 	%rd6260, %rd6078, %rd1642, %rd6259;
	shr.u64 	%rd6261, %rd6260, 32;
	and.b64  	%rd6262, %rd6237, 4294967295;
	add.s64 	%rd6263, %rd6261, %rd6262;
	mad.lo.s64 	%rd6264, %rd6081, %rd1642, %rd6263;
	shr.u64 	%rd6265, %rd6264, 32;
	and.b64  	%rd6266, %rd6241, 4294967295;
	add.s64 	%rd6267, %rd6265, %rd6266;
	mad.lo.s64 	%rd6268, %rd6084, %rd1642, %rd6267;
	shr.u64 	%rd6269, %rd6268, 32;
	and.b64  	%rd6270, %rd6245, 4294967295;
	add.s64 	%rd6271, %rd6269, %rd6270;
	mad.lo.s64 	%rd6272, %rd6087, %rd1642, %rd6271;
	shr.u64 	%rd6273, %rd6272, 32;
	and.b64  	%rd6274, %rd6249, 4294967295;
	add.s64 	%rd6275, %rd6273, %rd6274;
	mad.lo.s64 	%rd6276, %rd6090, %rd1642, %rd6275;
	shr.u64 	%rd6277, %rd6276, 32;
	mul.wide.u32 	%rd6278, %r6633, %r98;
	add.s64 	%rd6279, %rd6277, %rd6250;
	add.s64 	%rd6280, %rd6279, %rd6278;
	shr.u64 	%rd6281, %rd6280, 32;
	cvt.u64.u32 	%rd1643, %r97;
	and.b64  	%rd6282, %rd6256, 4294967295;
	mad.lo.s64 	%rd6283, %rd6072, %rd1643, %rd6282;
	shr.u64 	%rd6284, %rd6283, 32;
	and.b64  	%rd6285, %rd6260, 4294967295;
	add.s64 	%rd6286, %rd6284, %rd6285;
	mad.lo.s64 	%rd6287, %rd6075, %rd1643, %rd6286;
	shr.u64 	%rd6288, %rd6287, 32;
	and.b64  	%rd6289, %rd6264, 4294967295;
	add.s64 	%rd6290, %rd6288, %rd6289;
	mad.lo.s64 	%rd6291, %rd6078, %rd1643, %rd6290;
	shr.u64 	%rd6292, %rd6291, 32;
	and.b64  	%rd6293, %rd6268, 4294967295;
	add.s64 	%rd6294, %rd6292, %rd6293;
	mad.lo.s64 	%rd6295, %rd6081, %rd1643, %rd6294;
	shr.u64 	%rd6296, %rd6295, 32;
	and.b64  	%rd6297, %rd6272, 4294967295;
	add.s64 	%rd6298, %rd6296, %rd6297;
	mad.lo.s64 	%rd6299, %rd6084, %rd1643, %rd6298;
	shr.u64 	%rd6300, %rd6299, 32;
	and.b64  	%rd6301, %rd6276, 4294967295;
	add.s64 	%rd6302, %rd6300, %rd6301;
	mad.lo.s64 	%rd6303, %rd6087, %rd1643, %rd6302;
	shr.u64 	%rd6304, %rd6303, 32;
	and.b64  	%rd6305, %rd6280, 4294967295;
	add.s64 	%rd6306, %rd6304, %rd6305;
	mad.lo.s64 	%rd6307, %rd6090, %rd1643, %rd6306;
	shr.u64 	%rd6308, %rd6307, 32;
	mul.wide.u32 	%rd6309, %r6633, %r97;
	add.s64 	%rd6310, %rd6308, %rd6281;
	add.s64 	%rd6311, %rd6310, %rd6309;
	{ .reg .b32 tmp; mov.b64 {tmp, %r2112}, %rd6311; }
	mul.lo.s32 	%r2113, %r86, %r2111;
	cvt.u64.u32 	%rd6312, %r2113;
	and.b64  	%rd6313, %rd6073, 4294967295;
	mad.lo.s64 	%rd6314, %rd13, %rd6312, %rd6313;
	shr.u64 	%rd6315, %rd6314, 32;
	and.b64  	%rd6316, %rd6097, 4294967295;
	add.s64 	%rd6317, %rd6315, %rd6316;
	mad.lo.s64 	%rd6318, %rd14, %rd6312, %rd6317;
	cvt.u32.u64 	%r2114, %rd6318;
	shr.u64 	%rd6319, %rd6318, 32;
	and.b64  	%rd6320, %rd6128, 4294967295;
	add.s64 	%rd6321, %rd6319, %rd6320;
	mad.lo.s64 	%rd6322, %rd15, %rd6312, %rd6321;
	shr.u64 	%rd6323, %rd6322, 32;
	and.b64  	%rd6324, %rd6159, 4294967295;
	add.s64 	%rd6325, %rd6323, %rd6324;
	mad.lo.s64 	%rd6326, %rd16, %rd6312, %rd6325;
	shr.u64 	%rd6327, %rd6326, 32;
	and.b64  	%rd6328, %rd6190, 4294967295;
	add.s64 	%rd6329, %rd6327, %rd6328;
	mad.lo.s64 	%rd6330, %rd17, %rd6312, %rd6329;
	shr.u64 	%rd6331, %rd6330, 32;
	and.b64  	%rd6332, %rd6221, 4294967295;
	add.s64 	%rd6333, %rd6331, %rd6332;
	mad.lo.s64 	%rd6334, %rd18, %rd6312, %rd6333;
	shr.u64 	%rd6335, %rd6334, 32;
	and.b64  	%rd6336, %rd6252, 4294967295;
	add.s64 	%rd6337, %rd6335, %rd6336;
	mad.lo.s64 	%rd6338, %rd19, %rd6312, %rd6337;
	shr.u64 	%rd6339, %rd6338, 32;
	and.b64  	%rd6340, %rd6283, 4294967295;
	add.s64 	%rd6341, %rd6339, %rd6340;
	mad.lo.s64 	%rd6342, %rd20, %rd6312, %rd6341;
	shr.u64 	%rd6343, %rd6342, 32;
	and.b64  	%rd6344, %rd6287, 4294967295;
	add.s64 	%rd6345, %rd6343, %rd6344;
	shr.u64 	%rd6346, %rd6345, 32;
	and.b64  	%rd6347, %rd6291, 4294967295;
	add.s64 	%rd6348, %rd6346, %rd6347;
	shr.u64 	%rd6349, %rd6348, 32;
	and.b64  	%rd6350, %rd6295, 4294967295;
	add.s64 	%rd6351, %rd6349, %rd6350;
	shr.u64 	%rd6352, %rd6351, 32;
	and.b64  	%rd6353, %rd6299, 4294967295;
	add.s64 	%rd6354, %rd6352, %rd6353;
	shr.u64 	%rd6355, %rd6354, 32;
	and.b64  	%rd6356, %rd6303, 4294967295;
	add.s64 	%rd6357, %rd6355, %rd6356;
	shr.u64 	%rd6358, %rd6357, 32;
	and.b64  	%rd6359, %rd6307, 4294967295;
	add.s64 	%rd6360, %rd6358, %rd6359;
	shr.u64 	%rd6361, %rd6360, 32;
	and.b64  	%rd6362, %rd6311, 4294967295;
	add.s64 	%rd6363, %rd6361, %rd6362;
	{ .reg .b32 tmp; mov.b64 {tmp, %r2115}, %rd6363; }
	add.s32 	%r2116, %r2112, %r2115;
	mul.lo.s32 	%r2117, %r86, %r2114;
	cvt.u64.u32 	%rd6364, %r2117;
	and.b64  	%rd6365, %rd6318, 4294967295;
	mad.lo.s64 	%rd6366, %rd13, %rd6364, %rd6365;
	shr.u64 	%rd6367, %rd6366, 32;
	and.b64  	%rd6368, %rd6322, 4294967295;
	add.s64 	%rd6369, %rd6367, %rd6368;
	mad.lo.s64 	%rd6370, %rd14, %rd6364, %rd6369;
	cvt.u32.u64 	%r2118, %rd6370;
	shr.u64 	%rd6371, %rd6370, 32;
	and.b64  	%rd6372, %rd6326, 4294967295;
	add.s64 	%rd6373, %rd6371, %rd6372;
	mad.lo.s64 	%rd6374, %rd15, %rd6364, %rd6373;
	shr.u64 	%rd6375, %rd6374, 32;
	and.b64  	%rd6376, %rd6330, 4294967295;
	add.s64 	%rd6377, %rd6375, %rd6376;
	mad.lo.s64 	%rd6378, %rd16, %rd6364, %rd6377;
	shr.u64 	%rd6379, %rd6378, 32;
	and.b64  	%rd6380, %rd6334, 4294967295;
	add.s64 	%rd6381, %rd6379, %rd6380;
	mad.lo.s64 	%rd6382, %rd17, %rd6364, %rd6381;
	shr.u64 	%rd6383, %rd6382, 32;
	and.b64  	%rd6384, %rd6338, 4294967295;
	add.s64 	%rd6385, %rd6383, %rd6384;
	mad.lo.s64 	%rd6386, %rd18, %rd6364, %rd6385;
	shr.u64 	%rd6387, %rd6386, 32;
	and.b64  	%rd6388, %rd6342, 4294967295;
	add.s64 	%rd6389, %rd6387, %rd6388;
	mad.lo.s64 	%rd6390, %rd19, %rd6364, %rd6389;
	shr.u64 	%rd6391, %rd6390, 32;
	and.b64  	%rd6392, %rd6345, 4294967295;
	add.s64 	%rd6393, %rd6391, %rd6392;
	mad.lo.s64 	%rd6394, %rd20, %rd6364, %rd6393;
	shr.u64 	%rd6395, %rd6394, 32;
	and.b64  	%rd6396, %rd6348, 4294967295;
	add.s64 	%rd6397, %rd6395, %rd6396;
	shr.u64 	%rd6398, %rd6397, 32;
	and.b64  	%rd6399, %rd6351, 4294967295;
	add.s64 	%rd6400, %rd6398, %rd6399;
	shr.u64 	%rd6401, %rd6400, 32;
	and.b64  	%rd6402, %rd6354, 4294967295;
	add.s64 	%rd6403, %rd6401, %rd6402;
	shr.u64 	%rd6404, %rd6403, 32;
	and.b64  	%rd6405, %rd6357, 4294967295;
	add.s64 	%rd6406, %rd6404, %rd6405;
	shr.u64 	%rd6407, %rd6406, 32;
	and.b64  	%rd6408, %rd6360, 4294967295;
	add.s64 	%rd6409, %rd6407, %rd6408;
	shr.u64 	%rd6410, %rd6409, 32;
	and.b64  	%rd6411, %rd6363, 4294967295;
	add.s64 	%rd6412, %rd6410, %rd6411;
	{ .reg .b32 tmp; mov.b64 {tmp, %r2119}, %rd6412; }
	add.s32 	%r2120, %r2116, %r2119;
	mul.lo.s32 	%r2121, %r86, %r2118;
	cvt.u64.u32 	%rd6413, %r2121;
	and.b64  	%rd6414, %rd6370, 4294967295;
	mad.lo.s64 	%rd6415, %rd13, %rd6413, %rd6414;
	shr.u64 	%rd6416, %rd6415, 32;
	and.b64  	%rd6417, %rd6374, 4294967295;
	add.s64 	%rd6418, %rd6416, %rd6417;
	mad.lo.s64 	%rd6419, %rd14, %rd6413, %rd6418;
	cvt.u32.u64 	%r2122, %rd6419;
	shr.u64 	%rd6420, %rd6419, 32;
	and.b64  	%rd6421, %rd6378, 4294967295;
	add.s64 	%rd6422, %rd6420, %rd6421;
	mad.lo.s64 	%rd6423, %rd15, %rd6413, %rd6422;
	shr.u64 	%rd6424, %rd6423, 32;
	and.b64  	%rd6425, %rd6382, 4294967295;
	add.s64 	%rd6426, %rd6424, %rd6425;
	mad.lo.s64 	%rd6427, %rd16, %rd6413, %rd6426;
	shr.u64 	%rd6428, %rd6427, 32;
	and.b64  	%rd6429, %rd6386, 4294967295;
	add.s64 	%rd6430, %rd6428, %rd6429;
	mad.lo.s64 	%rd6431, %rd17, %rd6413, %rd6430;
	shr.u64 	%rd6432, %rd6431, 32;
	and.b64  	%rd6433, %rd6390, 4294967295;
	add.s64 	%rd6434, %rd6432, %rd6433;
	mad.lo.s64 	%rd6435, %rd18, %rd6413, %rd6434;
	shr.u64 	%rd6436, %rd6435, 32;
	and.b64  	%rd6437, %rd6394, 4294967295;
	add.s64 	%rd6438, %rd6436, %rd6437;
	mad.lo.s64 	%rd6439, %rd19, %rd6413, %rd6438;
	shr.u64 	%rd6440, %rd6439, 32;
	and.b64  	%rd6441, %rd6397, 4294967295;
	add.s64 	%rd6442, %rd6440, %rd6441;
	mad.lo.s64 	%rd6443, %rd20, %rd6413, %rd6442;
	shr.u64 	%rd6444, %rd6443, 32;
	and.b64  	%rd6445, %rd6400, 4294967295;
	add.s64 	%rd6446, %rd6444, %rd6445;
	shr.u64 	%rd6447, %rd6446, 32;
	and.b64  	%rd6448, %rd6403, 4294967295;
	add.s64 	%rd6449, %rd6447, %rd6448;
	shr.u64 	%rd6450, %rd6449, 32;
	and.b64  	%rd6451, %rd6406, 4294967295;
	add.s64 	%rd6452, %rd6450, %rd6451;
	shr.u64 	%rd6453, %rd6452, 32;
	and.b64  	%rd6454, %rd6409, 4294967295;
	add.s64 	%rd6455, %rd6453, %rd6454;
	shr.u64 	%rd6456, %rd6455, 32;
	and.b64  	%rd6457, %rd6412, 4294967295;
	add.s64 	%rd6458, %rd6456, %rd6457;
	{ .reg .b32 tmp; mov.b64 {tmp, %r2123}, %rd6458; }
	add.s32 	%r2124, %r2120, %r2123;
	mul.lo.s32 	%r2125, %r86, %r2122;
	cvt.u64.u32 	%rd6459, %r2125;
	and.b64  	%rd6460, %rd6419, 4294967295;
	mad.lo.s64 	%rd6461, %rd13, %rd6459, %rd6460;
	shr.u64 	%rd6462, %rd6461, 32;
	and.b64  	%rd6463, %rd6423, 4294967295;
	add.s64 	%rd6464, %rd6462, %rd6463;
	mad.lo.s64 	%rd6465, %rd14, %rd6459, %rd6464;
	cvt.u32.u64 	%r2126, %rd6465;
	shr.u64 	%rd6466, %rd6465, 32;
	and.b64  	%rd6467, %rd6427, 4294967295;
	add.s64 	%rd6468, %rd6466, %rd6467;
	mad.lo.s64 	%rd6469, %rd15, %rd6459, %rd6468;
	shr.u64 	%rd6470, %rd6469, 32;
	and.b64  	%rd6471, %rd6431, 4294967295;
	add.s64 	%rd6472, %rd6470, %rd6471;
	mad.lo.s64 	%rd6473, %rd16, %rd6459, %rd6472;
	shr.u64 	%rd6474, %rd6473, 32;
	and.b64  	%rd6475, %rd6435, 4294967295;
	add.s64 	%rd6476, %rd6474, %rd6475;
	mad.lo.s64 	%rd6477, %rd17, %rd6459, %rd6476;
	shr.u64 	%rd6478, %rd6477, 32;
	and.b64  	%rd6479, %rd6439, 4294967295;
	add.s64 	%rd6480, %rd6478, %rd6479;
	mad.lo.s64 	%rd6481, %rd18, %rd6459, %rd6480;
	shr.u64 	%rd6482, %rd6481, 32;
	and.b64  	%rd6483, %rd6443, 4294967295;
	add.s64 	%rd6484, %rd6482, %rd6483;
	mad.lo.s64 	%rd6485, %rd19, %rd6459, %rd6484;
	shr.u64 	%rd6486, %rd6485, 32;
	and.b64  	%rd6487, %rd6446, 4294967295;
	add.s64 	%rd6488, %rd6486, %rd6487;
	mad.lo.s64 	%rd6489, %rd20, %rd6459, %rd6488;
	shr.u64 	%rd6490, %rd6489, 32;
	and.b64  	%rd6491, %rd6449, 4294967295;
	add.s64 	%rd6492, %rd6490, %rd6491;
	shr.u64 	%rd6493, %rd6492, 32;
	and.b64  	%rd6494, %rd6452, 4294967295;
	add.s64 	%rd6495, %rd6493, %rd6494;
	shr.u64 	%rd6496, %rd6495, 32;
	and.b64  	%rd6497, %rd6455, 4294967295;
	add.s64 	%rd6498, %rd6496, %rd6497;
	shr.u64 	%rd6499, %rd6498, 32;
	and.b64  	%rd6500, %rd6458, 4294967295;
	add.s64 	%rd6501, %rd6499, %rd6500;
	{ .reg .b32 tmp; mov.b64 {tmp, %r2127}, %rd6501; }
	add.s32 	%r2128, %r2124, %r2127;
	mul.lo.s32 	%r2129, %r86, %r2126;
	cvt.u64.u32 	%rd6502, %r2129;
	and.b64  	%rd6503, %rd6465, 4294967295;
	mad.lo.s64 	%rd6504, %rd13, %rd6502, %rd6503;
	shr.u64 	%rd6505, %rd6504, 32;
	and.b64  	%rd6506, %rd6469, 4294967295;
	add.s64 	%rd6507, %rd6505, %rd6506;
	mad.lo.s64 	%rd6508, %rd14, %rd6502, %rd6507;
	cvt.u32.u64 	%r2130, %rd6508;
	shr.u64 	%rd6509, %rd6508, 32;
	and.b64  	%rd6510, %rd6473, 4294967295;
	add.s64 	%rd6511, %rd6509, %rd6510;
	mad.lo.s64 	%rd6512, %rd15, %rd6502, %rd6511;
	shr.u64 	%rd6513, %rd6512, 32;
	and.b64  	%rd6514, %rd6477, 4294967295;
	add.s64 	%rd6515, %rd6513, %rd6514;
	mad.lo.s64 	%rd6516, %rd16, %rd6502, %rd6515;
	shr.u64 	%rd6517, %rd6516, 32;
	and.b64  	%rd6518, %rd6481, 4294967295;
	add.s64 	%rd6519, %rd6517, %rd6518;
	mad.lo.s64 	%rd6520, %rd17, %rd6502, %rd6519;
	shr.u64 	%rd6521, %rd6520, 32;
	and.b64  	%rd6522, %rd6485, 4294967295;
	add.s64 	%rd6523, %rd6521, %rd6522;
	mad.lo.s64 	%rd6524, %rd18, %rd6502, %rd6523;
	shr.u64 	%rd6525, %rd6524, 32;
	and.b64  	%rd6526, %rd6489, 4294967295;
	add.s64 	%rd6527, %rd6525, %rd6526;
	mad.lo.s64 	%rd6528, %rd19, %rd6502, %rd6527;
	shr.u64 	%rd6529, %rd6528, 32;
	and.b64  	%rd6530, %rd6492, 4294967295;
	add.s64 	%rd6531, %rd6529, %rd6530;
	mad.lo.s64 	%rd6532, %rd20, %rd6502, %rd6531;
	shr.u64 	%rd6533, %rd6532, 32;
	and.b64  	%rd6534, %rd6495, 4294967295;
	add.s64 	%rd6535, %rd6533, %rd6534;
	shr.u64 	%rd6536, %rd6535, 32;
	and.b64  	%rd6537, %rd6498, 4294967295;
	add.s64 	%rd6538, %rd6536, %rd6537;
	shr.u64 	%rd6539, %rd6538, 32;
	and.b64  	%rd6540, %rd6501, 4294967295;
	add.s64 	%rd6541, %rd6539, %rd6540;
	{ .reg .b32 tmp; mov.b64 {tmp, %r2131}, %rd6541; }
	add.s32 	%r2132, %r2128, %r2131;
	mul.lo.s32 	%r2133, %r86, %r2130;
	cvt.u64.u32 	%rd6542, %r2133;
	and.b64  	%rd6543, %rd6508, 4294967295;
	mad.lo.s64 	%rd6544, %rd13, %rd6542, %rd6543;
	shr.u64 	%rd6545, %rd6544, 32;
	and.b64  	%rd6546, %rd6512, 4294967295;
	add.s64 	%rd6547, %rd6545, %rd6546;
	mad.lo.s64 	%rd6548, %rd14, %rd6542, %rd6547;
	cvt.u32.u64 	%r2134, %rd6548;
	shr.u64 	%rd6549, %rd6548, 32;
	and.b64  	%rd6550, %rd6516, 4294967295;
	add.s64 	%rd6551, %rd6549, %rd6550;
	mad.lo.s64 	%rd6552, %rd15, %rd6542, %rd6551;
	shr.u64 	%rd6553, %rd6552, 32;
	and.b64  	%rd6554, %rd6520, 4294967295;
	add.s64 	%rd6555, %rd6553, %rd6554;
	mad.lo.s64 	%rd6556, %rd16, %rd6542, %rd6555;
	shr.u64 	%rd6557, %rd6556, 32;
	and.b64  	%rd6558, %rd6524, 4294967295;
	add.s64 	%rd6559, %rd6557, %rd6558;
	mad.lo.s64 	%rd6560, %rd17, %rd6542, %rd6559;
	shr.u64 	%rd6561, %rd6560, 32;
	and.b64  	%rd6562, %rd6528, 4294967295;
	add.s64 	%rd6563, %rd6561, %rd6562;
	mad.lo.s64 	%rd6564, %rd18, %rd6542, %rd6563;
	shr.u64 	%rd6565, %rd6564, 32;
	and.b64  	%rd6566, %rd6532, 4294967295;
	add.s64 	%rd6567, %rd6565, %rd6566;
	mad.lo.s64 	%rd6568, %rd19, %rd6542, %rd6567;
	shr.u64 	%rd6569, %rd6568, 32;
	and.b64  	%rd6570, %rd6535, 4294967295;
	add.s64 	%rd6571, %rd6569, %rd6570;
	mad.lo.s64 	%rd6572, %rd20, %rd6542, %rd6571;
	shr.u64 	%rd6573, %rd6572, 32;
	and.b64  	%rd6574, %rd6538, 4294967295;
	add.s64 	%rd6575, %rd6573, %rd6574;
	shr.u64 	%rd6576, %rd6575, 32;
	and.b64  	%rd6577, %rd6541, 4294967295;
	add.s64 	%rd6578, %rd6576, %rd6577;
	{ .reg .b32 tmp; mov.b64 {tmp, %r2135}, %rd6578; }
	add.s32 	%r2136, %r2132, %r2135;
	mul.lo.s32 	%r2137, %r86, %r2134;
	cvt.u64.u32 	%rd6579, %r2137;
	and.b64  	%rd6580, %rd6548, 4294967295;
	mad.lo.s64 	%rd6581, %rd13, %rd6579, %rd6580;
	shr.u64 	%rd6582, %rd6581, 32;
	and.b64  	%rd6583, %rd6552, 4294967295;
	add.s64 	%rd6584, %rd6582, %rd6583;
	mad.lo.s64 	%rd6585, %rd14, %rd6579, %rd6584;
	cvt.u32.u64 	%r2138, %rd6585;
	shr.u64 	%rd6586, %rd6585, 32;
	and.b64  	%rd6587, %rd6556, 4294967295;
	add.s64 	%rd6588, %rd6586, %rd6587;
	mad.lo.s64 	%rd6589, %rd15, %rd6579, %rd6588;
	shr.u64 	%rd6590, %rd6589, 32;
	and.b64  	%rd6591, %rd6560, 4294967295;
	add.s64 	%rd6592, %rd6590, %rd6591;
	mad.lo.s64 	%rd6593, %rd16, %rd6579, %rd6592;
	shr.u64 	%rd6594, %rd6593, 32;
	and.b64  	%rd6595, %rd6564, 4294967295;
	add.s64 	%rd6596, %rd6594, %rd6595;
	mad.lo.s64 	%rd6597, %rd17, %rd6579, %rd6596;
	shr.u64 	%rd6598, %rd6597, 32;
	and.b64  	%rd6599, %rd6568, 4294967295;
	add.s64 	%rd6600, %rd6598, %rd6599;
	mad.lo.s64 	%rd6601, %rd18, %rd6579, %rd6600;
	shr.u64 	%rd6602, %rd6601, 32;
	and.b64  	%rd6603, %rd6572, 4294967295;
	add.s64 	%rd6604, %rd6602, %rd6603;
	mad.lo.s64 	%rd6605, %rd19, %rd6579, %rd6604;
	shr.u64 	%rd6606, %rd6605, 32;
	and.b64  	%rd6607, %rd6575, 4294967295;
	add.s64 	%rd6608, %rd6606, %rd6607;
	mad.lo.s64 	%rd6609, %rd20, %rd6579, %rd6608;
	shr.u64 	%rd6610, %rd6609, 32;
	and.b64  	%rd6611, %rd6578, 4294967295;
	add.s64 	%rd6612, %rd6610, %rd6611;
	{ .reg .b32 tmp; mov.b64 {tmp, %r2139}, %rd6612; }
	add.s32 	%r2140, %r2136, %r2139;
	mul.lo.s32 	%r2141, %r86, %r2138;
	cvt.u64.u32 	%rd6613, %r2141;
	and.b64  	%rd6614, %rd6585, 4294967295;
	mad.lo.s64 	%rd6615, %rd13, %rd6613, %rd6614;
	shr.u64 	%rd6616, %rd6615, 32;
	and.b64  	%rd6617, %rd6589, 4294967295;
	add.s64 	%rd6618, %rd6616, %rd6617;
	mad.lo.s64 	%rd45346, %rd14, %rd6613, %rd6618;
	shr.u64 	%rd6619, %rd45346, 32;
	and.b64  	%rd6620, %rd6593, 4294967295;
	add.s64 	%rd6621, %rd6619, %rd6620;
	mad.lo.s64 	%rd45347, %rd15, %rd6613, %rd6621;
	cvt.u32.u64 	%r870, %rd45347;
	shr.u64 	%rd6622, %rd45347, 32;
	and.b64  	%rd6623, %rd6597, 4294967295;
	add.s64 	%rd6624, %rd6622, %rd6623;
	mad.lo.s64 	%rd45348, %rd16, %rd6613, %rd6624;
	cvt.u32.u64 	%r871, %rd45348;
	shr.u64 	%rd6625, %rd45348, 32;
	and.b64  	%rd6626, %rd6601, 4294967295;
	add.s64 	%rd6627, %rd6625, %rd6626;
	mad.lo.s64 	%rd45349, %rd17, %rd6613, %rd6627;
	cvt.u32.u64 	%r872, %rd45349;
	shr.u64 	%rd6628, %rd45349, 32;
	and.b64  	%rd6629, %rd6605, 4294967295;
	add.s64 	%rd6630, %rd6628, %rd6629;
	mad.lo.s64 	%rd45350, %rd18, %rd6613, %rd6630;
	cvt.u32.u64 	%r873, %rd45350;
	shr.u64 	%rd6631, %rd45350, 32;
	and.b64  	%rd6632, %rd6609, 4294967295;
	add.s64 	%rd6633, %rd6631, %rd6632;
	mad.lo.s64 	%rd45351, %rd19, %rd6613, %rd6633;
	cvt.u32.u64 	%r874, %rd45351;
	shr.u64 	%rd6634, %rd45351, 32;
	and.b64  	%rd6635, %rd6612, 4294967295;
	add.s64 	%rd6636, %rd6634, %rd6635;
	mad.lo.s64 	%rd45352, %rd20, %rd6613, %rd6636;
	cvt.u32.u64 	%r875, %rd45352;
	{ .reg .b32 tmp; mov.b64 {tmp, %r2142}, %rd45352; }
	add.s32 	%r6634, %r2140, %r2142;
	setp.gt.u32 	%p124, %r6634, %r2110;
	@%p124 bra 	$L__BB4_925;
	cvt.u32.u64 	%r2143, %rd20;
	setp.lt.u32 	%p125, %r6634, %r2143;
	@%p125 bra 	$L__BB4_926;
	cvt.u32.u64 	%r2144, %rd19;
	setp.lt.u32 	%p126, %r2144, %r875;
	@%p126 bra 	$L__BB4_925;
	cvt.u32.u64 	%r2145, %rd19;
	setp.gt.u32 	%p127, %r2145, %r875;
	@%p127 bra 	$L__BB4_926;
	cvt.u32.u64 	%r2146, %rd18;
	setp.lt.u32 	%p128, %r2146, %r874;
	@%p128 bra 	$L__BB4_925;
	cvt.u32.u64 	%r2147, %rd18;
	setp.gt.u32 	%p129, %r2147, %r874;
	@%p129 bra 	$L__BB4_926;
	cvt.u32.u64 	%r2148, %rd17;
	setp.lt.u32 	%p130, %r2148, %r873;
	@%p130 bra 	$L__BB4_925;
	cvt.u32.u64 	%r2149, %rd17;
	setp.gt.u32 	%p131, %r2149, %r873;
	@%p131 bra 	$L__BB4_926;
	cvt.u32.u64 	%r2150, %rd16;
	setp.lt.u32 	%p132, %r2150, %r872;
	@%p132 bra 	$L__BB4_925;
	cvt.u32.u64 	%r2151, %rd16;
	setp.gt.u32 	%p133, %r2151, %r872;
	@%p133 bra 	$L__BB4_926;
	cvt.u32.u64 	%r2152, %rd15;
	setp.lt.u32 	%p134, %r2152, %r871;
	@%p134 bra 	$L__BB4_925;
	cvt.u32.u64 	%r2153, %rd15;
	setp.gt.u32 	%p135, %r2153, %r871;
	@%p135 bra 	$L__BB4_926;
	cvt.u32.u64 	%r2154, %rd14;
	setp.lt.u32 	%p136, %r2154, %r870;
	@%p136 bra 	$L__BB4_925;
	cvt.u32.u64 	%r2155, %rd14;
	cvt.u32.u64 	%r2156, %rd13;
	setp.gt.u32 	%p137, %r2155, %r870;
	cvt.u32.u64 	%r2157, %rd45346;
	setp.gt.u32 	%p138, %r2156, %r2157;
	or.pred  	%p139, %p137, %p138;
	@%p139 bra 	$L__BB4_926;
$L__BB4_925:
	cvt.u32.u64 	%r2158, %rd20;
	and.b64  	%rd6638, %rd45346, 4294967295;
	sub.s64 	%rd45346, %rd6638, %rd13;
	shr.u64 	%rd6639, %rd45346, 63;
	and.b64  	%rd6640, %rd45347, 4294967295;
	add.s64 	%rd6641, %rd6639, %rd14;
	sub.s64 	%rd45347, %rd6640, %rd6641;
	shr.u64 	%rd6642, %rd45347, 63;
	and.b64  	%rd6643, %rd45348, 4294967295;
	add.s64 	%rd6644, %rd6642, %rd15;
	sub.s64 	%rd45348, %rd6643, %rd6644;
	shr.u64 	%rd6645, %rd45348, 63;
	and.b64  	%rd6646, %rd45349, 4294967295;
	add.s64 	%rd6647, %rd6645, %rd16;
	sub.s64 	%rd45349, %rd6646, %rd6647;
	shr.u64 	%rd6648, %rd45349, 63;
	and.b64  	%rd6649, %rd45350, 4294967295;
	add.s64 	%rd6650, %rd6648, %rd17;
	sub.s64 	%rd45350, %rd6649, %rd6650;
	shr.u64 	%rd6651, %rd45350, 63;
	and.b64  	%rd6652, %rd45351, 4294967295;
	add.s64 	%rd6653, %rd6651, %rd18;
	sub.s64 	%rd45351, %rd6652, %rd6653;
	shr.u64 	%rd6654, %rd45351, 63;
	and.b64  	%rd6655, %rd45352, 4294967295;
	add.s64 	%rd6656, %rd6654, %rd19;
	sub.s64 	%rd45352, %rd6655, %rd6656;
	shr.u64 	%rd6657, %rd45352, 63;
	cvt.u32.u64 	%r2159, %rd6657;
	add.s32 	%r2160, %r2158, %r2159;
	sub.s32 	%r6634, %r6634, %r2160;
$L__BB4_926:
	cvt.u32.u64 	%r2161, %rd20;
	mul.lo.s64 	%rd6658, %rd1586, %rd1491;
	cvt.u32.u64 	%r2162, %rd6658;
	shr.u64 	%rd6659, %rd6658, 32;
	mad.lo.s64 	%rd6660, %rd1587, %rd1491, %rd6659;
	shr.u64 	%rd6661, %rd6660, 32;
	mad.lo.s64 	%rd6662, %rd1588, %rd1491, %rd6661;
	shr.u64 	%rd6663, %rd6662, 32;
	mad.lo.s64 	%rd6664, %rd1589, %rd1491, %rd6663;
	shr.u64 	%rd6665, %rd6664, 32;
	mad.lo.s64 	%rd6666, %rd1590, %rd1491, %rd6665;
	shr.u64 	%rd6667, %rd6666, 32;
	mad.lo.s64 	%rd6668, %rd1591, %rd1491, %rd6667;
	shr.u64 	%rd6669, %rd6668, 32;
	mad.lo.s64 	%rd6670, %rd1592, %rd1491, %rd6669;
	shr.u64 	%rd6671, %rd6670, 32;
	mad.lo.s64 	%rd6672, %rd1593, %rd1491, %rd6671;
	shr.u64 	%rd6673, %rd6672, 32;
	and.b64  	%rd6674, %rd6660, 4294967295;
	mad.lo.s64 	%rd6675, %rd1586, %rd1492, %rd6674;
	shr.u64 	%rd6676, %rd6675, 32;
	and.b64  	%rd6677, %rd6662, 4294967295;
	add.s64 	%rd6678, %rd6676, %rd6677;
	mad.lo.s64 	%rd6679, %rd1587, %rd1492, %rd6678;
	shr.u64 	%rd6680, %rd6679, 32;
	and.b64  	%rd6681, %rd6664, 4294967295;
	add.s64 	%rd6682, %rd6680, %rd6681;
	mad.lo.s64 	%rd6683, %rd1588, %rd1492, %rd6682;
	shr.u64 	%rd6684, %rd6683, 32;
	and.b64  	%rd6685, %rd6666, 4294967295;
	add.s64 	%rd6686, %rd6684, %rd6685;
	mad.lo.s64 	%rd6687, %rd1589, %rd1492, %rd6686;
	shr.u64 	%rd6688, %rd6687, 32;
	and.b64  	%rd6689, %rd6668, 4294967295;
	add.s64 	%rd6690, %rd6688, %rd6689;
	mad.lo.s64 	%rd6691, %rd1590, %rd1492, %rd6690;
	shr.u64 	%rd6692, %rd6691, 32;
	and.b64  	%rd6693, %rd6670, 4294967295;
	add.s64 	%rd6694, %rd6692, %rd6693;
	mad.lo.s64 	%rd6695, %rd1591, %rd1492, %rd6694;
	shr.u64 	%rd6696, %rd6695, 32;
	and.b64  	%rd6697, %rd6672, 4294967295;
	add.s64 	%rd6698, %rd6696, %rd6697;
	mad.lo.s64 	%rd6699, %rd1592, %rd1492, %rd6698;
	shr.u64 	%rd6700, %rd6699, 32;
	add.s64 	%rd6701, %rd6700, %rd6673;
	mad.lo.s64 	%rd6702, %rd1593, %rd1492, %rd6701;
	shr.u64 	%rd6703, %rd6702, 32;
	and.b64  	%rd6704, %rd6679, 4294967295;
	mad.lo.s64 	%rd6705, %rd1586, %rd1493, %rd6704;
	shr.u64 	%rd6706, %rd6705, 32;
	and.b64  	%rd6707, %rd6683, 4294967295;
	add.s64 	%rd6708, %rd6706, %rd6707;
	mad.lo.s64 	%rd6709, %rd1587, %rd1493, %rd6708;
	shr.u64 	%rd6710, %rd6709, 32;
	and.b64  	%rd6711, %rd6687, 4294967295;
	add.s64 	%rd6712, %rd6710, %rd6711;
	mad.lo.s64 	%rd6713, %rd1588, %rd1493, %rd6712;
	shr.u64 	%rd6714, %rd6713, 32;
	and.b64  	%rd6715, %rd6691, 4294967295;
	add.s64 	%rd6716, %rd6714, %rd6715;
	mad.lo.s64 	%rd6717, %rd1589, %rd1493, %rd6716;
	shr.u64 	%rd6718, %rd6717, 32;
	and.b64  	%rd6719, %rd6695, 4294967295;
	add.s64 	%rd6720, %rd6718, %rd6719;
	mad.lo.s64 	%rd6721, %rd1590, %rd1493, %rd6720;
	shr.u64 	%rd6722, %rd6721, 32;
	and.b64  	%rd6723, %rd6699, 4294967295;
	add.s64 	%rd6724, %rd6722, %rd6723;
	mad.lo.s64 	%rd6725, %rd1591, %rd1493, %rd6724;
	shr.u64 	%rd6726, %rd6725, 32;
	and.b64  	%rd6727, %rd6702, 4294967295;
	add.s64 	%rd6728, %rd6726, %rd6727;
	mad.lo.s64 	%rd6729, %rd1592, %rd1493, %rd6728;
	shr.u64 	%rd6730, %rd6729, 32;
	add.s64 	%rd6731, %rd6730, %rd6703;
	mad.lo.s64 	%rd6732, %rd1593, %rd1493, %rd6731;
	shr.u64 	%rd6733, %rd6732, 32;
	and.b64  	%rd6734, %rd6709, 4294967295;
	mad.lo.s64 	%rd6735, %rd1586, %rd1494, %rd6734;
	shr.u64 	%rd6736, %rd6735, 32;
	and.b64  	%rd6737, %rd6713, 4294967295;
	add.s64 	%rd6738, %rd6736, %rd6737;
	mad.lo.s64 	%rd6739, %rd1587, %rd1494, %rd6738;
	shr.u64 	%rd6740, %rd6739, 32;
	and.b64  	%rd6741, %rd6717, 4294967295;
	add.s64 	%rd6742, %rd6740, %rd6741;
	mad.lo.s64 	%rd6743, %rd1588, %rd1494, %rd6742;
	shr.u64 	%rd6744, %rd6743, 32;
	and.b64  	%rd6745, %rd6721, 4294967295;
	add.s64 	%rd6746, %rd6744, %rd6745;
	mad.lo.s64 	%rd6747, %rd1589, %rd1494, %rd6746;
	shr.u64 	%rd6748, %rd6747, 32;
	and.b64  	%rd6749, %rd6725, 4294967295;
	add.s64 	%rd6750, %rd6748, %rd6749;
	mad.lo.s64 	%rd6751, %rd1590, %rd1494, %rd6750;
	shr.u64 	%rd6752, %rd6751, 32;
	and.b64  	%rd6753, %rd6729, 4294967295;
	add.s64 	%rd6754, %rd6752, %rd6753;
	mad.lo.s64 	%rd6755, %rd1591, %rd1494, %rd6754;
	shr.u64 	%rd6756, %rd6755, 32;
	and.b64  	%rd6757, %rd6732, 4294967295;
	add.s64 	%rd6758, %rd6756, %rd6757;
	mad.lo.s64 	%rd6759, %rd1592, %rd1494, %rd6758;
	shr.u64 	%rd6760, %rd6759, 32;
	add.s64 	%rd6761, %rd6760, %rd6733;
	mad.lo.s64 	%rd6762, %rd1593, %rd1494, %rd6761;
	shr.u64 	%rd6763, %rd6762, 32;
	and.b64  	%rd6764, %rd6739, 4294967295;
	mad.lo.s64 	%rd6765, %rd1586, %rd1495, %rd6764;
	shr.u64 	%rd6766, %rd6765, 32;
	and.b64  	%rd6767, %rd6743, 4294967295;
	add.s64 	%rd6768, %rd6766, %rd6767;
	mad.lo.s64 	%rd6769, %rd1587, %rd1495, %rd6768;
	shr.u64 	%rd6770, %rd6769, 32;
	and.b64  	%rd6771, %rd6747, 4294967295;
	add.s64 	%rd6772, %rd6770, %rd6771;
	mad.lo.s64 	%rd6773, %rd1588, %rd1495, %rd6772;
	shr.u64 	%rd6774, %rd6773, 32;
	and.b64  	%rd6775, %rd6751, 4294967295;
	add.s64 	%rd6776, %rd6774, %rd6775;
	mad.lo.s64 	%rd6777, %rd1589, %rd1495, %rd6776;
	shr.u64 	%rd6778, %rd6777, 32;
	and.b64  	%rd6779, %rd6755, 4294967295;
	add.s64 	%rd6780, %rd6778, %rd6779;
	mad.lo.s64 	%rd6781, %rd1590, %rd1495, %rd6780;
	shr.u64 	%rd6782, %rd6781, 32;
	and.b64  	%rd6783, %rd6759, 4294967295;
	add.s64 	%rd6784, %rd6782, %rd6783;
	mad.lo.s64 	%rd6785, %rd1591, %rd1495, %rd6784;
	shr.u64 	%rd6786, %rd6785, 32;
	and.b64  	%rd6787, %rd6762, 4294967295;
	add.s64 	%rd6788, %rd6786, %rd6787;
	mad.lo.s64 	%rd6789, %rd1592, %rd1495, %rd6788;
	shr.u64 	%rd6790, %rd6789, 32;
	add.s64 	%rd6791, %rd6790, %rd6763;
	mad.lo.s64 	%rd6792, %rd1593, %rd1495, %rd6791;
	shr.u64 	%rd6793, %rd6792, 32;
	and.b64  	%rd6794, %rd6769, 4294967295;
	mad.lo.s64 	%rd6795, %rd1586, %rd1496, %rd6794;
	shr.u64 	%rd6796, %rd6795, 32;
	and.b64  	%rd6797, %rd6773, 4294967295;
	add.s64 	%rd6798, %rd6796, %rd6797;
	mad.lo.s64 	%rd6799, %rd1587, %rd1496, %rd6798;
	shr.u64 	%rd6800, %rd6799, 32;
	and.b64  	%rd6801, %rd6777, 4294967295;
	add.s64 	%rd6802, %rd6800, %rd6801;
	mad.lo.s64 	%rd6803, %rd1588, %rd1496, %rd6802;
	shr.u64 	%rd6804, %rd6803, 32;
	and.b64  	%rd6805, %rd6781, 4294967295;
	add.s64 	%rd6806, %rd6804, %rd6805;
	mad.lo.s64 	%rd6807, %rd1589, %rd1496, %rd6806;
	shr.u64 	%rd6808, %rd6807, 32;
	and.b64  	%rd6809, %rd6785, 4294967295;
	add.s64 	%rd6810, %rd6808, %rd6809;
	mad.lo.s64 	%rd6811, %rd1590, %rd1496, %rd6810;
	shr.u64 	%rd6812, %rd6811, 32;
	and.b64  	%rd6813, %rd6789, 4294967295;
	add.s64 	%rd6814, %rd6812, %rd6813;
	mad.lo.s64 	%rd6815, %rd1591, %rd1496, %rd6814;
	shr.u64 	%rd6816, %rd6815, 32;
	and.b64  	%rd6817, %rd6792, 4294967295;
	add.s64 	%rd6818, %rd6816, %rd6817;
	mad.lo.s64 	%rd6819, %rd1592, %rd1496, %rd6818;
	shr.u64 	%rd6820, %rd6819, 32;
	add.s64 	%rd6821, %rd6820, %rd6793;
	mad.lo.s64 	%rd6822, %rd1593, %rd1496, %rd6821;
	shr.u64 	%rd6823, %rd6822, 32;
	and.b64  	%rd6824, %rd6799, 4294967295;
	mad.lo.s64 	%rd6825, %rd1586, %rd1497, %rd6824;
	shr.u64 	%rd6826, %rd6825, 32;
	and.b64  	%rd6827, %rd6803, 4294967295;
	add.s64 	%rd6828, %rd6826, %rd6827;
	mad.lo.s64 	%rd6829, %rd1587, %rd1497, %rd6828;
	shr.u64 	%rd6830, %rd6829, 32;
	and.b64  	%rd6831, %rd6807, 4294967295;
	add.s64 	%rd6832, %rd6830, %rd6831;
	mad.lo.s64 	%rd6833, %rd1588, %rd1497, %rd6832;
	shr.u64 	%rd6834, %rd6833, 32;
	and.b64  	%rd6835, %rd6811, 4294967295;
	add.s64 	%rd6836, %rd6834, %rd6835;
	mad.lo.s64 	%rd6837, %rd1589, %rd1497, %rd6836;
	shr.u64 	%rd6838, %rd6837, 32;
	and.b64  	%rd6839, %rd6815, 4294967295;
	add.s64 	%rd6840, %rd6838, %rd6839;
	mad.lo.s64 	%rd6841, %rd1590, %rd1497, %rd6840;
	shr.u64 	%rd6842, %rd6841, 32;
	and.b64  	%rd6843, %rd6819, 4294967295;
	add.s64 	%rd6844, %rd6842, %rd6843;
	mad.lo.s64 	%rd6845, %rd1591, %rd1497, %rd6844;
	shr.u64 	%rd6846, %rd6845, 32;
	and.b64  	%rd6847, %rd6822, 4294967295;
	add.s64 	%rd6848, %rd6846, %rd6847;
	mad.lo.s64 	%rd6849, %rd1592, %rd1497, %rd6848;
	shr.u64 	%rd6850, %rd6849, 32;
	add.s64 	%rd6851, %rd6850, %rd6823;
	mad.lo.s64 	%rd6852, %rd1593, %rd1497, %rd6851;
	shr.u64 	%rd6853, %rd6852, 32;
	and.b64  	%rd6854, %rd6829, 4294967295;
	mad.lo.s64 	%rd6855, %rd1586, %rd1498, %rd6854;
	shr.u64 	%rd6856, %rd6855, 32;
	and.b64  	%rd6857, %rd6833, 4294967295;
	add.s64 	%rd6858, %rd6856, %rd6857;
	mad.lo.s64 	%rd6859, %rd1587, %rd1498, %rd6858;
	shr.u64 	%rd6860, %rd6859, 32;
	and.b64  	%rd6861, %rd6837, 4294967295;
	add.s64 	%rd6862, %rd6860, %rd6861;
	mad.lo.s64 	%rd6863, %rd1588, %rd1498, %rd6862;
	shr.u64 	%rd6864, %rd6863, 32;
	and.b64  	%rd6865, %rd6841, 4294967295;
	add.s64 	%rd6866, %rd6864, %rd6865;
	mad.lo.s64 	%rd6867, %rd1589, %rd1498, %rd6866;
	shr.u64 	%rd6868, %rd6867, 32;
	and.b64  	%rd6869, %rd6845, 4294967295;
	add.s64 	%rd6870, %rd6868, %rd6869;
	mad.lo.s64 	%rd6871, %rd1590, %rd1498, %rd6870;
	shr.u64 	%rd6872, %rd6871, 32;
	and.b64  	%rd6873, %rd6849, 4294967295;
	add.s64 	%rd6874, %rd6872, %rd6873;
	mad.lo.s64 	%rd6875, %rd1591, %rd1498, %rd6874;
	shr.u64 	%rd6876, %rd6875, 32;
	and.b64  	%rd6877, %rd6852, 4294967295;
	add.s64 	%rd6878, %rd6876, %rd6877;
	mad.lo.s64 	%rd6879, %rd1592, %rd1498, %rd6878;
	shr.u64 	%rd6880, %rd6879, 32;
	add.s64 	%rd6881, %rd6880, %rd6853;
	mad.lo.s64 	%rd6882, %rd1593, %rd1498, %rd6881;
	{ .reg .b32 tmp; mov.b64 {tmp, %r2163}, %rd6882; }
	mul.lo.s32 	%r2164, %r86, %r2162;
	cvt.u64.u32 	%rd6883, %r2164;
	and.b64  	%rd6884, %rd6658, 4294967295;
	mad.lo.s64 	%rd6885, %rd13, %rd6883, %rd6884;
	shr.u64 	%rd6886, %rd6885, 32;
	and.b64  	%rd6887, %rd6675, 4294967295;
	add.s64 	%rd6888, %rd6886, %rd6887;
	mad.lo.s64 	%rd6889, %rd14, %rd6883, %rd6888;
	cvt.u32.u64 	%r2165, %rd6889;
	shr.u64 	%rd6890, %rd6889, 32;
	and.b64  	%rd6891, %rd6705, 4294967295;
	add.s64 	%rd6892, %rd6890, %rd6891;
	mad.lo.s64 	%rd6893, %rd15, %rd6883, %rd6892;
	shr.u64 	%rd6894, %rd6893, 32;
	and.b64  	%rd6895, %rd6735, 4294967295;
	add.s64 	%rd6896, %rd6894, %rd6895;
	mad.lo.s64 	%rd6897, %rd16, %rd6883, %rd6896;
	shr.u64 	%rd6898, %rd6897, 32;
	and.b64  	%rd6899, %rd6765, 4294967295;
	add.s64 	%rd6900, %rd6898, %rd6899;
	mad.lo.s64 	%rd6901, %rd17, %rd6883, %rd6900;
	shr.u64 	%rd6902, %rd6901, 32;
	and.b64  	%rd6903, %rd6795, 4294967295;
	add.s64 	%rd6904, %rd6902, %rd6903;
	mad.lo.s64 	%rd6905, %rd18, %rd6883, %rd6904;
	shr.u64 	%rd6906, %rd6905, 32;
	and.b64  	%rd6907, %rd6825, 4294967295;
	add.s64 	%rd6908, %rd6906, %rd6907;
	mad.lo.s64 	%rd6909, %rd19, %rd6883, %rd6908;
	shr.u64 	%rd6910, %rd6909, 32;
	and.b64  	%rd6911, %rd6855, 4294967295;
	add.s64 	%rd6912, %rd6910, %rd6911;
	mad.lo.s64 	%rd6913, %rd20, %rd6883, %rd6912;
	shr.u64 	%rd6914, %rd6913, 32;
	and.b64  	%rd6915, %rd6859, 4294967295;
	add.s64 	%rd6916, %rd6914, %rd6915;
	shr.u64 	%rd6917, %rd6916, 32;
	and.b64  	%rd6918, %rd6863, 4294967295;
	add.s64 	%rd6919, %rd6917, %rd6918;
	shr.u64 	%rd6920, %rd6919, 32;
	and.b64  	%rd6921, %rd6867, 4294967295;
	add.s64 	%rd6922, %rd6920, %rd6921;
	shr.u64 	%rd6923, %rd6922, 32;
	and.b64  	%rd6924, %rd6871, 4294967295;
	add.s64 	%rd6925, %rd6923, %rd6924;
	shr.u64 	%rd6926, %rd6925, 32;
	and.b64  	%rd6927, %rd6875, 4294967295;
	add.s64 	%rd6928, %rd6926, %rd6927;
	shr.u64 	%rd6929, %rd6928, 32;
	and.b64  	%rd6930, %rd6879, 4294967295;
	add.s64 	%rd6931, %rd6929, %rd6930;
	shr.u64 	%rd6932, %rd6931, 32;
	and.b64  	%rd6933, %rd6882, 4294967295;
	add.s64 	%rd6934, %rd6932, %rd6933;
	{ .reg .b32 tmp; mov.b64 {tmp, %r2166}, %rd6934; }
	add.s32 	%r2167, %r2163, %r2166;
	mul.lo.s32 	%r2168, %r86, %r2165;
	cvt.u64.u32 	%rd6935, %r2168;
	and.b64  	%rd6936, %rd6889, 4294967295;
	mad.lo.s64 	%rd6937, %rd13, %rd6935, %rd6936;
	shr.u64 	%rd6938, %rd6937, 32;
	and.b64  	%rd6939, %rd6893, 4294967295;
	add.s64 	%rd6940, %rd6938, %rd6939;
	mad.lo.s64 	%rd6941, %rd14, %rd6935, %rd6940;
	cvt.u32.u64 	%r2169, %rd6941;
	shr.u64 	%rd6942, %rd6941, 32;
	and.b64  	%rd6943, %rd6897, 4294967295;
	add.s64 	%rd6944, %rd6942, %rd6943;
	mad.lo.s64 	%rd6945, %rd15, %rd6935, %rd6944;
	shr.u64 	%rd6946, %rd6945, 32;
	and.b64  	%rd6947, %rd6901, 4294967295;
	add.s64 	%rd6948, %rd6946, %rd6947;
	mad.lo.s64 	%rd6949, %rd16, %rd6935, %rd6948;
	shr.u64 	%rd6950, %rd6949, 32;
	and.b64  	%rd6951, %rd6905, 4294967295;
	add.s64 	%rd6952, %rd6950, %rd6951;
	mad.lo.s64 	%rd6953, %rd17, %rd6935, %rd6952;
	shr.u64 	%rd6954, %rd6953, 32;
	and.b64  	%rd6955, %rd6909, 4294967295;
	add.s64 	%rd6956, %rd6954, %rd6955;
	mad.lo.s64 	%rd6957, %rd18, %rd6935, %rd6956;
	shr.u64 	%rd6958, %rd6957, 32;
	and.b64  	%rd6959, %rd6913, 4294967295;
	add.s64 	%rd6960, %rd6958, %rd6959;
	mad.lo.s64 	%rd6961, %rd19, %rd6935, %rd6960;
	shr.u64 	%rd6962, %rd6961, 32;
	and.b64  	%rd6963, %rd6916, 4294967295;
	add.s64 	%rd6964, %rd6962, %rd6963;
	mad.lo.s64 	%rd6965, %rd20, %rd6935, %rd6964;
	shr.u64 	%rd6966, %rd6965, 32;
	and.b64  	%rd6967, %rd6919, 4294967295;
	add.s64 	%rd6968, %rd6966, %rd6967;
	shr.u64 	%rd6969, %rd6968, 32;
	and.b64  	%rd6970, %rd6922, 4294967295;
	add.s64 	%rd6971, %rd6969, %rd6970;
	shr.u64 	%rd6972, %rd6971, 32;
	and.b64  	%rd6973, %rd6925, 4294967295;
	add.s64 	%rd6974, %rd6972, %rd6973;
	shr.u64 	%rd6975, %rd6974, 32;
	and.b64  	%rd6976, %rd6928, 4294967295;
	add.s64 	%rd6977, %rd6975, %rd6976;
	shr.u64 	%rd6978, %rd6977, 32;
	and.b64  	%rd6979, %rd6931, 4294967295;
	add.s64 	%rd6980, %rd6978, %rd6979;
	shr.u64 	%rd6981, %rd6980, 32;
	and.b64  	%rd6982, %rd6934, 4294967295;
	add.s64 	%rd6983, %rd6981, %rd6982;
	{ .reg .b32 tmp; mov.b64 {tmp, %r2170}, %rd6983; }
	add.s32 	%r2171, %r2167, %r2170;
	mul.lo.s32 	%r2172, %r86, %r2169;
	cvt.u64.u32 	%rd6984, %r2172;
	and.b64  	%rd6985, %rd6941, 4294967295;
	mad.lo.s64 	%rd6986, %rd13, %rd6984, %rd6985;
	shr.u64 	%rd6987, %rd6986, 32;
	and.b64  	%rd6988, %rd6945, 4294967295;
	add.s64 	%rd6989, %rd6987, %rd6988;
	mad.lo.s64 	%rd6990, %rd14, %rd6984, %rd6989;
	cvt.u32.u64 	%r2173, %rd6990;
	shr.u64 	%rd6991, %rd6990, 32;
	and.b64  	%rd6992, %rd6949, 4294967295;
	add.s64 	%rd6993, %rd6991, %rd6992;
	mad.lo.s64 	%rd6994, %rd15, %rd6984, %rd6993;
	shr.u64 	%rd6995, %rd6994, 32;
	and.b64  	%rd6996, %rd6953, 4294967295;
	add.s64 	%rd6997, %rd6995, %rd6996;
	mad.lo.s64 	%rd6998, %rd16, %rd6984, %rd6997;
	shr.u64 	%rd6999, %rd6998, 32;
	and.b64  	%rd7000, %rd6957, 4294967295;
	add.s64 	%rd7001, %rd6999, %rd7000;
	mad.lo.s64 	%rd7002, %rd17, %rd6984, %rd7001;
	shr.u64 	%rd7003, %rd7002, 32;
	and.b64  	%rd7004, %rd6961, 4294967295;
	add.s64 	%rd7005, %rd7003, %rd7004;
	mad.lo.s64 	%rd7006, %rd18, %rd6984, %rd7005;
	shr.u64 	%rd7007, %rd7006, 32;
	and.b64  	%rd7008, %rd6965, 4294967295;
	add.s64 	%rd7009, %rd7007, %rd7008;
	mad.lo.s64 	%rd7010, %rd19, %rd6984, %rd7009;
	shr.u64 	%rd7011, %rd7010, 32;
	and.b64  	%rd7012, %rd6968, 4294967295;
	add.s64 	%rd7013, %rd7011, %rd7012;
	mad.lo.s64 	%rd7014, %rd20, %rd6984, %rd7013;
	shr.u64 	%rd7015, %rd7014, 32;
	and.b64  	%rd7016, %rd6971, 4294967295;
	add.s64 	%rd7017, %rd7015, %rd7016;
	shr.u64 	%rd7018, %rd7017, 32;
	and.b64  	%rd7019, %rd6974, 4294967295;
	add.s64 	%rd7020, %rd7018, %rd7019;
	shr.u64 	%rd7021, %rd7020, 32;
	and.b64  	%rd7022, %rd6977, 4294967295;
	add.s64 	%rd7023, %rd7021, %rd7022;
	shr.u64 	%rd7024, %rd7023, 32;
	and.b64  	%rd7025, %rd6980, 4294967295;
	add.s64 	%rd7026, %rd7024, %rd7025;
	shr.u64 	%rd7027, %rd7026, 32;
	and.b64  	%rd7028, %rd6983, 4294967295;
	add.s64 	%rd7029, %rd7027, %rd7028;
	{ .reg .b32 tmp; mov.b64 {tmp, %r2174}, %rd7029; }
	add.s32 	%r2175, %r2171, %r2174;
	mul.lo.s32 	%r2176, %r86, %r2173;
	cvt.u64.u32 	%rd7030, %r2176;
	and.b64  	%rd7031, %rd6990, 4294967295;
	mad.lo.s64 	%rd7032, %rd13, %rd7030, %rd7031;
	shr.u64 	%rd7033, %rd7032, 32;
	and.b64  	%rd7034, %rd6994, 4294967295;
	add.s64 	%rd7035, %rd7033, %rd7034;
	mad.lo.s64 	%rd7036, %rd14, %rd7030, %rd7035;
	cvt.u32.u64 	%r2177, %rd7036;
	shr.u64 	%rd7037, %rd7036, 32;
	and.b64  	%rd7038, %rd6998, 4294967295;
	add.s64 	%rd7039, %rd7037, %rd7038;
	mad.lo.s64 	%rd7040, %rd15, %rd7030, %rd7039;
	shr.u64 	%rd7041, %rd7040, 32;
	and.b64  	%rd7042, %rd7002, 4294967295;
	add.s64 	%rd7043, %rd7041, %rd7042;
	mad.lo.s64 	%rd7044, %rd16, %rd7030, %rd7043;
	shr.u64 	%rd7045, %rd7044, 32;
	and.b64  	%rd7046, %rd7006, 4294967295;
	add.s64 	%rd7047, %rd7045, %rd7046;
	mad.lo.s64 	%rd7048, %rd17, %rd7030, %rd7047;
	shr.u64 	%rd7049, %rd7048, 32;
	and.b64  	%rd7050, %rd7010, 4294967295;
	add.s64 	%rd7051, %rd7049, %rd7050;
	mad.lo.s64 	%rd7052, %rd18, %rd7030, %rd7051;
	shr.u64 	%rd7053, %rd7052, 32;
	and.b64  	%rd7054, %rd7014, 4294967295;
	add.s64 	%rd7055, %rd7053, %rd7054;
	mad.lo.s64 	%rd7056, %rd19, %rd7030, %rd7055;
	shr.u64 	%rd7057, %rd7056, 32;
	and.b64  	%rd7058, %rd7017, 4294967295;
	add.s64 	%rd7059, %rd7057, %rd7058;
	mad.lo.s64 	%rd7060, %rd20, %rd7030, %rd7059;
	shr.u64 	%rd7061, %rd7060, 32;
	and.b64  	%rd7062, %rd7020, 4294967295;
	add.s64 	%rd7063, %rd7061, %rd7062;
	shr.u64 	%rd7064, %rd7063, 32;
	and.b64  	%rd7065, %rd7023, 4294967295;
	add.s64 	%rd7066, %rd7064, %rd7065;
	shr.u64 	%rd7067, %rd7066, 32;
	and.b64  	%rd7068, %rd7026, 4294967295;
	add.s64 	%rd7069, %rd7067, %rd7068;
	shr.u64 	%rd7070, %rd7069, 32;
	and.b64  	%rd7071, %rd7029, 4294967295;
	add.s64 	%rd7072, %rd7070, %rd7071;
	{ .reg .b32 tmp; mov.b64 {tmp, %r2178}, %rd7072; }
	add.s32 	%r2179, %r2175, %r2178;
	mul.lo.s32 	%r2180, %r86, %r2177;
	cvt.u64.u32 	%rd7073, %r2180;
	and.b64  	%rd7074, %rd7036, 4294967295;
	mad.lo.s64 	%rd7075, %rd13, %rd7073, %rd7074;
	shr.u64 	%rd7076, %rd7075, 32;
	and.b64  	%rd7077, %rd7040, 4294967295;
	add.s64 	%rd7078, %rd7076, %rd7077;
	mad.lo.s64 	%rd7079, %rd14, %rd7073, %rd7078;
	cvt.u32.u64 	%r2181, %rd7079;
	shr.u64 	%rd7080, %rd7079, 32;
	and.b64  	%rd7081, %rd7044, 4294967295;
	add.s64 	%rd7082, %rd7080, %rd7081;
	mad.lo.s64 	%rd7083, %rd15, %rd7073, %rd7082;
	shr.u64 	%rd7084, %rd7083, 32;
	and.b64  	%rd7085, %rd7048, 4294967295;
	add.s64 	%rd7086, %rd7084, %rd7085;
	mad.lo.s64 	%rd7087, %rd16, %rd7073, %rd7086;
	shr.u64 	%rd7088, %rd7087, 32;
	and.b64  	%rd7089, %rd7052, 4294967295;
	add.s64 	%rd7090, %rd7088, %rd7089;
	mad.lo.s64 	%rd7091, %rd17, %rd7073, %rd7090;
	shr.u64 	%rd7092, %rd7091, 32;
	and.b64  	%rd7093, %rd7056, 4294967295;
	add.s64 	%rd7094, %rd7092, %rd7093;
	mad.lo.s64 	%rd7095, %rd18, %rd7073, %rd7094;
	shr.u64 	%rd7096, %rd7095, 32;
	and.b64  	%rd7097, %rd7060, 4294967295;
	add.s64 	%rd7098, %rd7096, %rd7097;
	mad.lo.s64 	%rd7099, %rd19, %rd7073, %rd7098;
	shr.u64 	%rd7100, %rd7099, 32;
	and.b64  	%rd7101, %rd7063, 4294967295;
	add.s64 	%rd7102, %rd7100, %rd7101;
	mad.lo.s64 	%rd7103, %rd20, %rd7073, %rd7102;
	shr.u64 	%rd7104, %rd7103, 32;
	and.b64  	%rd7105, %rd7066, 4294967295;
	add.s64 	%rd7106, %rd7104, %rd7105;
	shr.u64 	%rd7107, %rd7106, 32;
	and.b64  	%rd7108, %rd7069, 4294967295;
	add.s64 	%rd7109, %rd7107, %rd7108;
	shr.u64 	%rd7110, %rd7109, 32;
	and.b64  	%rd7111, %rd7072, 4294967295;
	add.s64 	%rd7112, %rd7110, %rd7111;
	{ .reg .b32 tmp; mov.b64 {tmp, %r2182}, %rd7112; }
	add.s32 	%r2183, %r2179, %r2182;
	mul.lo.s32 	%r2184, %r86, %r2181;
	cvt.u64.u32 	%rd7113, %r2184;
	and.b64  	%rd7114, %rd7079, 4294967295;
	mad.lo.s64 	%rd7115, %rd13, %rd7113, %rd7114;
	shr.u64 	%rd7116, %rd7115, 32;
	and.b64  	%rd7117, %rd7083, 4294967295;
	add.s64 	%rd7118, %rd7116, %rd7117;
	mad.lo.s64 	%rd7119, %rd14, %rd7113, %rd7118;
	cvt.u32.u64 	%r2185, %rd7119;
	shr.u64 	%rd7120, %rd7119, 32;
	and.b64  	%rd7121, %rd7087, 4294967295;
	add.s64 	%rd7122, %rd7120, %rd7121;
	mad.lo.s64 	%rd7123, %rd15, %rd7113, %rd7122;
	shr.u64 	%rd7124, %rd7123, 32;
	and.b64  	%rd7125, %rd7091, 4294967295;
	add.s64 	%rd7126, %rd7124, %rd7125;
	mad.lo.s64 	%rd7127, %rd16, %rd7113, %rd7126;
	shr.u64 	%rd7128, %rd7127, 32;
	and.b64  	%rd7129, %rd7095, 4294967295;
	add.s64 	%rd7130, %rd7128, %rd7129;
	mad.lo.s64 	%rd7131, %rd17, %rd7113, %rd7130;
	shr.u64 	%rd7132, %rd7131, 32;
	and.b64  	%rd7133, %rd7099, 4294967295;
	add.s64 	%rd7134, %rd7132, %rd7133;
	mad.lo.s64 	%rd7135, %rd18, %rd7113, %rd7134;
	shr.u64 	%rd7136, %rd7135, 32;
	and.b64  	%rd7137, %rd7103, 4294967295;
	add.s64 	%rd7138, %rd7136, %rd7137;
	mad.lo.s64 	%rd7139, %rd19, %rd7113, %rd7138;
	shr.u64 	%rd7140, %rd7139, 32;
	and.b64  	%rd7141, %rd7106, 4294967295;
	add.s64 	%rd7142, %rd7140, %rd7141;
	mad.lo.s64 	%rd7143, %rd20, %rd7113, %rd7142;
	shr.u64 	%rd7144, %rd7143, 32;
	and.b64  	%rd7145, %rd7109, 4294967295;
	add.s64 	%rd7146, %rd7144, %rd7145;
	shr.u64 	%rd7147, %rd7146, 32;
	and.b64  	%rd7148, %rd7112, 4294967295;
	add.s64 	%rd7149, %rd7147, %rd7148;
	{ .reg .b32 tmp; mov.b64 {tmp, %r2186}, %rd7149; }
	add.s32 	%r2187, %r2183, %r2186;
	mul.lo.s32 	%r2188, %r86, %r2185;
	cvt.u64.u32 	%rd7150, %r2188;
	and.b64  	%rd7151, %rd7119, 4294967295;
	mad.lo.s64 	%rd7152, %rd13, %rd7150, %rd7151;
	shr.u64 	%rd7153, %rd7152, 32;
	and.b64  	%rd7154, %rd7123, 4294967295;
	add.s64 	%rd7155, %rd7153, %rd7154;
	mad.lo.s64 	%rd7156, %rd14, %rd7150, %rd7155;
	cvt.u32.u64 	%r2189, %rd7156;
	shr.u64 	%rd7157, %rd7156, 32;
	and.b64  	%rd7158, %rd7127, 4294967295;
	add.s64 	%rd7159, %rd7157, %rd7158;
	mad.lo.s64 	%rd7160, %rd15, %rd7150, %rd7159;
	shr.u64 	%rd7161, %rd7160, 32;
	and.b64  	%rd7162, %rd7131, 4294967295;
	add.s64 	%rd7163, %rd7161, %rd7162;
	mad.lo.s64 	%rd7164, %rd16, %rd7150, %rd7163;
	shr.u64 	%rd7165, %rd7164, 32;
	and.b64  	%rd7166, %rd7135, 4294967295;
	add.s64 	%rd7167, %rd7165, %rd7166;
	mad.lo.s64 	%rd7168, %rd17, %rd7150, %rd7167;
	shr.u64 	%rd7169, %rd7168, 32;
	and.b64  	%rd7170, %rd7139, 4294967295;
	add.s64 	%rd7171, %rd7169, %rd7170;
	mad.lo.s64 	%rd7172, %rd18, %rd7150, %rd7171;
	shr.u64 	%rd7173, %rd7172, 32;
	and.b64  	%rd7174, %rd7143, 4294967295;
	add.s64 	%rd7175, %rd7173, %rd7174;
	mad.lo.s64 	%rd7176, %rd19, %rd7150, %rd7175;
	shr.u64 	%rd7177, %rd7176, 32;
	and.b64  	%rd7178, %rd7146, 4294967295;
	add.s64 	%rd7179, %rd7177, %rd7178;
	mad.lo.s64 	%rd7180, %rd20, %rd7150, %rd7179;
	shr.u64 	%rd7181, %rd7180, 32;
	and.b64  	%rd7182, %rd7149, 4294967295;
	add.s64 	%rd7183, %rd7181, %rd7182;
	{ .reg .b32 tmp; mov.b64 {tmp, %r2190}, %rd7183; }
	add.s32 	%r2191, %r2187, %r2190;
	mul.lo.s32 	%r2192, %r86, %r2189;
	cvt.u64.u32 	%rd7184, %r2192;
	and.b64  	%rd7185, %rd7156, 4294967295;
	mad.lo.s64 	%rd7186, %rd13, %rd7184, %rd7185;
	shr.u64 	%rd7187, %rd7186, 32;
	and.b64  	%rd7188, %rd7160, 4294967295;
	add.s64 	%rd7189, %rd7187, %rd7188;
	mad.lo.s64 	%rd45353, %rd14, %rd7184, %rd7189;
	shr.u64 	%rd7190, %rd45353, 32;
	and.b64  	%rd7191, %rd7164, 4294967295;
	add.s64 	%rd7192, %rd7190, %rd7191;
	mad.lo.s64 	%rd45354, %rd15, %rd7184, %rd7192;
	cvt.u32.u64 	%r879, %rd45354;
	shr.u64 	%rd7193, %rd45354, 32;
	and.b64  	%rd7194, %rd7168, 4294967295;
	add.s64 	%rd7195, %rd7193, %rd7194;
	mad.lo.s64 	%rd45355, %rd16, %rd7184, %rd7195;
	cvt.u32.u64 	%r880, %rd45355;
	shr.u64 	%rd7196, %rd45355, 32;
	and.b64  	%rd7197, %rd7172, 4294967295;
	add.s64 	%rd7198, %rd7196, %rd7197;
	mad.lo.s64 	%rd45356, %rd17, %rd7184, %rd7198;
	cvt.u32.u64 	%r881, %rd45356;
	shr.u64 	%rd7199, %rd45356, 32;
	and.b64  	%rd7200, %rd7176, 4294967295;
	add.s64 	%rd7201, %rd7199, %rd7200;
	mad.lo.s64 	%rd45357, %rd18, %rd7184, %rd7201;
	cvt.u32.u64 	%r882, %rd45357;
	shr.u64 	%rd7202, %rd45357, 32;
	and.b64  	%rd7203, %rd7180, 4294967295;
	add.s64 	%rd7204, %rd7202, %rd7203;
	mad.lo.s64 	%rd45358, %rd19, %rd7184, %rd7204;
	cvt.u32.u64 	%r883, %rd45358;
	shr.u64 	%rd7205, %rd45358, 32;
	and.b64  	%rd7206, %rd7183, 4294967295;
	add.s64 	%rd7207, %rd7205, %rd7206;
	mad.lo.s64 	%rd45359, %rd20, %rd7184, %rd7207;
	cvt.u32.u64 	%r884, %rd45359;
	{ .reg .b32 tmp; mov.b64 {tmp, %r2193}, %rd45359; }
	add.s32 	%r6635, %r2191, %r2193;
	setp.gt.u32 	%p140, %r6635, %r2161;
	@%p140 bra 	$L__BB4_940;
	cvt.u32.u64 	%r2194, %rd20;
	setp.lt.u32 	%p141, %r6635, %r2194;
	@%p141 bra 	$L__BB4_941;
	cvt.u32.u64 	%r2195, %rd19;
	setp.lt.u32 	%p142, %r2195, %r884;
	@%p142 bra 	$L__BB4_940;
	cvt.u32.u64 	%r2196, %rd19;
	setp.gt.u32 	%p143, %r2196, %r884;
	@%p143 bra 	$L__BB4_941;
	cvt.u32.u64 	%r2197, %rd18;
	setp.lt.u32 	%p144, %r2197, %r883;
	@%p144 bra 	$L__BB4_940;
	cvt.u32.u64 	%r2198, %rd18;
	setp.gt.u32 	%p145, %r2198, %r883;
	@%p145 bra 	$L__BB4_941;
	cvt.u32.u64 	%r2199, %rd17;
	setp.lt.u32 	%p146, %r2199, %r882;
	@%p146 bra 	$L__BB4_940;
	cvt.u32.u64 	%r2200, %rd17;
	setp.gt.u32 	%p147, %r2200, %r882;
	@%p147 bra 	$L__BB4_941;
	cvt.u32.u64 	%r2201, %rd16;
	setp.lt.u32 	%p148, %r2201, %r881;
	@%p148 bra 	$L__BB4_940;
	cvt.u32.u64 	%r2202, %rd16;
	setp.gt.u32 	%p149, %r2202, %r881;
	@%p149 bra 	$L__BB4_941;
	cvt.u32.u64 	%r2203, %rd15;
	setp.lt.u32 	%p150, %r2203, %r880;
	@%p150 bra 	$L__BB4_940;
	cvt.u32.u64 	%r2204, %rd15;
	setp.gt.u32 	%p151, %r2204, %r880;
	@%p151 bra 	$L__BB4_941;
	cvt.u32.u64 	%r2205, %rd14;
	setp.lt.u32 	%p152, %r2205, %r879;
	@%p152 bra 	$L__BB4_940;
	cvt.u32.u64 	%r2206, %rd14;
	cvt.u32.u64 	%r2207, %rd13;
	setp.gt.u32 	%p153, %r2206, %r879;
	cvt.u32.u64 	%r2208, %rd45353;
	setp.gt.u32 	%p154, %r2207, %r2208;
	or.pred  	%p155, %p153, %p154;
	@%p155 bra 	$L__BB4_941;
$L__BB4_940:
	cvt.u32.u64 	%r2209, %rd20;
	and.b64  	%rd7209, %rd45353, 4294967295;
	sub.s64 	%rd45353, %rd7209, %rd13;
	shr.u64 	%rd7210, %rd45353, 63;
	and.b64  	%rd7211, %rd45354, 4294967295;
	add.s64 	%rd7212, %rd7210, %rd14;
	sub.s64 	%rd45354, %rd7211, %rd7212;
	shr.u64 	%rd7213, %rd45354, 63;
	and.b64  	%rd7214, %rd45355, 4294967295;
	add.s64 	%rd7215, %rd7213, %rd15;
	sub.s64 	%rd45355, %rd7214, %rd7215;
	shr.u64 	%rd7216, %rd45355, 63;
	and.b64  	%rd7217, %rd45356, 4294967295;
	add.s64 	%rd7218, %rd7216, %rd16;
	sub.s64 	%rd45356, %rd7217, %rd7218;
	shr.u64 	%rd7219, %rd45356, 63;
	and.b64  	%rd7220, %rd45357, 4294967295;
	add.s64 	%rd7221, %rd7219, %rd17;
	sub.s64 	%rd45357, %rd7220, %rd7221;
	shr.u64 	%rd7222, %rd45357, 63;
	and.b64  	%rd7223, %rd45358, 4294967295;
	add.s64 	%rd7224, %rd7222, %rd18;
	sub.s64 	%rd45358, %rd7223, %rd7224;
	shr.u64 	%rd7225, %rd45358, 63;
	and.b64  	%rd7226, %rd45359, 4294967295;
	add.s64 	%rd7227, %rd7225, %rd19;
	sub.s64 	%rd45359, %rd7226, %rd7227;
	shr.u64 	%rd7228, %rd45359, 63;
	cvt.u32.u64 	%r2210, %rd7228;
	add.s32 	%r2211, %r2209, %r2210;
	sub.s32 	%r6635, %r6635, %r2211;
$L__BB4_941:
	cvt.u32.u64 	%r2212, %rd20;
	cvt.u64.u32 	%rd7229, %r129;
	and.b64  	%rd7230, %rd45353, 4294967295;
	mul.lo.s64 	%rd7231, %rd7230, %rd7229;
	cvt.u32.u64 	%r2213, %rd7231;
	shr.u64 	%rd7232, %rd7231, 32;
	and.b64  	%rd7233, %rd45354, 4294967295;
	mad.lo.s64 	%rd7234, %rd7233, %rd7229, %rd7232;
	shr.u64 	%rd7235, %rd7234, 32;
	and.b64  	%rd7236, %rd45355, 4294967295;
	mad.lo.s64 	%rd7237, %rd7236, %rd7229, %rd7235;
	shr.u64 	%rd7238, %rd7237, 32;
	and.b64  	%rd7239, %rd45356, 4294967295;
	mad.lo.s64 	%rd7240, %rd7239, %rd7229, %rd7238;
	shr.u64 	%rd7241, %rd7240, 32;
	and.b64  	%rd7242, %rd45357, 4294967295;
	mad.lo.s64 	%rd7243, %rd7242, %rd7229, %rd7241;
	shr.u64 	%rd7244, %rd7243, 32;
	and.b64  	%rd7245, %rd45358, 4294967295;
	mad.lo.s64 	%rd7246, %rd7245, %rd7229, %rd7244;
	shr.u64 	%rd7247, %rd7246, 32;
	and.b64  	%rd7248, %rd45359, 4294967295;
	mad.lo.s64 	%rd7249, %rd7248, %rd7229, %rd7247;
	shr.u64 	%rd7250, %rd7249, 32;
	mul.wide.u32 	%rd7251, %r6635, %r129;
	add.s64 	%rd7252, %rd7250, %rd7251;
	shr.u64 	%rd7253, %rd7252, 32;
	cvt.u64.u32 	%rd7254, %r128;
	and.b64  	%rd7255, %rd7234, 4294967295;
	mad.lo.s64 	%rd7256, %rd7230, %rd7254, %rd7255;
	shr.u64 	%rd7257, %rd7256, 32;
	and.b64  	%rd7258, %rd7237, 4294967295;
	add.s64 	%rd7259, %rd7257, %rd7258;
	mad.lo.s64 	%rd7260, %rd7233, %rd7254, %rd7259;
	shr.u64 	%rd7261, %rd7260, 32;
	and.b64  	%rd7262, %rd7240, 4294967295;
	add.s64 	%rd7263, %rd7261, %rd7262;
	mad.lo.s64 	%rd7264, %rd7236, %rd7254, %rd7263;
	shr.u64 	%rd7265, %rd7264, 32;
	and.b64  	%rd7266, %rd7243, 4294967295;
	add.s64 	%rd7267, %rd7265, %rd7266;
	mad.lo.s64 	%rd7268, %rd7239, %rd7254, %rd7267;
	shr.u64 	%rd7269, %rd7268, 32;
	and.b64  	%rd7270, %rd7246, 4294967295;
	add.s64 	%rd7271, %rd7269, %rd7270;
	mad.lo.s64 	%rd7272, %rd7242, %rd7254, %rd7271;
	shr.u64 	%rd7273, %rd7272, 32;
	and.b64  	%rd7274, %rd7249, 4294967295;
	add.s64 	%rd7275, %rd7273, %rd7274;
	mad.lo.s64 	%rd7276, %rd7245, %rd7254, %rd7275;
	shr.u64 	%rd7277, %rd7276, 32;
	and.b64  	%rd7278, %rd7252, 4294967295;
	add.s64 	%rd7279, %rd7277, %rd7278;
	mad.lo.s64 	%rd7280, %rd7248, %rd7254, %rd7279;
	shr.u64 	%rd7281, %rd7280, 32;
	mul.wide.u32 	%rd7282, %r6635, %r128;
	add.s64 	%rd7283, %rd7281, %rd7253;
	add.s64 	%rd7284, %rd7283, %rd7282;
	shr.u64 	%rd7285, %rd7284, 32;
	cvt.u64.u32 	%rd7286, %r127;
	and.b64  	%rd7287, %rd7260, 4294967295;
	mad.lo.s64 	%rd7288, %rd7230, %rd7286, %rd7287;
	shr.u64 	%rd7289, %rd7288, 32;
	and.b64  	%rd7290, %rd7264, 4294967295;
	add.s64 	%rd7291, %rd7289, %rd7290;
	mad.lo.s64 	%rd7292, %rd7233, %rd7286, %rd7291;
	shr.u64 	%rd7293, %rd7292, 32;
	and.b64  	%rd7294, %rd7268, 4294967295;
	add.s64 	%rd7295, %rd7293, %rd7294;
	mad.lo.s64 	%rd7296, %rd7236, %rd7286, %rd7295;
	shr.u64 	%rd7297, %rd7296, 32;
	and.b64  	%rd7298, %rd7272, 4294967295;
	add.s64 	%rd7299, %rd7297, %rd7298;
	mad.lo.s64 	%rd7300, %rd7239, %rd7286, %rd7299;
	shr.u64 	%rd7301, %rd7300, 32;
	and.b64  	%rd7302, %rd7276, 4294967295;
	add.s64 	%rd7303, %rd7301, %rd7302;
	mad.lo.s64 	%rd7304, %rd7242, %rd7286, %rd7303;
	shr.u64 	%rd7305, %rd7304, 32;
	and.b64  	%rd7306, %rd7280, 4294967295;
	add.s64 	%rd7307, %rd7305, %rd7306;
	mad.lo.s64 	%rd7308, %rd7245, %rd7286, %rd7307;
	shr.u64 	%rd7309, %rd7308, 32;
	and.b64  	%rd7310, %rd7284, 4294967295;
	add.s64 	%rd7311, %rd7309, %rd7310;
	mad.lo.s64 	%rd7312, %rd7248, %rd7286, %rd7311;
	shr.u64 	%rd7313, %rd7312, 32;
	mul.wide.u32 	%rd7314, %r6635, %r127;
	add.s64 	%rd7315, %rd7313, %rd7285;
	add.s64 	%rd7316, %rd7315, %rd7314;
	shr.u64 	%rd7317, %rd7316, 32;
	cvt.u64.u32 	%rd7318, %r126;
	and.b64  	%rd7319, %rd7292, 4294967295;
	mad.lo.s64 	%rd7320, %rd7230, %rd7318, %rd7319;
	shr.u64 	%rd7321, %rd7320, 32;
	and.b64  	%rd7322, %rd7296, 4294967295;
	add.s64 	%rd7323, %rd7321, %rd7322;
	mad.lo.s64 	%rd7324, %rd7233, %rd7318, %rd7323;
	shr.u64 	%rd7325, %rd7324, 32;
	and.b64  	%rd7326, %rd7300, 4294967295;
	add.s64 	%rd7327, %rd7325, %rd7326;
	mad.lo.s64 	%rd7328, %rd7236, %rd7318, %rd7327;
	shr.u64 	%rd7329, %rd7328, 32;
	and.b64  	%rd7330, %rd7304, 4294967295;
	add.s64 	%rd7331, %rd7329, %rd7330;
	mad.lo.s64 	%rd7332, %rd7239, %rd7318, %rd7331;
	shr.u64 	%rd7333, %rd7332, 32;
	and.b64  	%rd7334, %rd7308, 4294967295;
	add.s64 	%rd7335, %rd7333, %rd7334;
	mad.lo.s64 	%rd7336, %rd7242, %rd7318, %rd7335;
	shr.u64 	%rd7337, %rd7336, 32;
	and.b64  	%rd7338, %rd7312, 4294967295;
	add.s64 	%rd7339, %rd7337, %rd7338;
	mad.lo.s64 	%rd7340, %rd7245, %rd7318, %rd7339;
	shr.u64 	%rd7341, %rd7340, 32;
	and.b64  	%rd7342, %rd7316, 4294967295;
	add.s64 	%rd7343, %rd7341, %rd7342;
	mad.lo.s64 	%rd7344, %rd7248, %rd7318, %rd7343;
	shr.u64 	%rd7345, %rd7344, 32;
	mul.wide.u32 	%rd7346, %r6635, %r126;
	add.s64 	%rd7347, %rd7345, %rd7317;
	add.s64 	%rd7348, %rd7347, %rd7346;
	shr.u64 	%rd7349, %rd7348, 32;
	cvt.u64.u32 	%rd7350, %r125;
	and.b64  	%rd7351, %rd7324, 4294967295;
	mad.lo.s64 	%rd7352, %rd7230, %rd7350, %rd7351;
	shr.u64 	%rd7353, %rd7352, 32;
	and.b64  	%rd7354, %rd7328, 4294967295;
	add.s64 	%rd7355, %rd7353, %rd7354;
	mad.lo.s64 	%rd7356, %rd7233, %rd7350, %rd7355;
	shr.u64 	%rd7357, %rd7356, 32;
	and.b64  	%rd7358, %rd7332, 4294967295;
	add.s64 	%rd7359, %rd7357, %rd7358;
	mad.lo.s64 	%rd7360, %rd7236, %rd7350, %rd7359;
	shr.u64 	%rd7361, %rd7360, 32;
	and.b64  	%rd7362, %rd7336, 4294967295;
	add.s64 	%rd7363, %rd7361, %rd7362;
	mad.lo.s64 	%rd7364, %rd7239, %rd7350, %rd7363;
	shr.u64 	%rd7365, %rd7364, 32;
	and.b64  	%rd7366, %rd7340, 4294967295;
	add.s64 	%rd7367, %rd7365, %rd7366;
	mad.lo.s64 	%rd7368, %rd7242, %rd7350, %rd7367;
	shr.u64 	%rd7369, %rd7368, 32;
	and.b64  	%rd7370, %rd7344, 4294967295;
	add.s64 	%rd7371, %rd7369, %rd7370;
	mad.lo.s64 	%rd7372, %rd7245, %rd7350, %rd7371;
	shr.u64 	%rd7373, %rd7372, 32;
	and.b64  	%rd7374, %rd7348, 4294967295;
	add.s64 	%rd7375, %rd7373, %rd7374;
	mad.lo.s64 	%rd7376, %rd7248, %rd7350, %rd7375;
	shr.u64 	%rd7377, %rd7376, 32;
	mul.wide.u32 	%rd7378, %r6635, %r125;
	add.s64 	%rd7379, %rd7377, %rd7349;
	add.s64 	%rd7380, %rd7379, %rd7378;
	shr.u64 	%rd7381, %rd7380, 32;
	cvt.u64.u32 	%rd7382, %r124;
	and.b64  	%rd7383, %rd7356, 4294967295;
	mad.lo.s64 	%rd7384, %rd7230, %rd7382, %rd7383;
	shr.u64 	%rd7385, %rd7384, 32;
	and.b64  	%rd7386, %rd7360, 4294967295;
	add.s64 	%rd7387, %rd7385, %rd7386;
	mad.lo.s64 	%rd7388, %rd7233, %rd7382, %rd7387;
	shr.u64 	%rd7389, %rd7388, 32;
	and.b64  	%rd7390, %rd7364, 4294967295;
	add.s64 	%rd7391, %rd7389, %rd7390;
	mad.lo.s64 	%rd7392, %rd7236, %rd7382, %rd7391;
	shr.u64 	%rd7393, %rd7392, 32;
	and.b64  	%rd7394, %rd7368, 4294967295;
	add.s64 	%rd7395, %rd7393, %rd7394;
	mad.lo.s64 	%rd7396, %rd7239, %rd7382, %rd7395;
	shr.u64 	%rd7397, %rd7396, 32;
	and.b64  	%rd7398, %rd7372, 4294967295;
	add.s64 	%rd7399, %rd7397, %rd7398;
	mad.lo.s64 	%rd7400, %rd7242, %rd7382, %rd7399;
	shr.u64 	%rd7401, %rd7400, 32;
	and.b64  	%rd7402, %rd7376, 4294967295;
	add.s64 	%rd7403, %rd7401, %rd7402;
	mad.lo.s64 	%rd7404, %rd7245, %rd7382, %rd7403;
	shr.u64 	%rd7405, %rd7404, 32;
	and.b64  	%rd7406, %rd7380, 4294967295;
	add.s64 	%rd7407, %rd7405, %rd7406;
	mad.lo.s64 	%rd7408, %rd7248, %rd7382, %rd7407;
	shr.u64 	%rd7409, %rd7408, 32;
	mul.wide.u32 	%rd7410, %r6635, %r124;
	add.s64 	%rd7411, %rd7409, %rd7381;
	add.s64 	%rd7412, %rd7411, %rd7410;
	shr.u64 	%rd7413, %rd7412, 32;
	cvt.u64.u32 	%rd7414, %r123;
	and.b64  	%rd7415, %rd7388, 4294967295;
	mad.lo.s64 	%rd7416, %rd7230, %rd7414, %rd7415;
	shr.u64 	%rd7417, %rd7416, 32;
	and.b64  	%rd7418, %rd7392, 4294967295;
	add.s64 	%rd7419, %rd7417, %rd7418;
	mad.lo.s64 	%rd7420, %rd7233, %rd7414, %rd7419;
	shr.u64 	%rd7421, %rd7420, 32;
	and.b64  	%rd7422, %rd7396, 4294967295;
	add.s64 	%rd7423, %rd7421, %rd7422;
	mad.lo.s64 	%rd7424, %rd7236, %rd7414, %rd7423;
	shr.u64 	%rd7425, %rd7424, 32;
	and.b64  	%rd7426, %rd7400, 4294967295;
	add.s64 	%rd7427, %rd7425, %rd7426;
	mad.lo.s64 	%rd7428, %rd7239, %rd7414, %rd7427;
	shr.u64 	%rd7429, %rd7428, 32;
	and.b64  	%rd7430, %rd7404, 4294967295;
	add.s64 	%rd7431, %rd7429, %rd7430;
	mad.lo.s64 	%rd7432, %rd7242, %rd7414, %rd7431;
	shr.u64 	%rd7433, %rd7432, 32;
	and.b64  	%rd7434, %rd7408, 4294967295;
	add.s64 	%rd7435, %rd7433, %rd7434;
	mad.lo.s64 	%rd7436, %rd7245, %rd7414, %rd7435;
	shr.u64 	%rd7437, %rd7436, 32;
	and.b64  	%rd7438, %rd7412, 4294967295;
	add.s64 	%rd7439, %rd7437, %rd7438;
	mad.lo.s64 	%rd7440, %rd7248, %rd7414, %rd7439;
	shr.u64 	%rd7441, %rd7440, 32;
	mul.wide.u32 	%rd7442, %r6635, %r123;
	add.s64 	%rd7443, %rd7441, %rd7413;
	add.s64 	%rd7444, %rd7443, %rd7442;
	shr.u64 	%rd7445, %rd7444, 32;
	cvt.u64.u32 	%rd7446, %r122;
	and.b64  	%rd7447, %rd7420, 4294967295;
	mad.lo.s64 	%rd7448, %rd7230, %rd7446, %rd7447;
	shr.u64 	%rd7449, %rd7448, 32;
	and.b64  	%rd7450, %rd7424, 4294967295;
	add.s64 	%rd7451, %rd7449, %rd7450;
	mad.lo.s64 	%rd7452, %rd7233, %rd7446, %rd7451;
	shr.u64 	%rd7453, %rd7452, 32;
	and.b64  	%rd7454, %rd7428, 4294967295;
	add.s64 	%rd7455, %rd7453, %rd7454;
	mad.lo.s64 	%rd7456, %rd7236, %rd7446, %rd7455;
	shr.u64 	%rd7457, %rd7456, 32;
	and.b64  	%rd7458, %rd7432, 4294967295;
	add.s64 	%rd7459, %rd7457, %rd7458;
	mad.lo.s64 	%rd7460, %rd7239, %rd7446, %rd7459;
	shr.u64 	%rd7461, %rd7460, 32;
	and.b64  	%rd7462, %rd7436, 4294967295;
	add.s64 	%rd7463, %rd7461, %rd7462;
	mad.lo.s64 	%rd7464, %rd7242, %rd7446, %rd7463;
	shr.u64 	%rd7465, %rd7464, 32;
	and.b64  	%rd7466, %rd7440, 4294967295;
	add.s64 	%rd7467, %rd7465, %rd7466;
	mad.lo.s64 	%rd7468, %rd7245, %rd7446, %rd7467;
	shr.u64 	%rd7469, %rd7468, 32;
	and.b64  	%rd7470, %rd7444, 4294967295;
	add.s64 	%rd7471, %rd7469, %rd7470;
	mad.lo.s64 	%rd7472, %rd7248, %rd7446, %rd7471;
	shr.u64 	%rd7473, %rd7472, 32;
	mul.wide.u32 	%rd7474, %r6635, %r122;
	add.s64 	%rd7475, %rd7473, %rd7445;
	add.s64 	%rd7476, %rd7475, %rd7474;
	{ .reg .b32 tmp; mov.b64 {tmp, %r2214}, %rd7476; }
	mul.lo.s32 	%r2215, %r86, %r2213;
	cvt.u64.u32 	%rd7477, %r2215;
	and.b64  	%rd7478, %rd7231, 4294967295;
	mad.lo.s64 	%rd7479, %rd13, %rd7477, %rd7478;
	shr.u64 	%rd7480, %rd7479, 32;
	and.b64  	%rd7481, %rd7256, 4294967295;
	add.s64 	%rd7482, %rd7480, %rd7481;
	mad.lo.s64 	%rd7483, %rd14, %rd7477, %rd7482;
	cvt.u32.u64 	%r2216, %rd7483;
	shr.u64 	%rd7484, %rd7483, 32;
	and.b64  	%rd7485, %rd7288, 4294967295;
	add.s64 	%rd7486, %rd7484, %rd7485;
	mad.lo.s64 	%rd7487, %rd15, %rd7477, %rd7486;
	shr.u64 	%rd7488, %rd7487, 32;
	and.b64  	%rd7489, %rd7320, 4294967295;
	add.s64 	%rd7490, %rd7488, %rd7489;
	mad.lo.s64 	%rd7491, %rd16, %rd7477, %rd7490;
	shr.u64 	%rd7492, %rd7491, 32;
	and.b64  	%rd7493, %rd7352, 4294967295;
	add.s64 	%rd7494, %rd7492, %rd7493;
	mad.lo.s64 	%rd7495, %rd17, %rd7477, %rd7494;
	shr.u64 	%rd7496, %rd7495, 32;
	and.b64  	%rd7497, %rd7384, 4294967295;
	add.s64 	%rd7498, %rd7496, %rd7497;
	mad.lo.s64 	%rd7499, %rd18, %rd7477, %rd7498;
	shr.u64 	%rd7500, %rd7499, 32;
	and.b64  	%rd7501, %rd7416, 4294967295;
	add.s64 	%rd7502, %rd7500, %rd7501;
	mad.lo.s64 	%rd7503, %rd19, %rd7477, %rd7502;
	shr.u64 	%rd7504, %rd7503, 32;
	and.b64  	%rd7505, %rd7448, 4294967295;
	add.s64 	%rd7506, %rd7504, %rd7505;
	mad.lo.s64 	%rd7507, %rd20, %rd7477, %rd7506;
	shr.u64 	%rd7508, %rd7507, 32;
	and.b64  	%rd7509, %rd7452, 4294967295;
	add.s64 	%rd7510, %rd7508, %rd7509;
	shr.u64 	%rd7511, %rd7510, 32;
	and.b64  	%rd7512, %rd7456, 4294967295;
	add.s64 	%rd7513, %rd7511, %rd7512;
	shr.u64 	%rd7514, %rd7513, 32;
	and.b64  	%rd7515, %rd7460, 4294967295;
	add.s64 	%rd7516, %rd7514, %rd7515;
	shr.u64 	%rd7517, %rd7516, 32;
	and.b64  	%rd7518, %rd7464, 4294967295;
	add.s64 	%rd7519, %rd7517, %rd7518;
	shr.u64 	%rd7520, %rd7519, 32;
	and.b64  	%rd7521, %rd7468, 4294967295;
	add.s64 	%rd7522, %rd7520, %rd7521;
	shr.u64 	%rd7523, %rd7522, 32;
	and.b64  	%rd7524, %rd7472, 4294967295;
	add.s64 	%rd7525, %rd7523, %rd7524;
	shr.u64 	%rd7526, %rd7525, 32;
	and.b64  	%rd7527, %rd7476, 4294967295;
	add.s64 	%rd7528, %rd7526, %rd7527;
	{ .reg .b32 tmp; mov.b64 {tmp, %r2217}, %rd7528; }
	add.s32 	%r2218, %r2214, %r2217;
	mul.lo.s32 	%r2219, %r86, %r2216;
	cvt.u64.u32 	%rd7529, %r2219;
	and.b64  	%rd7530, %rd7483, 4294967295;
	mad.lo.s64 	%rd7531, %rd13, %rd7529, %rd7530;
	shr.u64 	%rd7532, %rd7531, 32;
	and.b64  	%rd7533, %rd7487, 4294967295;
	add.s64 	%rd7534, %rd7532, %rd7533;
	mad.lo.s64 	%rd7535, %rd14, %rd7529, %rd7534;
	cvt.u32.u64 	%r2220, %rd7535;
	shr.u64 	%rd7536, %rd7535, 32;
	and.b64  	%rd7537, %rd7491, 4294967295;
	add.s64 	%rd7538, %rd7536, %rd7537;
	mad.lo.s64 	%rd7539, %rd15, %rd7529, %rd7538;
	shr.u64 	%rd7540, %rd7539, 32;
	and.b64  	%rd7541, %rd7495, 4294967295;
	add.s64 	%rd7542, %rd7540, %rd7541;
	mad.lo.s64 	%rd7543, %rd16, %rd7529, %rd7542;
	shr.u64 	%rd7544, %rd7543, 32;
	and.b64  	%rd7545, %rd7499, 4294967295;
	add.s64 	%rd7546, %rd7544, %rd7545;
	mad.lo.s64 	%rd7547, %rd17, %rd7529, %rd7546;
	shr.u64 	%rd7548, %rd7547, 32;
	and.b64  	%rd7549, %rd7503, 4294967295;
	add.s64 	%rd7550, %rd7548, %rd7549;
	mad.lo.s64 	%rd7551, %rd18, %rd7529, %rd7550;
	shr.u64 	%rd7552, %rd7551, 32;
	and.b64  	%rd7553, %rd7507, 4294967295;
	add.s64 	%rd7554, %rd7552, %rd7553;
	mad.lo.s64 	%rd7555, %rd19, %rd7529, %rd7554;
	shr.u64 	%rd7556, %rd7555, 32;
	and.b64  	%rd7557, %rd7510, 4294967295;
	add.s64 	%rd7558, %rd7556, %rd7557;
	mad.lo.s64 	%rd7559, %rd20, %rd7529, %rd7558;
	shr.u64 	%rd7560, %rd7559, 32;
	and.b64  	%rd7561, %rd7513, 4294967295;
	add.s64 	%rd7562, %rd7560, %rd7561;
	shr.u64 	%rd7563, %rd7562, 32;
	and.b64  	%rd7564, %rd7516, 4294967295;
	add.s64 	%rd7565, %rd7563, %rd7564;
	shr.u64 	%rd7566, %rd7565, 32;
	and.b64  	%rd7567, %rd7519, 4294967295;
	add.s64 	%rd7568, %rd7566, %rd7567;
	shr.u64 	%rd7569, %rd7568, 32;
	and.b64  	%rd7570, %rd7522, 4294967295;
	add.s64 	%rd7571, %rd7569, %rd7570;
	shr.u64 	%rd7572, %rd7571, 32;
	and.b64  	%rd7573, %rd7525, 4294967295;
	add.s64 	%rd7574, %rd7572, %rd7573;
	shr.u64 	%rd7575, %rd7574, 32;
	and.b64  	%rd7576, %rd7528, 4294967295;
	add.s64 	%rd7577, %rd7575, %rd7576;
	{ .reg .b32 tmp; mov.b64 {tmp, %r2221}, %rd7577; }
	add.s32 	%r2222, %r2218, %r2221;
	mul.lo.s32 	%r2223, %r86, %r2220;
	cvt.u64.u32 	%rd7578, %r2223;
	and.b64  	%rd7579, %rd7535, 4294967295;
	mad.lo.s64 	%rd7580, %rd13, %rd7578, %rd7579;
	shr.u64 	%rd7581, %rd7580, 32;
	and.b64  	%rd7582, %rd7539, 4294967295;
	add.s64 	%rd7583, %rd7581, %rd7582;
	mad.lo.s64 	%rd7584, %rd14, %rd7578, %rd7583;
	cvt.u32.u64 	%r2224, %rd7584;
	shr.u64 	%rd7585, %rd7584, 32;
	and.b64  	%rd7586, %rd7543, 4294967295;
	add.s64 	%rd7587, %rd7585, %rd7586;
	mad.lo.s64 	%rd7588, %rd15, %rd7578, %rd7587;
	shr.u64 	%rd7589, %rd7588, 32;
	and.b64  	%rd7590, %rd7547, 4294967295;
	add.s64 	%rd7591, %rd7589, %rd7590;
	mad.lo.s64 	%rd7592, %rd16, %rd7578, %rd7591;
	shr.u64 	%rd7593, %rd7592, 32;
	and.b64  	%rd7594, %rd7551, 4294967295;
	add.s64 	%rd7595, %rd7593, %rd7594;
	mad.lo.s64 	%rd7596, %rd17, %rd7578, %rd7595;
	shr.u64 	%rd7597, %rd7596, 32;
	and.b64  	%rd7598, %rd7555, 4294967295;
	add.s64 	%rd7599, %rd7597, %rd7598;
	mad.lo.s64 	%rd7600, %rd18, %rd7578, %rd7599;
	shr.u64 	%rd7601, %rd7600, 32;
	and.b64  	%rd7602, %rd7559, 4294967295;
	add.s64 	%rd7603, %rd7601, %rd7602;
	mad.lo.s64 	%rd7604, %rd19, %rd7578, %rd7603;
	shr.u64 	%rd7605, %rd7604, 32;
	and.b64  	%rd7606, %rd7562, 4294967295;
	add.s64 	%rd7607, %rd7605, %rd7606;
	mad.lo.s64 	%rd7608, %rd20, %rd7578, %rd7607;
	shr.u64 	%rd7609, %rd7608, 32;
	and.b64  	%rd7610, %rd7565, 4294967295;
	add.s64 	%rd7611, %rd7609, %rd7610;
	shr.u64 	%rd7612, %rd7611, 32;
	and.b64  	%rd7613, %rd7568, 4294967295;
	add.s64 	%rd7614, %rd7612, %rd7613;
	shr.u64 	%rd7615, %rd7614, 32;
	and.b64  	%rd7616, %rd7571, 4294967295;
	add.s64 	%rd7617, %rd7615, %rd7616;
	shr.u64 	%rd7618, %rd7617, 32;
	and.b64  	%rd7619, %rd7574, 4294967295;
	add.s64 	%rd7620, %rd7618, %rd7619;
	shr.u64 	%rd7621, %rd7620, 32;
	and.b64  	%rd7622, %rd7577, 4294967295;
	add.s64 	%rd7623, %rd7621, %rd7622;
	{ .reg .b32 tmp; mov.b64 {tmp, %r2225}, %rd7623; }
	add.s32 	%r2226, %r2222, %r2225;
	mul.lo.s32 	%r2227, %r86, %r2224;
	cvt.u64.u32 	%rd7624, %r2227;
	and.b64  	%rd7625, %rd7584, 4294967295;
	mad.lo.s64 	%rd7626, %rd13, %rd7624, %rd7625;
	shr.u64 	%rd7627, %rd7626, 32;
	and.b64  	%rd7628, %rd7588, 4294967295;
	add.s64 	%rd7629, %rd7627, %rd7628;
	mad.lo.s64 	%rd7630, %rd14, %rd7624, %rd7629;
	cvt.u32.u64 	%r2228, %rd7630;
	shr.u64 	%rd7631, %rd7630, 32;
	and.b64  	%rd7632, %rd7592, 4294967295;
	add.s64 	%rd7633, %rd7631, %rd7632;
	mad.lo.s64 	%rd7634, %rd15, %rd7624, %rd7633;
	shr.u64 	%rd7635, %rd7634, 32;
	and.b64  	%rd7636, %rd7596, 4294967295;
	add.s64 	%rd7637, %rd7635, %rd7636;
	mad.lo.s64 	%rd7638, %rd16, %rd7624, %rd7637;
	shr.u64 	%rd7639, %rd7638, 32;
	and.b64  	%rd7640, %rd7600, 4294967295;
	add.s64 	%rd7641, %rd7639, %rd7640;
	mad.lo.s64 	%rd7642, %rd17, %rd7624, %rd7641;
	shr.u64 	%rd7643, %rd7642, 32;
	and.b64  	%rd7644, %rd7604, 4294967295;
	add.s64 	%rd7645, %rd7643, %rd7644;
	mad.lo.s64 	%rd7646, %rd18, %rd7624, %rd7645;
	shr.u64 	%rd7647, %rd7646, 32;
	and.b64  	%rd7648, %rd7608, 4294967295;
	add.s64 	%rd7649, %rd7647, %rd7648;
	mad.lo.s64 	%rd7650, %rd19, %rd7624, %rd7649;
	shr.u64 	%rd7651, %rd7650, 32;
	and.b64  	%rd7652, %rd7611, 4294967295;
	add.s64 	%rd7653, %rd7651, %rd7652;
	mad.lo.s64 	%rd7654, %rd20, %rd7624, %rd7653;
	shr.u64 	%rd7655, %rd7654, 32;
	and.b64  	%rd7656, %rd7614, 4294967295;
	add.s64 	%rd7657, %rd7655, %rd7656;
	shr.u64 	%rd7658, %rd7657, 32;
	and.b64  	%rd7659, %rd7617, 4294967295;
	add.s64 	%rd7660, %rd7658, %rd7659;
	shr.u64 	%rd7661, %rd7660, 32;
	and.b64  	%rd7662, %rd7620, 4294967295;
	add.s64 	%rd7663, %rd7661, %rd7662;
	shr.u64 	%rd7664, %rd7663, 32;
	and.b64  	%rd7665, %rd7623, 4294967295;
	add.s64 	%rd7666, %rd7664, %rd7665;
	{ .reg .b32 tmp; mov.b64 {tmp, %r2229}, %rd7666; }
	add.s32 	%r2230, %r2226, %r2229;
	mul.lo.s32 	%r2231, %r86, %r2228;
	cvt.u64.u32 	%rd7667, %r2231;
	and.b64  	%rd7668, %rd7630, 4294967295;
	mad.lo.s64 	%rd7669, %rd13, %rd7667, %rd7668;
	shr.u64 	%rd7670, %rd7669, 32;
	and.b64  	%rd7671, %rd7634, 4294967295;
	add.s64 	%rd7672, %rd7670, %rd7671;
	mad.lo.s64 	%rd7673, %rd14, %rd7667, %rd7672;
	cvt.u32.u64 	%r2232, %rd7673;
	shr.u64 	%rd7674, %rd7673, 32;
	and.b64  	%rd7675, %rd7638, 4294967295;
	add.s64 	%rd7676, %rd7674, %rd7675;
	mad.lo.s64 	%rd7677, %rd15, %rd7667, %rd7676;
	shr.u64 	%rd7678, %rd7677, 32;
	and.b64  	%rd7679, %rd7642, 4294967295;
	add.s64 	%rd7680, %rd7678, %rd7679;
	mad.lo.s64 	%rd7681, %rd16, %rd7667, %rd7680;
	shr.u64 	%rd7682, %rd7681, 32;
	and.b64  	%rd7683, %rd7646, 4294967295;
	add.s64 	%rd7684, %rd7682, %rd7683;
	mad.lo.s64 	%rd7685, %rd17, %rd7667, %rd7684;
	shr.u64 	%rd7686, %rd7685, 32;
	and.b64  	%rd7687, %rd7650, 4294967295;
	add.s64 	%rd7688, %rd7686, %rd7687;
	mad.lo.s64 	%rd7689, %rd18, %rd7667, %rd7688;
	shr.u64 	%rd7690, %rd7689, 32;
	and.b64  	%rd7691, %rd7654, 4294967295;
	add.s64 	%rd7692, %rd7690, %rd7691;
	mad.lo.s64 	%rd7693, %rd19, %rd7667, %rd7692;
	shr.u64 	%rd7694, %rd7693, 32;
	and.b64  	%rd7695, %rd7657, 4294967295;
	add.s64 	%rd7696, %rd7694, %rd7695;
	mad.lo.s64 	%rd7697, %rd20, %rd7667, %rd7696;
	shr.u64 	%rd7698, %rd7697, 32;
	and.b64  	%rd7699, %rd7660, 4294967295;
	add.s64 	%rd7700, %rd7698, %rd7699;
	shr.u64 	%rd7701, %rd7700, 32;
	and.b64  	%rd7702, %rd7663, 4294967295;
	add.s64 	%rd7703, %rd7701, %rd7702;
	shr.u64 	%rd7704, %rd7703, 32;
	and.b64  	%rd7705, %rd7666, 4294967295;
	add.s64 	%rd7706, %rd7704, %rd7705;
	{ .reg .b32 tmp; mov.b64 {tmp, %r2233}, %rd7706; }
	add.s32 	%r2234, %r2230, %r2233;
	mul.lo.s32 	%r2235, %r86, %r2232;
	cvt.u64.u32 	%rd7707, %r2235;
	and.b64  	%rd7708, %rd7673, 4294967295;
	mad.lo.s64 	%rd7709, %rd13, %rd7707, %rd7708;
	shr.u64 	%rd7710, %rd7709, 32;
	and.b64  	%rd7711, %rd7677, 4294967295;
	add.s64 	%rd7712, %rd7710, %rd7711;
	mad.lo.s64 	%rd7713, %rd14, %rd7707, %rd7712;
	cvt.u32.u64 	%r2236, %rd7713;
	shr.u64 	%rd7714, %rd7713, 32;
	and.b64  	%rd7715, %rd7681, 4294967295;
	add.s64 	%rd7716, %rd7714, %rd7715;
	mad.lo.s64 	%rd7717, %rd15, %rd7707, %rd7716;
	shr.u64 	%rd7718, %rd7717, 32;
	and.b64  	%rd7719, %rd7685, 4294967295;
	add.s64 	%rd7720, %rd7718, %rd7719;
	mad.lo.s64 	%rd7721, %rd16, %rd7707, %rd7720;
	shr.u64 	%rd7722, %rd7721, 32;
	and.b64  	%rd7723, %rd7689, 4294967295;
	add.s64 	%rd7724, %rd7722, %rd7723;
	mad.lo.s64 	%rd7725, %rd17, %rd7707, %rd7724;
	shr.u64 	%rd7726, %rd7725, 32;
	and.b64  	%rd7727, %rd7693, 4294967295;
	add.s64 	%rd7728, %rd7726, %rd7727;
	mad.lo.s64 	%rd7729, %rd18, %rd7707, %rd7728;
	shr.u64 	%rd7730, %rd7729, 32;
	and.b64  	%rd7731, %rd7697, 4294967295;
	add.s64 	%rd7732, %rd7730, %rd7731;
	mad.lo.s64 	%rd7733, %rd19, %rd7707, %rd7732;
	shr.u64 	%rd7734, %rd7733, 32;
	and.b64  	%rd7735, %rd7700, 4294967295;
	add.s64 	%rd7736, %rd7734, %rd7735;
	mad.lo.s64 	%rd7737, %rd20, %rd7707, %rd7736;
	shr.u64 	%rd7738, %rd7737, 32;
	and.b64  	%rd7739, %rd7703, 4294967295;
	add.s64 	%rd7740, %rd7738, %rd7739;
	shr.u64 	%rd7741, %rd7740, 32;
	and.b64  	%rd7742, %rd7706, 4294967295;
	add.s64 	%rd7743, %rd7741, %rd7742;
	{ .reg .b32 tmp; mov.b64 {tmp, %r2237}, %rd7743; }
	add.s32 	%r2238, %r2234, %r2237;
	mul.lo.s32 	%r2239, %r86, %r2236;
	cvt.u64.u32 	%rd7744, %r2239;
	and.b64  	%rd7745, %rd7713, 4294967295;
	mad.lo.s64 	%rd7746, %rd13, %rd7744, %rd7745;
	shr.u64 	%rd7747, %rd7746, 32;
	and.b64  	%rd7748, %rd7717, 4294967295;
	add.s64 	%rd7749, %rd7747, %rd7748;
	mad.lo.s64 	%rd7750, %rd14, %rd7744, %rd7749;
	cvt.u32.u64 	%r2240, %rd7750;
	shr.u64 	%rd7751, %rd7750, 32;
	and.b64  	%rd7752, %rd7721, 4294967295;
	add.s64 	%rd7753, %rd7751, %rd7752;
	mad.lo.s64 	%rd7754, %rd15, %rd7744, %rd7753;
	shr.u64 	%rd7755, %rd7754, 32;
	and.b64  	%rd7756, %rd7725, 4294967295;
	add.s64 	%rd7757, %rd7755, %rd7756;
	mad.lo.s64 	%rd7758, %rd16, %rd7744, %rd7757;
	shr.u64 	%rd7759, %rd7758, 32;
	and.b64  	%rd7760, %rd7729, 4294967295;
	add.s64 	%rd7761, %rd7759, %rd7760;
	mad.lo.s64 	%rd7762, %rd17, %rd7744, %rd7761;
	shr.u64 	%rd7763, %rd7762, 32;
	and.b64  	%rd7764, %rd7733, 4294967295;
	add.s64 	%rd7765, %rd7763, %rd7764;
	mad.lo.s64 	%rd7766, %rd18, %rd7744, %rd7765;
	shr.u64 	%rd7767, %rd7766, 32;
	and.b64  	%rd7768, %rd7737, 4294967295;
	add.s64 	%rd7769, %rd7767, %rd7768;
	mad.lo.s64 	%rd7770, %rd19, %rd7744, %rd7769;
	shr.u64 	%rd7771, %rd7770, 32;
	and.b64  	%rd7772, %rd7740, 4294967295;
	add.s64 	%rd7773, %rd7771, %rd7772;
	mad.lo.s64 	%rd7774, %rd20, %rd7744, %rd7773;
	shr.u64 	%rd7775, %rd7774, 32;
	and.b64  	%rd7776, %rd7743, 4294967295;
	add.s64 	%rd7777, %rd7775, %rd7776;
	{ .reg .b32 tmp; mov.b64 {tmp, %r2241}, %rd7777; }
	add.s32 	%r2242, %r2238, %r2241;
	mul.lo.s32 	%r2243, %r86, %r2240;
	cvt.u64.u32 	%rd7778, %r2243;
	and.b64  	%rd7779, %rd7750, 4294967295;
	mad.lo.s64 	%rd7780, %rd13, %rd7778, %rd7779;
	shr.u64 	%rd7781, %rd7780, 32;
	and.b64  	%rd7782, %rd7754, 4294967295;
	add.s64 	%rd7783, %rd7781, %rd7782;
	mad.lo.s64 	%rd45360, %rd14, %rd7778, %rd7783;
	shr.u64 	%rd7784, %rd45360, 32;
	and.b64  	%rd7785, %rd7758, 4294967295;
	add.s64 	%rd7786, %rd7784, %rd7785;
	mad.lo.s64 	%rd45361, %rd15, %rd7778, %rd7786;
	cvt.u32.u64 	%r888, %rd45361;
	shr.u64 	%rd7787, %rd45361, 32;
	and.b64  	%rd7788, %rd7762, 4294967295;
	add.s64 	%rd7789, %rd7787, %rd7788;
	mad.lo.s64 	%rd45362, %rd16, %rd7778, %rd7789;
	cvt.u32.u64 	%r889, %rd45362;
	shr.u64 	%rd7790, %rd45362, 32;
	and.b64  	%rd7791, %rd7766, 4294967295;
	add.s64 	%rd7792, %rd7790, %rd7791;
	mad.lo.s64 	%rd45363, %rd17, %rd7778, %rd7792;
	cvt.u32.u64 	%r890, %rd45363;
	shr.u64 	%rd7793, %rd45363, 32;
	and.b64  	%rd7794, %rd7770, 4294967295;
	add.s64 	%rd7795, %rd7793, %rd7794;
	mad.lo.s64 	%rd45364, %rd18, %rd7778, %rd7795;
	cvt.u32.u64 	%r891, %rd45364;
	shr.u64 	%rd7796, %rd45364, 32;
	and.b64  	%rd7797, %rd7774, 4294967295;
	add.s64 	%rd7798, %rd7796, %rd7797;
	mad.lo.s64 	%rd45365, %rd19, %rd7778, %rd7798;
	cvt.u32.u64 	%r892, %rd45365;
	shr.u64 	%rd7799, %rd45365, 32;
	and.b64  	%rd7800, %rd7777, 4294967295;
	add.s64 	%rd7801, %rd7799, %rd7800;
	mad.lo.s64 	%rd45366, %rd20, %rd7778, %rd7801;
	cvt.u32.u64 	%r893, %rd45366;
	{ .reg .b32 tmp; mov.b64 {tmp, %r2244}, %rd45366; }
	add.s32 	%r6636, %r2242, %r2244;
	setp.gt.u32 	%p156, %r6636, %r2212;
	@%p156 bra 	$L__BB4_955;
	cvt.u32.u64 	%r2245, %rd20;
	setp.lt.u32 	%p157, %r6636, %r2245;
	@%p157 bra 	$L__BB4_956;
	cvt.u32.u64 	%r2246, %rd19;
	setp.lt.u32 	%p158, %r2246, %r893;
	@%p158 bra 	$L__BB4_955;
	cvt.u32.u64 	%r2247, %rd19;
	setp.gt.u32 	%p159, %r2247, %r893;
	@%p159 bra 	$L__BB4_956;
	cvt.u32.u64 	%r2248, %rd18;
	setp.lt.u32 	%p160, %r2248, %r892;
	@%p160 bra 	$L__BB4_955;
	cvt.u32.u64 	%r2249, %rd18;
	setp.gt.u32 	%p161, %r2249, %r892;
	@%p161 bra 	$L__BB4_956;
	cvt.u32.u64 	%r2250, %rd17;
	setp.lt.u32 	%p162, %r2250, %r891;
	@%p162 bra 	$L__BB4_955;
	cvt.u32.u64 	%r2251, %rd17;
	setp.gt.u32 	%p163, %r2251, %r891;
	@%p163 bra 	$L__BB4_956;
	cvt.u32.u64 	%r2252, %rd16;
	setp.lt.u32 	%p164, %r2252, %r890;
	@%p164 bra 	$L__BB4_955;
	cvt.u32.u64 	%r2253, %rd16;
	setp.gt.u32 	%p165, %r2253, %r890;
	@%p165 bra 	$L__BB4_956;
	cvt.u32.u64 	%r2254, %rd15;
	setp.lt.u32 	%p166, %r2254, %r889;
	@%p166 bra 	$L__BB4_955;
	cvt.u32.u64 	%r2255, %rd15;
	setp.gt.u32 	%p167, %r2255, %r889;
	@%p167 bra 	$L__BB4_956;
	cvt.u32.u64 	%r2256, %rd14;
	setp.lt.u32 	%p168, %r2256, %r888;
	@%p168 bra 	$L__BB4_955;
	cvt.u32.u64 	%r2257, %rd14;
	cvt.u32.u64 	%r2258, %rd13;
	setp.gt.u32 	%p169, %r2257, %r888;
	cvt.u32.u64 	%r2259, %rd45360;
	setp.gt.u32 	%p170, %r2258, %r2259;
	or.pred  	%p171, %p169, %p170;
	@%p171 bra 	$L__BB4_956;
$L__BB4_955:
	cvt.u32.u64 	%r2260, %rd20;
	and.b64  	%rd7803, %rd45360, 4294967295;
	sub.s64 	%rd45360, %rd7803, %rd13;
	shr.u64 	%rd7804, %rd45360, 63;
	and.b64  	%rd7805, %rd45361, 4294967295;
	add.s64 	%rd7806, %rd7804, %rd14;
	sub.s64 	%rd45361, %rd7805, %rd7806;
	shr.u64 	%rd7807, %rd45361, 63;
	and.b64  	%rd7808, %rd45362, 4294967295;
	add.s64 	%rd7809, %rd7807, %rd15;
	sub.s64 	%rd45362, %rd7808, %rd7809;
	shr.u64 	%rd7810, %rd45362, 63;
	and.b64  	%rd7811, %rd45363, 4294967295;
	add.s64 	%rd7812, %rd7810, %rd16;
	sub.s64 	%rd45363, %rd7811, %rd7812;
	shr.u64 	%rd7813, %rd45363, 63;
	and.b64  	%rd7814, %rd45364, 4294967295;
	add.s64 	%rd7815, %rd7813, %rd17;
	sub.s64 	%rd45364, %rd7814, %rd7815;
	shr.u64 	%rd7816, %rd45364, 63;
	and.b64  	%rd7817, %rd45365, 4294967295;
	add.s64 	%rd7818, %rd7816, %rd18;
	sub.s64 	%rd45365, %rd7817, %rd7818;
	shr.u64 	%rd7819, %rd45365, 63;
	and.b64  	%rd7820, %rd45366, 4294967295;
	add.s64 	%rd7821, %rd7819, %rd19;
	sub.s64 	%rd45366, %rd7820, %rd7821;
	shr.u64 	%rd7822, %rd45366, 63;
	cvt.u32.u64 	%r2261, %rd7822;
	add.s32 	%r2262, %r2260, %r2261;
	sub.s32 	%r6636, %r6636, %r2262;
$L__BB4_956:
	and.b64  	%rd7823, %rd45332, 4294967295;
	and.b64  	%rd1707, %rd45325, 4294967295;
	sub.s64 	%rd7824, %rd7823, %rd1707;
	shr.u64 	%rd7825, %rd7824, 63;
	cvt.u32.u64 	%r6637, %rd7824;
	and.b64  	%rd7826, %rd45333, 4294967295;
	and.b64  	%rd1708, %rd45326, 4294967295;
	add.s64 	%rd7827, %rd7825, %rd1708;
	sub.s64 	%rd45367, %rd7826, %rd7827;
	shr.u64 	%rd7828, %rd45367, 63;
	and.b64  	%rd7829, %rd45334, 4294967295;
	and.b64  	%rd1710, %rd45327, 4294967295;
	add.s64 	%rd7830, %rd7828, %rd1710;
	sub.s64 	%rd45368, %rd7829, %rd7830;
	shr.u64 	%rd7831, %rd45368, 63;
	and.b64  	%rd7832, %rd45335, 4294967295;
	and.b64  	%rd1712, %rd45328, 4294967295;
	add.s64 	%rd7833, %rd7831, %rd1712;
	sub.s64 	%rd45369, %rd7832, %rd7833;
	shr.u64 	%rd7834, %rd45369, 63;
	and.b64  	%rd7835, %rd45336, 4294967295;
	and.b64  	%rd1714, %rd45329, 4294967295;
	add.s64 	%rd7836, %rd7834, %rd1714;
	sub.s64 	%rd45370, %rd7835, %rd7836;
	shr.u64 	%rd7837, %rd45370, 63;
	and.b64  	%rd7838, %rd45337, 4294967295;
	and.b64  	%rd1716, %rd45330, 4294967295;
	add.s64 	%rd7839, %rd7837, %rd1716;
	sub.s64 	%rd45371, %rd7838, %rd7839;
	shr.u64 	%rd7840, %rd45371, 63;
	and.b64  	%rd7841, %rd45338, 4294967295;
	and.b64  	%rd1718, %rd45331, 4294967295;
	add.s64 	%rd7842, %rd7840, %rd1718;
	sub.s64 	%rd45372, %rd7841, %rd7842;
	shr.u64 	%rd7843, %rd45372, 63;
	cvt.u64.u32 	%rd7844, %r6632;
	cvt.u64.u32 	%rd1720, %r6631;
	add.s64 	%rd7845, %rd7843, %rd1720;
	sub.s64 	%rd7846, %rd7844, %rd7845;
	setp.gt.s64 	%p172, %rd7846, -1;
	cvt.u32.u64 	%r6638, %rd7846;
	@%p172 bra 	$L__BB4_958;
	cvt.u32.u64 	%r2263, %rd20;
	cvt.u32.u64 	%r2264, %rd13;
	add.s32 	%r6637, %r2264, %r6637;
	setp.lt.u32 	%p173, %r6637, %r2264;
	selp.u64 	%rd7847, 1, 0, %p173;
	and.b64  	%rd7848, %rd45367, 4294967295;
	add.s64 	%rd7849, %rd7848, %rd7847;
	add.s64 	%rd45367, %rd7849, %rd14;
	shr.u64 	%rd7850, %rd45367, 32;
	and.b64  	%rd7851, %rd45368, 4294967295;
	add.s64 	%rd7852, %rd7850, %rd7851;
	add.s64 	%rd45368, %rd7852, %rd15;
	shr.u64 	%rd7853, %rd45368, 32;
	and.b64  	%rd7854, %rd45369, 4294967295;
	add.s64 	%rd7855, %rd7853, %rd7854;
	add.s64 	%rd45369, %rd7855, %rd16;
	shr.u64 	%rd7856, %rd45369, 32;
	and.b64  	%rd7857, %rd45370, 4294967295;
	add.s64 	%rd7858, %rd7856, %rd7857;
	add.s64 	%rd45370, %rd7858, %rd17;
	shr.u64 	%rd7859, %rd45370, 32;
	and.b64  	%rd7860, %rd45371, 4294967295;
	add.s64 	%rd7861, %rd7859, %rd7860;
	add.s64 	%rd45371, %rd7861, %rd18;
	shr.u64 	%rd7862, %rd45371, 32;
	and.b64  	%rd7863, %rd45372, 4294967295;
	add.s64 	%rd7864, %rd7862, %rd7863;
	add.s64 	%rd45372, %rd7864, %rd19;
	{ .reg .b32 tmp; mov.b64 {tmp, %r2265}, %rd45372; }
	add.s32 	%r2266, %r6638, %r2265;
	add.s32 	%r6638, %r2266, %r2263;
$L__BB4_958:
	and.b64  	%rd7865, %rd45360, 4294967295;
	and.b64  	%rd1733, %rd45346, 4294967295;
	sub.s64 	%rd7866, %rd7865, %rd1733;
	shr.u64 	%rd7867, %rd7866, 63;
	cvt.u32.u64 	%r6639, %rd7866;
	and.b64  	%rd7868, %rd45361, 4294967295;
	and.b64  	%rd1734, %rd45347, 4294967295;
	add.s64 	%rd7869, %rd7867, %rd1734;
	sub.s64 	%rd45373, %rd7868, %rd7869;
	shr.u64 	%rd7870, %rd45373, 63;
	and.b64  	%rd7871, %rd45362, 4294967295;
	and.b64  	%rd1736, %rd45348, 4294967295;
	add.s64 	%rd7872, %rd7870, %rd1736;
	sub.s64 	%rd45374, %rd7871, %rd7872;
	shr.u64 	%rd7873, %rd45374, 63;
	and.b64  	%rd7874, %rd45363, 4294967295;
	and.b64  	%rd1738, %rd45349, 4294967295;
	add.s64 	%rd7875, %rd7873, %rd1738;
	sub.s64 	%rd45375, %rd7874, %rd7875;
	shr.u64 	%rd7876, %rd45375, 63;
	and.b64  	%rd7877, %rd45364, 4294967295;
	and.b64  	%rd1740, %rd45350, 4294967295;
	add.s64 	%rd7878, %rd7876, %rd1740;
	sub.s64 	%rd45376, %rd7877, %rd7878;
	shr.u64 	%rd7879, %rd45376, 63;
	and.b64  	%rd7880, %rd45365, 4294967295;
	and.b64  	%rd1742, %rd45351, 4294967295;
	add.s64 	%rd7881, %rd7879, %rd1742;
	sub.s64 	%rd45377, %rd7880, %rd7881;
	shr.u64 	%rd7882, %rd45377, 63;
	and.b64  	%rd7883, %rd45366, 4294967295;
	and.b64  	%rd1744, %rd45352, 4294967295;
	add.s64 	%rd7884, %rd7882, %rd1744;
	sub.s64 	%rd45378, %rd7883, %rd7884;
	shr.u64 	%rd7885, %rd45378, 63;
	cvt.u64.u32 	%rd7886, %r6636;
	cvt.u64.u32 	%rd1746, %r6634;
	add.s64 	%rd7887, %rd7885, %rd1746;
	sub.s64 	%rd7888, %rd7886, %rd7887;
	setp.gt.s64 	%p174, %rd7888, -1;
	cvt.u32.u64 	%r6640, %rd7888;
	@%p174 bra 	$L__BB4_960;
	cvt.u32.u64 	%r2267, %rd20;
	cvt.u32.u64 	%r2268, %rd13;
	add.s32 	%r6639, %r2268, %r6639;
	setp.lt.u32 	%p175, %r6639, %r2268;
	selp.u64 	%rd7889, 1, 0, %p175;
	and.b64  	%rd7890, %rd45373, 4294967295;
	add.s64 	%rd7891, %rd7890, %rd7889;
	add.s64 	%rd45373, %rd7891, %rd14;
	shr.u64 	%rd7892, %rd45373, 32;
	and.b64  	%rd7893, %rd45374, 4294967295;
	add.s64 	%rd7894, %rd7892, %rd7893;
	add.s64 	%rd45374, %rd7894, %rd15;
	shr.u64 	%rd7895, %rd45374, 32;
	and.b64  	%rd7896, %rd45375, 4294967295;
	add.s64 	%rd7897, %rd7895, %rd7896;
	add.s64 	%rd45375, %rd7897, %rd16;
	shr.u64 	%rd7898, %rd45375, 32;
	and.b64  	%rd7899, %rd45376, 4294967295;
	add.s64 	%rd7900, %rd7898, %rd7899;
	add.s64 	%rd45376, %rd7900, %rd17;
	shr.u64 	%rd7901, %rd45376, 32;
	and.b64  	%rd7902, %rd45377, 4294967295;
	add.s64 	%rd7903, %rd7901, %rd7902;
	add.s64 	%rd45377, %rd7903, %rd18;
	shr.u64 	%rd7904, %rd45377, 32;
	and.b64  	%rd7905, %rd45378, 4294967295;
	add.s64 	%rd7906, %rd7904, %rd7905;
	add.s64 	%rd45378, %rd7906, %rd19;
	{ .reg .b32 tmp; mov.b64 {tmp, %r2269}, %rd45378; }
	add.s32 	%r2270, %r6640, %r2269;
	add.s32 	%r6640, %r2270, %r2267;
$L__BB4_960:
	setp.gt.u32 	%p176, %r6638, %r87;
	@%p176 bra 	$L__BB4_1211;
	setp.lt.u32 	%p177, %r6638, %r87;
	cvt.u32.u64 	%r2271, %rd45372;
	ld.const.u32 	%r2272, [ZERO+24];
	setp.ne.s32 	%p178, %r2272, %r2271;
	cvt.u32.u64 	%r2273, %rd45371;
	ld.const.u32 	%r2274, [ZERO+20];
	setp.ne.s32 	%p179, %r2274, %r2273;
	or.pred  	%p180, %p178, %p179;
	or.pred  	%p181, %p180, %p177;
	cvt.u32.u64 	%r2275, %rd45370;
	ld.const.u32 	%r2276, [ZERO+16];
	setp.ne.s32 	%p182, %r2276, %r2275;
	or.pred  	%p183, %p181, %p182;
	cvt.u32.u64 	%r2277, %rd45369;
	ld.const.u32 	%r2278, [ZERO+12];
	setp.ne.s32 	%p184, %r2278, %r2277;
	or.pred  	%p185, %p183, %p184;
	cvt.u32.u64 	%r2279, %rd45368;
	ld.const.u32 	%r2280, [ZERO+8];
	setp.ne.s32 	%p186, %r2280, %r2279;
	or.pred  	%p187, %p185, %p186;
	cvt.u32.u64 	%r2281, %rd45367;
	ld.const.u32 	%r2282, [ZERO+4];
	setp.ne.s32 	%p188, %r2282, %r2281;
	or.pred  	%p189, %p187, %p188;
	ld.const.u32 	%r2283, [ZERO];
	setp.ne.s32 	%p190, %r6637, %r2283;
	or.pred  	%p191, %p189, %p190;
	@%p191 bra 	$L__BB4_1211;
	setp.gt.u32 	%p192, %r6640, %r87;
	mov.b32 	%r6694, 0;
	mov.b32 	%r6693, 1;
	mov.u32 	%r6695, %r6694;
	mov.u32 	%r6696, %r6694;
	mov.u32 	%r6697, %r6694;
	mov.u32 	%r6698, %r6694;
	mov.u32 	%r6699, %r6694;
	mov.u32 	%r6700, %r6694;
	mov.u32 	%r6701, %r6694;
	mov.u32 	%r6702, %r6802;
	mov.u32 	%r6703, %r6803;
	mov.u32 	%r6704, %r6804;
	mov.u32 	%r6705, %r6805;
	mov.u32 	%r6706, %r6806;
	mov.u32 	%r6707, %r6807;
	mov.u32 	%r6708, %r6808;
	mov.u32 	%r6709, %r6809;
	mov.u32 	%r6710, %r6802;
	mov.u32 	%r6711, %r6803;
	mov.u32 	%r6712, %r6804;
	mov.u32 	%r6713, %r6805;
	mov.u32 	%r6714, %r6806;
	mov.u32 	%r6715, %r6807;
	mov.u32 	%r6716, %r6808;
	mov.u32 	%r6717, %r6809;
	@%p192 bra 	$L__BB4_1392;
	setp.lt.u32 	%p193, %r6640, %r87;
	cvt.u32.u64 	%r2288, %rd45378;
	setp.ne.s32 	%p194, %r2272, %r2288;
	cvt.u32.u64 	%r2289, %rd45377;
	setp.ne.s32 	%p195, %r2274, %r2289;
	or.pred  	%p196, %p194, %p195;
	or.pred  	%p197, %p196, %p193;
	cvt.u32.u64 	%r2290, %rd45376;
	setp.ne.s32 	%p198, %r2276, %r2290;
	or.pred  	%p199, %p197, %p198;
	cvt.u32.u64 	%r2291, %rd45375;
	setp.ne.s32 	%p200, %r2278, %r2291;
	or.pred  	%p201, %p199, %p200;
	cvt.u32.u64 	%r2292, %rd45374;
	setp.ne.s32 	%p202, %r2280, %r2292;
	or.pred  	%p203, %p201, %p202;
	cvt.u32.u64 	%r2293, %rd45373;
	setp.ne.s32 	%p204, %r2282, %r2293;
	or.pred  	%p205, %p203, %p204;
	setp.ne.s32 	%p206, %r6639, %r2283;
	or.pred  	%p207, %p205, %p206;
	mov.u32 	%r6702, %r6802;
	mov.u32 	%r6703, %r6803;
	mov.u32 	%r6704, %r6804;
	mov.u32 	%r6705, %r6805;
	mov.u32 	%r6706, %r6806;
	mov.u32 	%r6707, %r6807;
	mov.u32 	%r6708, %r6808;
	mov.u32 	%r6709, %r6809;
	mov.u32 	%r6710, %r6802;
	mov.u32 	%r6711, %r6803;
	mov.u32 	%r6712, %r6804;
	mov.u32 	%r6713, %r6805;
	mov.u32 	%r6714, %r6806;
	mov.u32 	%r6715, %r6807;
	mov.u32 	%r6716, %r6808;
	mov.u32 	%r6717, %r6809;
	@%p207 bra 	$L__BB4_1392;
	or.b32  	%r2296, %r104, %r103;
	or.b32  	%r2297, %r2296, %r102;
	or.b32  	%r2298, %r2297, %r101;
	or.b32  	%r2299, %r2298, %r100;
	or.b32  	%r2300, %r2299, %r99;
	or.b32  	%r2301, %r2300, %r98;
	or.b32  	%r2302, %r2301, %r97;
	setp.eq.s32 	%p208, %r2302, 0;
	mov.u32 	%r6695, %r6694;
	mov.u32 	%r6696, %r6694;
	mov.u32 	%r6697, %r6694;
	mov.u32 	%r6698, %r6694;
	mov.u32 	%r6699, %r6694;
	mov.u32 	%r6700, %r6694;
	mov.u32 	%r6701, %r6694;
	mov.u32 	%r6702, %r6802;
	mov.u32 	%r6703, %r6803;
	mov.u32 	%r6704, %r6804;
	mov.u32 	%r6705, %r6805;
	mov.u32 	%r6706, %r6806;
	mov.u32 	%r6707, %r6807;
	mov.u32 	%r6708, %r6808;
	mov.u32 	%r6709, %r6809;
	mov.u32 	%r6710, %r6802;
	mov.u32 	%r6711, %r6803;
	mov.u32 	%r6712, %r6804;
	mov.u32 	%r6713, %r6805;
	mov.u32 	%r6714, %r6806;
	mov.u32 	%r6715, %r6807;
	mov.u32 	%r6716, %r6808;
	mov.u32 	%r6717, %r6809;
	@%p208 bra 	$L__BB4_1392;
	cvt.u32.u64 	%r2303, %rd20;
	mul.lo.s64 	%rd7919, %rd1636, %rd1636;
	cvt.u32.u64 	%r2304, %rd7919;
	shr.u64 	%rd7920, %rd7919, 32;
	mul.lo.s64 	%rd7921, %rd1637, %rd1636;
	add.s64 	%rd7922, %rd7920, %rd7921;
	shr.u64 	%rd7923, %rd7922, 32;
	mul.lo.s64 	%rd7924, %rd1638, %rd1636;
	add.s64 	%rd7925, %rd7923, %rd7924;
	shr.u64 	%rd7926, %rd7925, 32;
	mul.lo.s64 	%rd7927, %rd1639, %rd1636;
	add.s64 	%rd7928, %rd7926, %rd7927;
	shr.u64 	%rd7929, %rd7928, 32;
	mul.lo.s64 	%rd7930, %rd1640, %rd1636;
	add.s64 	%rd7931, %rd7929, %rd7930;
	shr.u64 	%rd7932, %rd7931, 32;
	mul.lo.s64 	%rd7933, %rd1641, %rd1636;
	add.s64 	%rd7934, %rd7932, %rd7933;
	shr.u64 	%rd7935, %rd7934, 32;
	mul.lo.s64 	%rd7936, %rd1642, %rd1636;
	add.s64 	%rd7937, %rd7935, %rd7936;
	shr.u64 	%rd7938, %rd7937, 32;
	mul.lo.s64 	%rd7939, %rd1643, %rd1636;
	add.s64 	%rd7940, %rd7938, %rd7939;
	shr.u64 	%rd7941, %rd7940, 32;
	and.b64  	%rd7942, %rd7922, 4294967295;
	add.s64 	%rd7943, %rd7921, %rd7942;
	shr.u64 	%rd7944, %rd7943, 32;
	and.b64  	%rd7945, %rd7925, 4294967295;
	add.s64 	%rd7946, %rd7944, %rd7945;
	mad.lo.s64 	%rd7947, %rd1637, %rd1637, %rd7946;
	shr.u64 	%rd7948, %rd7947, 32;
	mul.lo.s64 	%rd7949, %rd1638, %rd1637;
	and.b64  	%rd7950, %rd7928, 4294967295;
	add.s64 	%rd7951, %rd7948, %rd7950;
	add.s64 	%rd7952, %rd7951, %rd7949;
	shr.u64 	%rd7953, %rd7952, 32;
	mul.lo.s64 	%rd7954, %rd1639, %rd1637;
	and.b64  	%rd7955, %rd7931, 4294967295;
	add.s64 	%rd7956, %rd7953, %rd7955;
	add.s64 	%rd7957, %rd7956, %rd7954;
	shr.u64 	%rd7958, %rd7957, 32;
	mul.lo.s64 	%rd7959, %rd1640, %rd1637;
	and.b64  	%rd7960, %rd7934, 4294967295;
	add.s64 	%rd7961, %rd7958, %rd7960;
	add.s64 	%rd7962, %rd7961, %rd7959;
	shr.u64 	%rd7963, %rd7962, 32;
	mul.lo.s64 	%rd7964, %rd1641, %rd1637;
	and.b64  	%rd7965, %rd7937, 4294967295;
	add.s64 	%rd7966, %rd7963, %rd7965;
	add.s64 	%rd7967, %rd7966, %rd7964;
	shr.u64 	%rd7968, %rd7967, 32;
	mul.lo.s64 	%rd7969, %rd1642, %rd1637;
	and.b64  	%rd7970, %rd7940, 4294967295;
	add.s64 	%rd7971, %rd7968, %rd7970;
	add.s64 	%rd7972, %rd7971, %rd7969;
	shr.u64 	%rd7973, %rd7972, 32;
	mul.lo.s64 	%rd7974, %rd1643, %rd1637;
	add.s64 	%rd7975, %rd7973, %rd7941;
	add.s64 	%rd7976, %rd7975, %rd7974;
	shr.u64 	%rd7977, %rd7976, 32;
	and.b64  	%rd7978, %rd7947, 4294967295;
	add.s64 	%rd7979, %rd7924, %rd7978;
	shr.u64 	%rd7980, %rd7979, 32;
	and.b64  	%rd7981, %rd7952, 4294967295;
	add.s64 	%rd7982, %rd7980, %rd7981;
	add.s64 	%rd7983, %rd7982, %rd7949;
	shr.u64 	%rd7984, %rd7983, 32;
	and.b64  	%rd7985, %rd7957, 4294967295;
	add.s64 	%rd7986, %rd7984, %rd7985;
	mad.lo.s64 	%rd7987, %rd1638, %rd1638, %rd7986;
	shr.u64 	%rd7988, %rd7987, 32;
	mul.lo.s64 	%rd7989, %rd1639, %rd1638;
	and.b64  	%rd7990, %rd7962, 4294967295;
	add.s64 	%rd7991, %rd7988, %rd7990;
	add.s64 	%rd7992, %rd7991, %rd7989;
	shr.u64 	%rd7993, %rd7992, 32;
	mul.lo.s64 	%rd7994, %rd1640, %rd1638;
	and.b64  	%rd7995, %rd7967, 4294967295;
	add.s64 	%rd7996, %rd7993, %rd7995;
	add.s64 	%rd7997, %rd7996, %rd7994;
	shr.u64 	%rd7998, %rd7997, 32;
	mul.lo.s64 	%rd7999, %rd1641, %rd1638;
	and.b64  	%rd8000, %rd7972, 4294967295;
	add.s64 	%rd8001, %rd7998, %rd8000;
	add.s64 	%rd8002, %rd8001, %rd7999;
	shr.u64 	%rd8003, %rd8002, 32;
	mul.lo.s64 	%rd8004, %rd1642, %rd1638;
	and.b64  	%rd8005, %rd7976, 4294967295;
	add.s64 	%rd8006, %rd8003, %rd8005;
	add.s64 	%rd8007, %rd8006, %rd8004;
	shr.u64 	%rd8008, %rd8007, 32;
	mul.lo.s64 	%rd8009, %rd1643, %rd1638;
	add.s64 	%rd8010, %rd8008, %rd7977;
	add.s64 	%rd8011, %rd8010, %rd8009;
	shr.u64 	%rd8012, %rd8011, 32;
	and.b64  	%rd8013, %rd7983, 4294967295;
	add.s64 	%rd8014, %rd7927, %rd8013;
	shr.u64 	%rd8015, %rd8014, 32;
	and.b64  	%rd8016, %rd7987, 4294967295;
	add.s64 	%rd8017, %rd8015, %rd8016;
	add.s64 	%rd8018, %rd8017, %rd7954;
	shr.u64 	%rd8019, %rd8018, 32;
	and.b64  	%rd8020, %rd7992, 4294967295;
	add.s64 	%rd8021, %rd8019, %rd8020;
	add.s64 	%rd8022, %rd8021, %rd7989;
	shr.u64 	%rd8023, %rd8022, 32;
	and.b64  	%rd8024, %rd7997, 4294967295;
	add.s64 	%rd8025, %rd8023, %rd8024;
	mad.lo.s64 	%rd8026, %rd1639, %rd1639, %rd8025;
	shr.u64 	%rd8027, %rd8026, 32;
	mul.lo.s64 	%rd8028, %rd1640, %rd1639;
	and.b64  	%rd8029, %rd8002, 4294967295;
	add.s64 	%rd8030, %rd8027, %rd8029;
	add.s64 	%rd8031, %rd8030, %rd8028;
	shr.u64 	%rd8032, %rd8031, 32;
	mul.lo.s64 	%rd8033, %rd1641, %rd1639;
	and.b64  	%rd8034, %rd8007, 4294967295;
	add.s64 	%rd8035, %rd8032, %rd8034;
	add.s64 	%rd8036, %rd8035, %rd8033;
	shr.u64 	%rd8037, %rd8036, 32;
	mul.lo.s64 	%rd8038, %rd1642, %rd1639;
	and.b64  	%rd8039, %rd8011, 4294967295;
	add.s64 	%rd8040, %rd8037, %rd8039;
	add.s64 	%rd8041, %rd8040, %rd8038;
	shr.u64 	%rd8042, %rd8041, 32;
	mul.lo.s64 	%rd8043, %rd1643, %rd1639;
	add.s64 	%rd8044, %rd8042, %rd8012;
	add.s64 	%rd8045, %rd8044, %rd8043;
	shr.u64 	%rd8046, %rd8045, 32;
	and.b64  	%rd8047, %rd8018, 4294967295;
	add.s64 	%rd8048, %rd7930, %rd8047;
	shr.u64 	%rd8049, %rd8048, 32;
	and.b64  	%rd8050, %rd8022, 4294967295;
	add.s64 	%rd8051, %rd8049, %rd8050;
	add.s64 	%rd8052, %rd8051, %rd7959;
	shr.u64 	%rd8053, %rd8052, 32;
	and.b64  	%rd8054, %rd8026, 4294967295;
	add.s64 	%rd8055, %rd8053, %rd8054;
	add.s64 	%rd8056, %rd8055, %rd7994;
	shr.u64 	%rd8057, %rd8056, 32;
	and.b64  	%rd8058, %rd8031, 4294967295;
	add.s64 	%rd8059, %rd8057, %rd8058;
	add.s64 	%rd8060, %rd8059, %rd8028;
	shr.u64 	%rd8061, %rd8060, 32;
	and.b64  	%rd8062, %rd8036, 4294967295;
	add.s64 	%rd8063, %rd8061, %rd8062;
	mad.lo.s64 	%rd8064, %rd1640, %rd1640, %rd8063;
	shr.u64 	%rd8065, %rd8064, 32;
	mul.lo.s64 	%rd8066, %rd1641, %rd1640;
	and.b64  	%rd8067, %rd8041, 4294967295;
	add.s64 	%rd8068, %rd8065, %rd8067;
	add.s64 	%rd8069, %rd8068, %rd8066;
	shr.u64 	%rd8070, %rd8069, 32;
	mul.lo.s64 	%rd8071, %rd1642, %rd1640;
	and.b64  	%rd8072, %rd8045, 4294967295;
	add.s64 	%rd8073, %rd8070, %rd8072;
	add.s64 	%rd8074, %rd8073, %rd8071;
	shr.u64 	%rd8075, %rd8074, 32;
	mul.lo.s64 	%rd8076, %rd1643, %rd1640;
	add.s64 	%rd8077, %rd8075, %rd8046;
	add.s64 	%rd8078, %rd8077, %rd8076;
	shr.u64 	%rd8079, %rd8078, 32;
	and.b64  	%rd8080, %rd8052, 4294967295;
	add.s64 	%rd8081, %rd7933, %rd8080;
	shr.u64 	%rd8082, %rd8081, 32;
	and.b64  	%rd8083, %rd8056, 4294967295;
	add.s64 	%rd8084, %rd8082, %rd8083;
	add.s64 	%rd8085, %rd8084, %rd7964;
	shr.u64 	%rd8086, %rd8085, 32;
	and.b64  	%rd8087, %rd8060, 4294967295;
	add.s64 	%rd8088, %rd8086, %rd8087;
	add.s64 	%rd8089, %rd8088, %rd7999;
	shr.u64 	%rd8090, %rd8089, 32;
	and.b64  	%rd8091, %rd8064, 4294967295;
	add.s64 	%rd8092, %rd8090, %rd8091;
	add.s64 	%rd8093, %rd8092, %rd8033;
	shr.u64 	%rd8094, %rd8093, 32;
	and.b64  	%rd8095, %rd8069, 4294967295;
	add.s64 	%rd8096, %rd8094, %rd8095;
	add.s64 	%rd8097, %rd8096, %rd8066;
	shr.u64 	%rd8098, %rd8097, 32;
	and.b64  	%rd8099, %rd8074, 4294967295;
	add.s64 	%rd8100, %rd8098, %rd8099;
	mad.lo.s64 	%rd8101, %rd1641, %rd1641, %rd8100;
	shr.u64 	%rd8102, %rd8101, 32;
	mul.lo.s64 	%rd8103, %rd1642, %rd1641;
	and.b64  	%rd8104, %rd8078, 4294967295;
	add.s64 	%rd8105, %rd8102, %rd8104;
	add.s64 	%rd8106, %rd8105, %rd8103;
	shr.u64 	%rd8107, %rd8106, 32;
	mul.lo.s64 	%rd8108, %rd1643, %rd1641;
	add.s64 	%rd8109, %rd8107, %rd8079;
	add.s64 	%rd8110, %rd8109, %rd8108;
	shr.u64 	%rd8111, %rd8110, 32;
	and.b64  	%rd8112, %rd8085, 4294967295;
	add.s64 	%rd8113, %rd7936, %rd8112;
	shr.u64 	%rd8114, %rd8113, 32;
	and.b64  	%rd8115, %rd8089, 4294967295;
	add.s64 	%rd8116, %rd8114, %rd8115;
	add.s64 	%rd8117, %rd8116, %rd7969;
	shr.u64 	%rd8118, %rd8117, 32;
	and.b64  	%rd8119, %rd8093, 4294967295;
	add.s64 	%rd8120, %rd8118, %rd8119;
	add.s64 	%rd8121, %rd8120, %rd8004;
	shr.u64 	%rd8122, %rd8121, 32;
	and.b64  	%rd8123, %rd8097, 4294967295;
	add.s64 	%rd8124, %rd8122, %rd8123;
	add.s64 	%rd8125, %rd8124, %rd8038;
	shr.u64 	%rd8126, %rd8125, 32;
	and.b64  	%rd8127, %rd8101, 4294967295;
	add.s64 	%rd8128, %rd8126, %rd8127;
	add.s64 	%rd8129, %rd8128, %rd8071;
	shr.u64 	%rd8130, %rd8129, 32;
	and.b64  	%rd8131, %rd8106, 4294967295;
	add.s64 	%rd8132, %rd8130, %rd8131;
	add.s64 	%rd8133, %rd8132, %rd8103;
	shr.u64 	%rd8134, %rd8133, 32;
	and.b64  	%rd8135, %rd8110, 4294967295;
	add.s64 	%rd8136, %rd8134, %rd8135;
	mad.lo.s64 	%rd8137, %rd1642, %rd1642, %rd8136;
	shr.u64 	%rd8138, %rd8137, 32;
	mul.lo.s64 	%rd8139, %rd1643, %rd1642;
	add.s64 	%rd8140, %rd8138, %rd8111;
	add.s64 	%rd8141, %rd8140, %rd8139;
	shr.u64 	%rd8142, %rd8141, 32;
	and.b64  	%rd8143, %rd8117, 4294967295;
	add.s64 	%rd8144, %rd7939, %rd8143;
	shr.u64 	%rd8145, %rd8144, 32;
	and.b64  	%rd8146, %rd8121, 4294967295;
	add.s64 	%rd8147, %rd8145, %rd8146;
	add.s64 	%rd8148, %rd8147, %rd7974;
	shr.u64 	%rd8149, %rd8148, 32;
	and.b64  	%rd8150, %rd8125, 4294967295;
	add.s64 	%rd8151, %rd8149, %rd8150;
	add.s64 	%rd8152, %rd8151, %rd8009;
	shr.u64 	%rd8153, %rd8152, 32;
	and.b64  	%rd8154, %rd8129, 4294967295;
	add.s64 	%rd8155, %rd8153, %rd8154;
	add.s64 	%rd8156, %rd8155, %rd8043;
	shr.u64 	%rd8157, %rd8156, 32;
	and.b64  	%rd8158, %rd8133, 4294967295;
	add.s64 	%rd8159, %rd8157, %rd8158;
	add.s64 	%rd8160, %rd8159, %rd8076;
	shr.u64 	%rd8161, %rd8160, 32;
	and.b64  	%rd8162, %rd8137, 4294967295;
	add.s64 	%rd8163, %rd8161, %rd8162;
	add.s64 	%rd8164, %rd8163, %rd8108;
	shr.u64 	%rd8165, %rd8164, 32;
	and.b64  	%rd8166, %rd8141, 4294967295;
	add.s64 	%rd8167, %rd8165, %rd8166;
	add.s64 	%rd8168, %rd8167, %rd8139;
	shr.u64 	%rd8169, %rd8168, 32;
	add.s64 	%rd8170, %rd8169, %rd8142;
	mad.lo.s64 	%rd8171, %rd1643, %rd1643, %rd8170;
	{ .reg .b32 tmp; mov.b64 {tmp, %r2305}, %rd8171; }
	mul.lo.s32 	%r2306, %r86, %r2304;
	cvt.u64.u32 	%rd8172, %r2306;
	and.b64  	%rd8173, %rd7919, 4294967295;
	mad.lo.s64 	%rd8174, %rd13, %rd8172, %rd8173;
	shr.u64 	%rd8175, %rd8174, 32;
	and.b64  	%rd8176, %rd7943, 4294967295;
	add.s64 	%rd8177, %rd8175, %rd8176;
	mad.lo.s64 	%rd8178, %rd14, %rd8172, %rd8177;
	cvt.u32.u64 	%r2307, %rd8178;
	shr.u64 	%rd8179, %rd8178, 32;
	and.b64  	%rd8180, %rd7979, 4294967295;
	add.s64 	%rd8181, %rd8179, %rd8180;
	mad.lo.s64 	%rd8182, %rd15, %rd8172, %rd8181;
	shr.u64 	%rd8183, %rd8182, 32;
	and.b64  	%rd8184, %rd8014, 4294967295;
	add.s64 	%rd8185, %rd8183, %rd8184;
	mad.lo.s64 	%rd8186, %rd16, %rd8172, %rd8185;
	shr.u64 	%rd8187, %rd8186, 32;
	and.b64  	%rd8188, %rd8048, 4294967295;
	add.s64 	%rd8189, %rd8187, %rd8188;
	mad.lo.s64 	%rd8190, %rd17, %rd8172, %rd8189;
	shr.u64 	%rd8191, %rd8190, 32;
	and.b64  	%rd8192, %rd8081, 4294967295;
	add.s64 	%rd8193, %rd8191, %rd8192;
	mad.lo.s64 	%rd8194, %rd18, %rd8172, %rd8193;
	shr.u64 	%rd8195, %rd8194, 32;
	and.b64  	%rd8196, %rd8113, 4294967295;
	add.s64 	%rd8197, %rd8195, %rd8196;
	mad.lo.s64 	%rd8198, %rd19, %rd8172, %rd8197;
	shr.u64 	%rd8199, %rd8198, 32;
	and.b64  	%rd8200, %rd8144, 4294967295;
	add.s64 	%rd8201, %rd8199, %rd8200;
	mad.lo.s64 	%rd8202, %rd20, %rd8172, %rd8201;
	shr.u64 	%rd8203, %rd8202, 32;
	and.b64  	%rd8204, %rd8148, 4294967295;
	add.s64 	%rd8205, %rd8203, %rd8204;
	shr.u64 	%rd8206, %rd8205, 32;
	and.b64  	%rd8207, %rd8152, 4294967295;
	add.s64 	%rd8208, %rd8206, %rd8207;
	shr.u64 	%rd8209, %rd8208, 32;
	and.b64  	%rd8210, %rd8156, 4294967295;
	add.s64 	%rd8211, %rd8209, %rd8210;
	shr.u64 	%rd8212, %rd8211, 32;
	and.b64  	%rd8213, %rd8160, 4294967295;
	add.s64 	%rd8214, %rd8212, %rd8213;
	shr.u64 	%rd8215, %rd8214, 32;
	and.b64  	%rd8216, %rd8164, 4294967295;
	add.s64 	%rd8217, %rd8215, %rd8216;
	shr.u64 	%rd8218, %rd8217, 32;
	and.b64  	%rd8219, %rd8168, 4294967295;
	add.s64 	%rd8220, %rd8218, %rd8219;
	shr.u64 	%rd8221, %rd8220, 32;
	and.b64  	%rd8222, %rd8171, 4294967295;
	add.s64 	%rd8223, %rd8221, %rd8222;
	{ .reg .b32 tmp; mov.b64 {tmp, %r2308}, %rd8223; }
	add.s32 	%r2309, %r2305, %r2308;
	mul.lo.s32 	%r2310, %r86, %r2307;
	cvt.u64.u32 	%rd8224, %r2310;
	and.b64  	%rd8225, %rd8178, 4294967295;
	mad.lo.s64 	%rd8226, %rd13, %rd8224, %rd8225;
	shr.u64 	%rd8227, %rd8226, 32;
	and.b64  	%rd8228, %rd8182, 4294967295;
	add.s64 	%rd8229, %rd8227, %rd8228;
	mad.lo.s64 	%rd8230, %rd14, %rd8224, %rd8229;
	cvt.u32.u64 	%r2311, %rd8230;
	shr.u64 	%rd8231, %rd8230, 32;
	and.b64  	%rd8232, %rd8186, 4294967295;
	add.s64 	%rd8233, %rd8231, %rd8232;
	mad.lo.s64 	%rd8234, %rd15, %rd8224, %rd8233;
	shr.u64 	%rd8235, %rd8234, 32;
	and.b64  	%rd8236, %rd8190, 4294967295;
	add.s64 	%rd8237, %rd8235, %rd8236;
	mad.lo.s64 	%rd8238, %rd16, %rd8224, %rd8237;
	shr.u64 	%rd8239, %rd8238, 32;
	and.b64  	%rd8240, %rd8194, 4294967295;
	add.s64 	%rd8241, %rd8239, %rd8240;
	mad.lo.s64 	%rd8242, %rd17, %rd8224, %rd8241;
	shr.u64 	%rd8243, %rd8242, 32;
	and.b64  	%rd8244, %rd8198, 4294967295;
	add.s64 	%rd8245, %rd8243, %rd8244;
	mad.lo.s64 	%rd8246, %rd18, %rd8224, %rd8245;
	shr.u64 	%rd8247, %rd8246, 32;
	and.b64  	%rd8248, %rd8202, 4294967295;
	add.s64 	%rd8249, %rd8247, %rd8248;
	mad.lo.s64 	%rd8250, %rd19, %rd8224, %rd8249;
	shr.u64 	%rd8251, %rd8250, 32;
	and.b64  	%rd8252, %rd8205, 4294967295;
	add.s64 	%rd8253, %rd8251, %rd8252;
	mad.lo.s64 	%rd8254, %rd20, %rd8224, %rd8253;
	shr.u64 	%rd8255, %rd8254, 32;
	and.b64  	%rd8256, %rd8208, 4294967295;
	add.s64 	%rd8257, %rd8255, %rd8256;
	shr.u64 	%rd8258, %rd8257, 32;
	and.b64  	%rd8259, %rd8211, 4294967295;
	add.s64 	%rd8260, %rd8258, %rd8259;
	shr.u64 	%rd8261, %rd8260, 32;
	and.b64  	%rd8262, %rd8214, 4294967295;
	add.s64 	%rd8263, %rd8261, %rd8262;
	shr.u64 	%rd8264, %rd8263, 32;
	and.b64  	%rd8265, %rd8217, 4294967295;
	add.s64 	%rd8266, %rd8264, %rd8265;
	shr.u64 	%rd8267, %rd8266, 32;
	and.b64  	%rd8268, %rd8220, 4294967295;
	add.s64 	%rd8269, %rd8267, %rd8268;
	shr.u64 	%rd8270, %rd8269, 32;
	and.b64  	%rd8271, %rd8223, 4294967295;
	add.s64 	%rd8272, %rd8270, %rd8271;
	{ .reg .b32 tmp; mov.b64 {tmp, %r2312}, %rd8272; }
	add.s32 	%r2313, %r2309, %r2312;
	mul.lo.s32 	%r2314, %r86, %r2311;
	cvt.u64.u32 	%rd8273, %r2314;
	and.b64  	%rd8274, %rd8230, 4294967295;
	mad.lo.s64 	%rd8275, %rd13, %rd8273, %rd8274;
	shr.u64 	%rd8276, %rd8275, 32;
	and.b64  	%rd8277, %rd8234, 4294967295;
	add.s64 	%rd8278, %rd8276, %rd8277;
	mad.lo.s64 	%rd8279, %rd14, %rd8273, %rd8278;
	cvt.u32.u64 	%r2315, %rd8279;
	shr.u64 	%rd8280, %rd8279, 32;
	and.b64  	%rd8281, %rd8238, 4294967295;
	add.s64 	%rd8282, %rd8280, %rd8281;
	mad.lo.s64 	%rd8283, %rd15, %rd8273, %rd8282;
	shr.u64 	%rd8284, %rd8283, 32;
	and.b64  	%rd8285, %rd8242, 4294967295;
	add.s64 	%rd8286, %rd8284, %rd8285;
	mad.lo.s64 	%rd8287, %rd16, %rd8273, %rd8286;
	shr.u64 	%rd8288, %rd8287, 32;
	and.b64  	%rd8289, %rd8246, 4294967295;
	add.s64 	%rd8290, %rd8288, %rd8289;
	mad.lo.s64 	%rd8291, %rd17, %rd8273, %rd8290;
	shr.u64 	%rd8292, %rd8291, 32;
	and.b64  	%rd8293, %rd8250, 4294967295;
	add.s64 	%rd8294, %rd8292, %rd8293;
	mad.lo.s64 	%rd8295, %rd18, %rd8273, %rd8294;
	shr.u64 	%rd8296, %rd8295, 32;
	and.b64  	%rd8297, %rd8254, 4294967295;
	add.s64 	%rd8298, %rd8296, %rd8297;
	mad.lo.s64 	%rd8299, %rd19, %rd8273, %rd8298;
	shr.u64 	%rd8300, %rd8299, 32;
	and.b64  	%rd8301, %rd8257, 4294967295;
	add.s64 	%rd8302, %rd8300, %rd8301;
	mad.lo.s64 	%rd8303, %rd20, %rd8273, %rd8302;
	shr.u64 	%rd8304, %rd8303, 32;
	and.b64  	%rd8305, %rd8260, 4294967295;
	add.s64 	%rd8306, %rd8304, %rd8305;
	shr.u64 	%rd8307, %rd8306, 32;
	and.b64  	%rd8308, %rd8263, 4294967295;
	add.s64 	%rd8309, %rd8307, %rd8308;
	shr.u64 	%rd8310, %rd8309, 32;
	and.b64  	%rd8311, %rd8266, 4294967295;
	add.s64 	%rd8312, %rd8310, %rd8311;
	shr.u64 	%rd8313, %rd8312, 32;
	and.b64  	%rd8314, %rd8269, 4294967295;
	add.s64 	%rd8315, %rd8313, %rd8314;
	shr.u64 	%rd8316, %rd8315, 32;
	and.b64  	%rd8317, %rd8272, 4294967295;
	add.s64 	%rd8318, %rd8316, %rd8317;
	{ .reg .b32 tmp; mov.b64 {tmp, %r2316}, %rd8318; }
	add.s32 	%r2317, %r2313, %r2316;
	mul.lo.s32 	%r2318, %r86, %r2315;
	cvt.u64.u32 	%rd8319, %r2318;
	and.b64  	%rd8320, %rd8279, 4294967295;
	mad.lo.s64 	%rd8321, %rd13, %rd8319, %rd8320;
	shr.u64 	%rd8322, %rd8321, 32;
	and.b64  	%rd8323, %rd8283, 4294967295;
	add.s64 	%rd8324, %rd8322, %rd8323;
	mad.lo.s64 	%rd8325, %rd14, %rd8319, %rd8324;
	cvt.u32.u64 	%r2319, %rd8325;
	shr.u64 	%rd8326, %rd8325, 32;
	and.b64  	%rd8327, %rd8287, 4294967295;
	add.s64 	%rd8328, %rd8326, %rd8327;
	mad.lo.s64 	%rd8329, %rd15, %rd8319, %rd8328;
	shr.u64 	%rd8330, %rd8329, 32;
	and.b64  	%rd8331, %rd8291, 4294967295;
	add.s64 	%rd8332, %rd8330, %rd8331;
	mad.lo.s64 	%rd8333, %rd16, %rd8319, %rd8332;
	shr.u64 	%rd8334, %rd8333, 32;
	and.b64  	%rd8335, %rd8295, 4294967295;
	add.s64 	%rd8336, %rd8334, %rd8335;
	mad.lo.s64 	%rd8337, %rd17, %rd8319, %rd8336;
	shr.u64 	%rd8338, %rd8337, 32;
	and.b64  	%rd8339, %rd8299, 4294967295;
	add.s64 	%rd8340, %rd8338, %rd8339;
	mad.lo.s64 	%rd8341, %rd18, %rd8319, %rd8340;
	shr.u64 	%rd8342, %rd8341, 32;
	and.b64  	%rd8343, %rd8303, 4294967295;
	add.s64 	%rd8344, %rd8342, %rd8343;
	mad.lo.s64 	%rd8345, %rd19, %rd8319, %rd8344;
	shr.u64 	%rd8346, %rd8345, 32;
	and.b64  	%rd8347, %rd8306, 4294967295;
	add.s64 	%rd8348, %rd8346, %rd8347;
	mad.lo.s64 	%rd8349, %rd20, %rd8319, %rd8348;
	shr.u64 	%rd8350, %rd8349, 32;
	and.b64  	%rd8351, %rd8309, 4294967295;
	add.s64 	%rd8352, %rd8350, %rd8351;
	shr.u64 	%rd8353, %rd8352, 32;
	and.b64  	%rd8354, %rd8312, 4294967295;
	add.s64 	%rd8355, %rd8353, %rd8354;
	shr.u64 	%rd8356, %rd8355, 32;
	and.b64  	%rd8357, %rd8315, 4294967295;
	add.s64 	%rd8358, %rd8356, %rd8357;
	shr.u64 	%rd8359, %rd8358, 32;
	and.b64  	%rd8360, %rd8318, 4294967295;
	add.s64 	%rd8361, %rd8359, %rd8360;
	{ .reg .b32 tmp; mov.b64 {tmp, %r2320}, %rd8361; }
	add.s32 	%r2321, %r2317, %r2320;
	mul.lo.s32 	%r2322, %r86, %r2319;
	cvt.u64.u32 	%rd8362, %r2322;
	and.b64  	%rd8363, %rd8325, 4294967295;
	mad.lo.s64 	%rd8364, %rd13, %rd8362, %rd8363;
	shr.u64 	%rd8365, %rd8364, 32;
	and.b64  	%rd8366, %rd8329, 4294967295;
	add.s64 	%rd8367, %rd8365, %rd8366;
	mad.lo.s64 	%rd8368, %rd14, %rd8362, %rd8367;
	cvt.u32.u64 	%r2323, %rd8368;
	shr.u64 	%rd8369, %rd8368, 32;
	and.b64  	%rd8370, %rd8333, 4294967295;
	add.s64 	%rd8371, %rd8369, %rd8370;
	mad.lo.s64 	%rd8372, %rd15, %rd8362, %rd8371;
	shr.u64 	%rd8373, %rd8372, 32;
	and.b64  	%rd8374, %rd8337, 4294967295;
	add.s64 	%rd8375, %rd8373, %rd8374;
	mad.lo.s64 	%rd8376, %rd16, %rd8362, %rd8375;
	shr.u64 	%rd8377, %rd8376, 32;
	and.b64  	%rd8378, %rd8341, 4294967295;
	add.s64 	%rd8379, %rd8377, %rd8378;
	mad.lo.s64 	%rd8380, %rd17, %rd8362, %rd8379;
	shr.u64 	%rd8381, %rd8380, 32;
	and.b64  	%rd8382, %rd8345, 4294967295;
	add.s64 	%rd8383, %rd8381, %rd8382;
	mad.lo.s64 	%rd8384, %rd18, %rd8362, %rd8383;
	shr.u64 	%rd8385, %rd8384, 32;
	and.b64  	%rd8386, %rd8349, 4294967295;
	add.s64 	%rd8387, %rd8385, %rd8386;
	mad.lo.s64 	%rd8388, %rd19, %rd8362, %rd8387;
	shr.u64 	%rd8389, %rd8388, 32;
	and.b64  	%rd8390, %rd8352, 4294967295;
	add.s64 	%rd8391, %rd8389, %rd8390;
	mad.lo.s64 	%rd8392, %rd20, %rd8362, %rd8391;
	shr.u64 	%rd8393, %rd8392, 32;
	and.b64  	%rd8394, %rd8355, 4294967295;
	add.s64 	%rd8395, %rd8393, %rd8394;
	shr.u64 	%rd8396, %rd8395, 32;
	and.b64  	%rd8397, %rd8358, 4294967295;
	add.s64 	%rd8398, %rd8396, %rd8397;
	shr.u64 	%rd8399, %rd8398, 32;
	and.b64  	%rd8400, %rd8361, 4294967295;
	add.s64 	%rd8401, %rd8399, %rd8400;
	{ .reg .b32 tmp; mov.b64 {tmp, %r2324}, %rd8401; }
	add.s32 	%r2325, %r2321, %r2324;
	mul.lo.s32 	%r2326, %r86, %r2323;
	cvt.u64.u32 	%rd8402, %r2326;
	and.b64  	%rd8403, %rd8368, 4294967295;
	mad.lo.s64 	%rd8404, %rd13, %rd8402, %rd8403;
	shr.u64 	%rd8405, %rd8404, 32;
	and.b64  	%rd8406, %rd8372, 4294967295;
	add.s64 	%rd8407, %rd8405, %rd8406;
	mad.lo.s64 	%rd8408, %rd14, %rd8402, %rd8407;
	cvt.u32.u64 	%r2327, %rd8408;
	shr.u64 	%rd8409, %rd8408, 32;
	and.b64  	%rd8410, %rd8376, 4294967295;
	add.s64 	%rd8411, %rd8409, %rd8410;
	mad.lo.s64 	%rd8412, %rd15, %rd8402, %rd8411;
	shr.u64 	%rd8413, %rd8412, 32;
	and.b64  	%rd8414, %rd8380, 4294967295;
	add.s64 	%rd8415, %rd8413, %rd8414;
	mad.lo.s64 	%rd8416, %rd16, %rd8402, %rd8415;
	shr.u64 	%rd8417, %rd8416, 32;
	and.b64  	%rd8418, %rd8384, 4294967295;
	add.s64 	%rd8419, %rd8417, %rd8418;
	mad.lo.s64 	%rd8420, %rd17, %rd8402, %rd8419;
	shr.u64 	%rd8421, %rd8420, 32;
	and.b64  	%rd8422, %rd8388, 4294967295;
	add.s64 	%rd8423, %rd8421, %rd8422;
	mad.lo.s64 	%rd8424, %rd18, %rd8402, %rd8423;
	shr.u64 	%rd8425, %rd8424, 32;
	and.b64  	%rd8426, %rd8392, 4294967295;
	add.s64 	%rd8427, %rd8425, %rd8426;
	mad.lo.s64 	%rd8428, %rd19, %rd8402, %rd8427;
	shr.u64 	%rd8429, %rd8428, 32;
	and.b64  	%rd8430, %rd8395, 4294967295;
	add.s64 	%rd8431, %rd8429, %rd8430;
	mad.lo.s64 	%rd8432, %rd20, %rd8402, %rd8431;
	shr.u64 	%rd8433, %rd8432, 32;
	and.b64  	%rd8434, %rd8398, 4294967295;
	add.s64 	%rd8435, %rd8433, %rd8434;
	shr.u64 	%rd8436, %rd8435, 32;
	and.b64  	%rd8437, %rd8401, 4294967295;
	add.s64 	%rd8438, %rd8436, %rd8437;
	{ .reg .b32 tmp; mov.b64 {tmp, %r2328}, %rd8438; }
	add.s32 	%r2329, %r2325, %r2328;
	mul.lo.s32 	%r2330, %r86, %r2327;
	cvt.u64.u32 	%rd8439, %r2330;
	and.b64  	%rd8440, %rd8408, 4294967295;
	mad.lo.s64 	%rd8441, %rd13, %rd8439, %rd8440;
	shr.u64 	%rd8442, %rd8441, 32;
	and.b64  	%rd8443, %rd8412, 4294967295;
	add.s64 	%rd8444, %rd8442, %rd8443;
	mad.lo.s64 	%rd8445, %rd14, %rd8439, %rd8444;
	cvt.u32.u64 	%r2331, %rd8445;
	shr.u64 	%rd8446, %rd8445, 32;
	and.b64  	%rd8447, %rd8416, 4294967295;
	add.s64 	%rd8448, %rd8446, %rd8447;
	mad.lo.s64 	%rd8449, %rd15, %rd8439, %rd8448;
	shr.u64 	%rd8450, %rd8449, 32;
	and.b64  	%rd8451, %rd8420, 4294967295;
	add.s64 	%rd8452, %rd8450, %rd8451;
	mad.lo.s64 	%rd8453, %rd16, %rd8439, %rd8452;
	shr.u64 	%rd8454, %rd8453, 32;
	and.b64  	%rd8455, %rd8424, 4294967295;
	add.s64 	%rd8456, %rd8454, %rd8455;
	mad.lo.s64 	%rd8457, %rd17, %rd8439, %rd8456;
	shr.u64 	%rd8458, %rd8457, 32;
	and.b64  	%rd8459, %rd8428, 4294967295;
	add.s64 	%rd8460, %rd8458, %rd8459;
	mad.lo.s64 	%rd8461, %rd18, %rd8439, %rd8460;
	shr.u64 	%rd8462, %rd8461, 32;
	and.b64  	%rd8463, %rd8432, 4294967295;
	add.s64 	%rd8464, %rd8462, %rd8463;
	mad.lo.s64 	%rd8465, %rd19, %rd8439, %rd8464;
	shr.u64 	%rd8466, %rd8465, 32;
	and.b64  	%rd8467, %rd8435, 4294967295;
	add.s64 	%rd8468, %rd8466, %rd8467;
	mad.lo.s64 	%rd8469, %rd20, %rd8439, %rd8468;
	shr.u64 	%rd8470, %rd8469, 32;
	and.b64  	%rd8471, %rd8438, 4294967295;
	add.s64 	%rd8472, %rd8470, %rd8471;
	{ .reg .b32 tmp; mov.b64 {tmp, %r2332}, %rd8472; }
	add.s32 	%r2333, %r2329, %r2332;
	mul.lo.s32 	%r2334, %r86, %r2331;
	cvt.u64.u32 	%rd8473, %r2334;
	and.b64  	%rd8474, %rd8445, 4294967295;
	mad.lo.s64 	%rd8475, %rd13, %rd8473, %rd8474;
	shr.u64 	%rd8476, %rd8475, 32;
	and.b64  	%rd8477, %rd8449, 4294967295;
	add.s64 	%rd8478, %rd8476, %rd8477;
	mad.lo.s64 	%rd45379, %rd14, %rd8473, %rd8478;
	shr.u64 	%rd8479, %rd45379, 32;
	and.b64  	%rd8480, %rd8453, 4294967295;
	add.s64 	%rd8481, %rd8479, %rd8480;
	mad.lo.s64 	%rd45380, %rd15, %rd8473, %rd8481;
	cvt.u32.u64 	%r916, %rd45380;
	shr.u64 	%rd8482, %rd45380, 32;
	and.b64  	%rd8483, %rd8457, 4294967295;
	add.s64 	%rd8484, %rd8482, %rd8483;
	mad.lo.s64 	%rd45381, %rd16, %rd8473, %rd8484;
	cvt.u32.u64 	%r917, %rd45381;
	shr.u64 	%rd8485, %rd45381, 32;
	and.b64  	%rd8486, %rd8461, 4294967295;
	add.s64 	%rd8487, %rd8485, %rd8486;
	mad.lo.s64 	%rd45382, %rd17, %rd8473, %rd8487;
	cvt.u32.u64 	%r918, %rd45382;
	shr.u64 	%rd8488, %rd45382, 32;
	and.b64  	%rd8489, %rd8465, 4294967295;
	add.s64 	%rd8490, %rd8488, %rd8489;
	mad.lo.s64 	%rd45383, %rd18, %rd8473, %rd8490;
	cvt.u32.u64 	%r919, %rd45383;
	shr.u64 	%rd8491, %rd45383, 32;
	and.b64  	%rd8492, %rd8469, 4294967295;
	add.s64 	%rd8493, %rd8491, %rd8492;
	mad.lo.s64 	%rd45384, %rd19, %rd8473, %rd8493;
	cvt.u32.u64 	%r920, %rd45384;
	shr.u64 	%rd8494, %rd45384, 32;
	and.b64  	%rd8495, %rd8472, 4294967295;
	add.s64 	%rd8496, %rd8494, %rd8495;
	mad.lo.s64 	%rd45385, %rd20, %rd8473, %rd8496;
	cvt.u32.u64 	%r921, %rd45385;
	{ .reg .b32 tmp; mov.b64 {tmp, %r2335}, %rd45385; }
	add.s32 	%r6641, %r2333, %r2335;
	setp.gt.u32 	%p209, %r6641, %r2303;
	@%p209 bra 	$L__BB4_979;
	setp.lt.u32 	%p210, %r6641, %r2303;
	@%p210 bra 	$L__BB4_980;
	cvt.u32.u64 	%r2337, %rd19;
	setp.lt.u32 	%p211, %r2337, %r921;
	@%p211 bra 	$L__BB4_979;
	setp.gt.u32 	%p212, %r2337, %r921;
	@%p212 bra 	$L__BB4_980;
	cvt.u32.u64 	%r2339, %rd18;
	setp.lt.u32 	%p213, %r2339, %r920;
	@%p213 bra 	$L__BB4_979;
	setp.gt.u32 	%p214, %r2339, %r920;
	@%p214 bra 	$L__BB4_980;
	cvt.u32.u64 	%r2341, %rd17;
	setp.lt.u32 	%p215, %r2341, %r919;
	@%p215 bra 	$L__BB4_979;
	setp.gt.u32 	%p216, %r2341, %r919;
	@%p216 bra 	$L__BB4_980;
	cvt.u32.u64 	%r2343, %rd16;
	setp.lt.u32 	%p217, %r2343, %r918;
	@%p217 bra 	$L__BB4_979;
	setp.gt.u32 	%p218, %r2343, %r918;
	@%p218 bra 	$L__BB4_980;
	cvt.u32.u64 	%r2345, %rd15;
	setp.lt.u32 	%p219, %r2345, %r917;
	@%p219 bra 	$L__BB4_979;
	setp.gt.u32 	%p220, %r2345, %r917;
	@%p220 bra 	$L__BB4_980;
	cvt.u32.u64 	%r2347, %rd14;
	setp.lt.u32 	%p221, %r2347, %r916;
	@%p221 bra 	$L__BB4_979;
	cvt.u32.u64 	%r2349, %rd13;
	setp.gt.u32 	%p222, %r2347, %r916;
	cvt.u32.u64 	%r2350, %rd45379;
	setp.gt.u32 	%p223, %r2349, %r2350;
	or.pred  	%p224, %p222, %p223;
	@%p224 bra 	$L__BB4_980;
$L__BB4_979:
	and.b64  	%rd8498, %rd45379, 4294967295;
	sub.s64 	%rd45379, %rd8498, %rd13;
	shr.u64 	%rd8499, %rd45379, 63;
	and.b64  	%rd8500, %rd45380, 4294967295;
	add.s64 	%rd8501, %rd8499, %rd14;
	sub.s64 	%rd45380, %rd8500, %rd8501;
	shr.u64 	%rd8502, %rd45380, 63;
	and.b64  	%rd8503, %rd45381, 4294967295;
	add.s64 	%rd8504, %rd8502, %rd15;
	sub.s64 	%rd45381, %rd8503, %rd8504;
	shr.u64 	%rd8505, %rd45381, 63;
	and.b64  	%rd8506, %rd45382, 4294967295;
	add.s64 	%rd8507, %rd8505, %rd16;
	sub.s64 	%rd45382, %rd8506, %rd8507;
	shr.u64 	%rd8508, %rd45382, 63;
	and.b64  	%rd8509, %rd45383, 4294967295;
	add.s64 	%rd8510, %rd8508, %rd17;
	sub.s64 	%rd45383, %rd8509, %rd8510;
	shr.u64 	%rd8511, %rd45383, 63;
	and.b64  	%rd8512, %rd45384, 4294967295;
	add.s64 	%rd8513, %rd8511, %rd18;
	sub.s64 	%rd45384, %rd8512, %rd8513;
	shr.u64 	%rd8514, %rd45384, 63;
	and.b64  	%rd8515, %rd45385, 4294967295;
	add.s64 	%rd8516, %rd8514, %rd19;
	sub.s64 	%rd45385, %rd8515, %rd8516;
	shr.u64 	%rd8517, %rd45385, 63;
	cvt.u32.u64 	%r2352, %rd8517;
	add.s32 	%r2353, %r2303, %r2352;
	sub.s32 	%r6641, %r6641, %r2353;
$L__BB4_980:
	cvt.u32.u64 	%r2354, %rd20;
	and.b64  	%rd1780, %rd45379, 4294967295;
	mul.lo.s64 	%rd8518, %rd1780, %rd1549;
	cvt.u32.u64 	%r2355, %rd8518;
	shr.u64 	%rd8519, %rd8518, 32;
	and.b64  	%rd1781, %rd45380, 4294967295;
	mad.lo.s64 	%rd8520, %rd1781, %rd1549, %rd8519;
	shr.u64 	%rd8521, %rd8520, 32;
	and.b64  	%rd1782, %rd45381, 4294967295;
	mad.lo.s64 	%rd8522, %rd1782, %rd1549, %rd8521;
	shr.u64 	%rd8523, %rd8522, 32;
	and.b64  	%rd1783, %rd45382, 4294967295;
	mad.lo.s64 	%rd8524, %rd1783, %rd1549, %rd8523;
	shr.u64 	%rd8525, %rd8524, 32;
	and.b64  	%rd1784, %rd45383, 4294967295;
	mad.lo.s64 	%rd8526, %rd1784, %rd1549, %rd8525;
	shr.u64 	%rd8527, %rd8526, 32;
	and.b64  	%rd1785, %rd45384, 4294967295;
	mad.lo.s64 	%rd8528, %rd1785, %rd1549, %rd8527;
	shr.u64 	%rd8529, %rd8528, 32;
	and.b64  	%rd1786, %rd45385, 4294967295;
	mad.lo.s64 	%rd8530, %rd1786, %rd1549, %rd8529;
	shr.u64 	%rd8531, %rd8530, 32;
	cvt.u64.u32 	%rd1787, %r6641;
	mad.lo.s64 	%rd8532, %rd1787, %rd1549, %rd8531;
	shr.u64 	%rd8533, %rd8532, 32;
	and.b64  	%rd8534, %rd8520, 4294967295;
	mad.lo.s64 	%rd8535, %rd1780, %rd1558, %rd8534;
	shr.u64 	%rd8536, %rd8535, 32;
	and.b64  	%rd8537, %rd8522, 4294967295;
	add.s64 	%rd8538, %rd8536, %rd8537;
	mad.lo.s64 	%rd8539, %rd1781, %rd1558, %rd8538;
	shr.u64 	%rd8540, %rd8539, 32;
	and.b64  	%rd8541, %rd8524, 4294967295;
	add.s64 	%rd8542, %rd8540, %rd8541;
	mad.lo.s64 	%rd8543, %rd1782, %rd1558, %rd8542;
	shr.u64 	%rd8544, %rd8543, 32;
	and.b64  	%rd8545, %rd8526, 4294967295;
	add.s64 	%rd8546, %rd8544, %rd8545;
	mad.lo.s64 	%rd8547, %rd1783, %rd1558, %rd8546;
	shr.u64 	%rd8548, %rd8547, 32;
	and.b64  	%rd8549, %rd8528, 4294967295;
	add.s64 	%rd8550, %rd8548, %rd8549;
	mad.lo.s64 	%rd8551, %rd1784, %rd1558, %rd8550;
	shr.u64 	%rd8552, %rd8551, 32;
	and.b64  	%rd8553, %rd8530, 4294967295;
	add.s64 	%rd8554, %rd8552, %rd8553;
	mad.lo.s64 	%rd8555, %rd1785, %rd1558, %rd8554;
	shr.u64 	%rd8556, %rd8555, 32;
	and.b64  	%rd8557, %rd8532, 4294967295;
	add.s64 	%rd8558, %rd8556, %rd8557;
	mad.lo.s64 	%rd8559, %rd1786, %rd1558, %rd8558;
	shr.u64 	%rd8560, %rd8559, 32;
	add.s64 	%rd8561, %rd8560, %rd8533;
	mad.lo.s64 	%rd8562, %rd1787, %rd1558, %rd8561;
	shr.u64 	%rd8563, %rd8562, 32;
	and.b64  	%rd8564, %rd8539, 4294967295;
	mad.lo.s64 	%rd8565, %rd1780, %rd1559, %rd8564;
	shr.u64 	%rd8566, %rd8565, 32;
	and.b64  	%rd8567, %rd8543, 4294967295;
	add.s64 	%rd8568, %rd8566, %rd8567;
	mad.lo.s64 	%rd8569, %rd1781, %rd1559, %rd8568;
	shr.u64 	%rd8570, %rd8569, 32;
	and.b64  	%rd8571, %rd8547, 4294967295;
	add.s64 	%rd8572, %rd8570, %rd8571;
	mad.lo.s64 	%rd8573, %rd1782, %rd1559, %rd8572;
	shr.u64 	%rd8574, %rd8573, 32;
	and.b64  	%rd8575, %rd8551, 4294967295;
	add.s64 	%rd8576, %rd8574, %rd8575;
	mad.lo.s64 	%rd8577, %rd1783, %rd1559, %rd8576;
	shr.u64 	%rd8578, %rd8577, 32;
	and.b64  	%rd8579, %rd8555, 4294967295;
	add.s64 	%rd8580, %rd8578, %rd8579;
	mad.lo.s64 	%rd8581, %rd1784, %rd1559, %rd8580;
	shr.u64 	%rd8582, %rd8581, 32;
	and.b64  	%rd8583, %rd8559, 4294967295;
	add.s64 	%rd8584, %rd8582, %rd8583;
	mad.lo.s64 	%rd8585, %rd1785, %rd1559, %rd8584;
	shr.u64 	%rd8586, %rd8585, 32;
	and.b64  	%rd8587, %rd8562, 4294967295;
	add.s64 	%rd8588, %rd8586, %rd8587;
	mad.lo.s64 	%rd8589, %rd1786, %rd1559, %rd8588;
	shr.u64 	%rd8590, %rd8589, 32;
	add.s64 	%rd8591, %rd8590, %rd8563;
	mad.lo.s64 	%rd8592, %rd1787, %rd1559, %rd8591;
	shr.u64 	%rd8593, %rd8592, 32;
	and.b64  	%rd8594, %rd8569, 4294967295;
	mad.lo.s64 	%rd8595, %rd1780, %rd1560, %rd8594;
	shr.u64 	%rd8596, %rd8595, 32;
	and.b64  	%rd8597, %rd8573, 4294967295;
	add.s64 	%rd8598, %rd8596, %rd8597;
	mad.lo.s64 	%rd8599, %rd1781, %rd1560, %rd8598;
	shr.u64 	%rd8600, %rd8599, 32;
	and.b64  	%rd8601, %rd8577, 4294967295;
	add.s64 	%rd8602, %rd8600, %rd8601;
	mad.lo.s64 	%rd8603, %rd1782, %rd1560, %rd8602;
	shr.u64 	%rd8604, %rd8603, 32;
	and.b64  	%rd8605, %rd8581, 4294967295;
	add.s64 	%rd8606, %rd8604, %rd8605;
	mad.lo.s64 	%rd8607, %rd1783, %rd1560, %rd8606;
	shr.u64 	%rd8608, %rd8607, 32;
	and.b64  	%rd8609, %rd8585, 4294967295;
	add.s64 	%rd8610, %rd8608, %rd8609;
	mad.lo.s64 	%rd8611, %rd1784, %rd1560, %rd8610;
	shr.u64 	%rd8612, %rd8611, 32;
	and.b64  	%rd8613, %rd8589, 4294967295;
	add.s64 	%rd8614, %rd8612, %rd8613;
	mad.lo.s64 	%rd8615, %rd1785, %rd1560, %rd8614;
	shr.u64 	%rd8616, %rd8615, 32;
	and.b64  	%rd8617, %rd8592, 4294967295;
	add.s64 	%rd8618, %rd8616, %rd8617;
	mad.lo.s64 	%rd8619, %rd1786, %rd1560, %rd8618;
	shr.u64 	%rd8620, %rd8619, 32;
	add.s64 	%rd8621, %rd8620, %rd8593;
	mad.lo.s64 	%rd8622, %rd1787, %rd1560, %rd8621;
	shr.u64 	%rd8623, %rd8622, 32;
	and.b64  	%rd8624, %rd8599, 4294967295;
	mad.lo.s64 	%rd8625, %rd1780, %rd1561, %rd8624;
	shr.u64 	%rd8626, %rd8625, 32;
	and.b64  	%rd8627, %rd8603, 4294967295;
	add.s64 	%rd8628, %rd8626, %rd8627;
	mad.lo.s64 	%rd8629, %rd1781, %rd1561, %rd8628;
	shr.u64 	%rd8630, %rd8629, 32;
	and.b64  	%rd8631, %rd8607, 4294967295;
	add.s64 	%rd8632, %rd8630, %rd8631;
	mad.lo.s64 	%rd8633, %rd1782, %rd1561, %rd8632;
	shr.u64 	%rd8634, %rd8633, 32;
	and.b64  	%rd8635, %rd8611, 4294967295;
	add.s64 	%rd8636, %rd8634, %rd8635;
	mad.lo.s64 	%rd8637, %rd1783, %rd1561, %rd8636;
	shr.u64 	%rd8638, %rd8637, 32;
	and.b64  	%rd8639, %rd8615, 4294967295;
	add.s64 	%rd8640, %rd8638, %rd8639;
	mad.lo.s64 	%rd8641, %rd1784, %rd1561, %rd8640;
	shr.u64 	%rd8642, %rd8641, 32;
	and.b64  	%rd8643, %rd8619, 4294967295;
	add.s64 	%rd8644, %rd8642, %rd8643;
	mad.lo.s64 	%rd8645, %rd1785, %rd1561, %rd8644;
	shr.u64 	%rd8646, %rd8645, 32;
	and.b64  	%rd8647, %rd8622, 4294967295;
	add.s64 	%rd8648, %rd8646, %rd8647;
	mad.lo.s64 	%rd8649, %rd1786, %rd1561, %rd8648;
	shr.u64 	%rd8650, %rd8649, 32;
	add.s64 	%rd8651, %rd8650, %rd8623;
	mad.lo.s64 	%rd8652, %rd1787, %rd1561, %rd8651;
	shr.u64 	%rd8653, %rd8652, 32;
	and.b64  	%rd8654, %rd8629, 4294967295;
	mad.lo.s64 	%rd8655, %rd1780, %rd1562, %rd8654;
	shr.u64 	%rd8656, %rd8655, 32;
	and.b64  	%rd8657, %rd8633, 4294967295;
	add.s64 	%rd8658, %rd8656, %rd8657;
	mad.lo.s64 	%rd8659, %rd1781, %rd1562, %rd8658;
	shr.u64 	%rd8660, %rd8659, 32;
	and.b64  	%rd8661, %rd8637, 4294967295;
	add.s64 	%rd8662, %rd8660, %rd8661;
	mad.lo.s64 	%rd8663, %rd1782, %rd1562, %rd8662;
	shr.u64 	%rd8664, %rd8663, 32;
	and.b64  	%rd8665, %rd8641, 4294967295;
	add.s64 	%rd8666, %rd8664, %rd8665;
	mad.lo.s64 	%rd8667, %rd1783, %rd1562, %rd8666;
	shr.u64 	%rd8668, %rd8667, 32;
	and.b64  	%rd8669, %rd8645, 4294967295;
	add.s64 	%rd8670, %rd8668, %rd8669;
	mad.lo.s64 	%rd8671, %rd1784, %rd1562, %rd8670;
	shr.u64 	%rd8672, %rd8671, 32;
	and.b64  	%rd8673, %rd8649, 4294967295;
	add.s64 	%rd8674, %rd8672, %rd8673;
	mad.lo.s64 	%rd8675, %rd1785, %rd1562, %rd8674;
	shr.u64 	%rd8676, %rd8675, 32;
	and.b64  	%rd8677, %rd8652, 4294967295;
	add.s64 	%rd8678, %rd8676, %rd8677;
	mad.lo.s64 	%rd8679, %rd1786, %rd1562, %rd8678;
	shr.u64 	%rd8680, %rd8679, 32;
	add.s64 	%rd8681, %rd8680, %rd8653;
	mad.lo.s64 	%rd8682, %rd1787, %rd1562, %rd8681;
	shr.u64 	%rd8683, %rd8682, 32;
	and.b64  	%rd8684, %rd8659, 4294967295;
	mad.lo.s64 	%rd8685, %rd1780, %rd1563, %rd8684;
	shr.u64 	%rd8686, %rd8685, 32;
	and.b64  	%rd8687, %rd8663, 4294967295;
	add.s64 	%rd8688, %rd8686, %rd8687;
	mad.lo.s64 	%rd8689, %rd1781, %rd1563, %rd8688;
	shr.u64 	%rd8690, %rd8689, 32;
	and.b64  	%rd8691, %rd8667, 4294967295;
	add.s64 	%rd8692, %rd8690, %rd8691;
	mad.lo.s64 	%rd8693, %rd1782, %rd1563, %rd8692;
	shr.u64 	%rd8694, %rd8693, 32;
	and.b64  	%rd8695, %rd8671, 4294967295;
	add.s64 	%rd8696, %rd8694, %rd8695;
	mad.lo.s64 	%rd8697, %rd1783, %rd1563, %rd8696;
	shr.u64 	%rd8698, %rd8697, 32;
	and.b64  	%rd8699, %rd8675, 4294967295;
	add.s64 	%rd8700, %rd8698, %rd8699;
	mad.lo.s64 	%rd8701, %rd1784, %rd1563, %rd8700;
	shr.u64 	%rd8702, %rd8701, 32;
	and.b64  	%rd8703, %rd8679, 4294967295;
	add.s64 	%rd8704, %rd8702, %rd8703;
	mad.lo.s64 	%rd8705, %rd1785, %rd1563, %rd8704;
	shr.u64 	%rd8706, %rd8705, 32;
	and.b64  	%rd8707, %rd8682, 4294967295;
	add.s64 	%rd8708, %rd8706, %rd8707;
	mad.lo.s64 	%rd8709, %rd1786, %rd1563, %rd8708;
	shr.u64 	%rd8710, %rd8709, 32;
	add.s64 	%rd8711, %rd8710, %rd8683;
	mad.lo.s64 	%rd8712, %rd1787, %rd1563, %rd8711;
	shr.u64 	%rd8713, %rd8712, 32;
	and.b64  	%rd8714, %rd8689, 4294967295;
	mad.lo.s64 	%rd8715, %rd1780, %rd1564, %rd8714;
	shr.u64 	%rd8716, %rd8715, 32;
	and.b64  	%rd8717, %rd8693, 4294967295;
	add.s64 	%rd8718, %rd8716, %rd8717;
	mad.lo.s64 	%rd8719, %rd1781, %rd1564, %rd8718;
	shr.u64 	%rd8720, %rd8719, 32;
	and.b64  	%rd8721, %rd8697, 4294967295;
	add.s64 	%rd8722, %rd8720, %rd8721;
	mad.lo.s64 	%rd8723, %rd1782, %rd1564, %rd8722;
	shr.u64 	%rd8724, %rd8723, 32;
	and.b64  	%rd8725, %rd8701, 4294967295;
	add.s64 	%rd8726, %rd8724, %rd8725;
	mad.lo.s64 	%rd8727, %rd1783, %rd1564, %rd8726;
	shr.u64 	%rd8728, %rd8727, 32;
	and.b64  	%rd8729, %rd8705, 4294967295;
	add.s64 	%rd8730, %rd8728, %rd8729;
	mad.lo.s64 	%rd8731, %rd1784, %rd1564, %rd8730;
	shr.u64 	%rd8732, %rd8731, 32;
	and.b64  	%rd8733, %rd8709, 4294967295;
	add.s64 	%rd8734, %rd8732, %rd8733;
	mad.lo.s64 	%rd8735, %rd1785, %rd1564, %rd8734;
	shr.u64 	%rd8736, %rd8735, 32;
	and.b64  	%rd8737, %rd8712, 4294967295;
	add.s64 	%rd8738, %rd8736, %rd8737;
	mad.lo.s64 	%rd8739, %rd1786, %rd1564, %rd8738;
	shr.u64 	%rd8740, %rd8739, 32;
	add.s64 	%rd8741, %rd8740, %rd8713;
	mad.lo.s64 	%rd8742, %rd1787, %rd1564, %rd8741;
	{ .reg .b32 tmp; mov.b64 {tmp, %r2356}, %rd8742; }
	mul.lo.s32 	%r2357, %r86, %r2355;
	cvt.u64.u32 	%rd8743, %r2357;
	and.b64  	%rd8744, %rd8518, 4294967295;
	mad.lo.s64 	%rd8745, %rd13, %rd8743, %rd8744;
	shr.u64 	%rd8746, %rd8745, 32;
	and.b64  	%rd8747, %rd8535, 4294967295;
	add.s64 	%rd8748, %rd8746, %rd8747;
	mad.lo.s64 	%rd8749, %rd14, %rd8743, %rd8748;
	cvt.u32.u64 	%r2358, %rd8749;
	shr.u64 	%rd8750, %rd8749, 32;
	and.b64  	%rd8751, %rd8565, 4294967295;
	add.s64 	%rd8752, %rd8750, %rd8751;
	mad.lo.s64 	%rd8753, %rd15, %rd8743, %rd8752;
	shr.u64 	%rd8754, %rd8753, 32;
	and.b64  	%rd8755, %rd8595, 4294967295;
	add.s64 	%rd8756, %rd8754, %rd8755;
	mad.lo.s64 	%rd8757, %rd16, %rd8743, %rd8756;
	shr.u64 	%rd8758, %rd8757, 32;
	and.b64  	%rd8759, %rd8625, 4294967295;
	add.s64 	%rd8760, %rd8758, %rd8759;
	mad.lo.s64 	%rd8761, %rd17, %rd8743, %rd8760;
	shr.u64 	%rd8762, %rd8761, 32;
	and.b64  	%rd8763, %rd8655, 4294967295;
	add.s64 	%rd8764, %rd8762, %rd8763;
	mad.lo.s64 	%rd8765, %rd18, %rd8743, %rd8764;
	shr.u64 	%rd8766, %rd8765, 32;
	and.b64  	%rd8767, %rd8685, 4294967295;
	add.s64 	%rd8768, %rd8766, %rd8767;
	mad.lo.s64 	%rd8769, %rd19, %rd8743, %rd8768;
	shr.u64 	%rd8770, %rd8769, 32;
	and.b64  	%rd8771, %rd8715, 4294967295;
	add.s64 	%rd8772, %rd8770, %rd8771;
	mad.lo.s64 	%rd8773, %rd20, %rd8743, %rd8772;
	shr.u64 	%rd8774, %rd8773, 32;
	and.b64  	%rd8775, %rd8719, 4294967295;
	add.s64 	%rd8776, %rd8774, %rd8775;
	shr.u64 	%rd8777, %rd8776, 32;
	and.b64  	%rd8778, %rd8723, 4294967295;
	add.s64 	%rd8779, %rd8777, %rd8778;
	shr.u64 	%rd8780, %rd8779, 32;
	and.b64  	%rd8781, %rd8727, 4294967295;
	add.s64 	%rd8782, %rd8780, %rd8781;
	shr.u64 	%rd8783, %rd8782, 32;
	and.b64  	%rd8784, %rd8731, 4294967295;
	add.s64 	%rd8785, %rd8783, %rd8784;
	shr.u64 	%rd8786, %rd8785, 32;
	and.b64  	%rd8787, %rd8735, 4294967295;
	add.s64 	%rd8788, %rd8786, %rd8787;
	shr.u64 	%rd8789, %rd8788, 32;
	and.b64  	%rd8790, %rd8739, 4294967295;
	add.s64 	%rd8791, %rd8789, %rd8790;
	shr.u64 	%rd8792, %rd8791, 32;
	and.b64  	%rd8793, %rd8742, 4294967295;
	add.s64 	%rd8794, %rd8792, %rd8793;
	{ .reg .b32 tmp; mov.b64 {tmp, %r2359}, %rd8794; }
	add.s32 	%r2360, %r2356, %r2359;
	mul.lo.s32 	%r2361, %r86, %r2358;
	cvt.u64.u32 	%rd8795, %r2361;
	and.b64  	%rd8796, %rd8749, 4294967295;
	mad.lo.s64 	%rd8797, %rd13, %rd8795, %rd8796;
	shr.u64 	%rd8798, %rd8797, 32;
	and.b64  	%rd8799, %rd8753, 4294967295;
	add.s64 	%rd8800, %rd8798, %rd8799;
	mad.lo.s64 	%rd8801, %rd14, %rd8795, %rd8800;
	cvt.u32.u64 	%r2362, %rd8801;
	shr.u64 	%rd8802, %rd8801, 32;
	and.b64  	%rd8803, %rd8757, 4294967295;
	add.s64 	%rd8804, %rd8802, %rd8803;
	mad.lo.s64 	%rd8805, %rd15, %rd8795, %rd8804;
	shr.u64 	%rd8806, %rd8805, 32;
	and.b64  	%rd8807, %rd8761, 4294967295;
	add.s64 	%rd8808, %rd8806, %rd8807;
	mad.lo.s64 	%rd8809, %rd16, %rd8795, %rd8808;
	shr.u64 	%rd8810, %rd8809, 32;
	and.b64  	%rd8811, %rd8765, 4294967295;
	add.s64 	%rd8812, %rd8810, %rd8811;
	mad.lo.s64 	%rd8813, %rd17, %rd8795, %rd8812;
	shr.u64 	%rd8814, %rd8813, 32;
	and.b64  	%rd8815, %rd8769, 4294967295;
	add.s64 	%rd8816, %rd8814, %rd8815;
	mad.lo.s64 	%rd8817, %rd18, %rd8795, %rd8816;
	shr.u64 	%rd8818, %rd8817, 32;
	and.b64  	%rd8819, %rd8773, 4294967295;
	add.s64 	%rd8820, %rd8818, %rd8819;
	mad.lo.s64 	%rd8821, %rd19, %rd8795, %rd8820;
	shr.u64 	%rd8822, %rd8821, 32;
	and.b64  	%rd8823, %rd8776, 4294967295;
	add.s64 	%rd8824, %rd8822, %rd8823;
	mad.lo.s64 	%rd8825, %rd20, %rd8795, %rd8824;
	shr.u64 	%rd8826, %rd8825, 32;
	and.b64  	%rd8827, %rd8779, 4294967295;
	add.s64 	%rd8828, %rd8826, %rd8827;
	shr.u64 	%rd8829, %rd8828, 32;
	and.b64  	%rd8830, %rd8782, 4294967295;
	add.s64 	%rd8831, %rd8829, %rd8830;
	shr.u64 	%rd8832, %rd8831, 32;
	and.b64  	%rd8833, %rd8785, 4294967295;
	add.s64 	%rd8834, %rd8832, %rd8833;
	shr.u64 	%rd8835, %rd8834, 32;
	and.b64  	%rd8836, %rd8788, 4294967295;
	add.s64 	%rd8837, %rd8835, %rd8836;
	shr.u64 	%rd8838, %rd8837, 32;
	and.b64  	%rd8839, %rd8791, 4294967295;
	add.s64 	%rd8840, %rd8838, %rd8839;
	shr.u64 	%rd8841, %rd8840, 32;
	and.b64  	%rd8842, %rd8794, 4294967295;
	add.s64 	%rd8843, %rd8841, %rd8842;
	{ .reg .b32 tmp; mov.b64 {tmp, %r2363}, %rd8843; }
	add.s32 	%r2364, %r2360, %r2363;
	mul.lo.s32 	%r2365, %r86, %r2362;
	cvt.u64.u32 	%rd8844, %r2365;
	and.b64  	%rd8845, %rd8801, 4294967295;
	mad.lo.s64 	%rd8846, %rd13, %rd8844, %rd8845;
	shr.u64 	%rd8847, %rd8846, 32;
	and.b64  	%rd8848, %rd8805, 4294967295;
	add.s64 	%rd8849, %rd8847, %rd8848;
	mad.lo.s64 	%rd8850, %rd14, %rd8844, %rd8849;
	cvt.u32.u64 	%r2366, %rd8850;
	shr.u64 	%rd8851, %rd8850, 32;
	and.b64  	%rd8852, %rd8809, 4294967295;
	add.s64 	%rd8853, %rd8851, %rd8852;
	mad.lo.s64 	%rd8854, %rd15, %rd8844, %rd8853;
	shr.u64 	%rd8855, %rd8854, 32;
	and.b64  	%rd8856, %rd8813, 4294967295;
	add.s64 	%rd8857, %rd8855, %rd8856;
	mad.lo.s64 	%rd8858, %rd16, %rd8844, %rd8857;
	shr.u64 	%rd8859, %rd8858, 32;
	and.b64  	%rd8860, %rd8817, 4294967295;
	add.s64 	%rd8861, %rd8859, %rd8860;
	mad.lo.s64 	%rd8862, %rd17, %rd8844, %rd8861;
	shr.u64 	%rd8863, %rd8862, 32;
	and.b64  	%rd8864, %rd8821, 4294967295;
	add.s64 	%rd8865, %rd8863, %rd8864;
	mad.lo.s64 	%rd8866, %rd18, %rd8844, %rd8865;
	shr.u64 	%rd8867, %rd8866, 32;
	and.b64  	%rd8868, %rd8825, 4294967295;
	add.s64 	%rd8869, %rd8867, %rd8868;
	mad.lo.s64 	%rd8870, %rd19, %rd8844, %rd8869;
	shr.u64 	%rd8871, %rd8870, 32;
	and.b64  	%rd8872, %rd8828, 4294967295;
	add.s64 	%rd8873, %rd8871, %rd8872;
	mad.lo.s64 	%rd8874, %rd20, %rd8844, %rd8873;
	shr.u64 	%rd8875, %rd8874, 32;
	and.b64  	%rd8876, %rd8831, 4294967295;
	add.s64 	%rd8877, %rd8875, %rd8876;
	shr.u64 	%rd8878, %rd8877, 32;
	and.b64  	%rd8879, %rd8834, 4294967295;
	add.s64 	%rd8880, %rd8878, %rd8879;
	shr.u64 	%rd8881, %rd8880, 32;
	and.b64  	%rd8882, %rd8837, 4294967295;
	add.s64 	%rd8883, %rd8881, %rd8882;
	shr.u64 	%rd8884, %rd8883, 32;
	and.b64  	%rd8885, %rd8840, 4294967295;
	add.s64 	%rd8886, %rd8884, %rd8885;
	shr.u64 	%rd8887, %rd8886, 32;
	and.b64  	%rd8888, %rd8843, 4294967295;
	add.s64 	%rd8889, %rd8887, %rd8888;
	{ .reg .b32 tmp; mov.b64 {tmp, %r2367}, %rd8889; }
	add.s32 	%r2368, %r2364, %r2367;
	mul.lo.s32 	%r2369, %r86, %r2366;
	cvt.u64.u32 	%rd8890, %r2369;
	and.b64  	%rd8891, %rd8850, 4294967295;
	mad.lo.s64 	%rd8892, %rd13, %rd8890, %rd8891;
	shr.u64 	%rd8893, %rd8892, 32;
	and.b64  	%rd8894, %rd8854, 4294967295;
	add.s64 	%rd8895, %rd8893, %rd8894;
	mad.lo.s64 	%rd8896, %rd14, %rd8890, %rd8895;
	cvt.u32.u64 	%r2370, %rd8896;
	shr.u64 	%rd8897, %rd8896, 32;
	and.b64  	%rd8898, %rd8858, 4294967295;
	add.s64 	%rd8899, %rd8897, %rd8898;
	mad.lo.s64 	%rd8900, %rd15, %rd8890, %rd8899;
	shr.u64 	%rd8901, %rd8900, 32;
	and.b64  	%rd8902, %rd8862, 4294967295;
	add.s64 	%rd8903, %rd8901, %rd8902;
	mad.lo.s64 	%rd8904, %rd16, %rd8890, %rd8903;
	shr.u64 	%rd8905, %rd8904, 32;
	and.b64  	%rd8906, %rd8866, 4294967295;
	add.s64 	%rd8907, %rd8905, %rd8906;
	mad.lo.s64 	%rd8908, %rd17, %rd8890, %rd8907;
	shr.u64 	%rd8909, %rd8908, 32;
	and.b64  	%rd8910, %rd8870, 4294967295;
	add.s64 	%rd8911, %rd8909, %rd8910;
	mad.lo.s64 	%rd8912, %rd18, %rd8890, %rd8911;
	shr.u64 	%rd8913, %rd8912, 32;
	and.b64  	%rd8914, %rd8874, 4294967295;
	add.s64 	%rd8915, %rd8913, %rd8914;
	mad.lo.s64 	%rd8916, %rd19, %rd8890, %rd8915;
	shr.u64 	%rd8917, %rd8916, 32;
	and.b64  	%rd8918, %rd8877, 4294967295;
	add.s64 	%rd8919, %rd8917, %rd8918;
	mad.lo.s64 	%rd8920, %rd20, %rd8890, %rd8919;
	shr.u64 	%rd8921, %rd8920, 32;
	and.b64  	%rd8922, %rd8880, 4294967295;
	add.s64 	%rd8923, %rd8921, %rd8922;
	shr.u64 	%rd8924, %rd8923, 32;
	and.b64  	%rd8925, %rd8883, 4294967295;
	add.s64 	%rd8926, %rd8924, %rd8925;
	shr.u64 	%rd8927, %rd8926, 32;
	and.b64  	%rd8928, %rd8886, 4294967295;
	add.s64 	%rd8929, %rd8927, %rd8928;
	shr.u64 	%rd8930, %rd8929, 32;
	and.b64  	%rd8931, %rd8889, 4294967295;
	add.s64 	%rd8932, %rd8930, %rd8931;
	{ .reg .b32 tmp; mov.b64 {tmp, %r2371}, %rd8932; }
	add.s32 	%r2372, %r2368, %r2371;
	mul.lo.s32 	%r2373, %r86, %r2370;
	cvt.u64.u32 	%rd8933, %r2373;
	and.b64  	%rd8934, %rd8896, 4294967295;
	mad.lo.s64 	%rd8935, %rd13, %rd8933, %rd8934;
	shr.u64 	%rd8936, %rd8935, 32;
	and.b64  	%rd8937, %rd8900, 4294967295;
	add.s64 	%rd8938, %rd8936, %rd8937;
	mad.lo.s64 	%rd8939, %rd14, %rd8933, %rd8938;
	cvt.u32.u64 	%r2374, %rd8939;
	shr.u64 	%rd8940, %rd8939, 32;
	and.b64  	%rd8941, %rd8904, 4294967295;
	add.s64 	%rd8942, %rd8940, %rd8941;
	mad.lo.s64 	%rd8943, %rd15, %rd8933, %rd8942;
	shr.u64 	%rd8944, %rd8943, 32;
	and.b64  	%rd8945, %rd8908, 4294967295;
	add.s64 	%rd8946, %rd8944, %rd8945;
	mad.lo.s64 	%rd8947, %rd16, %rd8933, %rd8946;
	shr.u64 	%rd8948, %rd8947, 32;
	and.b64  	%rd8949, %rd8912, 4294967295;
	add.s64 	%rd8950, %rd8948, %rd8949;
	mad.lo.s64 	%rd8951, %rd17, %rd8933, %rd8950;
	shr.u64 	%rd8952, %rd8951, 32;
	and.b64  	%rd8953, %rd8916, 4294967295;
	add.s64 	%rd8954, %rd8952, %rd8953;
	mad.lo.s64 	%rd8955, %rd18, %rd8933, %rd8954;
	shr.u64 	%rd8956, %rd8955, 32;
	and.b64  	%rd8957, %rd8920, 4294967295;
	add.s64 	%rd8958, %rd8956, %rd8957;
	mad.lo.s64 	%rd8959, %rd19, %rd8933, %rd8958;
	shr.u64 	%rd8960, %rd8959, 32;
	and.b64  	%rd8961, %rd8923, 4294967295;
	add.s64 	%rd8962, %rd8960, %rd8961;
	mad.lo.s64 	%rd8963, %rd20, %rd8933, %rd8962;
	shr.u64 	%rd8964, %rd8963, 32;
	and.b64  	%rd8965, %rd8926, 4294967295;
	add.s64 	%rd8966, %rd8964, %rd8965;
	shr.u64 	%rd8967, %rd8966, 32;
	and.b64  	%rd8968, %rd8929, 4294967295;
	add.s64 	%rd8969, %rd8967, %rd8968;
	shr.u64 	%rd8970, %rd8969, 32;
	and.b64  	%rd8971, %rd8932, 4294967295;
	add.s64 	%rd8972, %rd8970, %rd8971;
	{ .reg .b32 tmp; mov.b64 {tmp, %r2375}, %rd8972; }
	add.s32 	%r2376, %r2372, %r2375;
	mul.lo.s32 	%r2377, %r86, %r2374;
	cvt.u64.u32 	%rd8973, %r2377;
	and.b64  	%rd8974, %rd8939, 4294967295;
	mad.lo.s64 	%rd8975, %rd13, %rd8973, %rd8974;
	shr.u64 	%rd8976, %rd8975, 32;
	and.b64  	%rd8977, %rd8943, 4294967295;
	add.s64 	%rd8978, %rd8976, %rd8977;
	mad.lo.s64 	%rd8979, %rd14, %rd8973, %rd8978;
	cvt.u32.u64 	%r2378, %rd8979;
	shr.u64 	%rd8980, %rd8979, 32;
	and.b64  	%rd8981, %rd8947, 4294967295;
	add.s64 	%rd8982, %rd8980, %rd8981;
	mad.lo.s64 	%rd8983, %rd15, %rd8973, %rd8982;
	shr.u64 	%rd8984, %rd8983, 32;
	and.b64  	%rd8985, %rd8951, 4294967295;
	add.s64 	%rd8986, %rd8984, %rd8985;
	mad.lo.s64 	%rd8987, %rd16, %rd8973, %rd8986;
	shr.u64 	%rd8988, %rd8987, 32;
	and.b64  	%rd8989, %rd8955, 4294967295;
	add.s64 	%rd8990, %rd8988, %rd8989;
	mad.lo.s64 	%rd8991, %rd17, %rd8973, %rd8990;
	shr.u64 	%rd8992, %rd8991, 32;
	and.b64  	%rd8993, %rd8959, 4294967295;
	add.s64 	%rd8994, %rd8992, %rd8993;
	mad.lo.s64 	%rd8995, %rd18, %rd8973, %rd8994;
	shr.u64 	%rd8996, %rd8995, 32;
	and.b64  	%rd8997, %rd8963, 4294967295;
	add.s64 	%rd8998, %rd8996, %rd8997;
	mad.lo.s64 	%rd8999, %rd19, %rd8973, %rd8998;
	shr.u64 	%rd9000, %rd8999, 32;
	and.b64  	%rd9001, %rd8966, 4294967295;
	add.s64 	%rd9002, %rd9000, %rd9001;
	mad.lo.s64 	%rd9003, %rd20, %rd8973, %rd9002;
	shr.u64 	%rd9004, %rd9003, 32;
	and.b64  	%rd9005, %rd8969, 4294967295;
	add.s64 	%rd9006, %rd9004, %rd9005;
	shr.u64 	%rd9007, %rd9006, 32;
	and.b64  	%rd9008, %rd8972, 4294967295;
	add.s64 	%rd9009, %rd9007, %rd9008;
	{ .reg .b32 tmp; mov.b64 {tmp, %r2379}, %rd9009; }
	add.s32 	%r2380, %r2376, %r2379;
	mul.lo.s32 	%r2381, %r86, %r2378;
	cvt.u64.u32 	%rd9010, %r2381;
	and.b64  	%rd9011, %rd8979, 4294967295;
	mad.lo.s64 	%rd9012, %rd13, %rd9010, %rd9011;
	shr.u64 	%rd9013, %rd9012, 32;
	and.b64  	%rd9014, %rd8983, 4294967295;
	add.s64 	%rd9015, %rd9013, %rd9014;
	mad.lo.s64 	%rd9016, %rd14, %rd9010, %rd9015;
	cvt.u32.u64 	%r2382, %rd9016;
	shr.u64 	%rd9017, %rd9016, 32;
	and.b64  	%rd9018, %rd8987, 4294967295;
	add.s64 	%rd9019, %rd9017, %rd9018;
	mad.lo.s64 	%rd9020, %rd15, %rd9010, %rd9019;
	shr.u64 	%rd9021, %rd9020, 32;
	and.b64  	%rd9022, %rd8991, 4294967295;
	add.s64 	%rd9023, %rd9021, %rd9022;
	mad.lo.s64 	%rd9024, %rd16, %rd9010, %rd9023;
	shr.u64 	%rd9025, %rd9024, 32;
	and.b64  	%rd9026, %rd8995, 4294967295;
	add.s64 	%rd9027, %rd9025, %rd9026;
	mad.lo.s64 	%rd9028, %rd17, %rd9010, %rd9027;
	shr.u64 	%rd9029, %rd9028, 32;
	and.b64  	%rd9030, %rd8999, 4294967295;
	add.s64 	%rd9031, %rd9029, %rd9030;
	mad.lo.s64 	%rd9032, %rd18, %rd9010, %rd9031;
	shr.u64 	%rd9033, %rd9032, 32;
	and.b64  	%rd9034, %rd9003, 4294967295;
	add.s64 	%rd9035, %rd9033, %rd9034;
	mad.lo.s64 	%rd9036, %rd19, %rd9010, %rd9035;
	shr.u64 	%rd9037, %rd9036, 32;
	and.b64  	%rd9038, %rd9006, 4294967295;
	add.s64 	%rd9039, %rd9037, %rd9038;
	mad.lo.s64 	%rd9040, %rd20, %rd9010, %rd9039;
	shr.u64 	%rd9041, %rd9040, 32;
	and.b64  	%rd9042, %rd9009, 4294967295;
	add.s64 	%rd9043, %rd9041, %rd9042;
	{ .reg .b32 tmp; mov.b64 {tmp, %r2383}, %rd9043; }
	add.s32 	%r2384, %r2380, %r2383;
	mul.lo.s32 	%r2385, %r86, %r2382;
	cvt.u64.u32 	%rd9044, %r2385;
	and.b64  	%rd9045, %rd9016, 4294967295;
	mad.lo.s64 	%rd9046, %rd13, %rd9044, %rd9045;
	shr.u64 	%rd9047, %rd9046, 32;
	and.b64  	%rd9048, %rd9020, 4294967295;
	add.s64 	%rd9049, %rd9047, %rd9048;
	mad.lo.s64 	%rd1788, %rd14, %rd9044, %rd9049;
	cvt.u32.u64 	%r6642, %rd1788;
	shr.u64 	%rd9050, %rd1788, 32;
	and.b64  	%rd9051, %rd9024, 4294967295;
	add.s64 	%rd9052, %rd9050, %rd9051;
	mad.lo.s64 	%rd45386, %rd15, %rd9044, %rd9052;
	cvt.u32.u64 	%r926, %rd45386;
	shr.u64 	%rd9053, %rd45386, 32;
	and.b64  	%rd9054, %rd9028, 4294967295;
	add.s64 	%rd9055, %rd9053, %rd9054;
	mad.lo.s64 	%rd45387, %rd16, %rd9044, %rd9055;
	cvt.u32.u64 	%r927, %rd45387;
	shr.u64 	%rd9056, %rd45387, 32;
	and.b64  	%rd9057, %rd9032, 4294967295;
	add.s64 	%rd9058, %rd9056, %rd9057;
	mad.lo.s64 	%rd45388, %rd17, %rd9044, %rd9058;
	cvt.u32.u64 	%r928, %rd45388;
	shr.u64 	%rd9059, %rd45388, 32;
	and.b64  	%rd9060, %rd9036, 4294967295;
	add.s64 	%rd9061, %rd9059, %rd9060;
	mad.lo.s64 	%rd45389, %rd18, %rd9044, %rd9061;
	cvt.u32.u64 	%r929, %rd45389;
	shr.u64 	%rd9062, %rd45389, 32;
	and.b64  	%rd9063, %rd9040, 4294967295;
	add.s64 	%rd9064, %rd9062, %rd9063;
	mad.lo.s64 	%rd45390, %rd19, %rd9044, %rd9064;
	cvt.u32.u64 	%r930, %rd45390;
	shr.u64 	%rd9065, %rd45390, 32;
	and.b64  	%rd9066, %rd9043, 4294967295;
	add.s64 	%rd9067, %rd9065, %rd9066;
	mad.lo.s64 	%rd45391, %rd20, %rd9044, %rd9067;
	cvt.u32.u64 	%r931, %rd45391;
	{ .reg .b32 tmp; mov.b64 {tmp, %r2386}, %rd45391; }
	add.s32 	%r6643, %r2384, %r2386;
	setp.gt.u32 	%p225, %r6643, %r2354;
	@%p225 bra 	$L__BB4_994;
	cvt.u32.u64 	%r2387, %rd20;
	setp.lt.u32 	%p226, %r6643, %r2387;
	@%p226 bra 	$L__BB4_995;
	cvt.u32.u64 	%r2388, %rd19;
	setp.lt.u32 	%p227, %r2388, %r931;
	@%p227 bra 	$L__BB4_994;
	cvt.u32.u64 	%r2389, %rd19;
	setp.gt.u32 	%p228, %r2389, %r931;
	@%p228 bra 	$L__BB4_995;
	cvt.u32.u64 	%r2390, %rd18;
	setp.lt.u32 	%p229, %r2390, %r930;
	@%p229 bra 	$L__BB4_994;
	cvt.u32.u64 	%r2391, %rd18;
	setp.gt.u32 	%p230, %r2391, %r930;
	@%p230 bra 	$L__BB4_995;
	cvt.u32.u64 	%r2392, %rd17;
	setp.lt.u32 	%p231, %r2392, %r929;
	@%p231 bra 	$L__BB4_994;
	cvt.u32.u64 	%r2393, %rd17;
	setp.gt.u32 	%p232, %r2393, %r929;
	@%p232 bra 	$L__BB4_995;
	cvt.u32.u64 	%r2394, %rd16;
	setp.lt.u32 	%p233, %r2394, %r928;
	@%p233 bra 	$L__BB4_994;
	cvt.u32.u64 	%r2395, %rd16;
	setp.gt.u32 	%p234, %r2395, %r928;
	@%p234 bra 	$L__BB4_995;
	cvt.u32.u64 	%r2396, %rd15;
	setp.lt.u32 	%p235, %r2396, %r927;
	@%p235 bra 	$L__BB4_994;
	cvt.u32.u64 	%r2397, %rd15;
	setp.gt.u32 	%p236, %r2397, %r927;
	@%p236 bra 	$L__BB4_995;
	cvt.u32.u64 	%r2398, %rd14;
	setp.lt.u32 	%p237, %r2398, %r926;
	@%p237 bra 	$L__BB4_994;
	cvt.u32.u64 	%r2399, %rd14;
	cvt.u32.u64 	%r2400, %rd13;
	setp.gt.u32 	%p238, %r2399, %r926;
	setp.gt.u32 	%p239, %r2400, %r6642;
	or.pred  	%p240, %p238, %p239;
	@%p240 bra 	$L__BB4_995;
$L__BB4_994:
	cvt.u32.u64 	%r2401, %rd20;
	and.b64  	%rd9069, %rd1788, 4294967295;
	sub.s64 	%rd9070, %rd9069, %rd13;
	shr.u64 	%rd9071, %rd9070, 63;
	cvt.u32.u64 	%r6642, %rd9070;
	and.b64  	%rd9072, %rd45386, 4294967295;
	add.s64 	%rd9073, %rd9071, %rd14;
	sub.s64 	%rd45386, %rd9072, %rd9073;
	shr.u64 	%rd9074, %rd45386, 63;
	and.b64  	%rd9075, %rd45387, 4294967295;
	add.s64 	%rd9076, %rd9074, %rd15;
	sub.s64 	%rd45387, %rd9075, %rd9076;
	shr.u64 	%rd9077, %rd45387, 63;
	and.b64  	%rd9078, %rd45388, 4294967295;
	add.s64 	%rd9079, %rd9077, %rd16;
	sub.s64 	%rd45388, %rd9078, %rd9079;
	shr.u64 	%rd9080, %rd45388, 63;
	and.b64  	%rd9081, %rd45389, 4294967295;
	add.s64 	%rd9082, %rd9080, %rd17;
	sub.s64 	%rd45389, %rd9081, %rd9082;
	shr.u64 	%rd9083, %rd45389, 63;
	and.b64  	%rd9084, %rd45390, 4294967295;
	add.s64 	%rd9085, %rd9083, %rd18;
	sub.s64 	%rd45390, %rd9084, %rd9085;
	shr.u64 	%rd9086, %rd45390, 63;
	and.b64  	%rd9087, %rd45391, 4294967295;
	add.s64 	%rd9088, %rd9086, %rd19;
	sub.s64 	%rd45391, %rd9087, %rd9088;
	shr.u64 	%rd9089, %rd45391, 63;
	cvt.u32.u64 	%r2402, %rd9089;
	add.s32 	%r2403, %r2401, %r2402;
	sub.s32 	%r6643, %r6643, %r2403;
$L__BB4_995:
	cvt.u32.u64 	%r2404, %rd20;
	shl.b32 	%r6644, %r6642, 1;
	shr.u32 	%r2405, %r6642, 31;
	cvt.u64.u32 	%rd9091, %r2405;
	shl.b64 	%rd9092, %rd45386, 1;
	and.b64  	%rd9093, %rd9092, 8589934590;
	or.b64  	%rd45392, %rd9093, %rd9091;
	cvt.u32.u64 	%r938, %rd45392;
	shr.u64 	%rd9094, %rd9093, 32;
	shl.b64 	%rd9095, %rd45387, 1;
	and.b64  	%rd9096, %rd9095, 8589934590;
	or.b64  	%rd45393, %rd9094, %rd9096;
	cvt.u32.u64 	%r939, %rd45393;
	shr.u64 	%rd9097, %rd9096, 32;
	shl.b64 	%rd9098, %rd45388, 1;
	and.b64  	%rd9099, %rd9098, 8589934590;
	or.b64  	%rd45394, %rd9097, %rd9099;
	cvt.u32.u64 	%r940, %rd45394;
	shr.u64 	%rd9100, %rd9099, 32;
	shl.b64 	%rd9101, %rd45389, 1;
	and.b64  	%rd9102, %rd9101, 8589934590;
	or.b64  	%rd45395, %rd9100, %rd9102;
	cvt.u32.u64 	%r941, %rd45395;
	shr.u64 	%rd9103, %rd9102, 32;
	shl.b64 	%rd9104, %rd45390, 1;
	and.b64  	%rd9105, %rd9104, 8589934590;
	or.b64  	%rd45396, %rd9103, %rd9105;
	cvt.u32.u64 	%r942, %rd45396;
	shr.u64 	%rd9106, %rd9105, 32;
	shl.b64 	%rd9107, %rd45391, 1;
	and.b64  	%rd9108, %rd9107, 8589934590;
	or.b64  	%rd45397, %rd9106, %rd9108;
	cvt.u32.u64 	%r943, %rd45397;
	shr.u64 	%rd9109, %rd9108, 32;
	mul.wide.u32 	%rd9110, %r6643, 2;
	add.s64 	%rd45398, %rd9109, %rd9110;
	cvt.u32.u64 	%r944, %rd45398;
	setp.gt.u64 	%p241, %rd45398, 4294967295;
	setp.lt.u32 	%p242, %r2404, %r944;
	or.pred  	%p243, %p241, %p242;
	@%p243 bra 	$L__BB4_1009;
	cvt.u32.u64 	%r2406, %rd20;
	setp.gt.u32 	%p244, %r2406, %r944;
	@%p244 bra 	$L__BB4_1010;
	cvt.u32.u64 	%r2407, %rd19;
	setp.lt.u32 	%p245, %r2407, %r943;
	@%p245 bra 	$L__BB4_1009;
	cvt.u32.u64 	%r2408, %rd19;
	setp.gt.u32 	%p246, %r2408, %r943;
	@%p246 bra 	$L__BB4_1010;
	cvt.u32.u64 	%r2409, %rd18;
	setp.lt.u32 	%p247, %r2409, %r942;
	@%p247 bra 	$L__BB4_1009;
	cvt.u32.u64 	%r2410, %rd18;
	setp.gt.u32 	%p248, %r2410, %r942;
	@%p248 bra 	$L__BB4_1010;
	cvt.u32.u64 	%r2411, %rd17;
	setp.lt.u32 	%p249, %r2411, %r941;
	@%p249 bra 	$L__BB4_1009;
	cvt.u32.u64 	%r2412, %rd17;
	setp.gt.u32 	%p250, %r2412, %r941;
	@%p250 bra 	$L__BB4_1010;
	cvt.u32.u64 	%r2413, %rd16;
	setp.lt.u32 	%p251, %r2413, %r940;
	@%p251 bra 	$L__BB4_1009;
	cvt.u32.u64 	%r2414, %rd16;
	setp.gt.u32 	%p252, %r2414, %r940;
	@%p252 bra 	$L__BB4_1010;
	cvt.u32.u64 	%r2415, %rd15;
	setp.lt.u32 	%p253, %r2415, %r939;
	@%p253 bra 	$L__BB4_1009;
	cvt.u32.u64 	%r2416, %rd15;
	setp.gt.u32 	%p254, %r2416, %r939;
	@%p254 bra 	$L__BB4_1010;
	cvt.u32.u64 	%r2417, %rd14;
	setp.lt.u32 	%p255, %r2417, %r938;
	@%p255 bra 	$L__BB4_1009;
	cvt.u32.u64 	%r2418, %rd14;
	cvt.u32.u64 	%r2419, %rd13;
	setp.gt.u32 	%p256, %r2418, %r938;
	setp.lt.u32 	%p257, %r6644, %r2419;
	or.pred  	%p258, %p256, %p257;
	@%p258 bra 	$L__BB4_1010;
$L__BB4_1009:
	cvt.u64.u32 	%rd9113, %r6644;
	sub.s64 	%rd9114, %rd9113, %rd13;
	shr.u64 	%rd9115, %rd9114, 63;
	cvt.u32.u64 	%r6644, %rd9114;
	and.b64  	%rd9116, %rd45392, 4294967295;
	add.s64 	%rd9117, %rd9115, %rd14;
	sub.s64 	%rd45392, %rd9116, %rd9117;
	shr.u64 	%rd9118, %rd45392, 63;
	and.b64  	%rd9119, %rd45393, 4294967295;
	add.s64 	%rd9120, %rd9118, %rd15;
	sub.s64 	%rd45393, %rd9119, %rd9120;
	shr.u64 	%rd9121, %rd45393, 63;
	and.b64  	%rd9122, %rd45394, 4294967295;
	add.s64 	%rd9123, %rd9121, %rd16;
	sub.s64 	%rd45394, %rd9122, %rd9123;
	shr.u64 	%rd9124, %rd45394, 63;
	and.b64  	%rd9125, %rd45395, 4294967295;
	add.s64 	%rd9126, %rd9124, %rd17;
	sub.s64 	%rd45395, %rd9125, %rd9126;
	shr.u64 	%rd9127, %rd45395, 63;
	and.b64  	%rd9128, %rd45396, 4294967295;
	add.s64 	%rd9129, %rd9127, %rd18;
	sub.s64 	%rd45396, %rd9128, %rd9129;
	shr.u64 	%rd9130, %rd45396, 63;
	and.b64  	%rd9131, %rd45397, 4294967295;
	add.s64 	%rd9132, %rd9130, %rd19;
	sub.s64 	%rd45397, %rd9131, %rd9132;
	shr.u64 	%rd9133, %rd45397, 63;
	and.b64  	%rd9134, %rd45398, 4294967295;
	add.s64 	%rd9135, %rd9133, %rd20;
	sub.s64 	%rd45398, %rd9134, %rd9135;
$L__BB4_1010:
	cvt.u32.u64 	%r2420, %rd20;
	shl.b32 	%r6645, %r6644, 1;
	shr.u32 	%r2421, %r6644, 31;
	cvt.u64.u32 	%rd9137, %r2421;
	shl.b64 	%rd9138, %rd45392, 1;
	and.b64  	%rd9139, %rd9138, 8589934590;
	or.b64  	%rd45399, %rd9139, %rd9137;
	cvt.u32.u64 	%r948, %rd45399;
	shr.u64 	%rd9140, %rd9139, 32;
	shl.b64 	%rd9141, %rd45393, 1;
	and.b64  	%rd9142, %rd9141, 8589934590;
	or.b64  	%rd45400, %rd9140, %rd9142;
	cvt.u32.u64 	%r949, %rd45400;
	shr.u64 	%rd9143, %rd9142, 32;
	shl.b64 	%rd9144, %rd45394, 1;
	and.b64  	%rd9145, %rd9144, 8589934590;
	or.b64  	%rd45401, %rd9143, %rd9145;
	cvt.u32.u64 	%r950, %rd45401;
	shr.u64 	%rd9146, %rd9145, 32;
	shl.b64 	%rd9147, %rd45395, 1;
	and.b64  	%rd9148, %rd9147, 8589934590;
	or.b64  	%rd45402, %rd9146, %rd9148;
	cvt.u32.u64 	%r951, %rd45402;
	shr.u64 	%rd9149, %rd9148, 32;
	shl.b64 	%rd9150, %rd45396, 1;
	and.b64  	%rd9151, %rd9150, 8589934590;
	or.b64  	%rd45403, %rd9149, %rd9151;
	cvt.u32.u64 	%r952, %rd45403;
	shr.u64 	%rd9152, %rd9151, 32;
	shl.b64 	%rd9153, %rd45397, 1;
	and.b64  	%rd9154, %rd9153, 8589934590;
	or.b64  	%rd45404, %rd9152, %rd9154;
	cvt.u32.u64 	%r953, %rd45404;
	shr.u64 	%rd9155, %rd9154, 32;
	shl.b64 	%rd9157, %rd45398, 1;
	and.b64  	%rd9158, %rd9157, 8589934590;
	or.b64  	%rd45405, %rd9155, %rd9158;
	cvt.u32.u64 	%r954, %rd45405;
	setp.gt.u64 	%p259, %rd45405, 4294967295;
	setp.lt.u32 	%p260, %r2420, %r954;
	or.pred  	%p261, %p259, %p260;
	@%p261 bra 	$L__BB4_1024;
	cvt.u32.u64 	%r2422, %rd20;
	setp.gt.u32 	%p262, %r2422, %r954;
	@%p262 bra 	$L__BB4_1025;
	cvt.u32.u64 	%r2423, %rd19;
	setp.lt.u32 	%p263, %r2423, %r953;
	@%p263 bra 	$L__BB4_1024;
	cvt.u32.u64 	%r2424, %rd19;
	setp.gt.u32 	%p264, %r2424, %r953;
	@%p264 bra 	$L__BB4_1025;
	cvt.u32.u64 	%r2425, %rd18;
	setp.lt.u32 	%p265, %r2425, %r952;
	@%p265 bra 	$L__BB4_1024;
	cvt.u32.u64 	%r2426, %rd18;
	setp.gt.u32 	%p266, %r2426, %r952;
	@%p266 bra 	$L__BB4_1025;
	cvt.u32.u64 	%r2427, %rd17;
	setp.lt.u32 	%p267, %r2427, %r951;
	@%p267 bra 	$L__BB4_1024;
	cvt.u32.u64 	%r2428, %rd17;
	setp.gt.u32 	%p268, %r2428, %r951;
	@%p268 bra 	$L__BB4_1025;
	cvt.u32.u64 	%r2429, %rd16;
	setp.lt.u32 	%p269, %r2429, %r950;
	@%p269 bra 	$L__BB4_1024;
	cvt.u32.u64 	%r2430, %rd16;
	setp.gt.u32 	%p270, %r2430, %r950;
	@%p270 bra 	$L__BB4_1025;
	cvt.u32.u64 	%r2431, %rd15;
	setp.lt.u32 	%p271, %r2431, %r949;
	@%p271 bra 	$L__BB4_1024;
	cvt.u32.u64 	%r2432, %rd15;
	setp.gt.u32 	%p272, %r2432, %r949;
	@%p272 bra 	$L__BB4_1025;
	cvt.u32.u64 	%r2433, %rd14;
	setp.lt.u32 	%p273, %r2433, %r948;
	@%p273 bra 	$L__BB4_1024;
	cvt.u32.u64 	%r2434, %rd14;
	cvt.u32.u64 	%r2435, %rd13;
	setp.gt.u32 	%p274, %r2434, %r948;
	setp.lt.u32 	%p275, %r6645, %r2435;
	or.pred  	%p276, %p274, %p275;
	@%p276 bra 	$L__BB4_1025;
$L__BB4_1024:
	cvt.u64.u32 	%rd9160, %r6645;
	sub.s64 	%rd9161, %rd9160, %rd13;
	shr.u64 	%rd9162, %rd9161, 63;
	cvt.u32.u64 	%r6645, %rd9161;
	and.b64  	%rd9163, %rd45399, 4294967295;
	add.s64 	%rd9164, %rd9162, %rd14;
	sub.s64 	%rd45399, %rd9163, %rd9164;
	shr.u64 	%rd9165, %rd45399, 63;
	and.b64  	%rd9166, %rd45400, 4294967295;
	add.s64 	%rd9167, %rd9165, %rd15;
	sub.s64 	%rd45400, %rd9166, %rd9167;
	shr.u64 	%rd9168, %rd45400, 63;
	and.b64  	%rd9169, %rd45401, 4294967295;
	add.s64 	%rd9170, %rd9168, %rd16;
	sub.s64 	%rd45401, %rd9169, %rd9170;
	shr.u64 	%rd9171, %rd45401, 63;
	and.b64  	%rd9172, %rd45402, 4294967295;
	add.s64 	%rd9173, %rd9171, %rd17;
	sub.s64 	%rd45402, %rd9172, %rd9173;
	shr.u64 	%rd9174, %rd45402, 63;
	and.b64  	%rd9175, %rd45403, 4294967295;
	add.s64 	%rd9176, %rd9174, %rd18;
	sub.s64 	%rd45403, %rd9175, %rd9176;
	shr.u64 	%rd9177, %rd45403, 63;
	and.b64  	%rd9178, %rd45404, 4294967295;
	add.s64 	%rd9179, %rd9177, %rd19;
	sub.s64 	%rd45404, %rd9178, %rd9179;
	shr.u64 	%rd9180, %rd45404, 63;
	and.b64  	%rd9181, %rd45405, 4294967295;
	add.s64 	%rd9182, %rd9180, %rd20;
	sub.s64 	%rd45405, %rd9181, %rd9182;
$L__BB4_1025:
	cvt.u32.u64 	%r2436, %rd20;
	mul.lo.s64 	%rd9183, %rd1780, %rd1780;
	cvt.u32.u64 	%r2437, %rd9183;
	shr.u64 	%rd9184, %rd9183, 32;
	mul.lo.s64 	%rd9185, %rd1781, %rd1780;
	add.s64 	%rd9186, %rd9184, %rd9185;
	shr.u64 	%rd9187, %rd9186, 32;
	mul.lo.s64 	%rd9188, %rd1782, %rd1780;
	add.s64 	%rd9189, %rd9187, %rd9188;
	shr.u64 	%rd9190, %rd9189, 32;
	mul.lo.s64 	%rd9191, %rd1783, %rd1780;
	add.s64 	%rd9192, %rd9190, %rd9191;
	shr.u64 	%rd9193, %rd9192, 32;
	mul.lo.s64 	%rd9194, %rd1784, %rd1780;
	add.s64 	%rd9195, %rd9193, %rd9194;
	shr.u64 	%rd9196, %rd9195, 32;
	mul.lo.s64 	%rd9197, %rd1785, %rd1780;
	add.s64 	%rd9198, %rd9196, %rd9197;
	shr.u64 	%rd9199, %rd9198, 32;
	mul.lo.s64 	%rd9200, %rd1786, %rd1780;
	add.s64 	%rd9201, %rd9199, %rd9200;
	shr.u64 	%rd9202, %rd9201, 32;
	mul.lo.s64 	%rd9203, %rd1780, %rd1787;
	add.s64 	%rd9204, %rd9202, %rd9203;
	shr.u64 	%rd9205, %rd9204, 32;
	and.b64  	%rd9206, %rd9186, 4294967295;
	add.s64 	%rd9207, %rd9185, %rd9206;
	shr.u64 	%rd9208, %rd9207, 32;
	and.b64  	%rd9209, %rd9189, 4294967295;
	add.s64 	%rd9210, %rd9208, %rd9209;
	mad.lo.s64 	%rd9211, %rd1781, %rd1781, %rd9210;
	shr.u64 	%rd9212, %rd9211, 32;
	mul.lo.s64 	%rd9213, %rd1782, %rd1781;
	and.b64  	%rd9214, %rd9192, 4294967295;
	add.s64 	%rd9215, %rd9212, %rd9214;
	add.s64 	%rd9216, %rd9215, %rd9213;
	shr.u64 	%rd9217, %rd9216, 32;
	mul.lo.s64 	%rd9218, %rd1783, %rd1781;
	and.b64  	%rd9219, %rd9195, 4294967295;
	add.s64 	%rd9220, %rd9217, %rd9219;
	add.s64 	%rd9221, %rd9220, %rd9218;
	shr.u64 	%rd9222, %rd9221, 32;
	mul.lo.s64 	%rd9223, %rd1784, %rd1781;
	and.b64  	%rd9224, %rd9198, 4294967295;
	add.s64 	%rd9225, %rd9222, %rd9224;
	add.s64 	%rd9226, %rd9225, %rd9223;
	shr.u64 	%rd9227, %rd9226, 32;
	mul.lo.s64 	%rd9228, %rd1785, %rd1781;
	and.b64  	%rd9229, %rd9201, 4294967295;
	add.s64 	%rd9230, %rd9227, %rd9229;
	add.s64 	%rd9231, %rd9230, %rd9228;
	shr.u64 	%rd9232, %rd9231, 32;
	mul.lo.s64 	%rd9233, %rd1786, %rd1781;
	and.b64  	%rd9234, %rd9204, 4294967295;
	add.s64 	%rd9235, %rd9232, %rd9234;
	add.s64 	%rd9236, %rd9235, %rd9233;
	shr.u64 	%rd9237, %rd9236, 32;
	mul.lo.s64 	%rd9238, %rd1781, %rd1787;
	add.s64 	%rd9239, %rd9237, %rd9205;
	add.s64 	%rd9240, %rd9239, %rd9238;
	shr.u64 	%rd9241, %rd9240, 32;
	and.b64  	%rd9242, %rd9211, 4294967295;
	add.s64 	%rd9243, %rd9188, %rd9242;
	shr.u64 	%rd9244, %rd9243, 32;
	and.b64  	%rd9245, %rd9216, 4294967295;
	add.s64 	%rd9246, %rd9244, %rd9245;
	add.s64 	%rd9247, %rd9246, %rd9213;
	shr.u64 	%rd9248, %rd9247, 32;
	and.b64  	%rd9249, %rd9221, 4294967295;
	add.s64 	%rd9250, %rd9248, %rd9249;
	mad.lo.s64 	%rd9251, %rd1782, %rd1782, %rd9250;
	shr.u64 	%rd9252, %rd9251, 32;
	mul.lo.s64 	%rd9253, %rd1783, %rd1782;
	and.b64  	%rd9254, %rd9226, 4294967295;
	add.s64 	%rd9255, %rd9252, %rd9254;
	add.s64 	%rd9256, %rd9255, %rd9253;
	shr.u64 	%rd9257, %rd9256, 32;
	mul.lo.s64 	%rd9258, %rd1784, %rd1782;
	and.b64  	%rd9259, %rd9231, 4294967295;
	add.s64 	%rd9260, %rd9257, %rd9259;
	add.s64 	%rd9261, %rd9260, %rd9258;
	shr.u64 	%rd9262, %rd9261, 32;
	mul.lo.s64 	%rd9263, %rd1785, %rd1782;
	and.b64  	%rd9264, %rd9236, 4294967295;
	add.s64 	%rd9265, %rd9262, %rd9264;
	add.s64 	%rd9266, %rd9265, %rd9263;
	shr.u64 	%rd9267, %rd9266, 32;
	mul.lo.s64 	%rd9268, %rd1786, %rd1782;
	and.b64  	%rd9269, %rd9240, 4294967295;
	add.s64 	%rd9270, %rd9267, %rd9269;
	add.s64 	%rd9271, %rd9270, %rd9268;
	shr.u64 	%rd9272, %rd9271, 32;
	mul.lo.s64 	%rd9273, %rd1782, %rd1787;
	add.s64 	%rd9274, %rd9272, %rd9241;
	add.s64 	%rd9275, %rd9274, %rd9273;
	shr.u64 	%rd9276, %rd9275, 32;
	and.b64  	%rd9277, %rd9247, 4294967295;
	add.s64 	%rd9278, %rd9191, %rd9277;
	shr.u64 	%rd9279, %rd9278, 32;
	and.b64  	%rd9280, %rd9251, 4294967295;
	add.s64 	%rd9281, %rd9279, %rd9280;
	add.s64 	%rd9282, %rd9281, %rd9218;
	shr.u64 	%rd9283, %rd9282, 32;
	and.b64  	%rd9284, %rd9256, 4294967295;
	add.s64 	%rd9285, %rd9283, %rd9284;
	add.s64 	%rd9286, %rd9285, %rd9253;
	shr.u64 	%rd9287, %rd9286, 32;
	and.b64  	%rd9288, %rd9261, 4294967295;
	add.s64 	%rd9289, %rd9287, %rd9288;
	mad.lo.s64 	%rd9290, %rd1783, %rd1783, %rd9289;
	shr.u64 	%rd9291, %rd9290, 32;
	mul.lo.s64 	%rd9292, %rd1784, %rd1783;
	and.b64  	%rd9293, %rd9266, 4294967295;
	add.s64 	%rd9294, %rd9291, %rd9293;
	add.s64 	%rd9295, %rd9294, %rd9292;
	shr.u64 	%rd9296, %rd9295, 32;
	mul.lo.s64 	%rd9297, %rd1785, %rd1783;
	and.b64  	%rd9298, %rd9271, 4294967295;
	add.s64 	%rd9299, %rd9296, %rd9298;
	add.s64 	%rd9300, %rd9299, %rd9297;
	shr.u64 	%rd9301, %rd9300, 32;
	mul.lo.s64 	%rd9302, %rd1786, %rd1783;
	and.b64  	%rd9303, %rd9275, 4294967295;
	add.s64 	%rd9304, %rd9301, %rd9303;
	add.s64 	%rd9305, %rd9304, %rd9302;
	shr.u64 	%rd9306, %rd9305, 32;
	mul.lo.s64 	%rd9307, %rd1783, %rd1787;
	add.s64 	%rd9308, %rd9306, %rd9276;
	add.s64 	%rd9309, %rd9308, %rd9307;
	shr.u64 	%rd9310, %rd9309, 32;
	and.b64  	%rd9311, %rd9282, 4294967295;
	add.s64 	%rd9312, %rd9194, %rd9311;
	shr.u64 	%rd9313, %rd9312, 32;
	and.b64  	%rd9314, %rd9286, 4294967295;
	add.s64 	%rd9315, %rd9313, %rd9314;
	add.s64 	%rd9316, %rd9315, %rd9223;
	shr.u64 	%rd9317, %rd9316, 32;
	and.b64  	%rd9318, %rd9290, 4294967295;
	add.s64 	%rd9319, %rd9317, %rd9318;
	add.s64 	%rd9320, %rd9319, %rd9258;
	shr.u64 	%rd9321, %rd9320, 32;
	and.b64  	%rd9322, %rd9295, 4294967295;
	add.s64 	%rd9323, %rd9321, %rd9322;
	add.s64 	%rd9324, %rd9323, %rd9292;
	shr.u64 	%rd9325, %rd9324, 32;
	and.b64  	%rd9326, %rd9300, 4294967295;
	add.s64 	%rd9327, %rd9325, %rd9326;
	mad.lo.s64 	%rd9328, %rd1784, %rd1784, %rd9327;
	shr.u64 	%rd9329, %rd9328, 32;
	mul.lo.s64 	%rd9330, %rd1785, %rd1784;
	and.b64  	%rd9331, %rd9305, 4294967295;
	add.s64 	%rd9332, %rd9329, %rd9331;
	add.s64 	%rd9333, %rd9332, %rd9330;
	shr.u64 	%rd9334, %rd9333, 32;
	mul.lo.s64 	%rd9335, %rd1786, %rd1784;
	and.b64  	%rd9336, %rd9309, 4294967295;
	add.s64 	%rd9337, %rd9334, %rd9336;
	add.s64 	%rd9338, %rd9337, %rd9335;
	shr.u64 	%rd9339, %rd9338, 32;
	mul.lo.s64 	%rd9340, %rd1784, %rd1787;
	add.s64 	%rd9341, %rd9339, %rd9310;
	add.s64 	%rd9342, %rd9341, %rd9340;
	shr.u64 	%rd9343, %rd9342, 32;
	and.b64  	%rd9344, %rd9316, 4294967295;
	add.s64 	%rd9345, %rd9197, %rd9344;
	shr.u64 	%rd9346, %rd9345, 32;
	and.b64  	%rd9347, %rd9320, 4294967295;
	add.s64 	%rd9348, %rd9346, %rd9347;
	add.s64 	%rd9349, %rd9348, %rd9228;
	shr.u64 	%rd9350, %rd9349, 32;
	and.b64  	%rd9351, %rd9324, 4294967295;
	add.s64 	%rd9352, %rd9350, %rd9351;
	add.s64 	%rd9353, %rd9352, %rd9263;
	shr.u64 	%rd9354, %rd9353, 32;
	and.b64  	%rd9355, %rd9328, 4294967295;
	add.s64 	%rd9356, %rd9354, %rd9355;
	add.s64 	%rd9357, %rd9356, %rd9297;
	shr.u64 	%rd9358, %rd9357, 32;
	and.b64  	%rd9359, %rd9333, 4294967295;
	add.s64 	%rd9360, %rd9358, %rd9359;
	add.s64 	%rd9361, %rd9360, %rd9330;
	shr.u64 	%rd9362, %rd9361, 32;
	and.b64  	%rd9363, %rd9338, 4294967295;
	add.s64 	%rd9364, %rd9362, %rd9363;
	mad.lo.s64 	%rd9365, %rd1785, %rd1785, %rd9364;
	shr.u64 	%rd9366, %rd9365, 32;
	mul.lo.s64 	%rd9367, %rd1786, %rd1785;
	and.b64  	%rd9368, %rd9342, 4294967295;
	add.s64 	%rd9369, %rd9366, %rd9368;
	add.s64 	%rd9370, %rd9369, %rd9367;
	shr.u64 	%rd9371, %rd9370, 32;
	mul.lo.s64 	%rd9372, %rd1785, %rd1787;
	add.s64 	%rd9373, %rd9371, %rd9343;
	add.s64 	%rd9374, %rd9373, %rd9372;
	shr.u64 	%rd9375, %rd9374, 32;
	and.b64  	%rd9376, %rd9349, 4294967295;
	add.s64 	%rd9377, %rd9200, %rd9376;
	shr.u64 	%rd9378, %rd9377, 32;
	and.b64  	%rd9379, %rd9353, 4294967295;
	add.s64 	%rd9380, %rd9378, %rd9379;
	add.s64 	%rd9381, %rd9380, %rd9233;
	shr.u64 	%rd9382, %rd9381, 32;
	and.b64  	%rd9383, %rd9357, 4294967295;
	add.s64 	%rd9384, %rd9382, %rd9383;
	add.s64 	%rd9385, %rd9384, %rd9268;
	shr.u64 	%rd9386, %rd9385, 32;
	and.b64  	%rd9387, %rd9361, 4294967295;
	add.s64 	%rd9388, %rd9386, %rd9387;
	add.s64 	%rd9389, %rd9388, %rd9302;
	shr.u64 	%rd9390, %rd9389, 32;
	and.b64  	%rd9391, %rd9365, 4294967295;
	add.s64 	%rd9392, %rd9390, %rd9391;
	add.s64 	%rd9393, %rd9392, %rd9335;
	shr.u64 	%rd9394, %rd9393, 32;
	and.b64  	%rd9395, %rd9370, 4294967295;
	add.s64 	%rd9396, %rd9394, %rd9395;
	add.s64 	%rd9397, %rd9396, %rd9367;
	shr.u64 	%rd9398, %rd9397, 32;
	and.b64  	%rd9399, %rd9374, 4294967295;
	add.s64 	%rd9400, %rd9398, %rd9399;
	mad.lo.s64 	%rd9401, %rd1786, %rd1786, %rd9400;
	shr.u64 	%rd9402, %rd9401, 32;
	mul.lo.s64 	%rd9403, %rd1786, %rd1787;
	add.s64 	%rd9404, %rd9402, %rd9375;
	add.s64 	%rd9405, %rd9404, %rd9403;
	shr.u64 	%rd9406, %rd9405, 32;
	and.b64  	%rd9407, %rd9381, 4294967295;
	add.s64 	%rd9408, %rd9203, %rd9407;
	shr.u64 	%rd9409, %rd9408, 32;
	and.b64  	%rd9410, %rd9385, 4294967295;
	add.s64 	%rd9411, %rd9409, %rd9410;
	add.s64 	%rd9412, %rd9411, %rd9238;
	shr.u64 	%rd9413, %rd9412, 32;
	and.b64  	%rd9414, %rd9389, 4294967295;
	add.s64 	%rd9415, %rd9413, %rd9414;
	add.s64 	%rd9416, %rd9415, %rd9273;
	shr.u64 	%rd9417, %rd9416, 32;
	and.b64  	%rd9418, %rd9393, 4294967295;
	add.s64 	%rd9419, %rd9417, %rd9418;
	add.s64 	%rd9420, %rd9419, %rd9307;
	shr.u64 	%rd9421, %rd9420, 32;
	and.b64  	%rd9422, %rd9397, 4294967295;
	add.s64 	%rd9423, %rd9421, %rd9422;
	add.s64 	%rd9424, %rd9423, %rd9340;
	shr.u64 	%rd9425, %rd9424, 32;
	and.b64  	%rd9426, %rd9401, 4294967295;
	add.s64 	%rd9427, %rd9425, %rd9426;
	add.s64 	%rd9428, %rd9427, %rd9372;
	shr.u64 	%rd9429, %rd9428, 32;
	and.b64  	%rd9430, %rd9405, 4294967295;
	add.s64 	%rd9431, %rd9429, %rd9430;
	add.s64 	%rd9432, %rd9431, %rd9403;
	shr.u64 	%rd9433, %rd9432, 32;
	add.s64 	%rd9434, %rd9433, %rd9406;
	mad.lo.s64 	%rd9435, %rd1787, %rd1787, %rd9434;
	{ .reg .b32 tmp; mov.b64 {tmp, %r2438}, %rd9435; }
	mul.lo.s32 	%r2439, %r86, %r2437;
	cvt.u64.u32 	%rd9436, %r2439;
	and.b64  	%rd9437, %rd9183, 4294967295;
	mad.lo.s64 	%rd9438, %rd13, %rd9436, %rd9437;
	shr.u64 	%rd9439, %rd9438, 32;
	and.b64  	%rd9440, %rd9207, 4294967295;
	add.s64 	%rd9441, %rd9439, %rd9440;
	mad.lo.s64 	%rd9442, %rd14, %rd9436, %rd9441;
	cvt.u32.u64 	%r2440, %rd9442;
	shr.u64 	%rd9443, %rd9442, 32;
	and.b64  	%rd9444, %rd9243, 4294967295;
	add.s64 	%rd9445, %rd9443, %rd9444;
	mad.lo.s64 	%rd9446, %rd15, %rd9436, %rd9445;
	shr.u64 	%rd9447, %rd9446, 32;
	and.b64  	%rd9448, %rd9278, 4294967295;
	add.s64 	%rd9449, %rd9447, %rd9448;
	mad.lo.s64 	%rd9450, %rd16, %rd9436, %rd9449;
	shr.u64 	%rd9451, %rd9450, 32;
	and.b64  	%rd9452, %rd9312, 4294967295;
	add.s64 	%rd9453, %rd9451, %rd9452;
	mad.lo.s64 	%rd9454, %rd17, %rd9436, %rd9453;
	shr.u64 	%rd9455, %rd9454, 32;
	and.b64  	%rd9456, %rd9345, 4294967295;
	add.s64 	%rd9457, %rd9455, %rd9456;
	mad.lo.s64 	%rd9458, %rd18, %rd9436, %rd9457;
	shr.u64 	%rd9459, %rd9458, 32;
	and.b64  	%rd9460, %rd9377, 4294967295;
	add.s64 	%rd9461, %rd9459, %rd9460;
	mad.lo.s64 	%rd9462, %rd19, %rd9436, %rd9461;
	shr.u64 	%rd9463, %rd9462, 32;
	and.b64  	%rd9464, %rd9408, 4294967295;
	add.s64 	%rd9465, %rd9463, %rd9464;
	mad.lo.s64 	%rd9466, %rd20, %rd9436, %rd9465;
	shr.u64 	%rd9467, %rd9466, 32;
	and.b64  	%rd9468, %rd9412, 4294967295;
	add.s64 	%rd9469, %rd9467, %rd9468;
	shr.u64 	%rd9470, %rd9469, 32;
	and.b64  	%rd9471, %rd9416, 4294967295;
	add.s64 	%rd9472, %rd9470, %rd9471;
	shr.u64 	%rd9473, %rd9472, 32;
	and.b64  	%rd9474, %rd9420, 4294967295;
	add.s64 	%rd9475, %rd9473, %rd9474;
	shr.u64 	%rd9476, %rd9475, 32;
	and.b64  	%rd9477, %rd9424, 4294967295;
	add.s64 	%rd9478, %rd9476, %rd9477;
	shr.u64 	%rd9479, %rd9478, 32;
	and.b64  	%rd9480, %rd9428, 4294967295;
	add.s64 	%rd9481, %rd9479, %rd9480;
	shr.u64 	%rd9482, %rd9481, 32;
	and.b64  	%rd9483, %rd9432, 4294967295;
	add.s64 	%rd9484, %rd9482, %rd9483;
	shr.u64 	%rd9485, %rd9484, 32;
	and.b64  	%rd9486, %rd9435, 4294967295;
	add.s64 	%rd9487, %rd9485, %rd9486;
	{ .reg .b32 tmp; mov.b64 {tmp, %r2441}, %rd9487; }
	add.s32 	%r2442, %r2438, %r2441;
	mul.lo.s32 	%r2443, %r86, %r2440;
	cvt.u64.u32 	%rd9488, %r2443;
	and.b64  	%rd9489, %rd9442, 4294967295;
	mad.lo.s64 	%rd9490, %rd13, %rd9488, %rd9489;
	shr.u64 	%rd9491, %rd9490, 32;
	and.b64  	%rd9492, %rd9446, 4294967295;
	add.s64 	%rd9493, %rd9491, %rd9492;
	mad.lo.s64 	%rd9494, %rd14, %rd9488, %rd9493;
	cvt.u32.u64 	%r2444, %rd9494;
	shr.u64 	%rd9495, %rd9494, 32;
	and.b64  	%rd9496, %rd9450, 4294967295;
	add.s64 	%rd9497, %rd9495, %rd9496;
	mad.lo.s64 	%rd9498, %rd15, %rd9488, %rd9497;
	shr.u64 	%rd9499, %rd9498, 32;
	and.b64  	%rd9500, %rd9454, 4294967295;
	add.s64 	%rd9501, %rd9499, %rd9500;
	mad.lo.s64 	%rd9502, %rd16, %rd9488, %rd9501;
	shr.u64 	%rd9503, %rd9502, 32;
	and.b64  	%rd9504, %rd9458, 4294967295;
	add.s64 	%rd9505, %rd9503, %rd9504;
	mad.lo.s64 	%rd9506, %rd17, %rd9488, %rd9505;
	shr.u64 	%rd9507, %rd9506, 32;
	and.b64  	%rd9508, %rd9462, 4294967295;
	add.s64 	%rd9509, %rd9507, %rd9508;
	mad.lo.s64 	%rd9510, %rd18, %rd9488, %rd9509;
	shr.u64 	%rd9511, %rd9510, 32;
	and.b64  	%rd9512, %rd9466, 4294967295;
	add.s64 	%rd9513, %rd9511, %rd9512;
	mad.lo.s64 	%rd9514, %rd19, %rd9488, %rd9513;
	shr.u64 	%rd9515, %rd9514, 32;
	and.b64  	%rd9516, %rd9469, 4294967295;
	add.s64 	%rd9517, %rd9515, %rd9516;
	mad.lo.s64 	%rd9518, %rd20, %rd9488, %rd9517;
	shr.u64 	%rd9519, %rd9518, 32;
	and.b64  	%rd9520, %rd9472, 4294967295;
	add.s64 	%rd9521, %rd9519, %rd9520;
	shr.u64 	%rd9522, %rd9521, 32;
	and.b64  	%rd9523, %rd9475, 4294967295;
	add.s64 	%rd9524, %rd9522, %rd9523;
	shr.u64 	%rd9525, %rd9524, 32;
	and.b64  	%rd9526, %rd9478, 4294967295;
	add.s64 	%rd9527, %rd9525, %rd9526;
	shr.u64 	%rd9528, %rd9527, 32;
	and.b64  	%rd9529, %rd9481, 4294967295;
	add.s64 	%rd9530, %rd9528, %rd9529;
	shr.u64 	%rd9531, %rd9530, 32;
	and.b64  	%rd9532, %rd9484, 4294967295;
	add.s64 	%rd9533, %rd9531, %rd9532;
	shr.u64 	%rd9534, %rd9533, 32;
	and.b64  	%rd9535, %rd9487, 4294967295;
	add.s64 	%rd9536, %rd9534, %rd9535;
	{ .reg .b32 tmp; mov.b64 {tmp, %r2445}, %rd9536; }
	add.s32 	%r2446, %r2442, %r2445;
	mul.lo.s32 	%r2447, %r86, %r2444;
	cvt.u64.u32 	%rd9537, %r2447;
	and.b64  	%rd9538, %rd9494, 4294967295;
	mad.lo.s64 	%rd9539, %rd13, %rd9537, %rd9538;
	shr.u64 	%rd9540, %rd9539, 32;
	and.b64  	%rd9541, %rd9498, 4294967295;
	add.s64 	%rd9542, %rd9540, %rd9541;
	mad.lo.s64 	%rd9543, %rd14, %rd9537, %rd9542;
	cvt.u32.u64 	%r2448, %rd9543;
	shr.u64 	%rd9544, %rd9543, 32;
	and.b64  	%rd9545, %rd9502, 4294967295;
	add.s64 	%rd9546, %rd9544, %rd9545;
	mad.lo.s64 	%rd9547, %rd15, %rd9537, %rd9546;
	shr.u64 	%rd9548, %rd9547, 32;
	and.b64  	%rd9549, %rd9506, 4294967295;
	add.s64 	%rd9550, %rd9548, %rd9549;
	mad.lo.s64 	%rd9551, %rd16, %rd9537, %rd9550;
	shr.u64 	%rd9552, %rd9551, 32;
	and.b64  	%rd9553, %rd9510, 4294967295;
	add.s64 	%rd9554, %rd9552, %rd9553;
	mad.lo.s64 	%rd9555, %rd17, %rd9537, %rd9554;
	shr.u64 	%rd9556, %rd9555, 32;
	and.b64  	%rd9557, %rd9514, 4294967295;
	add.s64 	%rd9558, %rd9556, %rd9557;
	mad.lo.s64 	%rd9559, %rd18, %rd9537, %rd9558;
	shr.u64 	%rd9560, %rd9559, 32;
	and.b64  	%rd9561, %rd9518, 4294967295;
	add.s64 	%rd9562, %rd9560, %rd9561;
	mad.lo.s64 	%rd9563, %rd19, %rd9537, %rd9562;
	shr.u64 	%rd9564, %rd9563, 32;
	and.b64  	%rd9565, %rd9521, 4294967295;
	add.s64 	%rd9566, %rd9564, %rd9565;
	mad.lo.s64 	%rd9567, %rd20, %rd9537, %rd9566;
	shr.u64 	%rd9568, %rd9567, 32;
	and.b64  	%rd9569, %rd9524, 4294967295;
	add.s64 	%rd9570, %rd9568, %rd9569;
	shr.u64 	%rd9571, %rd9570, 32;
	and.b64  	%rd9572, %rd9527, 4294967295;
	add.s64 	%rd9573, %rd9571, %rd9572;
	shr.u64 	%rd9574, %rd9573, 32;
	and.b64  	%rd9575, %rd9530, 4294967295;
	add.s64 	%rd9576, %rd9574, %rd9575;
	shr.u64 	%rd9577, %rd9576, 32;
	and.b64  	%rd9578, %rd9533, 4294967295;
	add.s64 	%rd9579, %rd9577, %rd9578;
	shr.u64 	%rd9580, %rd9579, 32;
	and.b64  	%rd9581, %rd9536, 4294967295;
	add.s64 	%rd9582, %rd9580, %rd9581;
	{ .reg .b32 tmp; mov.b64 {tmp, %r2449}, %rd9582; }
	add.s32 	%r2450, %r2446, %r2449;
	mul.lo.s32 	%r2451, %r86, %r2448;
	cvt.u64.u32 	%rd9583, %r2451;
	and.b64  	%rd9584, %rd9543, 4294967295;
	mad.lo.s64 	%rd9585, %rd13, %rd9583, %rd9584;
	shr.u64 	%rd9586, %rd9585, 32;
	and.b64  	%rd9587, %rd9547, 4294967295;
	add.s64 	%rd9588, %rd9586, %rd9587;
	mad.lo.s64 	%rd9589, %rd14, %rd9583, %rd9588;
	cvt.u32.u64 	%r2452, %rd9589;
	shr.u64 	%rd9590, %rd9589, 32;
	and.b64  	%rd9591, %rd9551, 4294967295;
	add.s64 	%rd9592, %rd9590, %rd9591;
	mad.lo.s64 	%rd9593, %rd15, %rd9583, %rd9592;
	shr.u64 	%rd9594, %rd9593, 32;
	and.b64  	%rd9595, %rd9555, 4294967295;
	add.s64 	%rd9596, %rd9594, %rd9595;
	mad.lo.s64 	%rd9597, %rd16, %rd9583, %rd9596;
	shr.u64 	%rd9598, %rd9597, 32;
	and.b64  	%rd9599, %rd9559, 4294967295;
	add.s64 	%rd9600, %rd9598, %rd9599;
	mad.lo.s64 	%rd9601, %rd17, %rd9583, %rd9600;
	shr.u64 	%rd9602, %rd9601, 32;
	and.b64  	%rd9603, %rd9563, 4294967295;
	add.s64 	%rd9604, %rd9602, %rd9603;
	mad.lo.s64 	%rd9605, %rd18, %rd9583, %rd9604;
	shr.u64 	%rd9606, %rd9605, 32;
	and.b64  	%rd9607, %rd9567, 4294967295;
	add.s64 	%rd9608, %rd9606, %rd9607;
	mad.lo.s64 	%rd9609, %rd19, %rd9583, %rd9608;
	shr.u64 	%rd9610, %rd9609, 32;
	and.b64  	%rd9611, %rd9570, 4294967295;
	add.s64 	%rd9612, %rd9610, %rd9611;
	mad.lo.s64 	%rd9613, %rd20, %rd9583, %rd9612;
	shr.u64 	%rd9614, %rd9613, 32;
	and.b64  	%rd9615, %rd9573, 4294967295;
	add.s64 	%rd9616, %rd9614, %rd9615;
	shr.u64 	%rd9617, %rd9616, 32;
	and.b64  	%rd9618, %rd9576, 4294967295;
	add.s64 	%rd9619, %rd9617, %rd9618;
	shr.u64 	%rd9620, %rd9619, 32;
	and.b64  	%rd9621, %rd9579, 4294967295;
	add.s64 	%rd9622, %rd9620, %rd9621;
	shr.u64 	%rd9623, %rd9622, 32;
	and.b64  	%rd9624, %rd9582, 4294967295;
	add.s64 	%rd9625, %rd9623, %rd9624;
	{ .reg .b32 tmp; mov.b64 {tmp, %r2453}, %rd9625; }
	add.s32 	%r2454, %r2450, %r2453;
	mul.lo.s32 	%r2455, %r86, %r2452;
	cvt.u64.u32 	%rd9626, %r2455;
	and.b64  	%rd9627, %rd9589, 4294967295;
	mad.lo.s64 	%rd9628, %rd13, %rd9626, %rd9627;
	shr.u64 	%rd9629, %rd9628, 32;
	and.b64  	%rd9630, %rd9593, 4294967295;
	add.s64 	%rd9631, %rd9629, %rd9630;
	mad.lo.s64 	%rd9632, %rd14, %rd9626, %rd9631;
	cvt.u32.u64 	%r2456, %rd9632;
	shr.u64 	%rd9633, %rd9632, 32;
	and.b64  	%rd9634, %rd9597, 4294967295;
	add.s64 	%rd9635, %rd9633, %rd9634;
	mad.lo.s64 	%rd9636, %rd15, %rd9626, %rd9635;
	shr.u64 	%rd9637, %rd9636, 32;
	and.b64  	%rd9638, %rd9601, 4294967295;
	add.s64 	%rd9639, %rd9637, %rd9638;
	mad.lo.s64 	%rd9640, %rd16, %rd9626, %rd9639;
	shr.u64 	%rd9641, %rd9640, 32;
	and.b64  	%rd9642, %rd9605, 4294967295;
	add.s64 	%rd9643, %rd9641, %rd9642;
	mad.lo.s64 	%rd9644, %rd17, %rd9626, %rd9643;
	shr.u64 	%rd9645, %rd9644, 32;
	and.b64  	%rd9646, %rd9609, 4294967295;
	add.s64 	%rd9647, %rd9645, %rd9646;
	mad.lo.s64 	%rd9648, %rd18, %rd9626, %rd9647;
	shr.u64 	%rd9649, %rd9648, 32;
	and.b64  	%rd9650, %rd9613, 4294967295;
	add.s64 	%rd9651, %rd9649, %rd9650;
	mad.lo.s64 	%rd9652, %rd19, %rd9626, %rd9651;
	shr.u64 	%rd9653, %rd9652, 32;
	and.b64  	%rd9654, %rd9616, 4294967295;
	add.s64 	%rd9655, %rd9653, %rd9654;
	mad.lo.s64 	%rd9656, %rd20, %rd9626, %rd9655;
	shr.u64 	%rd9657, %rd9656, 32;
	and.b64  	%rd9658, %rd9619, 4294967295;
	add.s64 	%rd9659, %rd9657, %rd9658;
	shr.u64 	%rd9660, %rd9659, 32;
	and.b64  	%rd9661, %rd9622, 4294967295;
	add.s64 	%rd9662, %rd9660, %rd9661;
	shr.u64 	%rd9663, %rd9662, 32;
	and.b64  	%rd9664, %rd9625, 4294967295;
	add.s64 	%rd9665, %rd9663, %rd9664;
	{ .reg .b32 tmp; mov.b64 {tmp, %r2457}, %rd9665; }
	add.s32 	%r2458, %r2454, %r2457;
	mul.lo.s32 	%r2459, %r86, %r2456;
	cvt.u64.u32 	%rd9666, %r2459;
	and.b64  	%rd9667, %rd9632, 4294967295;
	mad.lo.s64 	%rd9668, %rd13, %rd9666, %rd9667;
	shr.u64 	%rd9669, %rd9668, 32;
	and.b64  	%rd9670, %rd9636, 4294967295;
	add.s64 	%rd9671, %rd9669, %rd9670;
	mad.lo.s64 	%rd9672, %rd14, %rd9666, %rd9671;
	cvt.u32.u64 	%r2460, %rd9672;
	shr.u64 	%rd9673, %rd9672, 32;
	and.b64  	%rd9674, %rd9640, 4294967295;
	add.s64 	%rd9675, %rd9673, %rd9674;
	mad.lo.s64 	%rd9676, %rd15, %rd9666, %rd9675;
	shr.u64 	%rd9677, %rd9676, 32;
	and.b64  	%rd9678, %rd9644, 4294967295;
	add.s64 	%rd9679, %rd9677, %rd9678;
	mad.lo.s64 	%rd9680, %rd16, %rd9666, %rd9679;
	shr.u64 	%rd9681, %rd9680, 32;
	and.b64  	%rd9682, %rd9648, 4294967295;
	add.s64 	%rd9683, %rd9681, %rd9682;
	mad.lo.s64 	%rd9684, %rd17, %rd9666, %rd9683;
	shr.u64 	%rd9685, %rd9684, 32;
	and.b64  	%rd9686, %rd9652, 4294967295;
	add.s64 	%rd9687, %rd9685, %rd9686;
	mad.lo.s64 	%rd9688, %rd18, %rd9666, %rd9687;
	shr.u64 	%rd9689, %rd9688, 32;
	and.b64  	%rd9690, %rd9656, 4294967295;
	add.s64 	%rd9691, %rd9689, %rd9690;
	mad.lo.s64 	%rd9692, %rd19, %rd9666, %rd9691;
	shr.u64 	%rd9693, %rd9692, 32;
	and.b64  	%rd9694, %rd9659, 4294967295;
	add.s64 	%rd9695, %rd9693, %rd9694;
	mad.lo.s64 	%rd9696, %rd20, %rd9666, %rd9695;
	shr.u64 	%rd9697, %rd9696, 32;
	and.b64  	%rd9698, %rd9662, 4294967295;
	add.s64 	%rd9699, %rd9697, %rd9698;
	shr.u64 	%rd9700, %rd9699, 32;
	and.b64  	%rd9701, %rd9665, 4294967295;
	add.s64 	%rd9702, %rd9700, %rd9701;
	{ .reg .b32 tmp; mov.b64 {tmp, %r2461}, %rd9702; }
	add.s32 	%r2462, %r2458, %r2461;
	mul.lo.s32 	%r2463, %r86, %r2460;
	cvt.u64.u32 	%rd9703, %r2463;
	and.b64  	%rd9704, %rd9672, 4294967295;
	mad.lo.s64 	%rd9705, %rd13, %rd9703, %rd9704;
	shr.u64 	%rd9706, %rd9705, 32;
	and.b64  	%rd9707, %rd9676, 4294967295;
	add.s64 	%rd9708, %rd9706, %rd9707;
	mad.lo.s64 	%rd9709, %rd14, %rd9703, %rd9708;
	cvt.u32.u64 	%r2464, %rd9709;
	shr.u64 	%rd9710, %rd9709, 32;
	and.b64  	%rd9711, %rd9680, 4294967295;
	add.s64 	%rd9712, %rd9710, %rd9711;
	mad.lo.s64 	%rd9713, %rd15, %rd9703, %rd9712;
	shr.u64 	%rd9714, %rd9713, 32;
	and.b64  	%rd9715, %rd9684, 4294967295;
	add.s64 	%rd9716, %rd9714, %rd9715;
	mad.lo.s64 	%rd9717, %rd16, %rd9703, %rd9716;
	shr.u64 	%rd9718, %rd9717, 32;
	and.b64  	%rd9719, %rd9688, 4294967295;
	add.s64 	%rd9720, %rd9718, %rd9719;
	mad.lo.s64 	%rd9721, %rd17, %rd9703, %rd9720;
	shr.u64 	%rd9722, %rd9721, 32;
	and.b64  	%rd9723, %rd9692, 4294967295;
	add.s64 	%rd9724, %rd9722, %rd9723;
	mad.lo.s64 	%rd9725, %rd18, %rd9703, %rd9724;
	shr.u64 	%rd9726, %rd9725, 32;
	and.b64  	%rd9727, %rd9696, 4294967295;
	add.s64 	%rd9728, %rd9726, %rd9727;
	mad.lo.s64 	%rd9729, %rd19, %rd9703, %rd9728;
	shr.u64 	%rd9730, %rd9729, 32;
	and.b64  	%rd9731, %rd9699, 4294967295;
	add.s64 	%rd9732, %rd9730, %rd9731;
	mad.lo.s64 	%rd9733, %rd20, %rd9703, %rd9732;
	shr.u64 	%rd9734, %rd9733, 32;
	and.b64  	%rd9735, %rd9702, 4294967295;
	add.s64 	%rd9736, %rd9734, %rd9735;
	{ .reg .b32 tmp; mov.b64 {tmp, %r2465}, %rd9736; }
	add.s32 	%r2466, %r2462, %r2465;
	mul.lo.s32 	%r2467, %r86, %r2464;
	cvt.u64.u32 	%rd9737, %r2467;
	and.b64  	%rd9738, %rd9709, 4294967295;
	mad.lo.s64 	%rd9739, %rd13, %rd9737, %rd9738;
	shr.u64 	%rd9740, %rd9739, 32;
	and.b64  	%rd9741, %rd9713, 4294967295;
	add.s64 	%rd9742, %rd9740, %rd9741;
	mad.lo.s64 	%rd1849, %rd14, %rd9737, %rd9742;
	cvt.u32.u64 	%r6646, %rd1849;
	shr.u64 	%rd9743, %rd1849, 32;
	and.b64  	%rd9744, %rd9717, 4294967295;
	add.s64 	%rd9745, %rd9743, %rd9744;
	mad.lo.s64 	%rd45406, %rd15, %rd9737, %rd9745;
	cvt.u32.u64 	%r958, %rd45406;
	shr.u64 	%rd9746, %rd45406, 32;
	and.b64  	%rd9747, %rd9721, 4294967295;
	add.s64 	%rd9748, %rd9746, %rd9747;
	mad.lo.s64 	%rd45407, %rd16, %rd9737, %rd9748;
	cvt.u32.u64 	%r959, %rd45407;
	shr.u64 	%rd9749, %rd45407, 32;
	and.b64  	%rd9750, %rd9725, 4294967295;
	add.s64 	%rd9751, %rd9749, %rd9750;
	mad.lo.s64 	%rd45408, %rd17, %rd9737, %rd9751;
	cvt.u32.u64 	%r960, %rd45408;
	shr.u64 	%rd9752, %rd45408, 32;
	and.b64  	%rd9753, %rd9729, 4294967295;
	add.s64 	%rd9754, %rd9752, %rd9753;
	mad.lo.s64 	%rd45409, %rd18, %rd9737, %rd9754;
	cvt.u32.u64 	%r961, %rd45409;
	shr.u64 	%rd9755, %rd45409, 32;
	and.b64  	%rd9756, %rd9733, 4294967295;
	add.s64 	%rd9757, %rd9755, %rd9756;
	mad.lo.s64 	%rd45410, %rd19, %rd9737, %rd9757;
	cvt.u32.u64 	%r962, %rd45410;
	shr.u64 	%rd9758, %rd45410, 32;
	and.b64  	%rd9759, %rd9736, 4294967295;
	add.s64 	%rd9760, %rd9758, %rd9759;
	mad.lo.s64 	%rd45411, %rd20, %rd9737, %rd9760;
	cvt.u32.u64 	%r963, %rd45411;
	{ .reg .b32 tmp; mov.b64 {tmp, %r2468}, %rd45411; }
	add.s32 	%r6647, %r2466, %r2468;
	setp.gt.u32 	%p277, %r6647, %r2436;
	@%p277 bra 	$L__BB4_1039;
	cvt.u32.u64 	%r2469, %rd20;
	setp.lt.u32 	%p278, %r6647, %r2469;
	@%p278 bra 	$L__BB4_1040;
	cvt.u32.u64 	%r2470, %rd19;
	setp.lt.u32 	%p279, %r2470, %r963;
	@%p279 bra 	$L__BB4_1039;
	cvt.u32.u64 	%r2471, %rd19;
	setp.gt.u32 	%p280, %r2471, %r963;
	@%p280 bra 	$L__BB4_1040;
	cvt.u32.u64 	%r2472, %rd18;
	setp.lt.u32 	%p281, %r2472, %r962;
	@%p281 bra 	$L__BB4_1039;
	cvt.u32.u64 	%r2473, %rd18;
	setp.gt.u32 	%p282, %r2473, %r962;
	@%p282 bra 	$L__BB4_1040;
	cvt.u32.u64 	%r2474, %rd17;
	setp.lt.u32 	%p283, %r2474, %r961;
	@%p283 bra 	$L__BB4_1039;
	cvt.u32.u64 	%r2475, %rd17;
	setp.gt.u32 	%p284, %r2475, %r961;
	@%p284 bra 	$L__BB4_1040;
	cvt.u32.u64 	%r2476, %rd16;
	setp.lt.u32 	%p285, %r2476, %r960;
	@%p285 bra 	$L__BB4_1039;
	cvt.u32.u64 	%r2477, %rd16;
	setp.gt.u32 	%p286, %r2477, %r960;
	@%p286 bra 	$L__BB4_1040;
	cvt.u32.u64 	%r2478, %rd15;
	setp.lt.u32 	%p287, %r2478, %r959;
	@%p287 bra 	$L__BB4_1039;
	cvt.u32.u64 	%r2479, %rd15;
	setp.gt.u32 	%p288, %r2479, %r959;
	@%p288 bra 	$L__BB4_1040;
	cvt.u32.u64 	%r2480, %rd14;
	setp.lt.u32 	%p289, %r2480, %r958;
	@%p289 bra 	$L__BB4_1039;
	cvt.u32.u64 	%r2481, %rd14;
	cvt.u32.u64 	%r2482, %rd13;
	setp.gt.u32 	%p290, %r2481, %r958;
	setp.gt.u32 	%p291, %r2482, %r6646;
	or.pred  	%p292, %p290, %p291;
	@%p292 bra 	$L__BB4_1040;
$L__BB4_1039:
	cvt.u32.u64 	%r2483, %rd20;
	and.b64  	%rd9762, %rd1849, 4294967295;
	sub.s64 	%rd9763, %rd9762, %rd13;
	shr.u64 	%rd9764, %rd9763, 63;
	cvt.u32.u64 	%r6646, %rd9763;
	and.b64  	%rd9765, %rd45406, 4294967295;
	add.s64 	%rd9766, %rd9764, %rd14;
	sub.s64 	%rd45406, %rd9765, %rd9766;
	shr.u64 	%rd9767, %rd45406, 63;
	and.b64  	%rd9768, %rd45407, 4294967295;
	add.s64 	%rd9769, %rd9767, %rd15;
	sub.s64 	%rd45407, %rd9768, %rd9769;
	shr.u64 	%rd9770, %rd45407, 63;
	and.b64  	%rd9771, %rd45408, 4294967295;
	add.s64 	%rd9772, %rd9770, %rd16;
	sub.s64 	%rd45408, %rd9771, %rd9772;
	shr.u64 	%rd9773, %rd45408, 63;
	and.b64  	%rd9774, %rd45409, 4294967295;
	add.s64 	%rd9775, %rd9773, %rd17;
	sub.s64 	%rd45409, %rd9774, %rd9775;
	shr.u64 	%rd9776, %rd45409, 63;
	and.b64  	%rd9777, %rd45410, 4294967295;
	add.s64 	%rd9778, %rd9776, %rd18;
	sub.s64 	%rd45410, %rd9777, %rd9778;
	shr.u64 	%rd9779, %rd45410, 63;
	and.b64  	%rd9780, %rd45411, 4294967295;
	add.s64 	%rd9781, %rd9779, %rd19;
	sub.s64 	%rd45411, %rd9780, %rd9781;
	shr.u64 	%rd9782, %rd45411, 63;
	cvt.u32.u64 	%r2484, %rd9782;
	add.s32 	%r2485, %r2483, %r2484;
	sub.s32 	%r6647, %r6647, %r2485;
$L__BB4_1040:
	cvt.u32.u64 	%r2486, %rd20;
	shl.b32 	%r6648, %r6646, 1;
	shr.u32 	%r2487, %r6646, 31;
	cvt.u64.u32 	%rd9784, %r2487;
	shl.b64 	%rd9785, %rd45406, 1;
	and.b64  	%rd9786, %rd9785, 8589934590;
	or.b64  	%rd45412, %rd9786, %rd9784;
	cvt.u32.u64 	%r970, %rd45412;
	shr.u64 	%rd9787, %rd9786, 32;
	shl.b64 	%rd9788, %rd45407, 1;
	and.b64  	%rd9789, %rd9788, 8589934590;
	or.b64  	%rd45413, %rd9787, %rd9789;
	cvt.u32.u64 	%r971, %rd45413;
	shr.u64 	%rd9790, %rd9789, 32;
	shl.b64 	%rd9791, %rd45408, 1;
	and.b64  	%rd9792, %rd9791, 8589934590;
	or.b64  	%rd45414, %rd9790, %rd9792;
	cvt.u32.u64 	%r972, %rd45414;
	shr.u64 	%rd9793, %rd9792, 32;
	shl.b64 	%rd9794, %rd45409, 1;
	and.b64  	%rd9795, %rd9794, 8589934590;
	or.b64  	%rd45415, %rd9793, %rd9795;
	cvt.u32.u64 	%r973, %rd45415;
	shr.u64 	%rd9796, %rd9795, 32;
	shl.b64 	%rd9797, %rd45410, 1;
	and.b64  	%rd9798, %rd9797, 8589934590;
	or.b64  	%rd45416, %rd9796, %rd9798;
	cvt.u32.u64 	%r974, %rd45416;
	shr.u64 	%rd9799, %rd9798, 32;
	shl.b64 	%rd9800, %rd45411, 1;
	and.b64  	%rd9801, %rd9800, 8589934590;
	or.b64  	%rd45417, %rd9799, %rd9801;
	cvt.u32.u64 	%r975, %rd45417;
	shr.u64 	%rd9802, %rd9801, 32;
	mul.wide.u32 	%rd9803, %r6647, 2;
	add.s64 	%rd45418, %rd9802, %rd9803;
	cvt.u32.u64 	%r976, %rd45418;
	setp.gt.u64 	%p293, %rd45418, 4294967295;
	setp.lt.u32 	%p294, %r2486, %r976;
	or.pred  	%p295, %p293, %p294;
	@%p295 bra 	$L__BB4_1054;
	cvt.u32.u64 	%r2488, %rd20;
	setp.gt.u32 	%p296, %r2488, %r976;
	@%p296 bra 	$L__BB4_1055;
	cvt.u32.u64 	%r2489, %rd19;
	setp.lt.u32 	%p297, %r2489, %r975;
	@%p297 bra 	$L__BB4_1054;
	cvt.u32.u64 	%r2490, %rd19;
	setp.gt.u32 	%p298, %r2490, %r975;
	@%p298 bra 	$L__BB4_1055;
	cvt.u32.u64 	%r2491, %rd18;
	setp.lt.u32 	%p299, %r2491, %r974;
	@%p299 bra 	$L__BB4_1054;
	cvt.u32.u64 	%r2492, %rd18;
	setp.gt.u32 	%p300, %r2492, %r974;
	@%p300 bra 	$L__BB4_1055;
	cvt.u32.u64 	%r2493, %rd17;
	setp.lt.u32 	%p301, %r2493, %r973;
	@%p301 bra 	$L__BB4_1054;
	cvt.u32.u64 	%r2494, %rd17;
	setp.gt.u32 	%p302, %r2494, %r973;
	@%p302 bra 	$L__BB4_1055;
	cvt.u32.u64 	%r2495, %rd16;
	setp.lt.u32 	%p303, %r2495, %r972;
	@%p303 bra 	$L__BB4_1054;
	cvt.u32.u64 	%r2496, %rd16;
	setp.gt.u32 	%p304, %r2496, %r972;
	@%p304 bra 	$L__BB4_1055;
	cvt.u32.u64 	%r2497, %rd15;
	setp.lt.u32 	%p305, %r2497, %r971;
	@%p305 bra 	$L__BB4_1054;
	cvt.u32.u64 	%r2498, %rd15;
	setp.gt.u32 	%p306, %r2498, %r971;
	@%p306 bra 	$L__BB4_1055;
	cvt.u32.u64 	%r2499, %rd14;
	setp.lt.u32 	%p307, %r2499, %r970;
	@%p307 bra 	$L__BB4_1054;
	cvt.u32.u64 	%r2500, %rd14;
	cvt.u32.u64 	%r2501, %rd13;
	setp.gt.u32 	%p308, %r2500, %r970;
	setp.lt.u32 	%p309, %r6648, %r2501;
	or.pred  	%p310, %p308, %p309;
	@%p310 bra 	$L__BB4_1055;
$L__BB4_1054:
	cvt.u64.u32 	%rd9806, %r6648;
	sub.s64 	%rd9807, %rd9806, %rd13;
	shr.u64 	%rd9808, %rd9807, 63;
	cvt.u32.u64 	%r6648, %rd9807;
	and.b64  	%rd9809, %rd45412, 4294967295;
	add.s64 	%rd9810, %rd9808, %rd14;
	sub.s64 	%rd45412, %rd9809, %rd9810;
	shr.u64 	%rd9811, %rd45412, 63;
	and.b64  	%rd9812, %rd45413, 4294967295;
	add.s64 	%rd9813, %rd9811, %rd15;
	sub.s64 	%rd45413, %rd9812, %rd9813;
	shr.u64 	%rd9814, %rd45413, 63;
	and.b64  	%rd9815, %rd45414, 4294967295;
	add.s64 	%rd9816, %rd9814, %rd16;
	sub.s64 	%rd45414, %rd9815, %rd9816;
	shr.u64 	%rd9817, %rd45414, 63;
	and.b64  	%rd9818, %rd45415, 4294967295;
	add.s64 	%rd9819, %rd9817, %rd17;
	sub.s64 	%rd45415, %rd9818, %rd9819;
	shr.u64 	%rd9820, %rd45415, 63;
	and.b64  	%rd9821, %rd45416, 4294967295;
	add.s64 	%rd9822, %rd9820, %rd18;
	sub.s64 	%rd45416, %rd9821, %rd9822;
	shr.u64 	%rd9823, %rd45416, 63;
	and.b64  	%rd9824, %rd45417, 4294967295;
	add.s64 	%rd9825, %rd9823, %rd19;
	sub.s64 	%rd45417, %rd9824, %rd9825;
	shr.u64 	%rd9826, %rd45417, 63;
	and.b64  	%rd9827, %rd45418, 4294967295;
	add.s64 	%rd9828, %rd9826, %rd20;
	sub.s64 	%rd45418, %rd9827, %rd9828;
$L__BB4_1055:
	cvt.u32.u64 	%r2502, %rd20;
	shl.b32 	%r6649, %r6648, 1;
	shr.u32 	%r2503, %r6648, 31;
	cvt.u64.u32 	%rd9830, %r2503;
	shl.b64 	%rd9831, %rd45412, 1;
	and.b64  	%rd9832, %rd9831, 8589934590;
	or.b64  	%rd45419, %rd9832, %rd9830;
	cvt.u32.u64 	%r980, %rd45419;
	shr.u64 	%rd9833, %rd9832, 32;
	shl.b64 	%rd9834, %rd45413, 1;
	and.b64  	%rd9835, %rd9834, 8589934590;
	or.b64  	%rd45420, %rd9833, %rd9835;
	cvt.u32.u64 	%r981, %rd45420;
	shr.u64 	%rd9836, %rd9835, 32;
	shl.b64 	%rd9837, %rd45414, 1;
	and.b64  	%rd9838, %rd9837, 8589934590;
	or.b64  	%rd45421, %rd9836, %rd9838;
	cvt.u32.u64 	%r982, %rd45421;
	shr.u64 	%rd9839, %rd9838, 32;
	shl.b64 	%rd9840, %rd45415, 1;
	and.b64  	%rd9841, %rd9840, 8589934590;
	or.b64  	%rd45422, %rd9839, %rd9841;
	cvt.u32.u64 	%r983, %rd45422;
	shr.u64 	%rd9842, %rd9841, 32;
	shl.b64 	%rd9843, %rd45416, 1;
	and.b64  	%rd9844, %rd9843, 8589934590;
	or.b64  	%rd45423, %rd9842, %rd9844;
	cvt.u32.u64 	%r984, %rd45423;
	shr.u64 	%rd9845, %rd9844, 32;
	shl.b64 	%rd9846, %rd45417, 1;
	and.b64  	%rd9847, %rd9846, 8589934590;
	or.b64  	%rd45424, %rd9845, %rd9847;
	cvt.u32.u64 	%r985, %rd45424;
	shr.u64 	%rd9848, %rd9847, 32;
	shl.b64 	%rd9850, %rd45418, 1;
	and.b64  	%rd9851, %rd9850, 8589934590;
	or.b64  	%rd45425, %rd9848, %rd9851;
	cvt.u32.u64 	%r986, %rd45425;
	setp.gt.u64 	%p311, %rd45425, 4294967295;
	setp.lt.u32 	%p312, %r2502, %r986;
	or.pred  	%p313, %p311, %p312;
	@%p313 bra 	$L__BB4_1069;
	cvt.u32.u64 	%r2504, %rd20;
	setp.gt.u32 	%p314, %r2504, %r986;
	@%p314 bra 	$L__BB4_1070;
	cvt.u32.u64 	%r2505, %rd19;
	setp.lt.u32 	%p315, %r2505, %r985;
	@%p315 bra 	$L__BB4_1069;
	cvt.u32.u64 	%r2506, %rd19;
	setp.gt.u32 	%p316, %r2506, %r985;
	@%p316 bra 	$L__BB4_1070;
	cvt.u32.u64 	%r2507, %rd18;
	setp.lt.u32 	%p317, %r2507, %r984;
	@%p317 bra 	$L__BB4_1069;
	cvt.u32.u64 	%r2508, %rd18;
	setp.gt.u32 	%p318, %r2508, %r984;
	@%p318 bra 	$L__BB4_1070;
	cvt.u32.u64 	%r2509, %rd17;
	setp.lt.u32 	%p319, %r2509, %r983;
	@%p319 bra 	$L__BB4_1069;
	cvt.u32.u64 	%r2510, %rd17;
	setp.gt.u32 	%p320, %r2510, %r983;
	@%p320 bra 	$L__BB4_1070;
	cvt.u32.u64 	%r2511, %rd16;
	setp.lt.u32 	%p321, %r2511, %r982;
	@%p321 bra 	$L__BB4_1069;
	cvt.u32.u64 	%r2512, %rd16;
	setp.gt.u32 	%p322, %r2512, %r982;
	@%p322 bra 	$L__BB4_1070;
	cvt.u32.u64 	%r2513, %rd15;
	setp.lt.u32 	%p323, %r2513, %r981;
	@%p323 bra 	$L__BB4_1069;
	cvt.u32.u64 	%r2514, %rd15;
	setp.gt.u32 	%p324, %r2514, %r981;
	@%p324 bra 	$L__BB4_1070;
	cvt.u32.u64 	%r2515, %rd14;
	setp.lt.u32 	%p325, %r2515, %r980;
	@%p325 bra 	$L__BB4_1069;
	cvt.u32.u64 	%r2516, %rd14;
	cvt.u32.u64 	%r2517, %rd13;
	setp.gt.u32 	%p326, %r2516, %r980;
	setp.lt.u32 	%p327, %r6649, %r2517;
	or.pred  	%p328, %p326, %p327;
	@%p328 bra 	$L__BB4_1070;
$L__BB4_1069:
	cvt.u64.u32 	%rd9853, %r6649;
	sub.s64 	%rd9854, %rd9853, %rd13;
	shr.u64 	%rd9855, %rd9854, 63;
	cvt.u32.u64 	%r6649, %rd9854;
	and.b64  	%rd9856, %rd45419, 4294967295;
	add.s64 	%rd9857, %rd9855, %rd14;
	sub.s64 	%rd45419, %rd9856, %rd9857;
	shr.u64 	%rd9858, %rd45419, 63;
	and.b64  	%rd9859, %rd45420, 4294967295;
	add.s64 	%rd9860, %rd9858, %rd15;
	sub.s64 	%rd45420, %rd9859, %rd9860;
	shr.u64 	%rd9861, %rd45420, 63;
	and.b64  	%rd9862, %rd45421, 4294967295;
	add.s64 	%rd9863, %rd9861, %rd16;
	sub.s64 	%rd45421, %rd9862, %rd9863;
	shr.u64 	%rd9864, %rd45421, 63;
	and.b64  	%rd9865, %rd45422, 4294967295;
	add.s64 	%rd9866, %rd9864, %rd17;
	sub.s64 	%rd45422, %rd9865, %rd9866;
	shr.u64 	%rd9867, %rd45422, 63;
	and.b64  	%rd9868, %rd45423, 4294967295;
	add.s64 	%rd9869, %rd9867, %rd18;
	sub.s64 	%rd45423, %rd9868, %rd9869;
	shr.u64 	%rd9870, %rd45423, 63;
	and.b64  	%rd9871, %rd45424, 4294967295;
	add.s64 	%rd9872, %rd9870, %rd19;
	sub.s64 	%rd45424, %rd9871, %rd9872;
	shr.u64 	%rd9873, %rd45424, 63;
	and.b64  	%rd9874, %rd45425, 4294967295;
	add.s64 	%rd9875, %rd9873, %rd20;
	sub.s64 	%rd45425, %rd9874, %rd9875;
$L__BB4_1070:
	cvt.u32.u64 	%r2518, %rd20;
	shl.b32 	%r6650, %r6649, 1;
	shr.u32 	%r2519, %r6649, 31;
	cvt.u64.u32 	%rd9877, %r2519;
	shl.b64 	%rd9878, %rd45419, 1;
	and.b64  	%rd9879, %rd9878, 8589934590;
	or.b64  	%rd45426, %rd9879, %rd9877;
	cvt.u32.u64 	%r990, %rd45426;
	shr.u64 	%rd9880, %rd9879, 32;
	shl.b64 	%rd9881, %rd45420, 1;
	and.b64  	%rd9882, %rd9881, 8589934590;
	or.b64  	%rd45427, %rd9880, %rd9882;
	cvt.u32.u64 	%r991, %rd45427;
	shr.u64 	%rd9883, %rd9882, 32;
	shl.b64 	%rd9884, %rd45421, 1;
	and.b64  	%rd9885, %rd9884, 8589934590;
	or.b64  	%rd45428, %rd9883, %rd9885;
	cvt.u32.u64 	%r992, %rd45428;
	shr.u64 	%rd9886, %rd9885, 32;
	shl.b64 	%rd9887, %rd45422, 1;
	and.b64  	%rd9888, %rd9887, 8589934590;
	or.b64  	%rd45429, %rd9886, %rd9888;
	cvt.u32.u64 	%r993, %rd45429;
	shr.u64 	%rd9889, %rd9888, 32;
	shl.b64 	%rd9890, %rd45423, 1;
	and.b64  	%rd9891, %rd9890, 8589934590;
	or.b64  	%rd45430, %rd9889, %rd9891;
	cvt.u32.u64 	%r994, %rd45430;
	shr.u64 	%rd9892, %rd9891, 32;
	shl.b64 	%rd9893, %rd45424, 1;
	and.b64  	%rd9894, %rd9893, 8589934590;
	or.b64  	%rd45431, %rd9892, %rd9894;
	cvt.u32.u64 	%r995, %rd45431;
	shr.u64 	%rd9895, %rd9894, 32;
	shl.b64 	%rd9897, %rd45425, 1;
	and.b64  	%rd9898, %rd9897, 8589934590;
	or.b64  	%rd45432, %rd9895, %rd9898;
	cvt.u32.u64 	%r996, %rd45432;
	setp.gt.u64 	%p329, %rd45432, 4294967295;
	setp.lt.u32 	%p330, %r2518, %r996;
	or.pred  	%p331, %p329, %p330;
	@%p331 bra 	$L__BB4_1084;
	cvt.u32.u64 	%r2520, %rd20;
	setp.gt.u32 	%p332, %r2520, %r996;
	@%p332 bra 	$L__BB4_1085;
	cvt.u32.u64 	%r2521, %rd19;
	setp.lt.u32 	%p333, %r2521, %r995;
	@%p333 bra 	$L__BB4_1084;
	cvt.u32.u64 	%r2522, %rd19;
	setp.gt.u32 	%p334, %r2522, %r995;
	@%p334 bra 	$L__BB4_1085;
	cvt.u32.u64 	%r2523, %rd18;
	setp.lt.u32 	%p335, %r2523, %r994;
	@%p335 bra 	$L__BB4_1084;
	cvt.u32.u64 	%r2524, %rd18;
	setp.gt.u32 	%p336, %r2524, %r994;
	@%p336 bra 	$L__BB4_1085;
	cvt.u32.u64 	%r2525, %rd17;
	setp.lt.u32 	%p337, %r2525, %r993;
	@%p337 bra 	$L__BB4_1084;
	cvt.u32.u64 	%r2526, %rd17;
	setp.gt.u32 	%p338, %r2526, %r993;
	@%p338 bra 	$L__BB4_1085;
	cvt.u32.u64 	%r2527, %rd16;
	setp.lt.u32 	%p339, %r2527, %r992;
	@%p339 bra 	$L__BB4_1084;
	cvt.u32.u64 	%r2528, %rd16;
	setp.gt.u32 	%p340, %r2528, %r992;
	@%p340 bra 	$L__BB4_1085;
	cvt.u32.u64 	%r2529, %rd15;
	setp.lt.u32 	%p341, %r2529, %r991;
	@%p341 bra 	$L__BB4_1084;
	cvt.u32.u64 	%r2530, %rd15;
	setp.gt.u32 	%p342, %r2530, %r991;
	@%p342 bra 	$L__BB4_1085;
	cvt.u32.u64 	%r2531, %rd14;
	setp.lt.u32 	%p343, %r2531, %r990;
	@%p343 bra 	$L__BB4_1084;
	cvt.u32.u64 	%r2532, %rd14;
	cvt.u32.u64 	%r2533, %rd13;
	setp.gt.u32 	%p344, %r2532, %r990;
	setp.lt.u32 	%p345, %r6650, %r2533;
	or.pred  	%p346, %p344, %p345;
	@%p346 bra 	$L__BB4_1085;
$L__BB4_1084:
	cvt.u64.u32 	%rd9900, %r6650;
	sub.s64 	%rd9901, %rd9900, %rd13;
	shr.u64 	%rd9902, %rd9901, 63;
	cvt.u32.u64 	%r6650, %rd9901;
	and.b64  	%rd9903, %rd45426, 4294967295;
	add.s64 	%rd9904, %rd9902, %rd14;
	sub.s64 	%rd45426, %rd9903, %rd9904;
	shr.u64 	%rd9905, %rd45426, 63;
	and.b64  	%rd9906, %rd45427, 4294967295;
	add.s64 	%rd9907, %rd9905, %rd15;
	sub.s64 	%rd45427, %rd9906, %rd9907;
	shr.u64 	%rd9908, %rd45427, 63;
	and.b64  	%rd9909, %rd45428, 4294967295;
	add.s64 	%rd9910, %rd9908, %rd16;
	sub.s64 	%rd45428, %rd9909, %rd9910;
	shr.u64 	%rd9911, %rd45428, 63;
	and.b64  	%rd9912, %rd45429, 4294967295;
	add.s64 	%rd9913, %rd9911, %rd17;
	sub.s64 	%rd45429, %rd9912, %rd9913;
	shr.u64 	%rd9914, %rd45429, 63;
	and.b64  	%rd9915, %rd45430, 4294967295;
	add.s64 	%rd9916, %rd9914, %rd18;
	sub.s64 	%rd45430, %rd9915, %rd9916;
	shr.u64 	%rd9917, %rd45430, 63;
	and.b64  	%rd9918, %rd45431, 4294967295;
	add.s64 	%rd9919, %rd9917, %rd19;
	sub.s64 	%rd45431, %rd9918, %rd9919;
	shr.u64 	%rd9920, %rd45431, 63;
	and.b64  	%rd9921, %rd45432, 4294967295;
	add.s64 	%rd9922, %rd9920, %rd20;
	sub.s64 	%rd45432, %rd9921, %rd9922;
$L__BB4_1085:
	cvt.u32.u64 	%r2534, %rd20;
	mul.lo.s64 	%rd9923, %rd1549, %rd1549;
	cvt.u32.u64 	%r2535, %rd9923;
	shr.u64 	%rd9924, %rd9923, 32;
	mul.lo.s64 	%rd9925, %rd1558, %rd1549;
	add.s64 	%rd9926, %rd9924, %rd9925;
	shr.u64 	%rd9927, %rd9926, 32;
	mul.lo.s64 	%rd9928, %rd1559, %rd1549;
	add.s64 	%rd9929, %rd9927, %rd9928;
	shr.u64 	%rd9930, %rd9929, 32;
	mul.lo.s64 	%rd9931, %rd1560, %rd1549;
	add.s64 	%rd9932, %rd9930, %rd9931;
	shr.u64 	%rd9933, %rd9932, 32;
	mul.lo.s64 	%rd9934, %rd1561, %rd1549;
	add.s64 	%rd9935, %rd9933, %rd9934;
	shr.u64 	%rd9936, %rd9935, 32;
	mul.lo.s64 	%rd9937, %rd1562, %rd1549;
	add.s64 	%rd9938, %rd9936, %rd9937;
	shr.u64 	%rd9939, %rd9938, 32;
	mul.lo.s64 	%rd9940, %rd1563, %rd1549;
	add.s64 	%rd9941, %rd9939, %rd9940;
	shr.u64 	%rd9942, %rd9941, 32;
	mul.lo.s64 	%rd9943, %rd1564, %rd1549;
	add.s64 	%rd9944, %rd9942, %rd9943;
	shr.u64 	%rd9945, %rd9944, 32;
	and.b64  	%rd9946, %rd9926, 4294967295;
	add.s64 	%rd9947, %rd9925, %rd9946;
	shr.u64 	%rd9948, %rd9947, 32;
	and.b64  	%rd9949, %rd9929, 4294967295;
	add.s64 	%rd9950, %rd9948, %rd9949;
	mad.lo.s64 	%rd9951, %rd1558, %rd1558, %rd9950;
	shr.u64 	%rd9952, %rd9951, 32;
	mul.lo.s64 	%rd9953, %rd1559, %rd1558;
	and.b64  	%rd9954, %rd9932, 4294967295;
	add.s64 	%rd9955, %rd9952, %rd9954;
	add.s64 	%rd9956, %rd9955, %rd9953;
	shr.u64 	%rd9957, %rd9956, 32;
	mul.lo.s64 	%rd9958, %rd1560, %rd1558;
	and.b64  	%rd9959, %rd9935, 4294967295;
	add.s64 	%rd9960, %rd9957, %rd9959;
	add.s64 	%rd9961, %rd9960, %rd9958;
	shr.u64 	%rd9962, %rd9961, 32;
	mul.lo.s64 	%rd9963, %rd1561, %rd1558;
	and.b64  	%rd9964, %rd9938, 4294967295;
	add.s64 	%rd9965, %rd9962, %rd9964;
	add.s64 	%rd9966, %rd9965, %rd9963;
	shr.u64 	%rd9967, %rd9966, 32;
	mul.lo.s64 	%rd9968, %rd1562, %rd1558;
	and.b64  	%rd9969, %rd9941, 4294967295;
	add.s64 	%rd9970, %rd9967, %rd9969;
	add.s64 	%rd9971, %rd9970, %rd9968;
	shr.u64 	%rd9972, %rd9971, 32;
	mul.lo.s64 	%rd9973, %rd1563, %rd1558;
	and.b64  	%rd9974, %rd9944, 4294967295;
	add.s64 	%rd9975, %rd9972, %rd9974;
	add.s64 	%rd9976, %rd9975, %rd9973;
	shr.u64 	%rd9977, %rd9976, 32;
	mul.lo.s64 	%rd9978, %rd1564, %rd1558;
	add.s64 	%rd9979, %rd9977, %rd9945;
	add.s64 	%rd9980, %rd9979, %rd9978;
	shr.u64 	%rd9981, %rd9980, 32;
	and.b64  	%rd9982, %rd9951, 4294967295;
	add.s64 	%rd9983, %rd9928, %rd9982;
	shr.u64 	%rd9984, %rd9983, 32;
	and.b64  	%rd9985, %rd9956, 4294967295;
	add.s64 	%rd9986, %rd9984, %rd9985;
	add.s64 	%rd9987, %rd9986, %rd9953;
	shr.u64 	%rd9988, %rd9987, 32;
	and.b64  	%rd9989, %rd9961, 4294967295;
	add.s64 	%rd9990, %rd9988, %rd9989;
	mad.lo.s64 	%rd9991, %rd1559, %rd1559, %rd9990;
	shr.u64 	%rd9992, %rd9991, 32;
	mul.lo.s64 	%rd9993, %rd1560, %rd1559;
	and.b64  	%rd9994, %rd9966, 4294967295;
	add.s64 	%rd9995, %rd9992, %rd9994;
	add.s64 	%rd9996, %rd9995, %rd9993;
	shr.u64 	%rd9997, %rd9996, 32;
	mul.lo.s64 	%rd9998, %rd1561, %rd1559;
	and.b64  	%rd9999, %rd9971, 4294967295;
	add.s64 	%rd10000, %rd9997, %rd9999;
	add.s64 	%rd10001, %rd10000, %rd9998;
	shr.u64 	%rd10002, %rd10001, 32;
	mul.lo.s64 	%rd10003, %rd1562, %rd1559;
	and.b64  	%rd10004, %rd9976, 4294967295;
	add.s64 	%rd10005, %rd10002, %rd10004;
	add.s64 	%rd10006, %rd10005, %rd10003;
	shr.u64 	%rd10007, %rd10006, 32;
	mul.lo.s64 	%rd10008, %rd1563, %rd1559;
	and.b64  	%rd10009, %rd9980, 4294967295;
	add.s64 	%rd10010, %rd10007, %rd10009;
	add.s64 	%rd10011, %rd10010, %rd10008;
	shr.u64 	%rd10012, %rd10011, 32;
	mul.lo.s64 	%rd10013, %rd1564, %rd1559;
	add.s64 	%rd10014, %rd10012, %rd9981;
	add.s64 	%rd10015, %rd10014, %rd10013;
	shr.u64 	%rd10016, %rd10015, 32;
	and.b64  	%rd10017, %rd9987, 4294967295;
	add.s64 	%rd10018, %rd9931, %rd10017;
	shr.u64 	%rd10019, %rd10018, 32;
	and.b64  	%rd10020, %rd9991, 4294967295;
	add.s64 	%rd10021, %rd10019, %rd10020;
	add.s64 	%rd10022, %rd10021, %rd9958;
	shr.u64 	%rd10023, %rd10022, 32;
	and.b64  	%rd10024, %rd9996, 4294967295;
	add.s64 	%rd10025, %rd10023, %rd10024;
	add.s64 	%rd10026, %rd10025, %rd9993;
	shr.u64 	%rd10027, %rd10026, 32;
	and.b64  	%rd10028, %rd10001, 4294967295;
	add.s64 	%rd10029, %rd10027, %rd10028;
	mad.lo.s64 	%rd10030, %rd1560, %rd1560, %rd10029;
	shr.u64 	%rd10031, %rd10030, 32;
	mul.lo.s64 	%rd10032, %rd1561, %rd1560;
	and.b64  	%rd10033, %rd10006, 4294967295;
	add.s64 	%rd10034, %rd10031, %rd10033;
	add.s64 	%rd10035, %rd10034, %rd10032;
	shr.u64 	%rd10036, %rd10035, 32;
	mul.lo.s64 	%rd10037, %rd1562, %rd1560;
	and.b64  	%rd10038, %rd10011, 4294967295;
	add.s64 	%rd10039, %rd10036, %rd10038;
	add.s64 	%rd10040, %rd10039, %rd10037;
	shr.u64 	%rd10041, %rd10040, 32;
	mul.lo.s64 	%rd10042, %rd1563, %rd1560;
	and.b64  	%rd10043, %rd10015, 4294967295;
	add.s64 	%rd10044, %rd10041, %rd10043;
	add.s64 	%rd10045, %rd10044, %rd10042;
	shr.u64 	%rd10046, %rd10045, 32;
	mul.lo.s64 	%rd10047, %rd1564, %rd1560;
	add.s64 	%rd10048, %rd10046, %rd10016;
	add.s64 	%rd10049, %rd10048, %rd10047;
	shr.u64 	%rd10050, %rd10049, 32;
	and.b64  	%rd10051, %rd10022, 4294967295;
	add.s64 	%rd10052, %rd9934, %rd10051;
	shr.u64 	%rd10053, %rd10052, 32;
	and.b64  	%rd10054, %rd10026, 4294967295;
	add.s64 	%rd10055, %rd10053, %rd10054;
	add.s64 	%rd10056, %rd10055, %rd9963;
	shr.u64 	%rd10057, %rd10056, 32;
	and.b64  	%rd10058, %rd10030, 4294967295;
	add.s64 	%rd10059, %rd10057, %rd10058;
	add.s64 	%rd10060, %rd10059, %rd9998;
	shr.u64 	%rd10061, %rd10060, 32;
	and.b64  	%rd10062, %rd10035, 4294967295;
	add.s64 	%rd10063, %rd10061, %rd10062;
	add.s64 	%rd10064, %rd10063, %rd10032;
	shr.u64 	%rd10065, %rd10064, 32;
	and.b64  	%rd10066, %rd10040, 4294967295;
	add.s64 	%rd10067, %rd10065, %rd10066;
	mad.lo.s64 	%rd10068, %rd1561, %rd1561, %rd10067;
	shr.u64 	%rd10069, %rd10068, 32;
	mul.lo.s64 	%rd10070, %rd1562, %rd1561;
	and.b64  	%rd10071, %rd10045, 4294967295;
	add.s64 	%rd10072, %rd10069, %rd10071;
	add.s64 	%rd10073, %rd10072, %rd10070;
	shr.u64 	%rd10074, %rd10073, 32;
	mul.lo.s64 	%rd10075, %rd1563, %rd1561;
	and.b64  	%rd10076, %rd10049, 4294967295;
	add.s64 	%rd10077, %rd10074, %rd10076;
	add.s64 	%rd10078, %rd10077, %rd10075;
	shr.u64 	%rd10079, %rd10078, 32;
	mul.lo.s64 	%rd10080, %rd1564, %rd1561;
	add.s64 	%rd10081, %rd10079, %rd10050;
	add.s64 	%rd10082, %rd10081, %rd10080;
	shr.u64 	%rd10083, %rd10082, 32;
	and.b64  	%rd10084, %rd10056, 4294967295;
	add.s64 	%rd10085, %rd9937, %rd10084;
	shr.u64 	%rd10086, %rd10085, 32;
	and.b64  	%rd10087, %rd10060, 4294967295;
	add.s64 	%rd10088, %rd10086, %rd10087;
	add.s64 	%rd10089, %rd10088, %rd9968;
	shr.u64 	%rd10090, %rd10089, 32;
	and.b64  	%rd10091, %rd10064, 4294967295;
	add.s64 	%rd10092, %rd10090, %rd10091;
	add.s64 	%rd10093, %rd10092, %rd10003;
	shr.u64 	%rd10094, %rd10093, 32;
	and.b64  	%rd10095, %rd10068, 4294967295;
	add.s64 	%rd10096, %rd10094, %rd10095;
	add.s64 	%rd10097, %rd10096, %rd10037;
	shr.u64 	%rd10098, %rd10097, 32;
	and.b64  	%rd10099, %rd10073, 4294967295;
	add.s64 	%rd10100, %rd10098, %rd10099;
	add.s64 	%rd10101, %rd10100, %rd10070;
	shr.u64 	%rd10102, %rd10101, 32;
	and.b64  	%rd10103, %rd10078, 4294967295;
	add.s64 	%rd10104, %rd10102, %rd10103;
	mad.lo.s64 	%rd10105, %rd1562, %rd1562, %rd10104;
	shr.u64 	%rd10106, %rd10105, 32;
	mul.lo.s64 	%rd10107, %rd1563, %rd1562;
	and.b64  	%rd10108, %rd10082, 4294967295;
	add.s64 	%rd10109, %rd10106, %rd10108;
	add.s64 	%rd10110, %rd10109, %rd10107;
	shr.u64 	%rd10111, %rd10110, 32;
	mul.lo.s64 	%rd10112, %rd1564, %rd1562;
	add.s64 	%rd10113, %rd10111, %rd10083;
	add.s64 	%rd10114, %rd10113, %rd10112;
	shr.u64 	%rd10115, %rd10114, 32;
	and.b64  	%rd10116, %rd10089, 4294967295;
	add.s64 	%rd10117, %rd9940, %rd10116;
	shr.u64 	%rd10118, %rd10117, 32;
	and.b64  	%rd10119, %rd10093, 4294967295;
	add.s64 	%rd10120, %rd10118, %rd10119;
	add.s64 	%rd10121, %rd10120, %rd9973;
	shr.u64 	%rd10122, %rd10121, 32;
	and.b64  	%rd10123, %rd10097, 4294967295;
	add.s64 	%rd10124, %rd10122, %rd10123;
	add.s64 	%rd10125, %rd10124, %rd10008;
	shr.u64 	%rd10126, %rd10125, 32;
	and.b64  	%rd10127, %rd10101, 4294967295;
	add.s64 	%rd10128, %rd10126, %rd10127;
	add.s64 	%rd10129, %rd10128, %rd10042;
	shr.u64 	%rd10130, %rd10129, 32;
	and.b64  	%rd10131, %rd10105, 4294967295;
	add.s64 	%rd10132, %rd10130, %rd10131;
	add.s64 	%rd10133, %rd10132, %rd10075;
	shr.u64 	%rd10134, %rd10133, 32;
	and.b64  	%rd10135, %rd10110, 4294967295;
	add.s64 	%rd10136, %rd10134, %rd10135;
	add.s64 	%rd10137, %rd10136, %rd10107;
	shr.u64 	%rd10138, %rd10137, 32;
	and.b64  	%rd10139, %rd10114, 4294967295;
	add.s64 	%rd10140, %rd10138, %rd10139;
	mad.lo.s64 	%rd10141, %rd1563, %rd1563, %rd10140;
	shr.u64 	%rd10142, %rd10141, 32;
	mul.lo.s64 	%rd10143, %rd1564, %rd1563;
	add.s64 	%rd10144, %rd10142, %rd10115;
	add.s64 	%rd10145, %rd10144, %rd10143;
	shr.u64 	%rd10146, %rd10145, 32;
	and.b64  	%rd10147, %rd10121, 4294967295;
	add.s64 	%rd10148, %rd9943, %rd10147;
	shr.u64 	%rd10149, %rd10148, 32;
	and.b64  	%rd10150, %rd10125, 4294967295;
	add.s64 	%rd10151, %rd10149, %rd10150;
	add.s64 	%rd10152, %rd10151, %rd9978;
	shr.u64 	%rd10153, %rd10152, 32;
	and.b64  	%rd10154, %rd10129, 4294967295;
	add.s64 	%rd10155, %rd10153, %rd10154;
	add.s64 	%rd10156, %rd10155, %rd10013;
	shr.u64 	%rd10157, %rd10156, 32;
	and.b64  	%rd10158, %rd10133, 4294967295;
	add.s64 	%rd10159, %rd10157, %rd10158;
	add.s64 	%rd10160, %rd10159, %rd10047;
	shr.u64 	%rd10161, %rd10160, 32;
	and.b64  	%rd10162, %rd10137, 4294967295;
	add.s64 	%rd10163, %rd10161, %rd10162;
	add.s64 	%rd10164, %rd10163, %rd10080;
	shr.u64 	%rd10165, %rd10164, 32;
	and.b64  	%rd10166, %rd10141, 4294967295;
	add.s64 	%rd10167, %rd10165, %rd10166;
	add.s64 	%rd10168, %rd10167, %rd10112;
	shr.u64 	%rd10169, %rd10168, 32;
	and.b64  	%rd10170, %rd10145, 4294967295;
	add.s64 	%rd10171, %rd10169, %rd10170;
	add.s64 	%rd10172, %rd10171, %rd10143;
	shr.u64 	%rd10173, %rd10172, 32;
	add.s64 	%rd10174, %rd10173, %rd10146;
	mad.lo.s64 	%rd10175, %rd1564, %rd1564, %rd10174;
	{ .reg .b32 tmp; mov.b64 {tmp, %r2536}, %rd10175; }
	mul.lo.s32 	%r2537, %r86, %r2535;
	cvt.u64.u32 	%rd10176, %r2537;
	and.b64  	%rd10177, %rd9923, 4294967295;
	mad.lo.s64 	%rd10178, %rd13, %rd10176, %rd10177;
	shr.u64 	%rd10179, %rd10178, 32;
	and.b64  	%rd10180, %rd9947, 4294967295;
	add.s64 	%rd10181, %rd10179, %rd10180;
	mad.lo.s64 	%rd10182, %rd14, %rd10176, %rd10181;
	cvt.u32.u64 	%r2538, %rd10182;
	shr.u64 	%rd10183, %rd10182, 32;
	and.b64  	%rd10184, %rd9983, 4294967295;
	add.s64 	%rd10185, %rd10183, %rd10184;
	mad.lo.s64 	%rd10186, %rd15, %rd10176, %rd10185;
	shr.u64 	%rd10187, %rd10186, 32;
	and.b64  	%rd10188, %rd10018, 4294967295;
	add.s64 	%rd10189, %rd10187, %rd10188;
	mad.lo.s64 	%rd10190, %rd16, %rd10176, %rd10189;
	shr.u64 	%rd10191, %rd10190, 32;
	and.b64  	%rd10192, %rd10052, 4294967295;
	add.s64 	%rd10193, %rd10191, %rd10192;
	mad.lo.s64 	%rd10194, %rd17, %rd10176, %rd10193;
	shr.u64 	%rd10195, %rd10194, 32;
	and.b64  	%rd10196, %rd10085, 4294967295;
	add.s64 	%rd10197, %rd10195, %rd10196;
	mad.lo.s64 	%rd10198, %rd18, %rd10176, %rd10197;
	shr.u64 	%rd10199, %rd10198, 32;
	and.b64  	%rd10200, %rd10117, 4294967295;
	add.s64 	%rd10201, %rd10199, %rd10200;
	mad.lo.s64 	%rd10202, %rd19, %rd10176, %rd10201;
	shr.u64 	%rd10203, %rd10202, 32;
	and.b64  	%rd10204, %rd10148, 4294967295;
	add.s64 	%rd10205, %rd10203, %rd10204;
	mad.lo.s64 	%rd10206, %rd20, %rd10176, %rd10205;
	shr.u64 	%rd10207, %rd10206, 32;
	and.b64  	%rd10208, %rd10152, 4294967295;
	add.s64 	%rd10209, %rd10207, %rd10208;
	shr.u64 	%rd10210, %rd10209, 32;
	and.b64  	%rd10211, %rd10156, 4294967295;
	add.s64 	%rd10212, %rd10210, %rd10211;
	shr.u64 	%rd10213, %rd10212, 32;
	and.b64  	%rd10214, %rd10160, 4294967295;
	add.s64 	%rd10215, %rd10213, %rd10214;
	shr.u64 	%rd10216, %rd10215, 32;
	and.b64  	%rd10217, %rd10164, 4294967295;
	add.s64 	%rd10218, %rd10216, %rd10217;
	shr.u64 	%rd10219, %rd10218, 32;
	and.b64  	%rd10220, %rd10168, 4294967295;
	add.s64 	%rd10221, %rd10219, %rd10220;
	shr.u64 	%rd10222, %rd10221, 32;
	and.b64  	%rd10223, %rd10172, 4294967295;
	add.s64 	%rd10224, %rd10222, %rd10223;
	shr.u64 	%rd10225, %rd10224, 32;
	and.b64  	%rd10226, %rd10175, 4294967295;
	add.s64 	%rd10227, %rd10225, %rd10226;
	{ .reg .b32 tmp; mov.b64 {tmp, %r2539}, %rd10227; }
	add.s32 	%r2540, %r2536, %r2539;
	mul.lo.s32 	%r2541, %r86, %r2538;
	cvt.u64.u32 	%rd10228, %r2541;
	and.b64  	%rd10229, %rd10182, 4294967295;
	mad.lo.s64 	%rd10230, %rd13, %rd10228, %rd10229;
	shr.u64 	%rd10231, %rd10230, 32;
	and.b64  	%rd10232, %rd10186, 4294967295;
	add.s64 	%rd10233, %rd10231, %rd10232;
	mad.lo.s64 	%rd10234, %rd14, %rd10228, %rd10233;
	cvt.u32.u64 	%r2542, %rd10234;
	shr.u64 	%rd10235, %rd10234, 32;
	and.b64  	%rd10236, %rd10190, 4294967295;
	add.s64 	%rd10237, %rd10235, %rd10236;
	mad.lo.s64 	%rd10238, %rd15, %rd10228, %rd10237;
	shr.u64 	%rd10239, %rd10238, 32;
	and.b64  	%rd10240, %rd10194, 4294967295;
	add.s64 	%rd10241, %rd10239, %rd10240;
	mad.lo.s64 	%rd10242, %rd16, %rd10228, %rd10241;
	shr.u64 	%rd10243, %rd10242, 32;
	and.b64  	%rd10244, %rd10198, 4294967295;
	add.s64 	%rd10245, %rd10243, %rd10244;
	mad.lo.s64 	%rd10246, %rd17, %rd10228, %rd10245;
	shr.u64 	%rd10247, %rd10246, 32;
	and.b64  	%rd10248, %rd10202, 4294967295;
	add.s64 	%rd10249, %rd10247, %rd10248;
	mad.lo.s64 	%rd10250, %rd18, %rd10228, %rd10249;
	shr.u64 	%rd10251, %rd10250, 32;
	and.b64  	%rd10252, %rd10206, 4294967295;
	add.s64 	%rd10253, %rd10251, %rd10252;
	mad.lo.s64 	%rd10254, %rd19, %rd10228, %rd10253;
	shr.u64 	%rd10255, %rd10254, 32;
	and.b64  	%rd10256, %rd10209, 4294967295;
	add.s64 	%rd10257, %rd10255, %rd10256;
	mad.lo.s64 	%rd10258, %rd20, %rd10228, %rd10257;
	shr.u64 	%rd10259, %rd10258, 32;
	and.b64  	%rd10260, %rd10212, 4294967295;
	add.s64 	%rd10261, %rd10259, %rd10260;
	shr.u64 	%rd10262, %rd10261, 32;
	and.b64  	%rd10263, %rd10215, 4294967295;
	add.s64 	%rd10264, %rd10262, %rd10263;
	shr.u64 	%rd10265, %rd10264, 32;
	and.b64  	%rd10266, %rd10218, 4294967295;
	add.s64 	%rd10267, %rd10265, %rd10266;
	shr.u64 	%rd10268, %rd10267, 32;
	and.b64  	%rd10269, %rd10221, 4294967295;
	add.s64 	%rd10270, %rd10268, %rd10269;
	shr.u64 	%rd10271, %rd10270, 32;
	and.b64  	%rd10272, %rd10224, 4294967295;
	add.s64 	%rd10273, %rd10271, %rd10272;
	shr.u64 	%rd10274, %rd10273, 32;
	and.b64  	%rd10275, %rd10227, 4294967295;
	add.s64 	%rd10276, %rd10274, %rd10275;
	{ .reg .b32 tmp; mov.b64 {tmp, %r2543}, %rd10276; }
	add.s32 	%r2544, %r2540, %r2543;
	mul.lo.s32 	%r2545, %r86, %r2542;
	cvt.u64.u32 	%rd10277, %r2545;
	and.b64  	%rd10278, %rd10234, 4294967295;
	mad.lo.s64 	%rd10279, %rd13, %rd10277, %rd10278;
	shr.u64 	%rd10280, %rd10279, 32;
	and.b64  	%rd10281, %rd10238, 4294967295;
	add.s64 	%rd10282, %rd10280, %rd10281;
	mad.lo.s64 	%rd10283, %rd14, %rd10277, %rd10282;
	cvt.u32.u64 	%r2546, %rd10283;
	shr.u64 	%rd10284, %rd10283, 32;
	and.b64  	%rd10285, %rd10242, 4294967295;
	add.s64 	%rd10286, %rd10284, %rd10285;
	mad.lo.s64 	%rd10287, %rd15, %rd10277, %rd10286;
	shr.u64 	%rd10288, %rd10287, 32;
	and.b64  	%rd10289, %rd10246, 4294967295;
	add.s64 	%rd10290, %rd10288, %rd10289;
	mad.lo.s64 	%rd10291, %rd16, %rd10277, %rd10290;
	shr.u64 	%rd10292, %rd10291, 32;
	and.b64  	%rd10293, %rd10250, 4294967295;
	add.s64 	%rd10294, %rd10292, %rd10293;
	mad.lo.s64 	%rd10295, %rd17, %rd10277, %rd10294;
	shr.u64 	%rd10296, %rd10295, 32;
	and.b64  	%rd10297, %rd10254, 4294967295;
	add.s64 	%rd10298, %rd10296, %rd10297;
	mad.lo.s64 	%rd10299, %rd18, %rd10277, %rd10298;
	shr.u64 	%rd10300, %rd10299, 32;
	and.b64  	%rd10301, %rd10258, 4294967295;
	add.s64 	%rd10302, %rd10300, %rd10301;
	mad.lo.s64 	%rd10303, %rd19, %rd10277, %rd10302;
	shr.u64 	%rd10304, %rd10303, 32;
	and.b64  	%rd10305, %rd10261, 4294967295;
	add.s64 	%rd10306, %rd10304, %rd10305;
	mad.lo.s64 	%rd10307, %rd20, %rd10277, %rd10306;
	shr.u64 	%rd10308, %rd10307, 32;
	and.b64  	%rd10309, %rd10264, 4294967295;
	add.s64 	%rd10310, %rd10308, %rd10309;
	shr.u64 	%rd10311, %rd10310, 32;
	and.b64  	%rd10312, %rd10267, 4294967295;
	add.s64 	%rd10313, %rd10311, %rd10312;
	shr.u64 	%rd10314, %rd10313, 32;
	and.b64  	%rd10315, %rd10270, 4294967295;
	add.s64 	%rd10316, %rd10314, %rd10315;
	shr.u64 	%rd10317, %rd10316, 32;
	and.b64  	%rd10318, %rd10273, 4294967295;
	add.s64 	%rd10319, %rd10317, %rd10318;
	shr.u64 	%rd10320, %rd10319, 32;
	and.b64  	%rd10321, %rd10276, 4294967295;
	add.s64 	%rd10322, %rd10320, %rd10321;
	{ .reg .b32 tmp; mov.b64 {tmp, %r2547}, %rd10322; }
	add.s32 	%r2548, %r2544, %r2547;
	mul.lo.s32 	%r2549, %r86, %r2546;
	cvt.u64.u32 	%rd10323, %r2549;
	and.b64  	%rd10324, %rd10283, 4294967295;
	mad.lo.s64 	%rd10325, %rd13, %rd10323, %rd10324;
	shr.u64 	%rd10326, %rd10325, 32;
	and.b64  	%rd10327, %rd10287, 4294967295;
	add.s64 	%rd10328, %rd10326, %rd10327;
	mad.lo.s64 	%rd10329, %rd14, %rd10323, %rd10328;
	cvt.u32.u64 	%r2550, %rd10329;
	shr.u64 	%rd10330, %rd10329, 32;
	and.b64  	%rd10331, %rd10291, 4294967295;
	add.s64 	%rd10332, %rd10330, %rd10331;
	mad.lo.s64 	%rd10333, %rd15, %rd10323, %rd10332;
	shr.u64 	%rd10334, %rd10333, 32;
	and.b64  	%rd10335, %rd10295, 4294967295;
	add.s64 	%rd10336, %rd10334, %rd10335;
	mad.lo.s64 	%rd10337, %rd16, %rd10323, %rd10336;
	shr.u64 	%rd10338, %rd10337, 32;
	and.b64  	%rd10339, %rd10299, 4294967295;
	add.s64 	%rd10340, %rd10338, %rd10339;
	mad.lo.s64 	%rd10341, %rd17, %rd10323, %rd10340;
	shr.u64 	%rd10342, %rd10341, 32;
	and.b64  	%rd10343, %rd10303, 4294967295;
	add.s64 	%rd10344, %rd10342, %rd10343;
	mad.lo.s64 	%rd10345, %rd18, %rd10323, %rd10344;
	shr.u64 	%rd10346, %rd10345, 32;
	and.b64  	%rd10347, %rd10307, 4294967295;
	add.s64 	%rd10348, %rd10346, %rd10347;
	mad.lo.s64 	%rd10349, %rd19, %rd10323, %rd10348;
	shr.u64 	%rd10350, %rd10349, 32;
	and.b64  	%rd10351, %rd10310, 4294967295;
	add.s64 	%rd10352, %rd10350, %rd10351;
	mad.lo.s64 	%rd10353, %rd20, %rd10323, %rd10352;
	shr.u64 	%rd10354, %rd10353, 32;
	and.b64  	%rd10355, %rd10313, 4294967295;
	add.s64 	%rd10356, %rd10354, %rd10355;
	shr.u64 	%rd10357, %rd10356, 32;
	and.b64  	%rd10358, %rd10316, 4294967295;
	add.s64 	%rd10359, %rd10357, %rd10358;
	shr.u64 	%rd10360, %rd10359, 32;
	and.b64  	%rd10361, %rd10319, 4294967295;
	add.s64 	%rd10362, %rd10360, %rd10361;
	shr.u64 	%rd10363, %rd10362, 32;
	and.b64  	%rd10364, %rd10322, 4294967295;
	add.s64 	%rd10365, %rd10363, %rd10364;
	{ .reg .b32 tmp; mov.b64 {tmp, %r2551}, %rd10365; }
	add.s32 	%r2552, %r2548, %r2551;
	mul.lo.s32 	%r2553, %r86, %r2550;
	cvt.u64.u32 	%rd10366, %r2553;
	and.b64  	%rd10367, %rd10329, 4294967295;
	mad.lo.s64 	%rd10368, %rd13, %rd10366, %rd10367;
	shr.u64 	%rd10369, %rd10368, 32;
	and.b64  	%rd10370, %rd10333, 4294967295;
	add.s64 	%rd10371, %rd10369, %rd10370;
	mad.lo.s64 	%rd10372, %rd14, %rd10366, %rd10371;
	cvt.u32.u64 	%r2554, %rd10372;
	shr.u64 	%rd10373, %rd10372, 32;
	and.b64  	%rd10374, %rd10337, 4294967295;
	add.s64 	%rd10375, %rd10373, %rd10374;
	mad.lo.s64 	%rd10376, %rd15, %rd10366, %rd10375;
	shr.u64 	%rd10377, %rd10376, 32;
	and.b64  	%rd10378, %rd10341, 4294967295;
	add.s64 	%rd10379, %rd10377, %rd10378;
	mad.lo.s64 	%rd10380, %rd16, %rd10366, %rd10379;
	shr.u64 	%rd10381, %rd10380, 32;
	and.b64  	%rd10382, %rd10345, 4294967295;
	add.s64 	%rd10383, %rd10381, %rd10382;
	mad.lo.s64 	%rd10384, %rd17, %rd10366, %rd10383;
	shr.u64 	%rd10385, %rd10384, 32;
	and.b64  	%rd10386, %rd10349, 4294967295;
	add.s64 	%rd10387, %rd10385, %rd10386;
	mad.lo.s64 	%rd10388, %rd18, %rd10366, %rd10387;
	shr.u64 	%rd10389, %rd10388, 32;
	and.b64  	%rd10390, %rd10353, 4294967295;
	add.s64 	%rd10391, %rd10389, %rd10390;
	mad.lo.s64 	%rd10392, %rd19, %rd10366, %rd10391;
	shr.u64 	%rd10393, %rd10392, 32;
	and.b64  	%rd10394, %rd10356, 4294967295;
	add.s64 	%rd10395, %rd10393, %rd10394;
	mad.lo.s64 	%rd10396, %rd20, %rd10366, %rd10395;
	shr.u64 	%rd10397, %rd10396, 32;
	and.b64  	%rd10398, %rd10359, 4294967295;
	add.s64 	%rd10399, %rd10397, %rd10398;
	shr.u64 	%rd10400, %rd10399, 32;
	and.b64  	%rd10401, %rd10362, 4294967295;
	add.s64 	%rd10402, %rd10400, %rd10401;
	shr.u64 	%rd10403, %rd10402, 32;
	and.b64  	%rd10404, %rd10365, 4294967295;
	add.s64 	%rd10405, %rd10403, %rd10404;
	{ .reg .b32 tmp; mov.b64 {tmp, %r2555}, %rd10405; }
	add.s32 	%r2556, %r2552, %r2555;
	mul.lo.s32 	%r2557, %r86, %r2554;
	cvt.u64.u32 	%rd10406, %r2557;
	and.b64  	%rd10407, %rd10372, 4294967295;
	mad.lo.s64 	%rd10408, %rd13, %rd10406, %rd10407;
	shr.u64 	%rd10409, %rd10408, 32;
	and.b64  	%rd10410, %rd10376, 4294967295;
	add.s64 	%rd10411, %rd10409, %rd10410;
	mad.lo.s64 	%rd10412, %rd14, %rd10406, %rd10411;
	cvt.u32.u64 	%r2558, %rd10412;
	shr.u64 	%rd10413, %rd10412, 32;
	and.b64  	%rd10414, %rd10380, 4294967295;
	add.s64 	%rd10415, %rd10413, %rd10414;
	mad.lo.s64 	%rd10416, %rd15, %rd10406, %rd10415;
	shr.u64 	%rd10417, %rd10416, 32;
	and.b64  	%rd10418, %rd10384, 4294967295;
	add.s64 	%rd10419, %rd10417, %rd10418;
	mad.lo.s64 	%rd10420, %rd16, %rd10406, %rd10419;
	shr.u64 	%rd10421, %rd10420, 32;
	and.b64  	%rd10422, %rd10388, 4294967295;
	add.s64 	%rd10423, %rd10421, %rd10422;
	mad.lo.s64 	%rd10424, %rd17, %rd10406, %rd10423;
	shr.u64 	%rd10425, %rd10424, 32;
	and.b64  	%rd10426, %rd10392, 4294967295;
	add.s64 	%rd10427, %rd10425, %rd10426;
	mad.lo.s64 	%rd10428, %rd18, %rd10406, %rd10427;
	shr.u64 	%rd10429, %rd10428, 32;
	and.b64  	%rd10430, %rd10396, 4294967295;
	add.s64 	%rd10431, %rd10429, %rd10430;
	mad.lo.s64 	%rd10432, %rd19, %rd10406, %rd10431;
	shr.u64 	%rd10433, %rd10432, 32;
	and.b64  	%rd10434, %rd10399, 4294967295;
	add.s64 	%rd10435, %rd10433, %rd10434;
	mad.lo.s64 	%rd10436, %rd20, %rd10406, %rd10435;
	shr.u64 	%rd10437, %rd10436, 32;
	and.b64  	%rd10438, %rd10402, 4294967295;
	add.s64 	%rd10439, %rd10437, %rd10438;
	shr.u64 	%rd10440, %rd10439, 32;
	and.b64  	%rd10441, %rd10405, 4294967295;
	add.s64 	%rd10442, %rd10440, %rd10441;
	{ .reg .b32 tmp; mov.b64 {tmp, %r2559}, %rd10442; }
	add.s32 	%r2560, %r2556, %r2559;
	mul.lo.s32 	%r2561, %r86, %r2558;
	cvt.u64.u32 	%rd10443, %r2561;
	and.b64  	%rd10444, %rd10412, 4294967295;
	mad.lo.s64 	%rd10445, %rd13, %rd10443, %rd10444;
	shr.u64 	%rd10446, %rd10445, 32;
	and.b64  	%rd10447, %rd10416, 4294967295;
	add.s64 	%rd10448, %rd10446, %rd10447;
	mad.lo.s64 	%rd10449, %rd14, %rd10443, %rd10448;
	cvt.u32.u64 	%r2562, %rd10449;
	shr.u64 	%rd10450, %rd10449, 32;
	and.b64  	%rd10451, %rd10420, 4294967295;
	add.s64 	%rd10452, %rd10450, %rd10451;
	mad.lo.s64 	%rd10453, %rd15, %rd10443, %rd10452;
	shr.u64 	%rd10454, %rd10453, 32;
	and.b64  	%rd10455, %rd10424, 4294967295;
	add.s64 	%rd10456, %rd10454, %rd10455;
	mad.lo.s64 	%rd10457, %rd16, %rd10443, %rd10456;
	shr.u64 	%rd10458, %rd10457, 32;
	and.b64  	%rd10459, %rd10428, 4294967295;
	add.s64 	%rd10460, %rd10458, %rd10459;
	mad.lo.s64 	%rd10461, %rd17, %rd10443, %rd10460;
	shr.u64 	%rd10462, %rd10461, 32;
	and.b64  	%rd10463, %rd10432, 4294967295;
	add.s64 	%rd10464, %rd10462, %rd10463;
	mad.lo.s64 	%rd10465, %rd18, %rd10443, %rd10464;
	shr.u64 	%rd10466, %rd10465, 32;
	and.b64  	%rd10467, %rd10436, 4294967295;
	add.s64 	%rd10468, %rd10466, %rd10467;
	mad.lo.s64 	%rd10469, %rd19, %rd10443, %rd10468;
	shr.u64 	%rd10470, %rd10469, 32;
	and.b64  	%rd10471, %rd10439, 4294967295;
	add.s64 	%rd10472, %rd10470, %rd10471;
	mad.lo.s64 	%rd10473, %rd20, %rd10443, %rd10472;
	shr.u64 	%rd10474, %rd10473, 32;
	and.b64  	%rd10475, %rd10442, 4294967295;
	add.s64 	%rd10476, %rd10474, %rd10475;
	{ .reg .b32 tmp; mov.b64 {tmp, %r2563}, %rd10476; }
	add.s32 	%r2564, %r2560, %r2563;
	mul.lo.s32 	%r2565, %r86, %r2562;
	cvt.u64.u32 	%rd10477, %r2565;
	and.b64  	%rd10478, %rd10449, 4294967295;
	mad.lo.s64 	%rd10479, %rd13, %rd10477, %rd10478;
	shr.u64 	%rd10480, %rd10479, 32;
	and.b64  	%rd10481, %rd10453, 4294967295;
	add.s64 	%rd10482, %rd10480, %rd10481;
	mad.lo.s64 	%rd1931, %rd14, %rd10477, %rd10482;
	cvt.u32.u64 	%r6651, %rd1931;
	shr.u64 	%rd10483, %rd1931, 32;
	and.b64  	%rd10484, %rd10457, 4294967295;
	add.s64 	%rd10485, %rd10483, %rd10484;
	mad.lo.s64 	%rd45433, %rd15, %rd10477, %rd10485;
	cvt.u32.u64 	%r1000, %rd45433;
	shr.u64 	%rd10486, %rd45433, 32;
	and.b64  	%rd10487, %rd10461, 4294967295;
	add.s64 	%rd10488, %rd10486, %rd10487;
	mad.lo.s64 	%rd45434, %rd16, %rd10477, %rd10488;
	cvt.u32.u64 	%r1001, %rd45434;
	shr.u64 	%rd10489, %rd45434, 32;
	and.b64  	%rd10490, %rd10465, 4294967295;
	add.s64 	%rd10491, %rd10489, %rd10490;
	mad.lo.s64 	%rd45435, %rd17, %rd10477, %rd10491;
	cvt.u32.u64 	%r1002, %rd45435;
	shr.u64 	%rd10492, %rd45435, 32;
	and.b64  	%rd10493, %rd10469, 4294967295;
	add.s64 	%rd10494, %rd10492, %rd10493;
	mad.lo.s64 	%rd45436, %rd18, %rd10477, %rd10494;
	cvt.u32.u64 	%r1003, %rd45436;
	shr.u64 	%rd10495, %rd45436, 32;
	and.b64  	%rd10496, %rd10473, 4294967295;
	add.s64 	%rd10497, %rd10495, %rd10496;
	mad.lo.s64 	%rd45437, %rd19, %rd10477, %rd10497;
	cvt.u32.u64 	%r1004, %rd45437;
	shr.u64 	%rd10498, %rd45437, 32;
	and.b64  	%rd10499, %rd10476, 4294967295;
	add.s64 	%rd10500, %rd10498, %rd10499;
	mad.lo.s64 	%rd45438, %rd20, %rd10477, %rd10500;
	cvt.u32.u64 	%r1005, %rd45438;
	{ .reg .b32 tmp; mov.b64 {tmp, %r2566}, %rd45438; }
	add.s32 	%r6652, %r2564, %r2566;
	setp.gt.u32 	%p347, %r6652, %r2534;
	@%p347 bra 	$L__BB4_1099;
	cvt.u32.u64 	%r2567, %rd20;
	setp.lt.u32 	%p348, %r6652, %r2567;
	@%p348 bra 	$L__BB4_1100;
	cvt.u32.u64 	%r2568, %rd19;
	setp.lt.u32 	%p349, %r2568, %r1005;
	@%p349 bra 	$L__BB4_1099;
	cvt.u32.u64 	%r2569, %rd19;
	setp.gt.u32 	%p350, %r2569, %r1005;
	@%p350 bra 	$L__BB4_1100;
	cvt.u32.u64 	%r2570, %rd18;
	setp.lt.u32 	%p351, %r2570, %r1004;
	@%p351 bra 	$L__BB4_1099;
	cvt.u32.u64 	%r2571, %rd18;
	setp.gt.u32 	%p352, %r2571, %r1004;
	@%p352 bra 	$L__BB4_1100;
	cvt.u32.u64 	%r2572, %rd17;
	setp.lt.u32 	%p353, %r2572, %r1003;
	@%p353 bra 	$L__BB4_1099;
	cvt.u32.u64 	%r2573, %rd17;
	setp.gt.u32 	%p354, %r2573, %r1003;
	@%p354 bra 	$L__BB4_1100;
	cvt.u32.u64 	%r2574, %rd16;
	setp.lt.u32 	%p355, %r2574, %r1002;
	@%p355 bra 	$L__BB4_1099;
	cvt.u32.u64 	%r2575, %rd16;
	setp.gt.u32 	%p356, %r2575, %r1002;
	@%p356 bra 	$L__BB4_1100;
	cvt.u32.u64 	%r2576, %rd15;
	setp.lt.u32 	%p357, %r2576, %r1001;
	@%p357 bra 	$L__BB4_1099;
	cvt.u32.u64 	%r2577, %rd15;
	setp.gt.u32 	%p358, %r2577, %r1001;
	@%p358 bra 	$L__BB4_1100;
	cvt.u32.u64 	%r2578, %rd14;
	setp.lt.u32 	%p359, %r2578, %r1000;
	@%p359 bra 	$L__BB4_1099;
	cvt.u32.u64 	%r2579, %rd14;
	cvt.u32.u64 	%r2580, %rd13;
	setp.gt.u32 	%p360, %r2579, %r1000;
	setp.gt.u32 	%p361, %r2580, %r6651;
	or.pred  	%p362, %p360, %p361;
	@%p362 bra 	$L__BB4_1100;
$L__BB4_1099:
	cvt.u32.u64 	%r2581, %rd20;
	and.b64  	%rd10502, %rd1931, 4294967295;
	sub.s64 	%rd10503, %rd10502, %rd13;
	shr.u64 	%rd10504, %rd10503, 63;
	cvt.u32.u64 	%r6651, %rd10503;
	and.b64  	%rd10505, %rd45433, 4294967295;
	add.s64 	%rd10506, %rd10504, %rd14;
	sub.s64 	%rd45433, %rd10505, %rd10506;
	shr.u64 	%rd10507, %rd45433, 63;
	and.b64  	%rd10508, %rd45434, 4294967295;
	add.s64 	%rd10509, %rd10507, %rd15;
	sub.s64 	%rd45434, %rd10508, %rd10509;
	shr.u64 	%rd10510, %rd45434, 63;
	and.b64  	%rd10511, %rd45435, 4294967295;
	add.s64 	%rd10512, %rd10510, %rd16;
	sub.s64 	%rd45435, %rd10511, %rd10512;
	shr.u64 	%rd10513, %rd45435, 63;
	and.b64  	%rd10514, %rd45436, 4294967295;
	add.s64 	%rd10515, %rd10513, %rd17;
	sub.s64 	%rd45436, %rd10514, %rd10515;
	shr.u64 	%rd10516, %rd45436, 63;
	and.b64  	%rd10517, %rd45437, 4294967295;
	add.s64 	%rd10518, %rd10516, %rd18;
	sub.s64 	%rd45437, %rd10517, %rd10518;
	shr.u64 	%rd10519, %rd45437, 63;
	and.b64  	%rd10520, %rd45438, 4294967295;
	add.s64 	%rd10521, %rd10519, %rd19;
	sub.s64 	%rd45438, %rd10520, %rd10521;
	shr.u64 	%rd10522, %rd45438, 63;
	cvt.u32.u64 	%r2582, %rd10522;
	add.s32 	%r2583, %r2581, %r2582;
	sub.s32 	%r6652, %r6652, %r2583;
$L__BB4_1100:
	cvt.u32.u64 	%r2584, %rd20;
	shl.b32 	%r6653, %r6651, 1;
	shr.u32 	%r2585, %r6651, 31;
	cvt.u64.u32 	%rd10524, %r2585;
	and.b64  	%rd1950, %rd45433, 4294967295;
	shl.b64 	%rd10525, %rd45433, 1;
	and.b64  	%rd10526, %rd10525, 8589934590;
	or.b64  	%rd45439, %rd10526, %rd10524;
	cvt.u32.u64 	%r1012, %rd45439;
	shr.u64 	%rd10527, %rd10526, 32;
	and.b64  	%rd1952, %rd45434, 4294967295;
	shl.b64 	%rd10528, %rd45434, 1;
	and.b64  	%rd10529, %rd10528, 8589934590;
	or.b64  	%rd45440, %rd10527, %rd10529;
	cvt.u32.u64 	%r1013, %rd45440;
	shr.u64 	%rd10530, %rd10529, 32;
	and.b64  	%rd1954, %rd45435, 4294967295;
	shl.b64 	%rd10531, %rd45435, 1;
	and.b64  	%rd10532, %rd10531, 8589934590;
	or.b64  	%rd45441, %rd10530, %rd10532;
	cvt.u32.u64 	%r1014, %rd45441;
	shr.u64 	%rd10533, %rd10532, 32;
	and.b64  	%rd1956, %rd45436, 4294967295;
	shl.b64 	%rd10534, %rd45436, 1;
	and.b64  	%rd10535, %rd10534, 8589934590;
	or.b64  	%rd45442, %rd10533, %rd10535;
	cvt.u32.u64 	%r1015, %rd45442;
	shr.u64 	%rd10536, %rd10535, 32;
	and.b64  	%rd1958, %rd45437, 4294967295;
	shl.b64 	%rd10537, %rd45437, 1;
	and.b64  	%rd10538, %rd10537, 8589934590;
	or.b64  	%rd45443, %rd10536, %rd10538;
	cvt.u32.u64 	%r1016, %rd45443;
	shr.u64 	%rd10539, %rd10538, 32;
	and.b64  	%rd1960, %rd45438, 4294967295;
	shl.b64 	%rd10540, %rd45438, 1;
	and.b64  	%rd10541, %rd10540, 8589934590;
	or.b64  	%rd45444, %rd10539, %rd10541;
	cvt.u32.u64 	%r1017, %rd45444;
	shr.u64 	%rd10542, %rd10541, 32;
	cvt.u64.u32 	%rd1962, %r6652;
	mul.wide.u32 	%rd10543, %r6652, 2;
	add.s64 	%rd45445, %rd10542, %rd10543;
	cvt.u32.u64 	%r1018, %rd45445;
	setp.gt.u64 	%p363, %rd45445, 4294967295;
	setp.lt.u32 	%p364, %r2584, %r1018;
	or.pred  	%p365, %p363, %p364;
	@%p365 bra 	$L__BB4_1114;
	cvt.u32.u64 	%r2586, %rd20;
	setp.gt.u32 	%p366, %r2586, %r1018;
	@%p366 bra 	$L__BB4_1115;
	cvt.u32.u64 	%r2587, %rd19;
	setp.lt.u32 	%p367, %r2587, %r1017;
	@%p367 bra 	$L__BB4_1114;
	cvt.u32.u64 	%r2588, %rd19;
	setp.gt.u32 	%p368, %r2588, %r1017;
	@%p368 bra 	$L__BB4_1115;
	cvt.u32.u64 	%r2589, %rd18;
	setp.lt.u32 	%p369, %r2589, %r1016;
	@%p369 bra 	$L__BB4_1114;
	cvt.u32.u64 	%r2590, %rd18;
	setp.gt.u32 	%p370, %r2590, %r1016;
	@%p370 bra 	$L__BB4_1115;
	cvt.u32.u64 	%r2591, %rd17;
	setp.lt.u32 	%p371, %r2591, %r1015;
	@%p371 bra 	$L__BB4_1114;
	cvt.u32.u64 	%r2592, %rd17;
	setp.gt.u32 	%p372, %r2592, %r1015;
	@%p372 bra 	$L__BB4_1115;
	cvt.u32.u64 	%r2593, %rd16;
	setp.lt.u32 	%p373, %r2593, %r1014;
	@%p373 bra 	$L__BB4_1114;
	cvt.u32.u64 	%r2594, %rd16;
	setp.gt.u32 	%p374, %r2594, %r1014;
	@%p374 bra 	$L__BB4_1115;
	cvt.u32.u64 	%r2595, %rd15;
	setp.lt.u32 	%p375, %r2595, %r1013;
	@%p375 bra 	$L__BB4_1114;
	cvt.u32.u64 	%r2596, %rd15;
	setp.gt.u32 	%p376, %r2596, %r1013;
	@%p376 bra 	$L__BB4_1115;
	cvt.u32.u64 	%r2597, %rd14;
	setp.lt.u32 	%p377, %r2597, %r1012;
	@%p377 bra 	$L__BB4_1114;
	cvt.u32.u64 	%r2598, %rd14;
	cvt.u32.u64 	%r2599, %rd13;
	setp.gt.u32 	%p378, %r2598, %r1012;
	setp.lt.u32 	%p379, %r6653, %r2599;
	or.pred  	%p380, %p378, %p379;
	@%p380 bra 	$L__BB4_1115;
$L__BB4_1114:
	cvt.u64.u32 	%rd10546, %r6653;
	sub.s64 	%rd10547, %rd10546, %rd13;
	shr.u64 	%rd10548, %rd10547, 63;
	cvt.u32.u64 	%r6653, %rd10547;
	and.b64  	%rd10549, %rd45439, 4294967295;
	add.s64 	%rd10550, %rd10548, %rd14;
	sub.s64 	%rd45439, %rd10549, %rd10550;
	shr.u64 	%rd10551, %rd45439, 63;
	and.b64  	%rd10552, %rd45440, 4294967295;
	add.s64 	%rd10553, %rd10551, %rd15;
	sub.s64 	%rd45440, %rd10552, %rd10553;
	shr.u64 	%rd10554, %rd45440, 63;
	and.b64  	%rd10555, %rd45441, 4294967295;
	add.s64 	%rd10556, %rd10554, %rd16;
	sub.s64 	%rd45441, %rd10555, %rd10556;
	shr.u64 	%rd10557, %rd45441, 63;
	and.b64  	%rd10558, %rd45442, 4294967295;
	add.s64 	%rd10559, %rd10557, %rd17;
	sub.s64 	%rd45442, %rd10558, %rd10559;
	shr.u64 	%rd10560, %rd45442, 63;
	and.b64  	%rd10561, %rd45443, 4294967295;
	add.s64 	%rd10562, %rd10560, %rd18;
	sub.s64 	%rd45443, %rd10561, %rd10562;
	shr.u64 	%rd10563, %rd45443, 63;
	and.b64  	%rd10564, %rd45444, 4294967295;
	add.s64 	%rd10565, %rd10563, %rd19;
	sub.s64 	%rd45444, %rd10564, %rd10565;
	shr.u64 	%rd10566, %rd45444, 63;
	and.b64  	%rd10567, %rd45445, 4294967295;
	add.s64 	%rd10568, %rd10566, %rd20;
	sub.s64 	%rd45445, %rd10567, %rd10568;
$L__BB4_1115:
	cvt.u32.u64 	%r2600, %rd20;
	add.s32 	%r6654, %r6653, %r6651;
	setp.lt.u32 	%p381, %r6654, %r6653;
	selp.u64 	%rd10570, 1, 0, %p381;
	and.b64  	%rd10571, %rd45439, 4294967295;
	add.s64 	%rd10572, %rd10571, %rd10570;
	add.s64 	%rd45446, %rd10572, %rd1950;
	cvt.u32.u64 	%r1022, %rd45446;
	shr.u64 	%rd10573, %rd45446, 32;
	and.b64  	%rd10574, %rd45440, 4294967295;
	add.s64 	%rd10575, %rd10573, %rd10574;
	add.s64 	%rd45447, %rd10575, %rd1952;
	cvt.u32.u64 	%r1023, %rd45447;
	shr.u64 	%rd10576, %rd45447, 32;
	and.b64  	%rd10577, %rd45441, 4294967295;
	add.s64 	%rd10578, %rd10576, %rd10577;
	add.s64 	%rd45448, %rd10578, %rd1954;
	cvt.u32.u64 	%r1024, %rd45448;
	shr.u64 	%rd10579, %rd45448, 32;
	and.b64  	%rd10580, %rd45442, 4294967295;
	add.s64 	%rd10581, %rd10579, %rd10580;
	add.s64 	%rd45449, %rd10581, %rd1956;
	cvt.u32.u64 	%r1025, %rd45449;
	shr.u64 	%rd10582, %rd45449, 32;
	and.b64  	%rd10583, %rd45443, 4294967295;
	add.s64 	%rd10584, %rd10582, %rd10583;
	add.s64 	%rd45450, %rd10584, %rd1958;
	cvt.u32.u64 	%r1026, %rd45450;
	shr.u64 	%rd10585, %rd45450, 32;
	and.b64  	%rd10586, %rd45444, 4294967295;
	add.s64 	%rd10587, %rd10585, %rd10586;
	add.s64 	%rd45451, %rd10587, %rd1960;
	cvt.u32.u64 	%r1027, %rd45451;
	shr.u64 	%rd10588, %rd45451, 32;
	and.b64  	%rd10589, %rd45445, 4294967295;
	add.s64 	%rd10590, %rd10588, %rd10589;
	add.s64 	%rd45452, %rd10590, %rd1962;
	cvt.u32.u64 	%r1028, %rd45452;
	setp.gt.u64 	%p382, %rd45452, 4294967295;
	setp.lt.u32 	%p383, %r2600, %r1028;
	or.pred  	%p384, %p382, %p383;
	@%p384 bra 	$L__BB4_1129;
	cvt.u32.u64 	%r2601, %rd20;
	setp.gt.u32 	%p385, %r2601, %r1028;
	@%p385 bra 	$L__BB4_1130;
	cvt.u32.u64 	%r2602, %rd19;
	setp.lt.u32 	%p386, %r2602, %r1027;
	@%p386 bra 	$L__BB4_1129;
	cvt.u32.u64 	%r2603, %rd19;
	setp.gt.u32 	%p387, %r2603, %r1027;
	@%p387 bra 	$L__BB4_1130;
	cvt.u32.u64 	%r2604, %rd18;
	setp.lt.u32 	%p388, %r2604, %r1026;
	@%p388 bra 	$L__BB4_1129;
	cvt.u32.u64 	%r2605, %rd18;
	setp.gt.u32 	%p389, %r2605, %r1026;
	@%p389 bra 	$L__BB4_1130;
	cvt.u32.u64 	%r2606, %rd17;
	setp.lt.u32 	%p390, %r2606, %r1025;
	@%p390 bra 	$L__BB4_1129;
	cvt.u32.u64 	%r2607, %rd17;
	setp.gt.u32 	%p391, %r2607, %r1025;
	@%p391 bra 	$L__BB4_1130;
	cvt.u32.u64 	%r2608, %rd16;
	setp.lt.u32 	%p392, %r2608, %r1024;
	@%p392 bra 	$L__BB4_1129;
	cvt.u32.u64 	%r2609, %rd16;
	setp.gt.u32 	%p393, %r2609, %r1024;
	@%p393 bra 	$L__BB4_1130;
	cvt.u32.u64 	%r2610, %rd15;
	setp.lt.u32 	%p394, %r2610, %r1023;
	@%p394 bra 	$L__BB4_1129;
	cvt.u32.u64 	%r2611, %rd15;
	setp.gt.u32 	%p395, %r2611, %r1023;
	@%p395 bra 	$L__BB4_1130;
	cvt.u32.u64 	%r2612, %rd14;
	setp.lt.u32 	%p396, %r2612, %r1022;
	@%p396 bra 	$L__BB4_1129;
	cvt.u32.u64 	%r2613, %rd14;
	cvt.u32.u64 	%r2614, %rd13;
	setp.gt.u32 	%p397, %r2613, %r1022;
	setp.lt.u32 	%p398, %r6654, %r2614;
	or.pred  	%p399, %p397, %p398;
	@%p399 bra 	$L__BB4_1130;
$L__BB4_1129:
	cvt.u64.u32 	%rd10593, %r6654;
	sub.s64 	%rd10594, %rd10593, %rd13;
	shr.u64 	%rd10595, %rd10594, 63;
	cvt.u32.u64 	%r6654, %rd10594;
	and.b64  	%rd10596, %rd45446, 4294967295;
	add.s64 	%rd10597, %rd10595, %rd14;
	sub.s64 	%rd45446, %rd10596, %rd10597;
	shr.u64 	%rd10598, %rd45446, 63;
	and.b64  	%rd10599, %rd45447, 4294967295;
	add.s64 	%rd10600, %rd10598, %rd15;
	sub.s64 	%rd45447, %rd10599, %rd10600;
	shr.u64 	%rd10601, %rd45447, 63;
	and.b64  	%rd10602, %rd45448, 4294967295;
	add.s64 	%rd10603, %rd10601, %rd16;
	sub.s64 	%rd45448, %rd10602, %rd10603;
	shr.u64 	%rd10604, %rd45448, 63;
	and.b64  	%rd10605, %rd45449, 4294967295;
	add.s64 	%rd10606, %rd10604, %rd17;
	sub.s64 	%rd45449, %rd10605, %rd10606;
	shr.u64 	%rd10607, %rd45449, 63;
	and.b64  	%rd10608, %rd45450, 4294967295;
	add.s64 	%rd10609, %rd10607, %rd18;
	sub.s64 	%rd45450, %rd10608, %rd10609;
	shr.u64 	%rd10610, %rd45450, 63;
	and.b64  	%rd10611, %rd45451, 4294967295;
	add.s64 	%rd10612, %rd10610, %rd19;
	sub.s64 	%rd45451, %rd10611, %rd10612;
	shr.u64 	%rd10613, %rd45451, 63;
	and.b64  	%rd10614, %rd45452, 4294967295;
	add.s64 	%rd10615, %rd10613, %rd20;
	sub.s64 	%rd45452, %rd10614, %rd10615;
$L__BB4_1130:
	cvt.u32.u64 	%r2615, %rd20;
	cvt.u64.u32 	%rd1999, %r6654;
	mul.wide.u32 	%rd10616, %r6654, %r6654;
	cvt.u32.u64 	%r2616, %rd10616;
	shr.u64 	%rd10617, %rd10616, 32;
	and.b64  	%rd2000, %rd45446, 4294967295;
	mul.lo.s64 	%rd10618, %rd2000, %rd1999;
	add.s64 	%rd10619, %rd10617, %rd10618;
	shr.u64 	%rd10620, %rd10619, 32;
	and.b64  	%rd2001, %rd45447, 4294967295;
	mul.lo.s64 	%rd10621, %rd2001, %rd1999;
	add.s64 	%rd10622, %rd10620, %rd10621;
	shr.u64 	%rd10623, %rd10622, 32;
	and.b64  	%rd2002, %rd45448, 4294967295;
	mul.lo.s64 	%rd10624, %rd2002, %rd1999;
	add.s64 	%rd10625, %rd10623, %rd10624;
	shr.u64 	%rd10626, %rd10625, 32;
	and.b64  	%rd2003, %rd45449, 4294967295;
	mul.lo.s64 	%rd10627, %rd2003, %rd1999;
	add.s64 	%rd10628, %rd10626, %rd10627;
	shr.u64 	%rd10629, %rd10628, 32;
	and.b64  	%rd2004, %rd45450, 4294967295;
	mul.lo.s64 	%rd10630, %rd2004, %rd1999;
	add.s64 	%rd10631, %rd10629, %rd10630;
	shr.u64 	%rd10632, %rd10631, 32;
	and.b64  	%rd2005, %rd45451, 4294967295;
	mul.lo.s64 	%rd10633, %rd2005, %rd1999;
	add.s64 	%rd10634, %rd10632, %rd10633;
	shr.u64 	%rd10635, %rd10634, 32;
	and.b64  	%rd2006, %rd45452, 4294967295;
	mul.lo.s64 	%rd10636, %rd2006, %rd1999;
	add.s64 	%rd10637, %rd10635, %rd10636;
	shr.u64 	%rd10638, %rd10637, 32;
	and.b64  	%rd10639, %rd10619, 4294967295;
	add.s64 	%rd10640, %rd10618, %rd10639;
	shr.u64 	%rd10641, %rd10640, 32;
	and.b64  	%rd10642, %rd10622, 4294967295;
	add.s64 	%rd10643, %rd10641, %rd10642;
	mad.lo.s64 	%rd10644, %rd2000, %rd2000, %rd10643;
	shr.u64 	%rd10645, %rd10644, 32;
	mul.lo.s64 	%rd10646, %rd2001, %rd2000;
	and.b64  	%rd10647, %rd10625, 4294967295;
	add.s64 	%rd10648, %rd10645, %rd10647;
	add.s64 	%rd10649, %rd10648, %rd10646;
	shr.u64 	%rd10650, %rd10649, 32;
	mul.lo.s64 	%rd10651, %rd2002, %rd2000;
	and.b64  	%rd10652, %rd10628, 4294967295;
	add.s64 	%rd10653, %rd10650, %rd10652;
	add.s64 	%rd10654, %rd10653, %rd10651;
	shr.u64 	%rd10655, %rd10654, 32;
	mul.lo.s64 	%rd10656, %rd2003, %rd2000;
	and.b64  	%rd10657, %rd10631, 4294967295;
	add.s64 	%rd10658, %rd10655, %rd10657;
	add.s64 	%rd10659, %rd10658, %rd10656;
	shr.u64 	%rd10660, %rd10659, 32;
	mul.lo.s64 	%rd10661, %rd2004, %rd2000;
	and.b64  	%rd10662, %rd10634, 4294967295;
	add.s64 	%rd10663, %rd10660, %rd10662;
	add.s64 	%rd10664, %rd10663, %rd10661;
	shr.u64 	%rd10665, %rd10664, 32;
	mul.lo.s64 	%rd10666, %rd2005, %rd2000;
	and.b64  	%rd10667, %rd10637, 4294967295;
	add.s64 	%rd10668, %rd10665, %rd10667;
	add.s64 	%rd10669, %rd10668, %rd10666;
	shr.u64 	%rd10670, %rd10669, 32;
	mul.lo.s64 	%rd10671, %rd2006, %rd2000;
	add.s64 	%rd10672, %rd10670, %rd10638;
	add.s64 	%rd10673, %rd10672, %rd10671;
	shr.u64 	%rd10674, %rd10673, 32;
	and.b64  	%rd10675, %rd10644, 4294967295;
	add.s64 	%rd10676, %rd10621, %rd10675;
	shr.u64 	%rd10677, %rd10676, 32;
	and.b64  	%rd10678, %rd10649, 4294967295;
	add.s64 	%rd10679, %rd10677, %rd10678;
	add.s64 	%rd10680, %rd10679, %rd10646;
	shr.u64 	%rd10681, %rd10680, 32;
	and.b64  	%rd10682, %rd10654, 4294967295;
	add.s64 	%rd10683, %rd10681, %rd10682;
	mad.lo.s64 	%rd10684, %rd2001, %rd2001, %rd10683;
	shr.u64 	%rd10685, %rd10684, 32;
	mul.lo.s64 	%rd10686, %rd2002, %rd2001;
	and.b64  	%rd10687, %rd10659, 4294967295;
	add.s64 	%rd10688, %rd10685, %rd10687;
	add.s64 	%rd10689, %rd10688, %rd10686;
	shr.u64 	%rd10690, %rd10689, 32;
	mul.lo.s64 	%rd10691, %rd2003, %rd2001;
	and.b64  	%rd10692, %rd10664, 4294967295;
	add.s64 	%rd10693, %rd10690, %rd10692;
	add.s64 	%rd10694, %rd10693, %rd10691;
	shr.u64 	%rd10695, %rd10694, 32;
	mul.lo.s64 	%rd10696, %rd2004, %rd2001;
	and.b64  	%rd10697, %rd10669, 4294967295;
	add.s64 	%rd10698, %rd10695, %rd10697;
	add.s64 	%rd10699, %rd10698, %rd10696;
	shr.u64 	%rd10700, %rd10699, 32;
	mul.lo.s64 	%rd10701, %rd2005, %rd2001;
	and.b64  	%rd10702, %rd10673, 4294967295;
	add.s64 	%rd10703, %rd10700, %rd10702;
	add.s64 	%rd10704, %rd10703, %rd10701;
	shr.u64 	%rd10705, %rd10704, 32;
	mul.lo.s64 	%rd10706, %rd2006, %rd2001;
	add.s64 	%rd10707, %rd10705, %rd10674;
	add.s64 	%rd10708, %rd10707, %rd10706;
	shr.u64 	%rd10709, %rd10708, 32;
	and.b64  	%rd10710, %rd10680, 4294967295;
	add.s64 	%rd10711, %rd10624, %rd10710;
	shr.u64 	%rd10712, %rd10711, 32;
	and.b64  	%rd10713, %rd10684, 4294967295;
	add.s64 	%rd10714, %rd10712, %rd10713;
	add.s64 	%rd10715, %rd10714, %rd10651;
	shr.u64 	%rd10716, %rd10715, 32;
	and.b64  	%rd10717, %rd10689, 4294967295;
	add.s64 	%rd10718, %rd10716, %rd10717;
	add.s64 	%rd10719, %rd10718, %rd10686;
	shr.u64 	%rd10720, %rd10719, 32;
	and.b64  	%rd10721, %rd10694, 4294967295;
	add.s64 	%rd10722, %rd10720, %rd10721;
	mad.lo.s64 	%rd10723, %rd2002, %rd2002, %rd10722;
	shr.u64 	%rd10724, %rd10723, 32;
	mul.lo.s64 	%rd10725, %rd2003, %rd2002;
	and.b64  	%rd10726, %rd10699, 4294967295;
	add.s64 	%rd10727, %rd10724, %rd10726;
	add.s64 	%rd10728, %rd10727, %rd10725;
	shr.u64 	%rd10729, %rd10728, 32;
	mul.lo.s64 	%rd10730, %rd2004, %rd2002;
	and.b64  	%rd10731, %rd10704, 4294967295;
	add.s64 	%rd10732, %rd10729, %rd10731;
	add.s64 	%rd10733, %rd10732, %rd10730;
	shr.u64 	%rd10734, %rd10733, 32;
	mul.lo.s64 	%rd10735, %rd2005, %rd2002;
	and.b64  	%rd10736, %rd10708, 4294967295;
	add.s64 	%rd10737, %rd10734, %rd10736;
	add.s64 	%rd10738, %rd10737, %rd10735;
	shr.u64 	%rd10739, %rd10738, 32;
	mul.lo.s64 	%rd10740, %rd2006, %rd2002;
	add.s64 	%rd10741, %rd10739, %rd10709;
	add.s64 	%rd10742, %rd10741, %rd10740;
	shr.u64 	%rd10743, %rd10742, 32;
	and.b64  	%rd10744, %rd10715, 4294967295;
	add.s64 	%rd10745, %rd10627, %rd10744;
	shr.u64 	%rd10746, %rd10745, 32;
	and.b64  	%rd10747, %rd10719, 4294967295;
	add.s64 	%rd10748, %rd10746, %rd10747;
	add.s64 	%rd10749, %rd10748, %rd10656;
	shr.u64 	%rd10750, %rd10749, 32;
	and.b64  	%rd10751, %rd10723, 4294967295;
	add.s64 	%rd10752, %rd10750, %rd10751;
	add.s64 	%rd10753, %rd10752, %rd10691;
	shr.u64 	%rd10754, %rd10753, 32;
	and.b64  	%rd10755, %rd10728, 4294967295;
	add.s64 	%rd10756, %rd10754, %rd10755;
	add.s64 	%rd10757, %rd10756, %rd10725;
	shr.u64 	%rd10758, %rd10757, 32;
	and.b64  	%rd10759, %rd10733, 4294967295;
	add.s64 	%rd10760, %rd10758, %rd10759;
	mad.lo.s64 	%rd10761, %rd2003, %rd2003, %rd10760;
	shr.u64 	%rd10762, %rd10761, 32;
	mul.lo.s64 	%rd10763, %rd2004, %rd2003;
	and.b64  	%rd10764, %rd10738, 4294967295;
	add.s64 	%rd10765, %rd10762, %rd10764;
	add.s64 	%rd10766, %rd10765, %rd10763;
	shr.u64 	%rd10767, %rd10766, 32;
	mul.lo.s64 	%rd10768, %rd2005, %rd2003;
	and.b64  	%rd10769, %rd10742, 4294967295;
	add.s64 	%rd10770, %rd10767, %rd10769;
	add.s64 	%rd10771, %rd10770, %rd10768;
	shr.u64 	%rd10772, %rd10771, 32;
	mul.lo.s64 	%rd10773, %rd2006, %rd2003;
	add.s64 	%rd10774, %rd10772, %rd10743;
	add.s64 	%rd10775, %rd10774, %rd10773;
	shr.u64 	%rd10776, %rd10775, 32;
	and.b64  	%rd10777, %rd10749, 4294967295;
	add.s64 	%rd10778, %rd10630, %rd10777;
	shr.u64 	%rd10779, %rd10778, 32;
	and.b64  	%rd10780, %rd10753, 4294967295;
	add.s64 	%rd10781, %rd10779, %rd10780;
	add.s64 	%rd10782, %rd10781, %rd10661;
	shr.u64 	%rd10783, %rd10782, 32;
	and.b64  	%rd10784, %rd10757, 4294967295;
	add.s64 	%rd10785, %rd10783, %rd10784;
	add.s64 	%rd10786, %rd10785, %rd10696;
	shr.u64 	%rd10787, %rd10786, 32;
	and.b64  	%rd10788, %rd10761, 4294967295;
	add.s64 	%rd10789, %rd10787, %rd10788;
	add.s64 	%rd10790, %rd10789, %rd10730;
	shr.u64 	%rd10791, %rd10790, 32;
	and.b64  	%rd10792, %rd10766, 4294967295;
	add.s64 	%rd10793, %rd10791, %rd10792;
	add.s64 	%rd10794, %rd10793, %rd10763;
	shr.u64 	%rd10795, %rd10794, 32;
	and.b64  	%rd10796, %rd10771, 4294967295;
	add.s64 	%rd10797, %rd10795, %rd10796;
	mad.lo.s64 	%rd10798, %rd2004, %rd2004, %rd10797;
	shr.u64 	%rd10799, %rd10798, 32;
	mul.lo.s64 	%rd10800, %rd2005, %rd2004;
	and.b64  	%rd10801, %rd10775, 4294967295;
	add.s64 	%rd10802, %rd10799, %rd10801;
	add.s64 	%rd10803, %rd10802, %rd10800;
	shr.u64 	%rd10804, %rd10803, 32;
	mul.lo.s64 	%rd10805, %rd2006, %rd2004;
	add.s64 	%rd10806, %rd10804, %rd10776;
	add.s64 	%rd10807, %rd10806, %rd10805;
	shr.u64 	%rd10808, %rd10807, 32;
	and.b64  	%rd10809, %rd10782, 4294967295;
	add.s64 	%rd10810, %rd10633, %rd10809;
	shr.u64 	%rd10811, %rd10810, 32;
	and.b64  	%rd10812, %rd10786, 4294967295;
	add.s64 	%rd10813, %rd10811, %rd10812;
	add.s64 	%rd10814, %rd10813, %rd10666;
	shr.u64 	%rd10815, %rd10814, 32;
	and.b64  	%rd10816, %rd10790, 4294967295;
	add.s64 	%rd10817, %rd10815, %rd10816;
	add.s64 	%rd10818, %rd10817, %rd10701;
	shr.u64 	%rd10819, %rd10818, 32;
	and.b64  	%rd10820, %rd10794, 4294967295;
	add.s64 	%rd10821, %rd10819, %rd10820;
	add.s64 	%rd10822, %rd10821, %rd10735;
	shr.u64 	%rd10823, %rd10822, 32;
	and.b64  	%rd10824, %rd10798, 4294967295;
	add.s64 	%rd10825, %rd10823, %rd10824;
	add.s64 	%rd10826, %rd10825, %rd10768;
	shr.u64 	%rd10827, %rd10826, 32;
	and.b64  	%rd10828, %rd10803, 4294967295;
	add.s64 	%rd10829, %rd10827, %rd10828;
	add.s64 	%rd10830, %rd10829, %rd10800;
	shr.u64 	%rd10831, %rd10830, 32;
	and.b64  	%rd10832, %rd10807, 4294967295;
	add.s64 	%rd10833, %rd10831, %rd10832;
	mad.lo.s64 	%rd10834, %rd2005, %rd2005, %rd10833;
	shr.u64 	%rd10835, %rd10834, 32;
	mul.lo.s64 	%rd10836, %rd2006, %rd2005;
	add.s64 	%rd10837, %rd10835, %rd10808;
	add.s64 	%rd10838, %rd10837, %rd10836;
	shr.u64 	%rd10839, %rd10838, 32;
	and.b64  	%rd10840, %rd10814, 4294967295;
	add.s64 	%rd10841, %rd10636, %rd10840;
	shr.u64 	%rd10842, %rd10841, 32;
	and.b64  	%rd10843, %rd10818, 4294967295;
	add.s64 	%rd10844, %rd10842, %rd10843;
	add.s64 	%rd10845, %rd10844, %rd10671;
	shr.u64 	%rd10846, %rd10845, 32;
	and.b64  	%rd10847, %rd10822, 4294967295;
	add.s64 	%rd10848, %rd10846, %rd10847;
	add.s64 	%rd10849, %rd10848, %rd10706;
	shr.u64 	%rd10850, %rd10849, 32;
	and.b64  	%rd10851, %rd10826, 4294967295;
	add.s64 	%rd10852, %rd10850, %rd10851;
	add.s64 	%rd10853, %rd10852, %rd10740;
	shr.u64 	%rd10854, %rd10853, 32;
	and.b64  	%rd10855, %rd10830, 4294967295;
	add.s64 	%rd10856, %rd10854, %rd10855;
	add.s64 	%rd10857, %rd10856, %rd10773;
	shr.u64 	%rd10858, %rd10857, 32;
	and.b64  	%rd10859, %rd10834, 4294967295;
	add.s64 	%rd10860, %rd10858, %rd10859;
	add.s64 	%rd10861, %rd10860, %rd10805;
	shr.u64 	%rd10862, %rd10861, 32;
	and.b64  	%rd10863, %rd10838, 4294967295;
	add.s64 	%rd10864, %rd10862, %rd10863;
	add.s64 	%rd10865, %rd10864, %rd10836;
	shr.u64 	%rd10866, %rd10865, 32;
	add.s64 	%rd10867, %rd10866, %rd10839;
	mad.lo.s64 	%rd10868, %rd2006, %rd2006, %rd10867;
	{ .reg .b32 tmp; mov.b64 {tmp, %r2617}, %rd10868; }
	mul.lo.s32 	%r2618, %r86, %r2616;
	cvt.u64.u32 	%rd10869, %r2618;
	and.b64  	%rd10870, %rd10616, 4294967293;
	mad.lo.s64 	%rd10871, %rd13, %rd10869, %rd10870;
	shr.u64 	%rd10872, %rd10871, 32;
	and.b64  	%rd10873, %rd10640, 4294967295;
	add.s64 	%rd10874, %rd10872, %rd10873;
	mad.lo.s64 	%rd10875, %rd14, %rd10869, %rd10874;
	cvt.u32.u64 	%r2619, %rd10875;
	shr.u64 	%rd10876, %rd10875, 32;
	and.b64  	%rd10877, %rd10676, 4294967295;
	add.s64 	%rd10878, %rd10876, %rd10877;
	mad.lo.s64 	%rd10879, %rd15, %rd10869, %rd10878;
	shr.u64 	%rd10880, %rd10879, 32;
	and.b64  	%rd10881, %rd10711, 4294967295;
	add.s64 	%rd10882, %rd10880, %rd10881;
	mad.lo.s64 	%rd10883, %rd16, %rd10869, %rd10882;
	shr.u64 	%rd10884, %rd10883, 32;
	and.b64  	%rd10885, %rd10745, 4294967295;
	add.s64 	%rd10886, %rd10884, %rd10885;
	mad.lo.s64 	%rd10887, %rd17, %rd10869, %rd10886;
	shr.u64 	%rd10888, %rd10887, 32;
	and.b64  	%rd10889, %rd10778, 4294967295;
	add.s64 	%rd10890, %rd10888, %rd10889;
	mad.lo.s64 	%rd10891, %rd18, %rd10869, %rd10890;
	shr.u64 	%rd10892, %rd10891, 32;
	and.b64  	%rd10893, %rd10810, 4294967295;
	add.s64 	%rd10894, %rd10892, %rd10893;
	mad.lo.s64 	%rd10895, %rd19, %rd10869, %rd10894;
	shr.u64 	%rd10896, %rd10895, 32;
	and.b64  	%rd10897, %rd10841, 4294967295;
	add.s64 	%rd10898, %rd10896, %rd10897;
	mad.lo.s64 	%rd10899, %rd20, %rd10869, %rd10898;
	shr.u64 	%rd10900, %rd10899, 32;
	and.b64  	%rd10901, %rd10845, 4294967295;
	add.s64 	%rd10902, %rd10900, %rd10901;
	shr.u64 	%rd10903, %rd10902, 32;
	and.b64  	%rd10904, %rd10849, 4294967295;
	add.s64 	%rd10905, %rd10903, %rd10904;
	shr.u64 	%rd10906, %rd10905, 32;
	and.b64  	%rd10907, %rd10853, 4294967295;
	add.s64 	%rd10908, %rd10906, %rd10907;
	shr.u64 	%rd10909, %rd10908, 32;
	and.b64  	%rd10910, %rd10857, 4294967295;
	add.s64 	%rd10911, %rd10909, %rd10910;
	shr.u64 	%rd10912, %rd10911, 32;
	and.b64  	%rd10913, %rd10861, 4294967295;
	add.s64 	%rd10914, %rd10912, %rd10913;
	shr.u64 	%rd10915, %rd10914, 32;
	and.b64  	%rd10916, %rd10865, 4294967295;
	add.s64 	%rd10917, %rd10915, %rd10916;
	shr.u64 	%rd10918, %rd10917, 32;
	and.b64  	%rd10919, %rd10868, 4294967295;
	add.s64 	%rd10920, %rd10918, %rd10919;
	{ .reg .b32 tmp; mov.b64 {tmp, %r2620}, %rd10920; }
	add.s32 	%r2621, %r2617, %r2620;
	mul.lo.s32 	%r2622, %r86, %r2619;
	cvt.u64.u32 	%rd10921, %r2622;
	and.b64  	%rd10922, %rd10875, 4294967295;
	mad.lo.s64 	%rd10923, %rd13, %rd10921, %rd10922;
	shr.u64 	%rd10924, %rd10923, 32;
	and.b64  	%rd10925, %rd10879, 4294967295;
	add.s64 	%rd10926, %rd10924, %rd10925;
	mad.lo.s64 	%rd10927, %rd14, %rd10921, %rd10926;
	cvt.u32.u64 	%r2623, %rd10927;
	shr.u64 	%rd10928, %rd10927, 32;
	and.b64  	%rd10929, %rd10883, 4294967295;
	add.s64 	%rd10930, %rd10928, %rd10929;
	mad.lo.s64 	%rd10931, %rd15, %rd10921, %rd10930;
	shr.u64 	%rd10932, %rd10931, 32;
	and.b64  	%rd10933, %rd10887, 4294967295;
	add.s64 	%rd10934, %rd10932, %rd10933;
	mad.lo.s64 	%rd10935, %rd16, %rd10921, %rd10934;
	shr.u64 	%rd10936, %rd10935, 32;
	and.b64  	%rd10937, %rd10891, 4294967295;
	add.s64 	%rd10938, %rd10936, %rd10937;
	mad.lo.s64 	%rd10939, %rd17, %rd10921, %rd10938;
	shr.u64 	%rd10940, %rd10939, 32;
	and.b64  	%rd10941, %rd10895, 4294967295;
	add.s64 	%rd10942, %rd10940, %rd10941;
	mad.lo.s64 	%rd10943, %rd18, %rd10921, %rd10942;
	shr.u64 	%rd10944, %rd10943, 32;
	and.b64  	%rd10945, %rd10899, 4294967295;
	add.s64 	%rd10946, %rd10944, %rd10945;
	mad.lo.s64 	%rd10947, %rd19, %rd10921, %rd10946;
	shr.u64 	%rd10948, %rd10947, 32;
	and.b64  	%rd10949, %rd10902, 4294967295;
	add.s64 	%rd10950, %rd10948, %rd10949;
	mad.lo.s64 	%rd10951, %rd20, %rd10921, %rd10950;
	shr.u64 	%rd10952, %rd10951, 32;
	and.b64  	%rd10953, %rd10905, 4294967295;
	add.s64 	%rd10954, %rd10952, %rd10953;
	shr.u64 	%rd10955, %rd10954, 32;
	and.b64  	%rd10956, %rd10908, 4294967295;
	add.s64 	%rd10957, %rd10955, %rd10956;
	shr.u64 	%rd10958, %rd10957, 32;
	and.b64  	%rd10959, %rd10911, 4294967295;
	add.s64 	%rd10960, %rd10958, %rd10959;
	shr.u64 	%rd10961, %rd10960, 32;
	and.b64  	%rd10962, %rd10914, 4294967295;
	add.s64 	%rd10963, %rd10961, %rd10962;
	shr.u64 	%rd10964, %rd10963, 32;
	and.b64  	%rd10965, %rd10917, 4294967295;
	add.s64 	%rd10966, %rd10964, %rd10965;
	shr.u64 	%rd10967, %rd10966, 32;
	and.b64  	%rd10968, %rd10920, 4294967295;
	add.s64 	%rd10969, %rd10967, %rd10968;
	{ .reg .b32 tmp; mov.b64 {tmp, %r2624}, %rd10969; }
	add.s32 	%r2625, %r2621, %r2624;
	mul.lo.s32 	%r2626, %r86, %r2623;
	cvt.u64.u32 	%rd10970, %r2626;
	and.b64  	%rd10971, %rd10927, 4294967295;
	mad.lo.s64 	%rd10972, %rd13, %rd10970, %rd10971;
	shr.u64 	%rd10973, %rd10972, 32;
	and.b64  	%rd10974, %rd10931, 4294967295;
	add.s64 	%rd10975, %rd10973, %rd10974;
	mad.lo.s64 	%rd10976, %rd14, %rd10970, %rd10975;
	cvt.u32.u64 	%r2627, %rd10976;
	shr.u64 	%rd10977, %rd10976, 32;
	and.b64  	%rd10978, %rd10935, 4294967295;
	add.s64 	%rd10979, %rd10977, %rd10978;
	mad.lo.s64 	%rd10980, %rd15, %rd10970, %rd10979;
	shr.u64 	%rd10981, %rd10980, 32;
	and.b64  	%rd10982, %rd10939, 4294967295;
	add.s64 	%rd10983, %rd10981, %rd10982;
	mad.lo.s64 	%rd10984, %rd16, %rd10970, %rd10983;
	shr.u64 	%rd10985, %rd10984, 32;
	and.b64  	%rd10986, %rd10943, 4294967295;
	add.s64 	%rd10987, %rd10985, %rd10986;
	mad.lo.s64 	%rd10988, %rd17, %rd10970, %rd10987;
	shr.u64 	%rd10989, %rd10988, 32;
	and.b64  	%rd10990, %rd10947, 4294967295;
	add.s64 	%rd10991, %rd10989, %rd10990;
	mad.lo.s64 	%rd10992, %rd18, %rd10970, %rd10991;
	shr.u64 	%rd10993, %rd10992, 32;
	and.b64  	%rd10994, %rd10951, 4294967295;
	add.s64 	%rd10995, %rd10993, %rd10994;
	mad.lo.s64 	%rd10996, %rd19, %rd10970, %rd10995;
	shr.u64 	%rd10997, %rd10996, 32;
	and.b64  	%rd10998, %rd10954, 4294967295;
	add.s64 	%rd10999, %rd10997, %rd10998;
	mad.lo.s64 	%rd11000, %rd20, %rd10970, %rd10999;
	shr.u64 	%rd11001, %rd11000, 32;
	and.b64  	%rd11002, %rd10957, 4294967295;
	add.s64 	%rd11003, %rd11001, %rd11002;
	shr.u64 	%rd11004, %rd11003, 32;
	and.b64  	%rd11005, %rd10960, 4294967295;
	add.s64 	%rd11006, %rd11004, %rd11005;
	shr.u64 	%rd11007, %rd11006, 32;
	and.b64  	%rd11008, %rd10963, 4294967295;
	add.s64 	%rd11009, %rd11007, %rd11008;
	shr.u64 	%rd11010, %rd11009, 32;
	and.b64  	%rd11011, %rd10966, 4294967295;
	add.s64 	%rd11012, %rd11010, %rd11011;
	shr.u64 	%rd11013, %rd11012, 32;
	and.b64  	%rd11014, %rd10969, 4294967295;
	add.s64 	%rd11015, %rd11013, %rd11014;
	{ .reg .b32 tmp; mov.b64 {tmp, %r2628}, %rd11015; }
	add.s32 	%r2629, %r2625, %r2628;
	mul.lo.s32 	%r2630, %r86, %r2627;
	cvt.u64.u32 	%rd11016, %r2630;
	and.b64  	%rd11017, %rd10976, 4294967295;
	mad.lo.s64 	%rd11018, %rd13, %rd11016, %rd11017;
	shr.u64 	%rd11019, %rd11018, 32;
	and.b64  	%rd11020, %rd10980, 4294967295;
	add.s64 	%rd11021, %rd11019, %rd11020;
	mad.lo.s64 	%rd11022, %rd14, %rd11016, %rd11021;
	cvt.u32.u64 	%r2631, %rd11022;
	shr.u64 	%rd11023, %rd11022, 32;
	and.b64  	%rd11024, %rd10984, 4294967295;
	add.s64 	%rd11025, %rd11023, %rd11024;
	mad.lo.s64 	%rd11026, %rd15, %rd11016, %rd11025;
	shr.u64 	%rd11027, %rd11026, 32;
	and.b64  	%rd11028, %rd10988, 4294967295;
	add.s64 	%rd11029, %rd11027, %rd11028;
	mad.lo.s64 	%rd11030, %rd16, %rd11016, %rd11029;
	shr.u64 	%rd11031, %rd11030, 32;
	and.b64  	%rd11032, %rd10992, 4294967295;
	add.s64 	%rd11033, %rd11031, %rd11032;
	mad.lo.s64 	%rd11034, %rd17, %rd11016, %rd11033;
	shr.u64 	%rd11035, %rd11034, 32;
	and.b64  	%rd11036, %rd10996, 4294967295;
	add.s64 	%rd11037, %rd11035, %rd11036;
	mad.lo.s64 	%rd11038, %rd18, %rd11016, %rd11037;
	shr.u64 	%rd11039, %rd11038, 32;
	and.b64  	%rd11040, %rd11000, 4294967295;
	add.s64 	%rd11041, %rd11039, %rd11040;
	mad.lo.s64 	%rd11042, %rd19, %rd11016, %rd11041;
	shr.u64 	%rd11043, %rd11042, 32;
	and.b64  	%rd11044, %rd11003, 4294967295;
	add.s64 	%rd11045, %rd11043, %rd11044;
	mad.lo.s64 	%rd11046, %rd20, %rd11016, %rd11045;
	shr.u64 	%rd11047, %rd11046, 32;
	and.b64  	%rd11048, %rd11006, 4294967295;
	add.s64 	%rd11049, %rd11047, %rd11048;
	shr.u64 	%rd11050, %rd11049, 32;
	and.b64  	%rd11051, %rd11009, 4294967295;
	add.s64 	%rd11052, %rd11050, %rd11051;
	shr.u64 	%rd11053, %rd11052, 32;
	and.b64  	%rd11054, %rd11012, 4294967295;
	add.s64 	%rd11055, %rd11053, %rd11054;
	shr.u64 	%rd11056, %rd11055, 32;
	and.b64  	%rd11057, %rd11015, 4294967295;
	add.s64 	%rd11058, %rd11056, %rd11057;
	{ .reg .b32 tmp; mov.b64 {tmp, %r2632}, %rd11058; }
	add.s32 	%r2633, %r2629, %r2632;
	mul.lo.s32 	%r2634, %r86, %r2631;
	cvt.u64.u32 	%rd11059, %r2634;
	and.b64  	%rd11060, %rd11022, 4294967295;
	mad.lo.s64 	%rd11061, %rd13, %rd11059, %rd11060;
	shr.u64 	%rd11062, %rd11061, 32;
	and.b64  	%rd11063, %rd11026, 4294967295;
	add.s64 	%rd11064, %rd11062, %rd11063;
	mad.lo.s64 	%rd11065, %rd14, %rd11059, %rd11064;
	cvt.u32.u64 	%r2635, %rd11065;
	shr.u64 	%rd11066, %rd11065, 32;
	and.b64  	%rd11067, %rd11030, 4294967295;
	add.s64 	%rd11068, %rd11066, %rd11067;
	mad.lo.s64 	%rd11069, %rd15, %rd11059, %rd11068;
	shr.u64 	%rd11070, %rd11069, 32;
	and.b64  	%rd11071, %rd11034, 4294967295;
	add.s64 	%rd11072, %rd11070, %rd11071;
	mad.lo.s64 	%rd11073, %rd16, %rd11059, %rd11072;
	shr.u64 	%rd11074, %rd11073, 32;
	and.b64  	%rd11075, %rd11038, 4294967295;
	add.s64 	%rd11076, %rd11074, %rd11075;
	mad.lo.s64 	%rd11077, %rd17, %rd11059, %rd11076;
	shr.u64 	%rd11078, %rd11077, 32;
	and.b64  	%rd11079, %rd11042, 4294967295;
	add.s64 	%rd11080, %rd11078, %rd11079;
	mad.lo.s64 	%rd11081, %rd18, %rd11059, %rd11080;
	shr.u64 	%rd11082, %rd11081, 32;
	and.b64  	%rd11083, %rd11046, 4294967295;
	add.s64 	%rd11084, %rd11082, %rd11083;
	mad.lo.s64 	%rd11085, %rd19, %rd11059, %rd11084;
	shr.u64 	%rd11086, %rd11085, 32;
	and.b64  	%rd11087, %rd11049, 4294967295;
	add.s64 	%rd11088, %rd11086, %rd11087;
	mad.lo.s64 	%rd11089, %rd20, %rd11059, %rd11088;
	shr.u64 	%rd11090, %rd11089, 32;
	and.b64  	%rd11091, %rd11052, 4294967295;
	add.s64 	%rd11092, %rd11090, %rd11091;
	shr.u64 	%rd11093, %rd11092, 32;
	and.b64  	%rd11094, %rd11055, 4294967295;
	add.s64 	%rd11095, %rd11093, %rd11094;
	shr.u64 	%rd11096, %rd11095, 32;
	and.b64  	%rd11097, %rd11058, 4294967295;
	add.s64 	%rd11098, %rd11096, %rd11097;
	{ .reg .b32 tmp; mov.b64 {tmp, %r2636}, %rd11098; }
	add.s32 	%r2637, %r2633, %r2636;
	mul.lo.s32 	%r2638, %r86, %r2635;
	cvt.u64.u32 	%rd11099, %r2638;
	and.b64  	%rd11100, %rd11065, 4294967295;
	mad.lo.s64 	%rd11101, %rd13, %rd11099, %rd11100;
	shr.u64 	%rd11102, %rd11101, 32;
	and.b64  	%rd11103, %rd11069, 4294967295;
	add.s64 	%rd11104, %rd11102, %rd11103;
	mad.lo.s64 	%rd11105, %rd14, %rd11099, %rd11104;
	cvt.u32.u64 	%r2639, %rd11105;
	shr.u64 	%rd11106, %rd11105, 32;
	and.b64  	%rd11107, %rd11073, 4294967295;
	add.s64 	%rd11108, %rd11106, %rd11107;
	mad.lo.s64 	%rd11109, %rd15, %rd11099, %rd11108;
	shr.u64 	%rd11110, %rd11109, 32;
	and.b64  	%rd11111, %rd11077, 4294967295;
	add.s64 	%rd11112, %rd11110, %rd11111;
	mad.lo.s64 	%rd11113, %rd16, %rd11099, %rd11112;
	shr.u64 	%rd11114, %rd11113, 32;
	and.b64  	%rd11115, %rd11081, 4294967295;
	add.s64 	%rd11116, %rd11114, %rd11115;
	mad.lo.s64 	%rd11117, %rd17, %rd11099, %rd11116;
	shr.u64 	%rd11118, %rd11117, 32;
	and.b64  	%rd11119, %rd11085, 4294967295;
	add.s64 	%rd11120, %rd11118, %rd11119;
	mad.lo.s64 	%rd11121, %rd18, %rd11099, %rd11120;
	shr.u64 	%rd11122, %rd11121, 32;
	and.b64  	%rd11123, %rd11089, 4294967295;
	add.s64 	%rd11124, %rd11122, %rd11123;
	mad.lo.s64 	%rd11125, %rd19, %rd11099, %rd11124;
	shr.u64 	%rd11126, %rd11125, 32;
	and.b64  	%rd11127, %rd11092, 4294967295;
	add.s64 	%rd11128, %rd11126, %rd11127;
	mad.lo.s64 	%rd11129, %rd20, %rd11099, %rd11128;
	shr.u64 	%rd11130, %rd11129, 32;
	and.b64  	%rd11131, %rd11095, 4294967295;
	add.s64 	%rd11132, %rd11130, %rd11131;
	shr.u64 	%rd11133, %rd11132, 32;
	and.b64  	%rd11134, %rd11098, 4294967295;
	add.s64 	%rd11135, %rd11133, %rd11134;
	{ .reg .b32 tmp; mov.b64 {tmp, %r2640}, %rd11135; }
	add.s32 	%r2641, %r2637, %r2640;
	mul.lo.s32 	%r2642, %r86, %r2639;
	cvt.u64.u32 	%rd11136, %r2642;
	and.b64  	%rd11137, %rd11105, 4294967295;
	mad.lo.s64 	%rd11138, %rd13, %rd11136, %rd11137;
	shr.u64 	%rd11139, %rd11138, 32;
	and.b64  	%rd11140, %rd11109, 4294967295;
	add.s64 	%rd11141, %rd11139, %rd11140;
	mad.lo.s64 	%rd11142, %rd14, %rd11136, %rd11141;
	cvt.u32.u64 	%r2643, %rd11142;
	shr.u64 	%rd11143, %rd11142, 32;
	and.b64  	%rd11144, %rd11113, 4294967295;
	add.s64 	%rd11145, %rd11143, %rd11144;
	mad.lo.s64 	%rd11146, %rd15, %rd11136, %rd11145;
	shr.u64 	%rd11147, %rd11146, 32;
	and.b64  	%rd11148, %rd11117, 4294967295;
	add.s64 	%rd11149, %rd11147, %rd11148;
	mad.lo.s64 	%rd11150, %rd16, %rd11136, %rd11149;
	shr.u64 	%rd11151, %rd11150, 32;
	and.b64  	%rd11152, %rd11121, 4294967295;
	add.s64 	%rd11153, %rd11151, %rd11152;
	mad.lo.s64 	%rd11154, %rd17, %rd11136, %rd11153;
	shr.u64 	%rd11155, %rd11154, 32;
	and.b64  	%rd11156, %rd11125, 4294967295;
	add.s64 	%rd11157, %rd11155, %rd11156;
	mad.lo.s64 	%rd11158, %rd18, %rd11136, %rd11157;
	shr.u64 	%rd11159, %rd11158, 32;
	and.b64  	%rd11160, %rd11129, 4294967295;
	add.s64 	%rd11161, %rd11159, %rd11160;
	mad.lo.s64 	%rd11162, %rd19, %rd11136, %rd11161;
	shr.u64 	%rd11163, %rd11162, 32;
	and.b64  	%rd11164, %rd11132, 4294967295;
	add.s64 	%rd11165, %rd11163, %rd11164;
	mad.lo.s64 	%rd11166, %rd20, %rd11136, %rd11165;
	shr.u64 	%rd11167, %rd11166, 32;
	and.b64  	%rd11168, %rd11135, 4294967295;
	add.s64 	%rd11169, %rd11167, %rd11168;
	{ .reg .b32 tmp; mov.b64 {tmp, %r2644}, %rd11169; }
	add.s32 	%r2645, %r2641, %r2644;
	mul.lo.s32 	%r2646, %r86, %r2643;
	cvt.u64.u32 	%rd11170, %r2646;
	and.b64  	%rd11171, %rd11142, 4294967295;
	mad.lo.s64 	%rd11172, %rd13, %rd11170, %rd11171;
	shr.u64 	%rd11173, %rd11172, 32;
	and.b64  	%rd11174, %rd11146, 4294967295;
	add.s64 	%rd11175, %rd11173, %rd11174;
	mad.lo.s64 	%rd45459, %rd14, %rd11170, %rd11175;
	shr.u64 	%rd11176, %rd45459, 32;
	and.b64  	%rd11177, %rd11150, 4294967295;
	add.s64 	%rd11178, %rd11176, %rd11177;
	mad.lo.s64 	%rd45458, %rd15, %rd11170, %rd11178;
	cvt.u32.u64 	%r1031, %rd45458;
	shr.u64 	%rd11179, %rd45458, 32;
	and.b64  	%rd11180, %rd11154, 4294967295;
	add.s64 	%rd11181, %rd11179, %rd11180;
	mad.lo.s64 	%rd45457, %rd16, %rd11170, %rd11181;
	cvt.u32.u64 	%r1032, %rd45457;
	shr.u64 	%rd11182, %rd45457, 32;
	and.b64  	%rd11183, %rd11158, 4294967295;
	add.s64 	%rd11184, %rd11182, %rd11183;
	mad.lo.s64 	%rd45456, %rd17, %rd11170, %rd11184;
	cvt.u32.u64 	%r1033, %rd45456;
	shr.u64 	%rd11185, %rd45456, 32;
	and.b64  	%rd11186, %rd11162, 4294967295;
	add.s64 	%rd11187, %rd11185, %rd11186;
	mad.lo.s64 	%rd45455, %rd18, %rd11170, %rd11187;
	cvt.u32.u64 	%r1034, %rd45455;
	shr.u64 	%rd11188, %rd45455, 32;
	and.b64  	%rd11189, %rd11166, 4294967295;
	add.s64 	%rd11190, %rd11188, %rd11189;
	mad.lo.s64 	%rd45454, %rd19, %rd11170, %rd11190;
	cvt.u32.u64 	%r1035, %rd45454;
	shr.u64 	%rd11191, %rd45454, 32;
	and.b64  	%rd11192, %rd11169, 4294967295;
	add.s64 	%rd11193, %rd11191, %rd11192;
	mad.lo.s64 	%rd45453, %rd20, %rd11170, %rd11193;
	cvt.u32.u64 	%r1036, %rd45453;
	{ .reg .b32 tmp; mov.b64 {tmp, %r2647}, %rd45453; }
	add.s32 	%r6655, %r2645, %r2647;
	setp.gt.u32 	%p400, %r6655, %r2615;
	@%p400 bra 	$L__BB4_1144;
	cvt.u32.u64 	%r2648, %rd20;
	setp.lt.u32 	%p401, %r6655, %r2648;
	@%p401 bra 	$L__BB4_1145;
	cvt.u32.u64 	%r2649, %rd19;
	setp.lt.u32 	%p402, %r2649, %r1036;
	@%p402 bra 	$L__BB4_1144;
	cvt.u32.u64 	%r2650, %rd19;
	setp.gt.u32 	%p403, %r2650, %r1036;
	@%p403 bra 	$L__BB4_1145;
	cvt.u32.u64 	%r2651, %rd18;
	setp.lt.u32 	%p404, %r2651, %r1035;
	@%p404 bra 	$L__BB4_1144;
	cvt.u32.u64 	%r2652, %rd18;
	setp.gt.u32 	%p405, %r2652, %r1035;
	@%p405 bra 	$L__BB4_1145;
	cvt.u32.u64 	%r2653, %rd17;
	setp.lt.u32 	%p406, %r2653, %r1034;
	@%p406 bra 	$L__BB4_1144;
	cvt.u32.u64 	%r2654, %rd17;
	setp.gt.u32 	%p407, %r2654, %r1034;
	@%p407 bra 	$L__BB4_1145;
	cvt.u32.u64 	%r2655, %rd16;
	setp.lt.u32 	%p408, %r2655, %r1033;
	@%p408 bra 	$L__BB4_1144;
	cvt.u32.u64 	%r2656, %rd16;
	setp.gt.u32 	%p409, %r2656, %r1033;
	@%p409 bra 	$L__BB4_1145;
	cvt.u32.u64 	%r2657, %rd15;
	setp.lt.u32 	%p410, %r2657, %r1032;
	@%p410 bra 	$L__BB4_1144;
	cvt.u32.u64 	%r2658, %rd15;
	setp.gt.u32 	%p411, %r2658, %r1032;
	@%p411 bra 	$L__BB4_1145;
	cvt.u32.u64 	%r2659, %rd14;
	setp.lt.u32 	%p412, %r2659, %r1031;
	@%p412 bra 	$L__BB4_1144;
	cvt.u32.u64 	%r2660, %rd14;
	cvt.u32.u64 	%r2661, %rd13;
	setp.gt.u32 	%p413, %r2660, %r1031;
	cvt.u32.u64 	%r2662, %rd45459;
	setp.gt.u32 	%p414, %r2661, %r2662;
	or.pred  	%p415, %p413, %p414;
	@%p415 bra 	$L__BB4_1145;
$L__BB4_1144:
	cvt.u32.u64 	%r2663, %rd20;
	and.b64  	%rd11195, %rd45459, 4294967295;
	sub.s64 	%rd45459, %rd11195, %rd13;
	shr.u64 	%rd11196, %rd45459, 63;
	and.b64  	%rd11197, %rd45458, 4294967295;
	add.s64 	%rd11198, %rd11196, %rd14;
	sub.s64 	%rd45458, %rd11197, %rd11198;
	shr.u64 	%rd11199, %rd45458, 63;
	and.b64  	%rd11200, %rd45457, 4294967295;
	add.s64 	%rd11201, %rd11199, %rd15;
	sub.s64 	%rd45457, %rd11200, %rd11201;
	shr.u64 	%rd11202, %rd45457, 63;
	and.b64  	%rd11203, %rd45456, 4294967295;
	add.s64 	%rd11204, %rd11202, %rd16;
	sub.s64 	%rd45456, %rd11203, %rd11204;
	shr.u64 	%rd11205, %rd45456, 63;
	and.b64  	%rd11206, %rd45455, 4294967295;
	add.s64 	%rd11207, %rd11205, %rd17;
	sub.s64 	%rd45455, %rd11206, %rd11207;
	shr.u64 	%rd11208, %rd45455, 63;
	and.b64  	%rd11209, %rd45454, 4294967295;
	add.s64 	%rd11210, %rd11208, %rd18;
	sub.s64 	%rd45454, %rd11209, %rd11210;
	shr.u64 	%rd11211, %rd45454, 63;
	and.b64  	%rd11212, %rd45453, 4294967295;
	add.s64 	%rd11213, %rd11211, %rd19;
	sub.s64 	%rd45453, %rd11212, %rd11213;
	shr.u64 	%rd11214, %rd45453, 63;
	cvt.u32.u64 	%r2664, %rd11214;
	add.s32 	%r2665, %r2663, %r2664;
	sub.s32 	%r6655, %r6655, %r2665;
$L__BB4_1145:
	and.b64  	%rd11215, %rd45459, 4294967295;
	cvt.u64.u32 	%rd2028, %r6645;
	sub.s64 	%rd11216, %rd11215, %rd2028;
	shr.u64 	%rd11217, %rd11216, 63;
	cvt.u32.u64 	%r6657, %rd11216;
	and.b64  	%rd11218, %rd45458, 4294967295;
	and.b64  	%rd2029, %rd45399, 4294967295;
	add.s64 	%rd11219, %rd11217, %rd2029;
	sub.s64 	%rd45465, %rd11218, %rd11219;
	shr.u64 	%rd11220, %rd45465, 63;
	and.b64  	%rd11221, %rd45457, 4294967295;
	and.b64  	%rd2031, %rd45400, 4294967295;
	add.s64 	%rd11222, %rd11220, %rd2031;
	sub.s64 	%rd45464, %rd11221, %rd11222;
	shr.u64 	%rd11223, %rd45464, 63;
	and.b64  	%rd11224, %rd45456, 4294967295;
	and.b64  	%rd2033, %rd45401, 4294967295;
	add.s64 	%rd11225, %rd11223, %rd2033;
	sub.s64 	%rd45463, %rd11224, %rd11225;
	shr.u64 	%rd11226, %rd45463, 63;
	and.b64  	%rd11227, %rd45455, 4294967295;
	and.b64  	%rd2035, %rd45402, 4294967295;
	add.s64 	%rd11228, %rd11226, %rd2035;
	sub.s64 	%rd45462, %rd11227, %rd11228;
	shr.u64 	%rd11229, %rd45462, 63;
	and.b64  	%rd11230, %rd45454, 4294967295;
	and.b64  	%rd2037, %rd45403, 4294967295;
	add.s64 	%rd11231, %rd11229, %rd2037;
	sub.s64 	%rd45461, %rd11230, %rd11231;
	shr.u64 	%rd11232, %rd45461, 63;
	and.b64  	%rd11233, %rd45453, 4294967295;
	and.b64  	%rd2039, %rd45404, 4294967295;
	add.s64 	%rd11234, %rd11232, %rd2039;
	sub.s64 	%rd45460, %rd11233, %rd11234;
	shr.u64 	%rd11235, %rd45460, 63;
	cvt.u64.u32 	%rd11236, %r6655;
	and.b64  	%rd2041, %rd45405, 4294967295;
	add.s64 	%rd11237, %rd11235, %rd2041;
	sub.s64 	%rd11238, %rd11236, %rd11237;
	setp.gt.s64 	%p416, %rd11238, -1;
	cvt.u32.u64 	%r6656, %rd11238;
	@%p416 bra 	$L__BB4_1147;
	cvt.u32.u64 	%r2666, %rd20;
	cvt.u32.u64 	%r2667, %rd13;
	add.s32 	%r6657, %r2667, %r6657;
	setp.lt.u32 	%p417, %r6657, %r2667;
	selp.u64 	%rd11239, 1, 0, %p417;
	and.b64  	%rd11240, %rd45465, 4294967295;
	add.s64 	%rd11241, %rd11240, %rd11239;
	add.s64 	%rd45465, %rd11241, %rd14;
	shr.u64 	%rd11242, %rd45465, 32;
	and.b64  	%rd11243, %rd45464, 4294967295;
	add.s64 	%rd11244, %rd11242, %rd11243;
	add.s64 	%rd45464, %rd11244, %rd15;
	shr.u64 	%rd11245, %rd45464, 32;
	and.b64  	%rd11246, %rd45463, 4294967295;
	add.s64 	%rd11247, %rd11245, %rd11246;
	add.s64 	%rd45463, %rd11247, %rd16;
	shr.u64 	%rd11248, %rd45463, 32;
	and.b64  	%rd11249, %rd45462, 4294967295;
	add.s64 	%rd11250, %rd11248, %rd11249;
	add.s64 	%rd45462, %rd11250, %rd17;
	shr.u64 	%rd11251, %rd45462, 32;
	and.b64  	%rd11252, %rd45461, 4294967295;
	add.s64 	%rd11253, %rd11251, %rd11252;
	add.s64 	%rd45461, %rd11253, %rd18;
	shr.u64 	%rd11254, %rd45461, 32;
	and.b64  	%rd11255, %rd45460, 4294967295;
	add.s64 	%rd11256, %rd11254, %rd11255;
	add.s64 	%rd45460, %rd11256, %rd19;
	{ .reg .b32 tmp; mov.b64 {tmp, %r2668}, %rd45460; }
	add.s32 	%r2669, %r6656, %r2668;
	add.s32 	%r6656, %r2669, %r2666;
$L__BB4_1147:
	cvt.u64.u32 	%rd11257, %r6657;
	sub.s64 	%rd11258, %rd11257, %rd2028;
	shr.u64 	%rd11259, %rd11258, 63;
	cvt.u32.u64 	%r6717, %rd11258;
	and.b64  	%rd11260, %rd45465, 4294967295;
	add.s64 	%rd11261, %rd11259, %rd2029;
	sub.s64 	%rd45471, %rd11260, %rd11261;
	shr.u64 	%rd11262, %rd45471, 63;
	and.b64  	%rd11263, %rd45464, 4294967295;
	add.s64 	%rd11264, %rd11262, %rd2031;
	sub.s64 	%rd45470, %rd11263, %rd11264;
	shr.u64 	%rd11265, %rd45470, 63;
	and.b64  	%rd11266, %rd45463, 4294967295;
	add.s64 	%rd11267, %rd11265, %rd2033;
	sub.s64 	%rd45469, %rd11266, %rd11267;
	shr.u64 	%rd11268, %rd45469, 63;
	and.b64  	%rd11269, %rd45462, 4294967295;
	add.s64 	%rd11270, %rd11268, %rd2035;
	sub.s64 	%rd45468, %rd11269, %rd11270;
	shr.u64 	%rd11271, %rd45468, 63;
	and.b64  	%rd11272, %rd45461, 4294967295;
	add.s64 	%rd11273, %rd11271, %rd2037;
	sub.s64 	%rd45467, %rd11272, %rd11273;
	shr.u64 	%rd11274, %rd45467, 63;
	and.b64  	%rd11275, %rd45460, 4294967295;
	add.s64 	%rd11276, %rd11274, %rd2039;
	sub.s64 	%rd45466, %rd11275, %rd11276;
	shr.u64 	%rd11277, %rd45466, 63;
	cvt.u64.u32 	%rd11278, %r6656;
	add.s64 	%rd11279, %rd11277, %rd2041;
	sub.s64 	%rd11280, %rd11278, %rd11279;
	setp.gt.s64 	%p418, %rd11280, -1;
	cvt.u32.u64 	%r6710, %rd11280;
	@%p418 bra 	$L__BB4_1149;
	cvt.u32.u64 	%r2670, %rd20;
	cvt.u32.u64 	%r2671, %rd13;
	add.s32 	%r6717, %r2671, %r6717;
	setp.lt.u32 	%p419, %r6717, %r2671;
	selp.u64 	%rd11281, 1, 0, %p419;
	and.b64  	%rd11282, %rd45471, 4294967295;
	add.s64 	%rd11283, %rd11282, %rd11281;
	add.s64 	%rd45471, %rd11283, %rd14;
	shr.u64 	%rd11284, %rd45471, 32;
	and.b64  	%rd11285, %rd45470, 4294967295;
	add.s64 	%rd11286, %rd11284, %rd11285;
	add.s64 	%rd45470, %rd11286, %rd15;
	shr.u64 	%rd11287, %rd45470, 32;
	and.b64  	%rd11288, %rd45469, 4294967295;
	add.s64 	%rd11289, %rd11287, %rd11288;
	add.s64 	%rd45469, %rd11289, %rd16;
	shr.u64 	%rd11290, %rd45469, 32;
	and.b64  	%rd11291, %rd45468, 4294967295;
	add.s64 	%rd11292, %rd11290, %rd11291;
	add.s64 	%rd45468, %rd11292, %rd17;
	shr.u64 	%rd11293, %rd45468, 32;
	and.b64  	%rd11294, %rd45467, 4294967295;
	add.s64 	%rd11295, %rd11293, %rd11294;
	add.s64 	%rd45467, %rd11295, %rd18;
	shr.u64 	%rd11296, %rd45467, 32;
	and.b64  	%rd11297, %rd45466, 4294967295;
	add.s64 	%rd11298, %rd11296, %rd11297;
	add.s64 	%rd45466, %rd11298, %rd19;
	{ .reg .b32 tmp; mov.b64 {tmp, %r2672}, %rd45466; }
	add.s32 	%r2673, %r6710, %r2672;
	add.s32 	%r6710, %r2673, %r2670;
$L__BB4_1149:
	cvt.u32.u64 	%r6716, %rd45471;
	cvt.u32.u64 	%r6715, %rd45470;
	cvt.u32.u64 	%r6714, %rd45469;
	cvt.u32.u64 	%r6713, %rd45468;
	cvt.u32.u64 	%r6712, %rd45467;
	cvt.u32.u64 	%r6711, %rd45466;
	cvt.u64.u32 	%rd11299, %r6717;
	sub.s64 	%rd11300, %rd2028, %rd11299;
	shr.u64 	%rd11301, %rd11300, 63;
	cvt.u32.u64 	%r6660, %rd11300;
	and.b64  	%rd11302, %rd45471, 4294967295;
	add.s64 	%rd11303, %rd11301, %rd11302;
	sub.s64 	%rd45472, %rd2029, %rd11303;
	shr.u64 	%rd11304, %rd45472, 63;
	and.b64  	%rd11305, %rd45470, 4294967295;
	add.s64 	%rd11306, %rd11304, %rd11305;
	sub.s64 	%rd45473, %rd2031, %rd11306;
	shr.u64 	%rd11307, %rd45473, 63;
	and.b64  	%rd11308, %rd45469, 4294967295;
	add.s64 	%rd11309, %rd11307, %rd11308;
	sub.s64 	%rd45474, %rd2033, %rd11309;
	shr.u64 	%rd11310, %rd45474, 63;
	and.b64  	%rd11311, %rd45468, 4294967295;
	add.s64 	%rd11312, %rd11310, %rd11311;
	sub.s64 	%rd45475, %rd2035, %rd11312;
	shr.u64 	%rd11313, %rd45475, 63;
	and.b64  	%rd11314, %rd45467, 4294967295;
	add.s64 	%rd11315, %rd11313, %rd11314;
	sub.s64 	%rd45476, %rd2037, %rd11315;
	shr.u64 	%rd11316, %rd45476, 63;
	and.b64  	%rd11317, %rd45466, 4294967295;
	add.s64 	%rd11318, %rd11316, %rd11317;
	sub.s64 	%rd45477, %rd2039, %rd11318;
	shr.u64 	%rd11319, %rd45477, 63;
	cvt.u64.u32 	%rd11320, %r6710;
	add.s64 	%rd11321, %rd11319, %rd11320;
	sub.s64 	%rd11322, %rd2041, %rd11321;
	setp.gt.s64 	%p420, %rd11322, -1;
	cvt.u32.u64 	%r6661, %rd11322;
	@%p420 bra 	$L__BB4_1151;
	cvt.u32.u64 	%r2674, %rd20;
	cvt.u32.u64 	%r2675, %rd13;
	add.s32 	%r6660, %r2675, %r6660;
	setp.lt.u32 	%p421, %r6660, %r2675;
	selp.u64 	%rd11323, 1, 0, %p421;
	and.b64  	%rd11324, %rd45472, 4294967295;
	add.s64 	%rd11325, %rd11324, %rd11323;
	add.s64 	%rd45472, %rd11325, %rd14;
	shr.u64 	%rd11326, %rd45472, 32;
	and.b64  	%rd11327, %rd45473, 4294967295;
	add.s64 	%rd11328, %rd11326, %rd11327;
	add.s64 	%rd45473, %rd11328, %rd15;
	shr.u64 	%rd11329, %rd45473, 32;
	and.b64  	%rd11330, %rd45474, 4294967295;
	add.s64 	%rd11331, %rd11329, %rd11330;
	add.s64 	%rd45474, %rd11331, %rd16;
	shr.u64 	%rd11332, %rd45474, 32;
	and.b64  	%rd11333, %rd45475, 4294967295;
	add.s64 	%rd11334, %rd11332, %rd11333;
	add.s64 	%rd45475, %rd11334, %rd17;
	shr.u64 	%rd11335, %rd45475, 32;
	and.b64  	%rd11336, %rd45476, 4294967295;
	add.s64 	%rd11337, %rd11335, %rd11336;
	add.s64 	%rd45476, %rd11337, %rd18;
	shr.u64 	%rd11338, %rd45476, 32;
	and.b64  	%rd11339, %rd45477, 4294967295;
	add.s64 	%rd11340, %rd11338, %rd11339;
	add.s64 	%rd45477, %rd11340, %rd19;
	{ .reg .b32 tmp; mov.b64 {tmp, %r2676}, %rd45477; }
	add.s32 	%r2677, %r6661, %r2676;
	add.s32 	%r6661, %r2677, %r2674;
$L__BB4_1151:
	cvt.u32.u64 	%r2678, %rd20;
	cvt.u64.u32 	%rd11341, %r6660;
	mul.lo.s64 	%rd11342, %rd11341, %rd1999;
	cvt.u32.u64 	%r2679, %rd11342;
	shr.u64 	%rd11343, %rd11342, 32;
	and.b64  	%rd11344, %rd45472, 4294967295;
	mad.lo.s64 	%rd11345, %rd11344, %rd1999, %rd11343;
	shr.u64 	%rd11346, %rd11345, 32;
	and.b64  	%rd11347, %rd45473, 4294967295;
	mad.lo.s64 	%rd11348, %rd11347, %rd1999, %rd11346;
	shr.u64 	%rd11349, %rd11348, 32;
	and.b64  	%rd11350, %rd45474, 4294967295;
	mad.lo.s64 	%rd11351, %rd11350, %rd1999, %rd11349;
	shr.u64 	%rd11352, %rd11351, 32;
	and.b64  	%rd11353, %rd45475, 4294967295;
	mad.lo.s64 	%rd11354, %rd11353, %rd1999, %rd11352;
	shr.u64 	%rd11355, %rd11354, 32;
	and.b64  	%rd11356, %rd45476, 4294967295;
	mad.lo.s64 	%rd11357, %rd11356, %rd1999, %rd11355;
	shr.u64 	%rd11358, %rd11357, 32;
	and.b64  	%rd11359, %rd45477, 4294967295;
	mad.lo.s64 	%rd11360, %rd11359, %rd1999, %rd11358;
	shr.u64 	%rd11361, %rd11360, 32;
	cvt.u64.u32 	%rd11362, %r6661;
	mad.lo.s64 	%rd11363, %rd11362, %rd1999, %rd11361;
	shr.u64 	%rd11364, %rd11363, 32;
	and.b64  	%rd11365, %rd11345, 4294967295;
	mad.lo.s64 	%rd11366, %rd2000, %rd11341, %rd11365;
	shr.u64 	%rd11367, %rd11366, 32;
	and.b64  	%rd11368, %rd11348, 4294967295;
	add.s64 	%rd11369, %rd11367, %rd11368;
	mad.lo.s64 	%rd11370, %rd11344, %rd2000, %rd11369;
	shr.u64 	%rd11371, %rd11370, 32;
	and.b64  	%rd11372, %rd11351, 4294967295;
	add.s64 	%rd11373, %rd11371, %rd11372;
	mad.lo.s64 	%rd11374, %rd11347, %rd2000, %rd11373;
	shr.u64 	%rd11375, %rd11374, 32;
	and.b64  	%rd11376, %rd11354, 4294967295;
	add.s64 	%rd11377, %rd11375, %rd11376;
	mad.lo.s64 	%rd11378, %rd11350, %rd2000, %rd11377;
	shr.u64 	%rd11379, %rd11378, 32;
	and.b64  	%rd11380, %rd11357, 4294967295;
	add.s64 	%rd11381, %rd11379, %rd11380;
	mad.lo.s64 	%rd11382, %rd11353, %rd2000, %rd11381;
	shr.u64 	%rd11383, %rd11382, 32;
	and.b64  	%rd11384, %rd11360, 4294967295;
	add.s64 	%rd11385, %rd11383, %rd11384;
	mad.lo.s64 	%rd11386, %rd11356, %rd2000, %rd11385;
	shr.u64 	%rd11387, %rd11386, 32;
	and.b64  	%rd11388, %rd11363, 4294967295;
	add.s64 	%rd11389, %rd11387, %rd11388;
	mad.lo.s64 	%rd11390, %rd11359, %rd2000, %rd11389;
	shr.u64 	%rd11391, %rd11390, 32;
	add.s64 	%rd11392, %rd11391, %rd11364;
	mad.lo.s64 	%rd11393, %rd2000, %rd11362, %rd11392;
	shr.u64 	%rd11394, %rd11393, 32;
	and.b64  	%rd11395, %rd11370, 4294967295;
	mad.lo.s64 	%rd11396, %rd2001, %rd11341, %rd11395;
	shr.u64 	%rd11397, %rd11396, 32;
	and.b64  	%rd11398, %rd11374, 4294967295;
	add.s64 	%rd11399, %rd11397, %rd11398;
	mad.lo.s64 	%rd11400, %rd11344, %rd2001, %rd11399;
	shr.u64 	%rd11401, %rd11400, 32;
	and.b64  	%rd11402, %rd11378, 4294967295;
	add.s64 	%rd11403, %rd11401, %rd11402;
	mad.lo.s64 	%rd11404, %rd11347, %rd2001, %rd11403;
	shr.u64 	%rd11405, %rd11404, 32;
	and.b64  	%rd11406, %rd11382, 4294967295;
	add.s64 	%rd11407, %rd11405, %rd11406;
	mad.lo.s64 	%rd11408, %rd11350, %rd2001, %rd11407;
	shr.u64 	%rd11409, %rd11408, 32;
	and.b64  	%rd11410, %rd11386, 4294967295;
	add.s64 	%rd11411, %rd11409, %rd11410;
	mad.lo.s64 	%rd11412, %rd11353, %rd2001, %rd11411;
	shr.u64 	%rd11413, %rd11412, 32;
	and.b64  	%rd11414, %rd11390, 4294967295;
	add.s64 	%rd11415, %rd11413, %rd11414;
	mad.lo.s64 	%rd11416, %rd11356, %rd2001, %rd11415;
	shr.u64 	%rd11417, %rd11416, 32;
	and.b64  	%rd11418, %rd11393, 4294967295;
	add.s64 	%rd11419, %rd11417, %rd11418;
	mad.lo.s64 	%rd11420, %rd11359, %rd2001, %rd11419;
	shr.u64 	%rd11421, %rd11420, 32;
	add.s64 	%rd11422, %rd11421, %rd11394;
	mad.lo.s64 	%rd11423, %rd2001, %rd11362, %rd11422;
	shr.u64 	%rd11424, %rd11423, 32;
	and.b64  	%rd11425, %rd11400, 4294967295;
	mad.lo.s64 	%rd11426, %rd2002, %rd11341, %rd11425;
	shr.u64 	%rd11427, %rd11426, 32;
	and.b64  	%rd11428, %rd11404, 4294967295;
	add.s64 	%rd11429, %rd11427, %rd11428;
	mad.lo.s64 	%rd11430, %rd11344, %rd2002, %rd11429;
	shr.u64 	%rd11431, %rd11430, 32;
	and.b64  	%rd11432, %rd11408, 4294967295;
	add.s64 	%rd11433, %rd11431, %rd11432;
	mad.lo.s64 	%rd11434, %rd11347, %rd2002, %rd11433;
	shr.u64 	%rd11435, %rd11434, 32;
	and.b64  	%rd11436, %rd11412, 4294967295;
	add.s64 	%rd11437, %rd11435, %rd11436;
	mad.lo.s64 	%rd11438, %rd11350, %rd2002, %rd11437;
	shr.u64 	%rd11439, %rd11438, 32;
	and.b64  	%rd11440, %rd11416, 4294967295;
	add.s64 	%rd11441, %rd11439, %rd11440;
	mad.lo.s64 	%rd11442, %rd11353, %rd2002, %rd11441;
	shr.u64 	%rd11443, %rd11442, 32;
	and.b64  	%rd11444, %rd11420, 4294967295;
	add.s64 	%rd11445, %rd11443, %rd11444;
	mad.lo.s64 	%rd11446, %rd11356, %rd2002, %rd11445;
	shr.u64 	%rd11447, %rd11446, 32;
	and.b64  	%rd11448, %rd11423, 4294967295;
	add.s64 	%rd11449, %rd11447, %rd11448;
	mad.lo.s64 	%rd11450, %rd11359, %rd2002, %rd11449;
	shr.u64 	%rd11451, %rd11450, 32;
	add.s64 	%rd11452, %rd11451, %rd11424;
	mad.lo.s64 	%rd11453, %rd2002, %rd11362, %rd11452;
	shr.u64 	%rd11454, %rd11453, 32;
	and.b64  	%rd11455, %rd11430, 4294967295;
	mad.lo.s64 	%rd11456, %rd2003, %rd11341, %rd11455;
	shr.u64 	%rd11457, %rd11456, 32;
	and.b64  	%rd11458, %rd11434, 4294967295;
	add.s64 	%rd11459, %rd11457, %rd11458;
	mad.lo.s64 	%rd11460, %rd11344, %rd2003, %rd11459;
	shr.u64 	%rd11461, %rd11460, 32;
	and.b64  	%rd11462, %rd11438, 4294967295;
	add.s64 	%rd11463, %rd11461, %rd11462;
	mad.lo.s64 	%rd11464, %rd11347, %rd2003, %rd11463;
	shr.u64 	%rd11465, %rd11464, 32;
	and.b64  	%rd11466, %rd11442, 4294967295;
	add.s64 	%rd11467, %rd11465, %rd11466;
	mad.lo.s64 	%rd11468, %rd11350, %rd2003, %rd11467;
	shr.u64 	%rd11469, %rd11468, 32;
	and.b64  	%rd11470, %rd11446, 4294967295;
	add.s64 	%rd11471, %rd11469, %rd11470;
	mad.lo.s64 	%rd11472, %rd11353, %rd2003, %rd11471;
	shr.u64 	%rd11473, %rd11472, 32;
	and.b64  	%rd11474, %rd11450, 4294967295;
	add.s64 	%rd11475, %rd11473, %rd11474;
	mad.lo.s64 	%rd11476, %rd11356, %rd2003, %rd11475;
	shr.u64 	%rd11477, %rd11476, 32;
	and.b64  	%rd11478, %rd11453, 4294967295;
	add.s64 	%rd11479, %rd11477, %rd11478;
	mad.lo.s64 	%rd11480, %rd11359, %rd2003, %rd11479;
	shr.u64 	%rd11481, %rd11480, 32;
	add.s64 	%rd11482, %rd11481, %rd11454;
	mad.lo.s64 	%rd11483, %rd2003, %rd11362, %rd11482;
	shr.u64 	%rd11484, %rd11483, 32;
	and.b64  	%rd11485, %rd11460, 4294967295;
	mad.lo.s64 	%rd11486, %rd2004, %rd11341, %rd11485;
	shr.u64 	%rd11487, %rd11486, 32;
	and.b64  	%rd11488, %rd11464, 4294967295;
	add.s64 	%rd11489, %rd11487, %rd11488;
	mad.lo.s64 	%rd11490, %rd11344, %rd2004, %rd11489;
	shr.u64 	%rd11491, %rd11490, 32;
	and.b64  	%rd11492, %rd11468, 4294967295;
	add.s64 	%rd11493, %rd11491, %rd11492;
	mad.lo.s64 	%rd11494, %rd11347, %rd2004, %rd11493;
	shr.u64 	%rd11495, %rd11494, 32;
	and.b64  	%rd11496, %rd11472, 4294967295;
	add.s64 	%rd11497, %rd11495, %rd11496;
	mad.lo.s64 	%rd11498, %rd11350, %rd2004, %rd11497;
	shr.u64 	%rd11499, %rd11498, 32;
	and.b64  	%rd11500, %rd11476, 4294967295;
	add.s64 	%rd11501, %rd11499, %rd11500;
	mad.lo.s64 	%rd11502, %rd11353, %rd2004, %rd11501;
	shr.u64 	%rd11503, %rd11502, 32;
	and.b64  	%rd11504, %rd11480, 4294967295;
	add.s64 	%rd11505, %rd11503, %rd11504;
	mad.lo.s64 	%rd11506, %rd11356, %rd2004, %rd11505;
	shr.u64 	%rd11507, %rd11506, 32;
	and.b64  	%rd11508, %rd11483, 4294967295;
	add.s64 	%rd11509, %rd11507, %rd11508;
	mad.lo.s64 	%rd11510, %rd11359, %rd2004, %rd11509;
	shr.u64 	%rd11511, %rd11510, 32;
	add.s64 	%rd11512, %rd11511, %rd11484;
	mad.lo.s64 	%rd11513, %rd2004, %rd11362, %rd11512;
	shr.u64 	%rd11514, %rd11513, 32;
	and.b64  	%rd11515, %rd11490, 4294967295;
	mad.lo.s64 	%rd11516, %rd2005, %rd11341, %rd11515;
	shr.u64 	%rd11517, %rd11516, 32;
	and.b64  	%rd11518, %rd11494, 4294967295;
	add.s64 	%rd11519, %rd11517, %rd11518;
	mad.lo.s64 	%rd11520, %rd11344, %rd2005, %rd11519;
	shr.u64 	%rd11521, %rd11520, 32;
	and.b64  	%rd11522, %rd11498, 4294967295;
	add.s64 	%rd11523, %rd11521, %rd11522;
	mad.lo.s64 	%rd11524, %rd11347, %rd2005, %rd11523;
	shr.u64 	%rd11525, %rd11524, 32;
	and.b64  	%rd11526, %rd11502, 4294967295;
	add.s64 	%rd11527, %rd11525, %rd11526;
	mad.lo.s64 	%rd11528, %rd11350, %rd2005, %rd11527;
	shr.u64 	%rd11529, %rd11528, 32;
	and.b64  	%rd11530, %rd11506, 4294967295;
	add.s64 	%rd11531, %rd11529, %rd11530;
	mad.lo.s64 	%rd11532, %rd11353, %rd2005, %rd11531;
	shr.u64 	%rd11533, %rd11532, 32;
	and.b64  	%rd11534, %rd11510, 4294967295;
	add.s64 	%rd11535, %rd11533, %rd11534;
	mad.lo.s64 	%rd11536, %rd11356, %rd2005, %rd11535;
	shr.u64 	%rd11537, %rd11536, 32;
	and.b64  	%rd11538, %rd11513, 4294967295;
	add.s64 	%rd11539, %rd11537, %rd11538;
	mad.lo.s64 	%rd11540, %rd11359, %rd2005, %rd11539;
	shr.u64 	%rd11541, %rd11540, 32;
	add.s64 	%rd11542, %rd11541, %rd11514;
	mad.lo.s64 	%rd11543, %rd2005, %rd11362, %rd11542;
	shr.u64 	%rd11544, %rd11543, 32;
	and.b64  	%rd11545, %rd11520, 4294967295;
	mad.lo.s64 	%rd11546, %rd2006, %rd11341, %rd11545;
	shr.u64 	%rd11547, %rd11546, 32;
	and.b64  	%rd11548, %rd11524, 4294967295;
	add.s64 	%rd11549, %rd11547, %rd11548;
	mad.lo.s64 	%rd11550, %rd11344, %rd2006, %rd11549;
	shr.u64 	%rd11551, %rd11550, 32;
	and.b64  	%rd11552, %rd11528, 4294967295;
	add.s64 	%rd11553, %rd11551, %rd11552;
	mad.lo.s64 	%rd11554, %rd11347, %rd2006, %rd11553;
	shr.u64 	%rd11555, %rd11554, 32;
	and.b64  	%rd11556, %rd11532, 4294967295;
	add.s64 	%rd11557, %rd11555, %rd11556;
	mad.lo.s64 	%rd11558, %rd11350, %rd2006, %rd11557;
	shr.u64 	%rd11559, %rd11558, 32;
	and.b64  	%rd11560, %rd11536, 4294967295;
	add.s64 	%rd11561, %rd11559, %rd11560;
	mad.lo.s64 	%rd11562, %rd11353, %rd2006, %rd11561;
	shr.u64 	%rd11563, %rd11562, 32;
	and.b64  	%rd11564, %rd11540, 4294967295;
	add.s64 	%rd11565, %rd11563, %rd11564;
	mad.lo.s64 	%rd11566, %rd11356, %rd2006, %rd11565;
	shr.u64 	%rd11567, %rd11566, 32;
	and.b64  	%rd11568, %rd11543, 4294967295;
	add.s64 	%rd11569, %rd11567, %rd11568;
	mad.lo.s64 	%rd11570, %rd11359, %rd2006, %rd11569;
	shr.u64 	%rd11571, %rd11570, 32;
	add.s64 	%rd11572, %rd11571, %rd11544;
	mad.lo.s64 	%rd11573, %rd2006, %rd11362, %rd11572;
	{ .reg .b32 tmp; mov.b64 {tmp, %r2680}, %rd11573; }
	mul.lo.s32 	%r2681, %r86, %r2679;
	cvt.u64.u32 	%rd11574, %r2681;
	and.b64  	%rd11575, %rd11342, 4294967295;
	mad.lo.s64 	%rd11576, %rd13, %rd11574, %rd11575;
	shr.u64 	%rd11577, %rd11576, 32;
	and.b64  	%rd11578, %rd11366, 4294967295;
	add.s64 	%rd11579, %rd11577, %rd11578;
	mad.lo.s64 	%rd11580, %rd14, %rd11574, %rd11579;
	cvt.u32.u64 	%r2682, %rd11580;
	shr.u64 	%rd11581, %rd11580, 32;
	and.b64  	%rd11582, %rd11396, 4294967295;
	add.s64 	%rd11583, %rd11581, %rd11582;
	mad.lo.s64 	%rd11584, %rd15, %rd11574, %rd11583;
	shr.u64 	%rd11585, %rd11584, 32;
	and.b64  	%rd11586, %rd11426, 4294967295;
	add.s64 	%rd11587, %rd11585, %rd11586;
	mad.lo.s64 	%rd11588, %rd16, %rd11574, %rd11587;
	shr.u64 	%rd11589, %rd11588, 32;
	and.b64  	%rd11590, %rd11456, 4294967295;
	add.s64 	%rd11591, %rd11589, %rd11590;
	mad.lo.s64 	%rd11592, %rd17, %rd11574, %rd11591;
	shr.u64 	%rd11593, %rd11592, 32;
	and.b64  	%rd11594, %rd11486, 4294967295;
	add.s64 	%rd11595, %rd11593, %rd11594;
	mad.lo.s64 	%rd11596, %rd18, %rd11574, %rd11595;
	shr.u64 	%rd11597, %rd11596, 32;
	and.b64  	%rd11598, %rd11516, 4294967295;
	add.s64 	%rd11599, %rd11597, %rd11598;
	mad.lo.s64 	%rd11600, %rd19, %rd11574, %rd11599;
	shr.u64 	%rd11601, %rd11600, 32;
	and.b64  	%rd11602, %rd11546, 4294967295;
	add.s64 	%rd11603, %rd11601, %rd11602;
	mad.lo.s64 	%rd11604, %rd20, %rd11574, %rd11603;
	shr.u64 	%rd11605, %rd11604, 32;
	and.b64  	%rd11606, %rd11550, 4294967295;
	add.s64 	%rd11607, %rd11605, %rd11606;
	shr.u64 	%rd11608, %rd11607, 32;
	and.b64  	%rd11609, %rd11554, 4294967295;
	add.s64 	%rd11610, %rd11608, %rd11609;
	shr.u64 	%rd11611, %rd11610, 32;
	and.b64  	%rd11612, %rd11558, 4294967295;
	add.s64 	%rd11613, %rd11611, %rd11612;
	shr.u64 	%rd11614, %rd11613, 32;
	and.b64  	%rd11615, %rd11562, 4294967295;
	add.s64 	%rd11616, %rd11614, %rd11615;
	shr.u64 	%rd11617, %rd11616, 32;
	and.b64  	%rd11618, %rd11566, 4294967295;
	add.s64 	%rd11619, %rd11617, %rd11618;
	shr.u64 	%rd11620, %rd11619, 32;
	and.b64  	%rd11621, %rd11570, 4294967295;
	add.s64 	%rd11622, %rd11620, %rd11621;
	shr.u64 	%rd11623, %rd11622, 32;
	and.b64  	%rd11624, %rd11573, 4294967295;
	add.s64 	%rd11625, %rd11623, %rd11624;
	{ .reg .b32 tmp; mov.b64 {tmp, %r2683}, %rd11625; }
	add.s32 	%r2684, %r2680, %r2683;
	mul.lo.s32 	%r2685, %r86, %r2682;
	cvt.u64.u32 	%rd11626, %r2685;
	and.b64  	%rd11627, %rd11580, 4294967295;
	mad.lo.s64 	%rd11628, %rd13, %rd11626, %rd11627;
	shr.u64 	%rd11629, %rd11628, 32;
	and.b64  	%rd11630, %rd11584, 4294967295;
	add.s64 	%rd11631, %rd11629, %rd11630;
	mad.lo.s64 	%rd11632, %rd14, %rd11626, %rd11631;
	cvt.u32.u64 	%r2686, %rd11632;
	shr.u64 	%rd11633, %rd11632, 32;
	and.b64  	%rd11634, %rd11588, 4294967295;
	add.s64 	%rd11635, %rd11633, %rd11634;
	mad.lo.s64 	%rd11636, %rd15, %rd11626, %rd11635;
	shr.u64 	%rd11637, %rd11636, 32;
	and.b64  	%rd11638, %rd11592, 4294967295;
	add.s64 	%rd11639, %rd11637, %rd11638;
	mad.lo.s64 	%rd11640, %rd16, %rd11626, %rd11639;
	shr.u64 	%rd11641, %rd11640, 32;
	and.b64  	%rd11642, %rd11596, 4294967295;
	add.s64 	%rd11643, %rd11641, %rd11642;
	mad.lo.s64 	%rd11644, %rd17, %rd11626, %rd11643;
	shr.u64 	%rd11645, %rd11644, 32;
	and.b64  	%rd11646, %rd11600, 4294967295;
	add.s64 	%rd11647, %rd11645, %rd11646;
	mad.lo.s64 	%rd11648, %rd18, %rd11626, %rd11647;
	shr.u64 	%rd11649, %rd11648, 32;
	and.b64  	%rd11650, %rd11604, 4294967295;
	add.s64 	%rd11651, %rd11649, %rd11650;
	mad.lo.s64 	%rd11652, %rd19, %rd11626, %rd11651;
	shr.u64 	%rd11653, %rd11652, 32;
	and.b64  	%rd11654, %rd11607, 4294967295;
	add.s64 	%rd11655, %rd11653, %rd11654;
	mad.lo.s64 	%rd11656, %rd20, %rd11626, %rd11655;
	shr.u64 	%rd11657, %rd11656, 32;
	and.b64  	%rd11658, %rd11610, 4294967295;
	add.s64 	%rd11659, %rd11657, %rd11658;
	shr.u64 	%rd11660, %rd11659, 32;
	and.b64  	%rd11661, %rd11613, 4294967295;
	add.s64 	%rd11662, %rd11660, %rd11661;
	shr.u64 	%rd11663, %rd11662, 32;
	and.b64  	%rd11664, %rd11616, 4294967295;
	add.s64 	%rd11665, %rd11663, %rd11664;
	shr.u64 	%rd11666, %rd11665, 32;
	and.b64  	%rd11667, %rd11619, 4294967295;
	add.s64 	%rd11668, %rd11666, %rd11667;
	shr.u64 	%rd11669, %rd11668, 32;
	and.b64  	%rd11670, %rd11622, 4294967295;
	add.s64 	%rd11671, %rd11669, %rd11670;
	shr.u64 	%rd11672, %rd11671, 32;
	and.b64  	%rd11673, %rd11625, 4294967295;
	add.s64 	%rd11674, %rd11672, %rd11673;
	{ .reg .b32 tmp; mov.b64 {tmp, %r2687}, %rd11674; }
	add.s32 	%r2688, %r2684, %r2687;
	mul.lo.s32 	%r2689, %r86, %r2686;
	cvt.u64.u32 	%rd11675, %r2689;
	and.b64  	%rd11676, %rd11632, 4294967295;
	mad.lo.s64 	%rd11677, %rd13, %rd11675, %rd11676;
	shr.u64 	%rd11678, %rd11677, 32;
	and.b64  	%rd11679, %rd11636, 4294967295;
	add.s64 	%rd11680, %rd11678, %rd11679;
	mad.lo.s64 	%rd11681, %rd14, %rd11675, %rd11680;
	cvt.u32.u64 	%r2690, %rd11681;
	shr.u64 	%rd11682, %rd11681, 32;
	and.b64  	%rd11683, %rd11640, 4294967295;
	add.s64 	%rd11684, %rd11682, %rd11683;
	mad.lo.s64 	%rd11685, %rd15, %rd11675, %rd11684;
	shr.u64 	%rd11686, %rd11685, 32;
	and.b64  	%rd11687, %rd11644, 4294967295;
	add.s64 	%rd11688, %rd11686, %rd11687;
	mad.lo.s64 	%rd11689, %rd16, %rd11675, %rd11688;
	shr.u64 	%rd11690, %rd11689, 32;
	and.b64  	%rd11691, %rd11648, 4294967295;
	add.s64 	%rd11692, %rd11690, %rd11691;
	mad.lo.s64 	%rd11693, %rd17, %rd11675, %rd11692;
	shr.u64 	%rd11694, %rd11693, 32;
	and.b64  	%rd11695, %rd11652, 4294967295;
	add.s64 	%rd11696, %rd11694, %rd11695;
	mad.lo.s64 	%rd11697, %rd18, %rd11675, %rd11696;
	shr.u64 	%rd11698, %rd11697, 32;
	and.b64  	%rd11699, %rd11656, 4294967295;
	add.s64 	%rd11700, %rd11698, %rd11699;
	mad.lo.s64 	%rd11701, %rd19, %rd11675, %rd11700;
	shr.u64 	%rd11702, %rd11701, 32;
	and.b64  	%rd11703, %rd11659, 4294967295;
	add.s64 	%rd11704, %rd11702, %rd11703;
	mad.lo.s64 	%rd11705, %rd20, %rd11675, %rd11704;
	shr.u64 	%rd11706, %rd11705, 32;
	and.b64  	%rd11707, %rd11662, 4294967295;
	add.s64 	%rd11708, %rd11706, %rd11707;
	shr.u64 	%rd11709, %rd11708, 32;
	and.b64  	%rd11710, %rd11665, 4294967295;
	add.s64 	%rd11711, %rd11709, %rd11710;
	shr.u64 	%rd11712, %rd11711, 32;
	and.b64  	%rd11713, %rd11668, 4294967295;
	add.s64 	%rd11714, %rd11712, %rd11713;
	shr.u64 	%rd11715, %rd11714, 32;
	and.b64  	%rd11716, %rd11671, 4294967295;
	add.s64 	%rd11717, %rd11715, %rd11716;
	shr.u64 	%rd11718, %rd11717, 32;
	and.b64  	%rd11719, %rd11674, 4294967295;
	add.s64 	%rd11720, %rd11718, %rd11719;
	{ .reg .b32 tmp; mov.b64 {tmp, %r2691}, %rd11720; }
	add.s32 	%r2692, %r2688, %r2691;
	mul.lo.s32 	%r2693, %r86, %r2690;
	cvt.u64.u32 	%rd11721, %r2693;
	and.b64  	%rd11722, %rd11681, 4294967295;
	mad.lo.s64 	%rd11723, %rd13, %rd11721, %rd11722;
	shr.u64 	%rd11724, %rd11723, 32;
	and.b64  	%rd11725, %rd11685, 4294967295;
	add.s64 	%rd11726, %rd11724, %rd11725;
	mad.lo.s64 	%rd11727, %rd14, %rd11721, %rd11726;
	cvt.u32.u64 	%r2694, %rd11727;
	shr.u64 	%rd11728, %rd11727, 32;
	and.b64  	%rd11729, %rd11689, 4294967295;
	add.s64 	%rd11730, %rd11728, %rd11729;
	mad.lo.s64 	%rd11731, %rd15, %rd11721, %rd11730;
	shr.u64 	%rd11732, %rd11731, 32;
	and.b64  	%rd11733, %rd11693, 4294967295;
	add.s64 	%rd11734, %rd11732, %rd11733;
	mad.lo.s64 	%rd11735, %rd16, %rd11721, %rd11734;
	shr.u64 	%rd11736, %rd11735, 32;
	and.b64  	%rd11737, %rd11697, 4294967295;
	add.s64 	%rd11738, %rd11736, %rd11737;
	mad.lo.s64 	%rd11739, %rd17, %rd11721, %rd11738;
	shr.u64 	%rd11740, %rd11739, 32;
	and.b64  	%rd11741, %rd11701, 4294967295;
	add.s64 	%rd11742, %rd11740, %rd11741;
	mad.lo.s64 	%rd11743, %rd18, %rd11721, %rd11742;
	shr.u64 	%rd11744, %rd11743, 32;
	and.b64  	%rd11745, %rd11705, 4294967295;
	add.s64 	%rd11746, %rd11744, %rd11745;
	mad.lo.s64 	%rd11747, %rd19, %rd11721, %rd11746;
	shr.u64 	%rd11748, %rd11747, 32;
	and.b64  	%rd11749, %rd11708, 4294967295;
	add.s64 	%rd11750, %rd11748, %rd11749;
	mad.lo.s64 	%rd11751, %rd20, %rd11721, %rd11750;
	shr.u64 	%rd11752, %rd11751, 32;
	and.b64  	%rd11753, %rd11711, 4294967295;
	add.s64 	%rd11754, %rd11752, %rd11753;
	shr.u64 	%rd11755, %rd11754, 32;
	and.b64  	%rd11756, %rd11714, 4294967295;
	add.s64 	%rd11757, %rd11755, %rd11756;
	shr.u64 	%rd11758, %rd11757, 32;
	and.b64  	%rd11759, %rd11717, 4294967295;
	add.s64 	%rd11760, %rd11758, %rd11759;
	shr.u64 	%rd11761, %rd11760, 32;
	and.b64  	%rd11762, %rd11720, 4294967295;
	add.s64 	%rd11763, %rd11761, %rd11762;
	{ .reg .b32 tmp; mov.b64 {tmp, %r2695}, %rd11763; }
	add.s32 	%r2696, %r2692, %r2695;
	mul.lo.s32 	%r2697, %r86, %r2694;
	cvt.u64.u32 	%rd11764, %r2697;
	and.b64  	%rd11765, %rd11727, 4294967295;
	mad.lo.s64 	%rd11766, %rd13, %rd11764, %rd11765;
	shr.u64 	%rd11767, %rd11766, 32;
	and.b64  	%rd11768, %rd11731, 4294967295;
	add.s64 	%rd11769, %rd11767, %rd11768;
	mad.lo.s64 	%rd11770, %rd14, %rd11764, %rd11769;
	cvt.u32.u64 	%r2698, %rd11770;
	shr.u64 	%rd11771, %rd11770, 32;
	and.b64  	%rd11772, %rd11735, 4294967295;
	add.s64 	%rd11773, %rd11771, %rd11772;
	mad.lo.s64 	%rd11774, %rd15, %rd11764, %rd11773;
	shr.u64 	%rd11775, %rd11774, 32;
	and.b64  	%rd11776, %rd11739, 4294967295;
	add.s64 	%rd11777, %rd11775, %rd11776;
	mad.lo.s64 	%rd11778, %rd16, %rd11764, %rd11777;
	shr.u64 	%rd11779, %rd11778, 32;
	and.b64  	%rd11780, %rd11743, 4294967295;
	add.s64 	%rd11781, %rd11779, %rd11780;
	mad.lo.s64 	%rd11782, %rd17, %rd11764, %rd11781;
	shr.u64 	%rd11783, %rd11782, 32;
	and.b64  	%rd11784, %rd11747, 4294967295;
	add.s64 	%rd11785, %rd11783, %rd11784;
	mad.lo.s64 	%rd11786, %rd18, %rd11764, %rd11785;
	shr.u64 	%rd11787, %rd11786, 32;
	and.b64  	%rd11788, %rd11751, 4294967295;
	add.s64 	%rd11789, %rd11787, %rd11788;
	mad.lo.s64 	%rd11790, %rd19, %rd11764, %rd11789;
	shr.u64 	%rd11791, %rd11790, 32;
	and.b64  	%rd11792, %rd11754, 4294967295;
	add.s64 	%rd11793, %rd11791, %rd11792;
	mad.lo.s64 	%rd11794, %rd20, %rd11764, %rd11793;
	shr.u64 	%rd11795, %rd11794, 32;
	and.b64  	%rd11796, %rd11757, 4294967295;
	add.s64 	%rd11797, %rd11795, %rd11796;
	shr.u64 	%rd11798, %rd11797, 32;
	and.b64  	%rd11799, %rd11760, 4294967295;
	add.s64 	%rd11800, %rd11798, %rd11799;
	shr.u64 	%rd11801, %rd11800, 32;
	and.b64  	%rd11802, %rd11763, 4294967295;
	add.s64 	%rd11803, %rd11801, %rd11802;
	{ .reg .b32 tmp; mov.b64 {tmp, %r2699}, %rd11803; }
	add.s32 	%r2700, %r2696, %r2699;
	mul.lo.s32 	%r2701, %r86, %r2698;
	cvt.u64.u32 	%rd11804, %r2701;
	and.b64  	%rd11805, %rd11770, 4294967295;
	mad.lo.s64 	%rd11806, %rd13, %rd11804, %rd11805;
	shr.u64 	%rd11807, %rd11806, 32;
	and.b64  	%rd11808, %rd11774, 4294967295;
	add.s64 	%rd11809, %rd11807, %rd11808;
	mad.lo.s64 	%rd11810, %rd14, %rd11804, %rd11809;
	cvt.u32.u64 	%r2702, %rd11810;
	shr.u64 	%rd11811, %rd11810, 32;
	and.b64  	%rd11812, %rd11778, 4294967295;
	add.s64 	%rd11813, %rd11811, %rd11812;
	mad.lo.s64 	%rd11814, %rd15, %rd11804, %rd11813;
	shr.u64 	%rd11815, %rd11814, 32;
	and.b64  	%rd11816, %rd11782, 4294967295;
	add.s64 	%rd11817, %rd11815, %rd11816;
	mad.lo.s64 	%rd11818, %rd16, %rd11804, %rd11817;
	shr.u64 	%rd11819, %rd11818, 32;
	and.b64  	%rd11820, %rd11786, 4294967295;
	add.s64 	%rd11821, %rd11819, %rd11820;
	mad.lo.s64 	%rd11822, %rd17, %rd11804, %rd11821;
	shr.u64 	%rd11823, %rd11822, 32;
	and.b64  	%rd11824, %rd11790, 4294967295;
	add.s64 	%rd11825, %rd11823, %rd11824;
	mad.lo.s64 	%rd11826, %rd18, %rd11804, %rd11825;
	shr.u64 	%rd11827, %rd11826, 32;
	and.b64  	%rd11828, %rd11794, 4294967295;
	add.s64 	%rd11829, %rd11827, %rd11828;
	mad.lo.s64 	%rd11830, %rd19, %rd11804, %rd11829;
	shr.u64 	%rd11831, %rd11830, 32;
	and.b64  	%rd11832, %rd11797, 4294967295;
	add.s64 	%rd11833, %rd11831, %rd11832;
	mad.lo.s64 	%rd11834, %rd20, %rd11804, %rd11833;
	shr.u64 	%rd11835, %rd11834, 32;
	and.b64  	%rd11836, %rd11800, 4294967295;
	add.s64 	%rd11837, %rd11835, %rd11836;
	shr.u64 	%rd11838, %rd11837, 32;
	and.b64  	%rd11839, %rd11803, 4294967295;
	add.s64 	%rd11840, %rd11838, %rd11839;
	{ .reg .b32 tmp; mov.b64 {tmp, %r2703}, %rd11840; }
	add.s32 	%r2704, %r2700, %r2703;
	mul.lo.s32 	%r2705, %r86, %r2702;
	cvt.u64.u32 	%rd11841, %r2705;
	and.b64  	%rd11842, %rd11810, 4294967295;
	mad.lo.s64 	%rd11843, %rd13, %rd11841, %rd11842;
	shr.u64 	%rd11844, %rd11843, 32;
	and.b64  	%rd11845, %rd11814, 4294967295;
	add.s64 	%rd11846, %rd11844, %rd11845;
	mad.lo.s64 	%rd11847, %rd14, %rd11841, %rd11846;
	cvt.u32.u64 	%r2706, %rd11847;
	shr.u64 	%rd11848, %rd11847, 32;
	and.b64  	%rd11849, %rd11818, 4294967295;
	add.s64 	%rd11850, %rd11848, %rd11849;
	mad.lo.s64 	%rd11851, %rd15, %rd11841, %rd11850;
	shr.u64 	%rd11852, %rd11851, 32;
	and.b64  	%rd11853, %rd11822, 4294967295;
	add.s64 	%rd11854, %rd11852, %rd11853;
	mad.lo.s64 	%rd11855, %rd16, %rd11841, %rd11854;
	shr.u64 	%rd11856, %rd11855, 32;
	and.b64  	%rd11857, %rd11826, 4294967295;
	add.s64 	%rd11858, %rd11856, %rd11857;
	mad.lo.s64 	%rd11859, %rd17, %rd11841, %rd11858;
	shr.u64 	%rd11860, %rd11859, 32;
	and.b64  	%rd11861, %rd11830, 4294967295;
	add.s64 	%rd11862, %rd11860, %rd11861;
	mad.lo.s64 	%rd11863, %rd18, %rd11841, %rd11862;
	shr.u64 	%rd11864, %rd11863, 32;
	and.b64  	%rd11865, %rd11834, 4294967295;
	add.s64 	%rd11866, %rd11864, %rd11865;
	mad.lo.s64 	%rd11867, %rd19, %rd11841, %rd11866;
	shr.u64 	%rd11868, %rd11867, 32;
	and.b64  	%rd11869, %rd11837, 4294967295;
	add.s64 	%rd11870, %rd11868, %rd11869;
	mad.lo.s64 	%rd11871, %rd20, %rd11841, %rd11870;
	shr.u64 	%rd11872, %rd11871, 32;
	and.b64  	%rd11873, %rd11840, 4294967295;
	add.s64 	%rd11874, %rd11872, %rd11873;
	{ .reg .b32 tmp; mov.b64 {tmp, %r2707}, %rd11874; }
	add.s32 	%r2708, %r2704, %r2707;
	mul.lo.s32 	%r2709, %r86, %r2706;
	cvt.u64.u32 	%rd11875, %r2709;
	and.b64  	%rd11876, %rd11847, 4294967295;
	mad.lo.s64 	%rd11877, %rd13, %rd11875, %rd11876;
	shr.u64 	%rd11878, %rd11877, 32;
	and.b64  	%rd11879, %rd11851, 4294967295;
	add.s64 	%rd11880, %rd11878, %rd11879;
	mad.lo.s64 	%rd45484, %rd14, %rd11875, %rd11880;
	shr.u64 	%rd11881, %rd45484, 32;
	and.b64  	%rd11882, %rd11855, 4294967295;
	add.s64 	%rd11883, %rd11881, %rd11882;
	mad.lo.s64 	%rd45483, %rd15, %rd11875, %rd11883;
	cvt.u32.u64 	%r1064, %rd45483;
	shr.u64 	%rd11884, %rd45483, 32;
	and.b64  	%rd11885, %rd11859, 4294967295;
	add.s64 	%rd11886, %rd11884, %rd11885;
	mad.lo.s64 	%rd45482, %rd16, %rd11875, %rd11886;
	cvt.u32.u64 	%r1065, %rd45482;
	shr.u64 	%rd11887, %rd45482, 32;
	and.b64  	%rd11888, %rd11863, 4294967295;
	add.s64 	%rd11889, %rd11887, %rd11888;
	mad.lo.s64 	%rd45481, %rd17, %rd11875, %rd11889;
	cvt.u32.u64 	%r1066, %rd45481;
	shr.u64 	%rd11890, %rd45481, 32;
	and.b64  	%rd11891, %rd11867, 4294967295;
	add.s64 	%rd11892, %rd11890, %rd11891;
	mad.lo.s64 	%rd45480, %rd18, %rd11875, %rd11892;
	cvt.u32.u64 	%r1067, %rd45480;
	shr.u64 	%rd11893, %rd45480, 32;
	and.b64  	%rd11894, %rd11871, 4294967295;
	add.s64 	%rd11895, %rd11893, %rd11894;
	mad.lo.s64 	%rd45479, %rd19, %rd11875, %rd11895;
	cvt.u32.u64 	%r1068, %rd45479;
	shr.u64 	%rd11896, %rd45479, 32;
	and.b64  	%rd11897, %rd11874, 4294967295;
	add.s64 	%rd11898, %rd11896, %rd11897;
	mad.lo.s64 	%rd45478, %rd20, %rd11875, %rd11898;
	cvt.u32.u64 	%r1069, %rd45478;
	{ .reg .b32 tmp; mov.b64 {tmp, %r2710}, %rd45478; }
	add.s32 	%r6662, %r2708, %r2710;
	setp.gt.u32 	%p422, %r6662, %r2678;
	@%p422 bra 	$L__BB4_1165;
	cvt.u32.u64 	%r2711, %rd20;
	setp.lt.u32 	%p423, %r6662, %r2711;
	@%p423 bra 	$L__BB4_1166;
	cvt.u32.u64 	%r2712, %rd19;
	setp.lt.u32 	%p424, %r2712, %r1069;
	@%p424 bra 	$L__BB4_1165;
	cvt.u32.u64 	%r2713, %rd19;
	setp.gt.u32 	%p425, %r2713, %r1069;
	@%p425 bra 	$L__BB4_1166;
	cvt.u32.u64 	%r2714, %rd18;
	setp.lt.u32 	%p426, %r2714, %r1068;
	@%p426 bra 	$L__BB4_1165;
	cvt.u32.u64 	%r2715, %rd18;
	setp.gt.u32 	%p427, %r2715, %r1068;
	@%p427 bra 	$L__BB4_1166;
	cvt.u32.u64 	%r2716, %rd17;
	setp.lt.u32 	%p428, %r2716, %r1067;
	@%p428 bra 	$L__BB4_1165;
	cvt.u32.u64 	%r2717, %rd17;
	setp.gt.u32 	%p429, %r2717, %r1067;
	@%p429 bra 	$L__BB4_1166;
	cvt.u32.u64 	%r2718, %rd16;
	setp.lt.u32 	%p430, %r2718, %r1066;
	@%p430 bra 	$L__BB4_1165;
	cvt.u32.u64 	%r2719, %rd16;
	setp.gt.u32 	%p431, %r2719, %r1066;
	@%p431 bra 	$L__BB4_1166;
	cvt.u32.u64 	%r2720, %rd15;
	setp.lt.u32 	%p432, %r2720, %r1065;
	@%p432 bra 	$L__BB4_1165;
	cvt.u32.u64 	%r2721, %rd15;
	setp.gt.u32 	%p433, %r2721, %r1065;
	@%p433 bra 	$L__BB4_1166;
	cvt.u32.u64 	%r2722, %rd14;
	setp.lt.u32 	%p434, %r2722, %r1064;
	@%p434 bra 	$L__BB4_1165;
	cvt.u32.u64 	%r2723, %rd13;
	cvt.u32.u64 	%r2724, %rd14;
	setp.gt.u32 	%p435, %r2724, %r1064;
	cvt.u32.u64 	%r2725, %rd45484;
	setp.gt.u32 	%p436, %r2723, %r2725;
	or.pred  	%p437, %p435, %p436;
	@%p437 bra 	$L__BB4_1166;
$L__BB4_1165:
	cvt.u32.u64 	%r2726, %rd20;
	and.b64  	%rd11900, %rd45484, 4294967295;
	sub.s64 	%rd45484, %rd11900, %rd13;
	shr.u64 	%rd11901, %rd45484, 63;
	and.b64  	%rd11902, %rd45483, 4294967295;
	add.s64 	%rd11903, %rd11901, %rd14;
	sub.s64 	%rd45483, %rd11902, %rd11903;
	shr.u64 	%rd11904, %rd45483, 63;
	and.b64  	%rd11905, %rd45482, 4294967295;
	add.s64 	%rd11906, %rd11904, %rd15;
	sub.s64 	%rd45482, %rd11905, %rd11906;
	shr.u64 	%rd11907, %rd45482, 63;
	and.b64  	%rd11908, %rd45481, 4294967295;
	add.s64 	%rd11909, %rd11907, %rd16;
	sub.s64 	%rd45481, %rd11908, %rd11909;
	shr.u64 	%rd11910, %rd45481, 63;
	and.b64  	%rd11911, %rd45480, 4294967295;
	add.s64 	%rd11912, %rd11910, %rd17;
	sub.s64 	%rd45480, %rd11911, %rd11912;
	shr.u64 	%rd11913, %rd45480, 63;
	and.b64  	%rd11914, %rd45479, 4294967295;
	add.s64 	%rd11915, %rd11913, %rd18;
	sub.s64 	%rd45479, %rd11914, %rd11915;
	shr.u64 	%rd11916, %rd45479, 63;
	and.b64  	%rd11917, %rd45478, 4294967295;
	add.s64 	%rd11918, %rd11916, %rd19;
	sub.s64 	%rd45478, %rd11917, %rd11918;
	shr.u64 	%rd11919, %rd45478, 63;
	cvt.u32.u64 	%r2727, %rd11919;
	add.s32 	%r2728, %r2726, %r2727;
	sub.s32 	%r6662, %r6662, %r2728;
$L__BB4_1166:
	and.b64  	%rd11920, %rd45484, 4294967295;
	cvt.u64.u32 	%rd11921, %r6650;
	sub.s64 	%rd11922, %rd11920, %rd11921;
	shr.u64 	%rd11923, %rd11922, 63;
	cvt.u32.u64 	%r6709, %rd11922;
	and.b64  	%rd11924, %rd45483, 4294967295;
	and.b64  	%rd11925, %rd45426, 4294967295;
	add.s64 	%rd11926, %rd11923, %rd11925;
	sub.s64 	%rd45490, %rd11924, %rd11926;
	shr.u64 	%rd11927, %rd45490, 63;
	and.b64  	%rd11928, %rd45482, 4294967295;
	and.b64  	%rd11929, %rd45427, 4294967295;
	add.s64 	%rd11930, %rd11927, %rd11929;
	sub.s64 	%rd45489, %rd11928, %rd11930;
	shr.u64 	%rd11931, %rd45489, 63;
	and.b64  	%rd11932, %rd45481, 4294967295;
	and.b64  	%rd11933, %rd45428, 4294967295;
	add.s64 	%rd11934, %rd11931, %rd11933;
	sub.s64 	%rd45488, %rd11932, %rd11934;
	shr.u64 	%rd11935, %rd45488, 63;
	and.b64  	%rd11936, %rd45480, 4294967295;
	and.b64  	%rd11937, %rd45429, 4294967295;
	add.s64 	%rd11938, %rd11935, %rd11937;
	sub.s64 	%rd45487, %rd11936, %rd11938;
	shr.u64 	%rd11939, %rd45487, 63;
	and.b64  	%rd11940, %rd45479, 4294967295;
	and.b64  	%rd11941, %rd45430, 4294967295;
	add.s64 	%rd11942, %rd11939, %rd11941;
	sub.s64 	%rd45486, %rd11940, %rd11942;
	shr.u64 	%rd11943, %rd45486, 63;
	and.b64  	%rd11944, %rd45478, 4294967295;
	and.b64  	%rd11945, %rd45431, 4294967295;
	add.s64 	%rd11946, %rd11943, %rd11945;
	sub.s64 	%rd45485, %rd11944, %rd11946;
	shr.u64 	%rd11947, %rd45485, 63;
	cvt.u64.u32 	%rd11948, %r6662;
	and.b64  	%rd11949, %rd45432, 4294967295;
	add.s64 	%rd11950, %rd11947, %rd11949;
	sub.s64 	%rd11951, %rd11948, %rd11950;
	setp.gt.s64 	%p438, %rd11951, -1;
	cvt.u32.u64 	%r6702, %rd11951;
	@%p438 bra 	$L__BB4_1168;
	cvt.u32.u64 	%r2729, %rd20;
	cvt.u32.u64 	%r2730, %rd13;
	add.s32 	%r6709, %r2730, %r6709;
	setp.lt.u32 	%p439, %r6709, %r2730;
	selp.u64 	%rd11952, 1, 0, %p439;
	and.b64  	%rd11953, %rd45490, 4294967295;
	add.s64 	%rd11954, %rd11953, %rd11952;
	add.s64 	%rd45490, %rd11954, %rd14;
	shr.u64 	%rd11955, %rd45490, 32;
	and.b64  	%rd11956, %rd45489, 4294967295;
	add.s64 	%rd11957, %rd11955, %rd11956;
	add.s64 	%rd45489, %rd11957, %rd15;
	shr.u64 	%rd11958, %rd45489, 32;
	and.b64  	%rd11959, %rd45488, 4294967295;
	add.s64 	%rd11960, %rd11958, %rd11959;
	add.s64 	%rd45488, %rd11960, %rd16;
	shr.u64 	%rd11961, %rd45488, 32;
	and.b64  	%rd11962, %rd45487, 4294967295;
	add.s64 	%rd11963, %rd11961, %rd11962;
	add.s64 	%rd45487, %rd11963, %rd17;
	shr.u64 	%rd11964, %rd45487, 32;
	and.b64  	%rd11965, %rd45486, 4294967295;
	add.s64 	%rd11966, %rd11964, %rd11965;
	add.s64 	%rd45486, %rd11966, %rd18;
	shr.u64 	%rd11967, %rd45486, 32;
	and.b64  	%rd11968, %rd45485, 4294967295;
	add.s64 	%rd11969, %rd11967, %rd11968;
	add.s64 	%rd45485, %rd11969, %rd19;
	{ .reg .b32 tmp; mov.b64 {tmp, %r2731}, %rd45485; }
	add.s32 	%r2732, %r6702, %r2731;
	add.s32 	%r6702, %r2732, %r2729;
$L__BB4_1168:
	cvt.u32.u64 	%r2733, %rd20;
	cvt.u32.u64 	%r6708, %rd45490;
	cvt.u32.u64 	%r6707, %rd45489;
	cvt.u32.u64 	%r6706, %rd45488;
	cvt.u32.u64 	%r6705, %rd45487;
	cvt.u32.u64 	%r6704, %rd45486;
	cvt.u32.u64 	%r6703, %rd45485;
	mul.lo.s64 	%rd11970, %rd1491, %rd1636;
	cvt.u32.u64 	%r2734, %rd11970;
	shr.u64 	%rd11971, %rd11970, 32;
	mad.lo.s64 	%rd11972, %rd1492, %rd1636, %rd11971;
	shr.u64 	%rd11973, %rd11972, 32;
	mad.lo.s64 	%rd11974, %rd1493, %rd1636, %rd11973;
	shr.u64 	%rd11975, %rd11974, 32;
	mad.lo.s64 	%rd11976, %rd1494, %rd1636, %rd11975;
	shr.u64 	%rd11977, %rd11976, 32;
	mad.lo.s64 	%rd11978, %rd1495, %rd1636, %rd11977;
	shr.u64 	%rd11979, %rd11978, 32;
	mad.lo.s64 	%rd11980, %rd1496, %rd1636, %rd11979;
	shr.u64 	%rd11981, %rd11980, 32;
	mad.lo.s64 	%rd11982, %rd1497, %rd1636, %rd11981;
	shr.u64 	%rd11983, %rd11982, 32;
	mad.lo.s64 	%rd11984, %rd1498, %rd1636, %rd11983;
	shr.u64 	%rd11985, %rd11984, 32;
	and.b64  	%rd11986, %rd11972, 4294967295;
	mad.lo.s64 	%rd11987, %rd1491, %rd1637, %rd11986;
	shr.u64 	%rd11988, %rd11987, 32;
	and.b64  	%rd11989, %rd11974, 4294967295;
	add.s64 	%rd11990, %rd11988, %rd11989;
	mad.lo.s64 	%rd11991, %rd1492, %rd1637, %rd11990;
	shr.u64 	%rd11992, %rd11991, 32;
	and.b64  	%rd11993, %rd11976, 4294967295;
	add.s64 	%rd11994, %rd11992, %rd11993;
	mad.lo.s64 	%rd11995, %rd1493, %rd1637, %rd11994;
	shr.u64 	%rd11996, %rd11995, 32;
	and.b64  	%rd11997, %rd11978, 4294967295;
	add.s64 	%rd11998, %rd11996, %rd11997;
	mad.lo.s64 	%rd11999, %rd1494, %rd1637, %rd11998;
	shr.u64 	%rd12000, %rd11999, 32;
	and.b64  	%rd12001, %rd11980, 4294967295;
	add.s64 	%rd12002, %rd12000, %rd12001;
	mad.lo.s64 	%rd12003, %rd1495, %rd1637, %rd12002;
	shr.u64 	%rd12004, %rd12003, 32;
	and.b64  	%rd12005, %rd11982, 4294967295;
	add.s64 	%rd12006, %rd12004, %rd12005;
	mad.lo.s64 	%rd12007, %rd1496, %rd1637, %rd12006;
	shr.u64 	%rd12008, %rd12007, 32;
	and.b64  	%rd12009, %rd11984, 4294967295;
	add.s64 	%rd12010, %rd12008, %rd12009;
	mad.lo.s64 	%rd12011, %rd1497, %rd1637, %rd12010;
	shr.u64 	%rd12012, %rd12011, 32;
	add.s64 	%rd12013, %rd12012, %rd11985;
	mad.lo.s64 	%rd12014, %rd1498, %rd1637, %rd12013;
	shr.u64 	%rd12015, %rd12014, 32;
	and.b64  	%rd12016, %rd11991, 4294967295;
	mad.lo.s64 	%rd12017, %rd1491, %rd1638, %rd12016;
	shr.u64 	%rd12018, %rd12017, 32;
	and.b64  	%rd12019, %rd11995, 4294967295;
	add.s64 	%rd12020, %rd12018, %rd12019;
	mad.lo.s64 	%rd12021, %rd1492, %rd1638, %rd12020;
	shr.u64 	%rd12022, %rd12021, 32;
	and.b64  	%rd12023, %rd11999, 4294967295;
	add.s64 	%rd12024, %rd12022, %rd12023;
	mad.lo.s64 	%rd12025, %rd1493, %rd1638, %rd12024;
	shr.u64 	%rd12026, %rd12025, 32;
	and.b64  	%rd12027, %rd12003, 4294967295;
	add.s64 	%rd12028, %rd12026, %rd12027;
	mad.lo.s64 	%rd12029, %rd1494, %rd1638, %rd12028;
	shr.u64 	%rd12030, %rd12029, 32;
	and.b64  	%rd12031, %rd12007, 4294967295;
	add.s64 	%rd12032, %rd12030, %rd12031;
	mad.lo.s64 	%rd12033, %rd1495, %rd1638, %rd12032;
	shr.u64 	%rd12034, %rd12033, 32;
	and.b64  	%rd12035, %rd12011, 4294967295;
	add.s64 	%rd12036, %rd12034, %rd12035;
	mad.lo.s64 	%rd12037, %rd1496, %rd1638, %rd12036;
	shr.u64 	%rd12038, %rd12037, 32;
	and.b64  	%rd12039, %rd12014, 4294967295;
	add.s64 	%rd12040, %rd12038, %rd12039;
	mad.lo.s64 	%rd12041, %rd1497, %rd1638, %rd12040;
	shr.u64 	%rd12042, %rd12041, 32;
	add.s64 	%rd12043, %rd12042, %rd12015;
	mad.lo.s64 	%rd12044, %rd1498, %rd1638, %rd12043;
	shr.u64 	%rd12045, %rd12044, 32;
	and.b64  	%rd12046, %rd12021, 4294967295;
	mad.lo.s64 	%rd12047, %rd1491, %rd1639, %rd12046;
	shr.u64 	%rd12048, %rd12047, 32;
	and.b64  	%rd12049, %rd12025, 4294967295;
	add.s64 	%rd12050, %rd12048, %rd12049;
	mad.lo.s64 	%rd12051, %rd1492, %rd1639, %rd12050;
	shr.u64 	%rd12052, %rd12051, 32;
	and.b64  	%rd12053, %rd12029, 4294967295;
	add.s64 	%rd12054, %rd12052, %rd12053;
	mad.lo.s64 	%rd12055, %rd1493, %rd1639, %rd12054;
	shr.u64 	%rd12056, %rd12055, 32;
	and.b64  	%rd12057, %rd12033, 4294967295;
	add.s64 	%rd12058, %rd12056, %rd12057;
	mad.lo.s64 	%rd12059, %rd1494, %rd1639, %rd12058;
	shr.u64 	%rd12060, %rd12059, 32;
	and.b64  	%rd12061, %rd12037, 4294967295;
	add.s64 	%rd12062, %rd12060, %rd12061;
	mad.lo.s64 	%rd12063, %rd1495, %rd1639, %rd12062;
	shr.u64 	%rd12064, %rd12063, 32;
	and.b64  	%rd12065, %rd12041, 4294967295;
	add.s64 	%rd12066, %rd12064, %rd12065;
	mad.lo.s64 	%rd12067, %rd1496, %rd1639, %rd12066;
	shr.u64 	%rd12068, %rd12067, 32;
	and.b64  	%rd12069, %rd12044, 4294967295;
	add.s64 	%rd12070, %rd12068, %rd12069;
	mad.lo.s64 	%rd12071, %rd1497, %rd1639, %rd12070;
	shr.u64 	%rd12072, %rd12071, 32;
	add.s64 	%rd12073, %rd12072, %rd12045;
	mad.lo.s64 	%rd12074, %rd1498, %rd1639, %rd12073;
	shr.u64 	%rd12075, %rd12074, 32;
	and.b64  	%rd12076, %rd12051, 4294967295;
	mad.lo.s64 	%rd12077, %rd1491, %rd1640, %rd12076;
	shr.u64 	%rd12078, %rd12077, 32;
	and.b64  	%rd12079, %rd12055, 4294967295;
	add.s64 	%rd12080, %rd12078, %rd12079;
	mad.lo.s64 	%rd12081, %rd1492, %rd1640, %rd12080;
	shr.u64 	%rd12082, %rd12081, 32;
	and.b64  	%rd12083, %rd12059, 4294967295;
	add.s64 	%rd12084, %rd12082, %rd12083;
	mad.lo.s64 	%rd12085, %rd1493, %rd1640, %rd12084;
	shr.u64 	%rd12086, %rd12085, 32;
	and.b64  	%rd12087, %rd12063, 4294967295;
	add.s64 	%rd12088, %rd12086, %rd12087;
	mad.lo.s64 	%rd12089, %rd1494, %rd1640, %rd12088;
	shr.u64 	%rd12090, %rd12089, 32;
	and.b64  	%rd12091, %rd12067, 4294967295;
	add.s64 	%rd12092, %rd12090, %rd12091;
	mad.lo.s64 	%rd12093, %rd1495, %rd1640, %rd12092;
	shr.u64 	%rd12094, %rd12093, 32;
	and.b64  	%rd12095, %rd12071, 4294967295;
	add.s64 	%rd12096, %rd12094, %rd12095;
	mad.lo.s64 	%rd12097, %rd1496, %rd1640, %rd12096;
	shr.u64 	%rd12098, %rd12097, 32;
	and.b64  	%rd12099, %rd12074, 4294967295;
	add.s64 	%rd12100, %rd12098, %rd12099;
	mad.lo.s64 	%rd12101, %rd1497, %rd1640, %rd12100;
	shr.u64 	%rd12102, %rd12101, 32;
	add.s64 	%rd12103, %rd12102, %rd12075;
	mad.lo.s64 	%rd12104, %rd1498, %rd1640, %rd12103;
	shr.u64 	%rd12105, %rd12104, 32;
	and.b64  	%rd12106, %rd12081, 4294967295;
	mad.lo.s64 	%rd12107, %rd1491, %rd1641, %rd12106;
	shr.u64 	%rd12108, %rd12107, 32;
	and.b64  	%rd12109, %rd12085, 4294967295;
	add.s64 	%rd12110, %rd12108, %rd12109;
	mad.lo.s64 	%rd12111, %rd1492, %rd1641, %rd12110;
	shr.u64 	%rd12112, %rd12111, 32;
	and.b64  	%rd12113, %rd12089, 4294967295;
	add.s64 	%rd12114, %rd12112, %rd12113;
	mad.lo.s64 	%rd12115, %rd1493, %rd1641, %rd12114;
	shr.u64 	%rd12116, %rd12115, 32;
	and.b64  	%rd12117, %rd12093, 4294967295;
	add.s64 	%rd12118, %rd12116, %rd12117;
	mad.lo.s64 	%rd12119, %rd1494, %rd1641, %rd12118;
	shr.u64 	%rd12120, %rd12119, 32;
	and.b64  	%rd12121, %rd12097, 4294967295;
	add.s64 	%rd12122, %rd12120, %rd12121;
	mad.lo.s64 	%rd12123, %rd1495, %rd1641, %rd12122;
	shr.u64 	%rd12124, %rd12123, 32;
	and.b64  	%rd12125, %rd12101, 4294967295;
	add.s64 	%rd12126, %rd12124, %rd12125;
	mad.lo.s64 	%rd12127, %rd1496, %rd1641, %rd12126;
	shr.u64 	%rd12128, %rd12127, 32;
	and.b64  	%rd12129, %rd12104, 4294967295;
	add.s64 	%rd12130, %rd12128, %rd12129;
	mad.lo.s64 	%rd12131, %rd1497, %rd1641, %rd12130;
	shr.u64 	%rd12132, %rd12131, 32;
	add.s64 	%rd12133, %rd12132, %rd12105;
	mad.lo.s64 	%rd12134, %rd1498, %rd1641, %rd12133;
	shr.u64 	%rd12135, %rd12134, 32;
	and.b64  	%rd12136, %rd12111, 4294967295;
	mad.lo.s64 	%rd12137, %rd1491, %rd1642, %rd12136;
	shr.u64 	%rd12138, %rd12137, 32;
	and.b64  	%rd12139, %rd12115, 4294967295;
	add.s64 	%rd12140, %rd12138, %rd12139;
	mad.lo.s64 	%rd12141, %rd1492, %rd1642, %rd12140;
	shr.u64 	%rd12142, %rd12141, 32;
	and.b64  	%rd12143, %rd12119, 4294967295;
	add.s64 	%rd12144, %rd12142, %rd12143;
	mad.lo.s64 	%rd12145, %rd1493, %rd1642, %rd12144;
	shr.u64 	%rd12146, %rd12145, 32;
	and.b64  	%rd12147, %rd12123, 4294967295;
	add.s64 	%rd12148, %rd12146, %rd12147;
	mad.lo.s64 	%rd12149, %rd1494, %rd1642, %rd12148;
	shr.u64 	%rd12150, %rd12149, 32;
	and.b64  	%rd12151, %rd12127, 4294967295;
	add.s64 	%rd12152, %rd12150, %rd12151;
	mad.lo.s64 	%rd12153, %rd1495, %rd1642, %rd12152;
	shr.u64 	%rd12154, %rd12153, 32;
	and.b64  	%rd12155, %rd12131, 4294967295;
	add.s64 	%rd12156, %rd12154, %rd12155;
	mad.lo.s64 	%rd12157, %rd1496, %rd1642, %rd12156;
	shr.u64 	%rd12158, %rd12157, 32;
	and.b64  	%rd12159, %rd12134, 4294967295;
	add.s64 	%rd12160, %rd12158, %rd12159;
	mad.lo.s64 	%rd12161, %rd1497, %rd1642, %rd12160;
	shr.u64 	%rd12162, %rd12161, 32;
	add.s64 	%rd12163, %rd12162, %rd12135;
	mad.lo.s64 	%rd12164, %rd1498, %rd1642, %rd12163;
	shr.u64 	%rd12165, %rd12164, 32;
	and.b64  	%rd12166, %rd12141, 4294967295;
	mad.lo.s64 	%rd12167, %rd1491, %rd1643, %rd12166;
	shr.u64 	%rd12168, %rd12167, 32;
	and.b64  	%rd12169, %rd12145, 4294967295;
	add.s64 	%rd12170, %rd12168, %rd12169;
	mad.lo.s64 	%rd12171, %rd1492, %rd1643, %rd12170;
	shr.u64 	%rd12172, %rd12171, 32;
	and.b64  	%rd12173, %rd12149, 4294967295;
	add.s64 	%rd12174, %rd12172, %rd12173;
	mad.lo.s64 	%rd12175, %rd1493, %rd1643, %rd12174;
	shr.u64 	%rd12176, %rd12175, 32;
	and.b64  	%rd12177, %rd12153, 4294967295;
	add.s64 	%rd12178, %rd12176, %rd12177;
	mad.lo.s64 	%rd12179, %rd1494, %rd1643, %rd12178;
	shr.u64 	%rd12180, %rd12179, 32;
	and.b64  	%rd12181, %rd12157, 4294967295;
	add.s64 	%rd12182, %rd12180, %rd12181;
	mad.lo.s64 	%rd12183, %rd1495, %rd1643, %rd12182;
	shr.u64 	%rd12184, %rd12183, 32;
	and.b64  	%rd12185, %rd12161, 4294967295;
	add.s64 	%rd12186, %rd12184, %rd12185;
	mad.lo.s64 	%rd12187, %rd1496, %rd1643, %rd12186;
	shr.u64 	%rd12188, %rd12187, 32;
	and.b64  	%rd12189, %rd12164, 4294967295;
	add.s64 	%rd12190, %rd12188, %rd12189;
	mad.lo.s64 	%rd12191, %rd1497, %rd1643, %rd12190;
	shr.u64 	%rd12192, %rd12191, 32;
	add.s64 	%rd12193, %rd12192, %rd12165;
	mad.lo.s64 	%rd12194, %rd1498, %rd1643, %rd12193;
	{ .reg .b32 tmp; mov.b64 {tmp, %r2735}, %rd12194; }
	mul.lo.s32 	%r2736, %r86, %r2734;
	cvt.u64.u32 	%rd12195, %r2736;
	and.b64  	%rd12196, %rd11970, 4294967295;
	mad.lo.s64 	%rd12197, %rd13, %rd12195, %rd12196;
	shr.u64 	%rd12198, %rd12197, 32;
	and.b64  	%rd12199, %rd11987, 4294967295;
	add.s64 	%rd12200, %rd12198, %rd12199;
	mad.lo.s64 	%rd12201, %rd14, %rd12195, %rd12200;
	cvt.u32.u64 	%r2737, %rd12201;
	shr.u64 	%rd12202, %rd12201, 32;
	and.b64  	%rd12203, %rd12017, 4294967295;
	add.s64 	%rd12204, %rd12202, %rd12203;
	mad.lo.s64 	%rd12205, %rd15, %rd12195, %rd12204;
	shr.u64 	%rd12206, %rd12205, 32;
	and.b64  	%rd12207, %rd12047, 4294967295;
	add.s64 	%rd12208, %rd12206, %rd12207;
	mad.lo.s64 	%rd12209, %rd16, %rd12195, %rd12208;
	shr.u64 	%rd12210, %rd12209, 32;
	and.b64  	%rd12211, %rd12077, 4294967295;
	add.s64 	%rd12212, %rd12210, %rd12211;
	mad.lo.s64 	%rd12213, %rd17, %rd12195, %rd12212;
	shr.u64 	%rd12214, %rd12213, 32;
	and.b64  	%rd12215, %rd12107, 4294967295;
	add.s64 	%rd12216, %rd12214, %rd12215;
	mad.lo.s64 	%rd12217, %rd18, %rd12195, %rd12216;
	shr.u64 	%rd12218, %rd12217, 32;
	and.b64  	%rd12219, %rd12137, 4294967295;
	add.s64 	%rd12220, %rd12218, %rd12219;
	mad.lo.s64 	%rd12221, %rd19, %rd12195, %rd12220;
	shr.u64 	%rd12222, %rd12221, 32;
	and.b64  	%rd12223, %rd12167, 4294967295;
	add.s64 	%rd12224, %rd12222, %rd12223;
	mad.lo.s64 	%rd12225, %rd20, %rd12195, %rd12224;
	shr.u64 	%rd12226, %rd12225, 32;
	and.b64  	%rd12227, %rd12171, 4294967295;
	add.s64 	%rd12228, %rd12226, %rd12227;
	shr.u64 	%rd12229, %rd12228, 32;
	and.b64  	%rd12230, %rd12175, 4294967295;
	add.s64 	%rd12231, %rd12229, %rd12230;
	shr.u64 	%rd12232, %rd12231, 32;
	and.b64  	%rd12233, %rd12179, 4294967295;
	add.s64 	%rd12234, %rd12232, %rd12233;
	shr.u64 	%rd12235, %rd12234, 32;
	and.b64  	%rd12236, %rd12183, 4294967295;
	add.s64 	%rd12237, %rd12235, %rd12236;
	shr.u64 	%rd12238, %rd12237, 32;
	and.b64  	%rd12239, %rd12187, 4294967295;
	add.s64 	%rd12240, %rd12238, %rd12239;
	shr.u64 	%rd12241, %rd12240, 32;
	and.b64  	%rd12242, %rd12191, 4294967295;
	add.s64 	%rd12243, %rd12241, %rd12242;
	shr.u64 	%rd12244, %rd12243, 32;
	and.b64  	%rd12245, %rd12194, 4294967295;
	add.s64 	%rd12246, %rd12244, %rd12245;
	{ .reg .b32 tmp; mov.b64 {tmp, %r2738}, %rd12246; }
	add.s32 	%r2739, %r2735, %r2738;
	mul.lo.s32 	%r2740, %r86, %r2737;
	cvt.u64.u32 	%rd12247, %r2740;
	and.b64  	%rd12248, %rd12201, 4294967295;
	mad.lo.s64 	%rd12249, %rd13, %rd12247, %rd12248;
	shr.u64 	%rd12250, %rd12249, 32;
	and.b64  	%rd12251, %rd12205, 4294967295;
	add.s64 	%rd12252, %rd12250, %rd12251;
	mad.lo.s64 	%rd12253, %rd14, %rd12247, %rd12252;
	cvt.u32.u64 	%r2741, %rd12253;
	shr.u64 	%rd12254, %rd12253, 32;
	and.b64  	%rd12255, %rd12209, 4294967295;
	add.s64 	%rd12256, %rd12254, %rd12255;
	mad.lo.s64 	%rd12257, %rd15, %rd12247, %rd12256;
	shr.u64 	%rd12258, %rd12257, 32;
	and.b64  	%rd12259, %rd12213, 4294967295;
	add.s64 	%rd12260, %rd12258, %rd12259;
	mad.lo.s64 	%rd12261, %rd16, %rd12247, %rd12260;
	shr.u64 	%rd12262, %rd12261, 32;
	and.b64  	%rd12263, %rd12217, 4294967295;
	add.s64 	%rd12264, %rd12262, %rd12263;
	mad.lo.s64 	%rd12265, %rd17, %rd12247, %rd12264;
	shr.u64 	%rd12266, %rd12265, 32;
	and.b64  	%rd12267, %rd12221, 4294967295;
	add.s64 	%rd12268, %rd12266, %rd12267;
	mad.lo.s64 	%rd12269, %rd18, %rd12247, %rd12268;
	shr.u64 	%rd12270, %rd12269, 32;
	and.b64  	%rd12271, %rd12225, 4294967295;
	add.s64 	%rd12272, %rd12270, %rd12271;
	mad.lo.s64 	%rd12273, %rd19, %rd12247, %rd12272;
	shr.u64 	%rd12274, %rd12273, 32;
	and.b64  	%rd12275, %rd12228, 4294967295;
	add.s64 	%rd12276, %rd12274, %rd12275;
	mad.lo.s64 	%rd12277, %rd20, %rd12247, %rd12276;
	shr.u64 	%rd12278, %rd12277, 32;
	and.b64  	%rd12279, %rd12231, 4294967295;
	add.s64 	%rd12280, %rd12278, %rd12279;
	shr.u64 	%rd12281, %rd12280, 32;
	and.b64  	%rd12282, %rd12234, 4294967295;
	add.s64 	%rd12283, %rd12281, %rd12282;
	shr.u64 	%rd12284, %rd12283, 32;
	and.b64  	%rd12285, %rd12237, 4294967295;
	add.s64 	%rd12286, %rd12284, %rd12285;
	shr.u64 	%rd12287, %rd12286, 32;
	and.b64  	%rd12288, %rd12240, 4294967295;
	add.s64 	%rd12289, %rd12287, %rd12288;
	shr.u64 	%rd12290, %rd12289, 32;
	and.b64  	%rd12291, %rd12243, 4294967295;
	add.s64 	%rd12292, %rd12290, %rd12291;
	shr.u64 	%rd12293, %rd12292, 32;
	and.b64  	%rd12294, %rd12246, 4294967295;
	add.s64 	%rd12295, %rd12293, %rd12294;
	{ .reg .b32 tmp; mov.b64 {tmp, %r2742}, %rd12295; }
	add.s32 	%r2743, %r2739, %r2742;
	mul.lo.s32 	%r2744, %r86, %r2741;
	cvt.u64.u32 	%rd12296, %r2744;
	and.b64  	%rd12297, %rd12253, 4294967295;
	mad.lo.s64 	%rd12298, %rd13, %rd12296, %rd12297;
	shr.u64 	%rd12299, %rd12298, 32;
	and.b64  	%rd12300, %rd12257, 4294967295;
	add.s64 	%rd12301, %rd12299, %rd12300;
	mad.lo.s64 	%rd12302, %rd14, %rd12296, %rd12301;
	cvt.u32.u64 	%r2745, %rd12302;
	shr.u64 	%rd12303, %rd12302, 32;
	and.b64  	%rd12304, %rd12261, 4294967295;
	add.s64 	%rd12305, %rd12303, %rd12304;
	mad.lo.s64 	%rd12306, %rd15, %rd12296, %rd12305;
	shr.u64 	%rd12307, %rd12306, 32;
	and.b64  	%rd12308, %rd12265, 4294967295;
	add.s64 	%rd12309, %rd12307, %rd12308;
	mad.lo.s64 	%rd12310, %rd16, %rd12296, %rd12309;
	shr.u64 	%rd12311, %rd12310, 32;
	and.b64  	%rd12312, %rd12269, 4294967295;
	add.s64 	%rd12313, %rd12311, %rd12312;
	mad.lo.s64 	%rd12314, %rd17, %rd12296, %rd12313;
	shr.u64 	%rd12315, %rd12314, 32;
	and.b64  	%rd12316, %rd12273, 4294967295;
	add.s64 	%rd12317, %rd12315, %rd12316;
	mad.lo.s64 	%rd12318, %rd18, %rd12296, %rd12317;
	shr.u64 	%rd12319, %rd12318, 32;
	and.b64  	%rd12320, %rd12277, 4294967295;
	add.s64 	%rd12321, %rd12319, %rd12320;
	mad.lo.s64 	%rd12322, %rd19, %rd12296, %rd12321;
	shr.u64 	%rd12323, %rd12322, 32;
	and.b64  	%rd12324, %rd12280, 4294967295;
	add.s64 	%rd12325, %rd12323, %rd12324;
	mad.lo.s64 	%rd12326, %rd20, %rd12296, %rd12325;
	shr.u64 	%rd12327, %rd12326, 32;
	and.b64  	%rd12328, %rd12283, 4294967295;
	add.s64 	%rd12329, %rd12327, %rd12328;
	shr.u64 	%rd12330, %rd12329, 32;
	and.b64  	%rd12331, %rd12286, 4294967295;
	add.s64 	%rd12332, %rd12330, %rd12331;
	shr.u64 	%rd12333, %rd12332, 32;
	and.b64  	%rd12334, %rd12289, 4294967295;
	add.s64 	%rd12335, %rd12333, %rd12334;
	shr.u64 	%rd12336, %rd12335, 32;
	and.b64  	%rd12337, %rd12292, 4294967295;
	add.s64 	%rd12338, %rd12336, %rd12337;
	shr.u64 	%rd12339, %rd12338, 32;
	and.b64  	%rd12340, %rd12295, 4294967295;
	add.s64 	%rd12341, %rd12339, %rd12340;
	{ .reg .b32 tmp; mov.b64 {tmp, %r2746}, %rd12341; }
	add.s32 	%r2747, %r2743, %r2746;
	mul.lo.s32 	%r2748, %r86, %r2745;
	cvt.u64.u32 	%rd12342, %r2748;
	and.b64  	%rd12343, %rd12302, 4294967295;
	mad.lo.s64 	%rd12344, %rd13, %rd12342, %rd12343;
	shr.u64 	%rd12345, %rd12344, 32;
	and.b64  	%rd12346, %rd12306, 4294967295;
	add.s64 	%rd12347, %rd12345, %rd12346;
	mad.lo.s64 	%rd12348, %rd14, %rd12342, %rd12347;
	cvt.u32.u64 	%r2749, %rd12348;
	shr.u64 	%rd12349, %rd12348, 32;
	and.b64  	%rd12350, %rd12310, 4294967295;
	add.s64 	%rd12351, %rd12349, %rd12350;
	mad.lo.s64 	%rd12352, %rd15, %rd12342, %rd12351;
	shr.u64 	%rd12353, %rd12352, 32;
	and.b64  	%rd12354, %rd12314, 4294967295;
	add.s64 	%rd12355, %rd12353, %rd12354;
	mad.lo.s64 	%rd12356, %rd16, %rd12342, %rd12355;
	shr.u64 	%rd12357, %rd12356, 32;
	and.b64  	%rd12358, %rd12318, 4294967295;
	add.s64 	%rd12359, %rd12357, %rd12358;
	mad.lo.s64 	%rd12360, %rd17, %rd12342, %rd12359;
	shr.u64 	%rd12361, %rd12360, 32;
	and.b64  	%rd12362, %rd12322, 4294967295;
	add.s64 	%rd12363, %rd12361, %rd12362;
	mad.lo.s64 	%rd12364, %rd18, %rd12342, %rd12363;
	shr.u64 	%rd12365, %rd12364, 32;
	and.b64  	%rd12366, %rd12326, 4294967295;
	add.s64 	%rd12367, %rd12365, %rd12366;
	mad.lo.s64 	%rd12368, %rd19, %rd12342, %rd12367;
	shr.u64 	%rd12369, %rd12368, 32;
	and.b64  	%rd12370, %rd12329, 4294967295;
	add.s64 	%rd12371, %rd12369, %rd12370;
	mad.lo.s64 	%rd12372, %rd20, %rd12342, %rd12371;
	shr.u64 	%rd12373, %rd12372, 32;
	and.b64  	%rd12374, %rd12332, 4294967295;
	add.s64 	%rd12375, %rd12373, %rd12374;
	shr.u64 	%rd12376, %rd12375, 32;
	and.b64  	%rd12377, %rd12335, 4294967295;
	add.s64 	%rd12378, %rd12376, %rd12377;
	shr.u64 	%rd12379, %rd12378, 32;
	and.b64  	%rd12380, %rd12338, 4294967295;
	add.s64 	%rd12381, %rd12379, %rd12380;
	shr.u64 	%rd12382, %rd12381, 32;
	and.b64  	%rd12383, %rd12341, 4294967295;
	add.s64 	%rd12384, %rd12382, %rd12383;
	{ .reg .b32 tmp; mov.b64 {tmp, %r2750}, %rd12384; }
	add.s32 	%r2751, %r2747, %r2750;
	mul.lo.s32 	%r2752, %r86, %r2749;
	cvt.u64.u32 	%rd12385, %r2752;
	and.b64  	%rd12386, %rd12348, 4294967295;
	mad.lo.s64 	%rd12387, %rd13, %rd12385, %rd12386;
	shr.u64 	%rd12388, %rd12387, 32;
	and.b64  	%rd12389, %rd12352, 4294967295;
	add.s64 	%rd12390, %rd12388, %rd12389;
	mad.lo.s64 	%rd12391, %rd14, %rd12385, %rd12390;
	cvt.u32.u64 	%r2753, %rd12391;
	shr.u64 	%rd12392, %rd12391, 32;
	and.b64  	%rd12393, %rd12356, 4294967295;
	add.s64 	%rd12394, %rd12392, %rd12393;
	mad.lo.s64 	%rd12395, %rd15, %rd12385, %rd12394;
	shr.u64 	%rd12396, %rd12395, 32;
	and.b64  	%rd12397, %rd12360, 4294967295;
	add.s64 	%rd12398, %rd12396, %rd12397;
	mad.lo.s64 	%rd12399, %rd16, %rd12385, %rd12398;
	shr.u64 	%rd12400, %rd12399, 32;
	and.b64  	%rd12401, %rd12364, 4294967295;
	add.s64 	%rd12402, %rd12400, %rd12401;
	mad.lo.s64 	%rd12403, %rd17, %rd12385, %rd12402;
	shr.u64 	%rd12404, %rd12403, 32;
	and.b64  	%rd12405, %rd12368, 4294967295;
	add.s64 	%rd12406, %rd12404, %rd12405;
	mad.lo.s64 	%rd12407, %rd18, %rd12385, %rd12406;
	shr.u64 	%rd12408, %rd12407, 32;
	and.b64  	%rd12409, %rd12372, 4294967295;
	add.s64 	%rd12410, %rd12408, %rd12409;
	mad.lo.s64 	%rd12411, %rd19, %rd12385, %rd12410;
	shr.u64 	%rd12412, %rd12411, 32;
	and.b64  	%rd12413, %rd12375, 4294967295;
	add.s64 	%rd12414, %rd12412, %rd12413;
	mad.lo.s64 	%rd12415, %rd20, %rd12385, %rd12414;
	shr.u64 	%rd12416, %rd12415, 32;
	and.b64  	%rd12417, %rd12378, 4294967295;
	add.s64 	%rd12418, %rd12416, %rd12417;
	shr.u64 	%rd12419, %rd12418, 32;
	and.b64  	%rd12420, %rd12381, 4294967295;
	add.s64 	%rd12421, %rd12419, %rd12420;
	shr.u64 	%rd12422, %rd12421, 32;
	and.b64  	%rd12423, %rd12384, 4294967295;
	add.s64 	%rd12424, %rd12422, %rd12423;
	{ .reg .b32 tmp; mov.b64 {tmp, %r2754}, %rd12424; }
	add.s32 	%r2755, %r2751, %r2754;
	mul.lo.s32 	%r2756, %r86, %r2753;
	cvt.u64.u32 	%rd12425, %r2756;
	and.b64  	%rd12426, %rd12391, 4294967295;
	mad.lo.s64 	%rd12427, %rd13, %rd12425, %rd12426;
	shr.u64 	%rd12428, %rd12427, 32;
	and.b64  	%rd12429, %rd12395, 4294967295;
	add.s64 	%rd12430, %rd12428, %rd12429;
	mad.lo.s64 	%rd12431, %rd14, %rd12425, %rd12430;
	cvt.u32.u64 	%r2757, %rd12431;
	shr.u64 	%rd12432, %rd12431, 32;
	and.b64  	%rd12433, %rd12399, 4294967295;
	add.s64 	%rd12434, %rd12432, %rd12433;
	mad.lo.s64 	%rd12435, %rd15, %rd12425, %rd12434;
	shr.u64 	%rd12436, %rd12435, 32;
	and.b64  	%rd12437, %rd12403, 4294967295;
	add.s64 	%rd12438, %rd12436, %rd12437;
	mad.lo.s64 	%rd12439, %rd16, %rd12425, %rd12438;
	shr.u64 	%rd12440, %rd12439, 32;
	and.b64  	%rd12441, %rd12407, 4294967295;
	add.s64 	%rd12442, %rd12440, %rd12441;
	mad.lo.s64 	%rd12443, %rd17, %rd12425, %rd12442;
	shr.u64 	%rd12444, %rd12443, 32;
	and.b64  	%rd12445, %rd12411, 4294967295;
	add.s64 	%rd12446, %rd12444, %rd12445;
	mad.lo.s64 	%rd12447, %rd18, %rd12425, %rd12446;
	shr.u64 	%rd12448, %rd12447, 32;
	and.b64  	%rd12449, %rd12415, 4294967295;
	add.s64 	%rd12450, %rd12448, %rd12449;
	mad.lo.s64 	%rd12451, %rd19, %rd12425, %rd12450;
	shr.u64 	%rd12452, %rd12451, 32;
	and.b64  	%rd12453, %rd12418, 4294967295;
	add.s64 	%rd12454, %rd12452, %rd12453;
	mad.lo.s64 	%rd12455, %rd20, %rd12425, %rd12454;
	shr.u64 	%rd12456, %rd12455, 32;
	and.b64  	%rd12457, %rd12421, 4294967295;
	add.s64 	%rd12458, %rd12456, %rd12457;
	shr.u64 	%rd12459, %rd12458, 32;
	and.b64  	%rd12460, %rd12424, 4294967295;
	add.s64 	%rd12461, %rd12459, %rd12460;
	{ .reg .b32 tmp; mov.b64 {tmp, %r2758}, %rd12461; }
	add.s32 	%r2759, %r2755, %r2758;
	mul.lo.s32 	%r2760, %r86, %r2757;
	cvt.u64.u32 	%rd12462, %r2760;
	and.b64  	%rd12463, %rd12431, 4294967295;
	mad.lo.s64 	%rd12464, %rd13, %rd12462, %rd12463;
	shr.u64 	%rd12465, %rd12464, 32;
	and.b64  	%rd12466, %rd12435, 4294967295;
	add.s64 	%rd12467, %rd12465, %rd12466;
	mad.lo.s64 	%rd12468, %rd14, %rd12462, %rd12467;
	cvt.u32.u64 	%r2761, %rd12468;
	shr.u64 	%rd12469, %rd12468, 32;
	and.b64  	%rd12470, %rd12439, 4294967295;
	add.s64 	%rd12471, %rd12469, %rd12470;
	mad.lo.s64 	%rd12472, %rd15, %rd12462, %rd12471;
	shr.u64 	%rd12473, %rd12472, 32;
	and.b64  	%rd12474, %rd12443, 4294967295;
	add.s64 	%rd12475, %rd12473, %rd12474;
	mad.lo.s64 	%rd12476, %rd16, %rd12462, %rd12475;
	shr.u64 	%rd12477, %rd12476, 32;
	and.b64  	%rd12478, %rd12447, 4294967295;
	add.s64 	%rd12479, %rd12477, %rd12478;
	mad.lo.s64 	%rd12480, %rd17, %rd12462, %rd12479;
	shr.u64 	%rd12481, %rd12480, 32;
	and.b64  	%rd12482, %rd12451, 4294967295;
	add.s64 	%rd12483, %rd12481, %rd12482;
	mad.lo.s64 	%rd12484, %rd18, %rd12462, %rd12483;
	shr.u64 	%rd12485, %rd12484, 32;
	and.b64  	%rd12486, %rd12455, 4294967295;
	add.s64 	%rd12487, %rd12485, %rd12486;
	mad.lo.s64 	%rd12488, %rd19, %rd12462, %rd12487;
	shr.u64 	%rd12489, %rd12488, 32;
	and.b64  	%rd12490, %rd12458, 4294967295;
	add.s64 	%rd12491, %rd12489, %rd12490;
	mad.lo.s64 	%rd12492, %rd20, %rd12462, %rd12491;
	shr.u64 	%rd12493, %rd12492, 32;
	and.b64  	%rd12494, %rd12461, 4294967295;
	add.s64 	%rd12495, %rd12493, %rd12494;
	{ .reg .b32 tmp; mov.b64 {tmp, %r2762}, %rd12495; }
	add.s32 	%r2763, %r2759, %r2762;
	mul.lo.s32 	%r2764, %r86, %r2761;
	cvt.u64.u32 	%rd12496, %r2764;
	and.b64  	%rd12497, %rd12468, 4294967295;
	mad.lo.s64 	%rd12498, %rd13, %rd12496, %rd12497;
	shr.u64 	%rd12499, %rd12498, 32;
	and.b64  	%rd12500, %rd12472, 4294967295;
	add.s64 	%rd12501, %rd12499, %rd12500;
	mad.lo.s64 	%rd2129, %rd14, %rd12496, %rd12501;
	cvt.u32.u64 	%r6666, %rd2129;
	shr.u64 	%rd12502, %rd2129, 32;
	and.b64  	%rd12503, %rd12476, 4294967295;
	add.s64 	%rd12504, %rd12502, %rd12503;
	mad.lo.s64 	%rd45496, %rd15, %rd12496, %rd12504;
	cvt.u32.u64 	%r1086, %rd45496;
	shr.u64 	%rd12505, %rd45496, 32;
	and.b64  	%rd12506, %rd12480, 4294967295;
	add.s64 	%rd12507, %rd12505, %rd12506;
	mad.lo.s64 	%rd45495, %rd16, %rd12496, %rd12507;
	cvt.u32.u64 	%r1087, %rd45495;
	shr.u64 	%rd12508, %rd45495, 32;
	and.b64  	%rd12509, %rd12484, 4294967295;
	add.s64 	%rd12510, %rd12508, %rd12509;
	mad.lo.s64 	%rd45494, %rd17, %rd12496, %rd12510;
	cvt.u32.u64 	%r1088, %rd45494;
	shr.u64 	%rd12511, %rd45494, 32;
	and.b64  	%rd12512, %rd12488, 4294967295;
	add.s64 	%rd12513, %rd12511, %rd12512;
	mad.lo.s64 	%rd45493, %rd18, %rd12496, %rd12513;
	cvt.u32.u64 	%r1089, %rd45493;
	shr.u64 	%rd12514, %rd45493, 32;
	and.b64  	%rd12515, %rd12492, 4294967295;
	add.s64 	%rd12516, %rd12514, %rd12515;
	mad.lo.s64 	%rd45492, %rd19, %rd12496, %rd12516;
	cvt.u32.u64 	%r1090, %rd45492;
	shr.u64 	%rd12517, %rd45492, 32;
	and.b64  	%rd12518, %rd12495, 4294967295;
	add.s64 	%rd12519, %rd12517, %rd12518;
	mad.lo.s64 	%rd45491, %rd20, %rd12496, %rd12519;
	cvt.u32.u64 	%r1091, %rd45491;
	{ .reg .b32 tmp; mov.b64 {tmp, %r2765}, %rd45491; }
	add.s32 	%r6665, %r2763, %r2765;
	setp.gt.u32 	%p440, %r6665, %r2733;
	@%p440 bra 	$L__BB4_1182;
	setp.lt.u32 	%p441, %r6665, %r2733;
	@%p441 bra 	$L__BB4_1183;
	cvt.u32.u64 	%r2767, %rd19;
	setp.lt.u32 	%p442, %r2767, %r1091;
	@%p442 bra 	$L__BB4_1182;
	setp.gt.u32 	%p443, %r2767, %r1091;
	@%p443 bra 	$L__BB4_1183;
	cvt.u32.u64 	%r2769, %rd18;
	setp.lt.u32 	%p444, %r2769, %r1090;
	@%p444 bra 	$L__BB4_1182;
	setp.gt.u32 	%p445, %r2769, %r1090;
	@%p445 bra 	$L__BB4_1183;
	cvt.u32.u64 	%r2771, %rd17;
	setp.lt.u32 	%p446, %r2771, %r1089;
	@%p446 bra 	$L__BB4_1182;
	setp.gt.u32 	%p447, %r2771, %r1089;
	@%p447 bra 	$L__BB4_1183;
	cvt.u32.u64 	%r2773, %rd16;
	setp.lt.u32 	%p448, %r2773, %r1088;
	@%p448 bra 	$L__BB4_1182;
	setp.gt.u32 	%p449, %r2773, %r1088;
	@%p449 bra 	$L__BB4_1183;
	cvt.u32.u64 	%r2775, %rd15;
	setp.lt.u32 	%p450, %r2775, %r1087;
	@%p450 bra 	$L__BB4_1182;
	setp.gt.u32 	%p451, %r2775, %r1087;
	@%p451 bra 	$L__BB4_1183;
	cvt.u32.u64 	%r2777, %rd14;
	setp.lt.u32 	%p452, %r2777, %r1086;
	@%p452 bra 	$L__BB4_1182;
	cvt.u32.u64 	%r2778, %rd13;
	setp.gt.u32 	%p453, %r2777, %r1086;
	setp.gt.u32 	%p454, %r2778, %r6666;
	or.pred  	%p455, %p453, %p454;
	@%p455 bra 	$L__BB4_1183;
$L__BB4_1182:
	and.b64  	%rd12521, %rd2129, 4294967295;
	sub.s64 	%rd12522, %rd12521, %rd13;
	shr.u64 	%rd12523, %rd12522, 63;
	cvt.u32.u64 	%r6666, %rd12522;
	and.b64  	%rd12524, %rd45496, 4294967295;
	add.s64 	%rd12525, %rd12523, %rd14;
	sub.s64 	%rd45496, %rd12524, %rd12525;
	shr.u64 	%rd12526, %rd45496, 63;
	and.b64  	%rd12527, %rd45495, 4294967295;
	add.s64 	%rd12528, %rd12526, %rd15;
	sub.s64 	%rd45495, %rd12527, %rd12528;
	shr.u64 	%rd12529, %rd45495, 63;
	and.b64  	%rd12530, %rd45494, 4294967295;
	add.s64 	%rd12531, %rd12529, %rd16;
	sub.s64 	%rd45494, %rd12530, %rd12531;
	shr.u64 	%rd12532, %rd45494, 63;
	and.b64  	%rd12533, %rd45493, 4294967295;
	add.s64 	%rd12534, %rd12532, %rd17;
	sub.s64 	%rd45493, %rd12533, %rd12534;
	shr.u64 	%rd12535, %rd45493, 63;
	and.b64  	%rd12536, %rd45492, 4294967295;
	add.s64 	%rd12537, %rd12535, %rd18;
	sub.s64 	%rd45492, %rd12536, %rd12537;
	shr.u64 	%rd12538, %rd45492, 63;
	and.b64  	%rd12539, %rd45491, 4294967295;
	add.s64 	%rd12540, %rd12538, %rd19;
	sub.s64 	%rd45491, %rd12539, %rd12540;
	shr.u64 	%rd12541, %rd45491, 63;
	cvt.u32.u64 	%r2781, %rd12541;
	add.s32 	%r2782, %r2733, %r2781;
	sub.s32 	%r6665, %r6665, %r2782;
$L__BB4_1183:
	shl.b32 	%r6701, %r6666, 1;
	shr.u32 	%r2784, %r6666, 31;
	cvt.u64.u32 	%rd12543, %r2784;
	shl.b64 	%rd12544, %rd45496, 1;
	and.b64  	%rd12545, %rd12544, 8589934590;
	or.b64  	%rd2148, %rd12545, %rd12543;
	cvt.u32.u64 	%r6700, %rd2148;
	shr.u64 	%rd12546, %rd12545, 32;
	shl.b64 	%rd12547, %rd45495, 1;
	and.b64  	%rd12548, %rd12547, 8589934590;
	or.b64  	%rd2149, %rd12546, %rd12548;
	cvt.u32.u64 	%r6699, %rd2149;
	shr.u64 	%rd12549, %rd12548, 32;
	shl.b64 	%rd12550, %rd45494, 1;
	and.b64  	%rd12551, %rd12550, 8589934590;
	or.b64  	%rd2150, %rd12549, %rd12551;
	cvt.u32.u64 	%r6698, %rd2150;
	shr.u64 	%rd12552, %rd12551, 32;
	shl.b64 	%rd12553, %rd45493, 1;
	and.b64  	%rd12554, %rd12553, 8589934590;
	or.b64  	%rd2151, %rd12552, %rd12554;
	cvt.u32.u64 	%r6697, %rd2151;
	shr.u64 	%rd12555, %rd12554, 32;
	shl.b64 	%rd12556, %rd45492, 1;
	and.b64  	%rd12557, %rd12556, 8589934590;
	or.b64  	%rd2152, %rd12555, %rd12557;
	cvt.u32.u64 	%r6696, %rd2152;
	shr.u64 	%rd12558, %rd12557, 32;
	shl.b64 	%rd12559, %rd45491, 1;
	and.b64  	%rd12560, %rd12559, 8589934590;
	or.b64  	%rd2153, %rd12558, %rd12560;
	cvt.u32.u64 	%r6695, %rd2153;
	shr.u64 	%rd12561, %rd12560, 32;
	mul.wide.u32 	%rd12562, %r6665, 2;
	add.s64 	%rd2154, %rd12561, %rd12562;
	cvt.u32.u64 	%r6694, %rd2154;
	setp.gt.u64 	%p456, %rd2154, 4294967295;
	setp.lt.u32 	%p457, %r2733, %r6694;
	or.pred  	%p458, %p456, %p457;
	@%p458 bra 	$L__BB4_1197;
	setp.gt.u32 	%p459, %r2733, %r6694;
	mov.b32 	%r6693, 0;
	@%p459 bra 	$L__BB4_1392;
	cvt.u32.u64 	%r2787, %rd19;
	setp.lt.u32 	%p460, %r2787, %r6695;
	@%p460 bra 	$L__BB4_1197;
	setp.gt.u32 	%p461, %r2787, %r6695;
	@%p461 bra 	$L__BB4_1392;
	cvt.u32.u64 	%r2790, %rd18;
	setp.lt.u32 	%p462, %r2790, %r6696;
	@%p462 bra 	$L__BB4_1197;
	setp.gt.u32 	%p463, %r2790, %r6696;
	@%p463 bra 	$L__BB4_1392;
	cvt.u32.u64 	%r2793, %rd17;
	setp.lt.u32 	%p464, %r2793, %r6697;
	@%p464 bra 	$L__BB4_1197;
	setp.gt.u32 	%p465, %r2793, %r6697;
	@%p465 bra 	$L__BB4_1392;
	cvt.u32.u64 	%r2796, %rd16;
	setp.lt.u32 	%p466, %r2796, %r6698;
	@%p466 bra 	$L__BB4_1197;
	setp.gt.u32 	%p467, %r2796, %r6698;
	@%p467 bra 	$L__BB4_1392;
	cvt.u32.u64 	%r2799, %rd15;
	setp.lt.u32 	%p468, %r2799, %r6699;
	@%p468 bra 	$L__BB4_1197;
	setp.gt.u32 	%p469, %r2799, %r6699;
	@%p469 bra 	$L__BB4_1392;
	cvt.u32.u64 	%r2802, %rd14;
	setp.lt.u32 	%p470, %r2802, %r6700;
	@%p470 bra 	$L__BB4_1197;
	cvt.u32.u64 	%r2804, %rd13;
	setp.gt.u32 	%p471, %r2802, %r6700;
	setp.lt.u32 	%p472, %r6701, %r2804;
	or.pred  	%p473, %p471, %p472;
	@%p473 bra 	$L__BB4_1392;
$L__BB4_1197:
	cvt.u64.u32 	%rd12565, %r6701;
	sub.s64 	%rd12566, %rd12565, %rd13;
	shr.u64 	%rd12567, %rd12566, 63;
	cvt.u32.u64 	%r6701, %rd12566;
	and.b64  	%rd12568, %rd2148, 4294967295;
	add.s64 	%rd12569, %rd12567, %rd14;
	sub.s64 	%rd12570, %rd12568, %rd12569;
	shr.u64 	%rd12571, %rd12570, 63;
	cvt.u32.u64 	%r6700, %rd12570;
	and.b64  	%rd12572, %rd2149, 4294967295;
	add.s64 	%rd12573, %rd12571, %rd15;
	sub.s64 	%rd12574, %rd12572, %rd12573;
	shr.u64 	%rd12575, %rd12574, 63;
	cvt.u32.u64 	%r6699, %rd12574;
	and.b64  	%rd12576, %rd2150, 4294967295;
	add.s64 	%rd12577, %rd12575, %rd16;
	sub.s64 	%rd12578, %rd12576, %rd12577;
	shr.u64 	%rd12579, %rd12578, 63;
	cvt.u32.u64 	%r6698, %rd12578;
	and.b64  	%rd12580, %rd2151, 4294967295;
	add.s64 	%rd12581, %rd12579, %rd17;
	sub.s64 	%rd12582, %rd12580, %rd12581;
	shr.u64 	%rd12583, %rd12582, 63;
	cvt.u32.u64 	%r6697, %rd12582;
	and.b64  	%rd12584, %rd2152, 4294967295;
	add.s64 	%rd12585, %rd12583, %rd18;
	sub.s64 	%rd12586, %rd12584, %rd12585;
	shr.u64 	%rd12587, %rd12586, 63;
	cvt.u32.u64 	%r6696, %rd12586;
	and.b64  	%rd12588, %rd2153, 4294967295;
	add.s64 	%rd12589, %rd12587, %rd19;
	sub.s64 	%rd12590, %rd12588, %rd12589;
	shr.u64 	%rd12591, %rd12590, 63;
	cvt.u32.u64 	%r6695, %rd12590;
	cvt.u32.u64 	%r2807, %rd12591;
	add.s32 	%r2809, %r2807, %r2733;
	cvt.u32.u64 	%r2810, %rd2154;
	sub.s32 	%r6694, %r2810, %r2809;
	mov.b32 	%r6693, 0;
	bra.uni 	$L__BB4_1392;
$L__BB4_1198:
	cvt.u32.u64 	%r2814, %rd19;
	setp.lt.u32 	%p478, %r2814, %r1119;
	@%p478 bra 	$L__BB4_1210;
	cvt.u32.u64 	%r2815, %rd19;
	setp.gt.u32 	%p479, %r2815, %r1119;
	@%p479 bra 	$L__BB4_1213;
	cvt.u32.u64 	%r2816, %rd18;
	setp.lt.u32 	%p480, %r2816, %r1118;
	@%p480 bra 	$L__BB4_1210;
	cvt.u32.u64 	%r2817, %rd18;
	setp.gt.u32 	%p481, %r2817, %r1118;
	@%p481 bra 	$L__BB4_1213;
	cvt.u32.u64 	%r2818, %rd17;
	setp.lt.u32 	%p482, %r2818, %r1117;
	@%p482 bra 	$L__BB4_1210;
	cvt.u32.u64 	%r2819, %rd17;
	setp.gt.u32 	%p483, %r2819, %r1117;
	@%p483 bra 	$L__BB4_1213;
	cvt.u32.u64 	%r2820, %rd16;
	setp.lt.u32 	%p484, %r2820, %r1116;
	@%p484 bra 	$L__BB4_1210;
	cvt.u32.u64 	%r2821, %rd16;
	setp.gt.u32 	%p485, %r2821, %r1116;
	@%p485 bra 	$L__BB4_1213;
	cvt.u32.u64 	%r2822, %rd15;
	setp.lt.u32 	%p486, %r2822, %r1115;
	@%p486 bra 	$L__BB4_1210;
	cvt.u32.u64 	%r2823, %rd15;
	setp.gt.u32 	%p487, %r2823, %r1115;
	@%p487 bra 	$L__BB4_1213;
	cvt.u32.u64 	%r2824, %rd14;
	setp.lt.u32 	%p488, %r2824, %r1114;
	@%p488 bra 	$L__BB4_1210;
	cvt.u32.u64 	%r2825, %rd14;
	cvt.u32.u64 	%r2826, %rd13;
	setp.gt.u32 	%p489, %r2825, %r1114;
	setp.lt.u32 	%p490, %r6667, %r2826;
	or.pred  	%p491, %p489, %p490;
	@%p491 bra 	$L__BB4_1213;
$L__BB4_1210:
	cvt.u64.u32 	%rd12615, %r6667;
	sub.s64 	%rd12616, %rd12615, %rd13;
	shr.u64 	%rd12617, %rd12616, 63;
	cvt.u32.u64 	%r6667, %rd12616;
	and.b64  	%rd12618, %rd45497, 4294967295;
	add.s64 	%rd12619, %rd12617, %rd14;
	sub.s64 	%rd45497, %rd12618, %rd12619;
	shr.u64 	%rd12620, %rd45497, 63;
	and.b64  	%rd12621, %rd45498, 4294967295;
	add.s64 	%rd12622, %rd12620, %rd15;
	sub.s64 	%rd45498, %rd12621, %rd12622;
	shr.u64 	%rd12623, %rd45498, 63;
	and.b64  	%rd12624, %rd45499, 4294967295;
	add.s64 	%rd12625, %rd12623, %rd16;
	sub.s64 	%rd45499, %rd12624, %rd12625;
	shr.u64 	%rd12626, %rd45499, 63;
	and.b64  	%rd12627, %rd45500, 4294967295;
	add.s64 	%rd12628, %rd12626, %rd17;
	sub.s64 	%rd45500, %rd12627, %rd12628;
	shr.u64 	%rd12629, %rd45500, 63;
	and.b64  	%rd12630, %rd45501, 4294967295;
	add.s64 	%rd12631, %rd12629, %rd18;
	sub.s64 	%rd45501, %rd12630, %rd12631;
	shr.u64 	%rd12632, %rd45501, 63;
	and.b64  	%rd12633, %rd45502, 4294967295;
	add.s64 	%rd12634, %rd12632, %rd19;
	sub.s64 	%rd45502, %rd12633, %rd12634;
	shr.u64 	%rd12635, %rd45502, 63;
	and.b64  	%rd12636, %rd45503, 4294967295;
	add.s64 	%rd12637, %rd12635, %rd20;
	sub.s64 	%rd45503, %rd12636, %rd12637;
	bra.uni 	$L__BB4_1213;
$L__BB4_1211:
	cvt.u32.u64 	%r2811, %rd20;
	shl.b32 	%r6667, %r6637, 1;
	shr.u32 	%r2812, %r6637, 31;
	cvt.u64.u32 	%rd12593, %r2812;
	and.b64  	%rd2155, %rd45367, 4294967295;
	shl.b64 	%rd12594, %rd45367, 1;
	and.b64  	%rd12595, %rd12594, 8589934590;
	or.b64  	%rd45497, %rd12595, %rd12593;
	cvt.u32.u64 	%r1114, %rd45497;
	shr.u64 	%rd12596, %rd12595, 32;
	and.b64  	%rd2157, %rd45368, 4294967295;
	shl.b64 	%rd12597, %rd45368, 1;
	and.b64  	%rd12598, %rd12597, 8589934590;
	or.b64  	%rd45498, %rd12596, %rd12598;
	cvt.u32.u64 	%r1115, %rd45498;
	shr.u64 	%rd12599, %rd12598, 32;
	and.b64  	%rd2159, %rd45369, 4294967295;
	shl.b64 	%rd12600, %rd45369, 1;
	and.b64  	%rd12601, %rd12600, 8589934590;
	or.b64  	%rd45499, %rd12599, %rd12601;
	cvt.u32.u64 	%r1116, %rd45499;
	shr.u64 	%rd12602, %rd12601, 32;
	and.b64  	%rd2161, %rd45370, 4294967295;
	shl.b64 	%rd12603, %rd45370, 1;
	and.b64  	%rd12604, %rd12603, 8589934590;
	or.b64  	%rd45500, %rd12602, %rd12604;
	cvt.u32.u64 	%r1117, %rd45500;
	shr.u64 	%rd12605, %rd12604, 32;
	and.b64  	%rd2163, %rd45371, 4294967295;
	shl.b64 	%rd12606, %rd45371, 1;
	and.b64  	%rd12607, %rd12606, 8589934590;
	or.b64  	%rd45501, %rd12605, %rd12607;
	cvt.u32.u64 	%r1118, %rd45501;
	shr.u64 	%rd12608, %rd12607, 32;
	and.b64  	%rd2165, %rd45372, 4294967295;
	shl.b64 	%rd12609, %rd45372, 1;
	and.b64  	%rd12610, %rd12609, 8589934590;
	or.b64  	%rd45502, %rd12608, %rd12610;
	cvt.u32.u64 	%r1119, %rd45502;
	shr.u64 	%rd12611, %rd12610, 32;
	cvt.u64.u32 	%rd2167, %r6638;
	mul.wide.u32 	%rd12612, %r6638, 2;
	add.s64 	%rd45503, %rd12611, %rd12612;
	cvt.u32.u64 	%r1120, %rd45503;
	setp.gt.u64 	%p474, %rd45503, 4294967295;
	setp.lt.u32 	%p475, %r2811, %r1120;
	or.pred  	%p476, %p474, %p475;
	@%p476 bra 	$L__BB4_1210;
	cvt.u32.u64 	%r2813, %rd20;
	setp.gt.u32 	%p477, %r2813, %r1120;
	@%p477 bra 	$L__BB4_1213;
	bra.uni 	$L__BB4_1198;
$L__BB4_1213:
	cvt.u32.u64 	%r2827, %rd20;
	cvt.u64.u32 	%rd12638, %r6667;
	mul.wide.u32 	%rd12639, %r6667, %r6667;
	cvt.u32.u64 	%r2828, %rd12639;
	shr.u64 	%rd12640, %rd12639, 32;
	and.b64  	%rd12641, %rd45497, 4294967295;
	mul.lo.s64 	%rd12642, %rd12641, %rd12638;
	add.s64 	%rd12643, %rd12640, %rd12642;
	shr.u64 	%rd12644, %rd12643, 32;
	and.b64  	%rd12645, %rd45498, 4294967295;
	mul.lo.s64 	%rd12646, %rd12645, %rd12638;
	add.s64 	%rd12647, %rd12644, %rd12646;
	shr.u64 	%rd12648, %rd12647, 32;
	and.b64  	%rd12649, %rd45499, 4294967295;
	mul.lo.s64 	%rd12650, %rd12649, %rd12638;
	add.s64 	%rd12651, %rd12648, %rd12650;
	shr.u64 	%rd12652, %rd12651, 32;
	and.b64  	%rd12653, %rd45500, 4294967295;
	mul.lo.s64 	%rd12654, %rd12653, %rd12638;
	add.s64 	%rd12655, %rd12652, %rd12654;
	shr.u64 	%rd12656, %rd12655, 32;
	and.b64  	%rd12657, %rd45501, 4294967295;
	mul.lo.s64 	%rd12658, %rd12657, %rd12638;
	add.s64 	%rd12659, %rd12656, %rd12658;
	shr.u64 	%rd12660, %rd12659, 32;
	and.b64  	%rd12661, %rd45502, 4294967295;
	mul.lo.s64 	%rd12662, %rd12661, %rd12638;
	add.s64 	%rd12663, %rd12660, %rd12662;
	shr.u64 	%rd12664, %rd12663, 32;
	and.b64  	%rd12665, %rd45503, 4294967295;
	mul.lo.s64 	%rd12666, %rd12665, %rd12638;
	add.s64 	%rd12667, %rd12664, %rd12666;
	shr.u64 	%rd12668, %rd12667, 32;
	and.b64  	%rd12669, %rd12643, 4294967295;
	add.s64 	%rd12670, %rd12642, %rd12669;
	shr.u64 	%rd12671, %rd12670, 32;
	and.b64  	%rd12672, %rd12647, 4294967295;
	add.s64 	%rd12673, %rd12671, %rd12672;
	mad.lo.s64 	%rd12674, %rd12641, %rd12641, %rd12673;
	shr.u64 	%rd12675, %rd12674, 32;
	mul.lo.s64 	%rd12676, %rd12645, %rd12641;
	and.b64  	%rd12677, %rd12651, 4294967295;
	add.s64 	%rd12678, %rd12675, %rd12677;
	add.s64 	%rd12679, %rd12678, %rd12676;
	shr.u64 	%rd12680, %rd12679, 32;
	mul.lo.s64 	%rd12681, %rd12649, %rd12641;
	and.b64  	%rd12682, %rd12655, 4294967295;
	add.s64 	%rd12683, %rd12680, %rd12682;
	add.s64 	%rd12684, %rd12683, %rd12681;
	shr.u64 	%rd12685, %rd12684, 32;
	mul.lo.s64 	%rd12686, %rd12653, %rd12641;
	and.b64  	%rd12687, %rd12659, 4294967295;
	add.s64 	%rd12688, %rd12685, %rd12687;
	add.s64 	%rd12689, %rd12688, %rd12686;
	shr.u64 	%rd12690, %rd12689, 32;
	mul.lo.s64 	%rd12691, %rd12657, %rd12641;
	and.b64  	%rd12692, %rd12663, 4294967295;
	add.s64 	%rd12693, %rd12690, %rd12692;
	add.s64 	%rd12694, %rd12693, %rd12691;
	shr.u64 	%rd12695, %rd12694, 32;
	mul.lo.s64 	%rd12696, %rd12661, %rd12641;
	and.b64  	%rd12697, %rd12667, 4294967295;
	add.s64 	%rd12698, %rd12695, %rd12697;
	add.s64 	%rd12699, %rd12698, %rd12696;
	shr.u64 	%rd12700, %rd12699, 32;
	mul.lo.s64 	%rd12701, %rd12665, %rd12641;
	add.s64 	%rd12702, %rd12700, %rd12668;
	add.s64 	%rd12703, %rd12702, %rd12701;
	shr.u64 	%rd12704, %rd12703, 32;
	and.b64  	%rd12705, %rd12674, 4294967295;
	add.s64 	%rd12706, %rd12646, %rd12705;
	shr.u64 	%rd12707, %rd12706, 32;
	and.b64  	%rd12708, %rd12679, 4294967295;
	add.s64 	%rd12709, %rd12707, %rd12708;
	add.s64 	%rd12710, %rd12709, %rd12676;
	shr.u64 	%rd12711, %rd12710, 32;
	and.b64  	%rd12712, %rd12684, 4294967295;
	add.s64 	%rd12713, %rd12711, %rd12712;
	mad.lo.s64 	%rd12714, %rd12645, %rd12645, %rd12713;
	shr.u64 	%rd12715, %rd12714, 32;
	mul.lo.s64 	%rd12716, %rd12649, %rd12645;
	and.b64  	%rd12717, %rd12689, 4294967295;
	add.s64 	%rd12718, %rd12715, %rd12717;
	add.s64 	%rd12719, %rd12718, %rd12716;
	shr.u64 	%rd12720, %rd12719, 32;
	mul.lo.s64 	%rd12721, %rd12653, %rd12645;
	and.b64  	%rd12722, %rd12694, 4294967295;
	add.s64 	%rd12723, %rd12720, %rd12722;
	add.s64 	%rd12724, %rd12723, %rd12721;
	shr.u64 	%rd12725, %rd12724, 32;
	mul.lo.s64 	%rd12726, %rd12657, %rd12645;
	and.b64  	%rd12727, %rd12699, 4294967295;
	add.s64 	%rd12728, %rd12725, %rd12727;
	add.s64 	%rd12729, %rd12728, %rd12726;
	shr.u64 	%rd12730, %rd12729, 32;
	mul.lo.s64 	%rd12731, %rd12661, %rd12645;
	and.b64  	%rd12732, %rd12703, 4294967295;
	add.s64 	%rd12733, %rd12730, %rd12732;
	add.s64 	%rd12734, %rd12733, %rd12731;
	shr.u64 	%rd12735, %rd12734, 32;
	mul.lo.s64 	%rd12736, %rd12665, %rd12645;
	add.s64 	%rd12737, %rd12735, %rd12704;
	add.s64 	%rd12738, %rd12737, %rd12736;
	shr.u64 	%rd12739, %rd12738, 32;
	and.b64  	%rd12740, %rd12710, 4294967295;
	add.s64 	%rd12741, %rd12650, %rd12740;
	shr.u64 	%rd12742, %rd12741, 32;
	and.b64  	%rd12743, %rd12714, 4294967295;
	add.s64 	%rd12744, %rd12742, %rd12743;
	add.s64 	%rd12745, %rd12744, %rd12681;
	shr.u64 	%rd12746, %rd12745, 32;
	and.b64  	%rd12747, %rd12719, 4294967295;
	add.s64 	%rd12748, %rd12746, %rd12747;
	add.s64 	%rd12749, %rd12748, %rd12716;
	shr.u64 	%rd12750, %rd12749, 32;
	and.b64  	%rd12751, %rd12724, 4294967295;
	add.s64 	%rd12752, %rd12750, %rd12751;
	mad.lo.s64 	%rd12753, %rd12649, %rd12649, %rd12752;
	shr.u64 	%rd12754, %rd12753, 32;
	mul.lo.s64 	%rd12755, %rd12653, %rd12649;
	and.b64  	%rd12756, %rd12729, 4294967295;
	add.s64 	%rd12757, %rd12754, %rd12756;
	add.s64 	%rd12758, %rd12757, %rd12755;
	shr.u64 	%rd12759, %rd12758, 32;
	mul.lo.s64 	%rd12760, %rd12657, %rd12649;
	and.b64  	%rd12761, %rd12734, 4294967295;
	add.s64 	%rd12762, %rd12759, %rd12761;
	add.s64 	%rd12763, %rd12762, %rd12760;
	shr.u64 	%rd12764, %rd12763, 32;
	mul.lo.s64 	%rd12765, %rd12661, %rd12649;
	and.b64  	%rd12766, %rd12738, 4294967295;
	add.s64 	%rd12767, %rd12764, %rd12766;
	add.s64 	%rd12768, %rd12767, %rd12765;
	shr.u64 	%rd12769, %rd12768, 32;
	mul.lo.s64 	%rd12770, %rd12665, %rd12649;
	add.s64 	%rd12771, %rd12769, %rd12739;
	add.s64 	%rd12772, %rd12771, %rd12770;
	shr.u64 	%rd12773, %rd12772, 32;
	and.b64  	%rd12774, %rd12745, 4294967295;
	add.s64 	%rd12775, %rd12654, %rd12774;
	shr.u64 	%rd12776, %rd12775, 32;
	and.b64  	%rd12777, %rd12749, 4294967295;
	add.s64 	%rd12778, %rd12776, %rd12777;
	add.s64 	%rd12779, %rd12778, %rd12686;
	shr.u64 	%rd12780, %rd12779, 32;
	and.b64  	%rd12781, %rd12753, 4294967295;
	add.s64 	%rd12782, %rd12780, %rd12781;
	add.s64 	%rd12783, %rd12782, %rd12721;
	shr.u64 	%rd12784, %rd12783, 32;
	and.b64  	%rd12785, %rd12758, 4294967295;
	add.s64 	%rd12786, %rd12784, %rd12785;
	add.s64 	%rd12787, %rd12786, %rd12755;
	shr.u64 	%rd12788, %rd12787, 32;
	and.b64  	%rd12789, %rd12763, 4294967295;
	add.s64 	%rd12790, %rd12788, %rd12789;
	mad.lo.s64 	%rd12791, %rd12653, %rd12653, %rd12790;
	shr.u64 	%rd12792, %rd12791, 32;
	mul.lo.s64 	%rd12793, %rd12657, %rd12653;
	and.b64  	%rd12794, %rd12768, 4294967295;
	add.s64 	%rd12795, %rd12792, %rd12794;
	add.s64 	%rd12796, %rd12795, %rd12793;
	shr.u64 	%rd12797, %rd12796, 32;
	mul.lo.s64 	%rd12798, %rd12661, %rd12653;
	and.b64  	%rd12799, %rd12772, 4294967295;
	add.s64 	%rd12800, %rd12797, %rd12799;
	add.s64 	%rd12801, %rd12800, %rd12798;
	shr.u64 	%rd12802, %rd12801, 32;
	mul.lo.s64 	%rd12803, %rd12665, %rd12653;
	add.s64 	%rd12804, %rd12802, %rd12773;
	add.s64 	%rd12805, %rd12804, %rd12803;
	shr.u64 	%rd12806, %rd12805, 32;
	and.b64  	%rd12807, %rd12779, 4294967295;
	add.s64 	%rd12808, %rd12658, %rd12807;
	shr.u64 	%rd12809, %rd12808, 32;
	and.b64  	%rd12810, %rd12783, 4294967295;
	add.s64 	%rd12811, %rd12809, %rd12810;
	add.s64 	%rd12812, %rd12811, %rd12691;
	shr.u64 	%rd12813, %rd12812, 32;
	and.b64  	%rd12814, %rd12787, 4294967295;
	add.s64 	%rd12815, %rd12813, %rd12814;
	add.s64 	%rd12816, %rd12815, %rd12726;
	shr.u64 	%rd12817, %rd12816, 32;
	and.b64  	%rd12818, %rd12791, 4294967295;
	add.s64 	%rd12819, %rd12817, %rd12818;
	add.s64 	%rd12820, %rd12819, %rd12760;
	shr.u64 	%rd12821, %rd12820, 32;
	and.b64  	%rd12822, %rd12796, 4294967295;
	add.s64 	%rd12823, %rd12821, %rd12822;
	add.s64 	%rd12824, %rd12823, %rd12793;
	shr.u64 	%rd12825, %rd12824, 32;
	and.b64  	%rd12826, %rd12801, 4294967295;
	add.s64 	%rd12827, %rd12825, %rd12826;
	mad.lo.s64 	%rd12828, %rd12657, %rd12657, %rd12827;
	shr.u64 	%rd12829, %rd12828, 32;
	mul.lo.s64 	%rd12830, %rd12661, %rd12657;
	and.b64  	%rd12831, %rd12805, 4294967295;
	add.s64 	%rd12832, %rd12829, %rd12831;
	add.s64 	%rd12833, %rd12832, %rd12830;
	shr.u64 	%rd12834, %rd12833, 32;
	mul.lo.s64 	%rd12835, %rd12665, %rd12657;
	add.s64 	%rd12836, %rd12834, %rd12806;
	add.s64 	%rd12837, %rd12836, %rd12835;
	shr.u64 	%rd12838, %rd12837, 32;
	and.b64  	%rd12839, %rd12812, 4294967295;
	add.s64 	%rd12840, %rd12662, %rd12839;
	shr.u64 	%rd12841, %rd12840, 32;
	and.b64  	%rd12842, %rd12816, 4294967295;
	add.s64 	%rd12843, %rd12841, %rd12842;
	add.s64 	%rd12844, %rd12843, %rd12696;
	shr.u64 	%rd12845, %rd12844, 32;
	and.b64  	%rd12846, %rd12820, 4294967295;
	add.s64 	%rd12847, %rd12845, %rd12846;
	add.s64 	%rd12848, %rd12847, %rd12731;
	shr.u64 	%rd12849, %rd12848, 32;
	and.b64  	%rd12850, %rd12824, 4294967295;
	add.s64 	%rd12851, %rd12849, %rd12850;
	add.s64 	%rd12852, %rd12851, %rd12765;
	shr.u64 	%rd12853, %rd12852, 32;
	and.b64  	%rd12854, %rd12828, 4294967295;
	add.s64 	%rd12855, %rd12853, %rd12854;
	add.s64 	%rd12856, %rd12855, %rd12798;
	shr.u64 	%rd12857, %rd12856, 32;
	and.b64  	%rd12858, %rd12833, 4294967295;
	add.s64 	%rd12859, %rd12857, %rd12858;
	add.s64 	%rd12860, %rd12859, %rd12830;
	shr.u64 	%rd12861, %rd12860, 32;
	and.b64  	%rd12862, %rd12837, 4294967295;
	add.s64 	%rd12863, %rd12861, %rd12862;
	mad.lo.s64 	%rd12864, %rd12661, %rd12661, %rd12863;
	shr.u64 	%rd12865, %rd12864, 32;
	mul.lo.s64 	%rd12866, %rd12665, %rd12661;
	add.s64 	%rd12867, %rd12865, %rd12838;
	add.s64 	%rd12868, %rd12867, %rd12866;
	shr.u64 	%rd12869, %rd12868, 32;
	and.b64  	%rd12870, %rd12844, 4294967295;
	add.s64 	%rd12871, %rd12666, %rd12870;
	shr.u64 	%rd12872, %rd12871, 32;
	and.b64  	%rd12873, %rd12848, 4294967295;
	add.s64 	%rd12874, %rd12872, %rd12873;
	add.s64 	%rd12875, %rd12874, %rd12701;
	shr.u64 	%rd12876, %rd12875, 32;
	and.b64  	%rd12877, %rd12852, 4294967295;
	add.s64 	%rd12878, %rd12876, %rd12877;
	add.s64 	%rd12879, %rd12878, %rd12736;
	shr.u64 	%rd12880, %rd12879, 32;
	and.b64  	%rd12881, %rd12856, 4294967295;
	add.s64 	%rd12882, %rd12880, %rd12881;
	add.s64 	%rd12883, %rd12882, %rd12770;
	shr.u64 	%rd12884, %rd12883, 32;
	and.b64  	%rd12885, %rd12860, 4294967295;
	add.s64 	%rd12886, %rd12884, %rd12885;
	add.s64 	%rd12887, %rd12886, %rd12803;
	shr.u64 	%rd12888, %rd12887, 32;
	and.b64  	%rd12889, %rd12864, 4294967295;
	add.s64 	%rd12890, %rd12888, %rd12889;
	add.s64 	%rd12891, %rd12890, %rd12835;
	shr.u64 	%rd12892, %rd12891, 32;
	and.b64  	%rd12893, %rd12868, 4294967295;
	add.s64 	%rd12894, %rd12892, %rd12893;
	add.s64 	%rd12895, %rd12894, %rd12866;
	shr.u64 	%rd12896, %rd12895, 32;
	add.s64 	%rd12897, %rd12896, %rd12869;
	mad.lo.s64 	%rd12898, %rd12665, %rd12665, %rd12897;
	{ .reg .b32 tmp; mov.b64 {tmp, %r2829}, %rd12898; }
	mul.lo.s32 	%r2830, %r86, %r2828;
	cvt.u64.u32 	%rd12899, %r2830;
	and.b64  	%rd12900, %rd12639, 4294967293;
	mad.lo.s64 	%rd12901, %rd13, %rd12899, %rd12900;
	shr.u64 	%rd12902, %rd12901, 32;
	and.b64  	%rd12903, %rd12670, 4294967295;
	add.s64 	%rd12904, %rd12902, %rd12903;
	mad.lo.s64 	%rd12905, %rd14, %rd12899, %rd12904;
	cvt.u32.u64 	%r2831, %rd12905;
	shr.u64 	%rd12906, %rd12905, 32;
	and.b64  	%rd12907, %rd12706, 4294967295;
	add.s64 	%rd12908, %rd12906, %rd12907;
	mad.lo.s64 	%rd12909, %rd15, %rd12899, %rd12908;
	shr.u64 	%rd12910, %rd12909, 32;
	and.b64  	%rd12911, %rd12741, 4294967295;
	add.s64 	%rd12912, %rd12910, %rd12911;
	mad.lo.s64 	%rd12913, %rd16, %rd12899, %rd12912;
	shr.u64 	%rd12914, %rd12913, 32;
	and.b64  	%rd12915, %rd12775, 4294967295;
	add.s64 	%rd12916, %rd12914, %rd12915;
	mad.lo.s64 	%rd12917, %rd17, %rd12899, %rd12916;
	shr.u64 	%rd12918, %rd12917, 32;
	and.b64  	%rd12919, %rd12808, 4294967295;
	add.s64 	%rd12920, %rd12918, %rd12919;
	mad.lo.s64 	%rd12921, %rd18, %rd12899, %rd12920;
	shr.u64 	%rd12922, %rd12921, 32;
	and.b64  	%rd12923, %rd12840, 4294967295;
	add.s64 	%rd12924, %rd12922, %rd12923;
	mad.lo.s64 	%rd12925, %rd19, %rd12899, %rd12924;
	shr.u64 	%rd12926, %rd12925, 32;
	and.b64  	%rd12927, %rd12871, 4294967295;
	add.s64 	%rd12928, %rd12926, %rd12927;
	mad.lo.s64 	%rd12929, %rd20, %rd12899, %rd12928;
	shr.u64 	%rd12930, %rd12929, 32;
	and.b64  	%rd12931, %rd12875, 4294967295;
	add.s64 	%rd12932, %rd12930, %rd12931;
	shr.u64 	%rd12933, %rd12932, 32;
	and.b64  	%rd12934, %rd12879, 4294967295;
	add.s64 	%rd12935, %rd12933, %rd12934;
	shr.u64 	%rd12936, %rd12935, 32;
	and.b64  	%rd12937, %rd12883, 4294967295;
	add.s64 	%rd12938, %rd12936, %rd12937;
	shr.u64 	%rd12939, %rd12938, 32;
	and.b64  	%rd12940, %rd12887, 4294967295;
	add.s64 	%rd12941, %rd12939, %rd12940;
	shr.u64 	%rd12942, %rd12941, 32;
	and.b64  	%rd12943, %rd12891, 4294967295;
	add.s64 	%rd12944, %rd12942, %rd12943;
	shr.u64 	%rd12945, %rd12944, 32;
	and.b64  	%rd12946, %rd12895, 4294967295;
	add.s64 	%rd12947, %rd12945, %rd12946;
	shr.u64 	%rd12948, %rd12947, 32;
	and.b64  	%rd12949, %rd12898, 4294967295;
	add.s64 	%rd12950, %rd12948, %rd12949;
	{ .reg .b32 tmp; mov.b64 {tmp, %r2832}, %rd12950; }
	add.s32 	%r2833, %r2829, %r2832;
	mul.lo.s32 	%r2834, %r86, %r2831;
	cvt.u64.u32 	%rd12951, %r2834;
	and.b64  	%rd12952, %rd12905, 4294967295;
	mad.lo.s64 	%rd12953, %rd13, %rd12951, %rd12952;
	shr.u64 	%rd12954, %rd12953, 32;
	and.b64  	%rd12955, %rd12909, 4294967295;
	add.s64 	%rd12956, %rd12954, %rd12955;
	mad.lo.s64 	%rd12957, %rd14, %rd12951, %rd12956;
	cvt.u32.u64 	%r2835, %rd12957;
	shr.u64 	%rd12958, %rd12957, 32;
	and.b64  	%rd12959, %rd12913, 4294967295;
	add.s64 	%rd12960, %rd12958, %rd12959;
	mad.lo.s64 	%rd12961, %rd15, %rd12951, %rd12960;
	shr.u64 	%rd12962, %rd12961, 32;
	and.b64  	%rd12963, %rd12917, 4294967295;
	add.s64 	%rd12964, %rd12962, %rd12963;
	mad.lo.s64 	%rd12965, %rd16, %rd12951, %rd12964;
	shr.u64 	%rd12966, %rd12965, 32;
	and.b64  	%rd12967, %rd12921, 4294967295;
	add.s64 	%rd12968, %rd12966, %rd12967;
	mad.lo.s64 	%rd12969, %rd17, %rd12951, %rd12968;
	shr.u64 	%rd12970, %rd12969, 32;
	and.b64  	%rd12971, %rd12925, 4294967295;
	add.s64 	%rd12972, %rd12970, %rd12971;
	mad.lo.s64 	%rd12973, %rd18, %rd12951, %rd12972;
	shr.u64 	%rd12974, %rd12973, 32;
	and.b64  	%rd12975, %rd12929, 4294967295;
	add.s64 	%rd12976, %rd12974, %rd12975;
	mad.lo.s64 	%rd12977, %rd19, %rd12951, %rd12976;
	shr.u64 	%rd12978, %rd12977, 32;
	and.b64  	%rd12979, %rd12932, 4294967295;
	add.s64 	%rd12980, %rd12978, %rd12979;
	mad.lo.s64 	%rd12981, %rd20, %rd12951, %rd12980;
	shr.u64 	%rd12982, %rd12981, 32;
	and.b64  	%rd12983, %rd12935, 4294967295;
	add.s64 	%rd12984, %rd12982, %rd12983;
	shr.u64 	%rd12985, %rd12984, 32;
	and.b64  	%rd12986, %rd12938, 4294967295;
	add.s64 	%rd12987, %rd12985, %rd12986;
	shr.u64 	%rd12988, %rd12987, 32;
	and.b64  	%rd12989, %rd12941, 4294967295;
	add.s64 	%rd12990, %rd12988, %rd12989;
	shr.u64 	%rd12991, %rd12990, 32;
	and.b64  	%rd12992, %rd12944, 4294967295;
	add.s64 	%rd12993, %rd12991, %rd12992;
	shr.u64 	%rd12994, %rd12993, 32;
	and.b64  	%rd12995, %rd12947, 4294967295;
	add.s64 	%rd12996, %rd12994, %rd12995;
	shr.u64 	%rd12997, %rd12996, 32;
	and.b64  	%rd12998, %rd12950, 4294967295;
	add.s64 	%rd12999, %rd12997, %rd12998;
	{ .reg .b32 tmp; mov.b64 {tmp, %r2836}, %rd12999; }
	add.s32 	%r2837, %r2833, %r2836;
	mul.lo.s32 	%r2838, %r86, %r2835;
	cvt.u64.u32 	%rd13000, %r2838;
	and.b64  	%rd13001, %rd12957, 4294967295;
	mad.lo.s64 	%rd13002, %rd13, %rd13000, %rd13001;
	shr.u64 	%rd13003, %rd13002, 32;
	and.b64  	%rd13004, %rd12961, 4294967295;
	add.s64 	%rd13005, %rd13003, %rd13004;
	mad.lo.s64 	%rd13006, %rd14, %rd13000, %rd13005;
	cvt.u32.u64 	%r2839, %rd13006;
	shr.u64 	%rd13007, %rd13006, 32;
	and.b64  	%rd13008, %rd12965, 4294967295;
	add.s64 	%rd13009, %rd13007, %rd13008;
	mad.lo.s64 	%rd13010, %rd15, %rd13000, %rd13009;
	shr.u64 	%rd13011, %rd13010, 32;
	and.b64  	%rd13012, %rd12969, 4294967295;
	add.s64 	%rd13013, %rd13011, %rd13012;
	mad.lo.s64 	%rd13014, %rd16, %rd13000, %rd13013;
	shr.u64 	%rd13015, %rd13014, 32;
	and.b64  	%rd13016, %rd12973, 4294967295;
	add.s64 	%rd13017, %rd13015, %rd13016;
	mad.lo.s64 	%rd13018, %rd17, %rd13000, %rd13017;
	shr.u64 	%rd13019, %rd13018, 32;
	and.b64  	%rd13020, %rd12977, 4294967295;
	add.s64 	%rd13021, %rd13019, %rd13020;
	mad.lo.s64 	%rd13022, %rd18, %rd13000, %rd13021;
	shr.u64 	%rd13023, %rd13022, 32;
	and.b64  	%rd13024, %rd12981, 4294967295;
	add.s64 	%rd13025, %rd13023, %rd13024;
	mad.lo.s64 	%rd13026, %rd19, %rd13000, %rd13025;
	shr.u64 	%rd13027, %rd13026, 32;
	and.b64  	%rd13028, %rd12984, 4294967295;
	add.s64 	%rd13029, %rd13027, %rd13028;
	mad.lo.s64 	%rd13030, %rd20, %rd13000, %rd13029;
	shr.u64 	%rd13031, %rd13030, 32;
	and.b64  	%rd13032, %rd12987, 4294967295;
	add.s64 	%rd13033, %rd13031, %rd13032;
	shr.u64 	%rd13034, %rd13033, 32;
	and.b64  	%rd13035, %rd12990, 4294967295;
	add.s64 	%rd13036, %rd13034, %rd13035;
	shr.u64 	%rd13037, %rd13036, 32;
	and.b64  	%rd13038, %rd12993, 4294967295;
	add.s64 	%rd13039, %rd13037, %rd13038;
	shr.u64 	%rd13040, %rd13039, 32;
	and.b64  	%rd13041, %rd12996, 4294967295;
	add.s64 	%rd13042, %rd13040, %rd13041;
	shr.u64 	%rd13043, %rd13042, 32;
	and.b64  	%rd13044, %rd12999, 4294967295;
	add.s64 	%rd13045, %rd13043, %rd13044;
	{ .reg .b32 tmp; mov.b64 {tmp, %r2840}, %rd13045; }
	add.s32 	%r2841, %r2837, %r2840;
	mul.lo.s32 	%r2842, %r86, %r2839;
	cvt.u64.u32 	%rd13046, %r2842;
	and.b64  	%rd13047, %rd13006, 4294967295;
	mad.lo.s64 	%rd13048, %rd13, %rd13046, %rd13047;
	shr.u64 	%rd13049, %rd13048, 32;
	and.b64  	%rd13050, %rd13010, 4294967295;
	add.s64 	%rd13051, %rd13049, %rd13050;
	mad.lo.s64 	%rd13052, %rd14, %rd13046, %rd13051;
	cvt.u32.u64 	%r2843, %rd13052;
	shr.u64 	%rd13053, %rd13052, 32;
	and.b64  	%rd13054, %rd13014, 4294967295;
	add.s64 	%rd13055, %rd13053, %rd13054;
	mad.lo.s64 	%rd13056, %rd15, %rd13046, %rd13055;
	shr.u64 	%rd13057, %rd13056, 32;
	and.b64  	%rd13058, %rd13018, 4294967295;
	add.s64 	%rd13059, %rd13057, %rd13058;
	mad.lo.s64 	%rd13060, %rd16, %rd13046, %rd13059;
	shr.u64 	%rd13061, %rd13060, 32;
	and.b64  	%rd13062, %rd13022, 4294967295;
	add.s64 	%rd13063, %rd13061, %rd13062;
	mad.lo.s64 	%rd13064, %rd17, %rd13046, %rd13063;
	shr.u64 	%rd13065, %rd13064, 32;
	and.b64  	%rd13066, %rd13026, 4294967295;
	add.s64 	%rd13067, %rd13065, %rd13066;
	mad.lo.s64 	%rd13068, %rd18, %rd13046, %rd13067;
	shr.u64 	%rd13069, %rd13068, 32;
	and.b64  	%rd13070, %rd13030, 4294967295;
	add.s64 	%rd13071, %rd13069, %rd13070;
	mad.lo.s64 	%rd13072, %rd19, %rd13046, %rd13071;
	shr.u64 	%rd13073, %rd13072, 32;
	and.b64  	%rd13074, %rd13033, 4294967295;
	add.s64 	%rd13075, %rd13073, %rd13074;
	mad.lo.s64 	%rd13076, %rd20, %rd13046, %rd13075;
	shr.u64 	%rd13077, %rd13076, 32;
	and.b64  	%rd13078, %rd13036, 4294967295;
	add.s64 	%rd13079, %rd13077, %rd13078;
	shr.u64 	%rd13080, %rd13079, 32;
	and.b64  	%rd13081, %rd13039, 4294967295;
	add.s64 	%rd13082, %rd13080, %rd13081;
	shr.u64 	%rd13083, %rd13082, 32;
	and.b64  	%rd13084, %rd13042, 4294967295;
	add.s64 	%rd13085, %rd13083, %rd13084;
	shr.u64 	%rd13086, %rd13085, 32;
	and.b64  	%rd13087, %rd13045, 4294967295;
	add.s64 	%rd13088, %rd13086, %rd13087;
	{ .reg .b32 tmp; mov.b64 {tmp, %r2844}, %rd13088; }
	add.s32 	%r2845, %r2841, %r2844;
	mul.lo.s32 	%r2846, %r86, %r2843;
	cvt.u64.u32 	%rd13089, %r2846;
	and.b64  	%rd13090, %rd13052, 4294967295;
	mad.lo.s64 	%rd13091, %rd13, %rd13089, %rd13090;
	shr.u64 	%rd13092, %rd13091, 32;
	and.b64  	%rd13093, %rd13056, 4294967295;
	add.s64 	%rd13094, %rd13092, %rd13093;
	mad.lo.s64 	%rd13095, %rd14, %rd13089, %rd13094;
	cvt.u32.u64 	%r2847, %rd13095;
	shr.u64 	%rd13096, %rd13095, 32;
	and.b64  	%rd13097, %rd13060, 4294967295;
	add.s64 	%rd13098, %rd13096, %rd13097;
	mad.lo.s64 	%rd13099, %rd15, %rd13089, %rd13098;
	shr.u64 	%rd13100, %rd13099, 32;
	and.b64  	%rd13101, %rd13064, 4294967295;
	add.s64 	%rd13102, %rd13100, %rd13101;
	mad.lo.s64 	%rd13103, %rd16, %rd13089, %rd13102;
	shr.u64 	%rd13104, %rd13103, 32;
	and.b64  	%rd13105, %rd13068, 4294967295;
	add.s64 	%rd13106, %rd13104, %rd13105;
	mad.lo.s64 	%rd13107, %rd17, %rd13089, %rd13106;
	shr.u64 	%rd13108, %rd13107, 32;
	and.b64  	%rd13109, %rd13072, 4294967295;
	add.s64 	%rd13110, %rd13108, %rd13109;
	mad.lo.s64 	%rd13111, %rd18, %rd13089, %rd13110;
	shr.u64 	%rd13112, %rd13111, 32;
	and.b64  	%rd13113, %rd13076, 4294967295;
	add.s64 	%rd13114, %rd13112, %rd13113;
	mad.lo.s64 	%rd13115, %rd19, %rd13089, %rd13114;
	shr.u64 	%rd13116, %rd13115, 32;
	and.b64  	%rd13117, %rd13079, 4294967295;
	add.s64 	%rd13118, %rd13116, %rd13117;
	mad.lo.s64 	%rd13119, %rd20, %rd13089, %rd13118;
	shr.u64 	%rd13120, %rd13119, 32;
	and.b64  	%rd13121, %rd13082, 4294967295;
	add.s64 	%rd13122, %rd13120, %rd13121;
	shr.u64 	%rd13123, %rd13122, 32;
	and.b64  	%rd13124, %rd13085, 4294967295;
	add.s64 	%rd13125, %rd13123, %rd13124;
	shr.u64 	%rd13126, %rd13125, 32;
	and.b64  	%rd13127, %rd13088, 4294967295;
	add.s64 	%rd13128, %rd13126, %rd13127;
	{ .reg .b32 tmp; mov.b64 {tmp, %r2848}, %rd13128; }
	add.s32 	%r2849, %r2845, %r2848;
	mul.lo.s32 	%r2850, %r86, %r2847;
	cvt.u64.u32 	%rd13129, %r2850;
	and.b64  	%rd13130, %rd13095, 4294967295;
	mad.lo.s64 	%rd13131, %rd13, %rd13129, %rd13130;
	shr.u64 	%rd13132, %rd13131, 32;
	and.b64  	%rd13133, %rd13099, 4294967295;
	add.s64 	%rd13134, %rd13132, %rd13133;
	mad.lo.s64 	%rd13135, %rd14, %rd13129, %rd13134;
	cvt.u32.u64 	%r2851, %rd13135;
	shr.u64 	%rd13136, %rd13135, 32;
	and.b64  	%rd13137, %rd13103, 4294967295;
	add.s64 	%rd13138, %rd13136, %rd13137;
	mad.lo.s64 	%rd13139, %rd15, %rd13129, %rd13138;
	shr.u64 	%rd13140, %rd13139, 32;
	and.b64  	%rd13141, %rd13107, 4294967295;
	add.s64 	%rd13142, %rd13140, %rd13141;
	mad.lo.s64 	%rd13143, %rd16, %rd13129, %rd13142;
	shr.u64 	%rd13144, %rd13143, 32;
	and.b64  	%rd13145, %rd13111, 4294967295;
	add.s64 	%rd13146, %rd13144, %rd13145;
	mad.lo.s64 	%rd13147, %rd17, %rd13129, %rd13146;
	shr.u64 	%rd13148, %rd13147, 32;
	and.b64  	%rd13149, %rd13115, 4294967295;
	add.s64 	%rd13150, %rd13148, %rd13149;
	mad.lo.s64 	%rd13151, %rd18, %rd13129, %rd13150;
	shr.u64 	%rd13152, %rd13151, 32;
	and.b64  	%rd13153, %rd13119, 4294967295;
	add.s64 	%rd13154, %rd13152, %rd13153;
	mad.lo.s64 	%rd13155, %rd19, %rd13129, %rd13154;
	shr.u64 	%rd13156, %rd13155, 32;
	and.b64  	%rd13157, %rd13122, 4294967295;
	add.s64 	%rd13158, %rd13156, %rd13157;
	mad.lo.s64 	%rd13159, %rd20, %rd13129, %rd13158;
	shr.u64 	%rd13160, %rd13159, 32;
	and.b64  	%rd13161, %rd13125, 4294967295;
	add.s64 	%rd13162, %rd13160, %rd13161;
	shr.u64 	%rd13163, %rd13162, 32;
	and.b64  	%rd13164, %rd13128, 4294967295;
	add.s64 	%rd13165, %rd13163, %rd13164;
	{ .reg .b32 tmp; mov.b64 {tmp, %r2852}, %rd13165; }
	add.s32 	%r2853, %r2849, %r2852;
	mul.lo.s32 	%r2854, %r86, %r2851;
	cvt.u64.u32 	%rd13166, %r2854;
	and.b64  	%rd13167, %rd13135, 4294967295;
	mad.lo.s64 	%rd13168, %rd13, %rd13166, %rd13167;
	shr.u64 	%rd13169, %rd13168, 32;
	and.b64  	%rd13170, %rd13139, 4294967295;
	add.s64 	%rd13171, %rd13169, %rd13170;
	mad.lo.s64 	%rd13172, %rd14, %rd13166, %rd13171;
	cvt.u32.u64 	%r2855, %rd13172;
	shr.u64 	%rd13173, %rd13172, 32;
	and.b64  	%rd13174, %rd13143, 4294967295;
	add.s64 	%rd13175, %rd13173, %rd13174;
	mad.lo.s64 	%rd13176, %rd15, %rd13166, %rd13175;
	shr.u64 	%rd13177, %rd13176, 32;
	and.b64  	%rd13178, %rd13147, 4294967295;
	add.s64 	%rd13179, %rd13177, %rd13178;
	mad.lo.s64 	%rd13180, %rd16, %rd13166, %rd13179;
	shr.u64 	%rd13181, %rd13180, 32;
	and.b64  	%rd13182, %rd13151, 4294967295;
	add.s64 	%rd13183, %rd13181, %rd13182;
	mad.lo.s64 	%rd13184, %rd17, %rd13166, %rd13183;
	shr.u64 	%rd13185, %rd13184, 32;
	and.b64  	%rd13186, %rd13155, 4294967295;
	add.s64 	%rd13187, %rd13185, %rd13186;
	mad.lo.s64 	%rd13188, %rd18, %rd13166, %rd13187;
	shr.u64 	%rd13189, %rd13188, 32;
	and.b64  	%rd13190, %rd13159, 4294967295;
	add.s64 	%rd13191, %rd13189, %rd13190;
	mad.lo.s64 	%rd13192, %rd19, %rd13166, %rd13191;
	shr.u64 	%rd13193, %rd13192, 32;
	and.b64  	%rd13194, %rd13162, 4294967295;
	add.s64 	%rd13195, %rd13193, %rd13194;
	mad.lo.s64 	%rd13196, %rd20, %rd13166, %rd13195;
	shr.u64 	%rd13197, %rd13196, 32;
	and.b64  	%rd13198, %rd13165, 4294967295;
	add.s64 	%rd13199, %rd13197, %rd13198;
	{ .reg .b32 tmp; mov.b64 {tmp, %r2856}, %rd13199; }
	add.s32 	%r2857, %r2853, %r2856;
	mul.lo.s32 	%r2858, %r86, %r2855;
	cvt.u64.u32 	%rd13200, %r2858;
	and.b64  	%rd13201, %rd13172, 4294967295;
	mad.lo.s64 	%rd13202, %rd13, %rd13200, %rd13201;
	shr.u64 	%rd13203, %rd13202, 32;
	and.b64  	%rd13204, %rd13176, 4294967295;
	add.s64 	%rd13205, %rd13203, %rd13204;
	mad.lo.s64 	%rd45504, %rd14, %rd13200, %rd13205;
	shr.u64 	%rd13206, %rd45504, 32;
	and.b64  	%rd13207, %rd13180, 4294967295;
	add.s64 	%rd13208, %rd13206, %rd13207;
	mad.lo.s64 	%rd45505, %rd15, %rd13200, %rd13208;
	cvt.u32.u64 	%r1123, %rd45505;
	shr.u64 	%rd13209, %rd45505, 32;
	and.b64  	%rd13210, %rd13184, 4294967295;
	add.s64 	%rd13211, %rd13209, %rd13210;
	mad.lo.s64 	%rd45506, %rd16, %rd13200, %rd13211;
	cvt.u32.u64 	%r1124, %rd45506;
	shr.u64 	%rd13212, %rd45506, 32;
	and.b64  	%rd13213, %rd13188, 4294967295;
	add.s64 	%rd13214, %rd13212, %rd13213;
	mad.lo.s64 	%rd45507, %rd17, %rd13200, %rd13214;
	cvt.u32.u64 	%r1125, %rd45507;
	shr.u64 	%rd13215, %rd45507, 32;
	and.b64  	%rd13216, %rd13192, 4294967295;
	add.s64 	%rd13217, %rd13215, %rd13216;
	mad.lo.s64 	%rd45508, %rd18, %rd13200, %rd13217;
	cvt.u32.u64 	%r1126, %rd45508;
	shr.u64 	%rd13218, %rd45508, 32;
	and.b64  	%rd13219, %rd13196, 4294967295;
	add.s64 	%rd13220, %rd13218, %rd13219;
	mad.lo.s64 	%rd45509, %rd19, %rd13200, %rd13220;
	cvt.u32.u64 	%r1127, %rd45509;
	shr.u64 	%rd13221, %rd45509, 32;
	and.b64  	%rd13222, %rd13199, 4294967295;
	add.s64 	%rd13223, %rd13221, %rd13222;
	mad.lo.s64 	%rd45510, %rd20, %rd13200, %rd13223;
	cvt.u32.u64 	%r1128, %rd45510;
	{ .reg .b32 tmp; mov.b64 {tmp, %r2859}, %rd45510; }
	add.s32 	%r6668, %r2857, %r2859;
	setp.gt.u32 	%p492, %r6668, %r2827;
	@%p492 bra 	$L__BB4_1227;
	cvt.u32.u64 	%r2860, %rd20;
	setp.lt.u32 	%p493, %r6668, %r2860;
	@%p493 bra 	$L__BB4_1228;
	cvt.u32.u64 	%r2861, %rd19;
	setp.lt.u32 	%p494, %r2861, %r1128;
	@%p494 bra 	$L__BB4_1227;
	cvt.u32.u64 	%r2862, %rd19;
	setp.gt.u32 	%p495, %r2862, %r1128;
	@%p495 bra 	$L__BB4_1228;
	cvt.u32.u64 	%r2863, %rd18;
	setp.lt.u32 	%p496, %r2863, %r1127;
	@%p496 bra 	$L__BB4_1227;
	cvt.u32.u64 	%r2864, %rd18;
	setp.gt.u32 	%p497, %r2864, %r1127;
	@%p497 bra 	$L__BB4_1228;
	cvt.u32.u64 	%r2865, %rd17;
	setp.lt.u32 	%p498, %r2865, %r1126;
	@%p498 bra 	$L__BB4_1227;
	cvt.u32.u64 	%r2866, %rd17;
	setp.gt.u32 	%p499, %r2866, %r1126;
	@%p499 bra 	$L__BB4_1228;
	cvt.u32.u64 	%r2867, %rd16;
	setp.lt.u32 	%p500, %r2867, %r1125;
	@%p500 bra 	$L__BB4_1227;
	cvt.u32.u64 	%r2868, %rd16;
	setp.gt.u32 	%p501, %r2868, %r1125;
	@%p501 bra 	$L__BB4_1228;
	cvt.u32.u64 	%r2869, %rd15;
	setp.lt.u32 	%p502, %r2869, %r1124;
	@%p502 bra 	$L__BB4_1227;
	cvt.u32.u64 	%r2870, %rd15;
	setp.gt.u32 	%p503, %r2870, %r1124;
	@%p503 bra 	$L__BB4_1228;
	cvt.u32.u64 	%r2871, %rd14;
	setp.lt.u32 	%p504, %r2871, %r1123;
	@%p504 bra 	$L__BB4_1227;
	cvt.u32.u64 	%r2872, %rd14;
	cvt.u32.u64 	%r2873, %rd13;
	setp.gt.u32 	%p505, %r2872, %r1123;
	cvt.u32.u64 	%r2874, %rd45504;
	setp.gt.u32 	%p506, %r2873, %r2874;
	or.pred  	%p507, %p505, %p506;
	@%p507 bra 	$L__BB4_1228;
$L__BB4_1227:
	cvt.u32.u64 	%r2875, %rd20;
	and.b64  	%rd13225, %rd45504, 4294967295;
	sub.s64 	%rd45504, %rd13225, %rd13;
	shr.u64 	%rd13226, %rd45504, 63;
	and.b64  	%rd13227, %rd45505, 4294967295;
	add.s64 	%rd13228, %rd13226, %rd14;
	sub.s64 	%rd45505, %rd13227, %rd13228;
	shr.u64 	%rd13229, %rd45505, 63;
	and.b64  	%rd13230, %rd45506, 4294967295;
	add.s64 	%rd13231, %rd13229, %rd15;
	sub.s64 	%rd45506, %rd13230, %rd13231;
	shr.u64 	%rd13232, %rd45506, 63;
	and.b64  	%rd13233, %rd45507, 4294967295;
	add.s64 	%rd13234, %rd13232, %rd16;
	sub.s64 	%rd45507, %rd13233, %rd13234;
	shr.u64 	%rd13235, %rd45507, 63;
	and.b64  	%rd13236, %rd45508, 4294967295;
	add.s64 	%rd13237, %rd13235, %rd17;
	sub.s64 	%rd45508, %rd13236, %rd13237;
	shr.u64 	%rd13238, %rd45508, 63;
	and.b64  	%rd13239, %rd45509, 4294967295;
	add.s64 	%rd13240, %rd13238, %rd18;
	sub.s64 	%rd45509, %rd13239, %rd13240;
	shr.u64 	%rd13241, %rd45509, 63;
	and.b64  	%rd13242, %rd45510, 4294967295;
	add.s64 	%rd13243, %rd13241, %rd19;
	sub.s64 	%rd45510, %rd13242, %rd13243;
	shr.u64 	%rd13244, %rd45510, 63;
	cvt.u32.u64 	%r2876, %rd13244;
	add.s32 	%r2877, %r2875, %r2876;
	sub.s32 	%r6668, %r6668, %r2877;
$L__BB4_1228:
	cvt.u32.u64 	%r2878, %rd20;
	cvt.u64.u32 	%rd2204, %r6637;
	and.b64  	%rd2205, %rd45504, 4294967295;
	mul.lo.s64 	%rd13245, %rd2205, %rd2204;
	cvt.u32.u64 	%r2879, %rd13245;
	shr.u64 	%rd13246, %rd13245, 32;
	and.b64  	%rd2206, %rd45505, 4294967295;
	mad.lo.s64 	%rd13247, %rd2206, %rd2204, %rd13246;
	shr.u64 	%rd13248, %rd13247, 32;
	and.b64  	%rd2207, %rd45506, 4294967295;
	mad.lo.s64 	%rd13249, %rd2207, %rd2204, %rd13248;
	shr.u64 	%rd13250, %rd13249, 32;
	and.b64  	%rd2208, %rd45507, 4294967295;
	mad.lo.s64 	%rd13251, %rd2208, %rd2204, %rd13250;
	shr.u64 	%rd13252, %rd13251, 32;
	and.b64  	%rd2209, %rd45508, 4294967295;
	mad.lo.s64 	%rd13253, %rd2209, %rd2204, %rd13252;
	shr.u64 	%rd13254, %rd13253, 32;
	and.b64  	%rd2210, %rd45509, 4294967295;
	mad.lo.s64 	%rd13255, %rd2210, %rd2204, %rd13254;
	shr.u64 	%rd13256, %rd13255, 32;
	and.b64  	%rd2211, %rd45510, 4294967295;
	mad.lo.s64 	%rd13257, %rd2211, %rd2204, %rd13256;
	shr.u64 	%rd13258, %rd13257, 32;
	cvt.u64.u32 	%rd2212, %r6668;
	mul.wide.u32 	%rd13259, %r6668, %r6637;
	add.s64 	%rd13260, %rd13258, %rd13259;
	shr.u64 	%rd13261, %rd13260, 32;
	and.b64  	%rd13262, %rd13247, 4294967295;
	mad.lo.s64 	%rd13263, %rd2155, %rd2205, %rd13262;
	shr.u64 	%rd13264, %rd13263, 32;
	and.b64  	%rd13265, %rd13249, 4294967295;
	add.s64 	%rd13266, %rd13264, %rd13265;
	mad.lo.s64 	%rd13267, %rd2155, %rd2206, %rd13266;
	shr.u64 	%rd13268, %rd13267, 32;
	and.b64  	%rd13269, %rd13251, 4294967295;
	add.s64 	%rd13270, %rd13268, %rd13269;
	mad.lo.s64 	%rd13271, %rd2155, %rd2207, %rd13270;
	shr.u64 	%rd13272, %rd13271, 32;
	and.b64  	%rd13273, %rd13253, 4294967295;
	add.s64 	%rd13274, %rd13272, %rd13273;
	mad.lo.s64 	%rd13275, %rd2155, %rd2208, %rd13274;
	shr.u64 	%rd13276, %rd13275, 32;
	and.b64  	%rd13277, %rd13255, 4294967295;
	add.s64 	%rd13278, %rd13276, %rd13277;
	mad.lo.s64 	%rd13279, %rd2155, %rd2209, %rd13278;
	shr.u64 	%rd13280, %rd13279, 32;
	and.b64  	%rd13281, %rd13257, 4294967295;
	add.s64 	%rd13282, %rd13280, %rd13281;
	mad.lo.s64 	%rd13283, %rd2155, %rd2210, %rd13282;
	shr.u64 	%rd13284, %rd13283, 32;
	and.b64  	%rd13285, %rd13260, 4294967295;
	add.s64 	%rd13286, %rd13284, %rd13285;
	mad.lo.s64 	%rd13287, %rd2155, %rd2211, %rd13286;
	shr.u64 	%rd13288, %rd13287, 32;
	add.s64 	%rd13289, %rd13288, %rd13261;
	mad.lo.s64 	%rd13290, %rd2155, %rd2212, %rd13289;
	shr.u64 	%rd13291, %rd13290, 32;
	and.b64  	%rd13292, %rd13267, 4294967295;
	mad.lo.s64 	%rd13293, %rd2157, %rd2205, %rd13292;
	shr.u64 	%rd13294, %rd13293, 32;
	and.b64  	%rd13295, %rd13271, 4294967295;
	add.s64 	%rd13296, %rd13294, %rd13295;
	mad.lo.s64 	%rd13297, %rd2157, %rd2206, %rd13296;
	shr.u64 	%rd13298, %rd13297, 32;
	and.b64  	%rd13299, %rd13275, 4294967295;
	add.s64 	%rd13300, %rd13298, %rd13299;
	mad.lo.s64 	%rd13301, %rd2157, %rd2207, %rd13300;
	shr.u64 	%rd13302, %rd13301, 32;
	and.b64  	%rd13303, %rd13279, 4294967295;
	add.s64 	%rd13304, %rd13302, %rd13303;
	mad.lo.s64 	%rd13305, %rd2157, %rd2208, %rd13304;
	shr.u64 	%rd13306, %rd13305, 32;
	and.b64  	%rd13307, %rd13283, 4294967295;
	add.s64 	%rd13308, %rd13306, %rd13307;
	mad.lo.s64 	%rd13309, %rd2157, %rd2209, %rd13308;
	shr.u64 	%rd13310, %rd13309, 32;
	and.b64  	%rd13311, %rd13287, 4294967295;
	add.s64 	%rd13312, %rd13310, %rd13311;
	mad.lo.s64 	%rd13313, %rd2157, %rd2210, %rd13312;
	shr.u64 	%rd13314, %rd13313, 32;
	and.b64  	%rd13315, %rd13290, 4294967295;
	add.s64 	%rd13316, %rd13314, %rd13315;
	mad.lo.s64 	%rd13317, %rd2157, %rd2211, %rd13316;
	shr.u64 	%rd13318, %rd13317, 32;
	add.s64 	%rd13319, %rd13318, %rd13291;
	mad.lo.s64 	%rd13320, %rd2157, %rd2212, %rd13319;
	shr.u64 	%rd13321, %rd13320, 32;
	and.b64  	%rd13322, %rd13297, 4294967295;
	mad.lo.s64 	%rd13323, %rd2159, %rd2205, %rd13322;
	shr.u64 	%rd13324, %rd13323, 32;
	and.b64  	%rd13325, %rd13301, 4294967295;
	add.s64 	%rd13326, %rd13324, %rd13325;
	mad.lo.s64 	%rd13327, %rd2159, %rd2206, %rd13326;
	shr.u64 	%rd13328, %rd13327, 32;
	and.b64  	%rd13329, %rd13305, 4294967295;
	add.s64 	%rd13330, %rd13328, %rd13329;
	mad.lo.s64 	%rd13331, %rd2159, %rd2207, %rd13330;
	shr.u64 	%rd13332, %rd13331, 32;
	and.b64  	%rd13333, %rd13309, 4294967295;
	add.s64 	%rd13334, %rd13332, %rd13333;
	mad.lo.s64 	%rd13335, %rd2159, %rd2208, %rd13334;
	shr.u64 	%rd13336, %rd13335, 32;
	and.b64  	%rd13337, %rd13313, 4294967295;
	add.s64 	%rd13338, %rd13336, %rd13337;
	mad.lo.s64 	%rd13339, %rd2159, %rd2209, %rd13338;
	shr.u64 	%rd13340, %rd13339, 32;
	and.b64  	%rd13341, %rd13317, 4294967295;
	add.s64 	%rd13342, %rd13340, %rd13341;
	mad.lo.s64 	%rd13343, %rd2159, %rd2210, %rd13342;
	shr.u64 	%rd13344, %rd13343, 32;
	and.b64  	%rd13345, %rd13320, 4294967295;
	add.s64 	%rd13346, %rd13344, %rd13345;
	mad.lo.s64 	%rd13347, %rd2159, %rd2211, %rd13346;
	shr.u64 	%rd13348, %rd13347, 32;
	add.s64 	%rd13349, %rd13348, %rd13321;
	mad.lo.s64 	%rd13350, %rd2159, %rd2212, %rd13349;
	shr.u64 	%rd13351, %rd13350, 32;
	and.b64  	%rd13352, %rd13327, 4294967295;
	mad.lo.s64 	%rd13353, %rd2161, %rd2205, %rd13352;
	shr.u64 	%rd13354, %rd13353, 32;
	and.b64  	%rd13355, %rd13331, 4294967295;
	add.s64 	%rd13356, %rd13354, %rd13355;
	mad.lo.s64 	%rd13357, %rd2161, %rd2206, %rd13356;
	shr.u64 	%rd13358, %rd13357, 32;
	and.b64  	%rd13359, %rd13335, 4294967295;
	add.s64 	%rd13360, %rd13358, %rd13359;
	mad.lo.s64 	%rd13361, %rd2161, %rd2207, %rd13360;
	shr.u64 	%rd13362, %rd13361, 32;
	and.b64  	%rd13363, %rd13339, 4294967295;
	add.s64 	%rd13364, %rd13362, %rd13363;
	mad.lo.s64 	%rd13365, %rd2161, %rd2208, %rd13364;
	shr.u64 	%rd13366, %rd13365, 32;
	and.b64  	%rd13367, %rd13343, 4294967295;
	add.s64 	%rd13368, %rd13366, %rd13367;
	mad.lo.s64 	%rd13369, %rd2161, %rd2209, %rd13368;
	shr.u64 	%rd13370, %rd13369, 32;
	and.b64  	%rd13371, %rd13347, 4294967295;
	add.s64 	%rd13372, %rd13370, %rd13371;
	mad.lo.s64 	%rd13373, %rd2161, %rd2210, %rd13372;
	shr.u64 	%rd13374, %rd13373, 32;
	and.b64  	%rd13375, %rd13350, 4294967295;
	add.s64 	%rd13376, %rd13374, %rd13375;
	mad.lo.s64 	%rd13377, %rd2161, %rd2211, %rd13376;
	shr.u64 	%rd13378, %rd13377, 32;
	add.s64 	%rd13379, %rd13378, %rd13351;
	mad.lo.s64 	%rd13380, %rd2161, %rd2212, %rd13379;
	shr.u64 	%rd13381, %rd13380, 32;
	and.b64  	%rd13382, %rd13357, 4294967295;
	mad.lo.s64 	%rd13383, %rd2163, %rd2205, %rd13382;
	shr.u64 	%rd13384, %rd13383, 32;
	and.b64  	%rd13385, %rd13361, 4294967295;
	add.s64 	%rd13386, %rd13384, %rd13385;
	mad.lo.s64 	%rd13387, %rd2163, %rd2206, %rd13386;
	shr.u64 	%rd13388, %rd13387, 32;
	and.b64  	%rd13389, %rd13365, 4294967295;
	add.s64 	%rd13390, %rd13388, %rd13389;
	mad.lo.s64 	%rd13391, %rd2163, %rd2207, %rd13390;
	shr.u64 	%rd13392, %rd13391, 32;
	and.b64  	%rd13393, %rd13369, 4294967295;
	add.s64 	%rd13394, %rd13392, %rd13393;
	mad.lo.s64 	%rd13395, %rd2163, %rd2208, %rd13394;
	shr.u64 	%rd13396, %rd13395, 32;
	and.b64  	%rd13397, %rd13373, 4294967295;
	add.s64 	%rd13398, %rd13396, %rd13397;
	mad.lo.s64 	%rd13399, %rd2163, %rd2209, %rd13398;
	shr.u64 	%rd13400, %rd13399, 32;
	and.b64  	%rd13401, %rd13377, 4294967295;
	add.s64 	%rd13402, %rd13400, %rd13401;
	mad.lo.s64 	%rd13403, %rd2163, %rd2210, %rd13402;
	shr.u64 	%rd13404, %rd13403, 32;
	and.b64  	%rd13405, %rd13380, 4294967295;
	add.s64 	%rd13406, %rd13404, %rd13405;
	mad.lo.s64 	%rd13407, %rd2163, %rd2211, %rd13406;
	shr.u64 	%rd13408, %rd13407, 32;
	add.s64 	%rd13409, %rd13408, %rd13381;
	mad.lo.s64 	%rd13410, %rd2163, %rd2212, %rd13409;
	shr.u64 	%rd13411, %rd13410, 32;
	and.b64  	%rd13412, %rd13387, 4294967295;
	mad.lo.s64 	%rd13413, %rd2165, %rd2205, %rd13412;
	shr.u64 	%rd13414, %rd13413, 32;
	and.b64  	%rd13415, %rd13391, 4294967295;
	add.s64 	%rd13416, %rd13414, %rd13415;
	mad.lo.s64 	%rd13417, %rd2165, %rd2206, %rd13416;
	shr.u64 	%rd13418, %rd13417, 32;
	and.b64  	%rd13419, %rd13395, 4294967295;
	add.s64 	%rd13420, %rd13418, %rd13419;
	mad.lo.s64 	%rd13421, %rd2165, %rd2207, %rd13420;
	shr.u64 	%rd13422, %rd13421, 32;
	and.b64  	%rd13423, %rd13399, 4294967295;
	add.s64 	%rd13424, %rd13422, %rd13423;
	mad.lo.s64 	%rd13425, %rd2165, %rd2208, %rd13424;
	shr.u64 	%rd13426, %rd13425, 32;
	and.b64  	%rd13427, %rd13403, 4294967295;
	add.s64 	%rd13428, %rd13426, %rd13427;
	mad.lo.s64 	%rd13429, %rd2165, %rd2209, %rd13428;
	shr.u64 	%rd13430, %rd13429, 32;
	and.b64  	%rd13431, %rd13407, 4294967295;
	add.s64 	%rd13432, %rd13430, %rd13431;
	mad.lo.s64 	%rd13433, %rd2165, %rd2210, %rd13432;
	shr.u64 	%rd13434, %rd13433, 32;
	and.b64  	%rd13435, %rd13410, 4294967295;
	add.s64 	%rd13436, %rd13434, %rd13435;
	mad.lo.s64 	%rd13437, %rd2165, %rd2211, %rd13436;
	shr.u64 	%rd13438, %rd13437, 32;
	add.s64 	%rd13439, %rd13438, %rd13411;
	mad.lo.s64 	%rd13440, %rd2165, %rd2212, %rd13439;
	shr.u64 	%rd13441, %rd13440, 32;
	and.b64  	%rd13442, %rd13417, 4294967295;
	mad.lo.s64 	%rd13443, %rd2205, %rd2167, %rd13442;
	shr.u64 	%rd13444, %rd13443, 32;
	and.b64  	%rd13445, %rd13421, 4294967295;
	add.s64 	%rd13446, %rd13444, %rd13445;
	mad.lo.s64 	%rd13447, %rd2206, %rd2167, %rd13446;
	shr.u64 	%rd13448, %rd13447, 32;
	and.b64  	%rd13449, %rd13425, 4294967295;
	add.s64 	%rd13450, %rd13448, %rd13449;
	mad.lo.s64 	%rd13451, %rd2207, %rd2167, %rd13450;
	shr.u64 	%rd13452, %rd13451, 32;
	and.b64  	%rd13453, %rd13429, 4294967295;
	add.s64 	%rd13454, %rd13452, %rd13453;
	mad.lo.s64 	%rd13455, %rd2208, %rd2167, %rd13454;
	shr.u64 	%rd13456, %rd13455, 32;
	and.b64  	%rd13457, %rd13433, 4294967295;
	add.s64 	%rd13458, %rd13456, %rd13457;
	mad.lo.s64 	%rd13459, %rd2209, %rd2167, %rd13458;
	shr.u64 	%rd13460, %rd13459, 32;
	and.b64  	%rd13461, %rd13437, 4294967295;
	add.s64 	%rd13462, %rd13460, %rd13461;
	mad.lo.s64 	%rd13463, %rd2210, %rd2167, %rd13462;
	shr.u64 	%rd13464, %rd13463, 32;
	and.b64  	%rd13465, %rd13440, 4294967295;
	add.s64 	%rd13466, %rd13464, %rd13465;
	mad.lo.s64 	%rd13467, %rd2211, %rd2167, %rd13466;
	shr.u64 	%rd13468, %rd13467, 32;
	add.s64 	%rd13469, %rd13468, %rd13441;
	mad.lo.s64 	%rd13470, %rd2212, %rd2167, %rd13469;
	{ .reg .b32 tmp; mov.b64 {tmp, %r2880}, %rd13470; }
	mul.lo.s32 	%r2881, %r86, %r2879;
	cvt.u64.u32 	%rd13471, %r2881;
	and.b64  	%rd13472, %rd13245, 4294967295;
	mad.lo.s64 	%rd13473, %rd13, %rd13471, %rd13472;
	shr.u64 	%rd13474, %rd13473, 32;
	and.b64  	%rd13475, %rd13263, 4294967295;
	add.s64 	%rd13476, %rd13474, %rd13475;
	mad.lo.s64 	%rd13477, %rd14, %rd13471, %rd13476;
	cvt.u32.u64 	%r2882, %rd13477;
	shr.u64 	%rd13478, %rd13477, 32;
	and.b64  	%rd13479, %rd13293, 4294967295;
	add.s64 	%rd13480, %rd13478, %rd13479;
	mad.lo.s64 	%rd13481, %rd15, %rd13471, %rd13480;
	shr.u64 	%rd13482, %rd13481, 32;
	and.b64  	%rd13483, %rd13323, 4294967295;
	add.s64 	%rd13484, %rd13482, %rd13483;
	mad.lo.s64 	%rd13485, %rd16, %rd13471, %rd13484;
	shr.u64 	%rd13486, %rd13485, 32;
	and.b64  	%rd13487, %rd13353, 4294967295;
	add.s64 	%rd13488, %rd13486, %rd13487;
	mad.lo.s64 	%rd13489, %rd17, %rd13471, %rd13488;
	shr.u64 	%rd13490, %rd13489, 32;
	and.b64  	%rd13491, %rd13383, 4294967295;
	add.s64 	%rd13492, %rd13490, %rd13491;
	mad.lo.s64 	%rd13493, %rd18, %rd13471, %rd13492;
	shr.u64 	%rd13494, %rd13493, 32;
	and.b64  	%rd13495, %rd13413, 4294967295;
	add.s64 	%rd13496, %rd13494, %rd13495;
	mad.lo.s64 	%rd13497, %rd19, %rd13471, %rd13496;
	shr.u64 	%rd13498, %rd13497, 32;
	and.b64  	%rd13499, %rd13443, 4294967295;
	add.s64 	%rd13500, %rd13498, %rd13499;
	mad.lo.s64 	%rd13501, %rd20, %rd13471, %rd13500;
	shr.u64 	%rd13502, %rd13501, 32;
	and.b64  	%rd13503, %rd13447, 4294967295;
	add.s64 	%rd13504, %rd13502, %rd13503;
	shr.u64 	%rd13505, %rd13504, 32;
	and.b64  	%rd13506, %rd13451, 4294967295;
	add.s64 	%rd13507, %rd13505, %rd13506;
	shr.u64 	%rd13508, %rd13507, 32;
	and.b64  	%rd13509, %rd13455, 4294967295;
	add.s64 	%rd13510, %rd13508, %rd13509;
	shr.u64 	%rd13511, %rd13510, 32;
	and.b64  	%rd13512, %rd13459, 4294967295;
	add.s64 	%rd13513, %rd13511, %rd13512;
	shr.u64 	%rd13514, %rd13513, 32;
	and.b64  	%rd13515, %rd13463, 4294967295;
	add.s64 	%rd13516, %rd13514, %rd13515;
	shr.u64 	%rd13517, %rd13516, 32;
	and.b64  	%rd13518, %rd13467, 4294967295;
	add.s64 	%rd13519, %rd13517, %rd13518;
	shr.u64 	%rd13520, %rd13519, 32;
	and.b64  	%rd13521, %rd13470, 4294967295;
	add.s64 	%rd13522, %rd13520, %rd13521;
	{ .reg .b32 tmp; mov.b64 {tmp, %r2883}, %rd13522; }
	add.s32 	%r2884, %r2880, %r2883;
	mul.lo.s32 	%r2885, %r86, %r2882;
	cvt.u64.u32 	%rd13523, %r2885;
	and.b64  	%rd13524, %rd13477, 4294967295;
	mad.lo.s64 	%rd13525, %rd13, %rd13523, %rd13524;
	shr.u64 	%rd13526, %rd13525, 32;
	and.b64  	%rd13527, %rd13481, 4294967295;
	add.s64 	%rd13528, %rd13526, %rd13527;
	mad.lo.s64 	%rd13529, %rd14, %rd13523, %rd13528;
	cvt.u32.u64 	%r2886, %rd13529;
	shr.u64 	%rd13530, %rd13529, 32;
	and.b64  	%rd13531, %rd13485, 4294967295;
	add.s64 	%rd13532, %rd13530, %rd13531;
	mad.lo.s64 	%rd13533, %rd15, %rd13523, %rd13532;
	shr.u64 	%rd13534, %rd13533, 32;
	and.b64  	%rd13535, %rd13489, 4294967295;
	add.s64 	%rd13536, %rd13534, %rd13535;
	mad.lo.s64 	%rd13537, %rd16, %rd13523, %rd13536;
	shr.u64 	%rd13538, %rd13537, 32;
	and.b64  	%rd13539, %rd13493, 4294967295;
	add.s64 	%rd13540, %rd13538, %rd13539;
	mad.lo.s64 	%rd13541, %rd17, %rd13523, %rd13540;
	shr.u64 	%rd13542, %rd13541, 32;
	and.b64  	%rd13543, %rd13497, 4294967295;
	add.s64 	%rd13544, %rd13542, %rd13543;
	mad.lo.s64 	%rd13545, %rd18, %rd13523, %rd13544;
	shr.u64 	%rd13546, %rd13545, 32;
	and.b64  	%rd13547, %rd13501, 4294967295;
	add.s64 	%rd13548, %rd13546, %rd13547;
	mad.lo.s64 	%rd13549, %rd19, %rd13523, %rd13548;
	shr.u64 	%rd13550, %rd13549, 32;
	and.b64  	%rd13551, %rd13504, 4294967295;
	add.s64 	%rd13552, %rd13550, %rd13551;
	mad.lo.s64 	%rd13553, %rd20, %rd13523, %rd13552;
	shr.u64 	%rd13554, %rd13553, 32;
	and.b64  	%rd13555, %rd13507, 4294967295;
	add.s64 	%rd13556, %rd13554, %rd13555;
	shr.u64 	%rd13557, %rd13556, 32;
	and.b64  	%rd13558, %rd13510, 4294967295;
	add.s64 	%rd13559, %rd13557, %rd13558;
	shr.u64 	%rd13560, %rd13559, 32;
	and.b64  	%rd13561, %rd13513, 4294967295;
	add.s64 	%rd13562, %rd13560, %rd13561;
	shr.u64 	%rd13563, %rd13562, 32;
	and.b64  	%rd13564, %rd13516, 4294967295;
	add.s64 	%rd13565, %rd13563, %rd13564;
	shr.u64 	%rd13566, %rd13565, 32;
	and.b64  	%rd13567, %rd13519, 4294967295;
	add.s64 	%rd13568, %rd13566, %rd13567;
	shr.u64 	%rd13569, %rd13568, 32;
	and.b64  	%rd13570, %rd13522, 4294967295;
	add.s64 	%rd13571, %rd13569, %rd13570;
	{ .reg .b32 tmp; mov.b64 {tmp, %r2887}, %rd13571; }
	add.s32 	%r2888, %r2884, %r2887;
	mul.lo.s32 	%r2889, %r86, %r2886;
	cvt.u64.u32 	%rd13572, %r2889;
	and.b64  	%rd13573, %rd13529, 4294967295;
	mad.lo.s64 	%rd13574, %rd13, %rd13572, %rd13573;
	shr.u64 	%rd13575, %rd13574, 32;
	and.b64  	%rd13576, %rd13533, 4294967295;
	add.s64 	%rd13577, %rd13575, %rd13576;
	mad.lo.s64 	%rd13578, %rd14, %rd13572, %rd13577;
	cvt.u32.u64 	%r2890, %rd13578;
	shr.u64 	%rd13579, %rd13578, 32;
	and.b64  	%rd13580, %rd13537, 4294967295;
	add.s64 	%rd13581, %rd13579, %rd13580;
	mad.lo.s64 	%rd13582, %rd15, %rd13572, %rd13581;
	shr.u64 	%rd13583, %rd13582, 32;
	and.b64  	%rd13584, %rd13541, 4294967295;
	add.s64 	%rd13585, %rd13583, %rd13584;
	mad.lo.s64 	%rd13586, %rd16, %rd13572, %rd13585;
	shr.u64 	%rd13587, %rd13586, 32;
	and.b64  	%rd13588, %rd13545, 4294967295;
	add.s64 	%rd13589, %rd13587, %rd13588;
	mad.lo.s64 	%rd13590, %rd17, %rd13572, %rd13589;
	shr.u64 	%rd13591, %rd13590, 32;
	and.b64  	%rd13592, %rd13549, 4294967295;
	add.s64 	%rd13593, %rd13591, %rd13592;
	mad.lo.s64 	%rd13594, %rd18, %rd13572, %rd13593;
	shr.u64 	%rd13595, %rd13594, 32;
	and.b64  	%rd13596, %rd13553, 4294967295;
	add.s64 	%rd13597, %rd13595, %rd13596;
	mad.lo.s64 	%rd13598, %rd19, %rd13572, %rd13597;
	shr.u64 	%rd13599, %rd13598, 32;
	and.b64  	%rd13600, %rd13556, 4294967295;
	add.s64 	%rd13601, %rd13599, %rd13600;
	mad.lo.s64 	%rd13602, %rd20, %rd13572, %rd13601;
	shr.u64 	%rd13603, %rd13602, 32;
	and.b64  	%rd13604, %rd13559, 4294967295;
	add.s64 	%rd13605, %rd13603, %rd13604;
	shr.u64 	%rd13606, %rd13605, 32;
	and.b64  	%rd13607, %rd13562, 4294967295;
	add.s64 	%rd13608, %rd13606, %rd13607;
	shr.u64 	%rd13609, %rd13608, 32;
	and.b64  	%rd13610, %rd13565, 4294967295;
	add.s64 	%rd13611, %rd13609, %rd13610;
	shr.u64 	%rd13612, %rd13611, 32;
	and.b64  	%rd13613, %rd13568, 4294967295;
	add.s64 	%rd13614, %rd13612, %rd13613;
	shr.u64 	%rd13615, %rd13614, 32;
	and.b64  	%rd13616, %rd13571, 4294967295;
	add.s64 	%rd13617, %rd13615, %rd13616;
	{ .reg .b32 tmp; mov.b64 {tmp, %r2891}, %rd13617; }
	add.s32 	%r2892, %r2888, %r2891;
	mul.lo.s32 	%r2893, %r86, %r2890;
	cvt.u64.u32 	%rd13618, %r2893;
	and.b64  	%rd13619, %rd13578, 4294967295;
	mad.lo.s64 	%rd13620, %rd13, %rd13618, %rd13619;
	shr.u64 	%rd13621, %rd13620, 32;
	and.b64  	%rd13622, %rd13582, 4294967295;
	add.s64 	%rd13623, %rd13621, %rd13622;
	mad.lo.s64 	%rd13624, %rd14, %rd13618, %rd13623;
	cvt.u32.u64 	%r2894, %rd13624;
	shr.u64 	%rd13625, %rd13624, 32;
	and.b64  	%rd13626, %rd13586, 4294967295;
	add.s64 	%rd13627, %rd13625, %rd13626;
	mad.lo.s64 	%rd13628, %rd15, %rd13618, %rd13627;
	shr.u64 	%rd13629, %rd13628, 32;
	and.b64  	%rd13630, %rd13590, 4294967295;
	add.s64 	%rd13631, %rd13629, %rd13630;
	mad.lo.s64 	%rd13632, %rd16, %rd13618, %rd13631;
	shr.u64 	%rd13633, %rd13632, 32;
	and.b64  	%rd13634, %rd13594, 4294967295;
	add.s64 	%rd13635, %rd13633, %rd13634;
	mad.lo.s64 	%rd13636, %rd17, %rd13618, %rd13635;
	shr.u64 	%rd13637, %rd13636, 32;
	and.b64  	%rd13638, %rd13598, 4294967295;
	add.s64 	%rd13639, %rd13637, %rd13638;
	mad.lo.s64 	%rd13640, %rd18, %rd13618, %rd13639;
	shr.u64 	%rd13641, %rd13640, 32;
	and.b64  	%rd13642, %rd13602, 4294967295;
	add.s64 	%rd13643, %rd13641, %rd13642;
	mad.lo.s64 	%rd13644, %rd19, %rd13618, %rd13643;
	shr.u64 	%rd13645, %rd13644, 32;
	and.b64  	%rd13646, %rd13605, 4294967295;
	add.s64 	%rd13647, %rd13645, %rd13646;
	mad.lo.s64 	%rd13648, %rd20, %rd13618, %rd13647;
	shr.u64 	%rd13649, %rd13648, 32;
	and.b64  	%rd13650, %rd13608, 4294967295;
	add.s64 	%rd13651, %rd13649, %rd13650;
	shr.u64 	%rd13652, %rd13651, 32;
	and.b64  	%rd13653, %rd13611, 4294967295;
	add.s64 	%rd13654, %rd13652, %rd13653;
	shr.u64 	%rd13655, %rd13654, 32;
	and.b64  	%rd13656, %rd13614, 4294967295;
	add.s64 	%rd13657, %rd13655, %rd13656;
	shr.u64 	%rd13658, %rd13657, 32;
	and.b64  	%rd13659, %rd13617, 4294967295;
	add.s64 	%rd13660, %rd13658, %rd13659;
	{ .reg .b32 tmp; mov.b64 {tmp, %r2895}, %rd13660; }
	add.s32 	%r2896, %r2892, %r2895;
	mul.lo.s32 	%r2897, %r86, %r2894;
	cvt.u64.u32 	%rd13661, %r2897;
	and.b64  	%rd13662, %rd13624, 4294967295;
	mad.lo.s64 	%rd13663, %rd13, %rd13661, %rd13662;
	shr.u64 	%rd13664, %rd13663, 32;
	and.b64  	%rd13665, %rd13628, 4294967295;
	add.s64 	%rd13666, %rd13664, %rd13665;
	mad.lo.s64 	%rd13667, %rd14, %rd13661, %rd13666;
	cvt.u32.u64 	%r2898, %rd13667;
	shr.u64 	%rd13668, %rd13667, 32;
	and.b64  	%rd13669, %rd13632, 4294967295;
	add.s64 	%rd13670, %rd13668, %rd13669;
	mad.lo.s64 	%rd13671, %rd15, %rd13661, %rd13670;
	shr.u64 	%rd13672, %rd13671, 32;
	and.b64  	%rd13673, %rd13636, 4294967295;
	add.s64 	%rd13674, %rd13672, %rd13673;
	mad.lo.s64 	%rd13675, %rd16, %rd13661, %rd13674;
	shr.u64 	%rd13676, %rd13675, 32;
	and.b64  	%rd13677, %rd13640, 4294967295;
	add.s64 	%rd13678, %rd13676, %rd13677;
	mad.lo.s64 	%rd13679, %rd17, %rd13661, %rd13678;
	shr.u64 	%rd13680, %rd13679, 32;
	and.b64  	%rd13681, %rd13644, 4294967295;
	add.s64 	%rd13682, %rd13680, %rd13681;
	mad.lo.s64 	%rd13683, %rd18, %rd13661, %rd13682;
	shr.u64 	%rd13684, %rd13683, 32;
	and.b64  	%rd13685, %rd13648, 4294967295;
	add.s64 	%rd13686, %rd13684, %rd13685;
	mad.lo.s64 	%rd13687, %rd19, %rd13661, %rd13686;
	shr.u64 	%rd13688, %rd13687, 32;
	and.b64  	%rd13689, %rd13651, 4294967295;
	add.s64 	%rd13690, %rd13688, %rd13689;
	mad.lo.s64 	%rd13691, %rd20, %rd13661, %rd13690;
	shr.u64 	%rd13692, %rd13691, 32;
	and.b64  	%rd13693, %rd13654, 4294967295;
	add.s64 	%rd13694, %rd13692, %rd13693;
	shr.u64 	%rd13695, %rd13694, 32;
	and.b64  	%rd13696, %rd13657, 4294967295;
	add.s64 	%rd13697, %rd13695, %rd13696;
	shr.u64 	%rd13698, %rd13697, 32;
	and.b64  	%rd13699, %rd13660, 4294967295;
	add.s64 	%rd13700, %rd13698, %rd13699;
	{ .reg .b32 tmp; mov.b64 {tmp, %r2899}, %rd13700; }
	add.s32 	%r2900, %r2896, %r2899;
	mul.lo.s32 	%r2901, %r86, %r2898;
	cvt.u64.u32 	%rd13701, %r2901;
	and.b64  	%rd13702, %rd13667, 4294967295;
	mad.lo.s64 	%rd13703, %rd13, %rd13701, %rd13702;
	shr.u64 	%rd13704, %rd13703, 32;
	and.b64  	%rd13705, %rd13671, 4294967295;
	add.s64 	%rd13706, %rd13704, %rd13705;
	mad.lo.s64 	%rd13707, %rd14, %rd13701, %rd13706;
	cvt.u32.u64 	%r2902, %rd13707;
	shr.u64 	%rd13708, %rd13707, 32;
	and.b64  	%rd13709, %rd13675, 4294967295;
	add.s64 	%rd13710, %rd13708, %rd13709;
	mad.lo.s64 	%rd13711, %rd15, %rd13701, %rd13710;
	shr.u64 	%rd13712, %rd13711, 32;
	and.b64  	%rd13713, %rd13679, 4294967295;
	add.s64 	%rd13714, %rd13712, %rd13713;
	mad.lo.s64 	%rd13715, %rd16, %rd13701, %rd13714;
	shr.u64 	%rd13716, %rd13715, 32;
	and.b64  	%rd13717, %rd13683, 4294967295;
	add.s64 	%rd13718, %rd13716, %rd13717;
	mad.lo.s64 	%rd13719, %rd17, %rd13701, %rd13718;
	shr.u64 	%rd13720, %rd13719, 32;
	and.b64  	%rd13721, %rd13687, 4294967295;
	add.s64 	%rd13722, %rd13720, %rd13721;
	mad.lo.s64 	%rd13723, %rd18, %rd13701, %rd13722;
	shr.u64 	%rd13724, %rd13723, 32;
	and.b64  	%rd13725, %rd13691, 4294967295;
	add.s64 	%rd13726, %rd13724, %rd13725;
	mad.lo.s64 	%rd13727, %rd19, %rd13701, %rd13726;
	shr.u64 	%rd13728, %rd13727, 32;
	and.b64  	%rd13729, %rd13694, 4294967295;
	add.s64 	%rd13730, %rd13728, %rd13729;
	mad.lo.s64 	%rd13731, %rd20, %rd13701, %rd13730;
	shr.u64 	%rd13732, %rd13731, 32;
	and.b64  	%rd13733, %rd13697, 4294967295;
	add.s64 	%rd13734, %rd13732, %rd13733;
	shr.u64 	%rd13735, %rd13734, 32;
	and.b64  	%rd13736, %rd13700, 4294967295;
	add.s64 	%rd13737, %rd13735, %rd13736;
	{ .reg .b32 tmp; mov.b64 {tmp, %r2903}, %rd13737; }
	add.s32 	%r2904, %r2900, %r2903;
	mul.lo.s32 	%r2905, %r86, %r2902;
	cvt.u64.u32 	%rd13738, %r2905;
	and.b64  	%rd13739, %rd13707, 4294967295;
	mad.lo.s64 	%rd13740, %rd13, %rd13738, %rd13739;
	shr.u64 	%rd13741, %rd13740, 32;
	and.b64  	%rd13742, %rd13711, 4294967295;
	add.s64 	%rd13743, %rd13741, %rd13742;
	mad.lo.s64 	%rd13744, %rd14, %rd13738, %rd13743;
	cvt.u32.u64 	%r2906, %rd13744;
	shr.u64 	%rd13745, %rd13744, 32;
	and.b64  	%rd13746, %rd13715, 4294967295;
	add.s64 	%rd13747, %rd13745, %rd13746;
	mad.lo.s64 	%rd13748, %rd15, %rd13738, %rd13747;
	shr.u64 	%rd13749, %rd13748, 32;
	and.b64  	%rd13750, %rd13719, 4294967295;
	add.s64 	%rd13751, %rd13749, %rd13750;
	mad.lo.s64 	%rd13752, %rd16, %rd13738, %rd13751;
	shr.u64 	%rd13753, %rd13752, 32;
	and.b64  	%rd13754, %rd13723, 4294967295;
	add.s64 	%rd13755, %rd13753, %rd13754;
	mad.lo.s64 	%rd13756, %rd17, %rd13738, %rd13755;
	shr.u64 	%rd13757, %rd13756, 32;
	and.b64  	%rd13758, %rd13727, 4294967295;
	add.s64 	%rd13759, %rd13757, %rd13758;
	mad.lo.s64 	%rd13760, %rd18, %rd13738, %rd13759;
	shr.u64 	%rd13761, %rd13760, 32;
	and.b64  	%rd13762, %rd13731, 4294967295;
	add.s64 	%rd13763, %rd13761, %rd13762;
	mad.lo.s64 	%rd13764, %rd19, %rd13738, %rd13763;
	shr.u64 	%rd13765, %rd13764, 32;
	and.b64  	%rd13766, %rd13734, 4294967295;
	add.s64 	%rd13767, %rd13765, %rd13766;
	mad.lo.s64 	%rd13768, %rd20, %rd13738, %rd13767;
	shr.u64 	%rd13769, %rd13768, 32;
	and.b64  	%rd13770, %rd13737, 4294967295;
	add.s64 	%rd13771, %rd13769, %rd13770;
	{ .reg .b32 tmp; mov.b64 {tmp, %r2907}, %rd13771; }
	add.s32 	%r2908, %r2904, %r2907;
	mul.lo.s32 	%r2909, %r86, %r2906;
	cvt.u64.u32 	%rd13772, %r2909;
	and.b64  	%rd13773, %rd13744, 4294967295;
	mad.lo.s64 	%rd13774, %rd13, %rd13772, %rd13773;
	shr.u64 	%rd13775, %rd13774, 32;
	and.b64  	%rd13776, %rd13748, 4294967295;
	add.s64 	%rd13777, %rd13775, %rd13776;
	mad.lo.s64 	%rd45511, %rd14, %rd13772, %rd13777;
	shr.u64 	%rd13778, %rd45511, 32;
	and.b64  	%rd13779, %rd13752, 4294967295;
	add.s64 	%rd13780, %rd13778, %rd13779;
	mad.lo.s64 	%rd45512, %rd15, %rd13772, %rd13780;
	cvt.u32.u64 	%r1132, %rd45512;
	shr.u64 	%rd13781, %rd45512, 32;
	and.b64  	%rd13782, %rd13756, 4294967295;
	add.s64 	%rd13783, %rd13781, %rd13782;
	mad.lo.s64 	%rd45513, %rd16, %rd13772, %rd13783;
	cvt.u32.u64 	%r1133, %rd45513;
	shr.u64 	%rd13784, %rd45513, 32;
	and.b64  	%rd13785, %rd13760, 4294967295;
	add.s64 	%rd13786, %rd13784, %rd13785;
	mad.lo.s64 	%rd45514, %rd17, %rd13772, %rd13786;
	cvt.u32.u64 	%r1134, %rd45514;
	shr.u64 	%rd13787, %rd45514, 32;
	and.b64  	%rd13788, %rd13764, 4294967295;
	add.s64 	%rd13789, %rd13787, %rd13788;
	mad.lo.s64 	%rd45515, %rd18, %rd13772, %rd13789;
	cvt.u32.u64 	%r1135, %rd45515;
	shr.u64 	%rd13790, %rd45515, 32;
	and.b64  	%rd13791, %rd13768, 4294967295;
	add.s64 	%rd13792, %rd13790, %rd13791;
	mad.lo.s64 	%rd45516, %rd19, %rd13772, %rd13792;
	cvt.u32.u64 	%r1136, %rd45516;
	shr.u64 	%rd13793, %rd45516, 32;
	and.b64  	%rd13794, %rd13771, 4294967295;
	add.s64 	%rd13795, %rd13793, %rd13794;
	mad.lo.s64 	%rd45517, %rd20, %rd13772, %rd13795;
	cvt.u32.u64 	%r1137, %rd45517;
	{ .reg .b32 tmp; mov.b64 {tmp, %r2910}, %rd45517; }
	add.s32 	%r6669, %r2908, %r2910;
	setp.gt.u32 	%p508, %r6669, %r2878;
	@%p508 bra 	$L__BB4_1242;
	cvt.u32.u64 	%r2911, %rd20;
	setp.lt.u32 	%p509, %r6669, %r2911;
	@%p509 bra 	$L__BB4_1243;
	cvt.u32.u64 	%r2912, %rd19;
	setp.lt.u32 	%p510, %r2912, %r1137;
	@%p510 bra 	$L__BB4_1242;
	cvt.u32.u64 	%r2913, %rd19;
	setp.gt.u32 	%p511, %r2913, %r1137;
	@%p511 bra 	$L__BB4_1243;
	cvt.u32.u64 	%r2914, %rd18;
	setp.lt.u32 	%p512, %r2914, %r1136;
	@%p512 bra 	$L__BB4_1242;
	cvt.u32.u64 	%r2915, %rd18;
	setp.gt.u32 	%p513, %r2915, %r1136;
	@%p513 bra 	$L__BB4_1243;
	cvt.u32.u64 	%r2916, %rd17;
	setp.lt.u32 	%p514, %r2916, %r1135;
	@%p514 bra 	$L__BB4_1242;
	cvt.u32.u64 	%r2917, %rd17;
	setp.gt.u32 	%p515, %r2917, %r1135;
	@%p515 bra 	$L__BB4_1243;
	cvt.u32.u64 	%r2918, %rd16;
	setp.lt.u32 	%p516, %r2918, %r1134;
	@%p516 bra 	$L__BB4_1242;
	cvt.u32.u64 	%r2919, %rd16;
	setp.gt.u32 	%p517, %r2919, %r1134;
	@%p517 bra 	$L__BB4_1243;
	cvt.u32.u64 	%r2920, %rd15;
	setp.lt.u32 	%p518, %r2920, %r1133;
	@%p518 bra 	$L__BB4_1242;
	cvt.u32.u64 	%r2921, %rd15;
	setp.gt.u32 	%p519, %r2921, %r1133;
	@%p519 bra 	$L__BB4_1243;
	cvt.u32.u64 	%r2922, %rd14;
	setp.lt.u32 	%p520, %r2922, %r1132;
	@%p520 bra 	$L__BB4_1242;
	cvt.u32.u64 	%r2923, %rd14;
	cvt.u32.u64 	%r2924, %rd13;
	setp.gt.u32 	%p521, %r2923, %r1132;
	cvt.u32.u64 	%r2925, %rd45511;
	setp.gt.u32 	%p522, %r2924, %r2925;
	or.pred  	%p523, %p521, %p522;
	@%p523 bra 	$L__BB4_1243;
$L__BB4_1242:
	cvt.u32.u64 	%r2926, %rd20;
	and.b64  	%rd13797, %rd45511, 4294967295;
	sub.s64 	%rd45511, %rd13797, %rd13;
	shr.u64 	%rd13798, %rd45511, 63;
	and.b64  	%rd13799, %rd45512, 4294967295;
	add.s64 	%rd13800, %rd13798, %rd14;
	sub.s64 	%rd45512, %rd13799, %rd13800;
	shr.u64 	%rd13801, %rd45512, 63;
	and.b64  	%rd13802, %rd45513, 4294967295;
	add.s64 	%rd13803, %rd13801, %rd15;
	sub.s64 	%rd45513, %rd13802, %rd13803;
	shr.u64 	%rd13804, %rd45513, 63;
	and.b64  	%rd13805, %rd45514, 4294967295;
	add.s64 	%rd13806, %rd13804, %rd16;
	sub.s64 	%rd45514, %rd13805, %rd13806;
	shr.u64 	%rd13807, %rd45514, 63;
	and.b64  	%rd13808, %rd45515, 4294967295;
	add.s64 	%rd13809, %rd13807, %rd17;
	sub.s64 	%rd45515, %rd13808, %rd13809;
	shr.u64 	%rd13810, %rd45515, 63;
	and.b64  	%rd13811, %rd45516, 4294967295;
	add.s64 	%rd13812, %rd13810, %rd18;
	sub.s64 	%rd45516, %rd13811, %rd13812;
	shr.u64 	%rd13813, %rd45516, 63;
	and.b64  	%rd13814, %rd45517, 4294967295;
	add.s64 	%rd13815, %rd13813, %rd19;
	sub.s64 	%rd45517, %rd13814, %rd13815;
	shr.u64 	%rd13816, %rd45517, 63;
	cvt.u32.u64 	%r2927, %rd13816;
	add.s32 	%r2928, %r2926, %r2927;
	sub.s32 	%r6669, %r6669, %r2928;
$L__BB4_1243:
	cvt.u32.u64 	%r2929, %rd20;
	mul.lo.s64 	%rd13817, %rd2205, %rd1707;
	cvt.u32.u64 	%r2930, %rd13817;
	shr.u64 	%rd13818, %rd13817, 32;
	mad.lo.s64 	%rd13819, %rd2206, %rd1707, %rd13818;
	shr.u64 	%rd13820, %rd13819, 32;
	mad.lo.s64 	%rd13821, %rd2207, %rd1707, %rd13820;
	shr.u64 	%rd13822, %rd13821, 32;
	mad.lo.s64 	%rd13823, %rd2208, %rd1707, %rd13822;
	shr.u64 	%rd13824, %rd13823, 32;
	mad.lo.s64 	%rd13825, %rd2209, %rd1707, %rd13824;
	shr.u64 	%rd13826, %rd13825, 32;
	mad.lo.s64 	%rd13827, %rd2210, %rd1707, %rd13826;
	shr.u64 	%rd13828, %rd13827, 32;
	mad.lo.s64 	%rd13829, %rd2211, %rd1707, %rd13828;
	shr.u64 	%rd13830, %rd13829, 32;
	mad.lo.s64 	%rd13831, %rd1707, %rd2212, %rd13830;
	shr.u64 	%rd13832, %rd13831, 32;
	and.b64  	%rd13833, %rd13819, 4294967295;
	mad.lo.s64 	%rd13834, %rd2205, %rd1708, %rd13833;
	shr.u64 	%rd13835, %rd13834, 32;
	and.b64  	%rd13836, %rd13821, 4294967295;
	add.s64 	%rd13837, %rd13835, %rd13836;
	mad.lo.s64 	%rd13838, %rd2206, %rd1708, %rd13837;
	shr.u64 	%rd13839, %rd13838, 32;
	and.b64  	%rd13840, %rd13823, 4294967295;
	add.s64 	%rd13841, %rd13839, %rd13840;
	mad.lo.s64 	%rd13842, %rd2207, %rd1708, %rd13841;
	shr.u64 	%rd13843, %rd13842, 32;
	and.b64  	%rd13844, %rd13825, 4294967295;
	add.s64 	%rd13845, %rd13843, %rd13844;
	mad.lo.s64 	%rd13846, %rd2208, %rd1708, %rd13845;
	shr.u64 	%rd13847, %rd13846, 32;
	and.b64  	%rd13848, %rd13827, 4294967295;
	add.s64 	%rd13849, %rd13847, %rd13848;
	mad.lo.s64 	%rd13850, %rd2209, %rd1708, %rd13849;
	shr.u64 	%rd13851, %rd13850, 32;
	and.b64  	%rd13852, %rd13829, 4294967295;
	add.s64 	%rd13853, %rd13851, %rd13852;
	mad.lo.s64 	%rd13854, %rd2210, %rd1708, %rd13853;
	shr.u64 	%rd13855, %rd13854, 32;
	and.b64  	%rd13856, %rd13831, 4294967295;
	add.s64 	%rd13857, %rd13855, %rd13856;
	mad.lo.s64 	%rd13858, %rd2211, %rd1708, %rd13857;
	shr.u64 	%rd13859, %rd13858, 32;
	add.s64 	%rd13860, %rd13859, %rd13832;
	mad.lo.s64 	%rd13861, %rd1708, %rd2212, %rd13860;
	shr.u64 	%rd13862, %rd13861, 32;
	and.b64  	%rd13863, %rd13838, 4294967295;
	mad.lo.s64 	%rd13864, %rd2205, %rd1710, %rd13863;
	shr.u64 	%rd13865, %rd13864, 32;
	and.b64  	%rd13866, %rd13842, 4294967295;
	add.s64 	%rd13867, %rd13865, %rd13866;
	mad.lo.s64 	%rd13868, %rd2206, %rd1710, %rd13867;
	shr.u64 	%rd13869, %rd13868, 32;
	and.b64  	%rd13870, %rd13846, 4294967295;
	add.s64 	%rd13871, %rd13869, %rd13870;
	mad.lo.s64 	%rd13872, %rd2207, %rd1710, %rd13871;
	shr.u64 	%rd13873, %rd13872, 32;
	and.b64  	%rd13874, %rd13850, 4294967295;
	add.s64 	%rd13875, %rd13873, %rd13874;
	mad.lo.s64 	%rd13876, %rd2208, %rd1710, %rd13875;
	shr.u64 	%rd13877, %rd13876, 32;
	and.b64  	%rd13878, %rd13854, 4294967295;
	add.s64 	%rd13879, %rd13877, %rd13878;
	mad.lo.s64 	%rd13880, %rd2209, %rd1710, %rd13879;
	shr.u64 	%rd13881, %rd13880, 32;
	and.b64  	%rd13882, %rd13858, 4294967295;
	add.s64 	%rd13883, %rd13881, %rd13882;
	mad.lo.s64 	%rd13884, %rd2210, %rd1710, %rd13883;
	shr.u64 	%rd13885, %rd13884, 32;
	and.b64  	%rd13886, %rd13861, 4294967295;
	add.s64 	%rd13887, %rd13885, %rd13886;
	mad.lo.s64 	%rd13888, %rd2211, %rd1710, %rd13887;
	shr.u64 	%rd13889, %rd13888, 32;
	add.s64 	%rd13890, %rd13889, %rd13862;
	mad.lo.s64 	%rd13891, %rd1710, %rd2212, %rd13890;
	shr.u64 	%rd13892, %rd13891, 32;
	and.b64  	%rd13893, %rd13868, 4294967295;
	mad.lo.s64 	%rd13894, %rd2205, %rd1712, %rd13893;
	shr.u64 	%rd13895, %rd13894, 32;
	and.b64  	%rd13896, %rd13872, 4294967295;
	add.s64 	%rd13897, %rd13895, %rd13896;
	mad.lo.s64 	%rd13898, %rd2206, %rd1712, %rd13897;
	shr.u64 	%rd13899, %rd13898, 32;
	and.b64  	%rd13900, %rd13876, 4294967295;
	add.s64 	%rd13901, %rd13899, %rd13900;
	mad.lo.s64 	%rd13902, %rd2207, %rd1712, %rd13901;
	shr.u64 	%rd13903, %rd13902, 32;
	and.b64  	%rd13904, %rd13880, 4294967295;
	add.s64 	%rd13905, %rd13903, %rd13904;
	mad.lo.s64 	%rd13906, %rd2208, %rd1712, %rd13905;
	shr.u64 	%rd13907, %rd13906, 32;
	and.b64  	%rd13908, %rd13884, 4294967295;
	add.s64 	%rd13909, %rd13907, %rd13908;
	mad.lo.s64 	%rd13910, %rd2209, %rd1712, %rd13909;
	shr.u64 	%rd13911, %rd13910, 32;
	and.b64  	%rd13912, %rd13888, 4294967295;
	add.s64 	%rd13913, %rd13911, %rd13912;
	mad.lo.s64 	%rd13914, %rd2210, %rd1712, %rd13913;
	shr.u64 	%rd13915, %rd13914, 32;
	and.b64  	%rd13916, %rd13891, 4294967295;
	add.s64 	%rd13917, %rd13915, %rd13916;
	mad.lo.s64 	%rd13918, %rd2211, %rd1712, %rd13917;
	shr.u64 	%rd13919, %rd13918, 32;
	add.s64 	%rd13920, %rd13919, %rd13892;
	mad.lo.s64 	%rd13921, %rd1712, %rd2212, %rd13920;
	shr.u64 	%rd13922, %rd13921, 32;
	and.b64  	%rd13923, %rd13898, 4294967295;
	mad.lo.s64 	%rd13924, %rd2205, %rd1714, %rd13923;
	shr.u64 	%rd13925, %rd13924, 32;
	and.b64  	%rd13926, %rd13902, 4294967295;
	add.s64 	%rd13927, %rd13925, %rd13926;
	mad.lo.s64 	%rd13928, %rd2206, %rd1714, %rd13927;
	shr.u64 	%rd13929, %rd13928, 32;
	and.b64  	%rd13930, %rd13906, 4294967295;
	add.s64 	%rd13931, %rd13929, %rd13930;
	mad.lo.s64 	%rd13932, %rd2207, %rd1714, %rd13931;
	shr.u64 	%rd13933, %rd13932, 32;
	and.b64  	%rd13934, %rd13910, 4294967295;
	add.s64 	%rd13935, %rd13933, %rd13934;
	mad.lo.s64 	%rd13936, %rd2208, %rd1714, %rd13935;
	shr.u64 	%rd13937, %rd13936, 32;
	and.b64  	%rd13938, %rd13914, 4294967295;
	add.s64 	%rd13939, %rd13937, %rd13938;
	mad.lo.s64 	%rd13940, %rd2209, %rd1714, %rd13939;
	shr.u64 	%rd13941, %rd13940, 32;
	and.b64  	%rd13942, %rd13918, 4294967295;
	add.s64 	%rd13943, %rd13941, %rd13942;
	mad.lo.s64 	%rd13944, %rd2210, %rd1714, %rd13943;
	shr.u64 	%rd13945, %rd13944, 32;
	and.b64  	%rd13946, %rd13921, 4294967295;
	add.s64 	%rd13947, %rd13945, %rd13946;
	mad.lo.s64 	%rd13948, %rd2211, %rd1714, %rd13947;
	shr.u64 	%rd13949, %rd13948, 32;
	add.s64 	%rd13950, %rd13949, %rd13922;
	mad.lo.s64 	%rd13951, %rd1714, %rd2212, %rd13950;
	shr.u64 	%rd13952, %rd13951, 32;
	and.b64  	%rd13953, %rd13928, 4294967295;
	mad.lo.s64 	%rd13954, %rd2205, %rd1716, %rd13953;
	shr.u64 	%rd13955, %rd13954, 32;
	and.b64  	%rd13956, %rd13932, 4294967295;
	add.s64 	%rd13957, %rd13955, %rd13956;
	mad.lo.s64 	%rd13958, %rd2206, %rd1716, %rd13957;
	shr.u64 	%rd13959, %rd13958, 32;
	and.b64  	%rd13960, %rd13936, 4294967295;
	add.s64 	%rd13961, %rd13959, %rd13960;
	mad.lo.s64 	%rd13962, %rd2207, %rd1716, %rd13961;
	shr.u64 	%rd13963, %rd13962, 32;
	and.b64  	%rd13964, %rd13940, 4294967295;
	add.s64 	%rd13965, %rd13963, %rd13964;
	mad.lo.s64 	%rd13966, %rd2208, %rd1716, %rd13965;
	shr.u64 	%rd13967, %rd13966, 32;
	and.b64  	%rd13968, %rd13944, 4294967295;
	add.s64 	%rd13969, %rd13967, %rd13968;
	mad.lo.s64 	%rd13970, %rd2209, %rd1716, %rd13969;
	shr.u64 	%rd13971, %rd13970, 32;
	and.b64  	%rd13972, %rd13948, 4294967295;
	add.s64 	%rd13973, %rd13971, %rd13972;
	mad.lo.s64 	%rd13974, %rd2210, %rd1716, %rd13973;
	shr.u64 	%rd13975, %rd13974, 32;
	and.b64  	%rd13976, %rd13951, 4294967295;
	add.s64 	%rd13977, %rd13975, %rd13976;
	mad.lo.s64 	%rd13978, %rd2211, %rd1716, %rd13977;
	shr.u64 	%rd13979, %rd13978, 32;
	add.s64 	%rd13980, %rd13979, %rd13952;
	mad.lo.s64 	%rd13981, %rd1716, %rd2212, %rd13980;
	shr.u64 	%rd13982, %rd13981, 32;
	and.b64  	%rd13983, %rd13958, 4294967295;
	mad.lo.s64 	%rd13984, %rd2205, %rd1718, %rd13983;
	shr.u64 	%rd13985, %rd13984, 32;
	and.b64  	%rd13986, %rd13962, 4294967295;
	add.s64 	%rd13987, %rd13985, %rd13986;
	mad.lo.s64 	%rd13988, %rd2206, %rd1718, %rd13987;
	shr.u64 	%rd13989, %rd13988, 32;
	and.b64  	%rd13990, %rd13966, 4294967295;
	add.s64 	%rd13991, %rd13989, %rd13990;
	mad.lo.s64 	%rd13992, %rd2207, %rd1718, %rd13991;
	shr.u64 	%rd13993, %rd13992, 32;
	and.b64  	%rd13994, %rd13970, 4294967295;
	add.s64 	%rd13995, %rd13993, %rd13994;
	mad.lo.s64 	%rd13996, %rd2208, %rd1718, %rd13995;
	shr.u64 	%rd13997, %rd13996, 32;
	and.b64  	%rd13998, %rd13974, 4294967295;
	add.s64 	%rd13999, %rd13997, %rd13998;
	mad.lo.s64 	%rd14000, %rd2209, %rd1718, %rd13999;
	shr.u64 	%rd14001, %rd14000, 32;
	and.b64  	%rd14002, %rd13978, 4294967295;
	add.s64 	%rd14003, %rd14001, %rd14002;
	mad.lo.s64 	%rd14004, %rd2210, %rd1718, %rd14003;
	shr.u64 	%rd14005, %rd14004, 32;
	and.b64  	%rd14006, %rd13981, 4294967295;
	add.s64 	%rd14007, %rd14005, %rd14006;
	mad.lo.s64 	%rd14008, %rd2211, %rd1718, %rd14007;
	shr.u64 	%rd14009, %rd14008, 32;
	add.s64 	%rd14010, %rd14009, %rd13982;
	mad.lo.s64 	%rd14011, %rd1718, %rd2212, %rd14010;
	shr.u64 	%rd14012, %rd14011, 32;
	and.b64  	%rd14013, %rd13988, 4294967295;
	mad.lo.s64 	%rd14014, %rd2205, %rd1720, %rd14013;
	shr.u64 	%rd14015, %rd14014, 32;
	and.b64  	%rd14016, %rd13992, 4294967295;
	add.s64 	%rd14017, %rd14015, %rd14016;
	mad.lo.s64 	%rd14018, %rd2206, %rd1720, %rd14017;
	shr.u64 	%rd14019, %rd14018, 32;
	and.b64  	%rd14020, %rd13996, 4294967295;
	add.s64 	%rd14021, %rd14019, %rd14020;
	mad.lo.s64 	%rd14022, %rd2207, %rd1720, %rd14021;
	shr.u64 	%rd14023, %rd14022, 32;
	and.b64  	%rd14024, %rd14000, 4294967295;
	add.s64 	%rd14025, %rd14023, %rd14024;
	mad.lo.s64 	%rd14026, %rd2208, %rd1720, %rd14025;
	shr.u64 	%rd14027, %rd14026, 32;
	and.b64  	%rd14028, %rd14004, 4294967295;
	add.s64 	%rd14029, %rd14027, %rd14028;
	mad.lo.s64 	%rd14030, %rd2209, %rd1720, %rd14029;
	shr.u64 	%rd14031, %rd14030, 32;
	and.b64  	%rd14032, %rd14008, 4294967295;
	add.s64 	%rd14033, %rd14031, %rd14032;
	mad.lo.s64 	%rd14034, %rd2210, %rd1720, %rd14033;
	shr.u64 	%rd14035, %rd14034, 32;
	and.b64  	%rd14036, %rd14011, 4294967295;
	add.s64 	%rd14037, %rd14035, %rd14036;
	mad.lo.s64 	%rd14038, %rd2211, %rd1720, %rd14037;
	shr.u64 	%rd14039, %rd14038, 32;
	add.s64 	%rd14040, %rd14039, %rd14012;
	mad.lo.s64 	%rd14041, %rd2212, %rd1720, %rd14040;
	{ .reg .b32 tmp; mov.b64 {tmp, %r2931}, %rd14041; }
	mul.lo.s32 	%r2932, %r86, %r2930;
	cvt.u64.u32 	%rd14042, %r2932;
	and.b64  	%rd14043, %rd13817, 4294967295;
	mad.lo.s64 	%rd14044, %rd13, %rd14042, %rd14043;
	shr.u64 	%rd14045, %rd14044, 32;
	and.b64  	%rd14046, %rd13834, 4294967295;
	add.s64 	%rd14047, %rd14045, %rd14046;
	mad.lo.s64 	%rd14048, %rd14, %rd14042, %rd14047;
	cvt.u32.u64 	%r2933, %rd14048;
	shr.u64 	%rd14049, %rd14048, 32;
	and.b64  	%rd14050, %rd13864, 4294967295;
	add.s64 	%rd14051, %rd14049, %rd14050;
	mad.lo.s64 	%rd14052, %rd15, %rd14042, %rd14051;
	shr.u64 	%rd14053, %rd14052, 32;
	and.b64  	%rd14054, %rd13894, 4294967295;
	add.s64 	%rd14055, %rd14053, %rd14054;
	mad.lo.s64 	%rd14056, %rd16, %rd14042, %rd14055;
	shr.u64 	%rd14057, %rd14056, 32;
	and.b64  	%rd14058, %rd13924, 4294967295;
	add.s64 	%rd14059, %rd14057, %rd14058;
	mad.lo.s64 	%rd14060, %rd17, %rd14042, %rd14059;
	shr.u64 	%rd14061, %rd14060, 32;
	and.b64  	%rd14062, %rd13954, 4294967295;
	add.s64 	%rd14063, %rd14061, %rd14062;
	mad.lo.s64 	%rd14064, %rd18, %rd14042, %rd14063;
	shr.u64 	%rd14065, %rd14064, 32;
	and.b64  	%rd14066, %rd13984, 4294967295;
	add.s64 	%rd14067, %rd14065, %rd14066;
	mad.lo.s64 	%rd14068, %rd19, %rd14042, %rd14067;
	shr.u64 	%rd14069, %rd14068, 32;
	and.b64  	%rd14070, %rd14014, 4294967295;
	add.s64 	%rd14071, %rd14069, %rd14070;
	mad.lo.s64 	%rd14072, %rd20, %rd14042, %rd14071;
	shr.u64 	%rd14073, %rd14072, 32;
	and.b64  	%rd14074, %rd14018, 4294967295;
	add.s64 	%rd14075, %rd14073, %rd14074;
	shr.u64 	%rd14076, %rd14075, 32;
	and.b64  	%rd14077, %rd14022, 4294967295;
	add.s64 	%rd14078, %rd14076, %rd14077;
	shr.u64 	%rd14079, %rd14078, 32;
	and.b64  	%rd14080, %rd14026, 4294967295;
	add.s64 	%rd14081, %rd14079, %rd14080;
	shr.u64 	%rd14082, %rd14081, 32;
	and.b64  	%rd14083, %rd14030, 4294967295;
	add.s64 	%rd14084, %rd14082, %rd14083;
	shr.u64 	%rd14085, %rd14084, 32;
	and.b64  	%rd14086, %rd14034, 4294967295;
	add.s64 	%rd14087, %rd14085, %rd14086;
	shr.u64 	%rd14088, %rd14087, 32;
	and.b64  	%rd14089, %rd14038, 4294967295;
	add.s64 	%rd14090, %rd14088, %rd14089;
	shr.u64 	%rd14091, %rd14090, 32;
	and.b64  	%rd14092, %rd14041, 4294967295;
	add.s64 	%rd14093, %rd14091, %rd14092;
	{ .reg .b32 tmp; mov.b64 {tmp, %r2934}, %rd14093; }
	add.s32 	%r2935, %r2931, %r2934;
	mul.lo.s32 	%r2936, %r86, %r2933;
	cvt.u64.u32 	%rd14094, %r2936;
	and.b64  	%rd14095, %rd14048, 4294967295;
	mad.lo.s64 	%rd14096, %rd13, %rd14094, %rd14095;
	shr.u64 	%rd14097, %rd14096, 32;
	and.b64  	%rd14098, %rd14052, 4294967295;
	add.s64 	%rd14099, %rd14097, %rd14098;
	mad.lo.s64 	%rd14100, %rd14, %rd14094, %rd14099;
	cvt.u32.u64 	%r2937, %rd14100;
	shr.u64 	%rd14101, %rd14100, 32;
	and.b64  	%rd14102, %rd14056, 4294967295;
	add.s64 	%rd14103, %rd14101, %rd14102;
	mad.lo.s64 	%rd14104, %rd15, %rd14094, %rd14103;
	shr.u64 	%rd14105, %rd14104, 32;
	and.b64  	%rd14106, %rd14060, 4294967295;
	add.s64 	%rd14107, %rd14105, %rd14106;
	mad.lo.s64 	%rd14108, %rd16, %rd14094, %rd14107;
	shr.u64 	%rd14109, %rd14108, 32;
	and.b64  	%rd14110, %rd14064, 4294967295;
	add.s64 	%rd14111, %rd14109, %rd14110;
	mad.lo.s64 	%rd14112, %rd17, %rd14094, %rd14111;
	shr.u64 	%rd14113, %rd14112, 32;
	and.b64  	%rd14114, %rd14068, 4294967295;
	add.s64 	%rd14115, %rd14113, %rd14114;
	mad.lo.s64 	%rd14116, %rd18, %rd14094, %rd14115;
	shr.u64 	%rd14117, %rd14116, 32;
	and.b64  	%rd14118, %rd14072, 4294967295;
	add.s64 	%rd14119, %rd14117, %rd14118;
	mad.lo.s64 	%rd14120, %rd19, %rd14094, %rd14119;
	shr.u64 	%rd14121, %rd14120, 32;
	and.b64  	%rd14122, %rd14075, 4294967295;
	add.s64 	%rd14123, %rd14121, %rd14122;
	mad.lo.s64 	%rd14124, %rd20, %rd14094, %rd14123;
	shr.u64 	%rd14125, %rd14124, 32;
	and.b64  	%rd14126, %rd14078, 4294967295;
	add.s64 	%rd14127, %rd14125, %rd14126;
	shr.u64 	%rd14128, %rd14127, 32;
	and.b64  	%rd14129, %rd14081, 4294967295;
	add.s64 	%rd14130, %rd14128, %rd14129;
	shr.u64 	%rd14131, %rd14130, 32;
	and.b64  	%rd14132, %rd14084, 4294967295;
	add.s64 	%rd14133, %rd14131, %rd14132;
	shr.u64 	%rd14134, %rd14133, 32;
	and.b64  	%rd14135, %rd14087, 4294967295;
	add.s64 	%rd14136, %rd14134, %rd14135;
	shr.u64 	%rd14137, %rd14136, 32;
	and.b64  	%rd14138, %rd14090, 4294967295;
	add.s64 	%rd14139, %rd14137, %rd14138;
	shr.u64 	%rd14140, %rd14139, 32;
	and.b64  	%rd14141, %rd14093, 4294967295;
	add.s64 	%rd14142, %rd14140, %rd14141;
	{ .reg .b32 tmp; mov.b64 {tmp, %r2938}, %rd14142; }
	add.s32 	%r2939, %r2935, %r2938;
	mul.lo.s32 	%r2940, %r86, %r2937;
	cvt.u64.u32 	%rd14143, %r2940;
	and.b64  	%rd14144, %rd14100, 4294967295;
	mad.lo.s64 	%rd14145, %rd13, %rd14143, %rd14144;
	shr.u64 	%rd14146, %rd14145, 32;
	and.b64  	%rd14147, %rd14104, 4294967295;
	add.s64 	%rd14148, %rd14146, %rd14147;
	mad.lo.s64 	%rd14149, %rd14, %rd14143, %rd14148;
	cvt.u32.u64 	%r2941, %rd14149;
	shr.u64 	%rd14150, %rd14149, 32;
	and.b64  	%rd14151, %rd14108, 4294967295;
	add.s64 	%rd14152, %rd14150, %rd14151;
	mad.lo.s64 	%rd14153, %rd15, %rd14143, %rd14152;
	shr.u64 	%rd14154, %rd14153, 32;
	and.b64  	%rd14155, %rd14112, 4294967295;
	add.s64 	%rd14156, %rd14154, %rd14155;
	mad.lo.s64 	%rd14157, %rd16, %rd14143, %rd14156;
	shr.u64 	%rd14158, %rd14157, 32;
	and.b64  	%rd14159, %rd14116, 4294967295;
	add.s64 	%rd14160, %rd14158, %rd14159;
	mad.lo.s64 	%rd14161, %rd17, %rd14143, %rd14160;
	shr.u64 	%rd14162, %rd14161, 32;
	and.b64  	%rd14163, %rd14120, 4294967295;
	add.s64 	%rd14164, %rd14162, %rd14163;
	mad.lo.s64 	%rd14165, %rd18, %rd14143, %rd14164;
	shr.u64 	%rd14166, %rd14165, 32;
	and.b64  	%rd14167, %rd14124, 4294967295;
	add.s64 	%rd14168, %rd14166, %rd14167;
	mad.lo.s64 	%rd14169, %rd19, %rd14143, %rd14168;
	shr.u64 	%rd14170, %rd14169, 32;
	and.b64  	%rd14171, %rd14127, 4294967295;
	add.s64 	%rd14172, %rd14170, %rd14171;
	mad.lo.s64 	%rd14173, %rd20, %rd14143, %rd14172;
	shr.u64 	%rd14174, %rd14173, 32;
	and.b64  	%rd14175, %rd14130, 4294967295;
	add.s64 	%rd14176, %rd14174, %rd14175;
	shr.u64 	%rd14177, %rd14176, 32;
	and.b64  	%rd14178, %rd14133, 4294967295;
	add.s64 	%rd14179, %rd14177, %rd14178;
	shr.u64 	%rd14180, %rd14179, 32;
	and.b64  	%rd14181, %rd14136, 4294967295;
	add.s64 	%rd14182, %rd14180, %rd14181;
	shr.u64 	%rd14183, %rd14182, 32;
	and.b64  	%rd14184, %rd14139, 4294967295;
	add.s64 	%rd14185, %rd14183, %rd14184;
	shr.u64 	%rd14186, %rd14185, 32;
	and.b64  	%rd14187, %rd14142, 4294967295;
	add.s64 	%rd14188, %rd14186, %rd14187;
	{ .reg .b32 tmp; mov.b64 {tmp, %r2942}, %rd14188; }
	add.s32 	%r2943, %r2939, %r2942;
	mul.lo.s32 	%r2944, %r86, %r2941;
	cvt.u64.u32 	%rd14189, %r2944;
	and.b64  	%rd14190, %rd14149, 4294967295;
	mad.lo.s64 	%rd14191, %rd13, %rd14189, %rd14190;
	shr.u64 	%rd14192, %rd14191, 32;
	and.b64  	%rd14193, %rd14153, 4294967295;
	add.s64 	%rd14194, %rd14192, %rd14193;
	mad.lo.s64 	%rd14195, %rd14, %rd14189, %rd14194;
	cvt.u32.u64 	%r2945, %rd14195;
	shr.u64 	%rd14196, %rd14195, 32;
	and.b64  	%rd14197, %rd14157, 4294967295;
	add.s64 	%rd14198, %rd14196, %rd14197;
	mad.lo.s64 	%rd14199, %rd15, %rd14189, %rd14198;
	shr.u64 	%rd14200, %rd14199, 32;
	and.b64  	%rd14201, %rd14161, 4294967295;
	add.s64 	%rd14202, %rd14200, %rd14201;
	mad.lo.s64 	%rd14203, %rd16, %rd14189, %rd14202;
	shr.u64 	%rd14204, %rd14203, 32;
	and.b64  	%rd14205, %rd14165, 4294967295;
	add.s64 	%rd14206, %rd14204, %rd14205;
	mad.lo.s64 	%rd14207, %rd17, %rd14189, %rd14206;
	shr.u64 	%rd14208, %rd14207, 32;
	and.b64  	%rd14209, %rd14169, 4294967295;
	add.s64 	%rd14210, %rd14208, %rd14209;
	mad.lo.s64 	%rd14211, %rd18, %rd14189, %rd14210;
	shr.u64 	%rd14212, %rd14211, 32;
	and.b64  	%rd14213, %rd14173, 4294967295;
	add.s64 	%rd14214, %rd14212, %rd14213;
	mad.lo.s64 	%rd14215, %rd19, %rd14189, %rd14214;
	shr.u64 	%rd14216, %rd14215, 32;
	and.b64  	%rd14217, %rd14176, 4294967295;
	add.s64 	%rd14218, %rd14216, %rd14217;
	mad.lo.s64 	%rd14219, %rd20, %rd14189, %rd14218;
	shr.u64 	%rd14220, %rd14219, 32;
	and.b64  	%rd14221, %rd14179, 4294967295;
	add.s64 	%rd14222, %rd14220, %rd14221;
	shr.u64 	%rd14223, %rd14222, 32;
	and.b64  	%rd14224, %rd14182, 4294967295;
	add.s64 	%rd14225, %rd14223, %rd14224;
	shr.u64 	%rd14226, %rd14225, 32;
	and.b64  	%rd14227, %rd14185, 4294967295;
	add.s64 	%rd14228, %rd14226, %rd14227;
	shr.u64 	%rd14229, %rd14228, 32;
	and.b64  	%rd14230, %rd14188, 4294967295;
	add.s64 	%rd14231, %rd14229, %rd14230;
	{ .reg .b32 tmp; mov.b64 {tmp, %r2946}, %rd14231; }
	add.s32 	%r2947, %r2943, %r2946;
	mul.lo.s32 	%r2948, %r86, %r2945;
	cvt.u64.u32 	%rd14232, %r2948;
	and.b64  	%rd14233, %rd14195, 4294967295;
	mad.lo.s64 	%rd14234, %rd13, %rd14232, %rd14233;
	shr.u64 	%rd14235, %rd14234, 32;
	and.b64  	%rd14236, %rd14199, 4294967295;
	add.s64 	%rd14237, %rd14235, %rd14236;
	mad.lo.s64 	%rd14238, %rd14, %rd14232, %rd14237;
	cvt.u32.u64 	%r2949, %rd14238;
	shr.u64 	%rd14239, %rd14238, 32;
	and.b64  	%rd14240, %rd14203, 4294967295;
	add.s64 	%rd14241, %rd14239, %rd14240;
	mad.lo.s64 	%rd14242, %rd15, %rd14232, %rd14241;
	shr.u64 	%rd14243, %rd14242, 32;
	and.b64  	%rd14244, %rd14207, 4294967295;
	add.s64 	%rd14245, %rd14243, %rd14244;
	mad.lo.s64 	%rd14246, %rd16, %rd14232, %rd14245;
	shr.u64 	%rd14247, %rd14246, 32;
	and.b64  	%rd14248, %rd14211, 4294967295;
	add.s64 	%rd14249, %rd14247, %rd14248;
	mad.lo.s64 	%rd14250, %rd17, %rd14232, %rd14249;
	shr.u64 	%rd14251, %rd14250, 32;
	and.b64  	%rd14252, %rd14215, 4294967295;
	add.s64 	%rd14253, %rd14251, %rd14252;
	mad.lo.s64 	%rd14254, %rd18, %rd14232, %rd14253;
	shr.u64 	%rd14255, %rd14254, 32;
	and.b64  	%rd14256, %rd14219, 4294967295;
	add.s64 	%rd14257, %rd14255, %rd14256;
	mad.lo.s64 	%rd14258, %rd19, %rd14232, %rd14257;
	shr.u64 	%rd14259, %rd14258, 32;
	and.b64  	%rd14260, %rd14222, 4294967295;
	add.s64 	%rd14261, %rd14259, %rd14260;
	mad.lo.s64 	%rd14262, %rd20, %rd14232, %rd14261;
	shr.u64 	%rd14263, %rd14262, 32;
	and.b64  	%rd14264, %rd14225, 4294967295;
	add.s64 	%rd14265, %rd14263, %rd14264;
	shr.u64 	%rd14266, %rd14265, 32;
	and.b64  	%rd14267, %rd14228, 4294967295;
	add.s64 	%rd14268, %rd14266, %rd14267;
	shr.u64 	%rd14269, %rd14268, 32;
	and.b64  	%rd14270, %rd14231, 4294967295;
	add.s64 	%rd14271, %rd14269, %rd14270;
	{ .reg .b32 tmp; mov.b64 {tmp, %r2950}, %rd14271; }
	add.s32 	%r2951, %r2947, %r2950;
	mul.lo.s32 	%r2952, %r86, %r2949;
	cvt.u64.u32 	%rd14272, %r2952;
	and.b64  	%rd14273, %rd14238, 4294967295;
	mad.lo.s64 	%rd14274, %rd13, %rd14272, %rd14273;
	shr.u64 	%rd14275, %rd14274, 32;
	and.b64  	%rd14276, %rd14242, 4294967295;
	add.s64 	%rd14277, %rd14275, %rd14276;
	mad.lo.s64 	%rd14278, %rd14, %rd14272, %rd14277;
	cvt.u32.u64 	%r2953, %rd14278;
	shr.u64 	%rd14279, %rd14278, 32;
	and.b64  	%rd14280, %rd14246, 4294967295;
	add.s64 	%rd14281, %rd14279, %rd14280;
	mad.lo.s64 	%rd14282, %rd15, %rd14272, %rd14281;
	shr.u64 	%rd14283, %rd14282, 32;
	and.b64  	%rd14284, %rd14250, 4294967295;
	add.s64 	%rd14285, %rd14283, %rd14284;
	mad.lo.s64 	%rd14286, %rd16, %rd14272, %rd14285;
	shr.u64 	%rd14287, %rd14286, 32;
	and.b64  	%rd14288, %rd14254, 4294967295;
	add.s64 	%rd14289, %rd14287, %rd14288;
	mad.lo.s64 	%rd14290, %rd17, %rd14272, %rd14289;
	shr.u64 	%rd14291, %rd14290, 32;
	and.b64  	%rd14292, %rd14258, 4294967295;
	add.s64 	%rd14293, %rd14291, %rd14292;
	mad.lo.s64 	%rd14294, %rd18, %rd14272, %rd14293;
	shr.u64 	%rd14295, %rd14294, 32;
	and.b64  	%rd14296, %rd14262, 4294967295;
	add.s64 	%rd14297, %rd14295, %rd14296;
	mad.lo.s64 	%rd14298, %rd19, %rd14272, %rd14297;
	shr.u64 	%rd14299, %rd14298, 32;
	and.b64  	%rd14300, %rd14265, 4294967295;
	add.s64 	%rd14301, %rd14299, %rd14300;
	mad.lo.s64 	%rd14302, %rd20, %rd14272, %rd14301;
	shr.u64 	%rd14303, %rd14302, 32;
	and.b64  	%rd14304, %rd14268, 4294967295;
	add.s64 	%rd14305, %rd14303, %rd14304;
	shr.u64 	%rd14306, %rd14305, 32;
	and.b64  	%rd14307, %rd14271, 4294967295;
	add.s64 	%rd14308, %rd14306, %rd14307;
	{ .reg .b32 tmp; mov.b64 {tmp, %r2954}, %rd14308; }
	add.s32 	%r2955, %r2951, %r2954;
	mul.lo.s32 	%r2956, %r86, %r2953;
	cvt.u64.u32 	%rd14309, %r2956;
	and.b64  	%rd14310, %rd14278, 4294967295;
	mad.lo.s64 	%rd14311, %rd13, %rd14309, %rd14310;
	shr.u64 	%rd14312, %rd14311, 32;
	and.b64  	%rd14313, %rd14282, 4294967295;
	add.s64 	%rd14314, %rd14312, %rd14313;
	mad.lo.s64 	%rd14315, %rd14, %rd14309, %rd14314;
	cvt.u32.u64 	%r2957, %rd14315;
	shr.u64 	%rd14316, %rd14315, 32;
	and.b64  	%rd14317, %rd14286, 4294967295;
	add.s64 	%rd14318, %rd14316, %rd14317;
	mad.lo.s64 	%rd14319, %rd15, %rd14309, %rd14318;
	shr.u64 	%rd14320, %rd14319, 32;
	and.b64  	%rd14321, %rd14290, 4294967295;
	add.s64 	%rd14322, %rd14320, %rd14321;
	mad.lo.s64 	%rd14323, %rd16, %rd14309, %rd14322;
	shr.u64 	%rd14324, %rd14323, 32;
	and.b64  	%rd14325, %rd14294, 4294967295;
	add.s64 	%rd14326, %rd14324, %rd14325;
	mad.lo.s64 	%rd14327, %rd17, %rd14309, %rd14326;
	shr.u64 	%rd14328, %rd14327, 32;
	and.b64  	%rd14329, %rd14298, 4294967295;
	add.s64 	%rd14330, %rd14328, %rd14329;
	mad.lo.s64 	%rd14331, %rd18, %rd14309, %rd14330;
	shr.u64 	%rd14332, %rd14331, 32;
	and.b64  	%rd14333, %rd14302, 4294967295;
	add.s64 	%rd14334, %rd14332, %rd14333;
	mad.lo.s64 	%rd14335, %rd19, %rd14309, %rd14334;
	shr.u64 	%rd14336, %rd14335, 32;
	and.b64  	%rd14337, %rd14305, 4294967295;
	add.s64 	%rd14338, %rd14336, %rd14337;
	mad.lo.s64 	%rd14339, %rd20, %rd14309, %rd14338;
	shr.u64 	%rd14340, %rd14339, 32;
	and.b64  	%rd14341, %rd14308, 4294967295;
	add.s64 	%rd14342, %rd14340, %rd14341;
	{ .reg .b32 tmp; mov.b64 {tmp, %r2958}, %rd14342; }
	add.s32 	%r2959, %r2955, %r2958;
	mul.lo.s32 	%r2960, %r86, %r2957;
	cvt.u64.u32 	%rd14343, %r2960;
	and.b64  	%rd14344, %rd14315, 4294967295;
	mad.lo.s64 	%rd14345, %rd13, %rd14343, %rd14344;
	shr.u64 	%rd14346, %rd14345, 32;
	and.b64  	%rd14347, %rd14319, 4294967295;
	add.s64 	%rd14348, %rd14346, %rd14347;
	mad.lo.s64 	%rd45518, %rd14, %rd14343, %rd14348;
	shr.u64 	%rd14349, %rd45518, 32;
	and.b64  	%rd14350, %rd14323, 4294967295;
	add.s64 	%rd14351, %rd14349, %rd14350;
	mad.lo.s64 	%rd45519, %rd15, %rd14343, %rd14351;
	cvt.u32.u64 	%r1141, %rd45519;
	shr.u64 	%rd14352, %rd45519, 32;
	and.b64  	%rd14353, %rd14327, 4294967295;
	add.s64 	%rd14354, %rd14352, %rd14353;
	mad.lo.s64 	%rd45520, %rd16, %rd14343, %rd14354;
	cvt.u32.u64 	%r1142, %rd45520;
	shr.u64 	%rd14355, %rd45520, 32;
	and.b64  	%rd14356, %rd14331, 4294967295;
	add.s64 	%rd14357, %rd14355, %rd14356;
	mad.lo.s64 	%rd45521, %rd17, %rd14343, %rd14357;
	cvt.u32.u64 	%r1143, %rd45521;
	shr.u64 	%rd14358, %rd45521, 32;
	and.b64  	%rd14359, %rd14335, 4294967295;
	add.s64 	%rd14360, %rd14358, %rd14359;
	mad.lo.s64 	%rd45522, %rd18, %rd14343, %rd14360;
	cvt.u32.u64 	%r1144, %rd45522;
	shr.u64 	%rd14361, %rd45522, 32;
	and.b64  	%rd14362, %rd14339, 4294967295;
	add.s64 	%rd14363, %rd14361, %rd14362;
	mad.lo.s64 	%rd45523, %rd19, %rd14343, %rd14363;
	cvt.u32.u64 	%r1145, %rd45523;
	shr.u64 	%rd14364, %rd45523, 32;
	and.b64  	%rd14365, %rd14342, 4294967295;
	add.s64 	%rd14366, %rd14364, %rd14365;
	mad.lo.s64 	%rd45524, %rd20, %rd14343, %rd14366;
	cvt.u32.u64 	%r1146, %rd45524;
	{ .reg .b32 tmp; mov.b64 {tmp, %r2961}, %rd45524; }
	add.s32 	%r6670, %r2959, %r2961;
	setp.gt.u32 	%p524, %r6670, %r2929;
	@%p524 bra 	$L__BB4_1257;
	cvt.u32.u64 	%r2962, %rd20;
	setp.lt.u32 	%p525, %r6670, %r2962;
	@%p525 bra 	$L__BB4_1258;
	cvt.u32.u64 	%r2963, %rd19;
	setp.lt.u32 	%p526, %r2963, %r1146;
	@%p526 bra 	$L__BB4_1257;
	cvt.u32.u64 	%r2964, %rd19;
	setp.gt.u32 	%p527, %r2964, %r1146;
	@%p527 bra 	$L__BB4_1258;
	cvt.u32.u64 	%r2965, %rd18;
	setp.lt.u32 	%p528, %r2965, %r1145;
	@%p528 bra 	$L__BB4_1257;
	cvt.u32.u64 	%r2966, %rd18;
	setp.gt.u32 	%p529, %r2966, %r1145;
	@%p529 bra 	$L__BB4_1258;
	cvt.u32.u64 	%r2967, %rd17;
	setp.lt.u32 	%p530, %r2967, %r1144;
	@%p530 bra 	$L__BB4_1257;
	cvt.u32.u64 	%r2968, %rd17;
	setp.gt.u32 	%p531, %r2968, %r1144;
	@%p531 bra 	$L__BB4_1258;
	cvt.u32.u64 	%r2969, %rd16;
	setp.lt.u32 	%p532, %r2969, %r1143;
	@%p532 bra 	$L__BB4_1257;
	cvt.u32.u64 	%r2970, %rd16;
	setp.gt.u32 	%p533, %r2970, %r1143;
	@%p533 bra 	$L__BB4_1258;
	cvt.u32.u64 	%r2971, %rd15;
	setp.lt.u32 	%p534, %r2971, %r1142;
	@%p534 bra 	$L__BB4_1257;
	cvt.u32.u64 	%r2972, %rd15;
	setp.gt.u32 	%p535, %r2972, %r1142;
	@%p535 bra 	$L__BB4_1258;
	cvt.u32.u64 	%r2973, %rd14;
	setp.lt.u32 	%p536, %r2973, %r1141;
	@%p536 bra 	$L__BB4_1257;
	cvt.u32.u64 	%r2974, %rd14;
	cvt.u32.u64 	%r2975, %rd13;
	setp.gt.u32 	%p537, %r2974, %r1141;
	cvt.u32.u64 	%r2976, %rd45518;
	setp.gt.u32 	%p538, %r2975, %r2976;
	or.pred  	%p539, %p537, %p538;
	@%p539 bra 	$L__BB4_1258;
$L__BB4_1257:
	cvt.u32.u64 	%r2977, %rd20;
	and.b64  	%rd14368, %rd45518, 4294967295;
	sub.s64 	%rd45518, %rd14368, %rd13;
	shr.u64 	%rd14369, %rd45518, 63;
	and.b64  	%rd14370, %rd45519, 4294967295;
	add.s64 	%rd14371, %rd14369, %rd14;
	sub.s64 	%rd45519, %rd14370, %rd14371;
	shr.u64 	%rd14372, %rd45519, 63;
	and.b64  	%rd14373, %rd45520, 4294967295;
	add.s64 	%rd14374, %rd14372, %rd15;
	sub.s64 	%rd45520, %rd14373, %rd14374;
	shr.u64 	%rd14375, %rd45520, 63;
	and.b64  	%rd14376, %rd45521, 4294967295;
	add.s64 	%rd14377, %rd14375, %rd16;
	sub.s64 	%rd45521, %rd14376, %rd14377;
	shr.u64 	%rd14378, %rd45521, 63;
	and.b64  	%rd14379, %rd45522, 4294967295;
	add.s64 	%rd14380, %rd14378, %rd17;
	sub.s64 	%rd45522, %rd14379, %rd14380;
	shr.u64 	%rd14381, %rd45522, 63;
	and.b64  	%rd14382, %rd45523, 4294967295;
	add.s64 	%rd14383, %rd14381, %rd18;
	sub.s64 	%rd45523, %rd14382, %rd14383;
	shr.u64 	%rd14384, %rd45523, 63;
	and.b64  	%rd14385, %rd45524, 4294967295;
	add.s64 	%rd14386, %rd14384, %rd19;
	sub.s64 	%rd45524, %rd14385, %rd14386;
	shr.u64 	%rd14387, %rd45524, 63;
	cvt.u32.u64 	%r2978, %rd14387;
	add.s32 	%r2979, %r2977, %r2978;
	sub.s32 	%r6670, %r6670, %r2979;
$L__BB4_1258:
	cvt.u32.u64 	%r2980, %rd20;
	shl.b32 	%r6671, %r6639, 1;
	shr.u32 	%r2981, %r6639, 31;
	cvt.u64.u32 	%rd14389, %r2981;
	shl.b64 	%rd14390, %rd45373, 1;
	and.b64  	%rd14391, %rd14390, 8589934590;
	or.b64  	%rd45525, %rd14391, %rd14389;
	cvt.u32.u64 	%r1151, %rd45525;
	shr.u64 	%rd14392, %rd14391, 32;
	shl.b64 	%rd14393, %rd45374, 1;
	and.b64  	%rd14394, %rd14393, 8589934590;
	or.b64  	%rd45526, %rd14392, %rd14394;
	cvt.u32.u64 	%r1152, %rd45526;
	shr.u64 	%rd14395, %rd14394, 32;
	shl.b64 	%rd14396, %rd45375, 1;
	and.b64  	%rd14397, %rd14396, 8589934590;
	or.b64  	%rd45527, %rd14395, %rd14397;
	cvt.u32.u64 	%r1153, %rd45527;
	shr.u64 	%rd14398, %rd14397, 32;
	shl.b64 	%rd14399, %rd45376, 1;
	and.b64  	%rd14400, %rd14399, 8589934590;
	or.b64  	%rd45528, %rd14398, %rd14400;
	cvt.u32.u64 	%r1154, %rd45528;
	shr.u64 	%rd14401, %rd14400, 32;
	shl.b64 	%rd14402, %rd45377, 1;
	and.b64  	%rd14403, %rd14402, 8589934590;
	or.b64  	%rd45529, %rd14401, %rd14403;
	cvt.u32.u64 	%r1155, %rd45529;
	shr.u64 	%rd14404, %rd14403, 32;
	shl.b64 	%rd14405, %rd45378, 1;
	and.b64  	%rd14406, %rd14405, 8589934590;
	or.b64  	%rd45530, %rd14404, %rd14406;
	cvt.u32.u64 	%r1156, %rd45530;
	shr.u64 	%rd14407, %rd14406, 32;
	mul.wide.u32 	%rd14408, %r6640, 2;
	add.s64 	%rd45531, %rd14407, %rd14408;
	cvt.u32.u64 	%r1157, %rd45531;
	setp.gt.u64 	%p540, %rd45531, 4294967295;
	setp.lt.u32 	%p541, %r2980, %r1157;
	or.pred  	%p542, %p540, %p541;
	@%p542 bra 	$L__BB4_1272;
	cvt.u32.u64 	%r2982, %rd20;
	setp.gt.u32 	%p543, %r2982, %r1157;
	@%p543 bra 	$L__BB4_1273;
	cvt.u32.u64 	%r2983, %rd19;
	setp.lt.u32 	%p544, %r2983, %r1156;
	@%p544 bra 	$L__BB4_1272;
	cvt.u32.u64 	%r2984, %rd19;
	setp.gt.u32 	%p545, %r2984, %r1156;
	@%p545 bra 	$L__BB4_1273;
	cvt.u32.u64 	%r2985, %rd18;
	setp.lt.u32 	%p546, %r2985, %r1155;
	@%p546 bra 	$L__BB4_1272;
	cvt.u32.u64 	%r2986, %rd18;
	setp.gt.u32 	%p547, %r2986, %r1155;
	@%p547 bra 	$L__BB4_1273;
	cvt.u32.u64 	%r2987, %rd17;
	setp.lt.u32 	%p548, %r2987, %r1154;
	@%p548 bra 	$L__BB4_1272;
	cvt.u32.u64 	%r2988, %rd17;
	setp.gt.u32 	%p549, %r2988, %r1154;
	@%p549 bra 	$L__BB4_1273;
	cvt.u32.u64 	%r2989, %rd16;
	setp.lt.u32 	%p550, %r2989, %r1153;
	@%p550 bra 	$L__BB4_1272;
	cvt.u32.u64 	%r2990, %rd16;
	setp.gt.u32 	%p551, %r2990, %r1153;
	@%p551 bra 	$L__BB4_1273;
	cvt.u32.u64 	%r2991, %rd15;
	setp.lt.u32 	%p552, %r2991, %r1152;
	@%p552 bra 	$L__BB4_1272;
	cvt.u32.u64 	%r2992, %rd15;
	setp.gt.u32 	%p553, %r2992, %r1152;
	@%p553 bra 	$L__BB4_1273;
	cvt.u32.u64 	%r2993, %rd14;
	setp.lt.u32 	%p554, %r2993, %r1151;
	@%p554 bra 	$L__BB4_1272;
	cvt.u32.u64 	%r2994, %rd14;
	cvt.u32.u64 	%r2995, %rd13;
	setp.gt.u32 	%p555, %r2994, %r1151;
	setp.lt.u32 	%p556, %r6671, %r2995;
	or.pred  	%p557, %p555, %p556;
	@%p557 bra 	$L__BB4_1273;
$L__BB4_1272:
	cvt.u64.u32 	%rd14411, %r6671;
	sub.s64 	%rd14412, %rd14411, %rd13;
	shr.u64 	%rd14413, %rd14412, 63;
	cvt.u32.u64 	%r6671, %rd14412;
	and.b64  	%rd14414, %rd45525, 4294967295;
	add.s64 	%rd14415, %rd14413, %rd14;
	sub.s64 	%rd45525, %rd14414, %rd14415;
	shr.u64 	%rd14416, %rd45525, 63;
	and.b64  	%rd14417, %rd45526, 4294967295;
	add.s64 	%rd14418, %rd14416, %rd15;
	sub.s64 	%rd45526, %rd14417, %rd14418;
	shr.u64 	%rd14419, %rd45526, 63;
	and.b64  	%rd14420, %rd45527, 4294967295;
	add.s64 	%rd14421, %rd14419, %rd16;
	sub.s64 	%rd45527, %rd14420, %rd14421;
	shr.u64 	%rd14422, %rd45527, 63;
	and.b64  	%rd14423, %rd45528, 4294967295;
	add.s64 	%rd14424, %rd14422, %rd17;
	sub.s64 	%rd45528, %rd14423, %rd14424;
	shr.u64 	%rd14425, %rd45528, 63;
	and.b64  	%rd14426, %rd45529, 4294967295;
	add.s64 	%rd14427, %rd14425, %rd18;
	sub.s64 	%rd45529, %rd14426, %rd14427;
	shr.u64 	%rd14428, %rd45529, 63;
	and.b64  	%rd14429, %rd45530, 4294967295;
	add.s64 	%rd14430, %rd14428, %rd19;
	sub.s64 	%rd45530, %rd14429, %rd14430;
	shr.u64 	%rd14431, %rd45530, 63;
	and.b64  	%rd14432, %rd45531, 4294967295;
	add.s64 	%rd14433, %rd14431, %rd20;
	sub.s64 	%rd45531, %rd14432, %rd14433;
$L__BB4_1273:
	cvt.u32.u64 	%r2996, %rd20;
	cvt.u64.u32 	%rd2276, %r6671;
	mul.wide.u32 	%rd14434, %r6671, %r6671;
	cvt.u32.u64 	%r2997, %rd14434;
	shr.u64 	%rd14435, %rd14434, 32;
	and.b64  	%rd2277, %rd45525, 4294967295;
	mul.lo.s64 	%rd14436, %rd2277, %rd2276;
	add.s64 	%rd14437, %rd14435, %rd14436;
	shr.u64 	%rd14438, %rd14437, 32;
	and.b64  	%rd2278, %rd45526, 4294967295;
	mul.lo.s64 	%rd14439, %rd2278, %rd2276;
	add.s64 	%rd14440, %rd14438, %rd14439;
	shr.u64 	%rd14441, %rd14440, 32;
	and.b64  	%rd2279, %rd45527, 4294967295;
	mul.lo.s64 	%rd14442, %rd2279, %rd2276;
	add.s64 	%rd14443, %rd14441, %rd14442;
	shr.u64 	%rd14444, %rd14443, 32;
	and.b64  	%rd2280, %rd45528, 4294967295;
	mul.lo.s64 	%rd14445, %rd2280, %rd2276;
	add.s64 	%rd14446, %rd14444, %rd14445;
	shr.u64 	%rd14447, %rd14446, 32;
	and.b64  	%rd2281, %rd45529, 4294967295;
	mul.lo.s64 	%rd14448, %rd2281, %rd2276;
	add.s64 	%rd14449, %rd14447, %rd14448;
	shr.u64 	%rd14450, %rd14449, 32;
	and.b64  	%rd2282, %rd45530, 4294967295;
	mul.lo.s64 	%rd14451, %rd2282, %rd2276;
	add.s64 	%rd14452, %rd14450, %rd14451;
	shr.u64 	%rd14453, %rd14452, 32;
	and.b64  	%rd2283, %rd45531, 4294967295;
	mul.lo.s64 	%rd14454, %rd2283, %rd2276;
	add.s64 	%rd14455, %rd14453, %rd14454;
	shr.u64 	%rd14456, %rd14455, 32;
	and.b64  	%rd14457, %rd14437, 4294967295;
	add.s64 	%rd14458, %rd14436, %rd14457;
	shr.u64 	%rd14459, %rd14458, 32;
	and.b64  	%rd14460, %rd14440, 4294967295;
	add.s64 	%rd14461, %rd14459, %rd14460;
	mad.lo.s64 	%rd14462, %rd2277, %rd2277, %rd14461;
	shr.u64 	%rd14463, %rd14462, 32;
	mul.lo.s64 	%rd14464, %rd2278, %rd2277;
	and.b64  	%rd14465, %rd14443, 4294967295;
	add.s64 	%rd14466, %rd14463, %rd14465;
	add.s64 	%rd14467, %rd14466, %rd14464;
	shr.u64 	%rd14468, %rd14467, 32;
	mul.lo.s64 	%rd14469, %rd2279, %rd2277;
	and.b64  	%rd14470, %rd14446, 4294967295;
	add.s64 	%rd14471, %rd14468, %rd14470;
	add.s64 	%rd14472, %rd14471, %rd14469;
	shr.u64 	%rd14473, %rd14472, 32;
	mul.lo.s64 	%rd14474, %rd2280, %rd2277;
	and.b64  	%rd14475, %rd14449, 4294967295;
	add.s64 	%rd14476, %rd14473, %rd14475;
	add.s64 	%rd14477, %rd14476, %rd14474;
	shr.u64 	%rd14478, %rd14477, 32;
	mul.lo.s64 	%rd14479, %rd2281, %rd2277;
	and.b64  	%rd14480, %rd14452, 4294967295;
	add.s64 	%rd14481, %rd14478, %rd14480;
	add.s64 	%rd14482, %rd14481, %rd14479;
	shr.u64 	%rd14483, %rd14482, 32;
	mul.lo.s64 	%rd14484, %rd2282, %rd2277;
	and.b64  	%rd14485, %rd14455, 4294967295;
	add.s64 	%rd14486, %rd14483, %rd14485;
	add.s64 	%rd14487, %rd14486, %rd14484;
	shr.u64 	%rd14488, %rd14487, 32;
	mul.lo.s64 	%rd14489, %rd2283, %rd2277;
	add.s64 	%rd14490, %rd14488, %rd14456;
	add.s64 	%rd14491, %rd14490, %rd14489;
	shr.u64 	%rd14492, %rd14491, 32;
	and.b64  	%rd14493, %rd14462, 4294967295;
	add.s64 	%rd14494, %rd14439, %rd14493;
	shr.u64 	%rd14495, %rd14494, 32;
	and.b64  	%rd14496, %rd14467, 4294967295;
	add.s64 	%rd14497, %rd14495, %rd14496;
	add.s64 	%rd14498, %rd14497, %rd14464;
	shr.u64 	%rd14499, %rd14498, 32;
	and.b64  	%rd14500, %rd14472, 4294967295;
	add.s64 	%rd14501, %rd14499, %rd14500;
	mad.lo.s64 	%rd14502, %rd2278, %rd2278, %rd14501;
	shr.u64 	%rd14503, %rd14502, 32;
	mul.lo.s64 	%rd14504, %rd2279, %rd2278;
	and.b64  	%rd14505, %rd14477, 4294967295;
	add.s64 	%rd14506, %rd14503, %rd14505;
	add.s64 	%rd14507, %rd14506, %rd14504;
	shr.u64 	%rd14508, %rd14507, 32;
	mul.lo.s64 	%rd14509, %rd2280, %rd2278;
	and.b64  	%rd14510, %rd14482, 4294967295;
	add.s64 	%rd14511, %rd14508, %rd14510;
	add.s64 	%rd14512, %rd14511, %rd14509;
	shr.u64 	%rd14513, %rd14512, 32;
	mul.lo.s64 	%rd14514, %rd2281, %rd2278;
	and.b64  	%rd14515, %rd14487, 4294967295;
	add.s64 	%rd14516, %rd14513, %rd14515;
	add.s64 	%rd14517, %rd14516, %rd14514;
	shr.u64 	%rd14518, %rd14517, 32;
	mul.lo.s64 	%rd14519, %rd2282, %rd2278;
	and.b64  	%rd14520, %rd14491, 4294967295;
	add.s64 	%rd14521, %rd14518, %rd14520;
	add.s64 	%rd14522, %rd14521, %rd14519;
	shr.u64 	%rd14523, %rd14522, 32;
	mul.lo.s64 	%rd14524, %rd2283, %rd2278;
	add.s64 	%rd14525, %rd14523, %rd14492;
	add.s64 	%rd14526, %rd14525, %rd14524;
	shr.u64 	%rd14527, %rd14526, 32;
	and.b64  	%rd14528, %rd14498, 4294967295;
	add.s64 	%rd14529, %rd14442, %rd14528;
	shr.u64 	%rd14530, %rd14529, 32;
	and.b64  	%rd14531, %rd14502, 4294967295;
	add.s64 	%rd14532, %rd14530, %rd14531;
	add.s64 	%rd14533, %rd14532, %rd14469;
	shr.u64 	%rd14534, %rd14533, 32;
	and.b64  	%rd14535, %rd14507, 4294967295;
	add.s64 	%rd14536, %rd14534, %rd14535;
	add.s64 	%rd14537, %rd14536, %rd14504;
	shr.u64 	%rd14538, %rd14537, 32;
	and.b64  	%rd14539, %rd14512, 4294967295;
	add.s64 	%rd14540, %rd14538, %rd14539;
	mad.lo.s64 	%rd14541, %rd2279, %rd2279, %rd14540;
	shr.u64 	%rd14542, %rd14541, 32;
	mul.lo.s64 	%rd14543, %rd2280, %rd2279;
	and.b64  	%rd14544, %rd14517, 4294967295;
	add.s64 	%rd14545, %rd14542, %rd14544;
	add.s64 	%rd14546, %rd14545, %rd14543;
	shr.u64 	%rd14547, %rd14546, 32;
	mul.lo.s64 	%rd14548, %rd2281, %rd2279;
	and.b64  	%rd14549, %rd14522, 4294967295;
	add.s64 	%rd14550, %rd14547, %rd14549;
	add.s64 	%rd14551, %rd14550, %rd14548;
	shr.u64 	%rd14552, %rd14551, 32;
	mul.lo.s64 	%rd14553, %rd2282, %rd2279;
	and.b64  	%rd14554, %rd14526, 4294967295;
	add.s64 	%rd14555, %rd14552, %rd14554;
	add.s64 	%rd14556, %rd14555, %rd14553;
	shr.u64 	%rd14557, %rd14556, 32;
	mul.lo.s64 	%rd14558, %rd2283, %rd2279;
	add.s64 	%rd14559, %rd14557, %rd14527;
	add.s64 	%rd14560, %rd14559, %rd14558;
	shr.u64 	%rd14561, %rd14560, 32;
	and.b64  	%rd14562, %rd14533, 4294967295;
	add.s64 	%rd14563, %rd14445, %rd14562;
	shr.u64 	%rd14564, %rd14563, 32;
	and.b64  	%rd14565, %rd14537, 4294967295;
	add.s64 	%rd14566, %rd14564, %rd14565;
	add.s64 	%rd14567, %rd14566, %rd14474;
	shr.u64 	%rd14568, %rd14567, 32;
	and.b64  	%rd14569, %rd14541, 4294967295;
	add.s64 	%rd14570, %rd14568, %rd14569;
	add.s64 	%rd14571, %rd14570, %rd14509;
	shr.u64 	%rd14572, %rd14571, 32;
	and.b64  	%rd14573, %rd14546, 4294967295;
	add.s64 	%rd14574, %rd14572, %rd14573;
	add.s64 	%rd14575, %rd14574, %rd14543;
	shr.u64 	%rd14576, %rd14575, 32;
	and.b64  	%rd14577, %rd14551, 4294967295;
	add.s64 	%rd14578, %rd14576, %rd14577;
	mad.lo.s64 	%rd14579, %rd2280, %rd2280, %rd14578;
	shr.u64 	%rd14580, %rd14579, 32;
	mul.lo.s64 	%rd14581, %rd2281, %rd2280;
	and.b64  	%rd14582, %rd14556, 4294967295;
	add.s64 	%rd14583, %rd14580, %rd14582;
	add.s64 	%rd14584, %rd14583, %rd14581;
	shr.u64 	%rd14585, %rd14584, 32;
	mul.lo.s64 	%rd14586, %rd2282, %rd2280;
	and.b64  	%rd14587, %rd14560, 4294967295;
	add.s64 	%rd14588, %rd14585, %rd14587;
	add.s64 	%rd14589, %rd14588, %rd14586;
	shr.u64 	%rd14590, %rd14589, 32;
	mul.lo.s64 	%rd14591, %rd2283, %rd2280;
	add.s64 	%rd14592, %rd14590, %rd14561;
	add.s64 	%rd14593, %rd14592, %rd14591;
	shr.u64 	%rd14594, %rd14593, 32;
	and.b64  	%rd14595, %rd14567, 4294967295;
	add.s64 	%rd14596, %rd14448, %rd14595;
	shr.u64 	%rd14597, %rd14596, 32;
	and.b64  	%rd14598, %rd14571, 4294967295;
	add.s64 	%rd14599, %rd14597, %rd14598;
	add.s64 	%rd14600, %rd14599, %rd14479;
	shr.u64 	%rd14601, %rd14600, 32;
	and.b64  	%rd14602, %rd14575, 4294967295;
	add.s64 	%rd14603, %rd14601, %rd14602;
	add.s64 	%rd14604, %rd14603, %rd14514;
	shr.u64 	%rd14605, %rd14604, 32;
	and.b64  	%rd14606, %rd14579, 4294967295;
	add.s64 	%rd14607, %rd14605, %rd14606;
	add.s64 	%rd14608, %rd14607, %rd14548;
	shr.u64 	%rd14609, %rd14608, 32;
	and.b64  	%rd14610, %rd14584, 4294967295;
	add.s64 	%rd14611, %rd14609, %rd14610;
	add.s64 	%rd14612, %rd14611, %rd14581;
	shr.u64 	%rd14613, %rd14612, 32;
	and.b64  	%rd14614, %rd14589, 4294967295;
	add.s64 	%rd14615, %rd14613, %rd14614;
	mad.lo.s64 	%rd14616, %rd2281, %rd2281, %rd14615;
	shr.u64 	%rd14617, %rd14616, 32;
	mul.lo.s64 	%rd14618, %rd2282, %rd2281;
	and.b64  	%rd14619, %rd14593, 4294967295;
	add.s64 	%rd14620, %rd14617, %rd14619;
	add.s64 	%rd14621, %rd14620, %rd14618;
	shr.u64 	%rd14622, %rd14621, 32;
	mul.lo.s64 	%rd14623, %rd2283, %rd2281;
	add.s64 	%rd14624, %rd14622, %rd14594;
	add.s64 	%rd14625, %rd14624, %rd14623;
	shr.u64 	%rd14626, %rd14625, 32;
	and.b64  	%rd14627, %rd14600, 4294967295;
	add.s64 	%rd14628, %rd14451, %rd14627;
	shr.u64 	%rd14629, %rd14628, 32;
	and.b64  	%rd14630, %rd14604, 4294967295;
	add.s64 	%rd14631, %rd14629, %rd14630;
	add.s64 	%rd14632, %rd14631, %rd14484;
	shr.u64 	%rd14633, %rd14632, 32;
	and.b64  	%rd14634, %rd14608, 4294967295;
	add.s64 	%rd14635, %rd14633, %rd14634;
	add.s64 	%rd14636, %rd14635, %rd14519;
	shr.u64 	%rd14637, %rd14636, 32;
	and.b64  	%rd14638, %rd14612, 4294967295;
	add.s64 	%rd14639, %rd14637, %rd14638;
	add.s64 	%rd14640, %rd14639, %rd14553;
	shr.u64 	%rd14641, %rd14640, 32;
	and.b64  	%rd14642, %rd14616, 4294967295;
	add.s64 	%rd14643, %rd14641, %rd14642;
	add.s64 	%rd14644, %rd14643, %rd14586;
	shr.u64 	%rd14645, %rd14644, 32;
	and.b64  	%rd14646, %rd14621, 4294967295;
	add.s64 	%rd14647, %rd14645, %rd14646;
	add.s64 	%rd14648, %rd14647, %rd14618;
	shr.u64 	%rd14649, %rd14648, 32;
	and.b64  	%rd14650, %rd14625, 4294967295;
	add.s64 	%rd14651, %rd14649, %rd14650;
	mad.lo.s64 	%rd14652, %rd2282, %rd2282, %rd14651;
	shr.u64 	%rd14653, %rd14652, 32;
	mul.lo.s64 	%rd14654, %rd2283, %rd2282;
	add.s64 	%rd14655, %rd14653, %rd14626;
	add.s64 	%rd14656, %rd14655, %rd14654;
	shr.u64 	%rd14657, %rd14656, 32;
	and.b64  	%rd14658, %rd14632, 4294967295;
	add.s64 	%rd14659, %rd14454, %rd14658;
	shr.u64 	%rd14660, %rd14659, 32;
	and.b64  	%rd14661, %rd14636, 4294967295;
	add.s64 	%rd14662, %rd14660, %rd14661;
	add.s64 	%rd14663, %rd14662, %rd14489;
	shr.u64 	%rd14664, %rd14663, 32;
	and.b64  	%rd14665, %rd14640, 4294967295;
	add.s64 	%rd14666, %rd14664, %rd14665;
	add.s64 	%rd14667, %rd14666, %rd14524;
	shr.u64 	%rd14668, %rd14667, 32;
	and.b64  	%rd14669, %rd14644, 4294967295;
	add.s64 	%rd14670, %rd14668, %rd14669;
	add.s64 	%rd14671, %rd14670, %rd14558;
	shr.u64 	%rd14672, %rd14671, 32;
	and.b64  	%rd14673, %rd14648, 4294967295;
	add.s64 	%rd14674, %rd14672, %rd14673;
	add.s64 	%rd14675, %rd14674, %rd14591;
	shr.u64 	%rd14676, %rd14675, 32;
	and.b64  	%rd14677, %rd14652, 4294967295;
	add.s64 	%rd14678, %rd14676, %rd14677;
	add.s64 	%rd14679, %rd14678, %rd14623;
	shr.u64 	%rd14680, %rd14679, 32;
	and.b64  	%rd14681, %rd14656, 4294967295;
	add.s64 	%rd14682, %rd14680, %rd14681;
	add.s64 	%rd14683, %rd14682, %rd14654;
	shr.u64 	%rd14684, %rd14683, 32;
	add.s64 	%rd14685, %rd14684, %rd14657;
	mad.lo.s64 	%rd14686, %rd2283, %rd2283, %rd14685;
	{ .reg .b32 tmp; mov.b64 {tmp, %r2998}, %rd14686; }
	mul.lo.s32 	%r2999, %r86, %r2997;
	cvt.u64.u32 	%rd14687, %r2999;
	and.b64  	%rd14688, %rd14434, 4294967293;
	mad.lo.s64 	%rd14689, %rd13, %rd14687, %rd14688;
	shr.u64 	%rd14690, %rd14689, 32;
	and.b64  	%rd14691, %rd14458, 4294967295;
	add.s64 	%rd14692, %rd14690, %rd14691;
	mad.lo.s64 	%rd14693, %rd14, %rd14687, %rd14692;
	cvt.u32.u64 	%r3000, %rd14693;
	shr.u64 	%rd14694, %rd14693, 32;
	and.b64  	%rd14695, %rd14494, 4294967295;
	add.s64 	%rd14696, %rd14694, %rd14695;
	mad.lo.s64 	%rd14697, %rd15, %rd14687, %rd14696;
	shr.u64 	%rd14698, %rd14697, 32;
	and.b64  	%rd14699, %rd14529, 4294967295;
	add.s64 	%rd14700, %rd14698, %rd14699;
	mad.lo.s64 	%rd14701, %rd16, %rd14687, %rd14700;
	shr.u64 	%rd14702, %rd14701, 32;
	and.b64  	%rd14703, %rd14563, 4294967295;
	add.s64 	%rd14704, %rd14702, %rd14703;
	mad.lo.s64 	%rd14705, %rd17, %rd14687, %rd14704;
	shr.u64 	%rd14706, %rd14705, 32;
	and.b64  	%rd14707, %rd14596, 4294967295;
	add.s64 	%rd14708, %rd14706, %rd14707;
	mad.lo.s64 	%rd14709, %rd18, %rd14687, %rd14708;
	shr.u64 	%rd14710, %rd14709, 32;
	and.b64  	%rd14711, %rd14628, 4294967295;
	add.s64 	%rd14712, %rd14710, %rd14711;
	mad.lo.s64 	%rd14713, %rd19, %rd14687, %rd14712;
	shr.u64 	%rd14714, %rd14713, 32;
	and.b64  	%rd14715, %rd14659, 4294967295;
	add.s64 	%rd14716, %rd14714, %rd14715;
	mad.lo.s64 	%rd14717, %rd20, %rd14687, %rd14716;
	shr.u64 	%rd14718, %rd14717, 32;
	and.b64  	%rd14719, %rd14663, 4294967295;
	add.s64 	%rd14720, %rd14718, %rd14719;
	shr.u64 	%rd14721, %rd14720, 32;
	and.b64  	%rd14722, %rd14667, 4294967295;
	add.s64 	%rd14723, %rd14721, %rd14722;
	shr.u64 	%rd14724, %rd14723, 32;
	and.b64  	%rd14725, %rd14671, 4294967295;
	add.s64 	%rd14726, %rd14724, %rd14725;
	shr.u64 	%rd14727, %rd14726, 32;
	and.b64  	%rd14728, %rd14675, 4294967295;
	add.s64 	%rd14729, %rd14727, %rd14728;
	shr.u64 	%rd14730, %rd14729, 32;
	and.b64  	%rd14731, %rd14679, 4294967295;
	add.s64 	%rd14732, %rd14730, %rd14731;
	shr.u64 	%rd14733, %rd14732, 32;
	and.b64  	%rd14734, %rd14683, 4294967295;
	add.s64 	%rd14735, %rd14733, %rd14734;
	shr.u64 	%rd14736, %rd14735, 32;
	and.b64  	%rd14737, %rd14686, 4294967295;
	add.s64 	%rd14738, %rd14736, %rd14737;
	{ .reg .b32 tmp; mov.b64 {tmp, %r3001}, %rd14738; }
	add.s32 	%r3002, %r2998, %r3001;
	mul.lo.s32 	%r3003, %r86, %r3000;
	cvt.u64.u32 	%rd14739, %r3003;
	and.b64  	%rd14740, %rd14693, 4294967295;
	mad.lo.s64 	%rd14741, %rd13, %rd14739, %rd14740;
	shr.u64 	%rd14742, %rd14741, 32;
	and.b64  	%rd14743, %rd14697, 4294967295;
	add.s64 	%rd14744, %rd14742, %rd14743;
	mad.lo.s64 	%rd14745, %rd14, %rd14739, %rd14744;
	cvt.u32.u64 	%r3004, %rd14745;
	shr.u64 	%rd14746, %rd14745, 32;
	and.b64  	%rd14747, %rd14701, 4294967295;
	add.s64 	%rd14748, %rd14746, %rd14747;
	mad.lo.s64 	%rd14749, %rd15, %rd14739, %rd14748;
	shr.u64 	%rd14750, %rd14749, 32;
	and.b64  	%rd14751, %rd14705, 4294967295;
	add.s64 	%rd14752, %rd14750, %rd14751;
	mad.lo.s64 	%rd14753, %rd16, %rd14739, %rd14752;
	shr.u64 	%rd14754, %rd14753, 32;
	and.b64  	%rd14755, %rd14709, 4294967295;
	add.s64 	%rd14756, %rd14754, %rd14755;
	mad.lo.s64 	%rd14757, %rd17, %rd14739, %rd14756;
	shr.u64 	%rd14758, %rd14757, 32;
	and.b64  	%rd14759, %rd14713, 4294967295;
	add.s64 	%rd14760, %rd14758, %rd14759;
	mad.lo.s64 	%rd14761, %rd18, %rd14739, %rd14760;
	shr.u64 	%rd14762, %rd14761, 32;
	and.b64  	%rd14763, %rd14717, 4294967295;
	add.s64 	%rd14764, %rd14762, %rd14763;
	mad.lo.s64 	%rd14765, %rd19, %rd14739, %rd14764;
	shr.u64 	%rd14766, %rd14765, 32;
	and.b64  	%rd14767, %rd14720, 4294967295;
	add.s64 	%rd14768, %rd14766, %rd14767;
	mad.lo.s64 	%rd14769, %rd20, %rd14739, %rd14768;
	shr.u64 	%rd14770, %rd14769, 32;
	and.b64  	%rd14771, %rd14723, 4294967295;
	add.s64 	%rd14772, %rd14770, %rd14771;
	shr.u64 	%rd14773, %rd14772, 32;
	and.b64  	%rd14774, %rd14726, 4294967295;
	add.s64 	%rd14775, %rd14773, %rd14774;
	shr.u64 	%rd14776, %rd14775, 32;
	and.b64  	%rd14777, %rd14729, 4294967295;
	add.s64 	%rd14778, %rd14776, %rd14777;
	shr.u64 	%rd14779, %rd14778, 32;
	and.b64  	%rd14780, %rd14732, 4294967295;
	add.s64 	%rd14781, %rd14779, %rd14780;
	shr.u64 	%rd14782, %rd14781, 32;
	and.b64  	%rd14783, %rd14735, 4294967295;
	add.s64 	%rd14784, %rd14782, %rd14783;
	shr.u64 	%rd14785, %rd14784, 32;
	and.b64  	%rd14786, %rd14738, 4294967295;
	add.s64 	%rd14787, %rd14785, %rd14786;
	{ .reg .b32 tmp; mov.b64 {tmp, %r3005}, %rd14787; }
	add.s32 	%r3006, %r3002, %r3005;
	mul.lo.s32 	%r3007, %r86, %r3004;
	cvt.u64.u32 	%rd14788, %r3007;
	and.b64  	%rd14789, %rd14745, 4294967295;
	mad.lo.s64 	%rd14790, %rd13, %rd14788, %rd14789;
	shr.u64 	%rd14791, %rd14790, 32;
	and.b64  	%rd14792, %rd14749, 4294967295;
	add.s64 	%rd14793, %rd14791, %rd14792;
	mad.lo.s64 	%rd14794, %rd14, %rd14788, %rd14793;
	cvt.u32.u64 	%r3008, %rd14794;
	shr.u64 	%rd14795, %rd14794, 32;
	and.b64  	%rd14796, %rd14753, 4294967295;
	add.s64 	%rd14797, %rd14795, %rd14796;
	mad.lo.s64 	%rd14798, %rd15, %rd14788, %rd14797;
	shr.u64 	%rd14799, %rd14798, 32;
	and.b64  	%rd14800, %rd14757, 4294967295;
	add.s64 	%rd14801, %rd14799, %rd14800;
	mad.lo.s64 	%rd14802, %rd16, %rd14788, %rd14801;
	shr.u64 	%rd14803, %rd14802, 32;
	and.b64  	%rd14804, %rd14761, 4294967295;
	add.s64 	%rd14805, %rd14803, %rd14804;
	mad.lo.s64 	%rd14806, %rd17, %rd14788, %rd14805;
	shr.u64 	%rd14807, %rd14806, 32;
	and.b64  	%rd14808, %rd14765, 4294967295;
	add.s64 	%rd14809, %rd14807, %rd14808;
	mad.lo.s64 	%rd14810, %rd18, %rd14788, %rd14809;
	shr.u64 	%rd14811, %rd14810, 32;
	and.b64  	%rd14812, %rd14769, 4294967295;
	add.s64 	%rd14813, %rd14811, %rd14812;
	mad.lo.s64 	%rd14814, %rd19, %rd14788, %rd14813;
	shr.u64 	%rd14815, %rd14814, 32;
	and.b64  	%rd14816, %rd14772, 4294967295;
	add.s64 	%rd14817, %rd14815, %rd14816;
	mad.lo.s64 	%rd14818, %rd20, %rd14788, %rd14817;
	shr.u64 	%rd14819, %rd14818, 32;
	and.b64  	%rd14820, %rd14775, 4294967295;
	add.s64 	%rd14821, %rd14819, %rd14820;
	shr.u64 	%rd14822, %rd14821, 32;
	and.b64  	%rd14823, %rd14778, 4294967295;
	add.s64 	%rd14824, %rd14822, %rd14823;
	shr.u64 	%rd14825, %rd14824, 32;
	and.b64  	%rd14826, %rd14781, 4294967295;
	add.s64 	%rd14827, %rd14825, %rd14826;
	shr.u64 	%rd14828, %rd14827, 32;
	and.b64  	%rd14829, %rd14784, 4294967295;
	add.s64 	%rd14830, %rd14828, %rd14829;
	shr.u64 	%rd14831, %rd14830, 32;
	and.b64  	%rd14832, %rd14787, 4294967295;
	add.s64 	%rd14833, %rd14831, %rd14832;
	{ .reg .b32 tmp; mov.b64 {tmp, %r3009}, %rd14833; }
	add.s32 	%r3010, %r3006, %r3009;
	mul.lo.s32 	%r3011, %r86, %r3008;
	cvt.u64.u32 	%rd14834, %r3011;
	and.b64  	%rd14835, %rd14794, 4294967295;
	mad.lo.s64 	%rd14836, %rd13, %rd14834, %rd14835;
	shr.u64 	%rd14837, %rd14836, 32;
	and.b64  	%rd14838, %rd14798, 4294967295;
	add.s64 	%rd14839, %rd14837, %rd14838;
	mad.lo.s64 	%rd14840, %rd14, %rd14834, %rd14839;
	cvt.u32.u64 	%r3012, %rd14840;
	shr.u64 	%rd14841, %rd14840, 32;
	and.b64  	%rd14842, %rd14802, 4294967295;
	add.s64 	%rd14843, %rd14841, %rd14842;
	mad.lo.s64 	%rd14844, %rd15, %rd14834, %rd14843;
	shr.u64 	%rd14845, %rd14844, 32;
	and.b64  	%rd14846, %rd14806, 4294967295;
	add.s64 	%rd14847, %rd14845, %rd14846;
	mad.lo.s64 	%rd14848, %rd16, %rd14834, %rd14847;
	shr.u64 	%rd14849, %rd14848, 32;
	and.b64  	%rd14850, %rd14810, 4294967295;
	add.s64 	%rd14851, %rd14849, %rd14850;
	mad.lo.s64 	%rd14852, %rd17, %rd14834, %rd14851;
	shr.u64 	%rd14853, %rd14852, 32;
	and.b64  	%rd14854, %rd14814, 4294967295;
	add.s64 	%rd14855, %rd14853, %rd14854;
	mad.lo.s64 	%rd14856, %rd18, %rd14834, %rd14855;
	shr.u64 	%rd14857, %rd14856, 32;
	and.b64  	%rd14858, %rd14818, 4294967295;
	add.s64 	%rd14859, %rd14857, %rd14858;
	mad.lo.s64 	%rd14860, %rd19, %rd14834, %rd14859;
	shr.u64 	%rd14861, %rd14860, 32;
	and.b64  	%rd14862, %rd14821, 4294967295;
	add.s64 	%rd14863, %rd14861, %rd14862;
	mad.lo.s64 	%rd14864, %rd20, %rd14834, %rd14863;
	shr.u64 	%rd14865, %rd14864, 32;
	and.b64  	%rd14866, %rd14824, 4294967295;
	add.s64 	%rd14867, %rd14865, %rd14866;
	shr.u64 	%rd14868, %rd14867, 32;
	and.b64  	%rd14869, %rd14827, 4294967295;
	add.s64 	%rd14870, %rd14868, %rd14869;
	shr.u64 	%rd14871, %rd14870, 32;
	and.b64  	%rd14872, %rd14830, 4294967295;
	add.s64 	%rd14873, %rd14871, %rd14872;
	shr.u64 	%rd14874, %rd14873, 32;
	and.b64  	%rd14875, %rd14833, 4294967295;
	add.s64 	%rd14876, %rd14874, %rd14875;
	{ .reg .b32 tmp; mov.b64 {tmp, %r3013}, %rd14876; }
	add.s32 	%r3014, %r3010, %r3013;
	mul.lo.s32 	%r3015, %r86, %r3012;
	cvt.u64.u32 	%rd14877, %r3015;
	and.b64  	%rd14878, %rd14840, 4294967295;
	mad.lo.s64 	%rd14879, %rd13, %rd14877, %rd14878;
	shr.u64 	%rd14880, %rd14879, 32;
	and.b64  	%rd14881, %rd14844, 4294967295;
	add.s64 	%rd14882, %rd14880, %rd14881;
	mad.lo.s64 	%rd14883, %rd14, %rd14877, %rd14882;
	cvt.u32.u64 	%r3016, %rd14883;
	shr.u64 	%rd14884, %rd14883, 32;
	and.b64  	%rd14885, %rd14848, 4294967295;
	add.s64 	%rd14886, %rd14884, %rd14885;
	mad.lo.s64 	%rd14887, %rd15, %rd14877, %rd14886;
	shr.u64 	%rd14888, %rd14887, 32;
	and.b64  	%rd14889, %rd14852, 4294967295;
	add.s64 	%rd14890, %rd14888, %rd14889;
	mad.lo.s64 	%rd14891, %rd16, %rd14877, %rd14890;
	shr.u64 	%rd14892, %rd14891, 32;
	and.b64  	%rd14893, %rd14856, 4294967295;
	add.s64 	%rd14894, %rd14892, %rd14893;
	mad.lo.s64 	%rd14895, %rd17, %rd14877, %rd14894;
	shr.u64 	%rd14896, %rd14895, 32;
	and.b64  	%rd14897, %rd14860, 4294967295;
	add.s64 	%rd14898, %rd14896, %rd14897;
	mad.lo.s64 	%rd14899, %rd18, %rd14877, %rd14898;
	shr.u64 	%rd14900, %rd14899, 32;
	and.b64  	%rd14901, %rd14864, 4294967295;
	add.s64 	%rd14902, %rd14900, %rd14901;
	mad.lo.s64 	%rd14903, %rd19, %rd14877, %rd14902;
	shr.u64 	%rd14904, %rd14903, 32;
	and.b64  	%rd14905, %rd14867, 4294967295;
	add.s64 	%rd14906, %rd14904, %rd14905;
	mad.lo.s64 	%rd14907, %rd20, %rd14877, %rd14906;
	shr.u64 	%rd14908, %rd14907, 32;
	and.b64  	%rd14909, %rd14870, 4294967295;
	add.s64 	%rd14910, %rd14908, %rd14909;
	shr.u64 	%rd14911, %rd14910, 32;
	and.b64  	%rd14912, %rd14873, 4294967295;
	add.s64 	%rd14913, %rd14911, %rd14912;
	shr.u64 	%rd14914, %rd14913, 32;
	and.b64  	%rd14915, %rd14876, 4294967295;
	add.s64 	%rd14916, %rd14914, %rd14915;
	{ .reg .b32 tmp; mov.b64 {tmp, %r3017}, %rd14916; }
	add.s32 	%r3018, %r3014, %r3017;
	mul.lo.s32 	%r3019, %r86, %r3016;
	cvt.u64.u32 	%rd14917, %r3019;
	and.b64  	%rd14918, %rd14883, 4294967295;
	mad.lo.s64 	%rd14919, %rd13, %rd14917, %rd14918;
	shr.u64 	%rd14920, %rd14919, 32;
	and.b64  	%rd14921, %rd14887, 4294967295;
	add.s64 	%rd14922, %rd14920, %rd14921;
	mad.lo.s64 	%rd14923, %rd14, %rd14917, %rd14922;
	cvt.u32.u64 	%r3020, %rd14923;
	shr.u64 	%rd14924, %rd14923, 32;
	and.b64  	%rd14925, %rd14891, 4294967295;
	add.s64 	%rd14926, %rd14924, %rd14925;
	mad.lo.s64 	%rd14927, %rd15, %rd14917, %rd14926;
	shr.u64 	%rd14928, %rd14927, 32;
	and.b64  	%rd14929, %rd14895, 4294967295;
	add.s64 	%rd14930, %rd14928, %rd14929;
	mad.lo.s64 	%rd14931, %rd16, %rd14917, %rd14930;
	shr.u64 	%rd14932, %rd14931, 32;
	and.b64  	%rd14933, %rd14899, 4294967295;
	add.s64 	%rd14934, %rd14932, %rd14933;
	mad.lo.s64 	%rd14935, %rd17, %rd14917, %rd14934;
	shr.u64 	%rd14936, %rd14935, 32;
	and.b64  	%rd14937, %rd14903, 4294967295;
	add.s64 	%rd14938, %rd14936, %rd14937;
	mad.lo.s64 	%rd14939, %rd18, %rd14917, %rd14938;
	shr.u64 	%rd14940, %rd14939, 32;
	and.b64  	%rd14941, %rd14907, 4294967295;
	add.s64 	%rd14942, %rd14940, %rd14941;
	mad.lo.s64 	%rd14943, %rd19, %rd14917, %rd14942;
	shr.u64 	%rd14944, %rd14943, 32;
	and.b64  	%rd14945, %rd14910, 4294967295;
	add.s64 	%rd14946, %rd14944, %rd14945;
	mad.lo.s64 	%rd14947, %rd20, %rd14917, %rd14946;
	shr.u64 	%rd14948, %rd14947, 32;
	and.b64  	%rd14949, %rd14913, 4294967295;
	add.s64 	%rd14950, %rd14948, %rd14949;
	shr.u64 	%rd14951, %rd14950, 32;
	and.b64  	%rd14952, %rd14916, 4294967295;
	add.s64 	%rd14953, %rd14951, %rd14952;
	{ .reg .b32 tmp; mov.b64 {tmp, %r3021}, %rd14953; }
	add.s32 	%r3022, %r3018, %r3021;
	mul.lo.s32 	%r3023, %r86, %r3020;
	cvt.u64.u32 	%rd14954, %r3023;
	and.b64  	%rd14955, %rd14923, 4294967295;
	mad.lo.s64 	%rd14956, %rd13, %rd14954, %rd14955;
	shr.u64 	%rd14957, %rd14956, 32;
	and.b64  	%rd14958, %rd14927, 4294967295;
	add.s64 	%rd14959, %rd14957, %rd14958;
	mad.lo.s64 	%rd14960, %rd14, %rd14954, %rd14959;
	cvt.u32.u64 	%r3024, %rd14960;
	shr.u64 	%rd14961, %rd14960, 32;
	and.b64  	%rd14962, %rd14931, 4294967295;
	add.s64 	%rd14963, %rd14961, %rd14962;
	mad.lo.s64 	%rd14964, %rd15, %rd14954, %rd14963;
	shr.u64 	%rd14965, %rd14964, 32;
	and.b64  	%rd14966, %rd14935, 4294967295;
	add.s64 	%rd14967, %rd14965, %rd14966;
	mad.lo.s64 	%rd14968, %rd16, %rd14954, %rd14967;
	shr.u64 	%rd14969, %rd14968, 32;
	and.b64  	%rd14970, %rd14939, 4294967295;
	add.s64 	%rd14971, %rd14969, %rd14970;
	mad.lo.s64 	%rd14972, %rd17, %rd14954, %rd14971;
	shr.u64 	%rd14973, %rd14972, 32;
	and.b64  	%rd14974, %rd14943, 4294967295;
	add.s64 	%rd14975, %rd14973, %rd14974;
	mad.lo.s64 	%rd14976, %rd18, %rd14954, %rd14975;
	shr.u64 	%rd14977, %rd14976, 32;
	and.b64  	%rd14978, %rd14947, 4294967295;
	add.s64 	%rd14979, %rd14977, %rd14978;
	mad.lo.s64 	%rd14980, %rd19, %rd14954, %rd14979;
	shr.u64 	%rd14981, %rd14980, 32;
	and.b64  	%rd14982, %rd14950, 4294967295;
	add.s64 	%rd14983, %rd14981, %rd14982;
	mad.lo.s64 	%rd14984, %rd20, %rd14954, %rd14983;
	shr.u64 	%rd14985, %rd14984, 32;
	and.b64  	%rd14986, %rd14953, 4294967295;
	add.s64 	%rd14987, %rd14985, %rd14986;
	{ .reg .b32 tmp; mov.b64 {tmp, %r3025}, %rd14987; }
	add.s32 	%r3026, %r3022, %r3025;
	mul.lo.s32 	%r3027, %r86, %r3024;
	cvt.u64.u32 	%rd14988, %r3027;
	and.b64  	%rd14989, %rd14960, 4294967295;
	mad.lo.s64 	%rd14990, %rd13, %rd14988, %rd14989;
	shr.u64 	%rd14991, %rd14990, 32;
	and.b64  	%rd14992, %rd14964, 4294967295;
	add.s64 	%rd14993, %rd14991, %rd14992;
	mad.lo.s64 	%rd45538, %rd14, %rd14988, %rd14993;
	shr.u64 	%rd14994, %rd45538, 32;
	and.b64  	%rd14995, %rd14968, 4294967295;
	add.s64 	%rd14996, %rd14994, %rd14995;
	mad.lo.s64 	%rd45537, %rd15, %rd14988, %rd14996;
	cvt.u32.u64 	%r1160, %rd45537;
	shr.u64 	%rd14997, %rd45537, 32;
	and.b64  	%rd14998, %rd14972, 4294967295;
	add.s64 	%rd14999, %rd14997, %rd14998;
	mad.lo.s64 	%rd45536, %rd16, %rd14988, %rd14999;
	cvt.u32.u64 	%r1161, %rd45536;
	shr.u64 	%rd15000, %rd45536, 32;
	and.b64  	%rd15001, %rd14976, 4294967295;
	add.s64 	%rd15002, %rd15000, %rd15001;
	mad.lo.s64 	%rd45535, %rd17, %rd14988, %rd15002;
	cvt.u32.u64 	%r1162, %rd45535;
	shr.u64 	%rd15003, %rd45535, 32;
	and.b64  	%rd15004, %rd14980, 4294967295;
	add.s64 	%rd15005, %rd15003, %rd15004;
	mad.lo.s64 	%rd45534, %rd18, %rd14988, %rd15005;
	cvt.u32.u64 	%r1163, %rd45534;
	shr.u64 	%rd15006, %rd45534, 32;
	and.b64  	%rd15007, %rd14984, 4294967295;
	add.s64 	%rd15008, %rd15006, %rd15007;
	mad.lo.s64 	%rd45533, %rd19, %rd14988, %rd15008;
	cvt.u32.u64 	%r1164, %rd45533;
	shr.u64 	%rd15009, %rd45533, 32;
	and.b64  	%rd15010, %rd14987, 4294967295;
	add.s64 	%rd15011, %rd15009, %rd15010;
	mad.lo.s64 	%rd45532, %rd20, %rd14988, %rd15011;
	cvt.u32.u64 	%r1165, %rd45532;
	{ .reg .b32 tmp; mov.b64 {tmp, %r3028}, %rd45532; }
	add.s32 	%r6672, %r3026, %r3028;
	setp.gt.u32 	%p558, %r6672, %r2996;
	@%p558 bra 	$L__BB4_1287;
	cvt.u32.u64 	%r3029, %rd20;
	setp.lt.u32 	%p559, %r6672, %r3029;
	@%p559 bra 	$L__BB4_1288;
	cvt.u32.u64 	%r3030, %rd19;
	setp.lt.u32 	%p560, %r3030, %r1165;
	@%p560 bra 	$L__BB4_1287;
	cvt.u32.u64 	%r3031, %rd19;
	setp.gt.u32 	%p561, %r3031, %r1165;
	@%p561 bra 	$L__BB4_1288;
	cvt.u32.u64 	%r3032, %rd18;
	setp.lt.u32 	%p562, %r3032, %r1164;
	@%p562 bra 	$L__BB4_1287;
	cvt.u32.u64 	%r3033, %rd18;
	setp.gt.u32 	%p563, %r3033, %r1164;
	@%p563 bra 	$L__BB4_1288;
	cvt.u32.u64 	%r3034, %rd17;
	setp.lt.u32 	%p564, %r3034, %r1163;
	@%p564 bra 	$L__BB4_1287;
	cvt.u32.u64 	%r3035, %rd17;
	setp.gt.u32 	%p565, %r3035, %r1163;
	@%p565 bra 	$L__BB4_1288;
	cvt.u32.u64 	%r3036, %rd16;
	setp.lt.u32 	%p566, %r3036, %r1162;
	@%p566 bra 	$L__BB4_1287;
	cvt.u32.u64 	%r3037, %rd16;
	setp.gt.u32 	%p567, %r3037, %r1162;
	@%p567 bra 	$L__BB4_1288;
	cvt.u32.u64 	%r3038, %rd15;
	setp.lt.u32 	%p568, %r3038, %r1161;
	@%p568 bra 	$L__BB4_1287;
	cvt.u32.u64 	%r3039, %rd15;
	setp.gt.u32 	%p569, %r3039, %r1161;
	@%p569 bra 	$L__BB4_1288;
	cvt.u32.u64 	%r3040, %rd14;
	setp.lt.u32 	%p570, %r3040, %r1160;
	@%p570 bra 	$L__BB4_1287;
	cvt.u32.u64 	%r3041, %rd14;
	cvt.u32.u64 	%r3042, %rd13;
	setp.gt.u32 	%p571, %r3041, %r1160;
	cvt.u32.u64 	%r3043, %rd45538;
	setp.gt.u32 	%p572, %r3042, %r3043;
	or.pred  	%p573, %p571, %p572;
	@%p573 bra 	$L__BB4_1288;
$L__BB4_1287:
	cvt.u32.u64 	%r3044, %rd20;
	and.b64  	%rd15013, %rd45538, 4294967295;
	sub.s64 	%rd45538, %rd15013, %rd13;
	shr.u64 	%rd15014, %rd45538, 63;
	and.b64  	%rd15015, %rd45537, 4294967295;
	add.s64 	%rd15016, %rd15014, %rd14;
	sub.s64 	%rd45537, %rd15015, %rd15016;
	shr.u64 	%rd15017, %rd45537, 63;
	and.b64  	%rd15018, %rd45536, 4294967295;
	add.s64 	%rd15019, %rd15017, %rd15;
	sub.s64 	%rd45536, %rd15018, %rd15019;
	shr.u64 	%rd15020, %rd45536, 63;
	and.b64  	%rd15021, %rd45535, 4294967295;
	add.s64 	%rd15022, %rd15020, %rd16;
	sub.s64 	%rd45535, %rd15021, %rd15022;
	shr.u64 	%rd15023, %rd45535, 63;
	and.b64  	%rd15024, %rd45534, 4294967295;
	add.s64 	%rd15025, %rd15023, %rd17;
	sub.s64 	%rd45534, %rd15024, %rd15025;
	shr.u64 	%rd15026, %rd45534, 63;
	and.b64  	%rd15027, %rd45533, 4294967295;
	add.s64 	%rd15028, %rd15026, %rd18;
	sub.s64 	%rd45533, %rd15027, %rd15028;
	shr.u64 	%rd15029, %rd45533, 63;
	and.b64  	%rd15030, %rd45532, 4294967295;
	add.s64 	%rd15031, %rd15029, %rd19;
	sub.s64 	%rd45532, %rd15030, %rd15031;
	shr.u64 	%rd15032, %rd45532, 63;
	cvt.u32.u64 	%r3045, %rd15032;
	add.s32 	%r3046, %r3044, %r3045;
	sub.s32 	%r6672, %r6672, %r3046;
$L__BB4_1288:
	and.b64  	%rd15033, %rd45538, 4294967295;
	and.b64  	%rd2305, %rd45511, 4294967295;
	sub.s64 	%rd15034, %rd15033, %rd2305;
	shr.u64 	%rd15035, %rd15034, 63;
	cvt.u32.u64 	%r6674, %rd15034;
	and.b64  	%rd15036, %rd45537, 4294967295;
	and.b64  	%rd2306, %rd45512, 4294967295;
	add.s64 	%rd15037, %rd15035, %rd2306;
	sub.s64 	%rd45544, %rd15036, %rd15037;
	shr.u64 	%rd15038, %rd45544, 63;
	and.b64  	%rd15039, %rd45536, 4294967295;
	and.b64  	%rd2308, %rd45513, 4294967295;
	add.s64 	%rd15040, %rd15038, %rd2308;
	sub.s64 	%rd45543, %rd15039, %rd15040;
	shr.u64 	%rd15041, %rd45543, 63;
	and.b64  	%rd15042, %rd45535, 4294967295;
	and.b64  	%rd2310, %rd45514, 4294967295;
	add.s64 	%rd15043, %rd15041, %rd2310;
	sub.s64 	%rd45542, %rd15042, %rd15043;
	shr.u64 	%rd15044, %rd45542, 63;
	and.b64  	%rd15045, %rd45534, 4294967295;
	and.b64  	%rd2312, %rd45515, 4294967295;
	add.s64 	%rd15046, %rd15044, %rd2312;
	sub.s64 	%rd45541, %rd15045, %rd15046;
	shr.u64 	%rd15047, %rd45541, 63;
	and.b64  	%rd15048, %rd45533, 4294967295;
	and.b64  	%rd2314, %rd45516, 4294967295;
	add.s64 	%rd15049, %rd15047, %rd2314;
	sub.s64 	%rd45540, %rd15048, %rd15049;
	shr.u64 	%rd15050, %rd45540, 63;
	and.b64  	%rd15051, %rd45532, 4294967295;
	and.b64  	%rd2316, %rd45517, 4294967295;
	add.s64 	%rd15052, %rd15050, %rd2316;
	sub.s64 	%rd45539, %rd15051, %rd15052;
	shr.u64 	%rd15053, %rd45539, 63;
	cvt.u64.u32 	%rd15054, %r6672;
	cvt.u64.u32 	%rd2318, %r6669;
	add.s64 	%rd15055, %rd15053, %rd2318;
	sub.s64 	%rd15056, %rd15054, %rd15055;
	setp.gt.s64 	%p574, %rd15056, -1;
	cvt.u32.u64 	%r6673, %rd15056;
	@%p574 bra 	$L__BB4_1290;
	cvt.u32.u64 	%r3047, %rd20;
	cvt.u32.u64 	%r3048, %rd13;
	add.s32 	%r6674, %r3048, %r6674;
	setp.lt.u32 	%p575, %r6674, %r3048;
	selp.u64 	%rd15057, 1, 0, %p575;
	and.b64  	%rd15058, %rd45544, 4294967295;
	add.s64 	%rd15059, %rd15058, %rd15057;
	add.s64 	%rd45544, %rd15059, %rd14;
	shr.u64 	%rd15060, %rd45544, 32;
	and.b64  	%rd15061, %rd45543, 4294967295;
	add.s64 	%rd15062, %rd15060, %rd15061;
	add.s64 	%rd45543, %rd15062, %rd15;
	shr.u64 	%rd15063, %rd45543, 32;
	and.b64  	%rd15064, %rd45542, 4294967295;
	add.s64 	%rd15065, %rd15063, %rd15064;
	add.s64 	%rd45542, %rd15065, %rd16;
	shr.u64 	%rd15066, %rd45542, 32;
	and.b64  	%rd15067, %rd45541, 4294967295;
	add.s64 	%rd15068, %rd15066, %rd15067;
	add.s64 	%rd45541, %rd15068, %rd17;
	shr.u64 	%rd15069, %rd45541, 32;
	and.b64  	%rd15070, %rd45540, 4294967295;
	add.s64 	%rd15071, %rd15069, %rd15070;
	add.s64 	%rd45540, %rd15071, %rd18;
	shr.u64 	%rd15072, %rd45540, 32;
	and.b64  	%rd15073, %rd45539, 4294967295;
	add.s64 	%rd15074, %rd15072, %rd15073;
	add.s64 	%rd45539, %rd15074, %rd19;
	{ .reg .b32 tmp; mov.b64 {tmp, %r3049}, %rd45539; }
	add.s32 	%r3050, %r6673, %r3049;
	add.s32 	%r6673, %r3050, %r3047;
$L__BB4_1290:
	cvt.u64.u32 	%rd15075, %r6674;
	and.b64  	%rd2331, %rd45518, 4294967295;
	sub.s64 	%rd15076, %rd15075, %rd2331;
	shr.u64 	%rd15077, %rd15076, 63;
	cvt.u32.u64 	%r6676, %rd15076;
	and.b64  	%rd15078, %rd45544, 4294967295;
	and.b64  	%rd2332, %rd45519, 4294967295;
	add.s64 	%rd15079, %rd15077, %rd2332;
	sub.s64 	%rd45550, %rd15078, %rd15079;
	shr.u64 	%rd15080, %rd45550, 63;
	and.b64  	%rd15081, %rd45543, 4294967295;
	and.b64  	%rd2334, %rd45520, 4294967295;
	add.s64 	%rd15082, %rd15080, %rd2334;
	sub.s64 	%rd45549, %rd15081, %rd15082;
	shr.u64 	%rd15083, %rd45549, 63;
	and.b64  	%rd15084, %rd45542, 4294967295;
	and.b64  	%rd2336, %rd45521, 4294967295;
	add.s64 	%rd15085, %rd15083, %rd2336;
	sub.s64 	%rd45548, %rd15084, %rd15085;
	shr.u64 	%rd15086, %rd45548, 63;
	and.b64  	%rd15087, %rd45541, 4294967295;
	and.b64  	%rd2338, %rd45522, 4294967295;
	add.s64 	%rd15088, %rd15086, %rd2338;
	sub.s64 	%rd45547, %rd15087, %rd15088;
	shr.u64 	%rd15089, %rd45547, 63;
	and.b64  	%rd15090, %rd45540, 4294967295;
	and.b64  	%rd2340, %rd45523, 4294967295;
	add.s64 	%rd15091, %rd15089, %rd2340;
	sub.s64 	%rd45546, %rd15090, %rd15091;
	shr.u64 	%rd15092, %rd45546, 63;
	and.b64  	%rd15093, %rd45539, 4294967295;
	and.b64  	%rd2342, %rd45524, 4294967295;
	add.s64 	%rd15094, %rd15092, %rd2342;
	sub.s64 	%rd45545, %rd15093, %rd15094;
	shr.u64 	%rd15095, %rd45545, 63;
	cvt.u64.u32 	%rd15096, %r6673;
	cvt.u64.u32 	%rd2344, %r6670;
	add.s64 	%rd15097, %rd15095, %rd2344;
	sub.s64 	%rd15098, %rd15096, %rd15097;
	setp.gt.s64 	%p576, %rd15098, -1;
	cvt.u32.u64 	%r6675, %rd15098;
	@%p576 bra 	$L__BB4_1292;
	cvt.u32.u64 	%r3051, %rd20;
	cvt.u32.u64 	%r3052, %rd13;
	add.s32 	%r6676, %r3052, %r6676;
	setp.lt.u32 	%p577, %r6676, %r3052;
	selp.u64 	%rd15099, 1, 0, %p577;
	and.b64  	%rd15100, %rd45550, 4294967295;
	add.s64 	%rd15101, %rd15100, %rd15099;
	add.s64 	%rd45550, %rd15101, %rd14;
	shr.u64 	%rd15102, %rd45550, 32;
	and.b64  	%rd15103, %rd45549, 4294967295;
	add.s64 	%rd15104, %rd15102, %rd15103;
	add.s64 	%rd45549, %rd15104, %rd15;
	shr.u64 	%rd15105, %rd45549, 32;
	and.b64  	%rd15106, %rd45548, 4294967295;
	add.s64 	%rd15107, %rd15105, %rd15106;
	add.s64 	%rd45548, %rd15107, %rd16;
	shr.u64 	%rd15108, %rd45548, 32;
	and.b64  	%rd15109, %rd45547, 4294967295;
	add.s64 	%rd15110, %rd15108, %rd15109;
	add.s64 	%rd45547, %rd15110, %rd17;
	shr.u64 	%rd15111, %rd45547, 32;
	and.b64  	%rd15112, %rd45546, 4294967295;
	add.s64 	%rd15113, %rd15111, %rd15112;
	add.s64 	%rd45546, %rd15113, %rd18;
	shr.u64 	%rd15114, %rd45546, 32;
	and.b64  	%rd15115, %rd45545, 4294967295;
	add.s64 	%rd15116, %rd15114, %rd15115;
	add.s64 	%rd45545, %rd15116, %rd19;
	{ .reg .b32 tmp; mov.b64 {tmp, %r3053}, %rd45545; }
	add.s32 	%r3054, %r6675, %r3053;
	add.s32 	%r6675, %r3054, %r3051;
$L__BB4_1292:
	cvt.u64.u32 	%rd15117, %r6676;
	sub.s64 	%rd15118, %rd15117, %rd2331;
	shr.u64 	%rd15119, %rd15118, 63;
	cvt.u32.u64 	%r6717, %rd15118;
	and.b64  	%rd15120, %rd45550, 4294967295;
	add.s64 	%rd15121, %rd15119, %rd2332;
	sub.s64 	%rd45556, %rd15120, %rd15121;
	shr.u64 	%rd15122, %rd45556, 63;
	and.b64  	%rd15123, %rd45549, 4294967295;
	add.s64 	%rd15124, %rd15122, %rd2334;
	sub.s64 	%rd45555, %rd15123, %rd15124;
	shr.u64 	%rd15125, %rd45555, 63;
	and.b64  	%rd15126, %rd45548, 4294967295;
	add.s64 	%rd15127, %rd15125, %rd2336;
	sub.s64 	%rd45554, %rd15126, %rd15127;
	shr.u64 	%rd15128, %rd45554, 63;
	and.b64  	%rd15129, %rd45547, 4294967295;
	add.s64 	%rd15130, %rd15128, %rd2338;
	sub.s64 	%rd45553, %rd15129, %rd15130;
	shr.u64 	%rd15131, %rd45553, 63;
	and.b64  	%rd15132, %rd45546, 4294967295;
	add.s64 	%rd15133, %rd15131, %rd2340;
	sub.s64 	%rd45552, %rd15132, %rd15133;
	shr.u64 	%rd15134, %rd45552, 63;
	and.b64  	%rd15135, %rd45545, 4294967295;
	add.s64 	%rd15136, %rd15134, %rd2342;
	sub.s64 	%rd45551, %rd15135, %rd15136;
	shr.u64 	%rd15137, %rd45551, 63;
	cvt.u64.u32 	%rd15138, %r6675;
	add.s64 	%rd15139, %rd15137, %rd2344;
	sub.s64 	%rd15140, %rd15138, %rd15139;
	setp.gt.s64 	%p578, %rd15140, -1;
	cvt.u32.u64 	%r6710, %rd15140;
	@%p578 bra 	$L__BB4_1294;
	cvt.u32.u64 	%r3055, %rd20;
	cvt.u32.u64 	%r3056, %rd13;
	add.s32 	%r6717, %r3056, %r6717;
	setp.lt.u32 	%p579, %r6717, %r3056;
	selp.u64 	%rd15141, 1, 0, %p579;
	and.b64  	%rd15142, %rd45556, 4294967295;
	add.s64 	%rd15143, %rd15142, %rd15141;
	add.s64 	%rd45556, %rd15143, %rd14;
	shr.u64 	%rd15144, %rd45556, 32;
	and.b64  	%rd15145, %rd45555, 4294967295;
	add.s64 	%rd15146, %rd15144, %rd15145;
	add.s64 	%rd45555, %rd15146, %rd15;
	shr.u64 	%rd15147, %rd45555, 32;
	and.b64  	%rd15148, %rd45554, 4294967295;
	add.s64 	%rd15149, %rd15147, %rd15148;
	add.s64 	%rd45554, %rd15149, %rd16;
	shr.u64 	%rd15150, %rd45554, 32;
	and.b64  	%rd15151, %rd45553, 4294967295;
	add.s64 	%rd15152, %rd15150, %rd15151;
	add.s64 	%rd45553, %rd15152, %rd17;
	shr.u64 	%rd15153, %rd45553, 32;
	and.b64  	%rd15154, %rd45552, 4294967295;
	add.s64 	%rd15155, %rd15153, %rd15154;
	add.s64 	%rd45552, %rd15155, %rd18;
	shr.u64 	%rd15156, %rd45552, 32;
	and.b64  	%rd15157, %rd45551, 4294967295;
	add.s64 	%rd15158, %rd15156, %rd15157;
	add.s64 	%rd45551, %rd15158, %rd19;
	{ .reg .b32 tmp; mov.b64 {tmp, %r3057}, %rd45551; }
	add.s32 	%r3058, %r6710, %r3057;
	add.s32 	%r6710, %r3058, %r3055;
$L__BB4_1294:
	cvt.u32.u64 	%r6716, %rd45556;
	cvt.u32.u64 	%r6715, %rd45555;
	cvt.u32.u64 	%r6714, %rd45554;
	cvt.u32.u64 	%r6713, %rd45553;
	cvt.u32.u64 	%r6712, %rd45552;
	cvt.u32.u64 	%r6711, %rd45551;
	cvt.u64.u32 	%rd15159, %r6717;
	sub.s64 	%rd15160, %rd2331, %rd15159;
	shr.u64 	%rd15161, %rd15160, 63;
	cvt.u32.u64 	%r6679, %rd15160;
	and.b64  	%rd15162, %rd45556, 4294967295;
	add.s64 	%rd15163, %rd15161, %rd15162;
	sub.s64 	%rd45557, %rd2332, %rd15163;
	shr.u64 	%rd15164, %rd45557, 63;
	and.b64  	%rd15165, %rd45555, 4294967295;
	add.s64 	%rd15166, %rd15164, %rd15165;
	sub.s64 	%rd45558, %rd2334, %rd15166;
	shr.u64 	%rd15167, %rd45558, 63;
	and.b64  	%rd15168, %rd45554, 4294967295;
	add.s64 	%rd15169, %rd15167, %rd15168;
	sub.s64 	%rd45559, %rd2336, %rd15169;
	shr.u64 	%rd15170, %rd45559, 63;
	and.b64  	%rd15171, %rd45553, 4294967295;
	add.s64 	%rd15172, %rd15170, %rd15171;
	sub.s64 	%rd45560, %rd2338, %rd15172;
	shr.u64 	%rd15173, %rd45560, 63;
	and.b64  	%rd15174, %rd45552, 4294967295;
	add.s64 	%rd15175, %rd15173, %rd15174;
	sub.s64 	%rd45561, %rd2340, %rd15175;
	shr.u64 	%rd15176, %rd45561, 63;
	and.b64  	%rd15177, %rd45551, 4294967295;
	add.s64 	%rd15178, %rd15176, %rd15177;
	sub.s64 	%rd45562, %rd2342, %rd15178;
	shr.u64 	%rd15179, %rd45562, 63;
	cvt.u64.u32 	%rd15180, %r6710;
	add.s64 	%rd15181, %rd15179, %rd15180;
	sub.s64 	%rd15182, %rd2344, %rd15181;
	setp.gt.s64 	%p580, %rd15182, -1;
	cvt.u32.u64 	%r6680, %rd15182;
	@%p580 bra 	$L__BB4_1296;
	cvt.u32.u64 	%r3059, %rd20;
	cvt.u32.u64 	%r3060, %rd13;
	add.s32 	%r6679, %r3060, %r6679;
	setp.lt.u32 	%p581, %r6679, %r3060;
	selp.u64 	%rd15183, 1, 0, %p581;
	and.b64  	%rd15184, %rd45557, 4294967295;
	add.s64 	%rd15185, %rd15184, %rd15183;
	add.s64 	%rd45557, %rd15185, %rd14;
	shr.u64 	%rd15186, %rd45557, 32;
	and.b64  	%rd15187, %rd45558, 4294967295;
	add.s64 	%rd15188, %rd15186, %rd15187;
	add.s64 	%rd45558, %rd15188, %rd15;
	shr.u64 	%rd15189, %rd45558, 32;
	and.b64  	%rd15190, %rd45559, 4294967295;
	add.s64 	%rd15191, %rd15189, %rd15190;
	add.s64 	%rd45559, %rd15191, %rd16;
	shr.u64 	%rd15192, %rd45559, 32;
	and.b64  	%rd15193, %rd45560, 4294967295;
	add.s64 	%rd15194, %rd15192, %rd15193;
	add.s64 	%rd45560, %rd15194, %rd17;
	shr.u64 	%rd15195, %rd45560, 32;
	and.b64  	%rd15196, %rd45561, 4294967295;
	add.s64 	%rd15197, %rd15195, %rd15196;
	add.s64 	%rd45561, %rd15197, %rd18;
	shr.u64 	%rd15198, %rd45561, 32;
	and.b64  	%rd15199, %rd45562, 4294967295;
	add.s64 	%rd15200, %rd15198, %rd15199;
	add.s64 	%rd45562, %rd15200, %rd19;
	{ .reg .b32 tmp; mov.b64 {tmp, %r3061}, %rd45562; }
	add.s32 	%r3062, %r6680, %r3061;
	add.s32 	%r6680, %r3062, %r3059;
$L__BB4_1296:
	cvt.u32.u64 	%r3063, %rd20;
	cvt.u64.u32 	%rd15201, %r6679;
	mul.lo.s64 	%rd15202, %rd15201, %rd2276;
	cvt.u32.u64 	%r3064, %rd15202;
	shr.u64 	%rd15203, %rd15202, 32;
	and.b64  	%rd15204, %rd45557, 4294967295;
	mad.lo.s64 	%rd15205, %rd15204, %rd2276, %rd15203;
	shr.u64 	%rd15206, %rd15205, 32;
	and.b64  	%rd15207, %rd45558, 4294967295;
	mad.lo.s64 	%rd15208, %rd15207, %rd2276, %rd15206;
	shr.u64 	%rd15209, %rd15208, 32;
	and.b64  	%rd15210, %rd45559, 4294967295;
	mad.lo.s64 	%rd15211, %rd15210, %rd2276, %rd15209;
	shr.u64 	%rd15212, %rd15211, 32;
	and.b64  	%rd15213, %rd45560, 4294967295;
	mad.lo.s64 	%rd15214, %rd15213, %rd2276, %rd15212;
	shr.u64 	%rd15215, %rd15214, 32;
	and.b64  	%rd15216, %rd45561, 4294967295;
	mad.lo.s64 	%rd15217, %rd15216, %rd2276, %rd15215;
	shr.u64 	%rd15218, %rd15217, 32;
	and.b64  	%rd15219, %rd45562, 4294967295;
	mad.lo.s64 	%rd15220, %rd15219, %rd2276, %rd15218;
	shr.u64 	%rd15221, %rd15220, 32;
	cvt.u64.u32 	%rd15222, %r6680;
	mad.lo.s64 	%rd15223, %rd15222, %rd2276, %rd15221;
	shr.u64 	%rd15224, %rd15223, 32;
	and.b64  	%rd15225, %rd15205, 4294967295;
	mad.lo.s64 	%rd15226, %rd2277, %rd15201, %rd15225;
	shr.u64 	%rd15227, %rd15226, 32;
	and.b64  	%rd15228, %rd15208, 4294967295;
	add.s64 	%rd15229, %rd15227, %rd15228;
	mad.lo.s64 	%rd15230, %rd15204, %rd2277, %rd15229;
	shr.u64 	%rd15231, %rd15230, 32;
	and.b64  	%rd15232, %rd15211, 4294967295;
	add.s64 	%rd15233, %rd15231, %rd15232;
	mad.lo.s64 	%rd15234, %rd15207, %rd2277, %rd15233;
	shr.u64 	%rd15235, %rd15234, 32;
	and.b64  	%rd15236, %rd15214, 4294967295;
	add.s64 	%rd15237, %rd15235, %rd15236;
	mad.lo.s64 	%rd15238, %rd15210, %rd2277, %rd15237;
	shr.u64 	%rd15239, %rd15238, 32;
	and.b64  	%rd15240, %rd15217, 4294967295;
	add.s64 	%rd15241, %rd15239, %rd15240;
	mad.lo.s64 	%rd15242, %rd15213, %rd2277, %rd15241;
	shr.u64 	%rd15243, %rd15242, 32;
	and.b64  	%rd15244, %rd15220, 4294967295;
	add.s64 	%rd15245, %rd15243, %rd15244;
	mad.lo.s64 	%rd15246, %rd15216, %rd2277, %rd15245;
	shr.u64 	%rd15247, %rd15246, 32;
	and.b64  	%rd15248, %rd15223, 4294967295;
	add.s64 	%rd15249, %rd15247, %rd15248;
	mad.lo.s64 	%rd15250, %rd15219, %rd2277, %rd15249;
	shr.u64 	%rd15251, %rd15250, 32;
	add.s64 	%rd15252, %rd15251, %rd15224;
	mad.lo.s64 	%rd15253, %rd2277, %rd15222, %rd15252;
	shr.u64 	%rd15254, %rd15253, 32;
	and.b64  	%rd15255, %rd15230, 4294967295;
	mad.lo.s64 	%rd15256, %rd2278, %rd15201, %rd15255;
	shr.u64 	%rd15257, %rd15256, 32;
	and.b64  	%rd15258, %rd15234, 4294967295;
	add.s64 	%rd15259, %rd15257, %rd15258;
	mad.lo.s64 	%rd15260, %rd15204, %rd2278, %rd15259;
	shr.u64 	%rd15261, %rd15260, 32;
	and.b64  	%rd15262, %rd15238, 4294967295;
	add.s64 	%rd15263, %rd15261, %rd15262;
	mad.lo.s64 	%rd15264, %rd15207, %rd2278, %rd15263;
	shr.u64 	%rd15265, %rd15264, 32;
	and.b64  	%rd15266, %rd15242, 4294967295;
	add.s64 	%rd15267, %rd15265, %rd15266;
	mad.lo.s64 	%rd15268, %rd15210, %rd2278, %rd15267;
	shr.u64 	%rd15269, %rd15268, 32;
	and.b64  	%rd15270, %rd15246, 4294967295;
	add.s64 	%rd15271, %rd15269, %rd15270;
	mad.lo.s64 	%rd15272, %rd15213, %rd2278, %rd15271;
	shr.u64 	%rd15273, %rd15272, 32;
	and.b64  	%rd15274, %rd15250, 4294967295;
	add.s64 	%rd15275, %rd15273, %rd15274;
	mad.lo.s64 	%rd15276, %rd15216, %rd2278, %rd15275;
	shr.u64 	%rd15277, %rd15276, 32;
	and.b64  	%rd15278, %rd15253, 4294967295;
	add.s64 	%rd15279, %rd15277, %rd15278;
	mad.lo.s64 	%rd15280, %rd15219, %rd2278, %rd15279;
	shr.u64 	%rd15281, %rd15280, 32;
	add.s64 	%rd15282, %rd15281, %rd15254;
	mad.lo.s64 	%rd15283, %rd2278, %rd15222, %rd15282;
	shr.u64 	%rd15284, %rd15283, 32;
	and.b64  	%rd15285, %rd15260, 4294967295;
	mad.lo.s64 	%rd15286, %rd2279, %rd15201, %rd15285;
	shr.u64 	%rd15287, %rd15286, 32;
	and.b64  	%rd15288, %rd15264, 4294967295;
	add.s64 	%rd15289, %rd15287, %rd15288;
	mad.lo.s64 	%rd15290, %rd15204, %rd2279, %rd15289;
	shr.u64 	%rd15291, %rd15290, 32;
	and.b64  	%rd15292, %rd15268, 4294967295;
	add.s64 	%rd15293, %rd15291, %rd15292;
	mad.lo.s64 	%rd15294, %rd15207, %rd2279, %rd15293;
	shr.u64 	%rd15295, %rd15294, 32;
	and.b64  	%rd15296, %rd15272, 4294967295;
	add.s64 	%rd15297, %rd15295, %rd15296;
	mad.lo.s64 	%rd15298, %rd15210, %rd2279, %rd15297;
	shr.u64 	%rd15299, %rd15298, 32;
	and.b64  	%rd15300, %rd15276, 4294967295;
	add.s64 	%rd15301, %rd15299, %rd15300;
	mad.lo.s64 	%rd15302, %rd15213, %rd2279, %rd15301;
	shr.u64 	%rd15303, %rd15302, 32;
	and.b64  	%rd15304, %rd15280, 4294967295;
	add.s64 	%rd15305, %rd15303, %rd15304;
	mad.lo.s64 	%rd15306, %rd15216, %rd2279, %rd15305;
	shr.u64 	%rd15307, %rd15306, 32;
	and.b64  	%rd15308, %rd15283, 4294967295;
	add.s64 	%rd15309, %rd15307, %rd15308;
	mad.lo.s64 	%rd15310, %rd15219, %rd2279, %rd15309;
	shr.u64 	%rd15311, %rd15310, 32;
	add.s64 	%rd15312, %rd15311, %rd15284;
	mad.lo.s64 	%rd15313, %rd2279, %rd15222, %rd15312;
	shr.u64 	%rd15314, %rd15313, 32;
	and.b64  	%rd15315, %rd15290, 4294967295;
	mad.lo.s64 	%rd15316, %rd2280, %rd15201, %rd15315;
	shr.u64 	%rd15317, %rd15316, 32;
	and.b64  	%rd15318, %rd15294, 4294967295;
	add.s64 	%rd15319, %rd15317, %rd15318;
	mad.lo.s64 	%rd15320, %rd15204, %rd2280, %rd15319;
	shr.u64 	%rd15321, %rd15320, 32;
	and.b64  	%rd15322, %rd15298, 4294967295;
	add.s64 	%rd15323, %rd15321, %rd15322;
	mad.lo.s64 	%rd15324, %rd15207, %rd2280, %rd15323;
	shr.u64 	%rd15325, %rd15324, 32;
	and.b64  	%rd15326, %rd15302, 4294967295;
	add.s64 	%rd15327, %rd15325, %rd15326;
	mad.lo.s64 	%rd15328, %rd15210, %rd2280, %rd15327;
	shr.u64 	%rd15329, %rd15328, 32;
	and.b64  	%rd15330, %rd15306, 4294967295;
	add.s64 	%rd15331, %rd15329, %rd15330;
	mad.lo.s64 	%rd15332, %rd15213, %rd2280, %rd15331;
	shr.u64 	%rd15333, %rd15332, 32;
	and.b64  	%rd15334, %rd15310, 4294967295;
	add.s64 	%rd15335, %rd15333, %rd15334;
	mad.lo.s64 	%rd15336, %rd15216, %rd2280, %rd15335;
	shr.u64 	%rd15337, %rd15336, 32;
	and.b64  	%rd15338, %rd15313, 4294967295;
	add.s64 	%rd15339, %rd15337, %rd15338;
	mad.lo.s64 	%rd15340, %rd15219, %rd2280, %rd15339;
	shr.u64 	%rd15341, %rd15340, 32;
	add.s64 	%rd15342, %rd15341, %rd15314;
	mad.lo.s64 	%rd15343, %rd2280, %rd15222, %rd15342;
	shr.u64 	%rd15344, %rd15343, 32;
	and.b64  	%rd15345, %rd15320, 4294967295;
	mad.lo.s64 	%rd15346, %rd2281, %rd15201, %rd15345;
	shr.u64 	%rd15347, %rd15346, 32;
	and.b64  	%rd15348, %rd15324, 4294967295;
	add.s64 	%rd15349, %rd15347, %rd15348;
	mad.lo.s64 	%rd15350, %rd15204, %rd2281, %rd15349;
	shr.u64 	%rd15351, %rd15350, 32;
	and.b64  	%rd15352, %rd15328, 4294967295;
	add.s64 	%rd15353, %rd15351, %rd15352;
	mad.lo.s64 	%rd15354, %rd15207, %rd2281, %rd15353;
	shr.u64 	%rd15355, %rd15354, 32;
	and.b64  	%rd15356, %rd15332, 4294967295;
	add.s64 	%rd15357, %rd15355, %rd15356;
	mad.lo.s64 	%rd15358, %rd15210, %rd2281, %rd15357;
	shr.u64 	%rd15359, %rd15358, 32;
	and.b64  	%rd15360, %rd15336, 4294967295;
	add.s64 	%rd15361, %rd15359, %rd15360;
	mad.lo.s64 	%rd15362, %rd15213, %rd2281, %rd15361;
	shr.u64 	%rd15363, %rd15362, 32;
	and.b64  	%rd15364, %rd15340, 4294967295;
	add.s64 	%rd15365, %rd15363, %rd15364;
	mad.lo.s64 	%rd15366, %rd15216, %rd2281, %rd15365;
	shr.u64 	%rd15367, %rd15366, 32;
	and.b64  	%rd15368, %rd15343, 4294967295;
	add.s64 	%rd15369, %rd15367, %rd15368;
	mad.lo.s64 	%rd15370, %rd15219, %rd2281, %rd15369;
	shr.u64 	%rd15371, %rd15370, 32;
	add.s64 	%rd15372, %rd15371, %rd15344;
	mad.lo.s64 	%rd15373, %rd2281, %rd15222, %rd15372;
	shr.u64 	%rd15374, %rd15373, 32;
	and.b64  	%rd15375, %rd15350, 4294967295;
	mad.lo.s64 	%rd15376, %rd2282, %rd15201, %rd15375;
	shr.u64 	%rd15377, %rd15376, 32;
	and.b64  	%rd15378, %rd15354, 4294967295;
	add.s64 	%rd15379, %rd15377, %rd15378;
	mad.lo.s64 	%rd15380, %rd15204, %rd2282, %rd15379;
	shr.u64 	%rd15381, %rd15380, 32;
	and.b64  	%rd15382, %rd15358, 4294967295;
	add.s64 	%rd15383, %rd15381, %rd15382;
	mad.lo.s64 	%rd15384, %rd15207, %rd2282, %rd15383;
	shr.u64 	%rd15385, %rd15384, 32;
	and.b64  	%rd15386, %rd15362, 4294967295;
	add.s64 	%rd15387, %rd15385, %rd15386;
	mad.lo.s64 	%rd15388, %rd15210, %rd2282, %rd15387;
	shr.u64 	%rd15389, %rd15388, 32;
	and.b64  	%rd15390, %rd15366, 4294967295;
	add.s64 	%rd15391, %rd15389, %rd15390;
	mad.lo.s64 	%rd15392, %rd15213, %rd2282, %rd15391;
	shr.u64 	%rd15393, %rd15392, 32;
	and.b64  	%rd15394, %rd15370, 4294967295;
	add.s64 	%rd15395, %rd15393, %rd15394;
	mad.lo.s64 	%rd15396, %rd15216, %rd2282, %rd15395;
	shr.u64 	%rd15397, %rd15396, 32;
	and.b64  	%rd15398, %rd15373, 4294967295;
	add.s64 	%rd15399, %rd15397, %rd15398;
	mad.lo.s64 	%rd15400, %rd15219, %rd2282, %rd15399;
	shr.u64 	%rd15401, %rd15400, 32;
	add.s64 	%rd15402, %rd15401, %rd15374;
	mad.lo.s64 	%rd15403, %rd2282, %rd15222, %rd15402;
	shr.u64 	%rd15404, %rd15403, 32;
	and.b64  	%rd15405, %rd15380, 4294967295;
	mad.lo.s64 	%rd15406, %rd2283, %rd15201, %rd15405;
	shr.u64 	%rd15407, %rd15406, 32;
	and.b64  	%rd15408, %rd15384, 4294967295;
	add.s64 	%rd15409, %rd15407, %rd15408;
	mad.lo.s64 	%rd15410, %rd15204, %rd2283, %rd15409;
	shr.u64 	%rd15411, %rd15410, 32;
	and.b64  	%rd15412, %rd15388, 4294967295;
	add.s64 	%rd15413, %rd15411, %rd15412;
	mad.lo.s64 	%rd15414, %rd15207, %rd2283, %rd15413;
	shr.u64 	%rd15415, %rd15414, 32;
	and.b64  	%rd15416, %rd15392, 4294967295;
	add.s64 	%rd15417, %rd15415, %rd15416;
	mad.lo.s64 	%rd15418, %rd15210, %rd2283, %rd15417;
	shr.u64 	%rd15419, %rd15418, 32;
	and.b64  	%rd15420, %rd15396, 4294967295;
	add.s64 	%rd15421, %rd15419, %rd15420;
	mad.lo.s64 	%rd15422, %rd15213, %rd2283, %rd15421;
	shr.u64 	%rd15423, %rd15422, 32;
	and.b64  	%rd15424, %rd15400, 4294967295;
	add.s64 	%rd15425, %rd15423, %rd15424;
	mad.lo.s64 	%rd15426, %rd15216, %rd2283, %rd15425;
	shr.u64 	%rd15427, %rd15426, 32;
	and.b64  	%rd15428, %rd15403, 4294967295;
	add.s64 	%rd15429, %rd15427, %rd15428;
	mad.lo.s64 	%rd15430, %rd15219, %rd2283, %rd15429;
	shr.u64 	%rd15431, %rd15430, 32;
	add.s64 	%rd15432, %rd15431, %rd15404;
	mad.lo.s64 	%rd15433, %rd2283, %rd15222, %rd15432;
	{ .reg .b32 tmp; mov.b64 {tmp, %r3065}, %rd15433; }
	mul.lo.s32 	%r3066, %r86, %r3064;
	cvt.u64.u32 	%rd15434, %r3066;
	and.b64  	%rd15435, %rd15202, 4294967295;
	mad.lo.s64 	%rd15436, %rd13, %rd15434, %rd15435;
	shr.u64 	%rd15437, %rd15436, 32;
	and.b64  	%rd15438, %rd15226, 4294967295;
	add.s64 	%rd15439, %rd15437, %rd15438;
	mad.lo.s64 	%rd15440, %rd14, %rd15434, %rd15439;
	cvt.u32.u64 	%r3067, %rd15440;
	shr.u64 	%rd15441, %rd15440, 32;
	and.b64  	%rd15442, %rd15256, 4294967295;
	add.s64 	%rd15443, %rd15441, %rd15442;
	mad.lo.s64 	%rd15444, %rd15, %rd15434, %rd15443;
	shr.u64 	%rd15445, %rd15444, 32;
	and.b64  	%rd15446, %rd15286, 4294967295;
	add.s64 	%rd15447, %rd15445, %rd15446;
	mad.lo.s64 	%rd15448, %rd16, %rd15434, %rd15447;
	shr.u64 	%rd15449, %rd15448, 32;
	and.b64  	%rd15450, %rd15316, 4294967295;
	add.s64 	%rd15451, %rd15449, %rd15450;
	mad.lo.s64 	%rd15452, %rd17, %rd15434, %rd15451;
	shr.u64 	%rd15453, %rd15452, 32;
	and.b64  	%rd15454, %rd15346, 4294967295;
	add.s64 	%rd15455, %rd15453, %rd15454;
	mad.lo.s64 	%rd15456, %rd18, %rd15434, %rd15455;
	shr.u64 	%rd15457, %rd15456, 32;
	and.b64  	%rd15458, %rd15376, 4294967295;
	add.s64 	%rd15459, %rd15457, %rd15458;
	mad.lo.s64 	%rd15460, %rd19, %rd15434, %rd15459;
	shr.u64 	%rd15461, %rd15460, 32;
	and.b64  	%rd15462, %rd15406, 4294967295;
	add.s64 	%rd15463, %rd15461, %rd15462;
	mad.lo.s64 	%rd15464, %rd20, %rd15434, %rd15463;
	shr.u64 	%rd15465, %rd15464, 32;
	and.b64  	%rd15466, %rd15410, 4294967295;
	add.s64 	%rd15467, %rd15465, %rd15466;
	shr.u64 	%rd15468, %rd15467, 32;
	and.b64  	%rd15469, %rd15414, 4294967295;
	add.s64 	%rd15470, %rd15468, %rd15469;
	shr.u64 	%rd15471, %rd15470, 32;
	and.b64  	%rd15472, %rd15418, 4294967295;
	add.s64 	%rd15473, %rd15471, %rd15472;
	shr.u64 	%rd15474, %rd15473, 32;
	and.b64  	%rd15475, %rd15422, 4294967295;
	add.s64 	%rd15476, %rd15474, %rd15475;
	shr.u64 	%rd15477, %rd15476, 32;
	and.b64  	%rd15478, %rd15426, 4294967295;
	add.s64 	%rd15479, %rd15477, %rd15478;
	shr.u64 	%rd15480, %rd15479, 32;
	and.b64  	%rd15481, %rd15430, 4294967295;
	add.s64 	%rd15482, %rd15480, %rd15481;
	shr.u64 	%rd15483, %rd15482, 32;
	and.b64  	%rd15484, %rd15433, 4294967295;
	add.s64 	%rd15485, %rd15483, %rd15484;
	{ .reg .b32 tmp; mov.b64 {tmp, %r3068}, %rd15485; }
	add.s32 	%r3069, %r3065, %r3068;
	mul.lo.s32 	%r3070, %r86, %r3067;
	cvt.u64.u32 	%rd15486, %r3070;
	and.b64  	%rd15487, %rd15440, 4294967295;
	mad.lo.s64 	%rd15488, %rd13, %rd15486, %rd15487;
	shr.u64 	%rd15489, %rd15488, 32;
	and.b64  	%rd15490, %rd15444, 4294967295;
	add.s64 	%rd15491, %rd15489, %rd15490;
	mad.lo.s64 	%rd15492, %rd14, %rd15486, %rd15491;
	cvt.u32.u64 	%r3071, %rd15492;
	shr.u64 	%rd15493, %rd15492, 32;
	and.b64  	%rd15494, %rd15448, 4294967295;
	add.s64 	%rd15495, %rd15493, %rd15494;
	mad.lo.s64 	%rd15496, %rd15, %rd15486, %rd15495;
	shr.u64 	%rd15497, %rd15496, 32;
	and.b64  	%rd15498, %rd15452, 4294967295;
	add.s64 	%rd15499, %rd15497, %rd15498;
	mad.lo.s64 	%rd15500, %rd16, %rd15486, %rd15499;
	shr.u64 	%rd15501, %rd15500, 32;
	and.b64  	%rd15502, %rd15456, 4294967295;
	add.s64 	%rd15503, %rd15501, %rd15502;
	mad.lo.s64 	%rd15504, %rd17, %rd15486, %rd15503;
	shr.u64 	%rd15505, %rd15504, 32;
	and.b64  	%rd15506, %rd15460, 4294967295;
	add.s64 	%rd15507, %rd15505, %rd15506;
	mad.lo.s64 	%rd15508, %rd18, %rd15486, %rd15507;
	shr.u64 	%rd15509, %rd15508, 32;
	and.b64  	%rd15510, %rd15464, 4294967295;
	add.s64 	%rd15511, %rd15509, %rd15510;
	mad.lo.s64 	%rd15512, %rd19, %rd15486, %rd15511;
	shr.u64 	%rd15513, %rd15512, 32;
	and.b64  	%rd15514, %rd15467, 4294967295;
	add.s64 	%rd15515, %rd15513, %rd15514;
	mad.lo.s64 	%rd15516, %rd20, %rd15486, %rd15515;
	shr.u64 	%rd15517, %rd15516, 32;
	and.b64  	%rd15518, %rd15470, 4294967295;
	add.s64 	%rd15519, %rd15517, %rd15518;
	shr.u64 	%rd15520, %rd15519, 32;
	and.b64  	%rd15521, %rd15473, 4294967295;
	add.s64 	%rd15522, %rd15520, %rd15521;
	shr.u64 	%rd15523, %rd15522, 32;
	and.b64  	%rd15524, %rd15476, 4294967295;
	add.s64 	%rd15525, %rd15523, %rd15524;
	shr.u64 	%rd15526, %rd15525, 32;
	and.b64  	%rd15527, %rd15479, 4294967295;
	add.s64 	%rd15528, %rd15526, %rd15527;
	shr.u64 	%rd15529, %rd15528, 32;
	and.b64  	%rd15530, %rd15482, 4294967295;
	add.s64 	%rd15531, %rd15529, %rd15530;
	shr.u64 	%rd15532, %rd15531, 32;
	and.b64  	%rd15533, %rd15485, 4294967295;
	add.s64 	%rd15534, %rd15532, %rd15533;
	{ .reg .b32 tmp; mov.b64 {tmp, %r3072}, %rd15534; }
	add.s32 	%r3073, %r3069, %r3072;
	mul.lo.s32 	%r3074, %r86, %r3071;
	cvt.u64.u32 	%rd15535, %r3074;
	and.b64  	%rd15536, %rd15492, 4294967295;
	mad.lo.s64 	%rd15537, %rd13, %rd15535, %rd15536;
	shr.u64 	%rd15538, %rd15537, 32;
	and.b64  	%rd15539, %rd15496, 4294967295;
	add.s64 	%rd15540, %rd15538, %rd15539;
	mad.lo.s64 	%rd15541, %rd14, %rd15535, %rd15540;
	cvt.u32.u64 	%r3075, %rd15541;
	shr.u64 	%rd15542, %rd15541, 32;
	and.b64  	%rd15543, %rd15500, 4294967295;
	add.s64 	%rd15544, %rd15542, %rd15543;
	mad.lo.s64 	%rd15545, %rd15, %rd15535, %rd15544;
	shr.u64 	%rd15546, %rd15545, 32;
	and.b64  	%rd15547, %rd15504, 4294967295;
	add.s64 	%rd15548, %rd15546, %rd15547;
	mad.lo.s64 	%rd15549, %rd16, %rd15535, %rd15548;
	shr.u64 	%rd15550, %rd15549, 32;
	and.b64  	%rd15551, %rd15508, 4294967295;
	add.s64 	%rd15552, %rd15550, %rd15551;
	mad.lo.s64 	%rd15553, %rd17, %rd15535, %rd15552;
	shr.u64 	%rd15554, %rd15553, 32;
	and.b64  	%rd15555, %rd15512, 4294967295;
	add.s64 	%rd15556, %rd15554, %rd15555;
	mad.lo.s64 	%rd15557, %rd18, %rd15535, %rd15556;
	shr.u64 	%rd15558, %rd15557, 32;
	and.b64  	%rd15559, %rd15516, 4294967295;
	add.s64 	%rd15560, %rd15558, %rd15559;
	mad.lo.s64 	%rd15561, %rd19, %rd15535, %rd15560;
	shr.u64 	%rd15562, %rd15561, 32;
	and.b64  	%rd15563, %rd15519, 4294967295;
	add.s64 	%rd15564, %rd15562, %rd15563;
	mad.lo.s64 	%rd15565, %rd20, %rd15535, %rd15564;
	shr.u64 	%rd15566, %rd15565, 32;
	and.b64  	%rd15567, %rd15522, 4294967295;
	add.s64 	%rd15568, %rd15566, %rd15567;
	shr.u64 	%rd15569, %rd15568, 32;
	and.b64  	%rd15570, %rd15525, 4294967295;
	add.s64 	%rd15571, %rd15569, %rd15570;
	shr.u64 	%rd15572, %rd15571, 32;
	and.b64  	%rd15573, %rd15528, 4294967295;
	add.s64 	%rd15574, %rd15572, %rd15573;
	shr.u64 	%rd15575, %rd15574, 32;
	and.b64  	%rd15576, %rd15531, 4294967295;
	add.s64 	%rd15577, %rd15575, %rd15576;
	shr.u64 	%rd15578, %rd15577, 32;
	and.b64  	%rd15579, %rd15534, 4294967295;
	add.s64 	%rd15580, %rd15578, %rd15579;
	{ .reg .b32 tmp; mov.b64 {tmp, %r3076}, %rd15580; }
	add.s32 	%r3077, %r3073, %r3076;
	mul.lo.s32 	%r3078, %r86, %r3075;
	cvt.u64.u32 	%rd15581, %r3078;
	and.b64  	%rd15582, %rd15541, 4294967295;
	mad.lo.s64 	%rd15583, %rd13, %rd15581, %rd15582;
	shr.u64 	%rd15584, %rd15583, 32;
	and.b64  	%rd15585, %rd15545, 4294967295;
	add.s64 	%rd15586, %rd15584, %rd15585;
	mad.lo.s64 	%rd15587, %rd14, %rd15581, %rd15586;
	cvt.u32.u64 	%r3079, %rd15587;
	shr.u64 	%rd15588, %rd15587, 32;
	and.b64  	%rd15589, %rd15549, 4294967295;
	add.s64 	%rd15590, %rd15588, %rd15589;
	mad.lo.s64 	%rd15591, %rd15, %rd15581, %rd15590;
	shr.u64 	%rd15592, %rd15591, 32;
	and.b64  	%rd15593, %rd15553, 4294967295;
	add.s64 	%rd15594, %rd15592, %rd15593;
	mad.lo.s64 	%rd15595, %rd16, %rd15581, %rd15594;
	shr.u64 	%rd15596, %rd15595, 32;
	and.b64  	%rd15597, %rd15557, 4294967295;
	add.s64 	%rd15598, %rd15596, %rd15597;
	mad.lo.s64 	%rd15599, %rd17, %rd15581, %rd15598;
	shr.u64 	%rd15600, %rd15599, 32;
	and.b64  	%rd15601, %rd15561, 4294967295;
	add.s64 	%rd15602, %rd15600, %rd15601;
	mad.lo.s64 	%rd15603, %rd18, %rd15581, %rd15602;
	shr.u64 	%rd15604, %rd15603, 32;
	and.b64  	%rd15605, %rd15565, 4294967295;
	add.s64 	%rd15606, %rd15604, %rd15605;
	mad.lo.s64 	%rd15607, %rd19, %rd15581, %rd15606;
	shr.u64 	%rd15608, %rd15607, 32;
	and.b64  	%rd15609, %rd15568, 4294967295;
	add.s64 	%rd15610, %rd15608, %rd15609;
	mad.lo.s64 	%rd15611, %rd20, %rd15581, %rd15610;
	shr.u64 	%rd15612, %rd15611, 32;
	and.b64  	%rd15613, %rd15571, 4294967295;
	add.s64 	%rd15614, %rd15612, %rd15613;
	shr.u64 	%rd15615, %rd15614, 32;
	and.b64  	%rd15616, %rd15574, 4294967295;
	add.s64 	%rd15617, %rd15615, %rd15616;
	shr.u64 	%rd15618, %rd15617, 32;
	and.b64  	%rd15619, %rd15577, 4294967295;
	add.s64 	%rd15620, %rd15618, %rd15619;
	shr.u64 	%rd15621, %rd15620, 32;
	and.b64  	%rd15622, %rd15580, 4294967295;
	add.s64 	%rd15623, %rd15621, %rd15622;
	{ .reg .b32 tmp; mov.b64 {tmp, %r3080}, %rd15623; }
	add.s32 	%r3081, %r3077, %r3080;
	mul.lo.s32 	%r3082, %r86, %r3079;
	cvt.u64.u32 	%rd15624, %r3082;
	and.b64  	%rd15625, %rd15587, 4294967295;
	mad.lo.s64 	%rd15626, %rd13, %rd15624, %rd15625;
	shr.u64 	%rd15627, %rd15626, 32;
	and.b64  	%rd15628, %rd15591, 4294967295;
	add.s64 	%rd15629, %rd15627, %rd15628;
	mad.lo.s64 	%rd15630, %rd14, %rd15624, %rd15629;
	cvt.u32.u64 	%r3083, %rd15630;
	shr.u64 	%rd15631, %rd15630, 32;
	and.b64  	%rd15632, %rd15595, 4294967295;
	add.s64 	%rd15633, %rd15631, %rd15632;
	mad.lo.s64 	%rd15634, %rd15, %rd15624, %rd15633;
	shr.u64 	%rd15635, %rd15634, 32;
	and.b64  	%rd15636, %rd15599, 4294967295;
	add.s64 	%rd15637, %rd15635, %rd15636;
	mad.lo.s64 	%rd15638, %rd16, %rd15624, %rd15637;
	shr.u64 	%rd15639, %rd15638, 32;
	and.b64  	%rd15640, %rd15603, 4294967295;
	add.s64 	%rd15641, %rd15639, %rd15640;
	mad.lo.s64 	%rd15642, %rd17, %rd15624, %rd15641;
	shr.u64 	%rd15643, %rd15642, 32;
	and.b64  	%rd15644, %rd15607, 4294967295;
	add.s64 	%rd15645, %rd15643, %rd15644;
	mad.lo.s64 	%rd15646, %rd18, %rd15624, %rd15645;
	shr.u64 	%rd15647, %rd15646, 32;
	and.b64  	%rd15648, %rd15611, 4294967295;
	add.s64 	%rd15649, %rd15647, %rd15648;
	mad.lo.s64 	%rd15650, %rd19, %rd15624, %rd15649;
	shr.u64 	%rd15651, %rd15650, 32;
	and.b64  	%rd15652, %rd15614, 4294967295;
	add.s64 	%rd15653, %rd15651, %rd15652;
	mad.lo.s64 	%rd15654, %rd20, %rd15624, %rd15653;
	shr.u64 	%rd15655, %rd15654, 32;
	and.b64  	%rd15656, %rd15617, 4294967295;
	add.s64 	%rd15657, %rd15655, %rd15656;
	shr.u64 	%rd15658, %rd15657, 32;
	and.b64  	%rd15659, %rd15620, 4294967295;
	add.s64 	%rd15660, %rd15658, %rd15659;
	shr.u64 	%rd15661, %rd15660, 32;
	and.b64  	%rd15662, %rd15623, 4294967295;
	add.s64 	%rd15663, %rd15661, %rd15662;
	{ .reg .b32 tmp; mov.b64 {tmp, %r3084}, %rd15663; }
	add.s32 	%r3085, %r3081, %r3084;
	mul.lo.s32 	%r3086, %r86, %r3083;
	cvt.u64.u32 	%rd15664, %r3086;
	and.b64  	%rd15665, %rd15630, 4294967295;
	mad.lo.s64 	%rd15666, %rd13, %rd15664, %rd15665;
	shr.u64 	%rd15667, %rd15666, 32;
	and.b64  	%rd15668, %rd15634, 4294967295;
	add.s64 	%rd15669, %rd15667, %rd15668;
	mad.lo.s64 	%rd15670, %rd14, %rd15664, %rd15669;
	cvt.u32.u64 	%r3087, %rd15670;
	shr.u64 	%rd15671, %rd15670, 32;
	and.b64  	%rd15672, %rd15638, 4294967295;
	add.s64 	%rd15673, %rd15671, %rd15672;
	mad.lo.s64 	%rd15674, %rd15, %rd15664, %rd15673;
	shr.u64 	%rd15675, %rd15674, 32;
	and.b64  	%rd15676, %rd15642, 4294967295;
	add.s64 	%rd15677, %rd15675, %rd15676;
	mad.lo.s64 	%rd15678, %rd16, %rd15664, %rd15677;
	shr.u64 	%rd15679, %rd15678, 32;
	and.b64  	%rd15680, %rd15646, 4294967295;
	add.s64 	%rd15681, %rd15679, %rd15680;
	mad.lo.s64 	%rd15682, %rd17, %rd15664, %rd15681;
	shr.u64 	%rd15683, %rd15682, 32;
	and.b64  	%rd15684, %rd15650, 4294967295;
	add.s64 	%rd15685, %rd15683, %rd15684;
	mad.lo.s64 	%rd15686, %rd18, %rd15664, %rd15685;
	shr.u64 	%rd15687, %rd15686, 32;
	and.b64  	%rd15688, %rd15654, 4294967295;
	add.s64 	%rd15689, %rd15687, %rd15688;
	mad.lo.s64 	%rd15690, %rd19, %rd15664, %rd15689;
	shr.u64 	%rd15691, %rd15690, 32;
	and.b64  	%rd15692, %rd15657, 4294967295;
	add.s64 	%rd15693, %rd15691, %rd15692;
	mad.lo.s64 	%rd15694, %rd20, %rd15664, %rd15693;
	shr.u64 	%rd15695, %rd15694, 32;
	and.b64  	%rd15696, %rd15660, 4294967295;
	add.s64 	%rd15697, %rd15695, %rd15696;
	shr.u64 	%rd15698, %rd15697, 32;
	and.b64  	%rd15699, %rd15663, 4294967295;
	add.s64 	%rd15700, %rd15698, %rd15699;
	{ .reg .b32 tmp; mov.b64 {tmp, %r3088}, %rd15700; }
	add.s32 	%r3089, %r3085, %r3088;
	mul.lo.s32 	%r3090, %r86, %r3087;
	cvt.u64.u32 	%rd15701, %r3090;
	and.b64  	%rd15702, %rd15670, 4294967295;
	mad.lo.s64 	%rd15703, %rd13, %rd15701, %rd15702;
	shr.u64 	%rd15704, %rd15703, 32;
	and.b64  	%rd15705, %rd15674, 4294967295;
	add.s64 	%rd15706, %rd15704, %rd15705;
	mad.lo.s64 	%rd15707, %rd14, %rd15701, %rd15706;
	cvt.u32.u64 	%r3091, %rd15707;
	shr.u64 	%rd15708, %rd15707, 32;
	and.b64  	%rd15709, %rd15678, 4294967295;
	add.s64 	%rd15710, %rd15708, %rd15709;
	mad.lo.s64 	%rd15711, %rd15, %rd15701, %rd15710;
	shr.u64 	%rd15712, %rd15711, 32;
	and.b64  	%rd15713, %rd15682, 4294967295;
	add.s64 	%rd15714, %rd15712, %rd15713;
	mad.lo.s64 	%rd15715, %rd16, %rd15701, %rd15714;
	shr.u64 	%rd15716, %rd15715, 32;
	and.b64  	%rd15717, %rd15686, 4294967295;
	add.s64 	%rd15718, %rd15716, %rd15717;
	mad.lo.s64 	%rd15719, %rd17, %rd15701, %rd15718;
	shr.u64 	%rd15720, %rd15719, 32;
	and.b64  	%rd15721, %rd15690, 4294967295;
	add.s64 	%rd15722, %rd15720, %rd15721;
	mad.lo.s64 	%rd15723, %rd18, %rd15701, %rd15722;
	shr.u64 	%rd15724, %rd15723, 32;
	and.b64  	%rd15725, %rd15694, 4294967295;
	add.s64 	%rd15726, %rd15724, %rd15725;
	mad.lo.s64 	%rd15727, %rd19, %rd15701, %rd15726;
	shr.u64 	%rd15728, %rd15727, 32;
	and.b64  	%rd15729, %rd15697, 4294967295;
	add.s64 	%rd15730, %rd15728, %rd15729;
	mad.lo.s64 	%rd15731, %rd20, %rd15701, %rd15730;
	shr.u64 	%rd15732, %rd15731, 32;
	and.b64  	%rd15733, %rd15700, 4294967295;
	add.s64 	%rd15734, %rd15732, %rd15733;
	{ .reg .b32 tmp; mov.b64 {tmp, %r3092}, %rd15734; }
	add.s32 	%r3093, %r3089, %r3092;
	mul.lo.s32 	%r3094, %r86, %r3091;
	cvt.u64.u32 	%rd15735, %r3094;
	and.b64  	%rd15736, %rd15707, 4294967295;
	mad.lo.s64 	%rd15737, %rd13, %rd15735, %rd15736;
	shr.u64 	%rd15738, %rd15737, 32;
	and.b64  	%rd15739, %rd15711, 4294967295;
	add.s64 	%rd15740, %rd15738, %rd15739;
	mad.lo.s64 	%rd45569, %rd14, %rd15735, %rd15740;
	shr.u64 	%rd15741, %rd45569, 32;
	and.b64  	%rd15742, %rd15715, 4294967295;
	add.s64 	%rd15743, %rd15741, %rd15742;
	mad.lo.s64 	%rd45568, %rd15, %rd15735, %rd15743;
	cvt.u32.u64 	%r1199, %rd45568;
	shr.u64 	%rd15744, %rd45568, 32;
	and.b64  	%rd15745, %rd15719, 4294967295;
	add.s64 	%rd15746, %rd15744, %rd15745;
	mad.lo.s64 	%rd45567, %rd16, %rd15735, %rd15746;
	cvt.u32.u64 	%r1200, %rd45567;
	shr.u64 	%rd15747, %rd45567, 32;
	and.b64  	%rd15748, %rd15723, 4294967295;
	add.s64 	%rd15749, %rd15747, %rd15748;
	mad.lo.s64 	%rd45566, %rd17, %rd15735, %rd15749;
	cvt.u32.u64 	%r1201, %rd45566;
	shr.u64 	%rd15750, %rd45566, 32;
	and.b64  	%rd15751, %rd15727, 4294967295;
	add.s64 	%rd15752, %rd15750, %rd15751;
	mad.lo.s64 	%rd45565, %rd18, %rd15735, %rd15752;
	cvt.u32.u64 	%r1202, %rd45565;
	shr.u64 	%rd15753, %rd45565, 32;
	and.b64  	%rd15754, %rd15731, 4294967295;
	add.s64 	%rd15755, %rd15753, %rd15754;
	mad.lo.s64 	%rd45564, %rd19, %rd15735, %rd15755;
	cvt.u32.u64 	%r1203, %rd45564;
	shr.u64 	%rd15756, %rd45564, 32;
	and.b64  	%rd15757, %rd15734, 4294967295;
	add.s64 	%rd15758, %rd15756, %rd15757;
	mad.lo.s64 	%rd45563, %rd20, %rd15735, %rd15758;
	cvt.u32.u64 	%r1204, %rd45563;
	{ .reg .b32 tmp; mov.b64 {tmp, %r3095}, %rd45563; }
	add.s32 	%r6681, %r3093, %r3095;
	setp.gt.u32 	%p582, %r6681, %r3063;
	@%p582 bra 	$L__BB4_1310;
	cvt.u32.u64 	%r3096, %rd20;
	setp.lt.u32 	%p583, %r6681, %r3096;
	@%p583 bra 	$L__BB4_1311;
	cvt.u32.u64 	%r3097, %rd19;
	setp.lt.u32 	%p584, %r3097, %r1204;
	@%p584 bra 	$L__BB4_1310;
	cvt.u32.u64 	%r3098, %rd19;
	setp.gt.u32 	%p585, %r3098, %r1204;
	@%p585 bra 	$L__BB4_1311;
	cvt.u32.u64 	%r3099, %rd18;
	setp.lt.u32 	%p586, %r3099, %r1203;
	@%p586 bra 	$L__BB4_1310;
	cvt.u32.u64 	%r3100, %rd18;
	setp.gt.u32 	%p587, %r3100, %r1203;
	@%p587 bra 	$L__BB4_1311;
	cvt.u32.u64 	%r3101, %rd17;
	setp.lt.u32 	%p588, %r3101, %r1202;
	@%p588 bra 	$L__BB4_1310;
	cvt.u32.u64 	%r3102, %rd17;
	setp.gt.u32 	%p589, %r3102, %r1202;
	@%p589 bra 	$L__BB4_1311;
	cvt.u32.u64 	%r3103, %rd16;
	setp.lt.u32 	%p590, %r3103, %r1201;
	@%p590 bra 	$L__BB4_1310;
	cvt.u32.u64 	%r3104, %rd16;
	setp.gt.u32 	%p591, %r3104, %r1201;
	@%p591 bra 	$L__BB4_1311;
	cvt.u32.u64 	%r3105, %rd15;
	setp.lt.u32 	%p592, %r3105, %r1200;
	@%p592 bra 	$L__BB4_1310;
	cvt.u32.u64 	%r3106, %rd15;
	setp.gt.u32 	%p593, %r3106, %r1200;
	@%p593 bra 	$L__BB4_1311;
	cvt.u32.u64 	%r3107, %rd14;
	setp.lt.u32 	%p594, %r3107, %r1199;
	@%p594 bra 	$L__BB4_1310;
	cvt.u32.u64 	%r3108, %rd13;
	cvt.u32.u64 	%r3109, %rd14;
	setp.gt.u32 	%p595, %r3109, %r1199;
	cvt.u32.u64 	%r3110, %rd45569;
	setp.gt.u32 	%p596, %r3108, %r3110;
	or.pred  	%p597, %p595, %p596;
	@%p597 bra 	$L__BB4_1311;
$L__BB4_1310:
	cvt.u32.u64 	%r3111, %rd20;
	and.b64  	%rd15760, %rd45569, 4294967295;
	sub.s64 	%rd45569, %rd15760, %rd13;
	shr.u64 	%rd15761, %rd45569, 63;
	and.b64  	%rd15762, %rd45568, 4294967295;
	add.s64 	%rd15763, %rd15761, %rd14;
	sub.s64 	%rd45568, %rd15762, %rd15763;
	shr.u64 	%rd15764, %rd45568, 63;
	and.b64  	%rd15765, %rd45567, 4294967295;
	add.s64 	%rd15766, %rd15764, %rd15;
	sub.s64 	%rd45567, %rd15765, %rd15766;
	shr.u64 	%rd15767, %rd45567, 63;
	and.b64  	%rd15768, %rd45566, 4294967295;
	add.s64 	%rd15769, %rd15767, %rd16;
	sub.s64 	%rd45566, %rd15768, %rd15769;
	shr.u64 	%rd15770, %rd45566, 63;
	and.b64  	%rd15771, %rd45565, 4294967295;
	add.s64 	%rd15772, %rd15770, %rd17;
	sub.s64 	%rd45565, %rd15771, %rd15772;
	shr.u64 	%rd15773, %rd45565, 63;
	and.b64  	%rd15774, %rd45564, 4294967295;
	add.s64 	%rd15775, %rd15773, %rd18;
	sub.s64 	%rd45564, %rd15774, %rd15775;
	shr.u64 	%rd15776, %rd45564, 63;
	and.b64  	%rd15777, %rd45563, 4294967295;
	add.s64 	%rd15778, %rd15776, %rd19;
	sub.s64 	%rd45563, %rd15777, %rd15778;
	shr.u64 	%rd15779, %rd45563, 63;
	cvt.u32.u64 	%r3112, %rd15779;
	add.s32 	%r3113, %r3111, %r3112;
	sub.s32 	%r6681, %r6681, %r3113;
$L__BB4_1311:
	cvt.u32.u64 	%r3114, %rd20;
	mul.lo.s64 	%rd15780, %rd2305, %rd1733;
	cvt.u32.u64 	%r3115, %rd15780;
	shr.u64 	%rd15781, %rd15780, 32;
	mad.lo.s64 	%rd15782, %rd2306, %rd1733, %rd15781;
	shr.u64 	%rd15783, %rd15782, 32;
	mad.lo.s64 	%rd15784, %rd2308, %rd1733, %rd15783;
	shr.u64 	%rd15785, %rd15784, 32;
	mad.lo.s64 	%rd15786, %rd2310, %rd1733, %rd15785;
	shr.u64 	%rd15787, %rd15786, 32;
	mad.lo.s64 	%rd15788, %rd2312, %rd1733, %rd15787;
	shr.u64 	%rd15789, %rd15788, 32;
	mad.lo.s64 	%rd15790, %rd2314, %rd1733, %rd15789;
	shr.u64 	%rd15791, %rd15790, 32;
	mad.lo.s64 	%rd15792, %rd2316, %rd1733, %rd15791;
	shr.u64 	%rd15793, %rd15792, 32;
	mad.lo.s64 	%rd15794, %rd1733, %rd2318, %rd15793;
	shr.u64 	%rd15795, %rd15794, 32;
	and.b64  	%rd15796, %rd15782, 4294967295;
	mad.lo.s64 	%rd15797, %rd2305, %rd1734, %rd15796;
	shr.u64 	%rd15798, %rd15797, 32;
	and.b64  	%rd15799, %rd15784, 4294967295;
	add.s64 	%rd15800, %rd15798, %rd15799;
	mad.lo.s64 	%rd15801, %rd2306, %rd1734, %rd15800;
	shr.u64 	%rd15802, %rd15801, 32;
	and.b64  	%rd15803, %rd15786, 4294967295;
	add.s64 	%rd15804, %rd15802, %rd15803;
	mad.lo.s64 	%rd15805, %rd2308, %rd1734, %rd15804;
	shr.u64 	%rd15806, %rd15805, 32;
	and.b64  	%rd15807, %rd15788, 4294967295;
	add.s64 	%rd15808, %rd15806, %rd15807;
	mad.lo.s64 	%rd15809, %rd2310, %rd1734, %rd15808;
	shr.u64 	%rd15810, %rd15809, 32;
	and.b64  	%rd15811, %rd15790, 4294967295;
	add.s64 	%rd15812, %rd15810, %rd15811;
	mad.lo.s64 	%rd15813, %rd2312, %rd1734, %rd15812;
	shr.u64 	%rd15814, %rd15813, 32;
	and.b64  	%rd15815, %rd15792, 4294967295;
	add.s64 	%rd15816, %rd15814, %rd15815;
	mad.lo.s64 	%rd15817, %rd2314, %rd1734, %rd15816;
	shr.u64 	%rd15818, %rd15817, 32;
	and.b64  	%rd15819, %rd15794, 4294967295;
	add.s64 	%rd15820, %rd15818, %rd15819;
	mad.lo.s64 	%rd15821, %rd2316, %rd1734, %rd15820;
	shr.u64 	%rd15822, %rd15821, 32;
	add.s64 	%rd15823, %rd15822, %rd15795;
	mad.lo.s64 	%rd15824, %rd1734, %rd2318, %rd15823;
	shr.u64 	%rd15825, %rd15824, 32;
	and.b64  	%rd15826, %rd15801, 4294967295;
	mad.lo.s64 	%rd15827, %rd2305, %rd1736, %rd15826;
	shr.u64 	%rd15828, %rd15827, 32;
	and.b64  	%rd15829, %rd15805, 4294967295;
	add.s64 	%rd15830, %rd15828, %rd15829;
	mad.lo.s64 	%rd15831, %rd2306, %rd1736, %rd15830;
	shr.u64 	%rd15832, %rd15831, 32;
	and.b64  	%rd15833, %rd15809, 4294967295;
	add.s64 	%rd15834, %rd15832, %rd15833;
	mad.lo.s64 	%rd15835, %rd2308, %rd1736, %rd15834;
	shr.u64 	%rd15836, %rd15835, 32;
	and.b64  	%rd15837, %rd15813, 4294967295;
	add.s64 	%rd15838, %rd15836, %rd15837;
	mad.lo.s64 	%rd15839, %rd2310, %rd1736, %rd15838;
	shr.u64 	%rd15840, %rd15839, 32;
	and.b64  	%rd15841, %rd15817, 4294967295;
	add.s64 	%rd15842, %rd15840, %rd15841;
	mad.lo.s64 	%rd15843, %rd2312, %rd1736, %rd15842;
	shr.u64 	%rd15844, %rd15843, 32;
	and.b64  	%rd15845, %rd15821, 4294967295;
	add.s64 	%rd15846, %rd15844, %rd15845;
	mad.lo.s64 	%rd15847, %rd2314, %rd1736, %rd15846;
	shr.u64 	%rd15848, %rd15847, 32;
	and.b64  	%rd15849, %rd15824, 4294967295;
	add.s64 	%rd15850, %rd15848, %rd15849;
	mad.lo.s64 	%rd15851, %rd2316, %rd1736, %rd15850;
	shr.u64 	%rd15852, %rd15851, 32;
	add.s64 	%rd15853, %rd15852, %rd15825;
	mad.lo.s64 	%rd15854, %rd1736, %rd2318, %rd15853;
	shr.u64 	%rd15855, %rd15854, 32;
	and.b64  	%rd15856, %rd15831, 4294967295;
	mad.lo.s64 	%rd15857, %rd2305, %rd1738, %rd15856;
	shr.u64 	%rd15858, %rd15857, 32;
	and.b64  	%rd15859, %rd15835, 4294967295;
	add.s64 	%rd15860, %rd15858, %rd15859;
	mad.lo.s64 	%rd15861, %rd2306, %rd1738, %rd15860;
	shr.u64 	%rd15862, %rd15861, 32;
	and.b64  	%rd15863, %rd15839, 4294967295;
	add.s64 	%rd15864, %rd15862, %rd15863;
	mad.lo.s64 	%rd15865, %rd2308, %rd1738, %rd15864;
	shr.u64 	%rd15866, %rd15865, 32;
	and.b64  	%rd15867, %rd15843, 4294967295;
	add.s64 	%rd15868, %rd15866, %rd15867;
	mad.lo.s64 	%rd15869, %rd2310, %rd1738, %rd15868;
	shr.u64 	%rd15870, %rd15869, 32;
	and.b64  	%rd15871, %rd15847, 4294967295;
	add.s64 	%rd15872, %rd15870, %rd15871;
	mad.lo.s64 	%rd15873, %rd2312, %rd1738, %rd15872;
	shr.u64 	%rd15874, %rd15873, 32;
	and.b64  	%rd15875, %rd15851, 4294967295;
	add.s64 	%rd15876, %rd15874, %rd15875;
	mad.lo.s64 	%rd15877, %rd2314, %rd1738, %rd15876;
	shr.u64 	%rd15878, %rd15877, 32;
	and.b64  	%rd15879, %rd15854, 4294967295;
	add.s64 	%rd15880, %rd15878, %rd15879;
	mad.lo.s64 	%rd15881, %rd2316, %rd1738, %rd15880;
	shr.u64 	%rd15882, %rd15881, 32;
	add.s64 	%rd15883, %rd15882, %rd15855;
	mad.lo.s64 	%rd15884, %rd1738, %rd2318, %rd15883;
	shr.u64 	%rd15885, %rd15884, 32;
	and.b64  	%rd15886, %rd15861, 4294967295;
	mad.lo.s64 	%rd15887, %rd2305, %rd1740, %rd15886;
	shr.u64 	%rd15888, %rd15887, 32;
	and.b64  	%rd15889, %rd15865, 4294967295;
	add.s64 	%rd15890, %rd15888, %rd15889;
	mad.lo.s64 	%rd15891, %rd2306, %rd1740, %rd15890;
	shr.u64 	%rd15892, %rd15891, 32;
	and.b64  	%rd15893, %rd15869, 4294967295;
	add.s64 	%rd15894, %rd15892, %rd15893;
	mad.lo.s64 	%rd15895, %rd2308, %rd1740, %rd15894;
	shr.u64 	%rd15896, %rd15895, 32;
	and.b64  	%rd15897, %rd15873, 4294967295;
	add.s64 	%rd15898, %rd15896, %rd15897;
	mad.lo.s64 	%rd15899, %rd2310, %rd1740, %rd15898;
	shr.u64 	%rd15900, %rd15899, 32;
	and.b64  	%rd15901, %rd15877, 4294967295;
	add.s64 	%rd15902, %rd15900, %rd15901;
	mad.lo.s64 	%rd15903, %rd2312, %rd1740, %rd15902;
	shr.u64 	%rd15904, %rd15903, 32;
	and.b64  	%rd15905, %rd15881, 4294967295;
	add.s64 	%rd15906, %rd15904, %rd15905;
	mad.lo.s64 	%rd15907, %rd2314, %rd1740, %rd15906;
	shr.u64 	%rd15908, %rd15907, 32;
	and.b64  	%rd15909, %rd15884, 4294967295;
	add.s64 	%rd15910, %rd15908, %rd15909;
	mad.lo.s64 	%rd15911, %rd2316, %rd1740, %rd15910;
	shr.u64 	%rd15912, %rd15911, 32;
	add.s64 	%rd15913, %rd15912, %rd15885;
	mad.lo.s64 	%rd15914, %rd1740, %rd2318, %rd15913;
	shr.u64 	%rd15915, %rd15914, 32;
	and.b64  	%rd15916, %rd15891, 4294967295;
	mad.lo.s64 	%rd15917, %rd2305, %rd1742, %rd15916;
	shr.u64 	%rd15918, %rd15917, 32;
	and.b64  	%rd15919, %rd15895, 4294967295;
	add.s64 	%rd15920, %rd15918, %rd15919;
	mad.lo.s64 	%rd15921, %rd2306, %rd1742, %rd15920;
	shr.u64 	%rd15922, %rd15921, 32;
	and.b64  	%rd15923, %rd15899, 4294967295;
	add.s64 	%rd15924, %rd15922, %rd15923;
	mad.lo.s64 	%rd15925, %rd2308, %rd1742, %rd15924;
	shr.u64 	%rd15926, %rd15925, 32;
	and.b64  	%rd15927, %rd15903, 4294967295;
	add.s64 	%rd15928, %rd15926, %rd15927;
	mad.lo.s64 	%rd15929, %rd2310, %rd1742, %rd15928;
	shr.u64 	%rd15930, %rd15929, 32;
	and.b64  	%rd15931, %rd15907, 4294967295;
	add.s64 	%rd15932, %rd15930, %rd15931;
	mad.lo.s64 	%rd15933, %rd2312, %rd1742, %rd15932;
	shr.u64 	%rd15934, %rd15933, 32;
	and.b64  	%rd15935, %rd15911, 4294967295;
	add.s64 	%rd15936, %rd15934, %rd15935;
	mad.lo.s64 	%rd15937, %rd2314, %rd1742, %rd15936;
	shr.u64 	%rd15938, %rd15937, 32;
	and.b64  	%rd15939, %rd15914, 4294967295;
	add.s64 	%rd15940, %rd15938, %rd15939;
	mad.lo.s64 	%rd15941, %rd2316, %rd1742, %rd15940;
	shr.u64 	%rd15942, %rd15941, 32;
	add.s64 	%rd15943, %rd15942, %rd15915;
	mad.lo.s64 	%rd15944, %rd1742, %rd2318, %rd15943;
	shr.u64 	%rd15945, %rd15944, 32;
	and.b64  	%rd15946, %rd15921, 4294967295;
	mad.lo.s64 	%rd15947, %rd2305, %rd1744, %rd15946;
	shr.u64 	%rd15948, %rd15947, 32;
	and.b64  	%rd15949, %rd15925, 4294967295;
	add.s64 	%rd15950, %rd15948, %rd15949;
	mad.lo.s64 	%rd15951, %rd2306, %rd1744, %rd15950;
	shr.u64 	%rd15952, %rd15951, 32;
	and.b64  	%rd15953, %rd15929, 4294967295;
	add.s64 	%rd15954, %rd15952, %rd15953;
	mad.lo.s64 	%rd15955, %rd2308, %rd1744, %rd15954;
	shr.u64 	%rd15956, %rd15955, 32;
	and.b64  	%rd15957, %rd15933, 4294967295;
	add.s64 	%rd15958, %rd15956, %rd15957;
	mad.lo.s64 	%rd15959, %rd2310, %rd1744, %rd15958;
	shr.u64 	%rd15960, %rd15959, 32;
	and.b64  	%rd15961, %rd15937, 4294967295;
	add.s64 	%rd15962, %rd15960, %rd15961;
	mad.lo.s64 	%rd15963, %rd2312, %rd1744, %rd15962;
	shr.u64 	%rd15964, %rd15963, 32;
	and.b64  	%rd15965, %rd15941, 4294967295;
	add.s64 	%rd15966, %rd15964, %rd15965;
	mad.lo.s64 	%rd15967, %rd2314, %rd1744, %rd15966;
	shr.u64 	%rd15968, %rd15967, 32;
	and.b64  	%rd15969, %rd15944, 4294967295;
	add.s64 	%rd15970, %rd15968, %rd15969;
	mad.lo.s64 	%rd15971, %rd2316, %rd1744, %rd15970;
	shr.u64 	%rd15972, %rd15971, 32;
	add.s64 	%rd15973, %rd15972, %rd15945;
	mad.lo.s64 	%rd15974, %rd1744, %rd2318, %rd15973;
	shr.u64 	%rd15975, %rd15974, 32;
	and.b64  	%rd15976, %rd15951, 4294967295;
	mad.lo.s64 	%rd15977, %rd2305, %rd1746, %rd15976;
	shr.u64 	%rd15978, %rd15977, 32;
	and.b64  	%rd15979, %rd15955, 4294967295;
	add.s64 	%rd15980, %rd15978, %rd15979;
	mad.lo.s64 	%rd15981, %rd2306, %rd1746, %rd15980;
	shr.u64 	%rd15982, %rd15981, 32;
	and.b64  	%rd15983, %rd15959, 4294967295;
	add.s64 	%rd15984, %rd15982, %rd15983;
	mad.lo.s64 	%rd15985, %rd2308, %rd1746, %rd15984;
	shr.u64 	%rd15986, %rd15985, 32;
	and.b64  	%rd15987, %rd15963, 4294967295;
	add.s64 	%rd15988, %rd15986, %rd15987;
	mad.lo.s64 	%rd15989, %rd2310, %rd1746, %rd15988;
	shr.u64 	%rd15990, %rd15989, 32;
	and.b64  	%rd15991, %rd15967, 4294967295;
	add.s64 	%rd15992, %rd15990, %rd15991;
	mad.lo.s64 	%rd15993, %rd2312, %rd1746, %rd15992;
	shr.u64 	%rd15994, %rd15993, 32;
	and.b64  	%rd15995, %rd15971, 4294967295;
	add.s64 	%rd15996, %rd15994, %rd15995;
	mad.lo.s64 	%rd15997, %rd2314, %rd1746, %rd15996;
	shr.u64 	%rd15998, %rd15997, 32;
	and.b64  	%rd15999, %rd15974, 4294967295;
	add.s64 	%rd16000, %rd15998, %rd15999;
	mad.lo.s64 	%rd16001, %rd2316, %rd1746, %rd16000;
	shr.u64 	%rd16002, %rd16001, 32;
	add.s64 	%rd16003, %rd16002, %rd15975;
	mad.lo.s64 	%rd16004, %rd2318, %rd1746, %rd16003;
	{ .reg .b32 tmp; mov.b64 {tmp, %r3116}, %rd16004; }
	mul.lo.s32 	%r3117, %r86, %r3115;
	cvt.u64.u32 	%rd16005, %r3117;
	and.b64  	%rd16006, %rd15780, 4294967295;
	mad.lo.s64 	%rd16007, %rd13, %rd16005, %rd16006;
	shr.u64 	%rd16008, %rd16007, 32;
	and.b64  	%rd16009, %rd15797, 4294967295;
	add.s64 	%rd16010, %rd16008, %rd16009;
	mad.lo.s64 	%rd16011, %rd14, %rd16005, %rd16010;
	cvt.u32.u64 	%r3118, %rd16011;
	shr.u64 	%rd16012, %rd16011, 32;
	and.b64  	%rd16013, %rd15827, 4294967295;
	add.s64 	%rd16014, %rd16012, %rd16013;
	mad.lo.s64 	%rd16015, %rd15, %rd16005, %rd16014;
	shr.u64 	%rd16016, %rd16015, 32;
	and.b64  	%rd16017, %rd15857, 4294967295;
	add.s64 	%rd16018, %rd16016, %rd16017;
	mad.lo.s64 	%rd16019, %rd16, %rd16005, %rd16018;
	shr.u64 	%rd16020, %rd16019, 32;
	and.b64  	%rd16021, %rd15887, 4294967295;
	add.s64 	%rd16022, %rd16020, %rd16021;
	mad.lo.s64 	%rd16023, %rd17, %rd16005, %rd16022;
	shr.u64 	%rd16024, %rd16023, 32;
	and.b64  	%rd16025, %rd15917, 4294967295;
	add.s64 	%rd16026, %rd16024, %rd16025;
	mad.lo.s64 	%rd16027, %rd18, %rd16005, %rd16026;
	shr.u64 	%rd16028, %rd16027, 32;
	and.b64  	%rd16029, %rd15947, 4294967295;
	add.s64 	%rd16030, %rd16028, %rd16029;
	mad.lo.s64 	%rd16031, %rd19, %rd16005, %rd16030;
	shr.u64 	%rd16032, %rd16031, 32;
	and.b64  	%rd16033, %rd15977, 4294967295;
	add.s64 	%rd16034, %rd16032, %rd16033;
	mad.lo.s64 	%rd16035, %rd20, %rd16005, %rd16034;
	shr.u64 	%rd16036, %rd16035, 32;
	and.b64  	%rd16037, %rd15981, 4294967295;
	add.s64 	%rd16038, %rd16036, %rd16037;
	shr.u64 	%rd16039, %rd16038, 32;
	and.b64  	%rd16040, %rd15985, 4294967295;
	add.s64 	%rd16041, %rd16039, %rd16040;
	shr.u64 	%rd16042, %rd16041, 32;
	and.b64  	%rd16043, %rd15989, 4294967295;
	add.s64 	%rd16044, %rd16042, %rd16043;
	shr.u64 	%rd16045, %rd16044, 32;
	and.b64  	%rd16046, %rd15993, 4294967295;
	add.s64 	%rd16047, %rd16045, %rd16046;
	shr.u64 	%rd16048, %rd16047, 32;
	and.b64  	%rd16049, %rd15997, 4294967295;
	add.s64 	%rd16050, %rd16048, %rd16049;
	shr.u64 	%rd16051, %rd16050, 32;
	and.b64  	%rd16052, %rd16001, 4294967295;
	add.s64 	%rd16053, %rd16051, %rd16052;
	shr.u64 	%rd16054, %rd16053, 32;
	and.b64  	%rd16055, %rd16004, 4294967295;
	add.s64 	%rd16056, %rd16054, %rd16055;
	{ .reg .b32 tmp; mov.b64 {tmp, %r3119}, %rd16056; }
	add.s32 	%r3120, %r3116, %r3119;
	mul.lo.s32 	%r3121, %r86, %r3118;
	cvt.u64.u32 	%rd16057, %r3121;
	and.b64  	%rd16058, %rd16011, 4294967295;
	mad.lo.s64 	%rd16059, %rd13, %rd16057, %rd16058;
	shr.u64 	%rd16060, %rd16059, 32;
	and.b64  	%rd16061, %rd16015, 4294967295;
	add.s64 	%rd16062, %rd16060, %rd16061;
	mad.lo.s64 	%rd16063, %rd14, %rd16057, %rd16062;
	cvt.u32.u64 	%r3122, %rd16063;
	shr.u64 	%rd16064, %rd16063, 32;
	and.b64  	%rd16065, %rd16019, 4294967295;
	add.s64 	%rd16066, %rd16064, %rd16065;
	mad.lo.s64 	%rd16067, %rd15, %rd16057, %rd16066;
	shr.u64 	%rd16068, %rd16067, 32;
	and.b64  	%rd16069, %rd16023, 4294967295;
	add.s64 	%rd16070, %rd16068, %rd16069;
	mad.lo.s64 	%rd16071, %rd16, %rd16057, %rd16070;
	shr.u64 	%rd16072, %rd16071, 32;
	and.b64  	%rd16073, %rd16027, 4294967295;
	add.s64 	%rd16074, %rd16072, %rd16073;
	mad.lo.s64 	%rd16075, %rd17, %rd16057, %rd16074;
	shr.u64 	%rd16076, %rd16075, 32;
	and.b64  	%rd16077, %rd16031, 4294967295;
	add.s64 	%rd16078, %rd16076, %rd16077;
	mad.lo.s64 	%rd16079, %rd18, %rd16057, %rd16078;
	shr.u64 	%rd16080, %rd16079, 32;
	and.b64  	%rd16081, %rd16035, 4294967295;
	add.s64 	%rd16082, %rd16080, %rd16081;
	mad.lo.s64 	%rd16083, %rd19, %rd16057, %rd16082;
	shr.u64 	%rd16084, %rd16083, 32;
	and.b64  	%rd16085, %rd16038, 4294967295;
	add.s64 	%rd16086, %rd16084, %rd16085;
	mad.lo.s64 	%rd16087, %rd20, %rd16057, %rd16086;
	shr.u64 	%rd16088, %rd16087, 32;
	and.b64  	%rd16089, %rd16041, 4294967295;
	add.s64 	%rd16090, %rd16088, %rd16089;
	shr.u64 	%rd16091, %rd16090, 32;
	and.b64  	%rd16092, %rd16044, 4294967295;
	add.s64 	%rd16093, %rd16091, %rd16092;
	shr.u64 	%rd16094, %rd16093, 32;
	and.b64  	%rd16095, %rd16047, 4294967295;
	add.s64 	%rd16096, %rd16094, %rd16095;
	shr.u64 	%rd16097, %rd16096, 32;
	and.b64  	%rd16098, %rd16050, 4294967295;
	add.s64 	%rd16099, %rd16097, %rd16098;
	shr.u64 	%rd16100, %rd16099, 32;
	and.b64  	%rd16101, %rd16053, 4294967295;
	add.s64 	%rd16102, %rd16100, %rd16101;
	shr.u64 	%rd16103, %rd16102, 32;
	and.b64  	%rd16104, %rd16056, 4294967295;
	add.s64 	%rd16105, %rd16103, %rd16104;
	{ .reg .b32 tmp; mov.b64 {tmp, %r3123}, %rd16105; }
	add.s32 	%r3124, %r3120, %r3123;
	mul.lo.s32 	%r3125, %r86, %r3122;
	cvt.u64.u32 	%rd16106, %r3125;
	and.b64  	%rd16107, %rd16063, 4294967295;
	mad.lo.s64 	%rd16108, %rd13, %rd16106, %rd16107;
	shr.u64 	%rd16109, %rd16108, 32;
	and.b64  	%rd16110, %rd16067, 4294967295;
	add.s64 	%rd16111, %rd16109, %rd16110;
	mad.lo.s64 	%rd16112, %rd14, %rd16106, %rd16111;
	cvt.u32.u64 	%r3126, %rd16112;
	shr.u64 	%rd16113, %rd16112, 32;
	and.b64  	%rd16114, %rd16071, 4294967295;
	add.s64 	%rd16115, %rd16113, %rd16114;
	mad.lo.s64 	%rd16116, %rd15, %rd16106, %rd16115;
	shr.u64 	%rd16117, %rd16116, 32;
	and.b64  	%rd16118, %rd16075, 4294967295;
	add.s64 	%rd16119, %rd16117, %rd16118;
	mad.lo.s64 	%rd16120, %rd16, %rd16106, %rd16119;
	shr.u64 	%rd16121, %rd16120, 32;
	and.b64  	%rd16122, %rd16079, 4294967295;
	add.s64 	%rd16123, %rd16121, %rd16122;
	mad.lo.s64 	%rd16124, %rd17, %rd16106, %rd16123;
	shr.u64 	%rd16125, %rd16124, 32;
	and.b64  	%rd16126, %rd16083, 4294967295;
	add.s64 	%rd16127, %rd16125, %rd16126;
	mad.lo.s64 	%rd16128, %rd18, %rd16106, %rd16127;
	shr.u64 	%rd16129, %rd16128, 32;
	and.b64  	%rd16130, %rd16087, 4294967295;
	add.s64 	%rd16131, %rd16129, %rd16130;
	mad.lo.s64 	%rd16132, %rd19, %rd16106, %rd16131;
	shr.u64 	%rd16133, %rd16132, 32;
	and.b64  	%rd16134, %rd16090, 4294967295;
	add.s64 	%rd16135, %rd16133, %rd16134;
	mad.lo.s64 	%rd16136, %rd20, %rd16106, %rd16135;
	shr.u64 	%rd16137, %rd16136, 32;
	and.b64  	%rd16138, %rd16093, 4294967295;
	add.s64 	%rd16139, %rd16137, %rd16138;
	shr.u64 	%rd16140, %rd16139, 32;
	and.b64  	%rd16141, %rd16096, 4294967295;
	add.s64 	%rd16142, %rd16140, %rd16141;
	shr.u64 	%rd16143, %rd16142, 32;
	and.b64  	%rd16144, %rd16099, 4294967295;
	add.s64 	%rd16145, %rd16143, %rd16144;
	shr.u64 	%rd16146, %rd16145, 32;
	and.b64  	%rd16147, %rd16102, 4294967295;
	add.s64 	%rd16148, %rd16146, %rd16147;
	shr.u64 	%rd16149, %rd16148, 32;
	and.b64  	%rd16150, %rd16105, 4294967295;
	add.s64 	%rd16151, %rd16149, %rd16150;
	{ .reg .b32 tmp; mov.b64 {tmp, %r3127}, %rd16151; }
	add.s32 	%r3128, %r3124, %r3127;
	mul.lo.s32 	%r3129, %r86, %r3126;
	cvt.u64.u32 	%rd16152, %r3129;
	and.b64  	%rd16153, %rd16112, 4294967295;
	mad.lo.s64 	%rd16154, %rd13, %rd16152, %rd16153;
	shr.u64 	%rd16155, %rd16154, 32;
	and.b64  	%rd16156, %rd16116, 4294967295;
	add.s64 	%rd16157, %rd16155, %rd16156;
	mad.lo.s64 	%rd16158, %rd14, %rd16152, %rd16157;
	cvt.u32.u64 	%r3130, %rd16158;
	shr.u64 	%rd16159, %rd16158, 32;
	and.b64  	%rd16160, %rd16120, 4294967295;
	add.s64 	%rd16161, %rd16159, %rd16160;
	mad.lo.s64 	%rd16162, %rd15, %rd16152, %rd16161;
	shr.u64 	%rd16163, %rd16162, 32;
	and.b64  	%rd16164, %rd16124, 4294967295;
	add.s64 	%rd16165, %rd16163, %rd16164;
	mad.lo.s64 	%rd16166, %rd16, %rd16152, %rd16165;
	shr.u64 	%rd16167, %rd16166, 32;
	and.b64  	%rd16168, %rd16128, 4294967295;
	add.s64 	%rd16169, %rd16167, %rd16168;
	mad.lo.s64 	%rd16170, %rd17, %rd16152, %rd16169;
	shr.u64 	%rd16171, %rd16170, 32;
	and.b64  	%rd16172, %rd16132, 4294967295;
	add.s64 	%rd16173, %rd16171, %rd16172;
	mad.lo.s64 	%rd16174, %rd18, %rd16152, %rd16173;
	shr.u64 	%rd16175, %rd16174, 32;
	and.b64  	%rd16176, %rd16136, 4294967295;
	add.s64 	%rd16177, %rd16175, %rd16176;
	mad.lo.s64 	%rd16178, %rd19, %rd16152, %rd16177;
	shr.u64 	%rd16179, %rd16178, 32;
	and.b64  	%rd16180, %rd16139, 4294967295;
	add.s64 	%rd16181, %rd16179, %rd16180;
	mad.lo.s64 	%rd16182, %rd20, %rd16152, %rd16181;
	shr.u64 	%rd16183, %rd16182, 32;
	and.b64  	%rd16184, %rd16142, 4294967295;
	add.s64 	%rd16185, %rd16183, %rd16184;
	shr.u64 	%rd16186, %rd16185, 32;
	and.b64  	%rd16187, %rd16145, 4294967295;
	add.s64 	%rd16188, %rd16186, %rd16187;
	shr.u64 	%rd16189, %rd16188, 32;
	and.b64  	%rd16190, %rd16148, 4294967295;
	add.s64 	%rd16191, %rd16189, %rd16190;
	shr.u64 	%rd16192, %rd16191, 32;
	and.b64  	%rd16193, %rd16151, 4294967295;
	add.s64 	%rd16194, %rd16192, %rd16193;
	{ .reg .b32 tmp; mov.b64 {tmp, %r3131}, %rd16194; }
	add.s32 	%r3132, %r3128, %r3131;
	mul.lo.s32 	%r3133, %r86, %r3130;
	cvt.u64.u32 	%rd16195, %r3133;
	and.b64  	%rd16196, %rd16158, 4294967295;
	mad.lo.s64 	%rd16197, %rd13, %rd16195, %rd16196;
	shr.u64 	%rd16198, %rd16197, 32;
	and.b64  	%rd16199, %rd16162, 4294967295;
	add.s64 	%rd16200, %rd16198, %rd16199;
	mad.lo.s64 	%rd16201, %rd14, %rd16195, %rd16200;
	cvt.u32.u64 	%r3134, %rd16201;
	shr.u64 	%rd16202, %rd16201, 32;
	and.b64  	%rd16203, %rd16166, 4294967295;
	add.s64 	%rd16204, %rd16202, %rd16203;
	mad.lo.s64 	%rd16205, %rd15, %rd16195, %rd16204;
	shr.u64 	%rd16206, %rd16205, 32;
	and.b64  	%rd16207, %rd16170, 4294967295;
	add.s64 	%rd16208, %rd16206, %rd16207;
	mad.lo.s64 	%rd16209, %rd16, %rd16195, %rd16208;
	shr.u64 	%rd16210, %rd16209, 32;
	and.b64  	%rd16211, %rd16174, 4294967295;
	add.s64 	%rd16212, %rd16210, %rd16211;
	mad.lo.s64 	%rd16213, %rd17, %rd16195, %rd16212;
	shr.u64 	%rd16214, %rd16213, 32;
	and.b64  	%rd16215, %rd16178, 4294967295;
	add.s64 	%rd16216, %rd16214, %rd16215;
	mad.lo.s64 	%rd16217, %rd18, %rd16195, %rd16216;
	shr.u64 	%rd16218, %rd16217, 32;
	and.b64  	%rd16219, %rd16182, 4294967295;
	add.s64 	%rd16220, %rd16218, %rd16219;
	mad.lo.s64 	%rd16221, %rd19, %rd16195, %rd16220;
	shr.u64 	%rd16222, %rd16221, 32;
	and.b64  	%rd16223, %rd16185, 4294967295;
	add.s64 	%rd16224, %rd16222, %rd16223;
	mad.lo.s64 	%rd16225, %rd20, %rd16195, %rd16224;
	shr.u64 	%rd16226, %rd16225, 32;
	and.b64  	%rd16227, %rd16188, 4294967295;
	add.s64 	%rd16228, %rd16226, %rd16227;
	shr.u64 	%rd16229, %rd16228, 32;
	and.b64  	%rd16230, %rd16191, 4294967295;
	add.s64 	%rd16231, %rd16229, %rd16230;
	shr.u64 	%rd16232, %rd16231, 32;
	and.b64  	%rd16233, %rd16194, 4294967295;
	add.s64 	%rd16234, %rd16232, %rd16233;
	{ .reg .b32 tmp; mov.b64 {tmp, %r3135}, %rd16234; }
	add.s32 	%r3136, %r3132, %r3135;
	mul.lo.s32 	%r3137, %r86, %r3134;
	cvt.u64.u32 	%rd16235, %r3137;
	and.b64  	%rd16236, %rd16201, 4294967295;
	mad.lo.s64 	%rd16237, %rd13, %rd16235, %rd16236;
	shr.u64 	%rd16238, %rd16237, 32;
	and.b64  	%rd16239, %rd16205, 4294967295;
	add.s64 	%rd16240, %rd16238, %rd16239;
	mad.lo.s64 	%rd16241, %rd14, %rd16235, %rd16240;
	cvt.u32.u64 	%r3138, %rd16241;
	shr.u64 	%rd16242, %rd16241, 32;
	and.b64  	%rd16243, %rd16209, 4294967295;
	add.s64 	%rd16244, %rd16242, %rd16243;
	mad.lo.s64 	%rd16245, %rd15, %rd16235, %rd16244;
	shr.u64 	%rd16246, %rd16245, 32;
	and.b64  	%rd16247, %rd16213, 4294967295;
	add.s64 	%rd16248, %rd16246, %rd16247;
	mad.lo.s64 	%rd16249, %rd16, %rd16235, %rd16248;
	shr.u64 	%rd16250, %rd16249, 32;
	and.b64  	%rd16251, %rd16217, 4294967295;
	add.s64 	%rd16252, %rd16250, %rd16251;
	mad.lo.s64 	%rd16253, %rd17, %rd16235, %rd16252;
	shr.u64 	%rd16254, %rd16253, 32;
	and.b64  	%rd16255, %rd16221, 4294967295;
	add.s64 	%rd16256, %rd16254, %rd16255;
	mad.lo.s64 	%rd16257, %rd18, %rd16235, %rd16256;
	shr.u64 	%rd16258, %rd16257, 32;
	and.b64  	%rd16259, %rd16225, 4294967295;
	add.s64 	%rd16260, %rd16258, %rd16259;
	mad.lo.s64 	%rd16261, %rd19, %rd16235, %rd16260;
	shr.u64 	%rd16262, %rd16261, 32;
	and.b64  	%rd16263, %rd16228, 4294967295;
	add.s64 	%rd16264, %rd16262, %rd16263;
	mad.lo.s64 	%rd16265, %rd20, %rd16235, %rd16264;
	shr.u64 	%rd16266, %rd16265, 32;
	and.b64  	%rd16267, %rd16231, 4294967295;
	add.s64 	%rd16268, %rd16266, %rd16267;
	shr.u64 	%rd16269, %rd16268, 32;
	and.b64  	%rd16270, %rd16234, 4294967295;
	add.s64 	%rd16271, %rd16269, %rd16270;
	{ .reg .b32 tmp; mov.b64 {tmp, %r3139}, %rd16271; }
	add.s32 	%r3140, %r3136, %r3139;
	mul.lo.s32 	%r3141, %r86, %r3138;
	cvt.u64.u32 	%rd16272, %r3141;
	and.b64  	%rd16273, %rd16241, 4294967295;
	mad.lo.s64 	%rd16274, %rd13, %rd16272, %rd16273;
	shr.u64 	%rd16275, %rd16274, 32;
	and.b64  	%rd16276, %rd16245, 4294967295;
	add.s64 	%rd16277, %rd16275, %rd16276;
	mad.lo.s64 	%rd16278, %rd14, %rd16272, %rd16277;
	cvt.u32.u64 	%r3142, %rd16278;
	shr.u64 	%rd16279, %rd16278, 32;
	and.b64  	%rd16280, %rd16249, 4294967295;
	add.s64 	%rd16281, %rd16279, %rd16280;
	mad.lo.s64 	%rd16282, %rd15, %rd16272, %rd16281;
	shr.u64 	%rd16283, %rd16282, 32;
	and.b64  	%rd16284, %rd16253, 4294967295;
	add.s64 	%rd16285, %rd16283, %rd16284;
	mad.lo.s64 	%rd16286, %rd16, %rd16272, %rd16285;
	shr.u64 	%rd16287, %rd16286, 32;
	and.b64  	%rd16288, %rd16257, 4294967295;
	add.s64 	%rd16289, %rd16287, %rd16288;
	mad.lo.s64 	%rd16290, %rd17, %rd16272, %rd16289;
	shr.u64 	%rd16291, %rd16290, 32;
	and.b64  	%rd16292, %rd16261, 4294967295;
	add.s64 	%rd16293, %rd16291, %rd16292;
	mad.lo.s64 	%rd16294, %rd18, %rd16272, %rd16293;
	shr.u64 	%rd16295, %rd16294, 32;
	and.b64  	%rd16296, %rd16265, 4294967295;
	add.s64 	%rd16297, %rd16295, %rd16296;
	mad.lo.s64 	%rd16298, %rd19, %rd16272, %rd16297;
	shr.u64 	%rd16299, %rd16298, 32;
	and.b64  	%rd16300, %rd16268, 4294967295;
	add.s64 	%rd16301, %rd16299, %rd16300;
	mad.lo.s64 	%rd16302, %rd20, %rd16272, %rd16301;
	shr.u64 	%rd16303, %rd16302, 32;
	and.b64  	%rd16304, %rd16271, 4294967295;
	add.s64 	%rd16305, %rd16303, %rd16304;
	{ .reg .b32 tmp; mov.b64 {tmp, %r3143}, %rd16305; }
	add.s32 	%r3144, %r3140, %r3143;
	mul.lo.s32 	%r3145, %r86, %r3142;
	cvt.u64.u32 	%rd16306, %r3145;
	and.b64  	%rd16307, %rd16278, 4294967295;
	mad.lo.s64 	%rd16308, %rd13, %rd16306, %rd16307;
	shr.u64 	%rd16309, %rd16308, 32;
	and.b64  	%rd16310, %rd16282, 4294967295;
	add.s64 	%rd16311, %rd16309, %rd16310;
	mad.lo.s64 	%rd2414, %rd14, %rd16306, %rd16311;
	cvt.u32.u64 	%r6682, %rd2414;
	shr.u64 	%rd16312, %rd2414, 32;
	and.b64  	%rd16313, %rd16286, 4294967295;
	add.s64 	%rd16314, %rd16312, %rd16313;
	mad.lo.s64 	%rd45570, %rd15, %rd16306, %rd16314;
	cvt.u32.u64 	%r1209, %rd45570;
	shr.u64 	%rd16315, %rd45570, 32;
	and.b64  	%rd16316, %rd16290, 4294967295;
	add.s64 	%rd16317, %rd16315, %rd16316;
	mad.lo.s64 	%rd45571, %rd16, %rd16306, %rd16317;
	cvt.u32.u64 	%r1210, %rd45571;
	shr.u64 	%rd16318, %rd45571, 32;
	and.b64  	%rd16319, %rd16294, 4294967295;
	add.s64 	%rd16320, %rd16318, %rd16319;
	mad.lo.s64 	%rd45572, %rd17, %rd16306, %rd16320;
	cvt.u32.u64 	%r1211, %rd45572;
	shr.u64 	%rd16321, %rd45572, 32;
	and.b64  	%rd16322, %rd16298, 4294967295;
	add.s64 	%rd16323, %rd16321, %rd16322;
	mad.lo.s64 	%rd45573, %rd18, %rd16306, %rd16323;
	cvt.u32.u64 	%r1212, %rd45573;
	shr.u64 	%rd16324, %rd45573, 32;
	and.b64  	%rd16325, %rd16302, 4294967295;
	add.s64 	%rd16326, %rd16324, %rd16325;
	mad.lo.s64 	%rd45574, %rd19, %rd16306, %rd16326;
	cvt.u32.u64 	%r1213, %rd45574;
	shr.u64 	%rd16327, %rd45574, 32;
	and.b64  	%rd16328, %rd16305, 4294967295;
	add.s64 	%rd16329, %rd16327, %rd16328;
	mad.lo.s64 	%rd45575, %rd20, %rd16306, %rd16329;
	cvt.u32.u64 	%r1214, %rd45575;
	{ .reg .b32 tmp; mov.b64 {tmp, %r3146}, %rd45575; }
	add.s32 	%r6683, %r3144, %r3146;
	setp.gt.u32 	%p598, %r6683, %r3114;
	@%p598 bra 	$L__BB4_1325;
	cvt.u32.u64 	%r3147, %rd20;
	setp.lt.u32 	%p599, %r6683, %r3147;
	@%p599 bra 	$L__BB4_1326;
	cvt.u32.u64 	%r3148, %rd19;
	setp.lt.u32 	%p600, %r3148, %r1214;
	@%p600 bra 	$L__BB4_1325;
	cvt.u32.u64 	%r3149, %rd19;
	setp.gt.u32 	%p601, %r3149, %r1214;
	@%p601 bra 	$L__BB4_1326;
	cvt.u32.u64 	%r3150, %rd18;
	setp.lt.u32 	%p602, %r3150, %r1213;
	@%p602 bra 	$L__BB4_1325;
	cvt.u32.u64 	%r3151, %rd18;
	setp.gt.u32 	%p603, %r3151, %r1213;
	@%p603 bra 	$L__BB4_1326;
	cvt.u32.u64 	%r3152, %rd17;
	setp.lt.u32 	%p604, %r3152, %r1212;
	@%p604 bra 	$L__BB4_1325;
	cvt.u32.u64 	%r3153, %rd17;
	setp.gt.u32 	%p605, %r3153, %r1212;
	@%p605 bra 	$L__BB4_1326;
	cvt.u32.u64 	%r3154, %rd16;
	setp.lt.u32 	%p606, %r3154, %r1211;
	@%p606 bra 	$L__BB4_1325;
	cvt.u32.u64 	%r3155, %rd16;
	setp.gt.u32 	%p607, %r3155, %r1211;
	@%p607 bra 	$L__BB4_1326;
	cvt.u32.u64 	%r3156, %rd15;
	setp.lt.u32 	%p608, %r3156, %r1210;
	@%p608 bra 	$L__BB4_1325;
	cvt.u32.u64 	%r3157, %rd15;
	setp.gt.u32 	%p609, %r3157, %r1210;
	@%p609 bra 	$L__BB4_1326;
	cvt.u32.u64 	%r3158, %rd14;
	setp.lt.u32 	%p610, %r3158, %r1209;
	@%p610 bra 	$L__BB4_1325;
	cvt.u32.u64 	%r3159, %rd13;
	cvt.u32.u64 	%r3160, %rd14;
	setp.gt.u32 	%p611, %r3160, %r1209;
	setp.gt.u32 	%p612, %r3159, %r6682;
	or.pred  	%p613, %p611, %p612;
	@%p613 bra 	$L__BB4_1326;
$L__BB4_1325:
	cvt.u32.u64 	%r3161, %rd20;
	and.b64  	%rd16331, %rd2414, 4294967295;
	sub.s64 	%rd16332, %rd16331, %rd13;
	shr.u64 	%rd16333, %rd16332, 63;
	cvt.u32.u64 	%r6682, %rd16332;
	and.b64  	%rd16334, %rd45570, 4294967295;
	add.s64 	%rd16335, %rd16333, %rd14;
	sub.s64 	%rd45570, %rd16334, %rd16335;
	shr.u64 	%rd16336, %rd45570, 63;
	and.b64  	%rd16337, %rd45571, 4294967295;
	add.s64 	%rd16338, %rd16336, %rd15;
	sub.s64 	%rd45571, %rd16337, %rd16338;
	shr.u64 	%rd16339, %rd45571, 63;
	and.b64  	%rd16340, %rd45572, 4294967295;
	add.s64 	%rd16341, %rd16339, %rd16;
	sub.s64 	%rd45572, %rd16340, %rd16341;
	shr.u64 	%rd16342, %rd45572, 63;
	and.b64  	%rd16343, %rd45573, 4294967295;
	add.s64 	%rd16344, %rd16342, %rd17;
	sub.s64 	%rd45573, %rd16343, %rd16344;
	shr.u64 	%rd16345, %rd45573, 63;
	and.b64  	%rd16346, %rd45574, 4294967295;
	add.s64 	%rd16347, %rd16345, %rd18;
	sub.s64 	%rd45574, %rd16346, %rd16347;
	shr.u64 	%rd16348, %rd45574, 63;
	and.b64  	%rd16349, %rd45575, 4294967295;
	add.s64 	%rd16350, %rd16348, %rd19;
	sub.s64 	%rd45575, %rd16349, %rd16350;
	shr.u64 	%rd16351, %rd45575, 63;
	cvt.u32.u64 	%r3162, %rd16351;
	add.s32 	%r3163, %r3161, %r3162;
	sub.s32 	%r6683, %r6683, %r3163;
$L__BB4_1326:
	cvt.u32.u64 	%r3164, %rd20;
	shl.b32 	%r6684, %r6682, 1;
	shr.u32 	%r3165, %r6682, 31;
	cvt.u64.u32 	%rd16353, %r3165;
	shl.b64 	%rd16354, %rd45570, 1;
	and.b64  	%rd16355, %rd16354, 8589934590;
	or.b64  	%rd45576, %rd16355, %rd16353;
	cvt.u32.u64 	%r1221, %rd45576;
	shr.u64 	%rd16356, %rd16355, 32;
	shl.b64 	%rd16357, %rd45571, 1;
	and.b64  	%rd16358, %rd16357, 8589934590;
	or.b64  	%rd45577, %rd16356, %rd16358;
	cvt.u32.u64 	%r1222, %rd45577;
	shr.u64 	%rd16359, %rd16358, 32;
	shl.b64 	%rd16360, %rd45572, 1;
	and.b64  	%rd16361, %rd16360, 8589934590;
	or.b64  	%rd45578, %rd16359, %rd16361;
	cvt.u32.u64 	%r1223, %rd45578;
	shr.u64 	%rd16362, %rd16361, 32;
	shl.b64 	%rd16363, %rd45573, 1;
	and.b64  	%rd16364, %rd16363, 8589934590;
	or.b64  	%rd45579, %rd16362, %rd16364;
	cvt.u32.u64 	%r1224, %rd45579;
	shr.u64 	%rd16365, %rd16364, 32;
	shl.b64 	%rd16366, %rd45574, 1;
	and.b64  	%rd16367, %rd16366, 8589934590;
	or.b64  	%rd45580, %rd16365, %rd16367;
	cvt.u32.u64 	%r1225, %rd45580;
	shr.u64 	%rd16368, %rd16367, 32;
	shl.b64 	%rd16369, %rd45575, 1;
	and.b64  	%rd16370, %rd16369, 8589934590;
	or.b64  	%rd45581, %rd16368, %rd16370;
	cvt.u32.u64 	%r1226, %rd45581;
	shr.u64 	%rd16371, %rd16370, 32;
	mul.wide.u32 	%rd16372, %r6683, 2;
	add.s64 	%rd45582, %rd16371, %rd16372;
	cvt.u32.u64 	%r1227, %rd45582;
	setp.gt.u64 	%p614, %rd45582, 4294967295;
	setp.lt.u32 	%p615, %r3164, %r1227;
	or.pred  	%p616, %p614, %p615;
	@%p616 bra 	$L__BB4_1340;
	cvt.u32.u64 	%r3166, %rd20;
	setp.gt.u32 	%p617, %r3166, %r1227;
	@%p617 bra 	$L__BB4_1341;
	cvt.u32.u64 	%r3167, %rd19;
	setp.lt.u32 	%p618, %r3167, %r1226;
	@%p618 bra 	$L__BB4_1340;
	cvt.u32.u64 	%r3168, %rd19;
	setp.gt.u32 	%p619, %r3168, %r1226;
	@%p619 bra 	$L__BB4_1341;
	cvt.u32.u64 	%r3169, %rd18;
	setp.lt.u32 	%p620, %r3169, %r1225;
	@%p620 bra 	$L__BB4_1340;
	cvt.u32.u64 	%r3170, %rd18;
	setp.gt.u32 	%p621, %r3170, %r1225;
	@%p621 bra 	$L__BB4_1341;
	cvt.u32.u64 	%r3171, %rd17;
	setp.lt.u32 	%p622, %r3171, %r1224;
	@%p622 bra 	$L__BB4_1340;
	cvt.u32.u64 	%r3172, %rd17;
	setp.gt.u32 	%p623, %r3172, %r1224;
	@%p623 bra 	$L__BB4_1341;
	cvt.u32.u64 	%r3173, %rd16;
	setp.lt.u32 	%p624, %r3173, %r1223;
	@%p624 bra 	$L__BB4_1340;
	cvt.u32.u64 	%r3174, %rd16;
	setp.gt.u32 	%p625, %r3174, %r1223;
	@%p625 bra 	$L__BB4_1341;
	cvt.u32.u64 	%r3175, %rd15;
	setp.lt.u32 	%p626, %r3175, %r1222;
	@%p626 bra 	$L__BB4_1340;
	cvt.u32.u64 	%r3176, %rd15;
	setp.gt.u32 	%p627, %r3176, %r1222;
	@%p627 bra 	$L__BB4_1341;
	cvt.u32.u64 	%r3177, %rd14;
	setp.lt.u32 	%p628, %r3177, %r1221;
	@%p628 bra 	$L__BB4_1340;
	cvt.u32.u64 	%r3178, %rd13;
	cvt.u32.u64 	%r3179, %rd14;
	setp.gt.u32 	%p629, %r3179, %r1221;
	setp.lt.u32 	%p630, %r6684, %r3178;
	or.pred  	%p631, %p629, %p630;
	@%p631 bra 	$L__BB4_1341;
$L__BB4_1340:
	cvt.u64.u32 	%rd16375, %r6684;
	sub.s64 	%rd16376, %rd16375, %rd13;
	shr.u64 	%rd16377, %rd16376, 63;
	cvt.u32.u64 	%r6684, %rd16376;
	and.b64  	%rd16378, %rd45576, 4294967295;
	add.s64 	%rd16379, %rd16377, %rd14;
	sub.s64 	%rd45576, %rd16378, %rd16379;
	shr.u64 	%rd16380, %rd45576, 63;
	and.b64  	%rd16381, %rd45577, 4294967295;
	add.s64 	%rd16382, %rd16380, %rd15;
	sub.s64 	%rd45577, %rd16381, %rd16382;
	shr.u64 	%rd16383, %rd45577, 63;
	and.b64  	%rd16384, %rd45578, 4294967295;
	add.s64 	%rd16385, %rd16383, %rd16;
	sub.s64 	%rd45578, %rd16384, %rd16385;
	shr.u64 	%rd16386, %rd45578, 63;
	and.b64  	%rd16387, %rd45579, 4294967295;
	add.s64 	%rd16388, %rd16386, %rd17;
	sub.s64 	%rd45579, %rd16387, %rd16388;
	shr.u64 	%rd16389, %rd45579, 63;
	and.b64  	%rd16390, %rd45580, 4294967295;
	add.s64 	%rd16391, %rd16389, %rd18;
	sub.s64 	%rd45580, %rd16390, %rd16391;
	shr.u64 	%rd16392, %rd45580, 63;
	and.b64  	%rd16393, %rd45581, 4294967295;
	add.s64 	%rd16394, %rd16392, %rd19;
	sub.s64 	%rd45581, %rd16393, %rd16394;
	shr.u64 	%rd16395, %rd45581, 63;
	and.b64  	%rd16396, %rd45582, 4294967295;
	add.s64 	%rd16397, %rd16395, %rd20;
	sub.s64 	%rd45582, %rd16396, %rd16397;
$L__BB4_1341:
	and.b64  	%rd16398, %rd45569, 4294967295;
	cvt.u64.u32 	%rd16399, %r6684;
	sub.s64 	%rd16400, %rd16398, %rd16399;
	shr.u64 	%rd16401, %rd16400, 63;
	cvt.u32.u64 	%r6709, %rd16400;
	and.b64  	%rd16402, %rd45568, 4294967295;
	and.b64  	%rd16403, %rd45576, 4294967295;
	add.s64 	%rd16404, %rd16401, %rd16403;
	sub.s64 	%rd45588, %rd16402, %rd16404;
	shr.u64 	%rd16405, %rd45588, 63;
	and.b64  	%rd16406, %rd45567, 4294967295;
	and.b64  	%rd16407, %rd45577, 4294967295;
	add.s64 	%rd16408, %rd16405, %rd16407;
	sub.s64 	%rd45587, %rd16406, %rd16408;
	shr.u64 	%rd16409, %rd45587, 63;
	and.b64  	%rd16410, %rd45566, 4294967295;
	and.b64  	%rd16411, %rd45578, 4294967295;
	add.s64 	%rd16412, %rd16409, %rd16411;
	sub.s64 	%rd45586, %rd16410, %rd16412;
	shr.u64 	%rd16413, %rd45586, 63;
	and.b64  	%rd16414, %rd45565, 4294967295;
	and.b64  	%rd16415, %rd45579, 4294967295;
	add.s64 	%rd16416, %rd16413, %rd16415;
	sub.s64 	%rd45585, %rd16414, %rd16416;
	shr.u64 	%rd16417, %rd45585, 63;
	and.b64  	%rd16418, %rd45564, 4294967295;
	and.b64  	%rd16419, %rd45580, 4294967295;
	add.s64 	%rd16420, %rd16417, %rd16419;
	sub.s64 	%rd45584, %rd16418, %rd16420;
	shr.u64 	%rd16421, %rd45584, 63;
	and.b64  	%rd16422, %rd45563, 4294967295;
	and.b64  	%rd16423, %rd45581, 4294967295;
	add.s64 	%rd16424, %rd16421, %rd16423;
	sub.s64 	%rd45583, %rd16422, %rd16424;
	shr.u64 	%rd16425, %rd45583, 63;
	cvt.u64.u32 	%rd16426, %r6681;
	and.b64  	%rd16427, %rd45582, 4294967295;
	add.s64 	%rd16428, %rd16425, %rd16427;
	sub.s64 	%rd16429, %rd16426, %rd16428;
	setp.gt.s64 	%p632, %rd16429, -1;
	cvt.u32.u64 	%r6702, %rd16429;
	@%p632 bra 	$L__BB4_1343;
	cvt.u32.u64 	%r3180, %rd20;
	cvt.u32.u64 	%r3181, %rd13;
	add.s32 	%r6709, %r3181, %r6709;
	setp.lt.u32 	%p633, %r6709, %r3181;
	selp.u64 	%rd16430, 1, 0, %p633;
	and.b64  	%rd16431, %rd45588, 4294967295;
	add.s64 	%rd16432, %rd16431, %rd16430;
	add.s64 	%rd45588, %rd16432, %rd14;
	shr.u64 	%rd16433, %rd45588, 32;
	and.b64  	%rd16434, %rd45587, 4294967295;
	add.s64 	%rd16435, %rd16433, %rd16434;
	add.s64 	%rd45587, %rd16435, %rd15;
	shr.u64 	%rd16436, %rd45587, 32;
	and.b64  	%rd16437, %rd45586, 4294967295;
	add.s64 	%rd16438, %rd16436, %rd16437;
	add.s64 	%rd45586, %rd16438, %rd16;
	shr.u64 	%rd16439, %rd45586, 32;
	and.b64  	%rd16440, %rd45585, 4294967295;
	add.s64 	%rd16441, %rd16439, %rd16440;
	add.s64 	%rd45585, %rd16441, %rd17;
	shr.u64 	%rd16442, %rd45585, 32;
	and.b64  	%rd16443, %rd45584, 4294967295;
	add.s64 	%rd16444, %rd16442, %rd16443;
	add.s64 	%rd45584, %rd16444, %rd18;
	shr.u64 	%rd16445, %rd45584, 32;
	and.b64  	%rd16446, %rd45583, 4294967295;
	add.s64 	%rd16447, %rd16445, %rd16446;
	add.s64 	%rd45583, %rd16447, %rd19;
	{ .reg .b32 tmp; mov.b64 {tmp, %r3182}, %rd45583; }
	add.s32 	%r3183, %r6702, %r3182;
	add.s32 	%r6702, %r3183, %r3180;
$L__BB4_1343:
	cvt.u32.u64 	%r3184, %rd20;
	cvt.u32.u64 	%r6708, %rd45588;
	cvt.u32.u64 	%r6707, %rd45587;
	cvt.u32.u64 	%r6706, %rd45586;
	cvt.u32.u64 	%r6705, %rd45585;
	cvt.u32.u64 	%r6704, %rd45584;
	cvt.u32.u64 	%r6703, %rd45583;
	add.s32 	%r6687, %r96, %r121;
	setp.lt.u32 	%p634, %r6687, %r96;
	selp.u64 	%rd16449, 1, 0, %p634;
	add.s64 	%rd16450, %rd16449, %rd1492;
	add.s64 	%rd45589, %rd16450, %rd1521;
	cvt.u32.u64 	%r1243, %rd45589;
	shr.u64 	%rd16451, %rd45589, 32;
	add.s64 	%rd16452, %rd16451, %rd1493;
	add.s64 	%rd45590, %rd16452, %rd1522;
	cvt.u32.u64 	%r1244, %rd45590;
	shr.u64 	%rd16453, %rd45590, 32;
	add.s64 	%rd16454, %rd16453, %rd1494;
	add.s64 	%rd45591, %rd16454, %rd1523;
	cvt.u32.u64 	%r1245, %rd45591;
	shr.u64 	%rd16455, %rd45591, 32;
	add.s64 	%rd16456, %rd16455, %rd1495;
	add.s64 	%rd45592, %rd16456, %rd1524;
	cvt.u32.u64 	%r1246, %rd45592;
	shr.u64 	%rd16457, %rd45592, 32;
	add.s64 	%rd16458, %rd16457, %rd1496;
	add.s64 	%rd45593, %rd16458, %rd1525;
	cvt.u32.u64 	%r1247, %rd45593;
	shr.u64 	%rd16459, %rd45593, 32;
	add.s64 	%rd16460, %rd16459, %rd1497;
	cvt.u64.u32 	%rd16461, %r115;
	add.s64 	%rd45594, %rd16460, %rd16461;
	cvt.u32.u64 	%r1248, %rd45594;
	shr.u64 	%rd16462, %rd45594, 32;
	add.s64 	%rd16463, %rd16462, %rd1498;
	add.s64 	%rd45595, %rd16463, %rd1527;
	cvt.u32.u64 	%r1249, %rd45595;
	setp.gt.u64 	%p635, %rd45595, 4294967295;
	setp.lt.u32 	%p636, %r3184, %r1249;
	or.pred  	%p637, %p635, %p636;
	@%p637 bra 	$L__BB4_1357;
	cvt.u32.u64 	%r3185, %rd20;
	setp.gt.u32 	%p638, %r3185, %r1249;
	@%p638 bra 	$L__BB4_1358;
	cvt.u32.u64 	%r3186, %rd19;
	setp.lt.u32 	%p639, %r3186, %r1248;
	@%p639 bra 	$L__BB4_1357;
	cvt.u32.u64 	%r3187, %rd19;
	setp.gt.u32 	%p640, %r3187, %r1248;
	@%p640 bra 	$L__BB4_1358;
	cvt.u32.u64 	%r3188, %rd18;
	setp.lt.u32 	%p641, %r3188, %r1247;
	@%p641 bra 	$L__BB4_1357;
	cvt.u32.u64 	%r3189, %rd18;
	setp.gt.u32 	%p642, %r3189, %r1247;
	@%p642 bra 	$L__BB4_1358;
	cvt.u32.u64 	%r3190, %rd17;
	setp.lt.u32 	%p643, %r3190, %r1246;
	@%p643 bra 	$L__BB4_1357;
	cvt.u32.u64 	%r3191, %rd17;
	setp.gt.u32 	%p644, %r3191, %r1246;
	@%p644 bra 	$L__BB4_1358;
	cvt.u32.u64 	%r3192, %rd16;
	setp.lt.u32 	%p645, %r3192, %r1245;
	@%p645 bra 	$L__BB4_1357;
	cvt.u32.u64 	%r3193, %rd16;
	setp.gt.u32 	%p646, %r3193, %r1245;
	@%p646 bra 	$L__BB4_1358;
	cvt.u32.u64 	%r3194, %rd15;
	setp.lt.u32 	%p647, %r3194, %r1244;
	@%p647 bra 	$L__BB4_1357;
	cvt.u32.u64 	%r3195, %rd15;
	setp.gt.u32 	%p648, %r3195, %r1244;
	@%p648 bra 	$L__BB4_1358;
	cvt.u32.u64 	%r3196, %rd14;
	setp.lt.u32 	%p649, %r3196, %r1243;
	@%p649 bra 	$L__BB4_1357;
	cvt.u32.u64 	%r3197, %rd13;
	cvt.u32.u64 	%r3198, %rd14;
	setp.gt.u32 	%p650, %r3198, %r1243;
	setp.lt.u32 	%p651, %r6687, %r3197;
	or.pred  	%p652, %p650, %p651;
	@%p652 bra 	$L__BB4_1358;
$L__BB4_1357:
	cvt.u64.u32 	%rd16466, %r6687;
	sub.s64 	%rd16467, %rd16466, %rd13;
	shr.u64 	%rd16468, %rd16467, 63;
	cvt.u32.u64 	%r6687, %rd16467;
	and.b64  	%rd16469, %rd45589, 4294967295;
	add.s64 	%rd16470, %rd16468, %rd14;
	sub.s64 	%rd45589, %rd16469, %rd16470;
	shr.u64 	%rd16471, %rd45589, 63;
	and.b64  	%rd16472, %rd45590, 4294967295;
	add.s64 	%rd16473, %rd16471, %rd15;
	sub.s64 	%rd45590, %rd16472, %rd16473;
	shr.u64 	%rd16474, %rd45590, 63;
	and.b64  	%rd16475, %rd45591, 4294967295;
	add.s64 	%rd16476, %rd16474, %rd16;
	sub.s64 	%rd45591, %rd16475, %rd16476;
	shr.u64 	%rd16477, %rd45591, 63;
	and.b64  	%rd16478, %rd45592, 4294967295;
	add.s64 	%rd16479, %rd16477, %rd17;
	sub.s64 	%rd45592, %rd16478, %rd16479;
	shr.u64 	%rd16480, %rd45592, 63;
	and.b64  	%rd16481, %rd45593, 4294967295;
	add.s64 	%rd16482, %rd16480, %rd18;
	sub.s64 	%rd45593, %rd16481, %rd16482;
	shr.u64 	%rd16483, %rd45593, 63;
	and.b64  	%rd16484, %rd45594, 4294967295;
	add.s64 	%rd16485, %rd16483, %rd19;
	sub.s64 	%rd45594, %rd16484, %rd16485;
	shr.u64 	%rd16486, %rd45594, 63;
	and.b64  	%rd16487, %rd45595, 4294967295;
	add.s64 	%rd16488, %rd16486, %rd20;
	sub.s64 	%rd45595, %rd16487, %rd16488;
$L__BB4_1358:
	cvt.u32.u64 	%r3199, %rd20;
	cvt.u64.u32 	%rd16489, %r6687;
	mul.wide.u32 	%rd16490, %r6687, %r6687;
	cvt.u32.u64 	%r3200, %rd16490;
	shr.u64 	%rd16491, %rd16490, 32;
	and.b64  	%rd16492, %rd45589, 4294967295;
	mul.lo.s64 	%rd16493, %rd16492, %rd16489;
	add.s64 	%rd16494, %rd16491, %rd16493;
	shr.u64 	%rd16495, %rd16494, 32;
	and.b64  	%rd16496, %rd45590, 4294967295;
	mul.lo.s64 	%rd16497, %rd16496, %rd16489;
	add.s64 	%rd16498, %rd16495, %rd16497;
	shr.u64 	%rd16499, %rd16498, 32;
	and.b64  	%rd16500, %rd45591, 4294967295;
	mul.lo.s64 	%rd16501, %rd16500, %rd16489;
	add.s64 	%rd16502, %rd16499, %rd16501;
	shr.u64 	%rd16503, %rd16502, 32;
	and.b64  	%rd16504, %rd45592, 4294967295;
	mul.lo.s64 	%rd16505, %rd16504, %rd16489;
	add.s64 	%rd16506, %rd16503, %rd16505;
	shr.u64 	%rd16507, %rd16506, 32;
	and.b64  	%rd16508, %rd45593, 4294967295;
	mul.lo.s64 	%rd16509, %rd16508, %rd16489;
	add.s64 	%rd16510, %rd16507, %rd16509;
	shr.u64 	%rd16511, %rd16510, 32;
	and.b64  	%rd16512, %rd45594, 4294967295;
	mul.lo.s64 	%rd16513, %rd16512, %rd16489;
	add.s64 	%rd16514, %rd16511, %rd16513;
	shr.u64 	%rd16515, %rd16514, 32;
	and.b64  	%rd16516, %rd45595, 4294967295;
	mul.lo.s64 	%rd16517, %rd16516, %rd16489;
	add.s64 	%rd16518, %rd16515, %rd16517;
	shr.u64 	%rd16519, %rd16518, 32;
	and.b64  	%rd16520, %rd16494, 4294967295;
	add.s64 	%rd16521, %rd16493, %rd16520;
	shr.u64 	%rd16522, %rd16521, 32;
	and.b64  	%rd16523, %rd16498, 4294967295;
	add.s64 	%rd16524, %rd16522, %rd16523;
	mad.lo.s64 	%rd16525, %rd16492, %rd16492, %rd16524;
	shr.u64 	%rd16526, %rd16525, 32;
	mul.lo.s64 	%rd16527, %rd16496, %rd16492;
	and.b64  	%rd16528, %rd16502, 4294967295;
	add.s64 	%rd16529, %rd16526, %rd16528;
	add.s64 	%rd16530, %rd16529, %rd16527;
	shr.u64 	%rd16531, %rd16530, 32;
	mul.lo.s64 	%rd16532, %rd16500, %rd16492;
	and.b64  	%rd16533, %rd16506, 4294967295;
	add.s64 	%rd16534, %rd16531, %rd16533;
	add.s64 	%rd16535, %rd16534, %rd16532;
	shr.u64 	%rd16536, %rd16535, 32;
	mul.lo.s64 	%rd16537, %rd16504, %rd16492;
	and.b64  	%rd16538, %rd16510, 4294967295;
	add.s64 	%rd16539, %rd16536, %rd16538;
	add.s64 	%rd16540, %rd16539, %rd16537;
	shr.u64 	%rd16541, %rd16540, 32;
	mul.lo.s64 	%rd16542, %rd16508, %rd16492;
	and.b64  	%rd16543, %rd16514, 4294967295;
	add.s64 	%rd16544, %rd16541, %rd16543;
	add.s64 	%rd16545, %rd16544, %rd16542;
	shr.u64 	%rd16546, %rd16545, 32;
	mul.lo.s64 	%rd16547, %rd16512, %rd16492;
	and.b64  	%rd16548, %rd16518, 4294967295;
	add.s64 	%rd16549, %rd16546, %rd16548;
	add.s64 	%rd16550, %rd16549, %rd16547;
	shr.u64 	%rd16551, %rd16550, 32;
	mul.lo.s64 	%rd16552, %rd16516, %rd16492;
	add.s64 	%rd16553, %rd16551, %rd16519;
	add.s64 	%rd16554, %rd16553, %rd16552;
	shr.u64 	%rd16555, %rd16554, 32;
	and.b64  	%rd16556, %rd16525, 4294967295;
	add.s64 	%rd16557, %rd16497, %rd16556;
	shr.u64 	%rd16558, %rd16557, 32;
	and.b64  	%rd16559, %rd16530, 4294967295;
	add.s64 	%rd16560, %rd16558, %rd16559;
	add.s64 	%rd16561, %rd16560, %rd16527;
	shr.u64 	%rd16562, %rd16561, 32;
	and.b64  	%rd16563, %rd16535, 4294967295;
	add.s64 	%rd16564, %rd16562, %rd16563;
	mad.lo.s64 	%rd16565, %rd16496, %rd16496, %rd16564;
	shr.u64 	%rd16566, %rd16565, 32;
	mul.lo.s64 	%rd16567, %rd16500, %rd16496;
	and.b64  	%rd16568, %rd16540, 4294967295;
	add.s64 	%rd16569, %rd16566, %rd16568;
	add.s64 	%rd16570, %rd16569, %rd16567;
	shr.u64 	%rd16571, %rd16570, 32;
	mul.lo.s64 	%rd16572, %rd16504, %rd16496;
	and.b64  	%rd16573, %rd16545, 4294967295;
	add.s64 	%rd16574, %rd16571, %rd16573;
	add.s64 	%rd16575, %rd16574, %rd16572;
	shr.u64 	%rd16576, %rd16575, 32;
	mul.lo.s64 	%rd16577, %rd16508, %rd16496;
	and.b64  	%rd16578, %rd16550, 4294967295;
	add.s64 	%rd16579, %rd16576, %rd16578;
	add.s64 	%rd16580, %rd16579, %rd16577;
	shr.u64 	%rd16581, %rd16580, 32;
	mul.lo.s64 	%rd16582, %rd16512, %rd16496;
	and.b64  	%rd16583, %rd16554, 4294967295;
	add.s64 	%rd16584, %rd16581, %rd16583;
	add.s64 	%rd16585, %rd16584, %rd16582;
	shr.u64 	%rd16586, %rd16585, 32;
	mul.lo.s64 	%rd16587, %rd16516, %rd16496;
	add.s64 	%rd16588, %rd16586, %rd16555;
	add.s64 	%rd16589, %rd16588, %rd16587;
	shr.u64 	%rd16590, %rd16589, 32;
	and.b64  	%rd16591, %rd16561, 4294967295;
	add.s64 	%rd16592, %rd16501, %rd16591;
	shr.u64 	%rd16593, %rd16592, 32;
	and.b64  	%rd16594, %rd16565, 4294967295;
	add.s64 	%rd16595, %rd16593, %rd16594;
	add.s64 	%rd16596, %rd16595, %rd16532;
	shr.u64 	%rd16597, %rd16596, 32;
	and.b64  	%rd16598, %rd16570, 4294967295;
	add.s64 	%rd16599, %rd16597, %rd16598;
	add.s64 	%rd16600, %rd16599, %rd16567;
	shr.u64 	%rd16601, %rd16600, 32;
	and.b64  	%rd16602, %rd16575, 4294967295;
	add.s64 	%rd16603, %rd16601, %rd16602;
	mad.lo.s64 	%rd16604, %rd16500, %rd16500, %rd16603;
	shr.u64 	%rd16605, %rd16604, 32;
	mul.lo.s64 	%rd16606, %rd16504, %rd16500;
	and.b64  	%rd16607, %rd16580, 4294967295;
	add.s64 	%rd16608, %rd16605, %rd16607;
	add.s64 	%rd16609, %rd16608, %rd16606;
	shr.u64 	%rd16610, %rd16609, 32;
	mul.lo.s64 	%rd16611, %rd16508, %rd16500;
	and.b64  	%rd16612, %rd16585, 4294967295;
	add.s64 	%rd16613, %rd16610, %rd16612;
	add.s64 	%rd16614, %rd16613, %rd16611;
	shr.u64 	%rd16615, %rd16614, 32;
	mul.lo.s64 	%rd16616, %rd16512, %rd16500;
	and.b64  	%rd16617, %rd16589, 4294967295;
	add.s64 	%rd16618, %rd16615, %rd16617;
	add.s64 	%rd16619, %rd16618, %rd16616;
	shr.u64 	%rd16620, %rd16619, 32;
	mul.lo.s64 	%rd16621, %rd16516, %rd16500;
	add.s64 	%rd16622, %rd16620, %rd16590;
	add.s64 	%rd16623, %rd16622, %rd16621;
	shr.u64 	%rd16624, %rd16623, 32;
	and.b64  	%rd16625, %rd16596, 4294967295;
	add.s64 	%rd16626, %rd16505, %rd16625;
	shr.u64 	%rd16627, %rd16626, 32;
	and.b64  	%rd16628, %rd16600, 4294967295;
	add.s64 	%rd16629, %rd16627, %rd16628;
	add.s64 	%rd16630, %rd16629, %rd16537;
	shr.u64 	%rd16631, %rd16630, 32;
	and.b64  	%rd16632, %rd16604, 4294967295;
	add.s64 	%rd16633, %rd16631, %rd16632;
	add.s64 	%rd16634, %rd16633, %rd16572;
	shr.u64 	%rd16635, %rd16634, 32;
	and.b64  	%rd16636, %rd16609, 4294967295;
	add.s64 	%rd16637, %rd16635, %rd16636;
	add.s64 	%rd16638, %rd16637, %rd16606;
	shr.u64 	%rd16639, %rd16638, 32;
	and.b64  	%rd16640, %rd16614, 4294967295;
	add.s64 	%rd16641, %rd16639, %rd16640;
	mad.lo.s64 	%rd16642, %rd16504, %rd16504, %rd16641;
	shr.u64 	%rd16643, %rd16642, 32;
	mul.lo.s64 	%rd16644, %rd16508, %rd16504;
	and.b64  	%rd16645, %rd16619, 4294967295;
	add.s64 	%rd16646, %rd16643, %rd16645;
	add.s64 	%rd16647, %rd16646, %rd16644;
	shr.u64 	%rd16648, %rd16647, 32;
	mul.lo.s64 	%rd16649, %rd16512, %rd16504;
	and.b64  	%rd16650, %rd16623, 4294967295;
	add.s64 	%rd16651, %rd16648, %rd16650;
	add.s64 	%rd16652, %rd16651, %rd16649;
	shr.u64 	%rd16653, %rd16652, 32;
	mul.lo.s64 	%rd16654, %rd16516, %rd16504;
	add.s64 	%rd16655, %rd16653, %rd16624;
	add.s64 	%rd16656, %rd16655, %rd16654;
	shr.u64 	%rd16657, %rd16656, 32;
	and.b64  	%rd16658, %rd16630, 4294967295;
	add.s64 	%rd16659, %rd16509, %rd16658;
	shr.u64 	%rd16660, %rd16659, 32;
	and.b64  	%rd16661, %rd16634, 4294967295;
	add.s64 	%rd16662, %rd16660, %rd16661;
	add.s64 	%rd16663, %rd16662, %rd16542;
	shr.u64 	%rd16664, %rd16663, 32;
	and.b64  	%rd16665, %rd16638, 4294967295;
	add.s64 	%rd16666, %rd16664, %rd16665;
	add.s64 	%rd16667, %rd16666, %rd16577;
	shr.u64 	%rd16668, %rd16667, 32;
	and.b64  	%rd16669, %rd16642, 4294967295;
	add.s64 	%rd16670, %rd16668, %rd16669;
	add.s64 	%rd16671, %rd16670, %rd16611;
	shr.u64 	%rd16672, %rd16671, 32;
	and.b64  	%rd16673, %rd16647, 4294967295;
	add.s64 	%rd16674, %rd16672, %rd16673;
	add.s64 	%rd16675, %rd16674, %rd16644;
	shr.u64 	%rd16676, %rd16675, 32;
	and.b64  	%rd16677, %rd16652, 4294967295;
	add.s64 	%rd16678, %rd16676, %rd16677;
	mad.lo.s64 	%rd16679, %rd16508, %rd16508, %rd16678;
	shr.u64 	%rd16680, %rd16679, 32;
	mul.lo.s64 	%rd16681, %rd16512, %rd16508;
	and.b64  	%rd16682, %rd16656, 4294967295;
	add.s64 	%rd16683, %rd16680, %rd16682;
	add.s64 	%rd16684, %rd16683, %rd16681;
	shr.u64 	%rd16685, %rd16684, 32;
	mul.lo.s64 	%rd16686, %rd16516, %rd16508;
	add.s64 	%rd16687, %rd16685, %rd16657;
	add.s64 	%rd16688, %rd16687, %rd16686;
	shr.u64 	%rd16689, %rd16688, 32;
	and.b64  	%rd16690, %rd16663, 4294967295;
	add.s64 	%rd16691, %rd16513, %rd16690;
	shr.u64 	%rd16692, %rd16691, 32;
	and.b64  	%rd16693, %rd16667, 4294967295;
	add.s64 	%rd16694, %rd16692, %rd16693;
	add.s64 	%rd16695, %rd16694, %rd16547;
	shr.u64 	%rd16696, %rd16695, 32;
	and.b64  	%rd16697, %rd16671, 4294967295;
	add.s64 	%rd16698, %rd16696, %rd16697;
	add.s64 	%rd16699, %rd16698, %rd16582;
	shr.u64 	%rd16700, %rd16699, 32;
	and.b64  	%rd16701, %rd16675, 4294967295;
	add.s64 	%rd16702, %rd16700, %rd16701;
	add.s64 	%rd16703, %rd16702, %rd16616;
	shr.u64 	%rd16704, %rd16703, 32;
	and.b64  	%rd16705, %rd16679, 4294967295;
	add.s64 	%rd16706, %rd16704, %rd16705;
	add.s64 	%rd16707, %rd16706, %rd16649;
	shr.u64 	%rd16708, %rd16707, 32;
	and.b64  	%rd16709, %rd16684, 4294967295;
	add.s64 	%rd16710, %rd16708, %rd16709;
	add.s64 	%rd16711, %rd16710, %rd16681;
	shr.u64 	%rd16712, %rd16711, 32;
	and.b64  	%rd16713, %rd16688, 4294967295;
	add.s64 	%rd16714, %rd16712, %rd16713;
	mad.lo.s64 	%rd16715, %rd16512, %rd16512, %rd16714;
	shr.u64 	%rd16716, %rd16715, 32;
	mul.lo.s64 	%rd16717, %rd16516, %rd16512;
	add.s64 	%rd16718, %rd16716, %rd16689;
	add.s64 	%rd16719, %rd16718, %rd16717;
	shr.u64 	%rd16720, %rd16719, 32;
	and.b64  	%rd16721, %rd16695, 4294967295;
	add.s64 	%rd16722, %rd16517, %rd16721;
	shr.u64 	%rd16723, %rd16722, 32;
	and.b64  	%rd16724, %rd16699, 4294967295;
	add.s64 	%rd16725, %rd16723, %rd16724;
	add.s64 	%rd16726, %rd16725, %rd16552;
	shr.u64 	%rd16727, %rd16726, 32;
	and.b64  	%rd16728, %rd16703, 4294967295;
	add.s64 	%rd16729, %rd16727, %rd16728;
	add.s64 	%rd16730, %rd16729, %rd16587;
	shr.u64 	%rd16731, %rd16730, 32;
	and.b64  	%rd16732, %rd16707, 4294967295;
	add.s64 	%rd16733, %rd16731, %rd16732;
	add.s64 	%rd16734, %rd16733, %rd16621;
	shr.u64 	%rd16735, %rd16734, 32;
	and.b64  	%rd16736, %rd16711, 4294967295;
	add.s64 	%rd16737, %rd16735, %rd16736;
	add.s64 	%rd16738, %rd16737, %rd16654;
	shr.u64 	%rd16739, %rd16738, 32;
	and.b64  	%rd16740, %rd16715, 4294967295;
	add.s64 	%rd16741, %rd16739, %rd16740;
	add.s64 	%rd16742, %rd16741, %rd16686;
	shr.u64 	%rd16743, %rd16742, 32;
	and.b64  	%rd16744, %rd16719, 4294967295;
	add.s64 	%rd16745, %rd16743, %rd16744;
	add.s64 	%rd16746, %rd16745, %rd16717;
	shr.u64 	%rd16747, %rd16746, 32;
	add.s64 	%rd16748, %rd16747, %rd16720;
	mad.lo.s64 	%rd16749, %rd16516, %rd16516, %rd16748;
	{ .reg .b32 tmp; mov.b64 {tmp, %r3201}, %rd16749; }
	mul.lo.s32 	%r3202, %r86, %r3200;
	cvt.u64.u32 	%rd16750, %r3202;
	and.b64  	%rd16751, %rd16490, 4294967293;
	mad.lo.s64 	%rd16752, %rd13, %rd16750, %rd16751;
	shr.u64 	%rd16753, %rd16752, 32;
	and.b64  	%rd16754, %rd16521, 4294967295;
	add.s64 	%rd16755, %rd16753, %rd16754;
	mad.lo.s64 	%rd16756, %rd14, %rd16750, %rd16755;
	cvt.u32.u64 	%r3203, %rd16756;
	shr.u64 	%rd16757, %rd16756, 32;
	and.b64  	%rd16758, %rd16557, 4294967295;
	add.s64 	%rd16759, %rd16757, %rd16758;
	mad.lo.s64 	%rd16760, %rd15, %rd16750, %rd16759;
	shr.u64 	%rd16761, %rd16760, 32;
	and.b64  	%rd16762, %rd16592, 4294967295;
	add.s64 	%rd16763, %rd16761, %rd16762;
	mad.lo.s64 	%rd16764, %rd16, %rd16750, %rd16763;
	shr.u64 	%rd16765, %rd16764, 32;
	and.b64  	%rd16766, %rd16626, 4294967295;
	add.s64 	%rd16767, %rd16765, %rd16766;
	mad.lo.s64 	%rd16768, %rd17, %rd16750, %rd16767;
	shr.u64 	%rd16769, %rd16768, 32;
	and.b64  	%rd16770, %rd16659, 4294967295;
	add.s64 	%rd16771, %rd16769, %rd16770;
	mad.lo.s64 	%rd16772, %rd18, %rd16750, %rd16771;
	shr.u64 	%rd16773, %rd16772, 32;
	and.b64  	%rd16774, %rd16691, 4294967295;
	add.s64 	%rd16775, %rd16773, %rd16774;
	mad.lo.s64 	%rd16776, %rd19, %rd16750, %rd16775;
	shr.u64 	%rd16777, %rd16776, 32;
	and.b64  	%rd16778, %rd16722, 4294967295;
	add.s64 	%rd16779, %rd16777, %rd16778;
	mad.lo.s64 	%rd16780, %rd20, %rd16750, %rd16779;
	shr.u64 	%rd16781, %rd16780, 32;
	and.b64  	%rd16782, %rd16726, 4294967295;
	add.s64 	%rd16783, %rd16781, %rd16782;
	shr.u64 	%rd16784, %rd16783, 32;
	and.b64  	%rd16785, %rd16730, 4294967295;
	add.s64 	%rd16786, %rd16784, %rd16785;
	shr.u64 	%rd16787, %rd16786, 32;
	and.b64  	%rd16788, %rd16734, 4294967295;
	add.s64 	%rd16789, %rd16787, %rd16788;
	shr.u64 	%rd16790, %rd16789, 32;
	and.b64  	%rd16791, %rd16738, 4294967295;
	add.s64 	%rd16792, %rd16790, %rd16791;
	shr.u64 	%rd16793, %rd16792, 32;
	and.b64  	%rd16794, %rd16742, 4294967295;
	add.s64 	%rd16795, %rd16793, %rd16794;
	shr.u64 	%rd16796, %rd16795, 32;
	and.b64  	%rd16797, %rd16746, 4294967295;
	add.s64 	%rd16798, %rd16796, %rd16797;
	shr.u64 	%rd16799, %rd16798, 32;
	and.b64  	%rd16800, %rd16749, 4294967295;
	add.s64 	%rd16801, %rd16799, %rd16800;
	{ .reg .b32 tmp; mov.b64 {tmp, %r3204}, %rd16801; }
	add.s32 	%r3205, %r3201, %r3204;
	mul.lo.s32 	%r3206, %r86, %r3203;
	cvt.u64.u32 	%rd16802, %r3206;
	and.b64  	%rd16803, %rd16756, 4294967295;
	mad.lo.s64 	%rd16804, %rd13, %rd16802, %rd16803;
	shr.u64 	%rd16805, %rd16804, 32;
	and.b64  	%rd16806, %rd16760, 4294967295;
	add.s64 	%rd16807, %rd16805, %rd16806;
	mad.lo.s64 	%rd16808, %rd14, %rd16802, %rd16807;
	cvt.u32.u64 	%r3207, %rd16808;
	shr.u64 	%rd16809, %rd16808, 32;
	and.b64  	%rd16810, %rd16764, 4294967295;
	add.s64 	%rd16811, %rd16809, %rd16810;
	mad.lo.s64 	%rd16812, %rd15, %rd16802, %rd16811;
	shr.u64 	%rd16813, %rd16812, 32;
	and.b64  	%rd16814, %rd16768, 4294967295;
	add.s64 	%rd16815, %rd16813, %rd16814;
	mad.lo.s64 	%rd16816, %rd16, %rd16802, %rd16815;
	shr.u64 	%rd16817, %rd16816, 32;
	and.b64  	%rd16818, %rd16772, 4294967295;
	add.s64 	%rd16819, %rd16817, %rd16818;
	mad.lo.s64 	%rd16820, %rd17, %rd16802, %rd16819;
	shr.u64 	%rd16821, %rd16820, 32;
	and.b64  	%rd16822, %rd16776, 4294967295;
	add.s64 	%rd16823, %rd16821, %rd16822;
	mad.lo.s64 	%rd16824, %rd18, %rd16802, %rd16823;
	shr.u64 	%rd16825, %rd16824, 32;
	and.b64  	%rd16826, %rd16780, 4294967295;
	add.s64 	%rd16827, %rd16825, %rd16826;
	mad.lo.s64 	%rd16828, %rd19, %rd16802, %rd16827;
	shr.u64 	%rd16829, %rd16828, 32;
	and.b64  	%rd16830, %rd16783, 4294967295;
	add.s64 	%rd16831, %rd16829, %rd16830;
	mad.lo.s64 	%rd16832, %rd20, %rd16802, %rd16831;
	shr.u64 	%rd16833, %rd16832, 32;
	and.b64  	%rd16834, %rd16786, 4294967295;
	add.s64 	%rd16835, %rd16833, %rd16834;
	shr.u64 	%rd16836, %rd16835, 32;
	and.b64  	%rd16837, %rd16789, 4294967295;
	add.s64 	%rd16838, %rd16836, %rd16837;
	shr.u64 	%rd16839, %rd16838, 32;
	and.b64  	%rd16840, %rd16792, 4294967295;
	add.s64 	%rd16841, %rd16839, %rd16840;
	shr.u64 	%rd16842, %rd16841, 32;
	and.b64  	%rd16843, %rd16795, 4294967295;
	add.s64 	%rd16844, %rd16842, %rd16843;
	shr.u64 	%rd16845, %rd16844, 32;
	and.b64  	%rd16846, %rd16798, 4294967295;
	add.s64 	%rd16847, %rd16845, %rd16846;
	shr.u64 	%rd16848, %rd16847, 32;
	and.b64  	%rd16849, %rd16801, 4294967295;
	add.s64 	%rd16850, %rd16848, %rd16849;
	{ .reg .b32 tmp; mov.b64 {tmp, %r3208}, %rd16850; }
	add.s32 	%r3209, %r3205, %r3208;
	mul.lo.s32 	%r3210, %r86, %r3207;
	cvt.u64.u32 	%rd16851, %r3210;
	and.b64  	%rd16852, %rd16808, 4294967295;
	mad.lo.s64 	%rd16853, %rd13, %rd16851, %rd16852;
	shr.u64 	%rd16854, %rd16853, 32;
	and.b64  	%rd16855, %rd16812, 4294967295;
	add.s64 	%rd16856, %rd16854, %rd16855;
	mad.lo.s64 	%rd16857, %rd14, %rd16851, %rd16856;
	cvt.u32.u64 	%r3211, %rd16857;
	shr.u64 	%rd16858, %rd16857, 32;
	and.b64  	%rd16859, %rd16816, 4294967295;
	add.s64 	%rd16860, %rd16858, %rd16859;
	mad.lo.s64 	%rd16861, %rd15, %rd16851, %rd16860;
	shr.u64 	%rd16862, %rd16861, 32;
	and.b64  	%rd16863, %rd16820, 4294967295;
	add.s64 	%rd16864, %rd16862, %rd16863;
	mad.lo.s64 	%rd16865, %rd16, %rd16851, %rd16864;
	shr.u64 	%rd16866, %rd16865, 32;
	and.b64  	%rd16867, %rd16824, 4294967295;
	add.s64 	%rd16868, %rd16866, %rd16867;
	mad.lo.s64 	%rd16869, %rd17, %rd16851, %rd16868;
	shr.u64 	%rd16870, %rd16869, 32;
	and.b64  	%rd16871, %rd16828, 4294967295;
	add.s64 	%rd16872, %rd16870, %rd16871;
	mad.lo.s64 	%rd16873, %rd18, %rd16851, %rd16872;
	shr.u64 	%rd16874, %rd16873, 32;
	and.b64  	%rd16875, %rd16832, 4294967295;
	add.s64 	%rd16876, %rd16874, %rd16875;
	mad.lo.s64 	%rd16877, %rd19, %rd16851, %rd16876;
	shr.u64 	%rd16878, %rd16877, 32;
	and.b64  	%rd16879, %rd16835, 4294967295;
	add.s64 	%rd16880, %rd16878, %rd16879;
	mad.lo.s64 	%rd16881, %rd20, %rd16851, %rd16880;
	shr.u64 	%rd16882, %rd16881, 32;
	and.b64  	%rd16883, %rd16838, 4294967295;
	add.s64 	%rd16884, %rd16882, %rd16883;
	shr.u64 	%rd16885, %rd16884, 32;
	and.b64  	%rd16886, %rd16841, 4294967295;
	add.s64 	%rd16887, %rd16885, %rd16886;
	shr.u64 	%rd16888, %rd16887, 32;
	and.b64  	%rd16889, %rd16844, 4294967295;
	add.s64 	%rd16890, %rd16888, %rd16889;
	shr.u64 	%rd16891, %rd16890, 32;
	and.b64  	%rd16892, %rd16847, 4294967295;
	add.s64 	%rd16893, %rd16891, %rd16892;
	shr.u64 	%rd16894, %rd16893, 32;
	and.b64  	%rd16895, %rd16850, 4294967295;
	add.s64 	%rd16896, %rd16894, %rd16895;
	{ .reg .b32 tmp; mov.b64 {tmp, %r3212}, %rd16896; }
	add.s32 	%r3213, %r3209, %r3212;
	mul.lo.s32 	%r3214, %r86, %r3211;
	cvt.u64.u32 	%rd16897, %r3214;
	and.b64  	%rd16898, %rd16857, 4294967295;
	mad.lo.s64 	%rd16899, %rd13, %rd16897, %rd16898;
	shr.u64 	%rd16900, %rd16899, 32;
	and.b64  	%rd16901, %rd16861, 4294967295;
	add.s64 	%rd16902, %rd16900, %rd16901;
	mad.lo.s64 	%rd16903, %rd14, %rd16897, %rd16902;
	cvt.u32.u64 	%r3215, %rd16903;
	shr.u64 	%rd16904, %rd16903, 32;
	and.b64  	%rd16905, %rd16865, 4294967295;
	add.s64 	%rd16906, %rd16904, %rd16905;
	mad.lo.s64 	%rd16907, %rd15, %rd16897, %rd16906;
	shr.u64 	%rd16908, %rd16907, 32;
	and.b64  	%rd16909, %rd16869, 4294967295;
	add.s64 	%rd16910, %rd16908, %rd16909;
	mad.lo.s64 	%rd16911, %rd16, %rd16897, %rd16910;
	shr.u64 	%rd16912, %rd16911, 32;
	and.b64  	%rd16913, %rd16873, 4294967295;
	add.s64 	%rd16914, %rd16912, %rd16913;
	mad.lo.s64 	%rd16915, %rd17, %rd16897, %rd16914;
	shr.u64 	%rd16916, %rd16915, 32;
	and.b64  	%rd16917, %rd16877, 4294967295;
	add.s64 	%rd16918, %rd16916, %rd16917;
	mad.lo.s64 	%rd16919, %rd18, %rd16897, %rd16918;
	shr.u64 	%rd16920, %rd16919, 32;
	and.b64  	%rd16921, %rd16881, 4294967295;
	add.s64 	%rd16922, %rd16920, %rd16921;
	mad.lo.s64 	%rd16923, %rd19, %rd16897, %rd16922;
	shr.u64 	%rd16924, %rd16923, 32;
	and.b64  	%rd16925, %rd16884, 4294967295;
	add.s64 	%rd16926, %rd16924, %rd16925;
	mad.lo.s64 	%rd16927, %rd20, %rd16897, %rd16926;
	shr.u64 	%rd16928, %rd16927, 32;
	and.b64  	%rd16929, %rd16887, 4294967295;
	add.s64 	%rd16930, %rd16928, %rd16929;
	shr.u64 	%rd16931, %rd16930, 32;
	and.b64  	%rd16932, %rd16890, 4294967295;
	add.s64 	%rd16933, %rd16931, %rd16932;
	shr.u64 	%rd16934, %rd16933, 32;
	and.b64  	%rd16935, %rd16893, 4294967295;
	add.s64 	%rd16936, %rd16934, %rd16935;
	shr.u64 	%rd16937, %rd16936, 32;
	and.b64  	%rd16938, %rd16896, 4294967295;
	add.s64 	%rd16939, %rd16937, %rd16938;
	{ .reg .b32 tmp; mov.b64 {tmp, %r3216}, %rd16939; }
	add.s32 	%r3217, %r3213, %r3216;
	mul.lo.s32 	%r3218, %r86, %r3215;
	cvt.u64.u32 	%rd16940, %r3218;
	and.b64  	%rd16941, %rd16903, 4294967295;
	mad.lo.s64 	%rd16942, %rd13, %rd16940, %rd16941;
	shr.u64 	%rd16943, %rd16942, 32;
	and.b64  	%rd16944, %rd16907, 4294967295;
	add.s64 	%rd16945, %rd16943, %rd16944;
	mad.lo.s64 	%rd16946, %rd14, %rd16940, %rd16945;
	cvt.u32.u64 	%r3219, %rd16946;
	shr.u64 	%rd16947, %rd16946, 32;
	and.b64  	%rd16948, %rd16911, 4294967295;
	add.s64 	%rd16949, %rd16947, %rd16948;
	mad.lo.s64 	%rd16950, %rd15, %rd16940, %rd16949;
	shr.u64 	%rd16951, %rd16950, 32;
	and.b64  	%rd16952, %rd16915, 4294967295;
	add.s64 	%rd16953, %rd16951, %rd16952;
	mad.lo.s64 	%rd16954, %rd16, %rd16940, %rd16953;
	shr.u64 	%rd16955, %rd16954, 32;
	and.b64  	%rd16956, %rd16919, 4294967295;
	add.s64 	%rd16957, %rd16955, %rd16956;
	mad.lo.s64 	%rd16958, %rd17, %rd16940, %rd16957;
	shr.u64 	%rd16959, %rd16958, 32;
	and.b64  	%rd16960, %rd16923, 4294967295;
	add.s64 	%rd16961, %rd16959, %rd16960;
	mad.lo.s64 	%rd16962, %rd18, %rd16940, %rd16961;
	shr.u64 	%rd16963, %rd16962, 32;
	and.b64  	%rd16964, %rd16927, 4294967295;
	add.s64 	%rd16965, %rd16963, %rd16964;
	mad.lo.s64 	%rd16966, %rd19, %rd16940, %rd16965;
	shr.u64 	%rd16967, %rd16966, 32;
	and.b64  	%rd16968, %rd16930, 4294967295;
	add.s64 	%rd16969, %rd16967, %rd16968;
	mad.lo.s64 	%rd16970, %rd20, %rd16940, %rd16969;
	shr.u64 	%rd16971, %rd16970, 32;
	and.b64  	%rd16972, %rd16933, 4294967295;
	add.s64 	%rd16973, %rd16971, %rd16972;
	shr.u64 	%rd16974, %rd16973, 32;
	and.b64  	%rd16975, %rd16936, 4294967295;
	add.s64 	%rd16976, %rd16974, %rd16975;
	shr.u64 	%rd16977, %rd16976, 32;
	and.b64  	%rd16978, %rd16939, 4294967295;
	add.s64 	%rd16979, %rd16977, %rd16978;
	{ .reg .b32 tmp; mov.b64 {tmp, %r3220}, %rd16979; }
	add.s32 	%r3221, %r3217, %r3220;
	mul.lo.s32 	%r3222, %r86, %r3219;
	cvt.u64.u32 	%rd16980, %r3222;
	and.b64  	%rd16981, %rd16946, 4294967295;
	mad.lo.s64 	%rd16982, %rd13, %rd16980, %rd16981;
	shr.u64 	%rd16983, %rd16982, 32;
	and.b64  	%rd16984, %rd16950, 4294967295;
	add.s64 	%rd16985, %rd16983, %rd16984;
	mad.lo.s64 	%rd16986, %rd14, %rd16980, %rd16985;
	cvt.u32.u64 	%r3223, %rd16986;
	shr.u64 	%rd16987, %rd16986, 32;
	and.b64  	%rd16988, %rd16954, 4294967295;
	add.s64 	%rd16989, %rd16987, %rd16988;
	mad.lo.s64 	%rd16990, %rd15, %rd16980, %rd16989;
	shr.u64 	%rd16991, %rd16990, 32;
	and.b64  	%rd16992, %rd16958, 4294967295;
	add.s64 	%rd16993, %rd16991, %rd16992;
	mad.lo.s64 	%rd16994, %rd16, %rd16980, %rd16993;
	shr.u64 	%rd16995, %rd16994, 32;
	and.b64  	%rd16996, %rd16962, 4294967295;
	add.s64 	%rd16997, %rd16995, %rd16996;
	mad.lo.s64 	%rd16998, %rd17, %rd16980, %rd16997;
	shr.u64 	%rd16999, %rd16998, 32;
	and.b64  	%rd17000, %rd16966, 4294967295;
	add.s64 	%rd17001, %rd16999, %rd17000;
	mad.lo.s64 	%rd17002, %rd18, %rd16980, %rd17001;
	shr.u64 	%rd17003, %rd17002, 32;
	and.b64  	%rd17004, %rd16970, 4294967295;
	add.s64 	%rd17005, %rd17003, %rd17004;
	mad.lo.s64 	%rd17006, %rd19, %rd16980, %rd17005;
	shr.u64 	%rd17007, %rd17006, 32;
	and.b64  	%rd17008, %rd16973, 4294967295;
	add.s64 	%rd17009, %rd17007, %rd17008;
	mad.lo.s64 	%rd17010, %rd20, %rd16980, %rd17009;
	shr.u64 	%rd17011, %rd17010, 32;
	and.b64  	%rd17012, %rd16976, 4294967295;
	add.s64 	%rd17013, %rd17011, %rd17012;
	shr.u64 	%rd17014, %rd17013, 32;
	and.b64  	%rd17015, %rd16979, 4294967295;
	add.s64 	%rd17016, %rd17014, %rd17015;
	{ .reg .b32 tmp; mov.b64 {tmp, %r3224}, %rd17016; }
	add.s32 	%r3225, %r3221, %r3224;
	mul.lo.s32 	%r3226, %r86, %r3223;
	cvt.u64.u32 	%rd17017, %r3226;
	and.b64  	%rd17018, %rd16986, 4294967295;
	mad.lo.s64 	%rd17019, %rd13, %rd17017, %rd17018;
	shr.u64 	%rd17020, %rd17019, 32;
	and.b64  	%rd17021, %rd16990, 4294967295;
	add.s64 	%rd17022, %rd17020, %rd17021;
	mad.lo.s64 	%rd17023, %rd14, %rd17017, %rd17022;
	cvt.u32.u64 	%r3227, %rd17023;
	shr.u64 	%rd17024, %rd17023, 32;
	and.b64  	%rd17025, %rd16994, 4294967295;
	add.s64 	%rd17026, %rd17024, %rd17025;
	mad.lo.s64 	%rd17027, %rd15, %rd17017, %rd17026;
	shr.u64 	%rd17028, %rd17027, 32;
	and.b64  	%rd17029, %rd16998, 4294967295;
	add.s64 	%rd17030, %rd17028, %rd17029;
	mad.lo.s64 	%rd17031, %rd16, %rd17017, %rd17030;
	shr.u64 	%rd17032, %rd17031, 32;
	and.b64  	%rd17033, %rd17002, 4294967295;
	add.s64 	%rd17034, %rd17032, %rd17033;
	mad.lo.s64 	%rd17035, %rd17, %rd17017, %rd17034;
	shr.u64 	%rd17036, %rd17035, 32;
	and.b64  	%rd17037, %rd17006, 4294967295;
	add.s64 	%rd17038, %rd17036, %rd17037;
	mad.lo.s64 	%rd17039, %rd18, %rd17017, %rd17038;
	shr.u64 	%rd17040, %rd17039, 32;
	and.b64  	%rd17041, %rd17010, 4294967295;
	add.s64 	%rd17042, %rd17040, %rd17041;
	mad.lo.s64 	%rd17043, %rd19, %rd17017, %rd17042;
	shr.u64 	%rd17044, %rd17043, 32;
	and.b64  	%rd17045, %rd17013, 4294967295;
	add.s64 	%rd17046, %rd17044, %rd17045;
	mad.lo.s64 	%rd17047, %rd20, %rd17017, %rd17046;
	shr.u64 	%rd17048, %rd17047, 32;
	and.b64  	%rd17049, %rd17016, 4294967295;
	add.s64 	%rd17050, %rd17048, %rd17049;
	{ .reg .b32 tmp; mov.b64 {tmp, %r3228}, %rd17050; }
	add.s32 	%r3229, %r3225, %r3228;
	mul.lo.s32 	%r3230, %r86, %r3227;
	cvt.u64.u32 	%rd17051, %r3230;
	and.b64  	%rd17052, %rd17023, 4294967295;
	mad.lo.s64 	%rd17053, %rd13, %rd17051, %rd17052;
	shr.u64 	%rd17054, %rd17053, 32;
	and.b64  	%rd17055, %rd17027, 4294967295;
	add.s64 	%rd17056, %rd17054, %rd17055;
	mad.lo.s64 	%rd45596, %rd14, %rd17051, %rd17056;
	shr.u64 	%rd17057, %rd45596, 32;
	and.b64  	%rd17058, %rd17031, 4294967295;
	add.s64 	%rd17059, %rd17057, %rd17058;
	mad.lo.s64 	%rd45597, %rd15, %rd17051, %rd17059;
	cvt.u32.u64 	%r1252, %rd45597;
	shr.u64 	%rd17060, %rd45597, 32;
	and.b64  	%rd17061, %rd17035, 4294967295;
	add.s64 	%rd17062, %rd17060, %rd17061;
	mad.lo.s64 	%rd45598, %rd16, %rd17051, %rd17062;
	cvt.u32.u64 	%r1253, %rd45598;
	shr.u64 	%rd17063, %rd45598, 32;
	and.b64  	%rd17064, %rd17039, 4294967295;
	add.s64 	%rd17065, %rd17063, %rd17064;
	mad.lo.s64 	%rd45599, %rd17, %rd17051, %rd17065;
	cvt.u32.u64 	%r1254, %rd45599;
	shr.u64 	%rd17066, %rd45599, 32;
	and.b64  	%rd17067, %rd17043, 4294967295;
	add.s64 	%rd17068, %rd17066, %rd17067;
	mad.lo.s64 	%rd45600, %rd18, %rd17051, %rd17068;
	cvt.u32.u64 	%r1255, %rd45600;
	shr.u64 	%rd17069, %rd45600, 32;
	and.b64  	%rd17070, %rd17047, 4294967295;
	add.s64 	%rd17071, %rd17069, %rd17070;
	mad.lo.s64 	%rd45601, %rd19, %rd17051, %rd17071;
	cvt.u32.u64 	%r1256, %rd45601;
	shr.u64 	%rd17072, %rd45601, 32;
	and.b64  	%rd17073, %rd17050, 4294967295;
	add.s64 	%rd17074, %rd17072, %rd17073;
	mad.lo.s64 	%rd45602, %rd20, %rd17051, %rd17074;
	cvt.u32.u64 	%r1257, %rd45602;
	{ .reg .b32 tmp; mov.b64 {tmp, %r3231}, %rd45602; }
	add.s32 	%r6688, %r3229, %r3231;
	setp.gt.u32 	%p653, %r6688, %r3199;
	@%p653 bra 	$L__BB4_1372;
	cvt.u32.u64 	%r3232, %rd20;
	setp.lt.u32 	%p654, %r6688, %r3232;
	@%p654 bra 	$L__BB4_1373;
	cvt.u32.u64 	%r3233, %rd19;
	setp.lt.u32 	%p655, %r3233, %r1257;
	@%p655 bra 	$L__BB4_1372;
	cvt.u32.u64 	%r3234, %rd19;
	setp.gt.u32 	%p656, %r3234, %r1257;
	@%p656 bra 	$L__BB4_1373;
	cvt.u32.u64 	%r3235, %rd18;
	setp.lt.u32 	%p657, %r3235, %r1256;
	@%p657 bra 	$L__BB4_1372;
	cvt.u32.u64 	%r3236, %rd18;
	setp.gt.u32 	%p658, %r3236, %r1256;
	@%p658 bra 	$L__BB4_1373;
	cvt.u32.u64 	%r3237, %rd17;
	setp.lt.u32 	%p659, %r3237, %r1255;
	@%p659 bra 	$L__BB4_1372;
	cvt.u32.u64 	%r3238, %rd17;
	setp.gt.u32 	%p660, %r3238, %r1255;
	@%p660 bra 	$L__BB4_1373;
	cvt.u32.u64 	%r3239, %rd16;
	setp.lt.u32 	%p661, %r3239, %r1254;
	@%p661 bra 	$L__BB4_1372;
	cvt.u32.u64 	%r3240, %rd16;
	setp.gt.u32 	%p662, %r3240, %r1254;
	@%p662 bra 	$L__BB4_1373;
	cvt.u32.u64 	%r3241, %rd15;
	setp.lt.u32 	%p663, %r3241, %r1253;
	@%p663 bra 	$L__BB4_1372;
	cvt.u32.u64 	%r3242, %rd15;
	setp.gt.u32 	%p664, %r3242, %r1253;
	@%p664 bra 	$L__BB4_1373;
	cvt.u32.u64 	%r3243, %rd14;
	setp.lt.u32 	%p665, %r3243, %r1252;
	@%p665 bra 	$L__BB4_1372;
	cvt.u32.u64 	%r3244, %rd13;
	cvt.u32.u64 	%r3245, %rd14;
	setp.gt.u32 	%p666, %r3245, %r1252;
	cvt.u32.u64 	%r3246, %rd45596;
	setp.gt.u32 	%p667, %r3244, %r3246;
	or.pred  	%p668, %p666, %p667;
	@%p668 bra 	$L__BB4_1373;
$L__BB4_1372:
	cvt.u32.u64 	%r3247, %rd20;
	and.b64  	%rd17076, %rd45596, 4294967295;
	sub.s64 	%rd45596, %rd17076, %rd13;
	shr.u64 	%rd17077, %rd45596, 63;
	and.b64  	%rd17078, %rd45597, 4294967295;
	add.s64 	%rd17079, %rd17077, %rd14;
	sub.s64 	%rd45597, %rd17078, %rd17079;
	shr.u64 	%rd17080, %rd45597, 63;
	and.b64  	%rd17081, %rd45598, 4294967295;
	add.s64 	%rd17082, %rd17080, %rd15;
	sub.s64 	%rd45598, %rd17081, %rd17082;
	shr.u64 	%rd17083, %rd45598, 63;
	and.b64  	%rd17084, %rd45599, 4294967295;
	add.s64 	%rd17085, %rd17083, %rd16;
	sub.s64 	%rd45599, %rd17084, %rd17085;
	shr.u64 	%rd17086, %rd45599, 63;
	and.b64  	%rd17087, %rd45600, 4294967295;
	add.s64 	%rd17088, %rd17086, %rd17;
	sub.s64 	%rd45600, %rd17087, %rd17088;
	shr.u64 	%rd17089, %rd45600, 63;
	and.b64  	%rd17090, %rd45601, 4294967295;
	add.s64 	%rd17091, %rd17089, %rd18;
	sub.s64 	%rd45601, %rd17090, %rd17091;
	shr.u64 	%rd17092, %rd45601, 63;
	and.b64  	%rd17093, %rd45602, 4294967295;
	add.s64 	%rd17094, %rd17092, %rd19;
	sub.s64 	%rd45602, %rd17093, %rd17094;
	shr.u64 	%rd17095, %rd45602, 63;
	cvt.u32.u64 	%r3248, %rd17095;
	add.s32 	%r3249, %r3247, %r3248;
	sub.s32 	%r6688, %r6688, %r3249;
$L__BB4_1373:
	and.b64  	%rd17096, %rd45596, 4294967295;
	sub.s64 	%rd17097, %rd17096, %rd1586;
	shr.u64 	%rd17098, %rd17097, 63;
	cvt.u32.u64 	%r6689, %rd17097;
	and.b64  	%rd17099, %rd45597, 4294967295;
	add.s64 	%rd17100, %rd17098, %rd1587;
	sub.s64 	%rd45603, %rd17099, %rd17100;
	shr.u64 	%rd17101, %rd45603, 63;
	and.b64  	%rd17102, %rd45598, 4294967295;
	add.s64 	%rd17103, %rd17101, %rd1588;
	sub.s64 	%rd45604, %rd17102, %rd17103;
	shr.u64 	%rd17104, %rd45604, 63;
	and.b64  	%rd17105, %rd45599, 4294967295;
	add.s64 	%rd17106, %rd17104, %rd1589;
	sub.s64 	%rd45605, %rd17105, %rd17106;
	shr.u64 	%rd17107, %rd45605, 63;
	and.b64  	%rd17108, %rd45600, 4294967295;
	add.s64 	%rd17109, %rd17107, %rd1590;
	sub.s64 	%rd45606, %rd17108, %rd17109;
	shr.u64 	%rd17110, %rd45606, 63;
	and.b64  	%rd17111, %rd45601, 4294967295;
	add.s64 	%rd17112, %rd17110, %rd1591;
	sub.s64 	%rd45607, %rd17111, %rd17112;
	shr.u64 	%rd17113, %rd45607, 63;
	and.b64  	%rd17114, %rd45602, 4294967295;
	add.s64 	%rd17115, %rd17113, %rd1592;
	sub.s64 	%rd45608, %rd17114, %rd17115;
	shr.u64 	%rd17116, %rd45608, 63;
	cvt.u64.u32 	%rd17117, %r6688;
	add.s64 	%rd17118, %rd17116, %rd1593;
	sub.s64 	%rd17119, %rd17117, %rd17118;
	setp.gt.s64 	%p669, %rd17119, -1;
	cvt.u32.u64 	%r6690, %rd17119;
	@%p669 bra 	$L__BB4_1375;
	cvt.u32.u64 	%r3250, %rd20;
	cvt.u32.u64 	%r3251, %rd13;
	add.s32 	%r6689, %r3251, %r6689;
	setp.lt.u32 	%p670, %r6689, %r3251;
	selp.u64 	%rd17120, 1, 0, %p670;
	and.b64  	%rd17121, %rd45603, 4294967295;
	add.s64 	%rd17122, %rd17121, %rd17120;
	add.s64 	%rd45603, %rd17122, %rd14;
	shr.u64 	%rd17123, %rd45603, 32;
	and.b64  	%rd17124, %rd45604, 4294967295;
	add.s64 	%rd17125, %rd17123, %rd17124;
	add.s64 	%rd45604, %rd17125, %rd15;
	shr.u64 	%rd17126, %rd45604, 32;
	and.b64  	%rd17127, %rd45605, 4294967295;
	add.s64 	%rd17128, %rd17126, %rd17127;
	add.s64 	%rd45605, %rd17128, %rd16;
	shr.u64 	%rd17129, %rd45605, 32;
	and.b64  	%rd17130, %rd45606, 4294967295;
	add.s64 	%rd17131, %rd17129, %rd17130;
	add.s64 	%rd45606, %rd17131, %rd17;
	shr.u64 	%rd17132, %rd45606, 32;
	and.b64  	%rd17133, %rd45607, 4294967295;
	add.s64 	%rd17134, %rd17132, %rd17133;
	add.s64 	%rd45607, %rd17134, %rd18;
	shr.u64 	%rd17135, %rd45607, 32;
	and.b64  	%rd17136, %rd45608, 4294967295;
	add.s64 	%rd17137, %rd17135, %rd17136;
	add.s64 	%rd45608, %rd17137, %rd19;
	{ .reg .b32 tmp; mov.b64 {tmp, %r3252}, %rd45608; }
	add.s32 	%r3253, %r6690, %r3252;
	add.s32 	%r6690, %r3253, %r3250;
$L__BB4_1375:
	cvt.u64.u32 	%rd17138, %r6689;
	sub.s64 	%rd17139, %rd17138, %rd1550;
	shr.u64 	%rd17140, %rd17139, 63;
	cvt.u32.u64 	%r6691, %rd17139;
	and.b64  	%rd17141, %rd45603, 4294967295;
	add.s64 	%rd17142, %rd17140, %rd1551;
	sub.s64 	%rd45609, %rd17141, %rd17142;
	shr.u64 	%rd17143, %rd45609, 63;
	and.b64  	%rd17144, %rd45604, 4294967295;
	add.s64 	%rd17145, %rd17143, %rd1552;
	sub.s64 	%rd45610, %rd17144, %rd17145;
	shr.u64 	%rd17146, %rd45610, 63;
	and.b64  	%rd17147, %rd45605, 4294967295;
	add.s64 	%rd17148, %rd17146, %rd1553;
	sub.s64 	%rd45611, %rd17147, %rd17148;
	shr.u64 	%rd17149, %rd45611, 63;
	and.b64  	%rd17150, %rd45606, 4294967295;
	add.s64 	%rd17151, %rd17149, %rd1554;
	sub.s64 	%rd45612, %rd17150, %rd17151;
	shr.u64 	%rd17152, %rd45612, 63;
	and.b64  	%rd17153, %rd45607, 4294967295;
	add.s64 	%rd17154, %rd17152, %rd1555;
	sub.s64 	%rd45613, %rd17153, %rd17154;
	shr.u64 	%rd17155, %rd45613, 63;
	and.b64  	%rd17156, %rd45608, 4294967295;
	add.s64 	%rd17157, %rd17155, %rd1556;
	sub.s64 	%rd45614, %rd17156, %rd17157;
	shr.u64 	%rd17158, %rd45614, 63;
	cvt.u64.u32 	%rd17159, %r6690;
	add.s64 	%rd17160, %rd17158, %rd1557;
	sub.s64 	%rd17161, %rd17159, %rd17160;
	setp.gt.s64 	%p671, %rd17161, -1;
	cvt.u32.u64 	%r6692, %rd17161;
	@%p671 bra 	$L__BB4_1377;
	cvt.u32.u64 	%r3254, %rd20;
	cvt.u32.u64 	%r3255, %rd13;
	add.s32 	%r6691, %r3255, %r6691;
	setp.lt.u32 	%p672, %r6691, %r3255;
	selp.u64 	%rd17162, 1, 0, %p672;
	and.b64  	%rd17163, %rd45609, 4294967295;
	add.s64 	%rd17164, %rd17163, %rd17162;
	add.s64 	%rd45609, %rd17164, %rd14;
	shr.u64 	%rd17165, %rd45609, 32;
	and.b64  	%rd17166, %rd45610, 4294967295;
	add.s64 	%rd17167, %rd17165, %rd17166;
	add.s64 	%rd45610, %rd17167, %rd15;
	shr.u64 	%rd17168, %rd45610, 32;
	and.b64  	%rd17169, %rd45611, 4294967295;
	add.s64 	%rd17170, %rd17168, %rd17169;
	add.s64 	%rd45611, %rd17170, %rd16;
	shr.u64 	%rd17171, %rd45611, 32;
	and.b64  	%rd17172, %rd45612, 4294967295;
	add.s64 	%rd17173, %rd17171, %rd17172;
	add.s64 	%rd45612, %rd17173, %rd17;
	shr.u64 	%rd17174, %rd45612, 32;
	and.b64  	%rd17175, %rd45613, 4294967295;
	add.s64 	%rd17176, %rd17174, %rd17175;
	add.s64 	%rd45613, %rd17176, %rd18;
	shr.u64 	%rd17177, %rd45613, 32;
	and.b64  	%rd17178, %rd45614, 4294967295;
	add.s64 	%rd17179, %rd17177, %rd17178;
	add.s64 	%rd45614, %rd17179, %rd19;
	{ .reg .b32 tmp; mov.b64 {tmp, %r3256}, %rd45614; }
	add.s32 	%r3257, %r6692, %r3256;
	add.s32 	%r6692, %r3257, %r3254;
$L__BB4_1377:
	cvt.u32.u64 	%r3258, %rd20;
	cvt.u64.u32 	%rd17180, %r6691;
	mul.lo.s64 	%rd17181, %rd2204, %rd17180;
	cvt.u32.u64 	%r3259, %rd17181;
	shr.u64 	%rd17182, %rd17181, 32;
	mad.lo.s64 	%rd17183, %rd2155, %rd17180, %rd17182;
	shr.u64 	%rd17184, %rd17183, 32;
	mad.lo.s64 	%rd17185, %rd2157, %rd17180, %rd17184;
	shr.u64 	%rd17186, %rd17185, 32;
	mad.lo.s64 	%rd17187, %rd2159, %rd17180, %rd17186;
	shr.u64 	%rd17188, %rd17187, 32;
	mad.lo.s64 	%rd17189, %rd2161, %rd17180, %rd17188;
	shr.u64 	%rd17190, %rd17189, 32;
	mad.lo.s64 	%rd17191, %rd2163, %rd17180, %rd17190;
	shr.u64 	%rd17192, %rd17191, 32;
	mad.lo.s64 	%rd17193, %rd2165, %rd17180, %rd17192;
	shr.u64 	%rd17194, %rd17193, 32;
	mad.lo.s64 	%rd17195, %rd2167, %rd17180, %rd17194;
	shr.u64 	%rd17196, %rd17195, 32;
	and.b64  	%rd17197, %rd45609, 4294967295;
	and.b64  	%rd17198, %rd17183, 4294967295;
	mad.lo.s64 	%rd17199, %rd17197, %rd2204, %rd17198;
	shr.u64 	%rd17200, %rd17199, 32;
	and.b64  	%rd17201, %rd17185, 4294967295;
	add.s64 	%rd17202, %rd17200, %rd17201;
	mad.lo.s64 	%rd17203, %rd2155, %rd17197, %rd17202;
	shr.u64 	%rd17204, %rd17203, 32;
	and.b64  	%rd17205, %rd17187, 4294967295;
	add.s64 	%rd17206, %rd17204, %rd17205;
	mad.lo.s64 	%rd17207, %rd2157, %rd17197, %rd17206;
	shr.u64 	%rd17208, %rd17207, 32;
	and.b64  	%rd17209, %rd17189, 4294967295;
	add.s64 	%rd17210, %rd17208, %rd17209;
	mad.lo.s64 	%rd17211, %rd2159, %rd17197, %rd17210;
	shr.u64 	%rd17212, %rd17211, 32;
	and.b64  	%rd17213, %rd17191, 4294967295;
	add.s64 	%rd17214, %rd17212, %rd17213;
	mad.lo.s64 	%rd17215, %rd2161, %rd17197, %rd17214;
	shr.u64 	%rd17216, %rd17215, 32;
	and.b64  	%rd17217, %rd17193, 4294967295;
	add.s64 	%rd17218, %rd17216, %rd17217;
	mad.lo.s64 	%rd17219, %rd2163, %rd17197, %rd17218;
	shr.u64 	%rd17220, %rd17219, 32;
	and.b64  	%rd17221, %rd17195, 4294967295;
	add.s64 	%rd17222, %rd17220, %rd17221;
	mad.lo.s64 	%rd17223, %rd2165, %rd17197, %rd17222;
	shr.u64 	%rd17224, %rd17223, 32;
	add.s64 	%rd17225, %rd17224, %rd17196;
	mad.lo.s64 	%rd17226, %rd17197, %rd2167, %rd17225;
	shr.u64 	%rd17227, %rd17226, 32;
	and.b64  	%rd17228, %rd45610, 4294967295;
	and.b64  	%rd17229, %rd17203, 4294967295;
	mad.lo.s64 	%rd17230, %rd17228, %rd2204, %rd17229;
	shr.u64 	%rd17231, %rd17230, 32;
	and.b64  	%rd17232, %rd17207, 4294967295;
	add.s64 	%rd17233, %rd17231, %rd17232;
	mad.lo.s64 	%rd17234, %rd2155, %rd17228, %rd17233;
	shr.u64 	%rd17235, %rd17234, 32;
	and.b64  	%rd17236, %rd17211, 4294967295;
	add.s64 	%rd17237, %rd17235, %rd17236;
	mad.lo.s64 	%rd17238, %rd2157, %rd17228, %rd17237;
	shr.u64 	%rd17239, %rd17238, 32;
	and.b64  	%rd17240, %rd17215, 4294967295;
	add.s64 	%rd17241, %rd17239, %rd17240;
	mad.lo.s64 	%rd17242, %rd2159, %rd17228, %rd17241;
	shr.u64 	%rd17243, %rd17242, 32;
	and.b64  	%rd17244, %rd17219, 4294967295;
	add.s64 	%rd17245, %rd17243, %rd17244;
	mad.lo.s64 	%rd17246, %rd2161, %rd17228, %rd17245;
	shr.u64 	%rd17247, %rd17246, 32;
	and.b64  	%rd17248, %rd17223, 4294967295;
	add.s64 	%rd17249, %rd17247, %rd17248;
	mad.lo.s64 	%rd17250, %rd2163, %rd17228, %rd17249;
	shr.u64 	%rd17251, %rd17250, 32;
	and.b64  	%rd17252, %rd17226, 4294967295;
	add.s64 	%rd17253, %rd17251, %rd17252;
	mad.lo.s64 	%rd17254, %rd2165, %rd17228, %rd17253;
	shr.u64 	%rd17255, %rd17254, 32;
	add.s64 	%rd17256, %rd17255, %rd17227;
	mad.lo.s64 	%rd17257, %rd17228, %rd2167, %rd17256;
	shr.u64 	%rd17258, %rd17257, 32;
	and.b64  	%rd17259, %rd45611, 4294967295;
	and.b64  	%rd17260, %rd17234, 4294967295;
	mad.lo.s64 	%rd17261, %rd17259, %rd2204, %rd17260;
	shr.u64 	%rd17262, %rd17261, 32;
	and.b64  	%rd17263, %rd17238, 4294967295;
	add.s64 	%rd17264, %rd17262, %rd17263;
	mad.lo.s64 	%rd17265, %rd2155, %rd17259, %rd17264;
	shr.u64 	%rd17266, %rd17265, 32;
	and.b64  	%rd17267, %rd17242, 4294967295;
	add.s64 	%rd17268, %rd17266, %rd17267;
	mad.lo.s64 	%rd17269, %rd2157, %rd17259, %rd17268;
	shr.u64 	%rd17270, %rd17269, 32;
	and.b64  	%rd17271, %rd17246, 4294967295;
	add.s64 	%rd17272, %rd17270, %rd17271;
	mad.lo.s64 	%rd17273, %rd2159, %rd17259, %rd17272;
	shr.u64 	%rd17274, %rd17273, 32;
	and.b64  	%rd17275, %rd17250, 4294967295;
	add.s64 	%rd17276, %rd17274, %rd17275;
	mad.lo.s64 	%rd17277, %rd2161, %rd17259, %rd17276;
	shr.u64 	%rd17278, %rd17277, 32;
	and.b64  	%rd17279, %rd17254, 4294967295;
	add.s64 	%rd17280, %rd17278, %rd17279;
	mad.lo.s64 	%rd17281, %rd2163, %rd17259, %rd17280;
	shr.u64 	%rd17282, %rd17281, 32;
	and.b64  	%rd17283, %rd17257, 4294967295;
	add.s64 	%rd17284, %rd17282, %rd17283;
	mad.lo.s64 	%rd17285, %rd2165, %rd17259, %rd17284;
	shr.u64 	%rd17286, %rd17285, 32;
	add.s64 	%rd17287, %rd17286, %rd17258;
	mad.lo.s64 	%rd17288, %rd17259, %rd2167, %rd17287;
	shr.u64 	%rd17289, %rd17288, 32;
	and.b64  	%rd17290, %rd45612, 4294967295;
	and.b64  	%rd17291, %rd17265, 4294967295;
	mad.lo.s64 	%rd17292, %rd17290, %rd2204, %rd17291;
	shr.u64 	%rd17293, %rd17292, 32;
	and.b64  	%rd17294, %rd17269, 4294967295;
	add.s64 	%rd17295, %rd17293, %rd17294;
	mad.lo.s64 	%rd17296, %rd2155, %rd17290, %rd17295;
	shr.u64 	%rd17297, %rd17296, 32;
	and.b64  	%rd17298, %rd17273, 4294967295;
	add.s64 	%rd17299, %rd17297, %rd17298;
	mad.lo.s64 	%rd17300, %rd2157, %rd17290, %rd17299;
	shr.u64 	%rd17301, %rd17300, 32;
	and.b64  	%rd17302, %rd17277, 4294967295;
	add.s64 	%rd17303, %rd17301, %rd17302;
	mad.lo.s64 	%rd17304, %rd2159, %rd17290, %rd17303;
	shr.u64 	%rd17305, %rd17304, 32;
	and.b64  	%rd17306, %rd17281, 4294967295;
	add.s64 	%rd17307, %rd17305, %rd17306;
	mad.lo.s64 	%rd17308, %rd2161, %rd17290, %rd17307;
	shr.u64 	%rd17309, %rd17308, 32;
	and.b64  	%rd17310, %rd17285, 4294967295;
	add.s64 	%rd17311, %rd17309, %rd17310;
	mad.lo.s64 	%rd17312, %rd2163, %rd17290, %rd17311;
	shr.u64 	%rd17313, %rd17312, 32;
	and.b64  	%rd17314, %rd17288, 4294967295;
	add.s64 	%rd17315, %rd17313, %rd17314;
	mad.lo.s64 	%rd17316, %rd2165, %rd17290, %rd17315;
	shr.u64 	%rd17317, %rd17316, 32;
	add.s64 	%rd17318, %rd17317, %rd17289;
	mad.lo.s64 	%rd17319, %rd17290, %rd2167, %rd17318;
	shr.u64 	%rd17320, %rd17319, 32;
	and.b64  	%rd17321, %rd45613, 4294967295;
	and.b64  	%rd17322, %rd17296, 4294967295;
	mad.lo.s64 	%rd17323, %rd17321, %rd2204, %rd17322;
	shr.u64 	%rd17324, %rd17323, 32;
	and.b64  	%rd17325, %rd17300, 4294967295;
	add.s64 	%rd17326, %rd17324, %rd17325;
	mad.lo.s64 	%rd17327, %rd2155, %rd17321, %rd17326;
	shr.u64 	%rd17328, %rd17327, 32;
	and.b64  	%rd17329, %rd17304, 4294967295;
	add.s64 	%rd17330, %rd17328, %rd17329;
	mad.lo.s64 	%rd17331, %rd2157, %rd17321, %rd17330;
	shr.u64 	%rd17332, %rd17331, 32;
	and.b64  	%rd17333, %rd17308, 4294967295;
	add.s64 	%rd17334, %rd17332, %rd17333;
	mad.lo.s64 	%rd17335, %rd2159, %rd17321, %rd17334;
	shr.u64 	%rd17336, %rd17335, 32;
	and.b64  	%rd17337, %rd17312, 4294967295;
	add.s64 	%rd17338, %rd17336, %rd17337;
	mad.lo.s64 	%rd17339, %rd2161, %rd17321, %rd17338;
	shr.u64 	%rd17340, %rd17339, 32;
	and.b64  	%rd17341, %rd17316, 4294967295;
	add.s64 	%rd17342, %rd17340, %rd17341;
	mad.lo.s64 	%rd17343, %rd2163, %rd17321, %rd17342;
	shr.u64 	%rd17344, %rd17343, 32;
	and.b64  	%rd17345, %rd17319, 4294967295;
	add.s64 	%rd17346, %rd17344, %rd17345;
	mad.lo.s64 	%rd17347, %rd2165, %rd17321, %rd17346;
	shr.u64 	%rd17348, %rd17347, 32;
	add.s64 	%rd17349, %rd17348, %rd17320;
	mad.lo.s64 	%rd17350, %rd17321, %rd2167, %rd17349;
	shr.u64 	%rd17351, %rd17350, 32;
	and.b64  	%rd17352, %rd45614, 4294967295;
	and.b64  	%rd17353, %rd17327, 4294967295;
	mad.lo.s64 	%rd17354, %rd17352, %rd2204, %rd17353;
	shr.u64 	%rd17355, %rd17354, 32;
	and.b64  	%rd17356, %rd17331, 4294967295;
	add.s64 	%rd17357, %rd17355, %rd17356;
	mad.lo.s64 	%rd17358, %rd2155, %rd17352, %rd17357;
	shr.u64 	%rd17359, %rd17358, 32;
	and.b64  	%rd17360, %rd17335, 4294967295;
	add.s64 	%rd17361, %rd17359, %rd17360;
	mad.lo.s64 	%rd17362, %rd2157, %rd17352, %rd17361;
	shr.u64 	%rd17363, %rd17362, 32;
	and.b64  	%rd17364, %rd17339, 4294967295;
	add.s64 	%rd17365, %rd17363, %rd17364;
	mad.lo.s64 	%rd17366, %rd2159, %rd17352, %rd17365;
	shr.u64 	%rd17367, %rd17366, 32;
	and.b64  	%rd17368, %rd17343, 4294967295;
	add.s64 	%rd17369, %rd17367, %rd17368;
	mad.lo.s64 	%rd17370, %rd2161, %rd17352, %rd17369;
	shr.u64 	%rd17371, %rd17370, 32;
	and.b64  	%rd17372, %rd17347, 4294967295;
	add.s64 	%rd17373, %rd17371, %rd17372;
	mad.lo.s64 	%rd17374, %rd2163, %rd17352, %rd17373;
	shr.u64 	%rd17375, %rd17374, 32;
	and.b64  	%rd17376, %rd17350, 4294967295;
	add.s64 	%rd17377, %rd17375, %rd17376;
	mad.lo.s64 	%rd17378, %rd2165, %rd17352, %rd17377;
	shr.u64 	%rd17379, %rd17378, 32;
	add.s64 	%rd17380, %rd17379, %rd17351;
	mad.lo.s64 	%rd17381, %rd17352, %rd2167, %rd17380;
	shr.u64 	%rd17382, %rd17381, 32;
	cvt.u64.u32 	%rd17383, %r6692;
	and.b64  	%rd17384, %rd17358, 4294967295;
	mad.lo.s64 	%rd17385, %rd2204, %rd17383, %rd17384;
	shr.u64 	%rd17386, %rd17385, 32;
	and.b64  	%rd17387, %rd17362, 4294967295;
	add.s64 	%rd17388, %rd17386, %rd17387;
	mad.lo.s64 	%rd17389, %rd2155, %rd17383, %rd17388;
	shr.u64 	%rd17390, %rd17389, 32;
	and.b64  	%rd17391, %rd17366, 4294967295;
	add.s64 	%rd17392, %rd17390, %rd17391;
	mad.lo.s64 	%rd17393, %rd2157, %rd17383, %rd17392;
	shr.u64 	%rd17394, %rd17393, 32;
	and.b64  	%rd17395, %rd17370, 4294967295;
	add.s64 	%rd17396, %rd17394, %rd17395;
	mad.lo.s64 	%rd17397, %rd2159, %rd17383, %rd17396;
	shr.u64 	%rd17398, %rd17397, 32;
	and.b64  	%rd17399, %rd17374, 4294967295;
	add.s64 	%rd17400, %rd17398, %rd17399;
	mad.lo.s64 	%rd17401, %rd2161, %rd17383, %rd17400;
	shr.u64 	%rd17402, %rd17401, 32;
	and.b64  	%rd17403, %rd17378, 4294967295;
	add.s64 	%rd17404, %rd17402, %rd17403;
	mad.lo.s64 	%rd17405, %rd2163, %rd17383, %rd17404;
	shr.u64 	%rd17406, %rd17405, 32;
	and.b64  	%rd17407, %rd17381, 4294967295;
	add.s64 	%rd17408, %rd17406, %rd17407;
	mad.lo.s64 	%rd17409, %rd2165, %rd17383, %rd17408;
	shr.u64 	%rd17410, %rd17409, 32;
	add.s64 	%rd17411, %rd17410, %rd17382;
	mad.lo.s64 	%rd17412, %rd2167, %rd17383, %rd17411;
	{ .reg .b32 tmp; mov.b64 {tmp, %r3260}, %rd17412; }
	mul.lo.s32 	%r3261, %r86, %r3259;
	cvt.u64.u32 	%rd17413, %r3261;
	and.b64  	%rd17414, %rd17181, 4294967295;
	mad.lo.s64 	%rd17415, %rd13, %rd17413, %rd17414;
	shr.u64 	%rd17416, %rd17415, 32;
	and.b64  	%rd17417, %rd17199, 4294967295;
	add.s64 	%rd17418, %rd17416, %rd17417;
	mad.lo.s64 	%rd17419, %rd14, %rd17413, %rd17418;
	cvt.u32.u64 	%r3262, %rd17419;
	shr.u64 	%rd17420, %rd17419, 32;
	and.b64  	%rd17421, %rd17230, 4294967295;
	add.s64 	%rd17422, %rd17420, %rd17421;
	mad.lo.s64 	%rd17423, %rd15, %rd17413, %rd17422;
	shr.u64 	%rd17424, %rd17423, 32;
	and.b64  	%rd17425, %rd17261, 4294967295;
	add.s64 	%rd17426, %rd17424, %rd17425;
	mad.lo.s64 	%rd17427, %rd16, %rd17413, %rd17426;
	shr.u64 	%rd17428, %rd17427, 32;
	and.b64  	%rd17429, %rd17292, 4294967295;
	add.s64 	%rd17430, %rd17428, %rd17429;
	mad.lo.s64 	%rd17431, %rd17, %rd17413, %rd17430;
	shr.u64 	%rd17432, %rd17431, 32;
	and.b64  	%rd17433, %rd17323, 4294967295;
	add.s64 	%rd17434, %rd17432, %rd17433;
	mad.lo.s64 	%rd17435, %rd18, %rd17413, %rd17434;
	shr.u64 	%rd17436, %rd17435, 32;
	and.b64  	%rd17437, %rd17354, 4294967295;
	add.s64 	%rd17438, %rd17436, %rd17437;
	mad.lo.s64 	%rd17439, %rd19, %rd17413, %rd17438;
	shr.u64 	%rd17440, %rd17439, 32;
	and.b64  	%rd17441, %rd17385, 4294967295;
	add.s64 	%rd17442, %rd17440, %rd17441;
	mad.lo.s64 	%rd17443, %rd20, %rd17413, %rd17442;
	shr.u64 	%rd17444, %rd17443, 32;
	and.b64  	%rd17445, %rd17389, 4294967295;
	add.s64 	%rd17446, %rd17444, %rd17445;
	shr.u64 	%rd17447, %rd17446, 32;
	and.b64  	%rd17448, %rd17393, 4294967295;
	add.s64 	%rd17449, %rd17447, %rd17448;
	shr.u64 	%rd17450, %rd17449, 32;
	and.b64  	%rd17451, %rd17397, 4294967295;
	add.s64 	%rd17452, %rd17450, %rd17451;
	shr.u64 	%rd17453, %rd17452, 32;
	and.b64  	%rd17454, %rd17401, 4294967295;
	add.s64 	%rd17455, %rd17453, %rd17454;
	shr.u64 	%rd17456, %rd17455, 32;
	and.b64  	%rd17457, %rd17405, 4294967295;
	add.s64 	%rd17458, %rd17456, %rd17457;
	shr.u64 	%rd17459, %rd17458, 32;
	and.b64  	%rd17460, %rd17409, 4294967295;
	add.s64 	%rd17461, %rd17459, %rd17460;
	shr.u64 	%rd17462, %rd17461, 32;
	and.b64  	%rd17463, %rd17412, 4294967295;
	add.s64 	%rd17464, %rd17462, %rd17463;
	{ .reg .b32 tmp; mov.b64 {tmp, %r3263}, %rd17464; }
	add.s32 	%r3264, %r3260, %r3263;
	mul.lo.s32 	%r3265, %r86, %r3262;
	cvt.u64.u32 	%rd17465, %r3265;
	and.b64  	%rd17466, %rd17419, 4294967295;
	mad.lo.s64 	%rd17467, %rd13, %rd17465, %rd17466;
	shr.u64 	%rd17468, %rd17467, 32;
	and.b64  	%rd17469, %rd17423, 4294967295;
	add.s64 	%rd17470, %rd17468, %rd17469;
	mad.lo.s64 	%rd17471, %rd14, %rd17465, %rd17470;
	cvt.u32.u64 	%r3266, %rd17471;
	shr.u64 	%rd17472, %rd17471, 32;
	and.b64  	%rd17473, %rd17427, 4294967295;
	add.s64 	%rd17474, %rd17472, %rd17473;
	mad.lo.s64 	%rd17475, %rd15, %rd17465, %rd17474;
	shr.u64 	%rd17476, %rd17475, 32;
	and.b64  	%rd17477, %rd17431, 4294967295;
	add.s64 	%rd17478, %rd17476, %rd17477;
	mad.lo.s64 	%rd17479, %rd16, %rd17465, %rd17478;
	shr.u64 	%rd17480, %rd17479, 32;
	and.b64  	%rd17481, %rd17435, 4294967295;
	add.s64 	%rd17482, %rd17480, %rd17481;
	mad.lo.s64 	%rd17483, %rd17, %rd17465, %rd17482;
	shr.u64 	%rd17484, %rd17483, 32;
	and.b64  	%rd17485, %rd17439, 4294967295;
	add.s64 	%rd17486, %rd17484, %rd17485;
	mad.lo.s64 	%rd17487, %rd18, %rd17465, %rd17486;
	shr.u64 	%rd17488, %rd17487, 32;
	and.b64  	%rd17489, %rd17443, 4294967295;
	add.s64 	%rd17490, %rd17488, %rd17489;
	mad.lo.s64 	%rd17491, %rd19, %rd17465, %rd17490;
	shr.u64 	%rd17492, %rd17491, 32;
	and.b64  	%rd17493, %rd17446, 4294967295;
	add.s64 	%rd17494, %rd17492, %rd17493;
	mad.lo.s64 	%rd17495, %rd20, %rd17465, %rd17494;
	shr.u64 	%rd17496, %rd17495, 32;
	and.b64  	%rd17497, %rd17449, 4294967295;
	add.s64 	%rd17498, %rd17496, %rd17497;
	shr.u64 	%rd17499, %rd17498, 32;
	and.b64  	%rd17500, %rd17452, 4294967295;
	add.s64 	%rd17501, %rd17499, %rd17500;
	shr.u64 	%rd17502, %rd17501, 32;
	and.b64  	%rd17503, %rd17455, 4294967295;
	add.s64 	%rd17504, %rd17502, %rd17503;
	shr.u64 	%rd17505, %rd17504, 32;
	and.b64  	%rd17506, %rd17458, 4294967295;
	add.s64 	%rd17507, %rd17505, %rd17506;
	shr.u64 	%rd17508, %rd17507, 32;
	and.b64  	%rd17509, %rd17461, 4294967295;
	add.s64 	%rd17510, %rd17508, %rd17509;
	shr.u64 	%rd17511, %rd17510, 32;
	and.b64  	%rd17512, %rd17464, 4294967295;
	add.s64 	%rd17513, %rd17511, %rd17512;
	{ .reg .b32 tmp; mov.b64 {tmp, %r3267}, %rd17513; }
	add.s32 	%r3268, %r3264, %r3267;
	mul.lo.s32 	%r3269, %r86, %r3266;
	cvt.u64.u32 	%rd17514, %r3269;
	and.b64  	%rd17515, %rd17471, 4294967295;
	mad.lo.s64 	%rd17516, %rd13, %rd17514, %rd17515;
	shr.u64 	%rd17517, %rd17516, 32;
	and.b64  	%rd17518, %rd17475, 4294967295;
	add.s64 	%rd17519, %rd17517, %rd17518;
	mad.lo.s64 	%rd17520, %rd14, %rd17514, %rd17519;
	cvt.u32.u64 	%r3270, %rd17520;
	shr.u64 	%rd17521, %rd17520, 32;
	and.b64  	%rd17522, %rd17479, 4294967295;
	add.s64 	%rd17523, %rd17521, %rd17522;
	mad.lo.s64 	%rd17524, %rd15, %rd17514, %rd17523;
	shr.u64 	%rd17525, %rd17524, 32;
	and.b64  	%rd17526, %rd17483, 4294967295;
	add.s64 	%rd17527, %rd17525, %rd17526;
	mad.lo.s64 	%rd17528, %rd16, %rd17514, %rd17527;
	shr.u64 	%rd17529, %rd17528, 32;
	and.b64  	%rd17530, %rd17487, 4294967295;
	add.s64 	%rd17531, %rd17529, %rd17530;
	mad.lo.s64 	%rd17532, %rd17, %rd17514, %rd17531;
	shr.u64 	%rd17533, %rd17532, 32;
	and.b64  	%rd17534, %rd17491, 4294967295;
	add.s64 	%rd17535, %rd17533, %rd17534;
	mad.lo.s64 	%rd17536, %rd18, %rd17514, %rd17535;
	shr.u64 	%rd17537, %rd17536, 32;
	and.b64  	%rd17538, %rd17495, 4294967295;
	add.s64 	%rd17539, %rd17537, %rd17538;
	mad.lo.s64 	%rd17540, %rd19, %rd17514, %rd17539;
	shr.u64 	%rd17541, %rd17540, 32;
	and.b64  	%rd17542, %rd17498, 4294967295;
	add.s64 	%rd17543, %rd17541, %rd17542;
	mad.lo.s64 	%rd17544, %rd20, %rd17514, %rd17543;
	shr.u64 	%rd17545, %rd17544, 32;
	and.b64  	%rd17546, %rd17501, 4294967295;
	add.s64 	%rd17547, %rd17545, %rd17546;
	shr.u64 	%rd17548, %rd17547, 32;
	and.b64  	%rd17549, %rd17504, 4294967295;
	add.s64 	%rd17550, %rd17548, %rd17549;
	shr.u64 	%rd17551, %rd17550, 32;
	and.b64  	%rd17552, %rd17507, 4294967295;
	add.s64 	%rd17553, %rd17551, %rd17552;
	shr.u64 	%rd17554, %rd17553, 32;
	and.b64  	%rd17555, %rd17510, 4294967295;
	add.s64 	%rd17556, %rd17554, %rd17555;
	shr.u64 	%rd17557, %rd17556, 32;
	and.b64  	%rd17558, %rd17513, 4294967295;
	add.s64 	%rd17559, %rd17557, %rd17558;
	{ .reg .b32 tmp; mov.b64 {tmp, %r3271}, %rd17559; }
	add.s32 	%r3272, %r3268, %r3271;
	mul.lo.s32 	%r3273, %r86, %r3270;
	cvt.u64.u32 	%rd17560, %r3273;
	and.b64  	%rd17561, %rd17520, 4294967295;
	mad.lo.s64 	%rd17562, %rd13, %rd17560, %rd17561;
	shr.u64 	%rd17563, %rd17562, 32;
	and.b64  	%rd17564, %rd17524, 4294967295;
	add.s64 	%rd17565, %rd17563, %rd17564;
	mad.lo.s64 	%rd17566, %rd14, %rd17560, %rd17565;
	cvt.u32.u64 	%r3274, %rd17566;
	shr.u64 	%rd17567, %rd17566, 32;
	and.b64  	%rd17568, %rd17528, 4294967295;
	add.s64 	%rd17569, %rd17567, %rd17568;
	mad.lo.s64 	%rd17570, %rd15, %rd17560, %rd17569;
	shr.u64 	%rd17571, %rd17570, 32;
	and.b64  	%rd17572, %rd17532, 4294967295;
	add.s64 	%rd17573, %rd17571, %rd17572;
	mad.lo.s64 	%rd17574, %rd16, %rd17560, %rd17573;
	shr.u64 	%rd17575, %rd17574, 32;
	and.b64  	%rd17576, %rd17536, 4294967295;
	add.s64 	%rd17577, %rd17575, %rd17576;
	mad.lo.s64 	%rd17578, %rd17, %rd17560, %rd17577;
	shr.u64 	%rd17579, %rd17578, 32;
	and.b64  	%rd17580, %rd17540, 4294967295;
	add.s64 	%rd17581, %rd17579, %rd17580;
	mad.lo.s64 	%rd17582, %rd18, %rd17560, %rd17581;
	shr.u64 	%rd17583, %rd17582, 32;
	and.b64  	%rd17584, %rd17544, 4294967295;
	add.s64 	%rd17585, %rd17583, %rd17584;
	mad.lo.s64 	%rd17586, %rd19, %rd17560, %rd17585;
	shr.u64 	%rd17587, %rd17586, 32;
	and.b64  	%rd17588, %rd17547, 4294967295;
	add.s64 	%rd17589, %rd17587, %rd17588;
	mad.lo.s64 	%rd17590, %rd20, %rd17560, %rd17589;
	shr.u64 	%rd17591, %rd17590, 32;
	and.b64  	%rd17592, %rd17550, 4294967295;
	add.s64 	%rd17593, %rd17591, %rd17592;
	shr.u64 	%rd17594, %rd17593, 32;
	and.b64  	%rd17595, %rd17553, 4294967295;
	add.s64 	%rd17596, %rd17594, %rd17595;
	shr.u64 	%rd17597, %rd17596, 32;
	and.b64  	%rd17598, %rd17556, 4294967295;
	add.s64 	%rd17599, %rd17597, %rd17598;
	shr.u64 	%rd17600, %rd17599, 32;
	and.b64  	%rd17601, %rd17559, 4294967295;
	add.s64 	%rd17602, %rd17600, %rd17601;
	{ .reg .b32 tmp; mov.b64 {tmp, %r3275}, %rd17602; }
	add.s32 	%r3276, %r3272, %r3275;
	mul.lo.s32 	%r3277, %r86, %r3274;
	cvt.u64.u32 	%rd17603, %r3277;
	and.b64  	%rd17604, %rd17566, 4294967295;
	mad.lo.s64 	%rd17605, %rd13, %rd17603, %rd17604;
	shr.u64 	%rd17606, %rd17605, 32;
	and.b64  	%rd17607, %rd17570, 4294967295;
	add.s64 	%rd17608, %rd17606, %rd17607;
	mad.lo.s64 	%rd17609, %rd14, %rd17603, %rd17608;
	cvt.u32.u64 	%r3278, %rd17609;
	shr.u64 	%rd17610, %rd17609, 32;
	and.b64  	%rd17611, %rd17574, 4294967295;
	add.s64 	%rd17612, %rd17610, %rd17611;
	mad.lo.s64 	%rd17613, %rd15, %rd17603, %rd17612;
	shr.u64 	%rd17614, %rd17613, 32;
	and.b64  	%rd17615, %rd17578, 4294967295;
	add.s64 	%rd17616, %rd17614, %rd17615;
	mad.lo.s64 	%rd17617, %rd16, %rd17603, %rd17616;
	shr.u64 	%rd17618, %rd17617, 32;
	and.b64  	%rd17619, %rd17582, 4294967295;
	add.s64 	%rd17620, %rd17618, %rd17619;
	mad.lo.s64 	%rd17621, %rd17, %rd17603, %rd17620;
	shr.u64 	%rd17622, %rd17621, 32;
	and.b64  	%rd17623, %rd17586, 4294967295;
	add.s64 	%rd17624, %rd17622, %rd17623;
	mad.lo.s64 	%rd17625, %rd18, %rd17603, %rd17624;
	shr.u64 	%rd17626, %rd17625, 32;
	and.b64  	%rd17627, %rd17590, 4294967295;
	add.s64 	%rd17628, %rd17626, %rd17627;
	mad.lo.s64 	%rd17629, %rd19, %rd17603, %rd17628;
	shr.u64 	%rd17630, %rd17629, 32;
	and.b64  	%rd17631, %rd17593, 4294967295;
	add.s64 	%rd17632, %rd17630, %rd17631;
	mad.lo.s64 	%rd17633, %rd20, %rd17603, %rd17632;
	shr.u64 	%rd17634, %rd17633, 32;
	and.b64  	%rd17635, %rd17596, 4294967295;
	add.s64 	%rd17636, %rd17634, %rd17635;
	shr.u64 	%rd17637, %rd17636, 32;
	and.b64  	%rd17638, %rd17599, 4294967295;
	add.s64 	%rd17639, %rd17637, %rd17638;
	shr.u64 	%rd17640, %rd17639, 32;
	and.b64  	%rd17641, %rd17602, 4294967295;
	add.s64 	%rd17642, %rd17640, %rd17641;
	{ .reg .b32 tmp; mov.b64 {tmp, %r3279}, %rd17642; }
	add.s32 	%r3280, %r3276, %r3279;
	mul.lo.s32 	%r3281, %r86, %r3278;
	cvt.u64.u32 	%rd17643, %r3281;
	and.b64  	%rd17644, %rd17609, 4294967295;
	mad.lo.s64 	%rd17645, %rd13, %rd17643, %rd17644;
	shr.u64 	%rd17646, %rd17645, 32;
	and.b64  	%rd17647, %rd17613, 4294967295;
	add.s64 	%rd17648, %rd17646, %rd17647;
	mad.lo.s64 	%rd17649, %rd14, %rd17643, %rd17648;
	cvt.u32.u64 	%r3282, %rd17649;
	shr.u64 	%rd17650, %rd17649, 32;
	and.b64  	%rd17651, %rd17617, 4294967295;
	add.s64 	%rd17652, %rd17650, %rd17651;
	mad.lo.s64 	%rd17653, %rd15, %rd17643, %rd17652;
	shr.u64 	%rd17654, %rd17653, 32;
	and.b64  	%rd17655, %rd17621, 4294967295;
	add.s64 	%rd17656, %rd17654, %rd17655;
	mad.lo.s64 	%rd17657, %rd16, %rd17643, %rd17656;
	shr.u64 	%rd17658, %rd17657, 32;
	and.b64  	%rd17659, %rd17625, 4294967295;
	add.s64 	%rd17660, %rd17658, %rd17659;
	mad.lo.s64 	%rd17661, %rd17, %rd17643, %rd17660;
	shr.u64 	%rd17662, %rd17661, 32;
	and.b64  	%rd17663, %rd17629, 4294967295;
	add.s64 	%rd17664, %rd17662, %rd17663;
	mad.lo.s64 	%rd17665, %rd18, %rd17643, %rd17664;
	shr.u64 	%rd17666, %rd17665, 32;
	and.b64  	%rd17667, %rd17633, 4294967295;
	add.s64 	%rd17668, %rd17666, %rd17667;
	mad.lo.s64 	%rd17669, %rd19, %rd17643, %rd17668;
	shr.u64 	%rd17670, %rd17669, 32;
	and.b64  	%rd17671, %rd17636, 4294967295;
	add.s64 	%rd17672, %rd17670, %rd17671;
	mad.lo.s64 	%rd17673, %rd20, %rd17643, %rd17672;
	shr.u64 	%rd17674, %rd17673, 32;
	and.b64  	%rd17675, %rd17639, 4294967295;
	add.s64 	%rd17676, %rd17674, %rd17675;
	shr.u64 	%rd17677, %rd17676, 32;
	and.b64  	%rd17678, %rd17642, 4294967295;
	add.s64 	%rd17679, %rd17677, %rd17678;
	{ .reg .b32 tmp; mov.b64 {tmp, %r3283}, %rd17679; }
	add.s32 	%r3284, %r3280, %r3283;
	mul.lo.s32 	%r3285, %r86, %r3282;
	cvt.u64.u32 	%rd17680, %r3285;
	and.b64  	%rd17681, %rd17649, 4294967295;
	mad.lo.s64 	%rd17682, %rd13, %rd17680, %rd17681;
	shr.u64 	%rd17683, %rd17682, 32;
	and.b64  	%rd17684, %rd17653, 4294967295;
	add.s64 	%rd17685, %rd17683, %rd17684;
	mad.lo.s64 	%rd17686, %rd14, %rd17680, %rd17685;
	cvt.u32.u64 	%r3286, %rd17686;
	shr.u64 	%rd17687, %rd17686, 32;
	and.b64  	%rd17688, %rd17657, 4294967295;
	add.s64 	%rd17689, %rd17687, %rd17688;
	mad.lo.s64 	%rd17690, %rd15, %rd17680, %rd17689;
	shr.u64 	%rd17691, %rd17690, 32;
	and.b64  	%rd17692, %rd17661, 4294967295;
	add.s64 	%rd17693, %rd17691, %rd17692;
	mad.lo.s64 	%rd17694, %rd16, %rd17680, %rd17693;
	shr.u64 	%rd17695, %rd17694, 32;
	and.b64  	%rd17696, %rd17665, 4294967295;
	add.s64 	%rd17697, %rd17695, %rd17696;
	mad.lo.s64 	%rd17698, %rd17, %rd17680, %rd17697;
	shr.u64 	%rd17699, %rd17698, 32;
	and.b64  	%rd17700, %rd17669, 4294967295;
	add.s64 	%rd17701, %rd17699, %rd17700;
	mad.lo.s64 	%rd17702, %rd18, %rd17680, %rd17701;
	shr.u64 	%rd17703, %rd17702, 32;
	and.b64  	%rd17704, %rd17673, 4294967295;
	add.s64 	%rd17705, %rd17703, %rd17704;
	mad.lo.s64 	%rd17706, %rd19, %rd17680, %rd17705;
	shr.u64 	%rd17707, %rd17706, 32;
	and.b64  	%rd17708, %rd17676, 4294967295;
	add.s64 	%rd17709, %rd17707, %rd17708;
	mad.lo.s64 	%rd17710, %rd20, %rd17680, %rd17709;
	shr.u64 	%rd17711, %rd17710, 32;
	and.b64  	%rd17712, %rd17679, 4294967295;
	add.s64 	%rd17713, %rd17711, %rd17712;
	{ .reg .b32 tmp; mov.b64 {tmp, %r3287}, %rd17713; }
	add.s32 	%r3288, %r3284, %r3287;
	mul.lo.s32 	%r3289, %r86, %r3286;
	cvt.u64.u32 	%rd17714, %r3289;
	and.b64  	%rd17715, %rd17686, 4294967295;
	mad.lo.s64 	%rd17716, %rd13, %rd17714, %rd17715;
	shr.u64 	%rd17717, %rd17716, 32;
	and.b64  	%rd17718, %rd17690, 4294967295;
	add.s64 	%rd17719, %rd17717, %rd17718;
	mad.lo.s64 	%rd2550, %rd14, %rd17714, %rd17719;
	cvt.u32.u64 	%r6701, %rd2550;
	shr.u64 	%rd17720, %rd2550, 32;
	and.b64  	%rd17721, %rd17694, 4294967295;
	add.s64 	%rd17722, %rd17720, %rd17721;
	mad.lo.s64 	%rd2551, %rd15, %rd17714, %rd17722;
	cvt.u32.u64 	%r6700, %rd2551;
	shr.u64 	%rd17723, %rd2551, 32;
	and.b64  	%rd17724, %rd17698, 4294967295;
	add.s64 	%rd17725, %rd17723, %rd17724;
	mad.lo.s64 	%rd2552, %rd16, %rd17714, %rd17725;
	cvt.u32.u64 	%r6699, %rd2552;
	shr.u64 	%rd17726, %rd2552, 32;
	and.b64  	%rd17727, %rd17702, 4294967295;
	add.s64 	%rd17728, %rd17726, %rd17727;
	mad.lo.s64 	%rd2553, %rd17, %rd17714, %rd17728;
	cvt.u32.u64 	%r6698, %rd2553;
	shr.u64 	%rd17729, %rd2553, 32;
	and.b64  	%rd17730, %rd17706, 4294967295;
	add.s64 	%rd17731, %rd17729, %rd17730;
	mad.lo.s64 	%rd2554, %rd18, %rd17714, %rd17731;
	cvt.u32.u64 	%r6697, %rd2554;
	shr.u64 	%rd17732, %rd2554, 32;
	and.b64  	%rd17733, %rd17710, 4294967295;
	add.s64 	%rd17734, %rd17732, %rd17733;
	mad.lo.s64 	%rd2555, %rd19, %rd17714, %rd17734;
	cvt.u32.u64 	%r6696, %rd2555;
	shr.u64 	%rd17735, %rd2555, 32;
	and.b64  	%rd17736, %rd17713, 4294967295;
	add.s64 	%rd17737, %rd17735, %rd17736;
	mad.lo.s64 	%rd2556, %rd20, %rd17714, %rd17737;
	cvt.u32.u64 	%r6695, %rd2556;
	{ .reg .b32 tmp; mov.b64 {tmp, %r3290}, %rd2556; }
	add.s32 	%r6694, %r3288, %r3290;
	setp.gt.u32 	%p673, %r6694, %r3258;
	@%p673 bra 	$L__BB4_1391;
	setp.lt.u32 	%p674, %r6694, %r3258;
	@%p674 bra 	$L__BB4_1392;
	cvt.u32.u64 	%r3293, %rd19;
	setp.lt.u32 	%p675, %r3293, %r6695;
	@%p675 bra 	$L__BB4_1391;
	setp.gt.u32 	%p676, %r3293, %r6695;
	@%p676 bra 	$L__BB4_1392;
	cvt.u32.u64 	%r3296, %rd18;
	setp.lt.u32 	%p677, %r3296, %r6696;
	@%p677 bra 	$L__BB4_1391;
	setp.gt.u32 	%p678, %r3296, %r6696;
	@%p678 bra 	$L__BB4_1392;
	cvt.u32.u64 	%r3299, %rd17;
	setp.lt.u32 	%p679, %r3299, %r6697;
	@%p679 bra 	$L__BB4_1391;
	setp.gt.u32 	%p680, %r3299, %r6697;
	@%p680 bra 	$L__BB4_1392;
	cvt.u32.u64 	%r3302, %rd16;
	setp.lt.u32 	%p681, %r3302, %r6698;
	@%p681 bra 	$L__BB4_1391;
	setp.gt.u32 	%p682, %r3302, %r6698;
	@%p682 bra 	$L__BB4_1392;
	cvt.u32.u64 	%r3305, %rd15;
	setp.lt.u32 	%p683, %r3305, %r6699;
	@%p683 bra 	$L__BB4_1391;
	setp.gt.u32 	%p684, %r3305, %r6699;
	@%p684 bra 	$L__BB4_1392;
	cvt.u32.u64 	%r3308, %rd14;
	setp.lt.u32 	%p685, %r3308, %r6700;
	@%p685 bra 	$L__BB4_1391;
	cvt.u32.u64 	%r3310, %rd13;
	setp.gt.u32 	%p686, %r3308, %r6700;
	setp.gt.u32 	%p687, %r3310, %r6701;
	or.pred  	%p688, %p686, %p687;
	@%p688 bra 	$L__BB4_1392;
$L__BB4_1391:
	and.b64  	%rd17739, %rd2550, 4294967295;
	sub.s64 	%rd17740, %rd17739, %rd13;
	shr.u64 	%rd17741, %rd17740, 63;
	cvt.u32.u64 	%r6701, %rd17740;
	and.b64  	%rd17742, %rd2551, 4294967295;
	add.s64 	%rd17743, %rd17741, %rd14;
	sub.s64 	%rd17744, %rd17742, %rd17743;
	shr.u64 	%rd17745, %rd17744, 63;
	cvt.u32.u64 	%r6700, %rd17744;
	and.b64  	%rd17746, %rd2552, 4294967295;
	add.s64 	%rd17747, %rd17745, %rd15;
	sub.s64 	%rd17748, %rd17746, %rd17747;
	shr.u64 	%rd17749, %rd17748, 63;
	cvt.u32.u64 	%r6699, %rd17748;
	and.b64  	%rd17750, %rd2553, 4294967295;
	add.s64 	%rd17751, %rd17749, %rd16;
	sub.s64 	%rd17752, %rd17750, %rd17751;
	shr.u64 	%rd17753, %rd17752, 63;
	cvt.u32.u64 	%r6698, %rd17752;
	and.b64  	%rd17754, %rd2554, 4294967295;
	add.s64 	%rd17755, %rd17753, %rd17;
	sub.s64 	%rd17756, %rd17754, %rd17755;
	shr.u64 	%rd17757, %rd17756, 63;
	cvt.u32.u64 	%r6697, %rd17756;
	and.b64  	%rd17758, %rd2555, 4294967295;
	add.s64 	%rd17759, %rd17757, %rd18;
	sub.s64 	%rd17760, %rd17758, %rd17759;
	shr.u64 	%rd17761, %rd17760, 63;
	cvt.u32.u64 	%r6696, %rd17760;
	and.b64  	%rd17762, %rd2556, 4294967295;
	add.s64 	%rd17763, %rd17761, %rd19;
	sub.s64 	%rd17764, %rd17762, %rd17763;
	shr.u64 	%rd17765, %rd17764, 63;
	cvt.u32.u64 	%r6695, %rd17764;
	cvt.u32.u64 	%r3314, %rd17765;
	add.s32 	%r3315, %r3258, %r3314;
	sub.s32 	%r6694, %r6694, %r3315;
$L__BB4_1392:
	setp.ne.s32 	%p689, %r6578, 0;
	mov.b32 	%r6579, 0;
	mov.b32 	%r6578, 1;
	mov.u32 	%r6580, %r6579;
	mov.u32 	%r6581, %r6579;
	mov.u32 	%r6582, %r6579;
	mov.u32 	%r6583, %r6579;
	mov.u32 	%r6584, %r6579;
	mov.u32 	%r6585, %r6579;
	mov.u32 	%r6586, %r6579;
	mov.u32 	%r6587, %r6802;
	mov.u32 	%r6588, %r6803;
	mov.u32 	%r6589, %r6804;
	mov.u32 	%r6590, %r6805;
	mov.u32 	%r6591, %r6806;
	mov.u32 	%r6592, %r6807;
	mov.u32 	%r6593, %r6808;
	mov.u32 	%r6594, %r6809;
	mov.u32 	%r6595, %r6802;
	mov.u32 	%r6596, %r6803;
	mov.u32 	%r6597, %r6804;
	mov.u32 	%r6598, %r6805;
	mov.u32 	%r6599, %r6806;
	mov.u32 	%r6600, %r6807;
	mov.u32 	%r6601, %r6808;
	mov.u32 	%r6602, %r6809;
	@%p689 bra 	$L__BB4_1628;
	or.b32  	%r3320, %r121, %r120;
	or.b32  	%r3321, %r3320, %r119;
	or.b32  	%r3322, %r3321, %r118;
	or.b32  	%r3323, %r3322, %r117;
	or.b32  	%r3324, %r3323, %r116;
	or.b32  	%r3325, %r3324, %r115;
	or.b32  	%r3326, %r3325, %r114;
	setp.eq.s32 	%p690, %r3326, 0;
	mov.u32 	%r6587, %r6802;
	mov.u32 	%r6588, %r6803;
	mov.u32 	%r6589, %r6804;
	mov.u32 	%r6590, %r6805;
	mov.u32 	%r6591, %r6806;
	mov.u32 	%r6592, %r6807;
	mov.u32 	%r6593, %r6808;
	mov.u32 	%r6594, %r6809;
	mov.u32 	%r6595, %r6802;
	mov.u32 	%r6596, %r6803;
	mov.u32 	%r6597, %r6804;
	mov.u32 	%r6598, %r6805;
	mov.u32 	%r6599, %r6806;
	mov.u32 	%r6600, %r6807;
	mov.u32 	%r6601, %r6808;
	mov.u32 	%r6602, %r6809;
	@%p690 bra 	$L__BB4_1628;
	or.b32  	%r3329, %r129, %r128;
	or.b32  	%r3330, %r3329, %r127;
	or.b32  	%r3331, %r3330, %r126;
	or.b32  	%r3332, %r3331, %r125;
	or.b32  	%r3333, %r3332, %r124;
	or.b32  	%r3334, %r3333, %r123;
	or.b32  	%r3335, %r3334, %r122;
	setp.eq.s32 	%p691, %r3335, 0;
	mov.u32 	%r6580, %r6579;
	mov.u32 	%r6581, %r6579;
	mov.u32 	%r6582, %r6579;
	mov.u32 	%r6583, %r6579;
	mov.u32 	%r6584, %r6579;
	mov.u32 	%r6585, %r6579;
	mov.u32 	%r6586, %r6579;
	mov.u32 	%r6587, %r6802;
	mov.u32 	%r6588, %r6803;
	mov.u32 	%r6589, %r6804;
	mov.u32 	%r6590, %r6805;
	mov.u32 	%r6591, %r6806;
	mov.u32 	%r6592, %r6807;
	mov.u32 	%r6593, %r6808;
	mov.u32 	%r6594, %r6809;
	mov.u32 	%r6595, %r6802;
	mov.u32 	%r6596, %r6803;
	mov.u32 	%r6597, %r6804;
	mov.u32 	%r6598, %r6805;
	mov.u32 	%r6599, %r6806;
	mov.u32 	%r6600, %r6807;
	mov.u32 	%r6601, %r6808;
	mov.u32 	%r6602, %r6809;
	@%p691 bra 	$L__BB4_1628;
	cvt.u32.u64 	%r3336, %rd20;
	mul.wide.u32 	%rd17766, %r129, %r129;
	cvt.u32.u64 	%r3337, %rd17766;
	shr.u64 	%rd17767, %rd17766, 32;
	mul.wide.u32 	%rd17768, %r128, %r129;
	add.s64 	%rd17769, %rd17767, %rd17768;
	shr.u64 	%rd17770, %rd17769, 32;
	mul.wide.u32 	%rd17771, %r127, %r129;
	add.s64 	%rd17772, %rd17770, %rd17771;
	shr.u64 	%rd17773, %rd17772, 32;
	mul.wide.u32 	%rd17774, %r126, %r129;
	add.s64 	%rd17775, %rd17773, %rd17774;
	shr.u64 	%rd17776, %rd17775, 32;
	mul.wide.u32 	%rd17777, %r125, %r129;
	add.s64 	%rd17778, %rd17776, %rd17777;
	shr.u64 	%rd17779, %rd17778, 32;
	mul.wide.u32 	%rd17780, %r124, %r129;
	add.s64 	%rd17781, %rd17779, %rd17780;
	shr.u64 	%rd17782, %rd17781, 32;
	mul.wide.u32 	%rd17783, %r123, %r129;
	add.s64 	%rd17784, %rd17782, %rd17783;
	shr.u64 	%rd17785, %rd17784, 32;
	mul.wide.u32 	%rd17786, %r122, %r129;
	add.s64 	%rd17787, %rd17785, %rd17786;
	shr.u64 	%rd17788, %rd17787, 32;
	and.b64  	%rd17789, %rd17769, 4294967295;
	add.s64 	%rd17790, %rd17768, %rd17789;
	shr.u64 	%rd17791, %rd17790, 32;
	mul.wide.u32 	%rd17792, %r128, %r128;
	and.b64  	%rd17793, %rd17772, 4294967295;
	add.s64 	%rd17794, %rd17791, %rd17793;
	add.s64 	%rd17795, %rd17794, %rd17792;
	shr.u64 	%rd17796, %rd17795, 32;
	mul.wide.u32 	%rd17797, %r127, %r128;
	and.b64  	%rd17798, %rd17775, 4294967295;
	add.s64 	%rd17799, %rd17796, %rd17798;
	add.s64 	%rd17800, %rd17799, %rd17797;
	shr.u64 	%rd17801, %rd17800, 32;
	mul.wide.u32 	%rd17802, %r126, %r128;
	and.b64  	%rd17803, %rd17778, 4294967295;
	add.s64 	%rd17804, %rd17801, %rd17803;
	add.s64 	%rd17805, %rd17804, %rd17802;
	shr.u64 	%rd17806, %rd17805, 32;
	mul.wide.u32 	%rd17807, %r125, %r128;
	and.b64  	%rd17808, %rd17781, 4294967295;
	add.s64 	%rd17809, %rd17806, %rd17808;
	add.s64 	%rd17810, %rd17809, %rd17807;
	shr.u64 	%rd17811, %rd17810, 32;
	mul.wide.u32 	%rd17812, %r124, %r128;
	and.b64  	%rd17813, %rd17784, 4294967295;
	add.s64 	%rd17814, %rd17811, %rd17813;
	add.s64 	%rd17815, %rd17814, %rd17812;
	shr.u64 	%rd17816, %rd17815, 32;
	mul.wide.u32 	%rd17817, %r123, %r128;
	and.b64  	%rd17818, %rd17787, 4294967295;
	add.s64 	%rd17819, %rd17816, %rd17818;
	add.s64 	%rd17820, %rd17819, %rd17817;
	shr.u64 	%rd17821, %rd17820, 32;
	mul.wide.u32 	%rd17822, %r122, %r128;
	add.s64 	%rd17823, %rd17821, %rd17788;
	add.s64 	%rd17824, %rd17823, %rd17822;
	shr.u64 	%rd17825, %rd17824, 32;
	and.b64  	%rd17826, %rd17795, 4294967295;
	add.s64 	%rd17827, %rd17771, %rd17826;
	shr.u64 	%rd17828, %rd17827, 32;
	and.b64  	%rd17829, %rd17800, 4294967295;
	add.s64 	%rd17830, %rd17828, %rd17829;
	add.s64 	%rd17831, %rd17830, %rd17797;
	shr.u64 	%rd17832, %rd17831, 32;
	mul.wide.u32 	%rd17833, %r127, %r127;
	and.b64  	%rd17834, %rd17805, 4294967295;
	add.s64 	%rd17835, %rd17832, %rd17834;
	add.s64 	%rd17836, %rd17835, %rd17833;
	shr.u64 	%rd17837, %rd17836, 32;
	mul.wide.u32 	%rd17838, %r126, %r127;
	and.b64  	%rd17839, %rd17810, 4294967295;
	add.s64 	%rd17840, %rd17837, %rd17839;
	add.s64 	%rd17841, %rd17840, %rd17838;
	shr.u64 	%rd17842, %rd17841, 32;
	mul.wide.u32 	%rd17843, %r125, %r127;
	and.b64  	%rd17844, %rd17815, 4294967295;
	add.s64 	%rd17845, %rd17842, %rd17844;
	add.s64 	%rd17846, %rd17845, %rd17843;
	shr.u64 	%rd17847, %rd17846, 32;
	mul.wide.u32 	%rd17848, %r124, %r127;
	and.b64  	%rd17849, %rd17820, 4294967295;
	add.s64 	%rd17850, %rd17847, %rd17849;
	add.s64 	%rd17851, %rd17850, %rd17848;
	shr.u64 	%rd17852, %rd17851, 32;
	mul.wide.u32 	%rd17853, %r123, %r127;
	and.b64  	%rd17854, %rd17824, 4294967295;
	add.s64 	%rd17855, %rd17852, %rd17854;
	add.s64 	%rd17856, %rd17855, %rd17853;
	shr.u64 	%rd17857, %rd17856, 32;
	mul.wide.u32 	%rd17858, %r122, %r127;
	add.s64 	%rd17859, %rd17857, %rd17825;
	add.s64 	%rd17860, %rd17859, %rd17858;
	shr.u64 	%rd17861, %rd17860, 32;
	and.b64  	%rd17862, %rd17831, 4294967295;
	add.s64 	%rd17863, %rd17774, %rd17862;
	shr.u64 	%rd17864, %rd17863, 32;
	and.b64  	%rd17865, %rd17836, 4294967295;
	add.s64 	%rd17866, %rd17864, %rd17865;
	add.s64 	%rd17867, %rd17866, %rd17802;
	shr.u64 	%rd17868, %rd17867, 32;
	and.b64  	%rd17869, %rd17841, 4294967295;
	add.s64 	%rd17870, %rd17868, %rd17869;
	add.s64 	%rd17871, %rd17870, %rd17838;
	shr.u64 	%rd17872, %rd17871, 32;
	mul.wide.u32 	%rd17873, %r126, %r126;
	and.b64  	%rd17874, %rd17846, 4294967295;
	add.s64 	%rd17875, %rd17872, %rd17874;
	add.s64 	%rd17876, %rd17875, %rd17873;
	shr.u64 	%rd17877, %rd17876, 32;
	mul.wide.u32 	%rd17878, %r125, %r126;
	and.b64  	%rd17879, %rd17851, 4294967295;
	add.s64 	%rd17880, %rd17877, %rd17879;
	add.s64 	%rd17881, %rd17880, %rd17878;
	shr.u64 	%rd17882, %rd17881, 32;
	mul.wide.u32 	%rd17883, %r124, %r126;
	and.b64  	%rd17884, %rd17856, 4294967295;
	add.s64 	%rd17885, %rd17882, %rd17884;
	add.s64 	%rd17886, %rd17885, %rd17883;
	shr.u64 	%rd17887, %rd17886, 32;
	mul.wide.u32 	%rd17888, %r123, %r126;
	and.b64  	%rd17889, %rd17860, 4294967295;
	add.s64 	%rd17890, %rd17887, %rd17889;
	add.s64 	%rd17891, %rd17890, %rd17888;
	shr.u64 	%rd17892, %rd17891, 32;
	mul.wide.u32 	%rd17893, %r122, %r126;
	add.s64 	%rd17894, %rd17892, %rd17861;
	add.s64 	%rd17895, %rd17894, %rd17893;
	shr.u64 	%rd17896, %rd17895, 32;
	and.b64  	%rd17897, %rd17867, 4294967295;
	add.s64 	%rd17898, %rd17777, %rd17897;
	shr.u64 	%rd17899, %rd17898, 32;
	and.b64  	%rd17900, %rd17871, 4294967295;
	add.s64 	%rd17901, %rd17899, %rd17900;
	add.s64 	%rd17902, %rd17901, %rd17807;
	shr.u64 	%rd17903, %rd17902, 32;
	and.b64  	%rd17904, %rd17876, 4294967295;
	add.s64 	%rd17905, %rd17903, %rd17904;
	add.s64 	%rd17906, %rd17905, %rd17843;
	shr.u64 	%rd17907, %rd17906, 32;
	and.b64  	%rd17908, %rd17881, 4294967295;
	add.s64 	%rd17909, %rd17907, %rd17908;
	add.s64 	%rd17910, %rd17909, %rd17878;
	shr.u64 	%rd17911, %rd17910, 32;
	mul.wide.u32 	%rd17912, %r125, %r125;
	and.b64  	%rd17913, %rd17886, 4294967295;
	add.s64 	%rd17914, %rd17911, %rd17913;
	add.s64 	%rd17915, %rd17914, %rd17912;
	shr.u64 	%rd17916, %rd17915, 32;
	mul.wide.u32 	%rd17917, %r124, %r125;
	and.b64  	%rd17918, %rd17891, 4294967295;
	add.s64 	%rd17919, %rd17916, %rd17918;
	add.s64 	%rd17920, %rd17919, %rd17917;
	shr.u64 	%rd17921, %rd17920, 32;
	mul.wide.u32 	%rd17922, %r123, %r125;
	and.b64  	%rd17923, %rd17895, 4294967295;
	add.s64 	%rd17924, %rd17921, %rd17923;
	add.s64 	%rd17925, %rd17924, %rd17922;
	shr.u64 	%rd17926, %rd17925, 32;
	mul.wide.u32 	%rd17927, %r122, %r125;
	add.s64 	%rd17928, %rd17926, %rd17896;
	add.s64 	%rd17929, %rd17928, %rd17927;
	shr.u64 	%rd17930, %rd17929, 32;
	and.b64  	%rd17931, %rd17902, 4294967295;
	add.s64 	%rd17932, %rd17780, %rd17931;
	shr.u64 	%rd17933, %rd17932, 32;
	and.b64  	%rd17934, %rd17906, 4294967295;
	add.s64 	%rd17935, %rd17933, %rd17934;
	add.s64 	%rd17936, %rd17935, %rd17812;
	shr.u64 	%rd17937, %rd17936, 32;
	and.b64  	%rd17938, %rd17910, 4294967295;
	add.s64 	%rd17939, %rd17937, %rd17938;
	add.s64 	%rd17940, %rd17939, %rd17848;
	shr.u64 	%rd17941, %rd17940, 32;
	and.b64  	%rd17942, %rd17915, 4294967295;
	add.s64 	%rd17943, %rd17941, %rd17942;
	add.s64 	%rd17944, %rd17943, %rd17883;
	shr.u64 	%rd17945, %rd17944, 32;
	and.b64  	%rd17946, %rd17920, 4294967295;
	add.s64 	%rd17947, %rd17945, %rd17946;
	add.s64 	%rd17948, %rd17947, %rd17917;
	shr.u64 	%rd17949, %rd17948, 32;
	mul.wide.u32 	%rd17950, %r124, %r124;
	and.b64  	%rd17951, %rd17925, 4294967295;
	add.s64 	%rd17952, %rd17949, %rd17951;
	add.s64 	%rd17953, %rd17952, %rd17950;
	shr.u64 	%rd17954, %rd17953, 32;
	mul.wide.u32 	%rd17955, %r123, %r124;
	and.b64  	%rd17956, %rd17929, 4294967295;
	add.s64 	%rd17957, %rd17954, %rd17956;
	add.s64 	%rd17958, %rd17957, %rd17955;
	shr.u64 	%rd17959, %rd17958, 32;
	mul.wide.u32 	%rd17960, %r122, %r124;
	add.s64 	%rd17961, %rd17959, %rd17930;
	add.s64 	%rd17962, %rd17961, %rd17960;
	shr.u64 	%rd17963, %rd17962, 32;
	and.b64  	%rd17964, %rd17936, 4294967295;
	add.s64 	%rd17965, %rd17783, %rd17964;
	shr.u64 	%rd17966, %rd17965, 32;
	and.b64  	%rd17967, %rd17940, 4294967295;
	add.s64 	%rd17968, %rd17966, %rd17967;
	add.s64 	%rd17969, %rd17968, %rd17817;
	shr.u64 	%rd17970, %rd17969, 32;
	and.b64  	%rd17971, %rd17944, 4294967295;
	add.s64 	%rd17972, %rd17970, %rd17971;
	add.s64 	%rd17973, %rd17972, %rd17853;
	shr.u64 	%rd17974, %rd17973, 32;
	and.b64  	%rd17975, %rd17948, 4294967295;
	add.s64 	%rd17976, %rd17974, %rd17975;
	add.s64 	%rd17977, %rd17976, %rd17888;
	shr.u64 	%rd17978, %rd17977, 32;
	and.b64  	%rd17979, %rd17953, 4294967295;
	add.s64 	%rd17980, %rd17978, %rd17979;
	add.s64 	%rd17981, %rd17980, %rd17922;
	shr.u64 	%rd17982, %rd17981, 32;
	and.b64  	%rd17983, %rd17958, 4294967295;
	add.s64 	%rd17984, %rd17982, %rd17983;
	add.s64 	%rd17985, %rd17984, %rd17955;
	shr.u64 	%rd17986, %rd17985, 32;
	mul.wide.u32 	%rd17987, %r123, %r123;
	and.b64  	%rd17988, %rd17962, 4294967295;
	add.s64 	%rd17989, %rd17986, %rd17988;
	add.s64 	%rd17990, %rd17989, %rd17987;
	shr.u64 	%rd17991, %rd17990, 32;
	mul.wide.u32 	%rd17992, %r122, %r123;
	add.s64 	%rd17993, %rd17991, %rd17963;
	add.s64 	%rd17994, %rd17993, %rd17992;
	shr.u64 	%rd17995, %rd17994, 32;
	and.b64  	%rd17996, %rd17969, 4294967295;
	add.s64 	%rd17997, %rd17786, %rd17996;
	shr.u64 	%rd17998, %rd17997, 32;
	and.b64  	%rd17999, %rd17973, 4294967295;
	add.s64 	%rd18000, %rd17998, %rd17999;
	add.s64 	%rd18001, %rd18000, %rd17822;
	shr.u64 	%rd18002, %rd18001, 32;
	and.b64  	%rd18003, %rd17977, 4294967295;
	add.s64 	%rd18004, %rd18002, %rd18003;
	add.s64 	%rd18005, %rd18004, %rd17858;
	shr.u64 	%rd18006, %rd18005, 32;
	and.b64  	%rd18007, %rd17981, 4294967295;
	add.s64 	%rd18008, %rd18006, %rd18007;
	add.s64 	%rd18009, %rd18008, %rd17893;
	shr.u64 	%rd18010, %rd18009, 32;
	and.b64  	%rd18011, %rd17985, 4294967295;
	add.s64 	%rd18012, %rd18010, %rd18011;
	add.s64 	%rd18013, %rd18012, %rd17927;
	shr.u64 	%rd18014, %rd18013, 32;
	and.b64  	%rd18015, %rd17990, 4294967295;
	add.s64 	%rd18016, %rd18014, %rd18015;
	add.s64 	%rd18017, %rd18016, %rd17960;
	shr.u64 	%rd18018, %rd18017, 32;
	and.b64  	%rd18019, %rd17994, 4294967295;
	add.s64 	%rd18020, %rd18018, %rd18019;
	add.s64 	%rd18021, %rd18020, %rd17992;
	shr.u64 	%rd18022, %rd18021, 32;
	mul.wide.u32 	%rd18023, %r122, %r122;
	add.s64 	%rd18024, %rd18022, %rd17995;
	add.s64 	%rd18025, %rd18024, %rd18023;
	{ .reg .b32 tmp; mov.b64 {tmp, %r3338}, %rd18025; }
	mul.lo.s32 	%r3339, %r86, %r3337;
	cvt.u64.u32 	%rd18026, %r3339;
	and.b64  	%rd18027, %rd17766, 4294967293;
	mad.lo.s64 	%rd18028, %rd13, %rd18026, %rd18027;
	shr.u64 	%rd18029, %rd18028, 32;
	and.b64  	%rd18030, %rd17790, 4294967295;
	add.s64 	%rd18031, %rd18029, %rd18030;
	mad.lo.s64 	%rd18032, %rd14, %rd18026, %rd18031;
	cvt.u32.u64 	%r3340, %rd18032;
	shr.u64 	%rd18033, %rd18032, 32;
	and.b64  	%rd18034, %rd17827, 4294967295;
	add.s64 	%rd18035, %rd18033, %rd18034;
	mad.lo.s64 	%rd18036, %rd15, %rd18026, %rd18035;
	shr.u64 	%rd18037, %rd18036, 32;
	and.b64  	%rd18038, %rd17863, 4294967295;
	add.s64 	%rd18039, %rd18037, %rd18038;
	mad.lo.s64 	%rd18040, %rd16, %rd18026, %rd18039;
	shr.u64 	%rd18041, %rd18040, 32;
	and.b64  	%rd18042, %rd17898, 4294967295;
	add.s64 	%rd18043, %rd18041, %rd18042;
	mad.lo.s64 	%rd18044, %rd17, %rd18026, %rd18043;
	shr.u64 	%rd18045, %rd18044, 32;
	and.b64  	%rd18046, %rd17932, 4294967295;
	add.s64 	%rd18047, %rd18045, %rd18046;
	mad.lo.s64 	%rd18048, %rd18, %rd18026, %rd18047;
	shr.u64 	%rd18049, %rd18048, 32;
	and.b64  	%rd18050, %rd17965, 4294967295;
	add.s64 	%rd18051, %rd18049, %rd18050;
	mad.lo.s64 	%rd18052, %rd19, %rd18026, %rd18051;
	shr.u64 	%rd18053, %rd18052, 32;
	and.b64  	%rd18054, %rd17997, 4294967295;
	add.s64 	%rd18055, %rd18053, %rd18054;
	mad.lo.s64 	%rd18056, %rd20, %rd18026, %rd18055;
	shr.u64 	%rd18057, %rd18056, 32;
	and.b64  	%rd18058, %rd18001, 4294967295;
	add.s64 	%rd18059, %rd18057, %rd18058;
	shr.u64 	%rd18060, %rd18059, 32;
	and.b64  	%rd18061, %rd18005, 4294967295;
	add.s64 	%rd18062, %rd18060, %rd18061;
	shr.u64 	%rd18063, %rd18062, 32;
	and.b64  	%rd18064, %rd18009, 4294967295;
	add.s64 	%rd18065, %rd18063, %rd18064;
	shr.u64 	%rd18066, %rd18065, 32;
	and.b64  	%rd18067, %rd18013, 4294967295;
	add.s64 	%rd18068, %rd18066, %rd18067;
	shr.u64 	%rd18069, %rd18068, 32;
	and.b64  	%rd18070, %rd18017, 4294967295;
	add.s64 	%rd18071, %rd18069, %rd18070;
	shr.u64 	%rd18072, %rd18071, 32;
	and.b64  	%rd18073, %rd18021, 4294967295;
	add.s64 	%rd18074, %rd18072, %rd18073;
	shr.u64 	%rd18075, %rd18074, 32;
	and.b64  	%rd18076, %rd18025, 4294967295;
	add.s64 	%rd18077, %rd18075, %rd18076;
	{ .reg .b32 tmp; mov.b64 {tmp, %r3341}, %rd18077; }
	add.s32 	%r3342, %r3338, %r3341;
	mul.lo.s32 	%r3343, %r86, %r3340;
	cvt.u64.u32 	%rd18078, %r3343;
	and.b64  	%rd18079, %rd18032, 4294967295;
	mad.lo.s64 	%rd18080, %rd13, %rd18078, %rd18079;
	shr.u64 	%rd18081, %rd18080, 32;
	and.b64  	%rd18082, %rd18036, 4294967295;
	add.s64 	%rd18083, %rd18081, %rd18082;
	mad.lo.s64 	%rd18084, %rd14, %rd18078, %rd18083;
	cvt.u32.u64 	%r3344, %rd18084;
	shr.u64 	%rd18085, %rd18084, 32;
	and.b64  	%rd18086, %rd18040, 4294967295;
	add.s64 	%rd18087, %rd18085, %rd18086;
	mad.lo.s64 	%rd18088, %rd15, %rd18078, %rd18087;
	shr.u64 	%rd18089, %rd18088, 32;
	and.b64  	%rd18090, %rd18044, 4294967295;
	add.s64 	%rd18091, %rd18089, %rd18090;
	mad.lo.s64 	%rd18092, %rd16, %rd18078, %rd18091;
	shr.u64 	%rd18093, %rd18092, 32;
	and.b64  	%rd18094, %rd18048, 4294967295;
	add.s64 	%rd18095, %rd18093, %rd18094;
	mad.lo.s64 	%rd18096, %rd17, %rd18078, %rd18095;
	shr.u64 	%rd18097, %rd18096, 32;
	and.b64  	%rd18098, %rd18052, 4294967295;
	add.s64 	%rd18099, %rd18097, %rd18098;
	mad.lo.s64 	%rd18100, %rd18, %rd18078, %rd18099;
	shr.u64 	%rd18101, %rd18100, 32;
	and.b64  	%rd18102, %rd18056, 4294967295;
	add.s64 	%rd18103, %rd18101, %rd18102;
	mad.lo.s64 	%rd18104, %rd19, %rd18078, %rd18103;
	shr.u64 	%rd18105, %rd18104, 32;
	and.b64  	%rd18106, %rd18059, 4294967295;
	add.s64 	%rd18107, %rd18105, %rd18106;
	mad.lo.s64 	%rd18108, %rd20, %rd18078, %rd18107;
	shr.u64 	%rd18109, %rd18108, 32;
	and.b64  	%rd18110, %rd18062, 4294967295;
	add.s64 	%rd18111, %rd18109, %rd18110;
	shr.u64 	%rd18112, %rd18111, 32;
	and.b64  	%rd18113, %rd18065, 4294967295;
	add.s64 	%rd18114, %rd18112, %rd18113;
	shr.u64 	%rd18115, %rd18114, 32;
	and.b64  	%rd18116, %rd18068, 4294967295;
	add.s64 	%rd18117, %rd18115, %rd18116;
	shr.u64 	%rd18118, %rd18117, 32;
	and.b64  	%rd18119, %rd18071, 4294967295;
	add.s64 	%rd18120, %rd18118, %rd18119;
	shr.u64 	%rd18121, %rd18120, 32;
	and.b64  	%rd18122, %rd18074, 4294967295;
	add.s64 	%rd18123, %rd18121, %rd18122;
	shr.u64 	%rd18124, %rd18123, 32;
	and.b64  	%rd18125, %rd18077, 4294967295;
	add.s64 	%rd18126, %rd18124, %rd18125;
	{ .reg .b32 tmp; mov.b64 {tmp, %r3345}, %rd18126; }
	add.s32 	%r3346, %r3342, %r3345;
	mul.lo.s32 	%r3347, %r86, %r3344;
	cvt.u64.u32 	%rd18127, %r3347;
	and.b64  	%rd18128, %rd18084, 4294967295;
	mad.lo.s64 	%rd18129, %rd13, %rd18127, %rd18128;
	shr.u64 	%rd18130, %rd18129, 32;
	and.b64  	%rd18131, %rd18088, 4294967295;
	add.s64 	%rd18132, %rd18130, %rd18131;
	mad.lo.s64 	%rd18133, %rd14, %rd18127, %rd18132;
	cvt.u32.u64 	%r3348, %rd18133;
	shr.u64 	%rd18134, %rd18133, 32;
	and.b64  	%rd18135, %rd18092, 4294967295;
	add.s64 	%rd18136, %rd18134, %rd18135;
	mad.lo.s64 	%rd18137, %rd15, %rd18127, %rd18136;
	shr.u64 	%rd18138, %rd18137, 32;
	and.b64  	%rd18139, %rd18096, 4294967295;
	add.s64 	%rd18140, %rd18138, %rd18139;
	mad.lo.s64 	%rd18141, %rd16, %rd18127, %rd18140;
	shr.u64 	%rd18142, %rd18141, 32;
	and.b64  	%rd18143, %rd18100, 4294967295;
	add.s64 	%rd18144, %rd18142, %rd18143;
	mad.lo.s64 	%rd18145, %rd17, %rd18127, %rd18144;
	shr.u64 	%rd18146, %rd18145, 32;
	and.b64  	%rd18147, %rd18104, 4294967295;
	add.s64 	%rd18148, %rd18146, %rd18147;
	mad.lo.s64 	%rd18149, %rd18, %rd18127, %rd18148;
	shr.u64 	%rd18150, %rd18149, 32;
	and.b64  	%rd18151, %rd18108, 4294967295;
	add.s64 	%rd18152, %rd18150, %rd18151;
	mad.lo.s64 	%rd18153, %rd19, %rd18127, %rd18152;
	shr.u64 	%rd18154, %rd18153, 32;
	and.b64  	%rd18155, %rd18111, 4294967295;
	add.s64 	%rd18156, %rd18154, %rd18155;
	mad.lo.s64 	%rd18157, %rd20, %rd18127, %rd18156;
	shr.u64 	%rd18158, %rd18157, 32;
	and.b64  	%rd18159, %rd18114, 4294967295;
	add.s64 	%rd18160, %rd18158, %rd18159;
	shr.u64 	%rd18161, %rd18160, 32;
	and.b64  	%rd18162, %rd18117, 4294967295;
	add.s64 	%rd18163, %rd18161, %rd18162;
	shr.u64 	%rd18164, %rd18163, 32;
	and.b64  	%rd18165, %rd18120, 4294967295;
	add.s64 	%rd18166, %rd18164, %rd18165;
	shr.u64 	%rd18167, %rd18166, 32;
	and.b64  	%rd18168, %rd18123, 4294967295;
	add.s64 	%rd18169, %rd18167, %rd18168;
	shr.u64 	%rd18170, %rd18169, 32;
	and.b64  	%rd18171, %rd18126, 4294967295;
	add.s64 	%rd18172, %rd18170, %rd18171;
	{ .reg .b32 tmp; mov.b64 {tmp, %r3349}, %rd18172; }
	add.s32 	%r3350, %r3346, %r3349;
	mul.lo.s32 	%r3351, %r86, %r3348;
	cvt.u64.u32 	%rd18173, %r3351;
	and.b64  	%rd18174, %rd18133, 4294967295;
	mad.lo.s64 	%rd18175, %rd13, %rd18173, %rd18174;
	shr.u64 	%rd18176, %rd18175, 32;
	and.b64  	%rd18177, %rd18137, 4294967295;
	add.s64 	%rd18178, %rd18176, %rd18177;
	mad.lo.s64 	%rd18179, %rd14, %rd18173, %rd18178;
	cvt.u32.u64 	%r3352, %rd18179;
	shr.u64 	%rd18180, %rd18179, 32;
	and.b64  	%rd18181, %rd18141, 4294967295;
	add.s64 	%rd18182, %rd18180, %rd18181;
	mad.lo.s64 	%rd18183, %rd15, %rd18173, %rd18182;
	shr.u64 	%rd18184, %rd18183, 32;
	and.b64  	%rd18185, %rd18145, 4294967295;
	add.s64 	%rd18186, %rd18184, %rd18185;
	mad.lo.s64 	%rd18187, %rd16, %rd18173, %rd18186;
	shr.u64 	%rd18188, %rd18187, 32;
	and.b64  	%rd18189, %rd18149, 4294967295;
	add.s64 	%rd18190, %rd18188, %rd18189;
	mad.lo.s64 	%rd18191, %rd17, %rd18173, %rd18190;
	shr.u64 	%rd18192, %rd18191, 32;
	and.b64  	%rd18193, %rd18153, 4294967295;
	add.s64 	%rd18194, %rd18192, %rd18193;
	mad.lo.s64 	%rd18195, %rd18, %rd18173, %rd18194;
	shr.u64 	%rd18196, %rd18195, 32;
	and.b64  	%rd18197, %rd18157, 4294967295;
	add.s64 	%rd18198, %rd18196, %rd18197;
	mad.lo.s64 	%rd18199, %rd19, %rd18173, %rd18198;
	shr.u64 	%rd18200, %rd18199, 32;
	and.b64  	%rd18201, %rd18160, 4294967295;
	add.s64 	%rd18202, %rd18200, %rd18201;
	mad.lo.s64 	%rd18203, %rd20, %rd18173, %rd18202;
	shr.u64 	%rd18204, %rd18203, 32;
	and.b64  	%rd18205, %rd18163, 4294967295;
	add.s64 	%rd18206, %rd18204, %rd18205;
	shr.u64 	%rd18207, %rd18206, 32;
	and.b64  	%rd18208, %rd18166, 4294967295;
	add.s64 	%rd18209, %rd18207, %rd18208;
	shr.u64 	%rd18210, %rd18209, 32;
	and.b64  	%rd18211, %rd18169, 4294967295;
	add.s64 	%rd18212, %rd18210, %rd18211;
	shr.u64 	%rd18213, %rd18212, 32;
	and.b64  	%rd18214, %rd18172, 4294967295;
	add.s64 	%rd18215, %rd18213, %rd18214;
	{ .reg .b32 tmp; mov.b64 {tmp, %r3353}, %rd18215; }
	add.s32 	%r3354, %r3350, %r3353;
	mul.lo.s32 	%r3355, %r86, %r3352;
	cvt.u64.u32 	%rd18216, %r3355;
	and.b64  	%rd18217, %rd18179, 4294967295;
	mad.lo.s64 	%rd18218, %rd13, %rd18216, %rd18217;
	shr.u64 	%rd18219, %rd18218, 32;
	and.b64  	%rd18220, %rd18183, 4294967295;
	add.s64 	%rd18221, %rd18219, %rd18220;
	mad.lo.s64 	%rd18222, %rd14, %rd18216, %rd18221;
	cvt.u32.u64 	%r3356, %rd18222;
	shr.u64 	%rd18223, %rd18222, 32;
	and.b64  	%rd18224, %rd18187, 4294967295;
	add.s64 	%rd18225, %rd18223, %rd18224;
	mad.lo.s64 	%rd18226, %rd15, %rd18216, %rd18225;
	shr.u64 	%rd18227, %rd18226, 32;
	and.b64  	%rd18228, %rd18191, 4294967295;
	add.s64 	%rd18229, %rd18227, %rd18228;
	mad.lo.s64 	%rd18230, %rd16, %rd18216, %rd18229;
	shr.u64 	%rd18231, %rd18230, 32;
	and.b64  	%rd18232, %rd18195, 4294967295;
	add.s64 	%rd18233, %rd18231, %rd18232;
	mad.lo.s64 	%rd18234, %rd17, %rd18216, %rd18233;
	shr.u64 	%rd18235, %rd18234, 32;
	and.b64  	%rd18236, %rd18199, 4294967295;
	add.s64 	%rd18237, %rd18235, %rd18236;
	mad.lo.s64 	%rd18238, %rd18, %rd18216, %rd18237;
	shr.u64 	%rd18239, %rd18238, 32;
	and.b64  	%rd18240, %rd18203, 4294967295;
	add.s64 	%rd18241, %rd18239, %rd18240;
	mad.lo.s64 	%rd18242, %rd19, %rd18216, %rd18241;
	shr.u64 	%rd18243, %rd18242, 32;
	and.b64  	%rd18244, %rd18206, 4294967295;
	add.s64 	%rd18245, %rd18243, %rd18244;
	mad.lo.s64 	%rd18246, %rd20, %rd18216, %rd18245;
	shr.u64 	%rd18247, %rd18246, 32;
	and.b64  	%rd18248, %rd18209, 4294967295;
	add.s64 	%rd18249, %rd18247, %rd18248;
	shr.u64 	%rd18250, %rd18249, 32;
	and.b64  	%rd18251, %rd18212, 4294967295;
	add.s64 	%rd18252, %rd18250, %rd18251;
	shr.u64 	%rd18253, %rd18252, 32;
	and.b64  	%rd18254, %rd18215, 4294967295;
	add.s64 	%rd18255, %rd18253, %rd18254;
	{ .reg .b32 tmp; mov.b64 {tmp, %r3357}, %rd18255; }
	add.s32 	%r3358, %r3354, %r3357;
	mul.lo.s32 	%r3359, %r86, %r3356;
	cvt.u64.u32 	%rd18256, %r3359;
	and.b64  	%rd18257, %rd18222, 4294967295;
	mad.lo.s64 	%rd18258, %rd13, %rd18256, %rd18257;
	shr.u64 	%rd18259, %rd18258, 32;
	and.b64  	%rd18260, %rd18226, 4294967295;
	add.s64 	%rd18261, %rd18259, %rd18260;
	mad.lo.s64 	%rd18262, %rd14, %rd18256, %rd18261;
	cvt.u32.u64 	%r3360, %rd18262;
	shr.u64 	%rd18263, %rd18262, 32;
	and.b64  	%rd18264, %rd18230, 4294967295;
	add.s64 	%rd18265, %rd18263, %rd18264;
	mad.lo.s64 	%rd18266, %rd15, %rd18256, %rd18265;
	shr.u64 	%rd18267, %rd18266, 32;
	and.b64  	%rd18268, %rd18234, 4294967295;
	add.s64 	%rd18269, %rd18267, %rd18268;
	mad.lo.s64 	%rd18270, %rd16, %rd18256, %rd18269;
	shr.u64 	%rd18271, %rd18270, 32;
	and.b64  	%rd18272, %rd18238, 4294967295;
	add.s64 	%rd18273, %rd18271, %rd18272;
	mad.lo.s64 	%rd18274, %rd17, %rd18256, %rd18273;
	shr.u64 	%rd18275, %rd18274, 32;
	and.b64  	%rd18276, %rd18242, 4294967295;
	add.s64 	%rd18277, %rd18275, %rd18276;
	mad.lo.s64 	%rd18278, %rd18, %rd18256, %rd18277;
	shr.u64 	%rd18279, %rd18278, 32;
	and.b64  	%rd18280, %rd18246, 4294967295;
	add.s64 	%rd18281, %rd18279, %rd18280;
	mad.lo.s64 	%rd18282, %rd19, %rd18256, %rd18281;
	shr.u64 	%rd18283, %rd18282, 32;
	and.b64  	%rd18284, %rd18249, 4294967295;
	add.s64 	%rd18285, %rd18283, %rd18284;
	mad.lo.s64 	%rd18286, %rd20, %rd18256, %rd18285;
	shr.u64 	%rd18287, %rd18286, 32;
	and.b64  	%rd18288, %rd18252, 4294967295;
	add.s64 	%rd18289, %rd18287, %rd18288;
	shr.u64 	%rd18290, %rd18289, 32;
	and.b64  	%rd18291, %rd18255, 4294967295;
	add.s64 	%rd18292, %rd18290, %rd18291;
	{ .reg .b32 tmp; mov.b64 {tmp, %r3361}, %rd18292; }
	add.s32 	%r3362, %r3358, %r3361;
	mul.lo.s32 	%r3363, %r86, %r3360;
	cvt.u64.u32 	%rd18293, %r3363;
	and.b64  	%rd18294, %rd18262, 4294967295;
	mad.lo.s64 	%rd18295, %rd13, %rd18293, %rd18294;
	shr.u64 	%rd18296, %rd18295, 32;
	and.b64  	%rd18297, %rd18266, 4294967295;
	add.s64 	%rd18298, %rd18296, %rd18297;
	mad.lo.s64 	%rd18299, %rd14, %rd18293, %rd18298;
	cvt.u32.u64 	%r3364, %rd18299;
	shr.u64 	%rd18300, %rd18299, 32;
	and.b64  	%rd18301, %rd18270, 4294967295;
	add.s64 	%rd18302, %rd18300, %rd18301;
	mad.lo.s64 	%rd18303, %rd15, %rd18293, %rd18302;
	shr.u64 	%rd18304, %rd18303, 32;
	and.b64  	%rd18305, %rd18274, 4294967295;
	add.s64 	%rd18306, %rd18304, %rd18305;
	mad.lo.s64 	%rd18307, %rd16, %rd18293, %rd18306;
	shr.u64 	%rd18308, %rd18307, 32;
	and.b64  	%rd18309, %rd18278, 4294967295;
	add.s64 	%rd18310, %rd18308, %rd18309;
	mad.lo.s64 	%rd18311, %rd17, %rd18293, %rd18310;
	shr.u64 	%rd18312, %rd18311, 32;
	and.b64  	%rd18313, %rd18282, 4294967295;
	add.s64 	%rd18314, %rd18312, %rd18313;
	mad.lo.s64 	%rd18315, %rd18, %rd18293, %rd18314;
	shr.u64 	%rd18316, %rd18315, 32;
	and.b64  	%rd18317, %rd18286, 4294967295;
	add.s64 	%rd18318, %rd18316, %rd18317;
	mad.lo.s64 	%rd18319, %rd19, %rd18293, %rd18318;
	shr.u64 	%rd18320, %rd18319, 32;
	and.b64  	%rd18321, %rd18289, 4294967295;
	add.s64 	%rd18322, %rd18320, %rd18321;
	mad.lo.s64 	%rd18323, %rd20, %rd18293, %rd18322;
	shr.u64 	%rd18324, %rd18323, 32;
	and.b64  	%rd18325, %rd18292, 4294967295;
	add.s64 	%rd18326, %rd18324, %rd18325;
	{ .reg .b32 tmp; mov.b64 {tmp, %r3365}, %rd18326; }
	add.s32 	%r3366, %r3362, %r3365;
	mul.lo.s32 	%r3367, %r86, %r3364;
	cvt.u64.u32 	%rd18327, %r3367;
	and.b64  	%rd18328, %rd18299, 4294967295;
	mad.lo.s64 	%rd18329, %rd13, %rd18327, %rd18328;
	shr.u64 	%rd18330, %rd18329, 32;
	and.b64  	%rd18331, %rd18303, 4294967295;
	add.s64 	%rd18332, %rd18330, %rd18331;
	mad.lo.s64 	%rd45615, %rd14, %rd18327, %rd18332;
	shr.u64 	%rd18333, %rd45615, 32;
	and.b64  	%rd18334, %rd18307, 4294967295;
	add.s64 	%rd18335, %rd18333, %rd18334;
	mad.lo.s64 	%rd45616, %rd15, %rd18327, %rd18335;
	cvt.u32.u64 	%r1314, %rd45616;
	shr.u64 	%rd18336, %rd45616, 32;
	and.b64  	%rd18337, %rd18311, 4294967295;
	add.s64 	%rd18338, %rd18336, %rd18337;
	mad.lo.s64 	%rd45617, %rd16, %rd18327, %rd18338;
	cvt.u32.u64 	%r1315, %rd45617;
	shr.u64 	%rd18339, %rd45617, 32;
	and.b64  	%rd18340, %rd18315, 4294967295;
	add.s64 	%rd18341, %rd18339, %rd18340;
	mad.lo.s64 	%rd45618, %rd17, %rd18327, %rd18341;
	cvt.u32.u64 	%r1316, %rd45618;
	shr.u64 	%rd18342, %rd45618, 32;
	and.b64  	%rd18343, %rd18319, 4294967295;
	add.s64 	%rd18344, %rd18342, %rd18343;
	mad.lo.s64 	%rd45619, %rd18, %rd18327, %rd18344;
	cvt.u32.u64 	%r1317, %rd45619;
	shr.u64 	%rd18345, %rd45619, 32;
	and.b64  	%rd18346, %rd18323, 4294967295;
	add.s64 	%rd18347, %rd18345, %rd18346;
	mad.lo.s64 	%rd45620, %rd19, %rd18327, %rd18347;
	cvt.u32.u64 	%r1318, %rd45620;
	shr.u64 	%rd18348, %rd45620, 32;
	and.b64  	%rd18349, %rd18326, 4294967295;
	add.s64 	%rd18350, %rd18348, %rd18349;
	mad.lo.s64 	%rd45621, %rd20, %rd18327, %rd18350;
	cvt.u32.u64 	%r1319, %rd45621;
	{ .reg .b32 tmp; mov.b64 {tmp, %r3368}, %rd45621; }
	add.s32 	%r6718, %r3366, %r3368;
	setp.gt.u32 	%p692, %r6718, %r3336;
	@%p692 bra 	$L__BB4_1409;
	setp.lt.u32 	%p693, %r6718, %r3336;
	@%p693 bra 	$L__BB4_1410;
	cvt.u32.u64 	%r3370, %rd19;
	setp.lt.u32 	%p694, %r3370, %r1319;
	@%p694 bra 	$L__BB4_1409;
	setp.gt.u32 	%p695, %r3370, %r1319;
	@%p695 bra 	$L__BB4_1410;
	cvt.u32.u64 	%r3372, %rd18;
	setp.lt.u32 	%p696, %r3372, %r1318;
	@%p696 bra 	$L__BB4_1409;
	setp.gt.u32 	%p697, %r3372, %r1318;
	@%p697 bra 	$L__BB4_1410;
	cvt.u32.u64 	%r3374, %rd17;
	setp.lt.u32 	%p698, %r3374, %r1317;
	@%p698 bra 	$L__BB4_1409;
	setp.gt.u32 	%p699, %r3374, %r1317;
	@%p699 bra 	$L__BB4_1410;
	cvt.u32.u64 	%r3376, %rd16;
	setp.lt.u32 	%p700, %r3376, %r1316;
	@%p700 bra 	$L__BB4_1409;
	setp.gt.u32 	%p701, %r3376, %r1316;
	@%p701 bra 	$L__BB4_1410;
	cvt.u32.u64 	%r3378, %rd15;
	setp.lt.u32 	%p702, %r3378, %r1315;
	@%p702 bra 	$L__BB4_1409;
	setp.gt.u32 	%p703, %r3378, %r1315;
	@%p703 bra 	$L__BB4_1410;
	cvt.u32.u64 	%r3380, %rd14;
	setp.lt.u32 	%p704, %r3380, %r1314;
	@%p704 bra 	$L__BB4_1409;
	cvt.u32.u64 	%r3382, %rd13;
	setp.gt.u32 	%p705, %r3380, %r1314;
	cvt.u32.u64 	%r3383, %rd45615;
	setp.gt.u32 	%p706, %r3382, %r3383;
	or.pred  	%p707, %p705, %p706;
	@%p707 bra 	$L__BB4_1410;
$L__BB4_1409:
	and.b64  	%rd18352, %rd45615, 4294967295;
	sub.s64 	%rd45615, %rd18352, %rd13;
	shr.u64 	%rd18353, %rd45615, 63;
	and.b64  	%rd18354, %rd45616, 4294967295;
	add.s64 	%rd18355, %rd18353, %rd14;
	sub.s64 	%rd45616, %rd18354, %rd18355;
	shr.u64 	%rd18356, %rd45616, 63;
	and.b64  	%rd18357, %rd45617, 4294967295;
	add.s64 	%rd18358, %rd18356, %rd15;
	sub.s64 	%rd45617, %rd18357, %rd18358;
	shr.u64 	%rd18359, %rd45617, 63;
	and.b64  	%rd18360, %rd45618, 4294967295;
	add.s64 	%rd18361, %rd18359, %rd16;
	sub.s64 	%rd45618, %rd18360, %rd18361;
	shr.u64 	%rd18362, %rd45618, 63;
	and.b64  	%rd18363, %rd45619, 4294967295;
	add.s64 	%rd18364, %rd18362, %rd17;
	sub.s64 	%rd45619, %rd18363, %rd18364;
	shr.u64 	%rd18365, %rd45619, 63;
	and.b64  	%rd18366, %rd45620, 4294967295;
	add.s64 	%rd18367, %rd18365, %rd18;
	sub.s64 	%rd45620, %rd18366, %rd18367;
	shr.u64 	%rd18368, %rd45620, 63;
	and.b64  	%rd18369, %rd45621, 4294967295;
	add.s64 	%rd18370, %rd18368, %rd19;
	sub.s64 	%rd45621, %rd18369, %rd18370;
	shr.u64 	%rd18371, %rd45621, 63;
	cvt.u32.u64 	%r3385, %rd18371;
	add.s32 	%r3386, %r3336, %r3385;
	sub.s32 	%r6718, %r6718, %r3386;
$L__BB4_1410:
	cvt.u32.u64 	%r3387, %rd20;
	cvt.u64.u32 	%rd2578, %r137;
	and.b64  	%rd2579, %rd45615, 4294967295;
	mul.lo.s64 	%rd18372, %rd2579, %rd2578;
	cvt.u32.u64 	%r3388, %rd18372;
	shr.u64 	%rd18373, %rd18372, 32;
	and.b64  	%rd2580, %rd45616, 4294967295;
	mad.lo.s64 	%rd18374, %rd2580, %rd2578, %rd18373;
	shr.u64 	%rd18375, %rd18374, 32;
	and.b64  	%rd2581, %rd45617, 4294967295;
	mad.lo.s64 	%rd18376, %rd2581, %rd2578, %rd18375;
	shr.u64 	%rd18377, %rd18376, 32;
	and.b64  	%rd2582, %rd45618, 4294967295;
	mad.lo.s64 	%rd18378, %rd2582, %rd2578, %rd18377;
	shr.u64 	%rd18379, %rd18378, 32;
	and.b64  	%rd2583, %rd45619, 4294967295;
	mad.lo.s64 	%rd18380, %rd2583, %rd2578, %rd18379;
	shr.u64 	%rd18381, %rd18380, 32;
	and.b64  	%rd2584, %rd45620, 4294967295;
	mad.lo.s64 	%rd18382, %rd2584, %rd2578, %rd18381;
	shr.u64 	%rd18383, %rd18382, 32;
	and.b64  	%rd2585, %rd45621, 4294967295;
	mad.lo.s64 	%rd18384, %rd2585, %rd2578, %rd18383;
	shr.u64 	%rd18385, %rd18384, 32;
	cvt.u64.u32 	%rd2586, %r6718;
	mul.wide.u32 	%rd18386, %r6718, %r137;
	add.s64 	%rd18387, %rd18385, %rd18386;
	shr.u64 	%rd18388, %rd18387, 32;
	cvt.u64.u32 	%rd2587, %r136;
	and.b64  	%rd18389, %rd18374, 4294967295;
	mad.lo.s64 	%rd18390, %rd2579, %rd2587, %rd18389;
	shr.u64 	%rd18391, %rd18390, 32;
	and.b64  	%rd18392, %rd18376, 4294967295;
	add.s64 	%rd18393, %rd18391, %rd18392;
	mad.lo.s64 	%rd18394, %rd2580, %rd2587, %rd18393;
	shr.u64 	%rd18395, %rd18394, 32;
	and.b64  	%rd18396, %rd18378, 4294967295;
	add.s64 	%rd18397, %rd18395, %rd18396;
	mad.lo.s64 	%rd18398, %rd2581, %rd2587, %rd18397;
	shr.u64 	%rd18399, %rd18398, 32;
	and.b64  	%rd18400, %rd18380, 4294967295;
	add.s64 	%rd18401, %rd18399, %rd18400;
	mad.lo.s64 	%rd18402, %rd2582, %rd2587, %rd18401;
	shr.u64 	%rd18403, %rd18402, 32;
	and.b64  	%rd18404, %rd18382, 4294967295;
	add.s64 	%rd18405, %rd18403, %rd18404;
	mad.lo.s64 	%rd18406, %rd2583, %rd2587, %rd18405;
	shr.u64 	%rd18407, %rd18406, 32;
	and.b64  	%rd18408, %rd18384, 4294967295;
	add.s64 	%rd18409, %rd18407, %rd18408;
	mad.lo.s64 	%rd18410, %rd2584, %rd2587, %rd18409;
	shr.u64 	%rd18411, %rd18410, 32;
	and.b64  	%rd18412, %rd18387, 4294967295;
	add.s64 	%rd18413, %rd18411, %rd18412;
	mad.lo.s64 	%rd18414, %rd2585, %rd2587, %rd18413;
	shr.u64 	%rd18415, %rd18414, 32;
	mul.wide.u32 	%rd18416, %r6718, %r136;
	add.s64 	%rd18417, %rd18415, %rd18388;
	add.s64 	%rd18418, %rd18417, %rd18416;
	shr.u64 	%rd18419, %rd18418, 32;
	cvt.u64.u32 	%rd2588, %r135;
	and.b64  	%rd18420, %rd18394, 4294967295;
	mad.lo.s64 	%rd18421, %rd2579, %rd2588, %rd18420;
	shr.u64 	%rd18422, %rd18421, 32;
	and.b64  	%rd18423, %rd18398, 4294967295;
	add.s64 	%rd18424, %rd18422, %rd18423;
	mad.lo.s64 	%rd18425, %rd2580, %rd2588, %rd18424;
	shr.u64 	%rd18426, %rd18425, 32;
	and.b64  	%rd18427, %rd18402, 4294967295;
	add.s64 	%rd18428, %rd18426, %rd18427;
	mad.lo.s64 	%rd18429, %rd2581, %rd2588, %rd18428;
	shr.u64 	%rd18430, %rd18429, 32;
	and.b64  	%rd18431, %rd18406, 4294967295;
	add.s64 	%rd18432, %rd18430, %rd18431;
	mad.lo.s64 	%rd18433, %rd2582, %rd2588, %rd18432;
	shr.u64 	%rd18434, %rd18433, 32;
	and.b64  	%rd18435, %rd18410, 4294967295;
	add.s64 	%rd18436, %rd18434, %rd18435;
	mad.lo.s64 	%rd18437, %rd2583, %rd2588, %rd18436;
	shr.u64 	%rd18438, %rd18437, 32;
	and.b64  	%rd18439, %rd18414, 4294967295;
	add.s64 	%rd18440, %rd18438, %rd18439;
	mad.lo.s64 	%rd18441, %rd2584, %rd2588, %rd18440;
	shr.u64 	%rd18442, %rd18441, 32;
	and.b64  	%rd18443, %rd18418, 4294967295;
	add.s64 	%rd18444, %rd18442, %rd18443;
	mad.lo.s64 	%rd18445, %rd2585, %rd2588, %rd18444;
	shr.u64 	%rd18446, %rd18445, 32;
	mul.wide.u32 	%rd18447, %r6718, %r135;
	add.s64 	%rd18448, %rd18446, %rd18419;
	add.s64 	%rd18449, %rd18448, %rd18447;
	shr.u64 	%rd18450, %rd18449, 32;
	cvt.u64.u32 	%rd2589, %r134;
	and.b64  	%rd18451, %rd18425, 4294967295;
	mad.lo.s64 	%rd18452, %rd2579, %rd2589, %rd18451;
	shr.u64 	%rd18453, %rd18452, 32;
	and.b64  	%rd18454, %rd18429, 4294967295;
	add.s64 	%rd18455, %rd18453, %rd18454;
	mad.lo.s64 	%rd18456, %rd2580, %rd2589, %rd18455;
	shr.u64 	%rd18457, %rd18456, 32;
	and.b64  	%rd18458, %rd18433, 4294967295;
	add.s64 	%rd18459, %rd18457, %rd18458;
	mad.lo.s64 	%rd18460, %rd2581, %rd2589, %rd18459;
	shr.u64 	%rd18461, %rd18460, 32;
	and.b64  	%rd18462, %rd18437, 4294967295;
	add.s64 	%rd18463, %rd18461, %rd18462;
	mad.lo.s64 	%rd18464, %rd2582, %rd2589, %rd18463;
	shr.u64 	%rd18465, %rd18464, 32;
	and.b64  	%rd18466, %rd18441, 4294967295;
	add.s64 	%rd18467, %rd18465, %rd18466;
	mad.lo.s64 	%rd18468, %rd2583, %rd2589, %rd18467;
	shr.u64 	%rd18469, %rd18468, 32;
	and.b64  	%rd18470, %rd18445, 4294967295;
	add.s64 	%rd18471, %rd18469, %rd18470;
	mad.lo.s64 	%rd18472, %rd2584, %rd2589, %rd18471;
	shr.u64 	%rd18473, %rd18472, 32;
	and.b64  	%rd18474, %rd18449, 4294967295;
	add.s64 	%rd18475, %rd18473, %rd18474;
	mad.lo.s64 	%rd18476, %rd2585, %rd2589, %rd18475;
	shr.u64 	%rd18477, %rd18476, 32;
	mul.wide.u32 	%rd18478, %r6718, %r134;
	add.s64 	%rd18479, %rd18477, %rd18450;
	add.s64 	%rd18480, %rd18479, %rd18478;
	shr.u64 	%rd18481, %rd18480, 32;
	cvt.u64.u32 	%rd2590, %r133;
	and.b64  	%rd18482, %rd18456, 4294967295;
	mad.lo.s64 	%rd18483, %rd2579, %rd2590, %rd18482;
	shr.u64 	%rd18484, %rd18483, 32;
	and.b64  	%rd18485, %rd18460, 4294967295;
	add.s64 	%rd18486, %rd18484, %rd18485;
	mad.lo.s64 	%rd18487, %rd2580, %rd2590, %rd18486;
	shr.u64 	%rd18488, %rd18487, 32;
	and.b64  	%rd18489, %rd18464, 4294967295;
	add.s64 	%rd18490, %rd18488, %rd18489;
	mad.lo.s64 	%rd18491, %rd2581, %rd2590, %rd18490;
	shr.u64 	%rd18492, %rd18491, 32;
	and.b64  	%rd18493, %rd18468, 4294967295;
	add.s64 	%rd18494, %rd18492, %rd18493;
	mad.lo.s64 	%rd18495, %rd2582, %rd2590, %rd18494;
	shr.u64 	%rd18496, %rd18495, 32;
	and.b64  	%rd18497, %rd18472, 4294967295;
	add.s64 	%rd18498, %rd18496, %rd18497;
	mad.lo.s64 	%rd18499, %rd2583, %rd2590, %rd18498;
	shr.u64 	%rd18500, %rd18499, 32;
	and.b64  	%rd18501, %rd18476, 4294967295;
	add.s64 	%rd18502, %rd18500, %rd18501;
	mad.lo.s64 	%rd18503, %rd2584, %rd2590, %rd18502;
	shr.u64 	%rd18504, %rd18503, 32;
	and.b64  	%rd18505, %rd18480, 4294967295;
	add.s64 	%rd18506, %rd18504, %rd18505;
	mad.lo.s64 	%rd18507, %rd2585, %rd2590, %rd18506;
	shr.u64 	%rd18508, %rd18507, 32;
	mul.wide.u32 	%rd18509, %r6718, %r133;
	add.s64 	%rd18510, %rd18508, %rd18481;
	add.s64 	%rd18511, %rd18510, %rd18509;
	shr.u64 	%rd18512, %rd18511, 32;
	cvt.u64.u32 	%rd2591, %r132;
	and.b64  	%rd18513, %rd18487, 4294967295;
	mad.lo.s64 	%rd18514, %rd2579, %rd2591, %rd18513;
	shr.u64 	%rd18515, %rd18514, 32;
	and.b64  	%rd18516, %rd18491, 4294967295;
	add.s64 	%rd18517, %rd18515, %rd18516;
	mad.lo.s64 	%rd18518, %rd2580, %rd2591, %rd18517;
	shr.u64 	%rd18519, %rd18518, 32;
	and.b64  	%rd18520, %rd18495, 4294967295;
	add.s64 	%rd18521, %rd18519, %rd18520;
	mad.lo.s64 	%rd18522, %rd2581, %rd2591, %rd18521;
	shr.u64 	%rd18523, %rd18522, 32;
	and.b64  	%rd18524, %rd18499, 4294967295;
	add.s64 	%rd18525, %rd18523, %rd18524;
	mad.lo.s64 	%rd18526, %rd2582, %rd2591, %rd18525;
	shr.u64 	%rd18527, %rd18526, 32;
	and.b64  	%rd18528, %rd18503, 4294967295;
	add.s64 	%rd18529, %rd18527, %rd18528;
	mad.lo.s64 	%rd18530, %rd2583, %rd2591, %rd18529;
	shr.u64 	%rd18531, %rd18530, 32;
	and.b64  	%rd18532, %rd18507, 4294967295;
	add.s64 	%rd18533, %rd18531, %rd18532;
	mad.lo.s64 	%rd18534, %rd2584, %rd2591, %rd18533;
	shr.u64 	%rd18535, %rd18534, 32;
	and.b64  	%rd18536, %rd18511, 4294967295;
	add.s64 	%rd18537, %rd18535, %rd18536;
	mad.lo.s64 	%rd18538, %rd2585, %rd2591, %rd18537;
	shr.u64 	%rd18539, %rd18538, 32;
	mul.wide.u32 	%rd18540, %r6718, %r132;
	add.s64 	%rd18541, %rd18539, %rd18512;
	add.s64 	%rd18542, %rd18541, %rd18540;
	shr.u64 	%rd18543, %rd18542, 32;
	cvt.u64.u32 	%rd2592, %r131;
	and.b64  	%rd18544, %rd18518, 4294967295;
	mad.lo.s64 	%rd18545, %rd2579, %rd2592, %rd18544;
	shr.u64 	%rd18546, %rd18545, 32;
	and.b64  	%rd18547, %rd18522, 4294967295;
	add.s64 	%rd18548, %rd18546, %rd18547;
	mad.lo.s64 	%rd18549, %rd2580, %rd2592, %rd18548;
	shr.u64 	%rd18550, %rd18549, 32;
	and.b64  	%rd18551, %rd18526, 4294967295;
	add.s64 	%rd18552, %rd18550, %rd18551;
	mad.lo.s64 	%rd18553, %rd2581, %rd2592, %rd18552;
	shr.u64 	%rd18554, %rd18553, 32;
	and.b64  	%rd18555, %rd18530, 4294967295;
	add.s64 	%rd18556, %rd18554, %rd18555;
	mad.lo.s64 	%rd18557, %rd2582, %rd2592, %rd18556;
	shr.u64 	%rd18558, %rd18557, 32;
	and.b64  	%rd18559, %rd18534, 4294967295;
	add.s64 	%rd18560, %rd18558, %rd18559;
	mad.lo.s64 	%rd18561, %rd2583, %rd2592, %rd18560;
	shr.u64 	%rd18562, %rd18561, 32;
	and.b64  	%rd18563, %rd18538, 4294967295;
	add.s64 	%rd18564, %rd18562, %rd18563;
	mad.lo.s64 	%rd18565, %rd2584, %rd2592, %rd18564;
	shr.u64 	%rd18566, %rd18565, 32;
	and.b64  	%rd18567, %rd18542, 4294967295;
	add.s64 	%rd18568, %rd18566, %rd18567;
	mad.lo.s64 	%rd18569, %rd2585, %rd2592, %rd18568;
	shr.u64 	%rd18570, %rd18569, 32;
	mul.wide.u32 	%rd18571, %r6718, %r131;
	add.s64 	%rd18572, %rd18570, %rd18543;
	add.s64 	%rd18573, %rd18572, %rd18571;
	shr.u64 	%rd18574, %rd18573, 32;
	cvt.u64.u32 	%rd2593, %r130;
	and.b64  	%rd18575, %rd18549, 4294967295;
	mad.lo.s64 	%rd18576, %rd2579, %rd2593, %rd18575;
	shr.u64 	%rd18577, %rd18576, 32;
	and.b64  	%rd18578, %rd18553, 4294967295;
	add.s64 	%rd18579, %rd18577, %rd18578;
	mad.lo.s64 	%rd18580, %rd2580, %rd2593, %rd18579;
	shr.u64 	%rd18581, %rd18580, 32;
	and.b64  	%rd18582, %rd18557, 4294967295;
	add.s64 	%rd18583, %rd18581, %rd18582;
	mad.lo.s64 	%rd18584, %rd2581, %rd2593, %rd18583;
	shr.u64 	%rd18585, %rd18584, 32;
	and.b64  	%rd18586, %rd18561, 4294967295;
	add.s64 	%rd18587, %rd18585, %rd18586;
	mad.lo.s64 	%rd18588, %rd2582, %rd2593, %rd18587;
	shr.u64 	%rd18589, %rd18588, 32;
	and.b64  	%rd18590, %rd18565, 4294967295;
	add.s64 	%rd18591, %rd18589, %rd18590;
	mad.lo.s64 	%rd18592, %rd2583, %rd2593, %rd18591;
	shr.u64 	%rd18593, %rd18592, 32;
	and.b64  	%rd18594, %rd18569, 4294967295;
	add.s64 	%rd18595, %rd18593, %rd18594;
	mad.lo.s64 	%rd18596, %rd2584, %rd2593, %rd18595;
	shr.u64 	%rd18597, %rd18596, 32;
	and.b64  	%rd18598, %rd18573, 4294967295;
	add.s64 	%rd18599, %rd18597, %rd18598;
	mad.lo.s64 	%rd18600, %rd2585, %rd2593, %rd18599;
	shr.u64 	%rd18601, %rd18600, 32;
	mul.wide.u32 	%rd18602, %r6718, %r130;
	add.s64 	%rd18603, %rd18601, %rd18574;
	add.s64 	%rd18604, %rd18603, %rd18602;
	{ .reg .b32 tmp; mov.b64 {tmp, %r3389}, %rd18604; }
	mul.lo.s32 	%r3390, %r86, %r3388;
	cvt.u64.u32 	%rd18605, %r3390;
	and.b64  	%rd18606, %rd18372, 4294967295;
	mad.lo.s64 	%rd18607, %rd13, %rd18605, %rd18606;
	shr.u64 	%rd18608, %rd18607, 32;
	and.b64  	%rd18609, %rd18390, 4294967295;
	add.s64 	%rd18610, %rd18608, %rd18609;
	mad.lo.s64 	%rd18611, %rd14, %rd18605, %rd18610;
	cvt.u32.u64 	%r3391, %rd18611;
	shr.u64 	%rd18612, %rd18611, 32;
	and.b64  	%rd18613, %rd18421, 4294967295;
	add.s64 	%rd18614, %rd18612, %rd18613;
	mad.lo.s64 	%rd18615, %rd15, %rd18605, %rd18614;
	shr.u64 	%rd18616, %rd18615, 32;
	and.b64  	%rd18617, %rd18452, 4294967295;
	add.s64 	%rd18618, %rd18616, %rd18617;
	mad.lo.s64 	%rd18619, %rd16, %rd18605, %rd18618;
	shr.u64 	%rd18620, %rd18619, 32;
	and.b64  	%rd18621, %rd18483, 4294967295;
	add.s64 	%rd18622, %rd18620, %rd18621;
	mad.lo.s64 	%rd18623, %rd17, %rd18605, %rd18622;
	shr.u64 	%rd18624, %rd18623, 32;
	and.b64  	%rd18625, %rd18514, 4294967295;
	add.s64 	%rd18626, %rd18624, %rd18625;
	mad.lo.s64 	%rd18627, %rd18, %rd18605, %rd18626;
	shr.u64 	%rd18628, %rd18627, 32;
	and.b64  	%rd18629, %rd18545, 4294967295;
	add.s64 	%rd18630, %rd18628, %rd18629;
	mad.lo.s64 	%rd18631, %rd19, %rd18605, %rd18630;
	shr.u64 	%rd18632, %rd18631, 32;
	and.b64  	%rd18633, %rd18576, 4294967295;
	add.s64 	%rd18634, %rd18632, %rd18633;
	mad.lo.s64 	%rd18635, %rd20, %rd18605, %rd18634;
	shr.u64 	%rd18636, %rd18635, 32;
	and.b64  	%rd18637, %rd18580, 4294967295;
	add.s64 	%rd18638, %rd18636, %rd18637;
	shr.u64 	%rd18639, %rd18638, 32;
	and.b64  	%rd18640, %rd18584, 4294967295;
	add.s64 	%rd18641, %rd18639, %rd18640;
	shr.u64 	%rd18642, %rd18641, 32;
	and.b64  	%rd18643, %rd18588, 4294967295;
	add.s64 	%rd18644, %rd18642, %rd18643;
	shr.u64 	%rd18645, %rd18644, 32;
	and.b64  	%rd18646, %rd18592, 4294967295;
	add.s64 	%rd18647, %rd18645, %rd18646;
	shr.u64 	%rd18648, %rd18647, 32;
	and.b64  	%rd18649, %rd18596, 4294967295;
	add.s64 	%rd18650, %rd18648, %rd18649;
	shr.u64 	%rd18651, %rd18650, 32;
	and.b64  	%rd18652, %rd18600, 4294967295;
	add.s64 	%rd18653, %rd18651, %rd18652;
	shr.u64 	%rd18654, %rd18653, 32;
	and.b64  	%rd18655, %rd18604, 4294967295;
	add.s64 	%rd18656, %rd18654, %rd18655;
	{ .reg .b32 tmp; mov.b64 {tmp, %r3392}, %rd18656; }
	add.s32 	%r3393, %r3389, %r3392;
	mul.lo.s32 	%r3394, %r86, %r3391;
	cvt.u64.u32 	%rd18657, %r3394;
	and.b64  	%rd18658, %rd18611, 4294967295;
	mad.lo.s64 	%rd18659, %rd13, %rd18657, %rd18658;
	shr.u64 	%rd18660, %rd18659, 32;
	and.b64  	%rd18661, %rd18615, 4294967295;
	add.s64 	%rd18662, %rd18660, %rd18661;
	mad.lo.s64 	%rd18663, %rd14, %rd18657, %rd18662;
	cvt.u32.u64 	%r3395, %rd18663;
	shr.u64 	%rd18664, %rd18663, 32;
	and.b64  	%rd18665, %rd18619, 4294967295;
	add.s64 	%rd18666, %rd18664, %rd18665;
	mad.lo.s64 	%rd18667, %rd15, %rd18657, %rd18666;
	shr.u64 	%rd18668, %rd18667, 32;
	and.b64  	%rd18669, %rd18623, 4294967295;
	add.s64 	%rd18670, %rd18668, %rd18669;
	mad.lo.s64 	%rd18671, %rd16, %rd18657, %rd18670;
	shr.u64 	%rd18672, %rd18671, 32;
	and.b64  	%rd18673, %rd18627, 4294967295;
	add.s64 	%rd18674, %rd18672, %rd18673;
	mad.lo.s64 	%rd18675, %rd17, %rd18657, %rd18674;
	shr.u64 	%rd18676, %rd18675, 32;
	and.b64  	%rd18677, %rd18631, 4294967295;
	add.s64 	%rd18678, %rd18676, %rd18677;
	mad.lo.s64 	%rd18679, %rd18, %rd18657, %rd18678;
	shr.u64 	%rd18680, %rd18679, 32;
	and.b64  	%rd18681, %rd18635, 4294967295;
	add.s64 	%rd18682, %rd18680, %rd18681;
	mad.lo.s64 	%rd18683, %rd19, %rd18657, %rd18682;
	shr.u64 	%rd18684, %rd18683, 32;
	and.b64  	%rd18685, %rd18638, 4294967295;
	add.s64 	%rd18686, %rd18684, %rd18685;
	mad.lo.s64 	%rd18687, %rd20, %rd18657, %rd18686;
	shr.u64 	%rd18688, %rd18687, 32;
	and.b64  	%rd18689, %rd18641, 4294967295;
	add.s64 	%rd18690, %rd18688, %rd18689;
	shr.u64 	%rd18691, %rd18690, 32;
	and.b64  	%rd18692, %rd18644, 4294967295;
	add.s64 	%rd18693, %rd18691, %rd18692;
	shr.u64 	%rd18694, %rd18693, 32;
	and.b64  	%rd18695, %rd18647, 4294967295;
	add.s64 	%rd18696, %rd18694, %rd18695;
	shr.u64 	%rd18697, %rd18696, 32;
	and.b64  	%rd18698, %rd18650, 4294967295;
	add.s64 	%rd18699, %rd18697, %rd18698;
	shr.u64 	%rd18700, %rd18699, 32;
	and.b64  	%rd18701, %rd18653, 4294967295;
	add.s64 	%rd18702, %rd18700, %rd18701;
	shr.u64 	%rd18703, %rd18702, 32;
	and.b64  	%rd18704, %rd18656, 4294967295;
	add.s64 	%rd18705, %rd18703, %rd18704;
	{ .reg .b32 tmp; mov.b64 {tmp, %r3396}, %rd18705; }
	add.s32 	%r3397, %r3393, %r3396;
	mul.lo.s32 	%r3398, %r86, %r3395;
	cvt.u64.u32 	%rd18706, %r3398;
	and.b64  	%rd18707, %rd18663, 4294967295;
	mad.lo.s64 	%rd18708, %rd13, %rd18706, %rd18707;
	shr.u64 	%rd18709, %rd18708, 32;
	and.b64  	%rd18710, %rd18667, 4294967295;
	add.s64 	%rd18711, %rd18709, %rd18710;
	mad.lo.s64 	%rd18712, %rd14, %rd18706, %rd18711;
	cvt.u32.u64 	%r3399, %rd18712;
	shr.u64 	%rd18713, %rd18712, 32;
	and.b64  	%rd18714, %rd18671, 4294967295;
	add.s64 	%rd18715, %rd18713, %rd18714;
	mad.lo.s64 	%rd18716, %rd15, %rd18706, %rd18715;
	shr.u64 	%rd18717, %rd18716, 32;
	and.b64  	%rd18718, %rd18675, 4294967295;
	add.s64 	%rd18719, %rd18717, %rd18718;
	mad.lo.s64 	%rd18720, %rd16, %rd18706, %rd18719;
	shr.u64 	%rd18721, %rd18720, 32;
	and.b64  	%rd18722, %rd18679, 4294967295;
	add.s64 	%rd18723, %rd18721, %rd18722;
	mad.lo.s64 	%rd18724, %rd17, %rd18706, %rd18723;
	shr.u64 	%rd18725, %rd18724, 32;
	and.b64  	%rd18726, %rd18683, 4294967295;
	add.s64 	%rd18727, %rd18725, %rd18726;
	mad.lo.s64 	%rd18728, %rd18, %rd18706, %rd18727;
	shr.u64 	%rd18729, %rd18728, 32;
	and.b64  	%rd18730, %rd18687, 4294967295;
	add.s64 	%rd18731, %rd18729, %rd18730;
	mad.lo.s64 	%rd18732, %rd19, %rd18706, %rd18731;
	shr.u64 	%rd18733, %rd18732, 32;
	and.b64  	%rd18734, %rd18690, 4294967295;
	add.s64 	%rd18735, %rd18733, %rd18734;
	mad.lo.s64 	%rd18736, %rd20, %rd18706, %rd18735;
	shr.u64 	%rd18737, %rd18736, 32;
	and.b64  	%rd18738, %rd18693, 4294967295;
	add.s64 	%rd18739, %rd18737, %rd18738;
	shr.u64 	%rd18740, %rd18739, 32;
	and.b64  	%rd18741, %rd18696, 4294967295;
	add.s64 	%rd18742, %rd18740, %rd18741;
	shr.u64 	%rd18743, %rd18742, 32;
	and.b64  	%rd18744, %rd18699, 4294967295;
	add.s64 	%rd18745, %rd18743, %rd18744;
	shr.u64 	%rd18746, %rd18745, 32;
	and.b64  	%rd18747, %rd18702, 4294967295;
	add.s64 	%rd18748, %rd18746, %rd18747;
	shr.u64 	%rd18749, %rd18748, 32;
	and.b64  	%rd18750, %rd18705, 4294967295;
	add.s64 	%rd18751, %rd18749, %rd18750;
	{ .reg .b32 tmp; mov.b64 {tmp, %r3400}, %rd18751; }
	add.s32 	%r3401, %r3397, %r3400;
	mul.lo.s32 	%r3402, %r86, %r3399;
	cvt.u64.u32 	%rd18752, %r3402;
	and.b64  	%rd18753, %rd18712, 4294967295;
	mad.lo.s64 	%rd18754, %rd13, %rd18752, %rd18753;
	shr.u64 	%rd18755, %rd18754, 32;
	and.b64  	%rd18756, %rd18716, 4294967295;
	add.s64 	%rd18757, %rd18755, %rd18756;
	mad.lo.s64 	%rd18758, %rd14, %rd18752, %rd18757;
	cvt.u32.u64 	%r3403, %rd18758;
	shr.u64 	%rd18759, %rd18758, 32;
	and.b64  	%rd18760, %rd18720, 4294967295;
	add.s64 	%rd18761, %rd18759, %rd18760;
	mad.lo.s64 	%rd18762, %rd15, %rd18752, %rd18761;
	shr.u64 	%rd18763, %rd18762, 32;
	and.b64  	%rd18764, %rd18724, 4294967295;
	add.s64 	%rd18765, %rd18763, %rd18764;
	mad.lo.s64 	%rd18766, %rd16, %rd18752, %rd18765;
	shr.u64 	%rd18767, %rd18766, 32;
	and.b64  	%rd18768, %rd18728, 4294967295;
	add.s64 	%rd18769, %rd18767, %rd18768;
	mad.lo.s64 	%rd18770, %rd17, %rd18752, %rd18769;
	shr.u64 	%rd18771, %rd18770, 32;
	and.b64  	%rd18772, %rd18732, 4294967295;
	add.s64 	%rd18773, %rd18771, %rd18772;
	mad.lo.s64 	%rd18774, %rd18, %rd18752, %rd18773;
	shr.u64 	%rd18775, %rd18774, 32;
	and.b64  	%rd18776, %rd18736, 4294967295;
	add.s64 	%rd18777, %rd18775, %rd18776;
	mad.lo.s64 	%rd18778, %rd19, %rd18752, %rd18777;
	shr.u64 	%rd18779, %rd18778, 32;
	and.b64  	%rd18780, %rd18739, 4294967295;
	add.s64 	%rd18781, %rd18779, %rd18780;
	mad.lo.s64 	%rd18782, %rd20, %rd18752, %rd18781;
	shr.u64 	%rd18783, %rd18782, 32;
	and.b64  	%rd18784, %rd18742, 4294967295;
	add.s64 	%rd18785, %rd18783, %rd18784;
	shr.u64 	%rd18786, %rd18785, 32;
	and.b64  	%rd18787, %rd18745, 4294967295;
	add.s64 	%rd18788, %rd18786, %rd18787;
	shr.u64 	%rd18789, %rd18788, 32;
	and.b64  	%rd18790, %rd18748, 4294967295;
	add.s64 	%rd18791, %rd18789, %rd18790;
	shr.u64 	%rd18792, %rd18791, 32;
	and.b64  	%rd18793, %rd18751, 4294967295;
	add.s64 	%rd18794, %rd18792, %rd18793;
	{ .reg .b32 tmp; mov.b64 {tmp, %r3404}, %rd18794; }
	add.s32 	%r3405, %r3401, %r3404;
	mul.lo.s32 	%r3406, %r86, %r3403;
	cvt.u64.u32 	%rd18795, %r3406;
	and.b64  	%rd18796, %rd18758, 4294967295;
	mad.lo.s64 	%rd18797, %rd13, %rd18795, %rd18796;
	shr.u64 	%rd18798, %rd18797, 32;
	and.b64  	%rd18799, %rd18762, 4294967295;
	add.s64 	%rd18800, %rd18798, %rd18799;
	mad.lo.s64 	%rd18801, %rd14, %rd18795, %rd18800;
	cvt.u32.u64 	%r3407, %rd18801;
	shr.u64 	%rd18802, %rd18801, 32;
	and.b64  	%rd18803, %rd18766, 4294967295;
	add.s64 	%rd18804, %rd18802, %rd18803;
	mad.lo.s64 	%rd18805, %rd15, %rd18795, %rd18804;
	shr.u64 	%rd18806, %rd18805, 32;
	and.b64  	%rd18807, %rd18770, 4294967295;
	add.s64 	%rd18808, %rd18806, %rd18807;
	mad.lo.s64 	%rd18809, %rd16, %rd18795, %rd18808;
	shr.u64 	%rd18810, %rd18809, 32;
	and.b64  	%rd18811, %rd18774, 4294967295;
	add.s64 	%rd18812, %rd18810, %rd18811;
	mad.lo.s64 	%rd18813, %rd17, %rd18795, %rd18812;
	shr.u64 	%rd18814, %rd18813, 32;
	and.b64  	%rd18815, %rd18778, 4294967295;
	add.s64 	%rd18816, %rd18814, %rd18815;
	mad.lo.s64 	%rd18817, %rd18, %rd18795, %rd18816;
	shr.u64 	%rd18818, %rd18817, 32;
	and.b64  	%rd18819, %rd18782, 4294967295;
	add.s64 	%rd18820, %rd18818, %rd18819;
	mad.lo.s64 	%rd18821, %rd19, %rd18795, %rd18820;
	shr.u64 	%rd18822, %rd18821, 32;
	and.b64  	%rd18823, %rd18785, 4294967295;
	add.s64 	%rd18824, %rd18822, %rd18823;
	mad.lo.s64 	%rd18825, %rd20, %rd18795, %rd18824;
	shr.u64 	%rd18826, %rd18825, 32;
	and.b64  	%rd18827, %rd18788, 4294967295;
	add.s64 	%rd18828, %rd18826, %rd18827;
	shr.u64 	%rd18829, %rd18828, 32;
	and.b64  	%rd18830, %rd18791, 4294967295;
	add.s64 	%rd18831, %rd18829, %rd18830;
	shr.u64 	%rd18832, %rd18831, 32;
	and.b64  	%rd18833, %rd18794, 4294967295;
	add.s64 	%rd18834, %rd18832, %rd18833;
	{ .reg .b32 tmp; mov.b64 {tmp, %r3408}, %rd18834; }
	add.s32 	%r3409, %r3405, %r3408;
	mul.lo.s32 	%r3410, %r86, %r3407;
	cvt.u64.u32 	%rd18835, %r3410;
	and.b64  	%rd18836, %rd18801, 4294967295;
	mad.lo.s64 	%rd18837, %rd13, %rd18835, %rd18836;
	shr.u64 	%rd18838, %rd18837, 32;
	and.b64  	%rd18839, %rd18805, 4294967295;
	add.s64 	%rd18840, %rd18838, %rd18839;
	mad.lo.s64 	%rd18841, %rd14, %rd18835, %rd18840;
	cvt.u32.u64 	%r3411, %rd18841;
	shr.u64 	%rd18842, %rd18841, 32;
	and.b64  	%rd18843, %rd18809, 4294967295;
	add.s64 	%rd18844, %rd18842, %rd18843;
	mad.lo.s64 	%rd18845, %rd15, %rd18835, %rd18844;
	shr.u64 	%rd18846, %rd18845, 32;
	and.b64  	%rd18847, %rd18813, 4294967295;
	add.s64 	%rd18848, %rd18846, %rd18847;
	mad.lo.s64 	%rd18849, %rd16, %rd18835, %rd18848;
	shr.u64 	%rd18850, %rd18849, 32;
	and.b64  	%rd18851, %rd18817, 4294967295;
	add.s64 	%rd18852, %rd18850, %rd18851;
	mad.lo.s64 	%rd18853, %rd17, %rd18835, %rd18852;
	shr.u64 	%rd18854, %rd18853, 32;
	and.b64  	%rd18855, %rd18821, 4294967295;
	add.s64 	%rd18856, %rd18854, %rd18855;
	mad.lo.s64 	%rd18857, %rd18, %rd18835, %rd18856;
	shr.u64 	%rd18858, %rd18857, 32;
	and.b64  	%rd18859, %rd18825, 4294967295;
	add.s64 	%rd18860, %rd18858, %rd18859;
	mad.lo.s64 	%rd18861, %rd19, %rd18835, %rd18860;
	shr.u64 	%rd18862, %rd18861, 32;
	and.b64  	%rd18863, %rd18828, 4294967295;
	add.s64 	%rd18864, %rd18862, %rd18863;
	mad.lo.s64 	%rd18865, %rd20, %rd18835, %rd18864;
	shr.u64 	%rd18866, %rd18865, 32;
	and.b64  	%rd18867, %rd18831, 4294967295;
	add.s64 	%rd18868, %rd18866, %rd18867;
	shr.u64 	%rd18869, %rd18868, 32;
	and.b64  	%rd18870, %rd18834, 4294967295;
	add.s64 	%rd18871, %rd18869, %rd18870;
	{ .reg .b32 tmp; mov.b64 {tmp, %r3412}, %rd18871; }
	add.s32 	%r3413, %r3409, %r3412;
	mul.lo.s32 	%r3414, %r86, %r3411;
	cvt.u64.u32 	%rd18872, %r3414;
	and.b64  	%rd18873, %rd18841, 4294967295;
	mad.lo.s64 	%rd18874, %rd13, %rd18872, %rd18873;
	shr.u64 	%rd18875, %rd18874, 32;
	and.b64  	%rd18876, %rd18845, 4294967295;
	add.s64 	%rd18877, %rd18875, %rd18876;
	mad.lo.s64 	%rd18878, %rd14, %rd18872, %rd18877;
	cvt.u32.u64 	%r3415, %rd18878;
	shr.u64 	%rd18879, %rd18878, 32;
	and.b64  	%rd18880, %rd18849, 4294967295;
	add.s64 	%rd18881, %rd18879, %rd18880;
	mad.lo.s64 	%rd18882, %rd15, %rd18872, %rd18881;
	shr.u64 	%rd18883, %rd18882, 32;
	and.b64  	%rd18884, %rd18853, 4294967295;
	add.s64 	%rd18885, %rd18883, %rd18884;
	mad.lo.s64 	%rd18886, %rd16, %rd18872, %rd18885;
	shr.u64 	%rd18887, %rd18886, 32;
	and.b64  	%rd18888, %rd18857, 4294967295;
	add.s64 	%rd18889, %rd18887, %rd18888;
	mad.lo.s64 	%rd18890, %rd17, %rd18872, %rd18889;
	shr.u64 	%rd18891, %rd18890, 32;
	and.b64  	%rd18892, %rd18861, 4294967295;
	add.s64 	%rd18893, %rd18891, %rd18892;
	mad.lo.s64 	%rd18894, %rd18, %rd18872, %rd18893;
	shr.u64 	%rd18895, %rd18894, 32;
	and.b64  	%rd18896, %rd18865, 4294967295;
	add.s64 	%rd18897, %rd18895, %rd18896;
	mad.lo.s64 	%rd18898, %rd19, %rd18872, %rd18897;
	shr.u64 	%rd18899, %rd18898, 32;
	and.b64  	%rd18900, %rd18868, 4294967295;
	add.s64 	%rd18901, %rd18899, %rd18900;
	mad.lo.s64 	%rd18902, %rd20, %rd18872, %rd18901;
	shr.u64 	%rd18903, %rd18902, 32;
	and.b64  	%rd18904, %rd18871, 4294967295;
	add.s64 	%rd18905, %rd18903, %rd18904;
	{ .reg .b32 tmp; mov.b64 {tmp, %r3416}, %rd18905; }
	add.s32 	%r3417, %r3413, %r3416;
	mul.lo.s32 	%r3418, %r86, %r3415;
	cvt.u64.u32 	%rd18906, %r3418;
	and.b64  	%rd18907, %rd18878, 4294967295;
	mad.lo.s64 	%rd18908, %rd13, %rd18906, %rd18907;
	shr.u64 	%rd18909, %rd18908, 32;
	and.b64  	%rd18910, %rd18882, 4294967295;
	add.s64 	%rd18911, %rd18909, %rd18910;
	mad.lo.s64 	%rd2594, %rd14, %rd18906, %rd18911;
	cvt.u32.u64 	%r6719, %rd2594;
	shr.u64 	%rd18912, %rd2594, 32;
	and.b64  	%rd18913, %rd18886, 4294967295;
	add.s64 	%rd18914, %rd18912, %rd18913;
	mad.lo.s64 	%rd45622, %rd15, %rd18906, %rd18914;
	cvt.u32.u64 	%r1324, %rd45622;
	shr.u64 	%rd18915, %rd45622, 32;
	and.b64  	%rd18916, %rd18890, 4294967295;
	add.s64 	%rd18917, %rd18915, %rd18916;
	mad.lo.s64 	%rd45623, %rd16, %rd18906, %rd18917;
	cvt.u32.u64 	%r1325, %rd45623;
	shr.u64 	%rd18918, %rd45623, 32;
	and.b64  	%rd18919, %rd18894, 4294967295;
	add.s64 	%rd18920, %rd18918, %rd18919;
	mad.lo.s64 	%rd45624, %rd17, %rd18906, %rd18920;
	cvt.u32.u64 	%r1326, %rd45624;
	shr.u64 	%rd18921, %rd45624, 32;
	and.b64  	%rd18922, %rd18898, 4294967295;
	add.s64 	%rd18923, %rd18921, %rd18922;
	mad.lo.s64 	%rd45625, %rd18, %rd18906, %rd18923;
	cvt.u32.u64 	%r1327, %rd45625;
	shr.u64 	%rd18924, %rd45625, 32;
	and.b64  	%rd18925, %rd18902, 4294967295;
	add.s64 	%rd18926, %rd18924, %rd18925;
	mad.lo.s64 	%rd45626, %rd19, %rd18906, %rd18926;
	cvt.u32.u64 	%r1328, %rd45626;
	shr.u64 	%rd18927, %rd45626, 32;
	and.b64  	%rd18928, %rd18905, 4294967295;
	add.s64 	%rd18929, %rd18927, %rd18928;
	mad.lo.s64 	%rd45627, %rd20, %rd18906, %rd18929;
	cvt.u32.u64 	%r1329, %rd45627;
	{ .reg .b32 tmp; mov.b64 {tmp, %r3419}, %rd45627; }
	add.s32 	%r6720, %r3417, %r3419;
	setp.gt.u32 	%p708, %r6720, %r3387;
	@%p708 bra 	$L__BB4_1424;
	setp.lt.u32 	%p709, %r6720, %r3387;
	@%p709 bra 	$L__BB4_1425;
	cvt.u32.u64 	%r3421, %rd19;
	setp.lt.u32 	%p710, %r3421, %r1329;
	@%p710 bra 	$L__BB4_1424;
	setp.gt.u32 	%p711, %r3421, %r1329;
	@%p711 bra 	$L__BB4_1425;
	cvt.u32.u64 	%r3423, %rd18;
	setp.lt.u32 	%p712, %r3423, %r1328;
	@%p712 bra 	$L__BB4_1424;
	setp.gt.u32 	%p713, %r3423, %r1328;
	@%p713 bra 	$L__BB4_1425;
	cvt.u32.u64 	%r3425, %rd17;
	setp.lt.u32 	%p714, %r3425, %r1327;
	@%p714 bra 	$L__BB4_1424;
	setp.gt.u32 	%p715, %r3425, %r1327;
	@%p715 bra 	$L__BB4_1425;
	cvt.u32.u64 	%r3427, %rd16;
	setp.lt.u32 	%p716, %r3427, %r1326;
	@%p716 bra 	$L__BB4_1424;
	setp.gt.u32 	%p717, %r3427, %r1326;
	@%p717 bra 	$L__BB4_1425;
	cvt.u32.u64 	%r3429, %rd15;
	setp.lt.u32 	%p718, %r3429, %r1325;
	@%p718 bra 	$L__BB4_1424;
	setp.gt.u32 	%p719, %r3429, %r1325;
	@%p719 bra 	$L__BB4_1425;
	cvt.u32.u64 	%r3431, %rd14;
	setp.lt.u32 	%p720, %r3431, %r1324;
	@%p720 bra 	$L__BB4_1424;
	cvt.u32.u64 	%r3433, %rd13;
	setp.gt.u32 	%p721, %r3431, %r1324;
	setp.gt.u32 	%p722, %r3433, %r6719;
	or.pred  	%p723, %p721, %p722;
	@%p723 bra 	$L__BB4_1425;
$L__BB4_1424:
	and.b64  	%rd18931, %rd2594, 4294967295;
	sub.s64 	%rd18932, %rd18931, %rd13;
	shr.u64 	%rd18933, %rd18932, 63;
	cvt.u32.u64 	%r6719, %rd18932;
	and.b64  	%rd18934, %rd45622, 4294967295;
	add.s64 	%rd18935, %rd18933, %rd14;
	sub.s64 	%rd45622, %rd18934, %rd18935;
	shr.u64 	%rd18936, %rd45622, 63;
	and.b64  	%rd18937, %rd45623, 4294967295;
	add.s64 	%rd18938, %rd18936, %rd15;
	sub.s64 	%rd45623, %rd18937, %rd18938;
	shr.u64 	%rd18939, %rd45623, 63;
	and.b64  	%rd18940, %rd45624, 4294967295;
	add.s64 	%rd18941, %rd18939, %rd16;
	sub.s64 	%rd45624, %rd18940, %rd18941;
	shr.u64 	%rd18942, %rd45624, 63;
	and.b64  	%rd18943, %rd45625, 4294967295;
	add.s64 	%rd18944, %rd18942, %rd17;
	sub.s64 	%rd45625, %rd18943, %rd18944;
	shr.u64 	%rd18945, %rd45625, 63;
	and.b64  	%rd18946, %rd45626, 4294967295;
	add.s64 	%rd18947, %rd18945, %rd18;
	sub.s64 	%rd45626, %rd18946, %rd18947;
	shr.u64 	%rd18948, %rd45626, 63;
	and.b64  	%rd18949, %rd45627, 4294967295;
	add.s64 	%rd18950, %rd18948, %rd19;
	sub.s64 	%rd45627, %rd18949, %rd18950;
	shr.u64 	%rd18951, %rd45627, 63;
	cvt.u32.u64 	%r3435, %rd18951;
	add.s32 	%r3436, %r3387, %r3435;
	sub.s32 	%r6720, %r6720, %r3436;
$L__BB4_1425:
	shl.b32 	%r6721, %r6719, 1;
	shr.u32 	%r3438, %r6719, 31;
	cvt.u64.u32 	%rd18953, %r3438;
	shl.b64 	%rd18954, %rd45622, 1;
	and.b64  	%rd18955, %rd18954, 8589934590;
	or.b64  	%rd45628, %rd18955, %rd18953;
	cvt.u32.u64 	%r1336, %rd45628;
	shr.u64 	%rd18956, %rd18955, 32;
	shl.b64 	%rd18957, %rd45623, 1;
	and.b64  	%rd18958, %rd18957, 8589934590;
	or.b64  	%rd45629, %rd18956, %rd18958;
	cvt.u32.u64 	%r1337, %rd45629;
	shr.u64 	%rd18959, %rd18958, 32;
	shl.b64 	%rd18960, %rd45624, 1;
	and.b64  	%rd18961, %rd18960, 8589934590;
	or.b64  	%rd45630, %rd18959, %rd18961;
	cvt.u32.u64 	%r1338, %rd45630;
	shr.u64 	%rd18962, %rd18961, 32;
	shl.b64 	%rd18963, %rd45625, 1;
	and.b64  	%rd18964, %rd18963, 8589934590;
	or.b64  	%rd45631, %rd18962, %rd18964;
	cvt.u32.u64 	%r1339, %rd45631;
	shr.u64 	%rd18965, %rd18964, 32;
	shl.b64 	%rd18966, %rd45626, 1;
	and.b64  	%rd18967, %rd18966, 8589934590;
	or.b64  	%rd45632, %rd18965, %rd18967;
	cvt.u32.u64 	%r1340, %rd45632;
	shr.u64 	%rd18968, %rd18967, 32;
	shl.b64 	%rd18969, %rd45627, 1;
	and.b64  	%rd18970, %rd18969, 8589934590;
	or.b64  	%rd45633, %rd18968, %rd18970;
	cvt.u32.u64 	%r1341, %rd45633;
	shr.u64 	%rd18971, %rd18970, 32;
	mul.wide.u32 	%rd18972, %r6720, 2;
	add.s64 	%rd45634, %rd18971, %rd18972;
	cvt.u32.u64 	%r1342, %rd45634;
	setp.gt.u64 	%p724, %rd45634, 4294967295;
	setp.lt.u32 	%p725, %r3387, %r1342;
	or.pred  	%p726, %p724, %p725;
	@%p726 bra 	$L__BB4_1439;
	setp.gt.u32 	%p727, %r3387, %r1342;
	@%p727 bra 	$L__BB4_1440;
	cvt.u32.u64 	%r3440, %rd19;
	setp.lt.u32 	%p728, %r3440, %r1341;
	@%p728 bra 	$L__BB4_1439;
	setp.gt.u32 	%p729, %r3440, %r1341;
	@%p729 bra 	$L__BB4_1440;
	cvt.u32.u64 	%r3442, %rd18;
	setp.lt.u32 	%p730, %r3442, %r1340;
	@%p730 bra 	$L__BB4_1439;
	setp.gt.u32 	%p731, %r3442, %r1340;
	@%p731 bra 	$L__BB4_1440;
	cvt.u32.u64 	%r3444, %rd17;
	setp.lt.u32 	%p732, %r3444, %r1339;
	@%p732 bra 	$L__BB4_1439;
	setp.gt.u32 	%p733, %r3444, %r1339;
	@%p733 bra 	$L__BB4_1440;
	cvt.u32.u64 	%r3446, %rd16;
	setp.lt.u32 	%p734, %r3446, %r1338;
	@%p734 bra 	$L__BB4_1439;
	setp.gt.u32 	%p735, %r3446, %r1338;
	@%p735 bra 	$L__BB4_1440;
	cvt.u32.u64 	%r3448, %rd15;
	setp.lt.u32 	%p736, %r3448, %r1337;
	@%p736 bra 	$L__BB4_1439;
	setp.gt.u32 	%p737, %r3448, %r1337;
	@%p737 bra 	$L__BB4_1440;
	cvt.u32.u64 	%r3450, %rd14;
	setp.lt.u32 	%p738, %r3450, %r1336;
	@%p738 bra 	$L__BB4_1439;
	cvt.u32.u64 	%r3452, %rd13;
	setp.gt.u32 	%p739, %r3450, %r1336;
	setp.lt.u32 	%p740, %r6721, %r3452;
	or.pred  	%p741, %p739, %p740;
	@%p741 bra 	$L__BB4_1440;
$L__BB4_1439:
	cvt.u64.u32 	%rd18975, %r6721;
	sub.s64 	%rd18976, %rd18975, %rd13;
	shr.u64 	%rd18977, %rd18976, 63;
	cvt.u32.u64 	%r6721, %rd18976;
	and.b64  	%rd18978, %rd45628, 4294967295;
	add.s64 	%rd18979, %rd18977, %rd14;
	sub.s64 	%rd45628, %rd18978, %rd18979;
	shr.u64 	%rd18980, %rd45628, 63;
	and.b64  	%rd18981, %rd45629, 4294967295;
	add.s64 	%rd18982, %rd18980, %rd15;
	sub.s64 	%rd45629, %rd18981, %rd18982;
	shr.u64 	%rd18983, %rd45629, 63;
	and.b64  	%rd18984, %rd45630, 4294967295;
	add.s64 	%rd18985, %rd18983, %rd16;
	sub.s64 	%rd45630, %rd18984, %rd18985;
	shr.u64 	%rd18986, %rd45630, 63;
	and.b64  	%rd18987, %rd45631, 4294967295;
	add.s64 	%rd18988, %rd18986, %rd17;
	sub.s64 	%rd45631, %rd18987, %rd18988;
	shr.u64 	%rd18989, %rd45631, 63;
	and.b64  	%rd18990, %rd45632, 4294967295;
	add.s64 	%rd18991, %rd18989, %rd18;
	sub.s64 	%rd45632, %rd18990, %rd18991;
	shr.u64 	%rd18992, %rd45632, 63;
	and.b64  	%rd18993, %rd45633, 4294967295;
	add.s64 	%rd18994, %rd18992, %rd19;
	sub.s64 	%rd45633, %rd18993, %rd18994;
	shr.u64 	%rd18995, %rd45633, 63;
	and.b64  	%rd18996, %rd45634, 4294967295;
	add.s64 	%rd18997, %rd18995, %rd20;
	sub.s64 	%rd45634, %rd18996, %rd18997;
$L__BB4_1440:
	shl.b32 	%r6722, %r6721, 1;
	shr.u32 	%r3454, %r6721, 31;
	cvt.u64.u32 	%rd18999, %r3454;
	shl.b64 	%rd19000, %rd45628, 1;
	and.b64  	%rd19001, %rd19000, 8589934590;
	or.b64  	%rd45635, %rd19001, %rd18999;
	cvt.u32.u64 	%r1346, %rd45635;
	shr.u64 	%rd19002, %rd19001, 32;
	shl.b64 	%rd19003, %rd45629, 1;
	and.b64  	%rd19004, %rd19003, 8589934590;
	or.b64  	%rd45636, %rd19002, %rd19004;
	cvt.u32.u64 	%r1347, %rd45636;
	shr.u64 	%rd19005, %rd19004, 32;
	shl.b64 	%rd19006, %rd45630, 1;
	and.b64  	%rd19007, %rd19006, 8589934590;
	or.b64  	%rd45637, %rd19005, %rd19007;
	cvt.u32.u64 	%r1348, %rd45637;
	shr.u64 	%rd19008, %rd19007, 32;
	shl.b64 	%rd19009, %rd45631, 1;
	and.b64  	%rd19010, %rd19009, 8589934590;
	or.b64  	%rd45638, %rd19008, %rd19010;
	cvt.u32.u64 	%r1349, %rd45638;
	shr.u64 	%rd19011, %rd19010, 32;
	shl.b64 	%rd19012, %rd45632, 1;
	and.b64  	%rd19013, %rd19012, 8589934590;
	or.b64  	%rd45639, %rd19011, %rd19013;
	cvt.u32.u64 	%r1350, %rd45639;
	shr.u64 	%rd19014, %rd19013, 32;
	shl.b64 	%rd19015, %rd45633, 1;
	and.b64  	%rd19016, %rd19015, 8589934590;
	or.b64  	%rd45640, %rd19014, %rd19016;
	cvt.u32.u64 	%r1351, %rd45640;
	shr.u64 	%rd19017, %rd19016, 32;
	shl.b64 	%rd19019, %rd45634, 1;
	and.b64  	%rd19020, %rd19019, 8589934590;
	or.b64  	%rd45641, %rd19017, %rd19020;
	cvt.u32.u64 	%r1352, %rd45641;
	setp.gt.u64 	%p742, %rd45641, 4294967295;
	setp.lt.u32 	%p743, %r3387, %r1352;
	or.pred  	%p744, %p742, %p743;
	@%p744 bra 	$L__BB4_1454;
	setp.gt.u32 	%p745, %r3387, %r1352;
	@%p745 bra 	$L__BB4_1455;
	cvt.u32.u64 	%r3456, %rd19;
	setp.lt.u32 	%p746, %r3456, %r1351;
	@%p746 bra 	$L__BB4_1454;
	setp.gt.u32 	%p747, %r3456, %r1351;
	@%p747 bra 	$L__BB4_1455;
	cvt.u32.u64 	%r3458, %rd18;
	setp.lt.u32 	%p748, %r3458, %r1350;
	@%p748 bra 	$L__BB4_1454;
	setp.gt.u32 	%p749, %r3458, %r1350;
	@%p749 bra 	$L__BB4_1455;
	cvt.u32.u64 	%r3460, %rd17;
	setp.lt.u32 	%p750, %r3460, %r1349;
	@%p750 bra 	$L__BB4_1454;
	setp.gt.u32 	%p751, %r3460, %r1349;
	@%p751 bra 	$L__BB4_1455;
	cvt.u32.u64 	%r3462, %rd16;
	setp.lt.u32 	%p752, %r3462, %r1348;
	@%p752 bra 	$L__BB4_1454;
	setp.gt.u32 	%p753, %r3462, %r1348;
	@%p753 bra 	$L__BB4_1455;
	cvt.u32.u64 	%r3464, %rd15;
	setp.lt.u32 	%p754, %r3464, %r1347;
	@%p754 bra 	$L__BB4_1454;
	setp.gt.u32 	%p755, %r3464, %r1347;
	@%p755 bra 	$L__BB4_1455;
	cvt.u32.u64 	%r3466, %rd14;
	setp.lt.u32 	%p756, %r3466, %r1346;
	@%p756 bra 	$L__BB4_1454;
	cvt.u32.u64 	%r3468, %rd13;
	setp.gt.u32 	%p757, %r3466, %r1346;
	setp.lt.u32 	%p758, %r6722, %r3468;
	or.pred  	%p759, %p757, %p758;
	@%p759 bra 	$L__BB4_1455;
$L__BB4_1454:
	cvt.u64.u32 	%rd19022, %r6722;
	sub.s64 	%rd19023, %rd19022, %rd13;
	shr.u64 	%rd19024, %rd19023, 63;
	cvt.u32.u64 	%r6722, %rd19023;
	and.b64  	%rd19025, %rd45635, 4294967295;
	add.s64 	%rd19026, %rd19024, %rd14;
	sub.s64 	%rd45635, %rd19025, %rd19026;
	shr.u64 	%rd19027, %rd45635, 63;
	and.b64  	%rd19028, %rd45636, 4294967295;
	add.s64 	%rd19029, %rd19027, %rd15;
	sub.s64 	%rd45636, %rd19028, %rd19029;
	shr.u64 	%rd19030, %rd45636, 63;
	and.b64  	%rd19031, %rd45637, 4294967295;
	add.s64 	%rd19032, %rd19030, %rd16;
	sub.s64 	%rd45637, %rd19031, %rd19032;
	shr.u64 	%rd19033, %rd45637, 63;
	and.b64  	%rd19034, %rd45638, 4294967295;
	add.s64 	%rd19035, %rd19033, %rd17;
	sub.s64 	%rd45638, %rd19034, %rd19035;
	shr.u64 	%rd19036, %rd45638, 63;
	and.b64  	%rd19037, %rd45639, 4294967295;
	add.s64 	%rd19038, %rd19036, %rd18;
	sub.s64 	%rd45639, %rd19037, %rd19038;
	shr.u64 	%rd19039, %rd45639, 63;
	and.b64  	%rd19040, %rd45640, 4294967295;
	add.s64 	%rd19041, %rd19039, %rd19;
	sub.s64 	%rd45640, %rd19040, %rd19041;
	shr.u64 	%rd19042, %rd45640, 63;
	and.b64  	%rd19043, %rd45641, 4294967295;
	add.s64 	%rd19044, %rd19042, %rd20;
	sub.s64 	%rd45641, %rd19043, %rd19044;
$L__BB4_1455:
	cvt.u32.u64 	%r3469, %rd20;
	mul.lo.s64 	%rd19045, %rd2579, %rd2579;
	cvt.u32.u64 	%r3470, %rd19045;
	shr.u64 	%rd19046, %rd19045, 32;
	mul.lo.s64 	%rd19047, %rd2580, %rd2579;
	add.s64 	%rd19048, %rd19046, %rd19047;
	shr.u64 	%rd19049, %rd19048, 32;
	mul.lo.s64 	%rd19050, %rd2581, %rd2579;
	add.s64 	%rd19051, %rd19049, %rd19050;
	shr.u64 	%rd19052, %rd19051, 32;
	mul.lo.s64 	%rd19053, %rd2582, %rd2579;
	add.s64 	%rd19054, %rd19052, %rd19053;
	shr.u64 	%rd19055, %rd19054, 32;
	mul.lo.s64 	%rd19056, %rd2583, %rd2579;
	add.s64 	%rd19057, %rd19055, %rd19056;
	shr.u64 	%rd19058, %rd19057, 32;
	mul.lo.s64 	%rd19059, %rd2584, %rd2579;
	add.s64 	%rd19060, %rd19058, %rd19059;
	shr.u64 	%rd19061, %rd19060, 32;
	mul.lo.s64 	%rd19062, %rd2585, %rd2579;
	add.s64 	%rd19063, %rd19061, %rd19062;
	shr.u64 	%rd19064, %rd19063, 32;
	mul.lo.s64 	%rd19065, %rd2579, %rd2586;
	add.s64 	%rd19066, %rd19064, %rd19065;
	shr.u64 	%rd19067, %rd19066, 32;
	and.b64  	%rd19068, %rd19048, 4294967295;
	add.s64 	%rd19069, %rd19047, %rd19068;
	shr.u64 	%rd19070, %rd19069, 32;
	and.b64  	%rd19071, %rd19051, 4294967295;
	add.s64 	%rd19072, %rd19070, %rd19071;
	mad.lo.s64 	%rd19073, %rd2580, %rd2580, %rd19072;
	shr.u64 	%rd19074, %rd19073, 32;
	mul.lo.s64 	%rd19075, %rd2581, %rd2580;
	and.b64  	%rd19076, %rd19054, 4294967295;
	add.s64 	%rd19077, %rd19074, %rd19076;
	add.s64 	%rd19078, %rd19077, %rd19075;
	shr.u64 	%rd19079, %rd19078, 32;
	mul.lo.s64 	%rd19080, %rd2582, %rd2580;
	and.b64  	%rd19081, %rd19057, 4294967295;
	add.s64 	%rd19082, %rd19079, %rd19081;
	add.s64 	%rd19083, %rd19082, %rd19080;
	shr.u64 	%rd19084, %rd19083, 32;
	mul.lo.s64 	%rd19085, %rd2583, %rd2580;
	and.b64  	%rd19086, %rd19060, 4294967295;
	add.s64 	%rd19087, %rd19084, %rd19086;
	add.s64 	%rd19088, %rd19087, %rd19085;
	shr.u64 	%rd19089, %rd19088, 32;
	mul.lo.s64 	%rd19090, %rd2584, %rd2580;
	and.b64  	%rd19091, %rd19063, 4294967295;
	add.s64 	%rd19092, %rd19089, %rd19091;
	add.s64 	%rd19093, %rd19092, %rd19090;
	shr.u64 	%rd19094, %rd19093, 32;
	mul.lo.s64 	%rd19095, %rd2585, %rd2580;
	and.b64  	%rd19096, %rd19066, 4294967295;
	add.s64 	%rd19097, %rd19094, %rd19096;
	add.s64 	%rd19098, %rd19097, %rd19095;
	shr.u64 	%rd19099, %rd19098, 32;
	mul.lo.s64 	%rd19100, %rd2580, %rd2586;
	add.s64 	%rd19101, %rd19099, %rd19067;
	add.s64 	%rd19102, %rd19101, %rd19100;
	shr.u64 	%rd19103, %rd19102, 32;
	and.b64  	%rd19104, %rd19073, 4294967295;
	add.s64 	%rd19105, %rd19050, %rd19104;
	shr.u64 	%rd19106, %rd19105, 32;
	and.b64  	%rd19107, %rd19078, 4294967295;
	add.s64 	%rd19108, %rd19106, %rd19107;
	add.s64 	%rd19109, %rd19108, %rd19075;
	shr.u64 	%rd19110, %rd19109, 32;
	and.b64  	%rd19111, %rd19083, 4294967295;
	add.s64 	%rd19112, %rd19110, %rd19111;
	mad.lo.s64 	%rd19113, %rd2581, %rd2581, %rd19112;
	shr.u64 	%rd19114, %rd19113, 32;
	mul.lo.s64 	%rd19115, %rd2582, %rd2581;
	and.b64  	%rd19116, %rd19088, 4294967295;
	add.s64 	%rd19117, %rd19114, %rd19116;
	add.s64 	%rd19118, %rd19117, %rd19115;
	shr.u64 	%rd19119, %rd19118, 32;
	mul.lo.s64 	%rd19120, %rd2583, %rd2581;
	and.b64  	%rd19121, %rd19093, 4294967295;
	add.s64 	%rd19122, %rd19119, %rd19121;
	add.s64 	%rd19123, %rd19122, %rd19120;
	shr.u64 	%rd19124, %rd19123, 32;
	mul.lo.s64 	%rd19125, %rd2584, %rd2581;
	and.b64  	%rd19126, %rd19098, 4294967295;
	add.s64 	%rd19127, %rd19124, %rd19126;
	add.s64 	%rd19128, %rd19127, %rd19125;
	shr.u64 	%rd19129, %rd19128, 32;
	mul.lo.s64 	%rd19130, %rd2585, %rd2581;
	and.b64  	%rd19131, %rd19102, 4294967295;
	add.s64 	%rd19132, %rd19129, %rd19131;
	add.s64 	%rd19133, %rd19132, %rd19130;
	shr.u64 	%rd19134, %rd19133, 32;
	mul.lo.s64 	%rd19135, %rd2581, %rd2586;
	add.s64 	%rd19136, %rd19134, %rd19103;
	add.s64 	%rd19137, %rd19136, %rd19135;
	shr.u64 	%rd19138, %rd19137, 32;
	and.b64  	%rd19139, %rd19109, 4294967295;
	add.s64 	%rd19140, %rd19053, %rd19139;
	shr.u64 	%rd19141, %rd19140, 32;
	and.b64  	%rd19142, %rd19113, 4294967295;
	add.s64 	%rd19143, %rd19141, %rd19142;
	add.s64 	%rd19144, %rd19143, %rd19080;
	shr.u64 	%rd19145, %rd19144, 32;
	and.b64  	%rd19146, %rd19118, 4294967295;
	add.s64 	%rd19147, %rd19145, %rd19146;
	add.s64 	%rd19148, %rd19147, %rd19115;
	shr.u64 	%rd19149, %rd19148, 32;
	and.b64  	%rd19150, %rd19123, 4294967295;
	add.s64 	%rd19151, %rd19149, %rd19150;
	mad.lo.s64 	%rd19152, %rd2582, %rd2582, %rd19151;
	shr.u64 	%rd19153, %rd19152, 32;
	mul.lo.s64 	%rd19154, %rd2583, %rd2582;
	and.b64  	%rd19155, %rd19128, 4294967295;
	add.s64 	%rd19156, %rd19153, %rd19155;
	add.s64 	%rd19157, %rd19156, %rd19154;
	shr.u64 	%rd19158, %rd19157, 32;
	mul.lo.s64 	%rd19159, %rd2584, %rd2582;
	and.b64  	%rd19160, %rd19133, 4294967295;
	add.s64 	%rd19161, %rd19158, %rd19160;
	add.s64 	%rd19162, %rd19161, %rd19159;
	shr.u64 	%rd19163, %rd19162, 32;
	mul.lo.s64 	%rd19164, %rd2585, %rd2582;
	and.b64  	%rd19165, %rd19137, 4294967295;
	add.s64 	%rd19166, %rd19163, %rd19165;
	add.s64 	%rd19167, %rd19166, %rd19164;
	shr.u64 	%rd19168, %rd19167, 32;
	mul.lo.s64 	%rd19169, %rd2582, %rd2586;
	add.s64 	%rd19170, %rd19168, %rd19138;
	add.s64 	%rd19171, %rd19170, %rd19169;
	shr.u64 	%rd19172, %rd19171, 32;
	and.b64  	%rd19173, %rd19144, 4294967295;
	add.s64 	%rd19174, %rd19056, %rd19173;
	shr.u64 	%rd19175, %rd19174, 32;
	and.b64  	%rd19176, %rd19148, 4294967295;
	add.s64 	%rd19177, %rd19175, %rd19176;
	add.s64 	%rd19178, %rd19177, %rd19085;
	shr.u64 	%rd19179, %rd19178, 32;
	and.b64  	%rd19180, %rd19152, 4294967295;
	add.s64 	%rd19181, %rd19179, %rd19180;
	add.s64 	%rd19182, %rd19181, %rd19120;
	shr.u64 	%rd19183, %rd19182, 32;
	and.b64  	%rd19184, %rd19157, 4294967295;
	add.s64 	%rd19185, %rd19183, %rd19184;
	add.s64 	%rd19186, %rd19185, %rd19154;
	shr.u64 	%rd19187, %rd19186, 32;
	and.b64  	%rd19188, %rd19162, 4294967295;
	add.s64 	%rd19189, %rd19187, %rd19188;
	mad.lo.s64 	%rd19190, %rd2583, %rd2583, %rd19189;
	shr.u64 	%rd19191, %rd19190, 32;
	mul.lo.s64 	%rd19192, %rd2584, %rd2583;
	and.b64  	%rd19193, %rd19167, 4294967295;
	add.s64 	%rd19194, %rd19191, %rd19193;
	add.s64 	%rd19195, %rd19194, %rd19192;
	shr.u64 	%rd19196, %rd19195, 32;
	mul.lo.s64 	%rd19197, %rd2585, %rd2583;
	and.b64  	%rd19198, %rd19171, 4294967295;
	add.s64 	%rd19199, %rd19196, %rd19198;
	add.s64 	%rd19200, %rd19199, %rd19197;
	shr.u64 	%rd19201, %rd19200, 32;
	mul.lo.s64 	%rd19202, %rd2583, %rd2586;
	add.s64 	%rd19203, %rd19201, %rd19172;
	add.s64 	%rd19204, %rd19203, %rd19202;
	shr.u64 	%rd19205, %rd19204, 32;
	and.b64  	%rd19206, %rd19178, 4294967295;
	add.s64 	%rd19207, %rd19059, %rd19206;
	shr.u64 	%rd19208, %rd19207, 32;
	and.b64  	%rd19209, %rd19182, 4294967295;
	add.s64 	%rd19210, %rd19208, %rd19209;
	add.s64 	%rd19211, %rd19210, %rd19090;
	shr.u64 	%rd19212, %rd19211, 32;
	and.b64  	%rd19213, %rd19186, 4294967295;
	add.s64 	%rd19214, %rd19212, %rd19213;
	add.s64 	%rd19215, %rd19214, %rd19125;
	shr.u64 	%rd19216, %rd19215, 32;
	and.b64  	%rd19217, %rd19190, 4294967295;
	add.s64 	%rd19218, %rd19216, %rd19217;
	add.s64 	%rd19219, %rd19218, %rd19159;
	shr.u64 	%rd19220, %rd19219, 32;
	and.b64  	%rd19221, %rd19195, 4294967295;
	add.s64 	%rd19222, %rd19220, %rd19221;
	add.s64 	%rd19223, %rd19222, %rd19192;
	shr.u64 	%rd19224, %rd19223, 32;
	and.b64  	%rd19225, %rd19200, 4294967295;
	add.s64 	%rd19226, %rd19224, %rd19225;
	mad.lo.s64 	%rd19227, %rd2584, %rd2584, %rd19226;
	shr.u64 	%rd19228, %rd19227, 32;
	mul.lo.s64 	%rd19229, %rd2585, %rd2584;
	and.b64  	%rd19230, %rd19204, 4294967295;
	add.s64 	%rd19231, %rd19228, %rd19230;
	add.s64 	%rd19232, %rd19231, %rd19229;
	shr.u64 	%rd19233, %rd19232, 32;
	mul.lo.s64 	%rd19234, %rd2584, %rd2586;
	add.s64 	%rd19235, %rd19233, %rd19205;
	add.s64 	%rd19236, %rd19235, %rd19234;
	shr.u64 	%rd19237, %rd19236, 32;
	and.b64  	%rd19238, %rd19211, 4294967295;
	add.s64 	%rd19239, %rd19062, %rd19238;
	shr.u64 	%rd19240, %rd19239, 32;
	and.b64  	%rd19241, %rd19215, 4294967295;
	add.s64 	%rd19242, %rd19240, %rd19241;
	add.s64 	%rd19243, %rd19242, %rd19095;
	shr.u64 	%rd19244, %rd19243, 32;
	and.b64  	%rd19245, %rd19219, 4294967295;
	add.s64 	%rd19246, %rd19244, %rd19245;
	add.s64 	%rd19247, %rd19246, %rd19130;
	shr.u64 	%rd19248, %rd19247, 32;
	and.b64  	%rd19249, %rd19223, 4294967295;
	add.s64 	%rd19250, %rd19248, %rd19249;
	add.s64 	%rd19251, %rd19250, %rd19164;
	shr.u64 	%rd19252, %rd19251, 32;
	and.b64  	%rd19253, %rd19227, 4294967295;
	add.s64 	%rd19254, %rd19252, %rd19253;
	add.s64 	%rd19255, %rd19254, %rd19197;
	shr.u64 	%rd19256, %rd19255, 32;
	and.b64  	%rd19257, %rd19232, 4294967295;
	add.s64 	%rd19258, %rd19256, %rd19257;
	add.s64 	%rd19259, %rd19258, %rd19229;
	shr.u64 	%rd19260, %rd19259, 32;
	and.b64  	%rd19261, %rd19236, 4294967295;
	add.s64 	%rd19262, %rd19260, %rd19261;
	mad.lo.s64 	%rd19263, %rd2585, %rd2585, %rd19262;
	shr.u64 	%rd19264, %rd19263, 32;
	mul.lo.s64 	%rd19265, %rd2585, %rd2586;
	add.s64 	%rd19266, %rd19264, %rd19237;
	add.s64 	%rd19267, %rd19266, %rd19265;
	shr.u64 	%rd19268, %rd19267, 32;
	and.b64  	%rd19269, %rd19243, 4294967295;
	add.s64 	%rd19270, %rd19065, %rd19269;
	shr.u64 	%rd19271, %rd19270, 32;
	and.b64  	%rd19272, %rd19247, 4294967295;
	add.s64 	%rd19273, %rd19271, %rd19272;
	add.s64 	%rd19274, %rd19273, %rd19100;
	shr.u64 	%rd19275, %rd19274, 32;
	and.b64  	%rd19276, %rd19251, 4294967295;
	add.s64 	%rd19277, %rd19275, %rd19276;
	add.s64 	%rd19278, %rd19277, %rd19135;
	shr.u64 	%rd19279, %rd19278, 32;
	and.b64  	%rd19280, %rd19255, 4294967295;
	add.s64 	%rd19281, %rd19279, %rd19280;
	add.s64 	%rd19282, %rd19281, %rd19169;
	shr.u64 	%rd19283, %rd19282, 32;
	and.b64  	%rd19284, %rd19259, 4294967295;
	add.s64 	%rd19285, %rd19283, %rd19284;
	add.s64 	%rd19286, %rd19285, %rd19202;
	shr.u64 	%rd19287, %rd19286, 32;
	and.b64  	%rd19288, %rd19263, 4294967295;
	add.s64 	%rd19289, %rd19287, %rd19288;
	add.s64 	%rd19290, %rd19289, %rd19234;
	shr.u64 	%rd19291, %rd19290, 32;
	and.b64  	%rd19292, %rd19267, 4294967295;
	add.s64 	%rd19293, %rd19291, %rd19292;
	add.s64 	%rd19294, %rd19293, %rd19265;
	shr.u64 	%rd19295, %rd19294, 32;
	add.s64 	%rd19296, %rd19295, %rd19268;
	mad.lo.s64 	%rd19297, %rd2586, %rd2586, %rd19296;
	{ .reg .b32 tmp; mov.b64 {tmp, %r3471}, %rd19297; }
	mul.lo.s32 	%r3472, %r86, %r3470;
	cvt.u64.u32 	%rd19298, %r3472;
	and.b64  	%rd19299, %rd19045, 4294967295;
	mad.lo.s64 	%rd19300, %rd13, %rd19298, %rd19299;
	shr.u64 	%rd19301, %rd19300, 32;
	and.b64  	%rd19302, %rd19069, 4294967295;
	add.s64 	%rd19303, %rd19301, %rd19302;
	mad.lo.s64 	%rd19304, %rd14, %rd19298, %rd19303;
	cvt.u32.u64 	%r3473, %rd19304;
	shr.u64 	%rd19305, %rd19304, 32;
	and.b64  	%rd19306, %rd19105, 4294967295;
	add.s64 	%rd19307, %rd19305, %rd19306;
	mad.lo.s64 	%rd19308, %rd15, %rd19298, %rd19307;
	shr.u64 	%rd19309, %rd19308, 32;
	and.b64  	%rd19310, %rd19140, 4294967295;
	add.s64 	%rd19311, %rd19309, %rd19310;
	mad.lo.s64 	%rd19312, %rd16, %rd19298, %rd19311;
	shr.u64 	%rd19313, %rd19312, 32;
	and.b64  	%rd19314, %rd19174, 4294967295;
	add.s64 	%rd19315, %rd19313, %rd19314;
	mad.lo.s64 	%rd19316, %rd17, %rd19298, %rd19315;
	shr.u64 	%rd19317, %rd19316, 32;
	and.b64  	%rd19318, %rd19207, 4294967295;
	add.s64 	%rd19319, %rd19317, %rd19318;
	mad.lo.s64 	%rd19320, %rd18, %rd19298, %rd19319;
	shr.u64 	%rd19321, %rd19320, 32;
	and.b64  	%rd19322, %rd19239, 4294967295;
	add.s64 	%rd19323, %rd19321, %rd19322;
	mad.lo.s64 	%rd19324, %rd19, %rd19298, %rd19323;
	shr.u64 	%rd19325, %rd19324, 32;
	and.b64  	%rd19326, %rd19270, 4294967295;
	add.s64 	%rd19327, %rd19325, %rd19326;
	mad.lo.s64 	%rd19328, %rd20, %rd19298, %rd19327;
	shr.u64 	%rd19329, %rd19328, 32;
	and.b64  	%rd19330, %rd19274, 4294967295;
	add.s64 	%rd19331, %rd19329, %rd19330;
	shr.u64 	%rd19332, %rd19331, 32;
	and.b64  	%rd19333, %rd19278, 4294967295;
	add.s64 	%rd19334, %rd19332, %rd19333;
	shr.u64 	%rd19335, %rd19334, 32;
	and.b64  	%rd19336, %rd19282, 4294967295;
	add.s64 	%rd19337, %rd19335, %rd19336;
	shr.u64 	%rd19338, %rd19337, 32;
	and.b64  	%rd19339, %rd19286, 4294967295;
	add.s64 	%rd19340, %rd19338, %rd19339;
	shr.u64 	%rd19341, %rd19340, 32;
	and.b64  	%rd19342, %rd19290, 4294967295;
	add.s64 	%rd19343, %rd19341, %rd19342;
	shr.u64 	%rd19344, %rd19343, 32;
	and.b64  	%rd19345, %rd19294, 4294967295;
	add.s64 	%rd19346, %rd19344, %rd19345;
	shr.u64 	%rd19347, %rd19346, 32;
	and.b64  	%rd19348, %rd19297, 4294967295;
	add.s64 	%rd19349, %rd19347, %rd19348;
	{ .reg .b32 tmp; mov.b64 {tmp, %r3474}, %rd19349; }
	add.s32 	%r3475, %r3471, %r3474;
	mul.lo.s32 	%r3476, %r86, %r3473;
	cvt.u64.u32 	%rd19350, %r3476;
	and.b64  	%rd19351, %rd19304, 4294967295;
	mad.lo.s64 	%rd19352, %rd13, %rd19350, %rd19351;
	shr.u64 	%rd19353, %rd19352, 32;
	and.b64  	%rd19354, %rd19308, 4294967295;
	add.s64 	%rd19355, %rd19353, %rd19354;
	mad.lo.s64 	%rd19356, %rd14, %rd19350, %rd19355;
	cvt.u32.u64 	%r3477, %rd19356;
	shr.u64 	%rd19357, %rd19356, 32;
	and.b64  	%rd19358, %rd19312, 4294967295;
	add.s64 	%rd19359, %rd19357, %rd19358;
	mad.lo.s64 	%rd19360, %rd15, %rd19350, %rd19359;
	shr.u64 	%rd19361, %rd19360, 32;
	and.b64  	%rd19362, %rd19316, 4294967295;
	add.s64 	%rd19363, %rd19361, %rd19362;
	mad.lo.s64 	%rd19364, %rd16, %rd19350, %rd19363;
	shr.u64 	%rd19365, %rd19364, 32;
	and.b64  	%rd19366, %rd19320, 4294967295;
	add.s64 	%rd19367, %rd19365, %rd19366;
	mad.lo.s64 	%rd19368, %rd17, %rd19350, %rd19367;
	shr.u64 	%rd19369, %rd19368, 32;
	and.b64  	%rd19370, %rd19324, 4294967295;
	add.s64 	%rd19371, %rd19369, %rd19370;
	mad.lo.s64 	%rd19372, %rd18, %rd19350, %rd19371;
	shr.u64 	%rd19373, %rd19372, 32;
	and.b64  	%rd19374, %rd19328, 4294967295;
	add.s64 	%rd19375, %rd19373, %rd19374;
	mad.lo.s64 	%rd19376, %rd19, %rd19350, %rd19375;
	shr.u64 	%rd19377, %rd19376, 32;
	and.b64  	%rd19378, %rd19331, 4294967295;
	add.s64 	%rd19379, %rd19377, %rd19378;
	mad.lo.s64 	%rd19380, %rd20, %rd19350, %rd19379;
	shr.u64 	%rd19381, %rd19380, 32;
	and.b64  	%rd19382, %rd19334, 4294967295;
	add.s64 	%rd19383, %rd19381, %rd19382;
	shr.u64 	%rd19384, %rd19383, 32;
	and.b64  	%rd19385, %rd19337, 4294967295;
	add.s64 	%rd19386, %rd19384, %rd19385;
	shr.u64 	%rd19387, %rd19386, 32;
	and.b64  	%rd19388, %rd19340, 4294967295;
	add.s64 	%rd19389, %rd19387, %rd19388;
	shr.u64 	%rd19390, %rd19389, 32;
	and.b64  	%rd19391, %rd19343, 4294967295;
	add.s64 	%rd19392, %rd19390, %rd19391;
	shr.u64 	%rd19393, %rd19392, 32;
	and.b64  	%rd19394, %rd19346, 4294967295;
	add.s64 	%rd19395, %rd19393, %rd19394;
	shr.u64 	%rd19396, %rd19395, 32;
	and.b64  	%rd19397, %rd19349, 4294967295;
	add.s64 	%rd19398, %rd19396, %rd19397;
	{ .reg .b32 tmp; mov.b64 {tmp, %r3478}, %rd19398; }
	add.s32 	%r3479, %r3475, %r3478;
	mul.lo.s32 	%r3480, %r86, %r3477;
	cvt.u64.u32 	%rd19399, %r3480;
	and.b64  	%rd19400, %rd19356, 4294967295;
	mad.lo.s64 	%rd19401, %rd13, %rd19399, %rd19400;
	shr.u64 	%rd19402, %rd19401, 32;
	and.b64  	%rd19403, %rd19360, 4294967295;
	add.s64 	%rd19404, %rd19402, %rd19403;
	mad.lo.s64 	%rd19405, %rd14, %rd19399, %rd19404;
	cvt.u32.u64 	%r3481, %rd19405;
	shr.u64 	%rd19406, %rd19405, 32;
	and.b64  	%rd19407, %rd19364, 4294967295;
	add.s64 	%rd19408, %rd19406, %rd19407;
	mad.lo.s64 	%rd19409, %rd15, %rd19399, %rd19408;
	shr.u64 	%rd19410, %rd19409, 32;
	and.b64  	%rd19411, %rd19368, 4294967295;
	add.s64 	%rd19412, %rd19410, %rd19411;
	mad.lo.s64 	%rd19413, %rd16, %rd19399, %rd19412;
	shr.u64 	%rd19414, %rd19413, 32;
	and.b64  	%rd19415, %rd19372, 4294967295;
	add.s64 	%rd19416, %rd19414, %rd19415;
	mad.lo.s64 	%rd19417, %rd17, %rd19399, %rd19416;
	shr.u64 	%rd19418, %rd19417, 32;
	and.b64  	%rd19419, %rd19376, 4294967295;
	add.s64 	%rd19420, %rd19418, %rd19419;
	mad.lo.s64 	%rd19421, %rd18, %rd19399, %rd19420;
	shr.u64 	%rd19422, %rd19421, 32;
	and.b64  	%rd19423, %rd19380, 4294967295;
	add.s64 	%rd19424, %rd19422, %rd19423;
	mad.lo.s64 	%rd19425, %rd19, %rd19399, %rd19424;
	shr.u64 	%rd19426, %rd19425, 32;
	and.b64  	%rd19427, %rd19383, 4294967295;
	add.s64 	%rd19428, %rd19426, %rd19427;
	mad.lo.s64 	%rd19429, %rd20, %rd19399, %rd19428;
	shr.u64 	%rd19430, %rd19429, 32;
	and.b64  	%rd19431, %rd19386, 4294967295;
	add.s64 	%rd19432, %rd19430, %rd19431;
	shr.u64 	%rd19433, %rd19432, 32;
	and.b64  	%rd19434, %rd19389, 4294967295;
	add.s64 	%rd19435, %rd19433, %rd19434;
	shr.u64 	%rd19436, %rd19435, 32;
	and.b64  	%rd19437, %rd19392, 4294967295;
	add.s64 	%rd19438, %rd19436, %rd19437;
	shr.u64 	%rd19439, %rd19438, 32;
	and.b64  	%rd19440, %rd19395, 4294967295;
	add.s64 	%rd19441, %rd19439, %rd19440;
	shr.u64 	%rd19442, %rd19441, 32;
	and.b64  	%rd19443, %rd19398, 4294967295;
	add.s64 	%rd19444, %rd19442, %rd19443;
	{ .reg .b32 tmp; mov.b64 {tmp, %r3482}, %rd19444; }
	add.s32 	%r3483, %r3479, %r3482;
	mul.lo.s32 	%r3484, %r86, %r3481;
	cvt.u64.u32 	%rd19445, %r3484;
	and.b64  	%rd19446, %rd19405, 4294967295;
	mad.lo.s64 	%rd19447, %rd13, %rd19445, %rd19446;
	shr.u64 	%rd19448, %rd19447, 32;
	and.b64  	%rd19449, %rd19409, 4294967295;
	add.s64 	%rd19450, %rd19448, %rd19449;
	mad.lo.s64 	%rd19451, %rd14, %rd19445, %rd19450;
	cvt.u32.u64 	%r3485, %rd19451;
	shr.u64 	%rd19452, %rd19451, 32;
	and.b64  	%rd19453, %rd19413, 4294967295;
	add.s64 	%rd19454, %rd19452, %rd19453;
	mad.lo.s64 	%rd19455, %rd15, %rd19445, %rd19454;
	shr.u64 	%rd19456, %rd19455, 32;
	and.b64  	%rd19457, %rd19417, 4294967295;
	add.s64 	%rd19458, %rd19456, %rd19457;
	mad.lo.s64 	%rd19459, %rd16, %rd19445, %rd19458;
	shr.u64 	%rd19460, %rd19459, 32;
	and.b64  	%rd19461, %rd19421, 4294967295;
	add.s64 	%rd19462, %rd19460, %rd19461;
	mad.lo.s64 	%rd19463, %rd17, %rd19445, %rd19462;
	shr.u64 	%rd19464, %rd19463, 32;
	and.b64  	%rd19465, %rd19425, 4294967295;
	add.s64 	%rd19466, %rd19464, %rd19465;
	mad.lo.s64 	%rd19467, %rd18, %rd19445, %rd19466;
	shr.u64 	%rd19468, %rd19467, 32;
	and.b64  	%rd19469, %rd19429, 4294967295;
	add.s64 	%rd19470, %rd19468, %rd19469;
	mad.lo.s64 	%rd19471, %rd19, %rd19445, %rd19470;
	shr.u64 	%rd19472, %rd19471, 32;
	and.b64  	%rd19473, %rd19432, 4294967295;
	add.s64 	%rd19474, %rd19472, %rd19473;
	mad.lo.s64 	%rd19475, %rd20, %rd19445, %rd19474;
	shr.u64 	%rd19476, %rd19475, 32;
	and.b64  	%rd19477, %rd19435, 4294967295;
	add.s64 	%rd19478, %rd19476, %rd19477;
	shr.u64 	%rd19479, %rd19478, 32;
	and.b64  	%rd19480, %rd19438, 4294967295;
	add.s64 	%rd19481, %rd19479, %rd19480;
	shr.u64 	%rd19482, %rd19481, 32;
	and.b64  	%rd19483, %rd19441, 4294967295;
	add.s64 	%rd19484, %rd19482, %rd19483;
	shr.u64 	%rd19485, %rd19484, 32;
	and.b64  	%rd19486, %rd19444, 4294967295;
	add.s64 	%rd19487, %rd19485, %rd19486;
	{ .reg .b32 tmp; mov.b64 {tmp, %r3486}, %rd19487; }
	add.s32 	%r3487, %r3483, %r3486;
	mul.lo.s32 	%r3488, %r86, %r3485;
	cvt.u64.u32 	%rd19488, %r3488;
	and.b64  	%rd19489, %rd19451, 4294967295;
	mad.lo.s64 	%rd19490, %rd13, %rd19488, %rd19489;
	shr.u64 	%rd19491, %rd19490, 32;
	and.b64  	%rd19492, %rd19455, 4294967295;
	add.s64 	%rd19493, %rd19491, %rd19492;
	mad.lo.s64 	%rd19494, %rd14, %rd19488, %rd19493;
	cvt.u32.u64 	%r3489, %rd19494;
	shr.u64 	%rd19495, %rd19494, 32;
	and.b64  	%rd19496, %rd19459, 4294967295;
	add.s64 	%rd19497, %rd19495, %rd19496;
	mad.lo.s64 	%rd19498, %rd15, %rd19488, %rd19497;
	shr.u64 	%rd19499, %rd19498, 32;
	and.b64  	%rd19500, %rd19463, 4294967295;
	add.s64 	%rd19501, %rd19499, %rd19500;
	mad.lo.s64 	%rd19502, %rd16, %rd19488, %rd19501;
	shr.u64 	%rd19503, %rd19502, 32;
	and.b64  	%rd19504, %rd19467, 4294967295;
	add.s64 	%rd19505, %rd19503, %rd19504;
	mad.lo.s64 	%rd19506, %rd17, %rd19488, %rd19505;
	shr.u64 	%rd19507, %rd19506, 32;
	and.b64  	%rd19508, %rd19471, 4294967295;
	add.s64 	%rd19509, %rd19507, %rd19508;
	mad.lo.s64 	%rd19510, %rd18, %rd19488, %rd19509;
	shr.u64 	%rd19511, %rd19510, 32;
	and.b64  	%rd19512, %rd19475, 4294967295;
	add.s64 	%rd19513, %rd19511, %rd19512;
	mad.lo.s64 	%rd19514, %rd19, %rd19488, %rd19513;
	shr.u64 	%rd19515, %rd19514, 32;
	and.b64  	%rd19516, %rd19478, 4294967295;
	add.s64 	%rd19517, %rd19515, %rd19516;
	mad.lo.s64 	%rd19518, %rd20, %rd19488, %rd19517;
	shr.u64 	%rd19519, %rd19518, 32;
	and.b64  	%rd19520, %rd19481, 4294967295;
	add.s64 	%rd19521, %rd19519, %rd19520;
	shr.u64 	%rd19522, %rd19521, 32;
	and.b64  	%rd19523, %rd19484, 4294967295;
	add.s64 	%rd19524, %rd19522, %rd19523;
	shr.u64 	%rd19525, %rd19524, 32;
	and.b64  	%rd19526, %rd19487, 4294967295;
	add.s64 	%rd19527, %rd19525, %rd19526;
	{ .reg .b32 tmp; mov.b64 {tmp, %r3490}, %rd19527; }
	add.s32 	%r3491, %r3487, %r3490;
	mul.lo.s32 	%r3492, %r86, %r3489;
	cvt.u64.u32 	%rd19528, %r3492;
	and.b64  	%rd19529, %rd19494, 4294967295;
	mad.lo.s64 	%rd19530, %rd13, %rd19528, %rd19529;
	shr.u64 	%rd19531, %rd19530, 32;
	and.b64  	%rd19532, %rd19498, 4294967295;
	add.s64 	%rd19533, %rd19531, %rd19532;
	mad.lo.s64 	%rd19534, %rd14, %rd19528, %rd19533;
	cvt.u32.u64 	%r3493, %rd19534;
	shr.u64 	%rd19535, %rd19534, 32;
	and.b64  	%rd19536, %rd19502, 4294967295;
	add.s64 	%rd19537, %rd19535, %rd19536;
	mad.lo.s64 	%rd19538, %rd15, %rd19528, %rd19537;
	shr.u64 	%rd19539, %rd19538, 32;
	and.b64  	%rd19540, %rd19506, 4294967295;
	add.s64 	%rd19541, %rd19539, %rd19540;
	mad.lo.s64 	%rd19542, %rd16, %rd19528, %rd19541;
	shr.u64 	%rd19543, %rd19542, 32;
	and.b64  	%rd19544, %rd19510, 4294967295;
	add.s64 	%rd19545, %rd19543, %rd19544;
	mad.lo.s64 	%rd19546, %rd17, %rd19528, %rd19545;
	shr.u64 	%rd19547, %rd19546, 32;
	and.b64  	%rd19548, %rd19514, 4294967295;
	add.s64 	%rd19549, %rd19547, %rd19548;
	mad.lo.s64 	%rd19550, %rd18, %rd19528, %rd19549;
	shr.u64 	%rd19551, %rd19550, 32;
	and.b64  	%rd19552, %rd19518, 4294967295;
	add.s64 	%rd19553, %rd19551, %rd19552;
	mad.lo.s64 	%rd19554, %rd19, %rd19528, %rd19553;
	shr.u64 	%rd19555, %rd19554, 32;
	and.b64  	%rd19556, %rd19521, 4294967295;
	add.s64 	%rd19557, %rd19555, %rd19556;
	mad.lo.s64 	%rd19558, %rd20, %rd19528, %rd19557;
	shr.u64 	%rd19559, %rd19558, 32;
	and.b64  	%rd19560, %rd19524, 4294967295;
	add.s64 	%rd19561, %rd19559, %rd19560;
	shr.u64 	%rd19562, %rd19561, 32;
	and.b64  	%rd19563, %rd19527, 4294967295;
	add.s64 	%rd19564, %rd19562, %rd19563;
	{ .reg .b32 tmp; mov.b64 {tmp, %r3494}, %rd19564; }
	add.s32 	%r3495, %r3491, %r3494;
	mul.lo.s32 	%r3496, %r86, %r3493;
	cvt.u64.u32 	%rd19565, %r3496;
	and.b64  	%rd19566, %rd19534, 4294967295;
	mad.lo.s64 	%rd19567, %rd13, %rd19565, %rd19566;
	shr.u64 	%rd19568, %rd19567, 32;
	and.b64  	%rd19569, %rd19538, 4294967295;
	add.s64 	%rd19570, %rd19568, %rd19569;
	mad.lo.s64 	%rd19571, %rd14, %rd19565, %rd19570;
	cvt.u32.u64 	%r3497, %rd19571;
	shr.u64 	%rd19572, %rd19571, 32;
	and.b64  	%rd19573, %rd19542, 4294967295;
	add.s64 	%rd19574, %rd19572, %rd19573;
	mad.lo.s64 	%rd19575, %rd15, %rd19565, %rd19574;
	shr.u64 	%rd19576, %rd19575, 32;
	and.b64  	%rd19577, %rd19546, 4294967295;
	add.s64 	%rd19578, %rd19576, %rd19577;
	mad.lo.s64 	%rd19579, %rd16, %rd19565, %rd19578;
	shr.u64 	%rd19580, %rd19579, 32;
	and.b64  	%rd19581, %rd19550, 4294967295;
	add.s64 	%rd19582, %rd19580, %rd19581;
	mad.lo.s64 	%rd19583, %rd17, %rd19565, %rd19582;
	shr.u64 	%rd19584, %rd19583, 32;
	and.b64  	%rd19585, %rd19554, 4294967295;
	add.s64 	%rd19586, %rd19584, %rd19585;
	mad.lo.s64 	%rd19587, %rd18, %rd19565, %rd19586;
	shr.u64 	%rd19588, %rd19587, 32;
	and.b64  	%rd19589, %rd19558, 4294967295;
	add.s64 	%rd19590, %rd19588, %rd19589;
	mad.lo.s64 	%rd19591, %rd19, %rd19565, %rd19590;
	shr.u64 	%rd19592, %rd19591, 32;
	and.b64  	%rd19593, %rd19561, 4294967295;
	add.s64 	%rd19594, %rd19592, %rd19593;
	mad.lo.s64 	%rd19595, %rd20, %rd19565, %rd19594;
	shr.u64 	%rd19596, %rd19595, 32;
	and.b64  	%rd19597, %rd19564, 4294967295;
	add.s64 	%rd19598, %rd19596, %rd19597;
	{ .reg .b32 tmp; mov.b64 {tmp, %r3498}, %rd19598; }
	add.s32 	%r3499, %r3495, %r3498;
	mul.lo.s32 	%r3500, %r86, %r3497;
	cvt.u64.u32 	%rd19599, %r3500;
	and.b64  	%rd19600, %rd19571, 4294967295;
	mad.lo.s64 	%rd19601, %rd13, %rd19599, %rd19600;
	shr.u64 	%rd19602, %rd19601, 32;
	and.b64  	%rd19603, %rd19575, 4294967295;
	add.s64 	%rd19604, %rd19602, %rd19603;
	mad.lo.s64 	%rd2655, %rd14, %rd19599, %rd19604;
	cvt.u32.u64 	%r6723, %rd2655;
	shr.u64 	%rd19605, %rd2655, 32;
	and.b64  	%rd19606, %rd19579, 4294967295;
	add.s64 	%rd19607, %rd19605, %rd19606;
	mad.lo.s64 	%rd45642, %rd15, %rd19599, %rd19607;
	cvt.u32.u64 	%r1356, %rd45642;
	shr.u64 	%rd19608, %rd45642, 32;
	and.b64  	%rd19609, %rd19583, 4294967295;
	add.s64 	%rd19610, %rd19608, %rd19609;
	mad.lo.s64 	%rd45643, %rd16, %rd19599, %rd19610;
	cvt.u32.u64 	%r1357, %rd45643;
	shr.u64 	%rd19611, %rd45643, 32;
	and.b64  	%rd19612, %rd19587, 4294967295;
	add.s64 	%rd19613, %rd19611, %rd19612;
	mad.lo.s64 	%rd45644, %rd17, %rd19599, %rd19613;
	cvt.u32.u64 	%r1358, %rd45644;
	shr.u64 	%rd19614, %rd45644, 32;
	and.b64  	%rd19615, %rd19591, 4294967295;
	add.s64 	%rd19616, %rd19614, %rd19615;
	mad.lo.s64 	%rd45645, %rd18, %rd19599, %rd19616;
	cvt.u32.u64 	%r1359, %rd45645;
	shr.u64 	%rd19617, %rd45645, 32;
	and.b64  	%rd19618, %rd19595, 4294967295;
	add.s64 	%rd19619, %rd19617, %rd19618;
	mad.lo.s64 	%rd45646, %rd19, %rd19599, %rd19619;
	cvt.u32.u64 	%r1360, %rd45646;
	shr.u64 	%rd19620, %rd45646, 32;
	and.b64  	%rd19621, %rd19598, 4294967295;
	add.s64 	%rd19622, %rd19620, %rd19621;
	mad.lo.s64 	%rd45647, %rd20, %rd19599, %rd19622;
	cvt.u32.u64 	%r1361, %rd45647;
	{ .reg .b32 tmp; mov.b64 {tmp, %r3501}, %rd45647; }
	add.s32 	%r6724, %r3499, %r3501;
	setp.gt.u32 	%p760, %r6724, %r3469;
	@%p760 bra 	$L__BB4_1469;
	setp.lt.u32 	%p761, %r6724, %r3469;
	@%p761 bra 	$L__BB4_1470;
	cvt.u32.u64 	%r3503, %rd19;
	setp.lt.u32 	%p762, %r3503, %r1361;
	@%p762 bra 	$L__BB4_1469;
	setp.gt.u32 	%p763, %r3503, %r1361;
	@%p763 bra 	$L__BB4_1470;
	cvt.u32.u64 	%r3505, %rd18;
	setp.lt.u32 	%p764, %r3505, %r1360;
	@%p764 bra 	$L__BB4_1469;
	setp.gt.u32 	%p765, %r3505, %r1360;
	@%p765 bra 	$L__BB4_1470;
	cvt.u32.u64 	%r3507, %rd17;
	setp.lt.u32 	%p766, %r3507, %r1359;
	@%p766 bra 	$L__BB4_1469;
	setp.gt.u32 	%p767, %r3507, %r1359;
	@%p767 bra 	$L__BB4_1470;
	cvt.u32.u64 	%r3509, %rd16;
	setp.lt.u32 	%p768, %r3509, %r1358;
	@%p768 bra 	$L__BB4_1469;
	setp.gt.u32 	%p769, %r3509, %r1358;
	@%p769 bra 	$L__BB4_1470;
	cvt.u32.u64 	%r3511, %rd15;
	setp.lt.u32 	%p770, %r3511, %r1357;
	@%p770 bra 	$L__BB4_1469;
	setp.gt.u32 	%p771, %r3511, %r1357;
	@%p771 bra 	$L__BB4_1470;
	cvt.u32.u64 	%r3513, %rd14;
	setp.lt.u32 	%p772, %r3513, %r1356;
	@%p772 bra 	$L__BB4_1469;
	cvt.u32.u64 	%r3515, %rd13;
	setp.gt.u32 	%p773, %r3513, %r1356;
	setp.gt.u32 	%p774, %r3515, %r6723;
	or.pred  	%p775, %p773, %p774;
	@%p775 bra 	$L__BB4_1470;
$L__BB4_1469:
	and.b64  	%rd19624, %rd2655, 4294967295;
	sub.s64 	%rd19625, %rd19624, %rd13;
	shr.u64 	%rd19626, %rd19625, 63;
	cvt.u32.u64 	%r6723, %rd19625;
	and.b64  	%rd19627, %rd45642, 4294967295;
	add.s64 	%rd19628, %rd19626, %rd14;
	sub.s64 	%rd45642, %rd19627, %rd19628;
	shr.u64 	%rd19629, %rd45642, 63;
	and.b64  	%rd19630, %rd45643, 4294967295;
	add.s64 	%rd19631, %rd19629, %rd15;
	sub.s64 	%rd45643, %rd19630, %rd19631;
	shr.u64 	%rd19632, %rd45643, 63;
	and.b64  	%rd19633, %rd45644, 4294967295;
	add.s64 	%rd19634, %rd19632, %rd16;
	sub.s64 	%rd45644, %rd19633, %rd19634;
	shr.u64 	%rd19635, %rd45644, 63;
	and.b64  	%rd19636, %rd45645, 4294967295;
	add.s64 	%rd19637, %rd19635, %rd17;
	sub.s64 	%rd45645, %rd19636, %rd19637;
	shr.u64 	%rd19638, %rd45645, 63;
	and.b64  	%rd19639, %rd45646, 4294967295;
	add.s64 	%rd19640, %rd19638, %rd18;
	sub.s64 	%rd45646, %rd19639, %rd19640;
	shr.u64 	%rd19641, %rd45646, 63;
	and.b64  	%rd19642, %rd45647, 4294967295;
	add.s64 	%rd19643, %rd19641, %rd19;
	sub.s64 	%rd45647, %rd19642, %rd19643;
	shr.u64 	%rd19644, %rd45647, 63;
	cvt.u32.u64 	%r3517, %rd19644;
	add.s32 	%r3518, %r3469, %r3517;
	sub.s32 	%r6724, %r6724, %r3518;
$L__BB4_1470:
	shl.b32 	%r6725, %r6723, 1;
	shr.u32 	%r3520, %r6723, 31;
	cvt.u64.u32 	%rd19646, %r3520;
	shl.b64 	%rd19647, %rd45642, 1;
	and.b64  	%rd19648, %rd19647, 8589934590;
	or.b64  	%rd45648, %rd19648, %rd19646;
	cvt.u32.u64 	%r1368, %rd45648;
	shr.u64 	%rd19649, %rd19648, 32;
	shl.b64 	%rd19650, %rd45643, 1;
	and.b64  	%rd19651, %rd19650, 8589934590;
	or.b64  	%rd45649, %rd19649, %rd19651;
	cvt.u32.u64 	%r1369, %rd45649;
	shr.u64 	%rd19652, %rd19651, 32;
	shl.b64 	%rd19653, %rd45644, 1;
	and.b64  	%rd19654, %rd19653, 8589934590;
	or.b64  	%rd45650, %rd19652, %rd19654;
	cvt.u32.u64 	%r1370, %rd45650;
	shr.u64 	%rd19655, %rd19654, 32;
	shl.b64 	%rd19656, %rd45645, 1;
	and.b64  	%rd19657, %rd19656, 8589934590;
	or.b64  	%rd45651, %rd19655, %rd19657;
	cvt.u32.u64 	%r1371, %rd45651;
	shr.u64 	%rd19658, %rd19657, 32;
	shl.b64 	%rd19659, %rd45646, 1;
	and.b64  	%rd19660, %rd19659, 8589934590;
	or.b64  	%rd45652, %rd19658, %rd19660;
	cvt.u32.u64 	%r1372, %rd45652;
	shr.u64 	%rd19661, %rd19660, 32;
	shl.b64 	%rd19662, %rd45647, 1;
	and.b64  	%rd19663, %rd19662, 8589934590;
	or.b64  	%rd45653, %rd19661, %rd19663;
	cvt.u32.u64 	%r1373, %rd45653;
	shr.u64 	%rd19664, %rd19663, 32;
	mul.wide.u32 	%rd19665, %r6724, 2;
	add.s64 	%rd45654, %rd19664, %rd19665;
	cvt.u32.u64 	%r1374, %rd45654;
	setp.gt.u64 	%p776, %rd45654, 4294967295;
	setp.lt.u32 	%p777, %r3469, %r1374;
	or.pred  	%p778, %p776, %p777;
	@%p778 bra 	$L__BB4_1484;
	setp.gt.u32 	%p779, %r3469, %r1374;
	@%p779 bra 	$L__BB4_1485;
	cvt.u32.u64 	%r3522, %rd19;
	setp.lt.u32 	%p780, %r3522, %r1373;
	@%p780 bra 	$L__BB4_1484;
	setp.gt.u32 	%p781, %r3522, %r1373;
	@%p781 bra 	$L__BB4_1485;
	cvt.u32.u64 	%r3524, %rd18;
	setp.lt.u32 	%p782, %r3524, %r1372;
	@%p782 bra 	$L__BB4_1484;
	setp.gt.u32 	%p783, %r3524, %r1372;
	@%p783 bra 	$L__BB4_1485;
	cvt.u32.u64 	%r3526, %rd17;
	setp.lt.u32 	%p784, %r3526, %r1371;
	@%p784 bra 	$L__BB4_1484;
	setp.gt.u32 	%p785, %r3526, %r1371;
	@%p785 bra 	$L__BB4_1485;
	cvt.u32.u64 	%r3528, %rd16;
	setp.lt.u32 	%p786, %r3528, %r1370;
	@%p786 bra 	$L__BB4_1484;
	setp.gt.u32 	%p787, %r3528, %r1370;
	@%p787 bra 	$L__BB4_1485;
	cvt.u32.u64 	%r3530, %rd15;
	setp.lt.u32 	%p788, %r3530, %r1369;
	@%p788 bra 	$L__BB4_1484;
	setp.gt.u32 	%p789, %r3530, %r1369;
	@%p789 bra 	$L__BB4_1485;
	cvt.u32.u64 	%r3532, %rd14;
	setp.lt.u32 	%p790, %r3532, %r1368;
	@%p790 bra 	$L__BB4_1484;
	cvt.u32.u64 	%r3534, %rd13;
	setp.gt.u32 	%p791, %r3532, %r1368;
	setp.lt.u32 	%p792, %r6725, %r3534;
	or.pred  	%p793, %p791, %p792;
	@%p793 bra 	$L__BB4_1485;
$L__BB4_1484:
	cvt.u64.u32 	%rd19668, %r6725;
	sub.s64 	%rd19669, %rd19668, %rd13;
	shr.u64 	%rd19670, %rd19669, 63;
	cvt.u32.u64 	%r6725, %rd19669;
	and.b64  	%rd19671, %rd45648, 4294967295;
	add.s64 	%rd19672, %rd19670, %rd14;
	sub.s64 	%rd45648, %rd19671, %rd19672;
	shr.u64 	%rd19673, %rd45648, 63;
	and.b64  	%rd19674, %rd45649, 4294967295;
	add.s64 	%rd19675, %rd19673, %rd15;
	sub.s64 	%rd45649, %rd19674, %rd19675;
	shr.u64 	%rd19676, %rd45649, 63;
	and.b64  	%rd19677, %rd45650, 4294967295;
	add.s64 	%rd19678, %rd19676, %rd16;
	sub.s64 	%rd45650, %rd19677, %rd19678;
	shr.u64 	%rd19679, %rd45650, 63;
	and.b64  	%rd19680, %rd45651, 4294967295;
	add.s64 	%rd19681, %rd19679, %rd17;
	sub.s64 	%rd45651, %rd19680, %rd19681;
	shr.u64 	%rd19682, %rd45651, 63;
	and.b64  	%rd19683, %rd45652, 4294967295;
	add.s64 	%rd19684, %rd19682, %rd18;
	sub.s64 	%rd45652, %rd19683, %rd19684;
	shr.u64 	%rd19685, %rd45652, 63;
	and.b64  	%rd19686, %rd45653, 4294967295;
	add.s64 	%rd19687, %rd19685, %rd19;
	sub.s64 	%rd45653, %rd19686, %rd19687;
	shr.u64 	%rd19688, %rd45653, 63;
	and.b64  	%rd19689, %rd45654, 4294967295;
	add.s64 	%rd19690, %rd19688, %rd20;
	sub.s64 	%rd45654, %rd19689, %rd19690;
$L__BB4_1485:
	shl.b32 	%r6726, %r6725, 1;
	shr.u32 	%r3536, %r6725, 31;
	cvt.u64.u32 	%rd19692, %r3536;
	shl.b64 	%rd19693, %rd45648, 1;
	and.b64  	%rd19694, %rd19693, 8589934590;
	or.b64  	%rd45655, %rd19694, %rd19692;
	cvt.u32.u64 	%r1378, %rd45655;
	shr.u64 	%rd19695, %rd19694, 32;
	shl.b64 	%rd19696, %rd45649, 1;
	and.b64  	%rd19697, %rd19696, 8589934590;
	or.b64  	%rd45656, %rd19695, %rd19697;
	cvt.u32.u64 	%r1379, %rd45656;
	shr.u64 	%rd19698, %rd19697, 32;
	shl.b64 	%rd19699, %rd45650, 1;
	and.b64  	%rd19700, %rd19699, 8589934590;
	or.b64  	%rd45657, %rd19698, %rd19700;
	cvt.u32.u64 	%r1380, %rd45657;
	shr.u64 	%rd19701, %rd19700, 32;
	shl.b64 	%rd19702, %rd45651, 1;
	and.b64  	%rd19703, %rd19702, 8589934590;
	or.b64  	%rd45658, %rd19701, %rd19703;
	cvt.u32.u64 	%r1381, %rd45658;
	shr.u64 	%rd19704, %rd19703, 32;
	shl.b64 	%rd19705, %rd45652, 1;
	and.b64  	%rd19706, %rd19705, 8589934590;
	or.b64  	%rd45659, %rd19704, %rd19706;
	cvt.u32.u64 	%r1382, %rd45659;
	shr.u64 	%rd19707, %rd19706, 32;
	shl.b64 	%rd19708, %rd45653, 1;
	and.b64  	%rd19709, %rd19708, 8589934590;
	or.b64  	%rd45660, %rd19707, %rd19709;
	cvt.u32.u64 	%r1383, %rd45660;
	shr.u64 	%rd19710, %rd19709, 32;
	shl.b64 	%rd19712, %rd45654, 1;
	and.b64  	%rd19713, %rd19712, 8589934590;
	or.b64  	%rd45661, %rd19710, %rd19713;
	cvt.u32.u64 	%r1384, %rd45661;
	setp.gt.u64 	%p794, %rd45661, 4294967295;
	setp.lt.u32 	%p795, %r3469, %r1384;
	or.pred  	%p796, %p794, %p795;
	@%p796 bra 	$L__BB4_1499;
	setp.gt.u32 	%p797, %r3469, %r1384;
	@%p797 bra 	$L__BB4_1500;
	cvt.u32.u64 	%r3538, %rd19;
	setp.lt.u32 	%p798, %r3538, %r1383;
	@%p798 bra 	$L__BB4_1499;
	setp.gt.u32 	%p799, %r3538, %r1383;
	@%p799 bra 	$L__BB4_1500;
	cvt.u32.u64 	%r3540, %rd18;
	setp.lt.u32 	%p800, %r3540, %r1382;
	@%p800 bra 	$L__BB4_1499;
	setp.gt.u32 	%p801, %r3540, %r1382;
	@%p801 bra 	$L__BB4_1500;
	cvt.u32.u64 	%r3542, %rd17;
	setp.lt.u32 	%p802, %r3542, %r1381;
	@%p802 bra 	$L__BB4_1499;
	setp.gt.u32 	%p803, %r3542, %r1381;
	@%p803 bra 	$L__BB4_1500;
	cvt.u32.u64 	%r3544, %rd16;
	setp.lt.u32 	%p804, %r3544, %r1380;
	@%p804 bra 	$L__BB4_1499;
	setp.gt.u32 	%p805, %r3544, %r1380;
	@%p805 bra 	$L__BB4_1500;
	cvt.u32.u64 	%r3546, %rd15;
	setp.lt.u32 	%p806, %r3546, %r1379;
	@%p806 bra 	$L__BB4_1499;
	setp.gt.u32 	%p807, %r3546, %r1379;
	@%p807 bra 	$L__BB4_1500;
	cvt.u32.u64 	%r3548, %rd14;
	setp.lt.u32 	%p808, %r3548, %r1378;
	@%p808 bra 	$L__BB4_1499;
	cvt.u32.u64 	%r3550, %rd13;
	setp.gt.u32 	%p809, %r3548, %r1378;
	setp.lt.u32 	%p810, %r6726, %r3550;
	or.pred  	%p811, %p809, %p810;
	@%p811 bra 	$L__BB4_1500;
$L__BB4_1499:
	cvt.u64.u32 	%rd19715, %r6726;
	sub.s64 	%rd19716, %rd19715, %rd13;
	shr.u64 	%rd19717, %rd19716, 63;
	cvt.u32.u64 	%r6726, %rd19716;
	and.b64  	%rd19718, %rd45655, 4294967295;
	add.s64 	%rd19719, %rd19717, %rd14;
	sub.s64 	%rd45655, %rd19718, %rd19719;
	shr.u64 	%rd19720, %rd45655, 63;
	and.b64  	%rd19721, %rd45656, 4294967295;
	add.s64 	%rd19722, %rd19720, %rd15;
	sub.s64 	%rd45656, %rd19721, %rd19722;
	shr.u64 	%rd19723, %rd45656, 63;
	and.b64  	%rd19724, %rd45657, 4294967295;
	add.s64 	%rd19725, %rd19723, %rd16;
	sub.s64 	%rd45657, %rd19724, %rd19725;
	shr.u64 	%rd19726, %rd45657, 63;
	and.b64  	%rd19727, %rd45658, 4294967295;
	add.s64 	%rd19728, %rd19726, %rd17;
	sub.s64 	%rd45658, %rd19727, %rd19728;
	shr.u64 	%rd19729, %rd45658, 63;
	and.b64  	%rd19730, %rd45659, 4294967295;
	add.s64 	%rd19731, %rd19729, %rd18;
	sub.s64 	%rd45659, %rd19730, %rd19731;
	shr.u64 	%rd19732, %rd45659, 63;
	and.b64  	%rd19733, %rd45660, 4294967295;
	add.s64 	%rd19734, %rd19732, %rd19;
	sub.s64 	%rd45660, %rd19733, %rd19734;
	shr.u64 	%rd19735, %rd45660, 63;
	and.b64  	%rd19736, %rd45661, 4294967295;
	add.s64 	%rd19737, %rd19735, %rd20;
	sub.s64 	%rd45661, %rd19736, %rd19737;
$L__BB4_1500:
	shl.b32 	%r6727, %r6726, 1;
	shr.u32 	%r3552, %r6726, 31;
	cvt.u64.u32 	%rd19739, %r3552;
	shl.b64 	%rd19740, %rd45655, 1;
	and.b64  	%rd19741, %rd19740, 8589934590;
	or.b64  	%rd45662, %rd19741, %rd19739;
	cvt.u32.u64 	%r1388, %rd45662;
	shr.u64 	%rd19742, %rd19741, 32;
	shl.b64 	%rd19743, %rd45656, 1;
	and.b64  	%rd19744, %rd19743, 8589934590;
	or.b64  	%rd45663, %rd19742, %rd19744;
	cvt.u32.u64 	%r1389, %rd45663;
	shr.u64 	%rd19745, %rd19744, 32;
	shl.b64 	%rd19746, %rd45657, 1;
	and.b64  	%rd19747, %rd19746, 8589934590;
	or.b64  	%rd45664, %rd19745, %rd19747;
	cvt.u32.u64 	%r1390, %rd45664;
	shr.u64 	%rd19748, %rd19747, 32;
	shl.b64 	%rd19749, %rd45658, 1;
	and.b64  	%rd19750, %rd19749, 8589934590;
	or.b64  	%rd45665, %rd19748, %rd19750;
	cvt.u32.u64 	%r1391, %rd45665;
	shr.u64 	%rd19751, %rd19750, 32;
	shl.b64 	%rd19752, %rd45659, 1;
	and.b64  	%rd19753, %rd19752, 8589934590;
	or.b64  	%rd45666, %rd19751, %rd19753;
	cvt.u32.u64 	%r1392, %rd45666;
	shr.u64 	%rd19754, %rd19753, 32;
	shl.b64 	%rd19755, %rd45660, 1;
	and.b64  	%rd19756, %rd19755, 8589934590;
	or.b64  	%rd45667, %rd19754, %rd19756;
	cvt.u32.u64 	%r1393, %rd45667;
	shr.u64 	%rd19757, %rd19756, 32;
	shl.b64 	%rd19759, %rd45661, 1;
	and.b64  	%rd19760, %rd19759, 8589934590;
	or.b64  	%rd45668, %rd19757, %rd19760;
	cvt.u32.u64 	%r1394, %rd45668;
	setp.gt.u64 	%p812, %rd45668, 4294967295;
	setp.lt.u32 	%p813, %r3469, %r1394;
	or.pred  	%p814, %p812, %p813;
	@%p814 bra 	$L__BB4_1514;
	setp.gt.u32 	%p815, %r3469, %r1394;
	@%p815 bra 	$L__BB4_1515;
	cvt.u32.u64 	%r3554, %rd19;
	setp.lt.u32 	%p816, %r3554, %r1393;
	@%p816 bra 	$L__BB4_1514;
	setp.gt.u32 	%p817, %r3554, %r1393;
	@%p817 bra 	$L__BB4_1515;
	cvt.u32.u64 	%r3556, %rd18;
	setp.lt.u32 	%p818, %r3556, %r1392;
	@%p818 bra 	$L__BB4_1514;
	setp.gt.u32 	%p819, %r3556, %r1392;
	@%p819 bra 	$L__BB4_1515;
	cvt.u32.u64 	%r3558, %rd17;
	setp.lt.u32 	%p820, %r3558, %r1391;
	@%p820 bra 	$L__BB4_1514;
	setp.gt.u32 	%p821, %r3558, %r1391;
	@%p821 bra 	$L__BB4_1515;
	cvt.u32.u64 	%r3560, %rd16;
	setp.lt.u32 	%p822, %r3560, %r1390;
	@%p822 bra 	$L__BB4_1514;
	setp.gt.u32 	%p823, %r3560, %r1390;
	@%p823 bra 	$L__BB4_1515;
	cvt.u32.u64 	%r3562, %rd15;
	setp.lt.u32 	%p824, %r3562, %r1389;
	@%p824 bra 	$L__BB4_1514;
	setp.gt.u32 	%p825, %r3562, %r1389;
	@%p825 bra 	$L__BB4_1515;
	cvt.u32.u64 	%r3564, %rd14;
	setp.lt.u32 	%p826, %r3564, %r1388;
	@%p826 bra 	$L__BB4_1514;
	cvt.u32.u64 	%r3566, %rd13;
	setp.gt.u32 	%p827, %r3564, %r1388;
	setp.lt.u32 	%p828, %r6727, %r3566;
	or.pred  	%p829, %p827, %p828;
	@%p829 bra 	$L__BB4_1515;
$L__BB4_1514:
	cvt.u64.u32 	%rd19762, %r6727;
	sub.s64 	%rd19763, %rd19762, %rd13;
	shr.u64 	%rd19764, %rd19763, 63;
	cvt.u32.u64 	%r6727, %rd19763;
	and.b64  	%rd19765, %rd45662, 4294967295;
	add.s64 	%rd19766, %rd19764, %rd14;
	sub.s64 	%rd45662, %rd19765, %rd19766;
	shr.u64 	%rd19767, %rd45662, 63;
	and.b64  	%rd19768, %rd45663, 4294967295;
	add.s64 	%rd19769, %rd19767, %rd15;
	sub.s64 	%rd45663, %rd19768, %rd19769;
	shr.u64 	%rd19770, %rd45663, 63;
	and.b64  	%rd19771, %rd45664, 4294967295;
	add.s64 	%rd19772, %rd19770, %rd16;
	sub.s64 	%rd45664, %rd19771, %rd19772;
	shr.u64 	%rd19773, %rd45664, 63;
	and.b64  	%rd19774, %rd45665, 4294967295;
	add.s64 	%rd19775, %rd19773, %rd17;
	sub.s64 	%rd45665, %rd19774, %rd19775;
	shr.u64 	%rd19776, %rd45665, 63;
	and.b64  	%rd19777, %rd45666, 4294967295;
	add.s64 	%rd19778, %rd19776, %rd18;
	sub.s64 	%rd45666, %rd19777, %rd19778;
	shr.u64 	%rd19779, %rd45666, 63;
	and.b64  	%rd19780, %rd45667, 4294967295;
	add.s64 	%rd19781, %rd19779, %rd19;
	sub.s64 	%rd45667, %rd19780, %rd19781;
	shr.u64 	%rd19782, %rd45667, 63;
	and.b64  	%rd19783, %rd45668, 4294967295;
	add.s64 	%rd19784, %rd19782, %rd20;
	sub.s64 	%rd45668, %rd19783, %rd19784;
$L__BB4_1515:
	cvt.u32.u64 	%r3567, %rd20;
	mul.lo.s64 	%rd19785, %rd2578, %rd2578;
	cvt.u32.u64 	%r3568, %rd19785;
	shr.u64 	%rd19786, %rd19785, 32;
	mul.lo.s64 	%rd19787, %rd2587, %rd2578;
	add.s64 	%rd19788, %rd19786, %rd19787;
	shr.u64 	%rd19789, %rd19788, 32;
	mul.lo.s64 	%rd19790, %rd2588, %rd2578;
	add.s64 	%rd19791, %rd19789, %rd19790;
	shr.u64 	%rd19792, %rd19791, 32;
	mul.lo.s64 	%rd19793, %rd2589, %rd2578;
	add.s64 	%rd19794, %rd19792, %rd19793;
	shr.u64 	%rd19795, %rd19794, 32;
	mul.lo.s64 	%rd19796, %rd2590, %rd2578;
	add.s64 	%rd19797, %rd19795, %rd19796;
	shr.u64 	%rd19798, %rd19797, 32;
	mul.lo.s64 	%rd19799, %rd2591, %rd2578;
	add.s64 	%rd19800, %rd19798, %rd19799;
	shr.u64 	%rd19801, %rd19800, 32;
	mul.lo.s64 	%rd19802, %rd2592, %rd2578;
	add.s64 	%rd19803, %rd19801, %rd19802;
	shr.u64 	%rd19804, %rd19803, 32;
	mul.lo.s64 	%rd19805, %rd2593, %rd2578;
	add.s64 	%rd19806, %rd19804, %rd19805;
	shr.u64 	%rd19807, %rd19806, 32;
	and.b64  	%rd19808, %rd19788, 4294967295;
	add.s64 	%rd19809, %rd19787, %rd19808;
	shr.u64 	%rd19810, %rd19809, 32;
	and.b64  	%rd19811, %rd19791, 4294967295;
	add.s64 	%rd19812, %rd19810, %rd19811;
	mad.lo.s64 	%rd19813, %rd2587, %rd2587, %rd19812;
	shr.u64 	%rd19814, %rd19813, 32;
	mul.lo.s64 	%rd19815, %rd2588, %rd2587;
	and.b64  	%rd19816, %rd19794, 4294967295;
	add.s64 	%rd19817, %rd19814, %rd19816;
	add.s64 	%rd19818, %rd19817, %rd19815;
	shr.u64 	%rd19819, %rd19818, 32;
	mul.lo.s64 	%rd19820, %rd2589, %rd2587;
	and.b64  	%rd19821, %rd19797, 4294967295;
	add.s64 	%rd19822, %rd19819, %rd19821;
	add.s64 	%rd19823, %rd19822, %rd19820;
	shr.u64 	%rd19824, %rd19823, 32;
	mul.lo.s64 	%rd19825, %rd2590, %rd2587;
	and.b64  	%rd19826, %rd19800, 4294967295;
	add.s64 	%rd19827, %rd19824, %rd19826;
	add.s64 	%rd19828, %rd19827, %rd19825;
	shr.u64 	%rd19829, %rd19828, 32;
	mul.lo.s64 	%rd19830, %rd2591, %rd2587;
	and.b64  	%rd19831, %rd19803, 4294967295;
	add.s64 	%rd19832, %rd19829, %rd19831;
	add.s64 	%rd19833, %rd19832, %rd19830;
	shr.u64 	%rd19834, %rd19833, 32;
	mul.lo.s64 	%rd19835, %rd2592, %rd2587;
	and.b64  	%rd19836, %rd19806, 4294967295;
	add.s64 	%rd19837, %rd19834, %rd19836;
	add.s64 	%rd19838, %rd19837, %rd19835;
	shr.u64 	%rd19839, %rd19838, 32;
	mul.lo.s64 	%rd19840, %rd2593, %rd2587;
	add.s64 	%rd19841, %rd19839, %rd19807;
	add.s64 	%rd19842, %rd19841, %rd19840;
	shr.u64 	%rd19843, %rd19842, 32;
	and.b64  	%rd19844, %rd19813, 4294967295;
	add.s64 	%rd19845, %rd19790, %rd19844;
	shr.u64 	%rd19846, %rd19845, 32;
	and.b64  	%rd19847, %rd19818, 4294967295;
	add.s64 	%rd19848, %rd19846, %rd19847;
	add.s64 	%rd19849, %rd19848, %rd19815;
	shr.u64 	%rd19850, %rd19849, 32;
	and.b64  	%rd19851, %rd19823, 4294967295;
	add.s64 	%rd19852, %rd19850, %rd19851;
	mad.lo.s64 	%rd19853, %rd2588, %rd2588, %rd19852;
	shr.u64 	%rd19854, %rd19853, 32;
	mul.lo.s64 	%rd19855, %rd2589, %rd2588;
	and.b64  	%rd19856, %rd19828, 4294967295;
	add.s64 	%rd19857, %rd19854, %rd19856;
	add.s64 	%rd19858, %rd19857, %rd19855;
	shr.u64 	%rd19859, %rd19858, 32;
	mul.lo.s64 	%rd19860, %rd2590, %rd2588;
	and.b64  	%rd19861, %rd19833, 4294967295;
	add.s64 	%rd19862, %rd19859, %rd19861;
	add.s64 	%rd19863, %rd19862, %rd19860;
	shr.u64 	%rd19864, %rd19863, 32;
	mul.lo.s64 	%rd19865, %rd2591, %rd2588;
	and.b64  	%rd19866, %rd19838, 4294967295;
	add.s64 	%rd19867, %rd19864, %rd19866;
	add.s64 	%rd19868, %rd19867, %rd19865;
	shr.u64 	%rd19869, %rd19868, 32;
	mul.lo.s64 	%rd19870, %rd2592, %rd2588;
	and.b64  	%rd19871, %rd19842, 4294967295;
	add.s64 	%rd19872, %rd19869, %rd19871;
	add.s64 	%rd19873, %rd19872, %rd19870;
	shr.u64 	%rd19874, %rd19873, 32;
	mul.lo.s64 	%rd19875, %rd2593, %rd2588;
	add.s64 	%rd19876, %rd19874, %rd19843;
	add.s64 	%rd19877, %rd19876, %rd19875;
	shr.u64 	%rd19878, %rd19877, 32;
	and.b64  	%rd19879, %rd19849, 4294967295;
	add.s64 	%rd19880, %rd19793, %rd19879;
	shr.u64 	%rd19881, %rd19880, 32;
	and.b64  	%rd19882, %rd19853, 4294967295;
	add.s64 	%rd19883, %rd19881, %rd19882;
	add.s64 	%rd19884, %rd19883, %rd19820;
	shr.u64 	%rd19885, %rd19884, 32;
	and.b64  	%rd19886, %rd19858, 4294967295;
	add.s64 	%rd19887, %rd19885, %rd19886;
	add.s64 	%rd19888, %rd19887, %rd19855;
	shr.u64 	%rd19889, %rd19888, 32;
	and.b64  	%rd19890, %rd19863, 4294967295;
	add.s64 	%rd19891, %rd19889, %rd19890;
	mad.lo.s64 	%rd19892, %rd2589, %rd2589, %rd19891;
	shr.u64 	%rd19893, %rd19892, 32;
	mul.lo.s64 	%rd19894, %rd2590, %rd2589;
	and.b64  	%rd19895, %rd19868, 4294967295;
	add.s64 	%rd19896, %rd19893, %rd19895;
	add.s64 	%rd19897, %rd19896, %rd19894;
	shr.u64 	%rd19898, %rd19897, 32;
	mul.lo.s64 	%rd19899, %rd2591, %rd2589;
	and.b64  	%rd19900, %rd19873, 4294967295;
	add.s64 	%rd19901, %rd19898, %rd19900;
	add.s64 	%rd19902, %rd19901, %rd19899;
	shr.u64 	%rd19903, %rd19902, 32;
	mul.lo.s64 	%rd19904, %rd2592, %rd2589;
	and.b64  	%rd19905, %rd19877, 4294967295;
	add.s64 	%rd19906, %rd19903, %rd19905;
	add.s64 	%rd19907, %rd19906, %rd19904;
	shr.u64 	%rd19908, %rd19907, 32;
	mul.lo.s64 	%rd19909, %rd2593, %rd2589;
	add.s64 	%rd19910, %rd19908, %rd19878;
	add.s64 	%rd19911, %rd19910, %rd19909;
	shr.u64 	%rd19912, %rd19911, 32;
	and.b64  	%rd19913, %rd19884, 4294967295;
	add.s64 	%rd19914, %rd19796, %rd19913;
	shr.u64 	%rd19915, %rd19914, 32;
	and.b64  	%rd19916, %rd19888, 4294967295;
	add.s64 	%rd19917, %rd19915, %rd19916;
	add.s64 	%rd19918, %rd19917, %rd19825;
	shr.u64 	%rd19919, %rd19918, 32;
	and.b64  	%rd19920, %rd19892, 4294967295;
	add.s64 	%rd19921, %rd19919, %rd19920;
	add.s64 	%rd19922, %rd19921, %rd19860;
	shr.u64 	%rd19923, %rd19922, 32;
	and.b64  	%rd19924, %rd19897, 4294967295;
	add.s64 	%rd19925, %rd19923, %rd19924;
	add.s64 	%rd19926, %rd19925, %rd19894;
	shr.u64 	%rd19927, %rd19926, 32;
	and.b64  	%rd19928, %rd19902, 4294967295;
	add.s64 	%rd19929, %rd19927, %rd19928;
	mad.lo.s64 	%rd19930, %rd2590, %rd2590, %rd19929;
	shr.u64 	%rd19931, %rd19930, 32;
	mul.lo.s64 	%rd19932, %rd2591, %rd2590;
	and.b64  	%rd19933, %rd19907, 4294967295;
	add.s64 	%rd19934, %rd19931, %rd19933;
	add.s64 	%rd19935, %rd19934, %rd19932;
	shr.u64 	%rd19936, %rd19935, 32;
	mul.lo.s64 	%rd19937, %rd2592, %rd2590;
	and.b64  	%rd19938, %rd19911, 4294967295;
	add.s64 	%rd19939, %rd19936, %rd19938;
	add.s64 	%rd19940, %rd19939, %rd19937;
	shr.u64 	%rd19941, %rd19940, 32;
	mul.lo.s64 	%rd19942, %rd2593, %rd2590;
	add.s64 	%rd19943, %rd19941, %rd19912;
	add.s64 	%rd19944, %rd19943, %rd19942;
	shr.u64 	%rd19945, %rd19944, 32;
	and.b64  	%rd19946, %rd19918, 4294967295;
	add.s64 	%rd19947, %rd19799, %rd19946;
	shr.u64 	%rd19948, %rd19947, 32;
	and.b64  	%rd19949, %rd19922, 4294967295;
	add.s64 	%rd19950, %rd19948, %rd19949;
	add.s64 	%rd19951, %rd19950, %rd19830;
	shr.u64 	%rd19952, %rd19951, 32;
	and.b64  	%rd19953, %rd19926, 4294967295;
	add.s64 	%rd19954, %rd19952, %rd19953;
	add.s64 	%rd19955, %rd19954, %rd19865;
	shr.u64 	%rd19956, %rd19955, 32;
	and.b64  	%rd19957, %rd19930, 4294967295;
	add.s64 	%rd19958, %rd19956, %rd19957;
	add.s64 	%rd19959, %rd19958, %rd19899;
	shr.u64 	%rd19960, %rd19959, 32;
	and.b64  	%rd19961, %rd19935, 4294967295;
	add.s64 	%rd19962, %rd19960, %rd19961;
	add.s64 	%rd19963, %rd19962, %rd19932;
	shr.u64 	%rd19964, %rd19963, 32;
	and.b64  	%rd19965, %rd19940, 4294967295;
	add.s64 	%rd19966, %rd19964, %rd19965;
	mad.lo.s64 	%rd19967, %rd2591, %rd2591, %rd19966;
	shr.u64 	%rd19968, %rd19967, 32;
	mul.lo.s64 	%rd19969, %rd2592, %rd2591;
	and.b64  	%rd19970, %rd19944, 4294967295;
	add.s64 	%rd19971, %rd19968, %rd19970;
	add.s64 	%rd19972, %rd19971, %rd19969;
	shr.u64 	%rd19973, %rd19972, 32;
	mul.lo.s64 	%rd19974, %rd2593, %rd2591;
	add.s64 	%rd19975, %rd19973, %rd19945;
	add.s64 	%rd19976, %rd19975, %rd19974;
	shr.u64 	%rd19977, %rd19976, 32;
	and.b64  	%rd19978, %rd19951, 4294967295;
	add.s64 	%rd19979, %rd19802, %rd19978;
	shr.u64 	%rd19980, %rd19979, 32;
	and.b64  	%rd19981, %rd19955, 4294967295;
	add.s64 	%rd19982, %rd19980, %rd19981;
	add.s64 	%rd19983, %rd19982, %rd19835;
	shr.u64 	%rd19984, %rd19983, 32;
	and.b64  	%rd19985, %rd19959, 4294967295;
	add.s64 	%rd19986, %rd19984, %rd19985;
	add.s64 	%rd19987, %rd19986, %rd19870;
	shr.u64 	%rd19988, %rd19987, 32;
	and.b64  	%rd19989, %rd19963, 4294967295;
	add.s64 	%rd19990, %rd19988, %rd19989;
	add.s64 	%rd19991, %rd19990, %rd19904;
	shr.u64 	%rd19992, %rd19991, 32;
	and.b64  	%rd19993, %rd19967, 4294967295;
	add.s64 	%rd19994, %rd19992, %rd19993;
	add.s64 	%rd19995, %rd19994, %rd19937;
	shr.u64 	%rd19996, %rd19995, 32;
	and.b64  	%rd19997, %rd19972, 4294967295;
	add.s64 	%rd19998, %rd19996, %rd19997;
	add.s64 	%rd19999, %rd19998, %rd19969;
	shr.u64 	%rd20000, %rd19999, 32;
	and.b64  	%rd20001, %rd19976, 4294967295;
	add.s64 	%rd20002, %rd20000, %rd20001;
	mad.lo.s64 	%rd20003, %rd2592, %rd2592, %rd20002;
	shr.u64 	%rd20004, %rd20003, 32;
	mul.lo.s64 	%rd20005, %rd2593, %rd2592;
	add.s64 	%rd20006, %rd20004, %rd19977;
	add.s64 	%rd20007, %rd20006, %rd20005;
	shr.u64 	%rd20008, %rd20007, 32;
	and.b64  	%rd20009, %rd19983, 4294967295;
	add.s64 	%rd20010, %rd19805, %rd20009;
	shr.u64 	%rd20011, %rd20010, 32;
	and.b64  	%rd20012, %rd19987, 4294967295;
	add.s64 	%rd20013, %rd20011, %rd20012;
	add.s64 	%rd20014, %rd20013, %rd19840;
	shr.u64 	%rd20015, %rd20014, 32;
	and.b64  	%rd20016, %rd19991, 4294967295;
	add.s64 	%rd20017, %rd20015, %rd20016;
	add.s64 	%rd20018, %rd20017, %rd19875;
	shr.u64 	%rd20019, %rd20018, 32;
	and.b64  	%rd20020, %rd19995, 4294967295;
	add.s64 	%rd20021, %rd20019, %rd20020;
	add.s64 	%rd20022, %rd20021, %rd19909;
	shr.u64 	%rd20023, %rd20022, 32;
	and.b64  	%rd20024, %rd19999, 4294967295;
	add.s64 	%rd20025, %rd20023, %rd20024;
	add.s64 	%rd20026, %rd20025, %rd19942;
	shr.u64 	%rd20027, %rd20026, 32;
	and.b64  	%rd20028, %rd20003, 4294967295;
	add.s64 	%rd20029, %rd20027, %rd20028;
	add.s64 	%rd20030, %rd20029, %rd19974;
	shr.u64 	%rd20031, %rd20030, 32;
	and.b64  	%rd20032, %rd20007, 4294967295;
	add.s64 	%rd20033, %rd20031, %rd20032;
	add.s64 	%rd20034, %rd20033, %rd20005;
	shr.u64 	%rd20035, %rd20034, 32;
	add.s64 	%rd20036, %rd20035, %rd20008;
	mad.lo.s64 	%rd20037, %rd2593, %rd2593, %rd20036;
	{ .reg .b32 tmp; mov.b64 {tmp, %r3569}, %rd20037; }
	mul.lo.s32 	%r3570, %r86, %r3568;
	cvt.u64.u32 	%rd20038, %r3570;
	and.b64  	%rd20039, %rd19785, 4294967295;
	mad.lo.s64 	%rd20040, %rd13, %rd20038, %rd20039;
	shr.u64 	%rd20041, %rd20040, 32;
	and.b64  	%rd20042, %rd19809, 4294967295;
	add.s64 	%rd20043, %rd20041, %rd20042;
	mad.lo.s64 	%rd20044, %rd14, %rd20038, %rd20043;
	cvt.u32.u64 	%r3571, %rd20044;
	shr.u64 	%rd20045, %rd20044, 32;
	and.b64  	%rd20046, %rd19845, 4294967295;
	add.s64 	%rd20047, %rd20045, %rd20046;
	mad.lo.s64 	%rd20048, %rd15, %rd20038, %rd20047;
	shr.u64 	%rd20049, %rd20048, 32;
	and.b64  	%rd20050, %rd19880, 4294967295;
	add.s64 	%rd20051, %rd20049, %rd20050;
	mad.lo.s64 	%rd20052, %rd16, %rd20038, %rd20051;
	shr.u64 	%rd20053, %rd20052, 32;
	and.b64  	%rd20054, %rd19914, 4294967295;
	add.s64 	%rd20055, %rd20053, %rd20054;
	mad.lo.s64 	%rd20056, %rd17, %rd20038, %rd20055;
	shr.u64 	%rd20057, %rd20056, 32;
	and.b64  	%rd20058, %rd19947, 4294967295;
	add.s64 	%rd20059, %rd20057, %rd20058;
	mad.lo.s64 	%rd20060, %rd18, %rd20038, %rd20059;
	shr.u64 	%rd20061, %rd20060, 32;
	and.b64  	%rd20062, %rd19979, 4294967295;
	add.s64 	%rd20063, %rd20061, %rd20062;
	mad.lo.s64 	%rd20064, %rd19, %rd20038, %rd20063;
	shr.u64 	%rd20065, %rd20064, 32;
	and.b64  	%rd20066, %rd20010, 4294967295;
	add.s64 	%rd20067, %rd20065, %rd20066;
	mad.lo.s64 	%rd20068, %rd20, %rd20038, %rd20067;
	shr.u64 	%rd20069, %rd20068, 32;
	and.b64  	%rd20070, %rd20014, 4294967295;
	add.s64 	%rd20071, %rd20069, %rd20070;
	shr.u64 	%rd20072, %rd20071, 32;
	and.b64  	%rd20073, %rd20018, 4294967295;
	add.s64 	%rd20074, %rd20072, %rd20073;
	shr.u64 	%rd20075, %rd20074, 32;
	and.b64  	%rd20076, %rd20022, 4294967295;
	add.s64 	%rd20077, %rd20075, %rd20076;
	shr.u64 	%rd20078, %rd20077, 32;
	and.b64  	%rd20079, %rd20026, 4294967295;
	add.s64 	%rd20080, %rd20078, %rd20079;
	shr.u64 	%rd20081, %rd20080, 32;
	and.b64  	%rd20082, %rd20030, 4294967295;
	add.s64 	%rd20083, %rd20081, %rd20082;
	shr.u64 	%rd20084, %rd20083, 32;
	and.b64  	%rd20085, %rd20034, 4294967295;
	add.s64 	%rd20086, %rd20084, %rd20085;
	shr.u64 	%rd20087, %rd20086, 32;
	and.b64  	%rd20088, %rd20037, 4294967295;
	add.s64 	%rd20089, %rd20087, %rd20088;
	{ .reg .b32 tmp; mov.b64 {tmp, %r3572}, %rd20089; }
	add.s32 	%r3573, %r3569, %r3572;
	mul.lo.s32 	%r3574, %r86, %r3571;
	cvt.u64.u32 	%rd20090, %r3574;
	and.b64  	%rd20091, %rd20044, 4294967295;
	mad.lo.s64 	%rd20092, %rd13, %rd20090, %rd20091;
	shr.u64 	%rd20093, %rd20092, 32;
	and.b64  	%rd20094, %rd20048, 4294967295;
	add.s64 	%rd20095, %rd20093, %rd20094;
	mad.lo.s64 	%rd20096, %rd14, %rd20090, %rd20095;
	cvt.u32.u64 	%r3575, %rd20096;
	shr.u64 	%rd20097, %rd20096, 32;
	and.b64  	%rd20098, %rd20052, 4294967295;
	add.s64 	%rd20099, %rd20097, %rd20098;
	mad.lo.s64 	%rd20100, %rd15, %rd20090, %rd20099;
	shr.u64 	%rd20101, %rd20100, 32;
	and.b64  	%rd20102, %rd20056, 4294967295;
	add.s64 	%rd20103, %rd20101, %rd20102;
	mad.lo.s64 	%rd20104, %rd16, %rd20090, %rd20103;
	shr.u64 	%rd20105, %rd20104, 32;
	and.b64  	%rd20106, %rd20060, 4294967295;
	add.s64 	%rd20107, %rd20105, %rd20106;
	mad.lo.s64 	%rd20108, %rd17, %rd20090, %rd20107;
	shr.u64 	%rd20109, %rd20108, 32;
	and.b64  	%rd20110, %rd20064, 4294967295;
	add.s64 	%rd20111, %rd20109, %rd20110;
	mad.lo.s64 	%rd20112, %rd18, %rd20090, %rd20111;
	shr.u64 	%rd20113, %rd20112, 32;
	and.b64  	%rd20114, %rd20068, 4294967295;
	add.s64 	%rd20115, %rd20113, %rd20114;
	mad.lo.s64 	%rd20116, %rd19, %rd20090, %rd20115;
	shr.u64 	%rd20117, %rd20116, 32;
	and.b64  	%rd20118, %rd20071, 4294967295;
	add.s64 	%rd20119, %rd20117, %rd20118;
	mad.lo.s64 	%rd20120, %rd20, %rd20090, %rd20119;
	shr.u64 	%rd20121, %rd20120, 32;
	and.b64  	%rd20122, %rd20074, 4294967295;
	add.s64 	%rd20123, %rd20121, %rd20122;
	shr.u64 	%rd20124, %rd20123, 32;
	and.b64  	%rd20125, %rd20077, 4294967295;
	add.s64 	%rd20126, %rd20124, %rd20125;
	shr.u64 	%rd20127, %rd20126, 32;
	and.b64  	%rd20128, %rd20080, 4294967295;
	add.s64 	%rd20129, %rd20127, %rd20128;
	shr.u64 	%rd20130, %rd20129, 32;
	and.b64  	%rd20131, %rd20083, 4294967295;
	add.s64 	%rd20132, %rd20130, %rd20131;
	shr.u64 	%rd20133, %rd20132, 32;
	and.b64  	%rd20134, %rd20086, 4294967295;
	add.s64 	%rd20135, %rd20133, %rd20134;
	shr.u64 	%rd20136, %rd20135, 32;
	and.b64  	%rd20137, %rd20089, 4294967295;
	add.s64 	%rd20138, %rd20136, %rd20137;
	{ .reg .b32 tmp; mov.b64 {tmp, %r3576}, %rd20138; }
	add.s32 	%r3577, %r3573, %r3576;
	mul.lo.s32 	%r3578, %r86, %r3575;
	cvt.u64.u32 	%rd20139, %r3578;
	and.b64  	%rd20140, %rd20096, 4294967295;
	mad.lo.s64 	%rd20141, %rd13, %rd20139, %rd20140;
	shr.u64 	%rd20142, %rd20141, 32;
	and.b64  	%rd20143, %rd20100, 4294967295;
	add.s64 	%rd20144, %rd20142, %rd20143;
	mad.lo.s64 	%rd20145, %rd14, %rd20139, %rd20144;
	cvt.u32.u64 	%r3579, %rd20145;
	shr.u64 	%rd20146, %rd20145, 32;
	and.b64  	%rd20147, %rd20104, 4294967295;
	add.s64 	%rd20148, %rd20146, %rd20147;
	mad.lo.s64 	%rd20149, %rd15, %rd20139, %rd20148;
	shr.u64 	%rd20150, %rd20149, 32;
	and.b64  	%rd20151, %rd20108, 4294967295;
	add.s64 	%rd20152, %rd20150, %rd20151;
	mad.lo.s64 	%rd20153, %rd16, %rd20139, %rd20152;
	shr.u64 	%rd20154, %rd20153, 32;
	and.b64  	%rd20155, %rd20112, 4294967295;
	add.s64 	%rd20156, %rd20154, %rd20155;
	mad.lo.s64 	%rd20157, %rd17, %rd20139, %rd20156;
	shr.u64 	%rd20158, %rd20157, 32;
	and.b64  	%rd20159, %rd20116, 4294967295;
	add.s64 	%rd20160, %rd20158, %rd20159;
	mad.lo.s64 	%rd20161, %rd18, %rd20139, %rd20160;
	shr.u64 	%rd20162, %rd20161, 32;
	and.b64  	%rd20163, %rd20120, 4294967295;
	add.s64 	%rd20164, %rd20162, %rd20163;
	mad.lo.s64 	%rd20165, %rd19, %rd20139, %rd20164;
	shr.u64 	%rd20166, %rd20165, 32;
	and.b64  	%rd20167, %rd20123, 4294967295;
	add.s64 	%rd20168, %rd20166, %rd20167;
	mad.lo.s64 	%rd20169, %rd20, %rd20139, %rd20168;
	shr.u64 	%rd20170, %rd20169, 32;
	and.b64  	%rd20171, %rd20126, 4294967295;
	add.s64 	%rd20172, %rd20170, %rd20171;
	shr.u64 	%rd20173, %rd20172, 32;
	and.b64  	%rd20174, %rd20129, 4294967295;
	add.s64 	%rd20175, %rd20173, %rd20174;
	shr.u64 	%rd20176, %rd20175, 32;
	and.b64  	%rd20177, %rd20132, 4294967295;
	add.s64 	%rd20178, %rd20176, %rd20177;
	shr.u64 	%rd20179, %rd20178, 32;
	and.b64  	%rd20180, %rd20135, 4294967295;
	add.s64 	%rd20181, %rd20179, %rd20180;
	shr.u64 	%rd20182, %rd20181, 32;
	and.b64  	%rd20183, %rd20138, 4294967295;
	add.s64 	%rd20184, %rd20182, %rd20183;
	{ .reg .b32 tmp; mov.b64 {tmp, %r3580}, %rd20184; }
	add.s32 	%r3581, %r3577, %r3580;
	mul.lo.s32 	%r3582, %r86, %r3579;
	cvt.u64.u32 	%rd20185, %r3582;
	and.b64  	%rd20186, %rd20145, 4294967295;
	mad.lo.s64 	%rd20187, %rd13, %rd20185, %rd20186;
	shr.u64 	%rd20188, %rd20187, 32;
	and.b64  	%rd20189, %rd20149, 4294967295;
	add.s64 	%rd20190, %rd20188, %rd20189;
	mad.lo.s64 	%rd20191, %rd14, %rd20185, %rd20190;
	cvt.u32.u64 	%r3583, %rd20191;
	shr.u64 	%rd20192, %rd20191, 32;
	and.b64  	%rd20193, %rd20153, 4294967295;
	add.s64 	%rd20194, %rd20192, %rd20193;
	mad.lo.s64 	%rd20195, %rd15, %rd20185, %rd20194;
	shr.u64 	%rd20196, %rd20195, 32;
	and.b64  	%rd20197, %rd20157, 4294967295;
	add.s64 	%rd20198, %rd20196, %rd20197;
	mad.lo.s64 	%rd20199, %rd16, %rd20185, %rd20198;
	shr.u64 	%rd20200, %rd20199, 32;
	and.b64  	%rd20201, %rd20161, 4294967295;
	add.s64 	%rd20202, %rd20200, %rd20201;
	mad.lo.s64 	%rd20203, %rd17, %rd20185, %rd20202;
	shr.u64 	%rd20204, %rd20203, 32;
	and.b64  	%rd20205, %rd20165, 4294967295;
	add.s64 	%rd20206, %rd20204, %rd20205;
	mad.lo.s64 	%rd20207, %rd18, %rd20185, %rd20206;
	shr.u64 	%rd20208, %rd20207, 32;
	and.b64  	%rd20209, %rd20169, 4294967295;
	add.s64 	%rd20210, %rd20208, %rd20209;
	mad.lo.s64 	%rd20211, %rd19, %rd20185, %rd20210;
	shr.u64 	%rd20212, %rd20211, 32;
	and.b64  	%rd20213, %rd20172, 4294967295;
	add.s64 	%rd20214, %rd20212, %rd20213;
	mad.lo.s64 	%rd20215, %rd20, %rd20185, %rd20214;
	shr.u64 	%rd20216, %rd20215, 32;
	and.b64  	%rd20217, %rd20175, 4294967295;
	add.s64 	%rd20218, %rd20216, %rd20217;
	shr.u64 	%rd20219, %rd20218, 32;
	and.b64  	%rd20220, %rd20178, 4294967295;
	add.s64 	%rd20221, %rd20219, %rd20220;
	shr.u64 	%rd20222, %rd20221, 32;
	and.b64  	%rd20223, %rd20181, 4294967295;
	add.s64 	%rd20224, %rd20222, %rd20223;
	shr.u64 	%rd20225, %rd20224, 32;
	and.b64  	%rd20226, %rd20184, 4294967295;
	add.s64 	%rd20227, %rd20225, %rd20226;
	{ .reg .b32 tmp; mov.b64 {tmp, %r3584}, %rd20227; }
	add.s32 	%r3585, %r3581, %r3584;
	mul.lo.s32 	%r3586, %r86, %r3583;
	cvt.u64.u32 	%rd20228, %r3586;
	and.b64  	%rd20229, %rd20191, 4294967295;
	mad.lo.s64 	%rd20230, %rd13, %rd20228, %rd20229;
	shr.u64 	%rd20231, %rd20230, 32;
	and.b64  	%rd20232, %rd20195, 4294967295;
	add.s64 	%rd20233, %rd20231, %rd20232;
	mad.lo.s64 	%rd20234, %rd14, %rd20228, %rd20233;
	cvt.u32.u64 	%r3587, %rd20234;
	shr.u64 	%rd20235, %rd20234, 32;
	and.b64  	%rd20236, %rd20199, 4294967295;
	add.s64 	%rd20237, %rd20235, %rd20236;
	mad.lo.s64 	%rd20238, %rd15, %rd20228, %rd20237;
	shr.u64 	%rd20239, %rd20238, 32;
	and.b64  	%rd20240, %rd20203, 4294967295;
	add.s64 	%rd20241, %rd20239, %rd20240;
	mad.lo.s64 	%rd20242, %rd16, %rd20228, %rd20241;
	shr.u64 	%rd20243, %rd20242, 32;
	and.b64  	%rd20244, %rd20207, 4294967295;
	add.s64 	%rd20245, %rd20243, %rd20244;
	mad.lo.s64 	%rd20246, %rd17, %rd20228, %rd20245;
	shr.u64 	%rd20247, %rd20246, 32;
	and.b64  	%rd20248, %rd20211, 4294967295;
	add.s64 	%rd20249, %rd20247, %rd20248;
	mad.lo.s64 	%rd20250, %rd18, %rd20228, %rd20249;
	shr.u64 	%rd20251, %rd20250, 32;
	and.b64  	%rd20252, %rd20215, 4294967295;
	add.s64 	%rd20253, %rd20251, %rd20252;
	mad.lo.s64 	%rd20254, %rd19, %rd20228, %rd20253;
	shr.u64 	%rd20255, %rd20254, 32;
	and.b64  	%rd20256, %rd20218, 4294967295;
	add.s64 	%rd20257, %rd20255, %rd20256;
	mad.lo.s64 	%rd20258, %rd20, %rd20228, %rd20257;
	shr.u64 	%rd20259, %rd20258, 32;
	and.b64  	%rd20260, %rd20221, 4294967295;
	add.s64 	%rd20261, %rd20259, %rd20260;
	shr.u64 	%rd20262, %rd20261, 32;
	and.b64  	%rd20263, %rd20224, 4294967295;
	add.s64 	%rd20264, %rd20262, %rd20263;
	shr.u64 	%rd20265, %rd20264, 32;
	and.b64  	%rd20266, %rd20227, 4294967295;
	add.s64 	%rd20267, %rd20265, %rd20266;
	{ .reg .b32 tmp; mov.b64 {tmp, %r3588}, %rd20267; }
	add.s32 	%r3589, %r3585, %r3588;
	mul.lo.s32 	%r3590, %r86, %r3587;
	cvt.u64.u32 	%rd20268, %r3590;
	and.b64  	%rd20269, %rd20234, 4294967295;
	mad.lo.s64 	%rd20270, %rd13, %rd20268, %rd20269;
	shr.u64 	%rd20271, %rd20270, 32;
	and.b64  	%rd20272, %rd20238, 4294967295;
	add.s64 	%rd20273, %rd20271, %rd20272;
	mad.lo.s64 	%rd20274, %rd14, %rd20268, %rd20273;
	cvt.u32.u64 	%r3591, %rd20274;
	shr.u64 	%rd20275, %rd20274, 32;
	and.b64  	%rd20276, %rd20242, 4294967295;
	add.s64 	%rd20277, %rd20275, %rd20276;
	mad.lo.s64 	%rd20278, %rd15, %rd20268, %rd20277;
	shr.u64 	%rd20279, %rd20278, 32;
	and.b64  	%rd20280, %rd20246, 4294967295;
	add.s64 	%rd20281, %rd20279, %rd20280;
	mad.lo.s64 	%rd20282, %rd16, %rd20268, %rd20281;
	shr.u64 	%rd20283, %rd20282, 32;
	and.b64  	%rd20284, %rd20250, 4294967295;
	add.s64 	%rd20285, %rd20283, %rd20284;
	mad.lo.s64 	%rd20286, %rd17, %rd20268, %rd20285;
	shr.u64 	%rd20287, %rd20286, 32;
	and.b64  	%rd20288, %rd20254, 4294967295;
	add.s64 	%rd20289, %rd20287, %rd20288;
	mad.lo.s64 	%rd20290, %rd18, %rd20268, %rd20289;
	shr.u64 	%rd20291, %rd20290, 32;
	and.b64  	%rd20292, %rd20258, 4294967295;
	add.s64 	%rd20293, %rd20291, %rd20292;
	mad.lo.s64 	%rd20294, %rd19, %rd20268, %rd20293;
	shr.u64 	%rd20295, %rd20294, 32;
	and.b64  	%rd20296, %rd20261, 4294967295;
	add.s64 	%rd20297, %rd20295, %rd20296;
	mad.lo.s64 	%rd20298, %rd20, %rd20268, %rd20297;
	shr.u64 	%rd20299, %rd20298, 32;
	and.b64  	%rd20300, %rd20264, 4294967295;
	add.s64 	%rd20301, %rd20299, %rd20300;
	shr.u64 	%rd20302, %rd20301, 32;
	and.b64  	%rd20303, %rd20267, 4294967295;
	add.s64 	%rd20304, %rd20302, %rd20303;
	{ .reg .b32 tmp; mov.b64 {tmp, %r3592}, %rd20304; }
	add.s32 	%r3593, %r3589, %r3592;
	mul.lo.s32 	%r3594, %r86, %r3591;
	cvt.u64.u32 	%rd20305, %r3594;
	and.b64  	%rd20306, %rd20274, 4294967295;
	mad.lo.s64 	%rd20307, %rd13, %rd20305, %rd20306;
	shr.u64 	%rd20308, %rd20307, 32;
	and.b64  	%rd20309, %rd20278, 4294967295;
	add.s64 	%rd20310, %rd20308, %rd20309;
	mad.lo.s64 	%rd20311, %rd14, %rd20305, %rd20310;
	cvt.u32.u64 	%r3595, %rd20311;
	shr.u64 	%rd20312, %rd20311, 32;
	and.b64  	%rd20313, %rd20282, 4294967295;
	add.s64 	%rd20314, %rd20312, %rd20313;
	mad.lo.s64 	%rd20315, %rd15, %rd20305, %rd20314;
	shr.u64 	%rd20316, %rd20315, 32;
	and.b64  	%rd20317, %rd20286, 4294967295;
	add.s64 	%rd20318, %rd20316, %rd20317;
	mad.lo.s64 	%rd20319, %rd16, %rd20305, %rd20318;
	shr.u64 	%rd20320, %rd20319, 32;
	and.b64  	%rd20321, %rd20290, 4294967295;
	add.s64 	%rd20322, %rd20320, %rd20321;
	mad.lo.s64 	%rd20323, %rd17, %rd20305, %rd20322;
	shr.u64 	%rd20324, %rd20323, 32;
	and.b64  	%rd20325, %rd20294, 4294967295;
	add.s64 	%rd20326, %rd20324, %rd20325;
	mad.lo.s64 	%rd20327, %rd18, %rd20305, %rd20326;
	shr.u64 	%rd20328, %rd20327, 32;
	and.b64  	%rd20329, %rd20298, 4294967295;
	add.s64 	%rd20330, %rd20328, %rd20329;
	mad.lo.s64 	%rd20331, %rd19, %rd20305, %rd20330;
	shr.u64 	%rd20332, %rd20331, 32;
	and.b64  	%rd20333, %rd20301, 4294967295;
	add.s64 	%rd20334, %rd20332, %rd20333;
	mad.lo.s64 	%rd20335, %rd20, %rd20305, %rd20334;
	shr.u64 	%rd20336, %rd20335, 32;
	and.b64  	%rd20337, %rd20304, 4294967295;
	add.s64 	%rd20338, %rd20336, %rd20337;
	{ .reg .b32 tmp; mov.b64 {tmp, %r3596}, %rd20338; }
	add.s32 	%r3597, %r3593, %r3596;
	mul.lo.s32 	%r3598, %r86, %r3595;
	cvt.u64.u32 	%rd20339, %r3598;
	and.b64  	%rd20340, %rd20311, 4294967295;
	mad.lo.s64 	%rd20341, %rd13, %rd20339, %rd20340;
	shr.u64 	%rd20342, %rd20341, 32;
	and.b64  	%rd20343, %rd20315, 4294967295;
	add.s64 	%rd20344, %rd20342, %rd20343;
	mad.lo.s64 	%rd2737, %rd14, %rd20339, %rd20344;
	cvt.u32.u64 	%r6728, %rd2737;
	shr.u64 	%rd20345, %rd2737, 32;
	and.b64  	%rd20346, %rd20319, 4294967295;
	add.s64 	%rd20347, %rd20345, %rd20346;
	mad.lo.s64 	%rd45669, %rd15, %rd20339, %rd20347;
	cvt.u32.u64 	%r1398, %rd45669;
	shr.u64 	%rd20348, %rd45669, 32;
	and.b64  	%rd20349, %rd20323, 4294967295;
	add.s64 	%rd20350, %rd20348, %rd20349;
	mad.lo.s64 	%rd45670, %rd16, %rd20339, %rd20350;
	cvt.u32.u64 	%r1399, %rd45670;
	shr.u64 	%rd20351, %rd45670, 32;
	and.b64  	%rd20352, %rd20327, 4294967295;
	add.s64 	%rd20353, %rd20351, %rd20352;
	mad.lo.s64 	%rd45671, %rd17, %rd20339, %rd20353;
	cvt.u32.u64 	%r1400, %rd45671;
	shr.u64 	%rd20354, %rd45671, 32;
	and.b64  	%rd20355, %rd20331, 4294967295;
	add.s64 	%rd20356, %rd20354, %rd20355;
	mad.lo.s64 	%rd45672, %rd18, %rd20339, %rd20356;
	cvt.u32.u64 	%r1401, %rd45672;
	shr.u64 	%rd20357, %rd45672, 32;
	and.b64  	%rd20358, %rd20335, 4294967295;
	add.s64 	%rd20359, %rd20357, %rd20358;
	mad.lo.s64 	%rd45673, %rd19, %rd20339, %rd20359;
	cvt.u32.u64 	%r1402, %rd45673;
	shr.u64 	%rd20360, %rd45673, 32;
	and.b64  	%rd20361, %rd20338, 4294967295;
	add.s64 	%rd20362, %rd20360, %rd20361;
	mad.lo.s64 	%rd45674, %rd20, %rd20339, %rd20362;
	cvt.u32.u64 	%r1403, %rd45674;
	{ .reg .b32 tmp; mov.b64 {tmp, %r3599}, %rd45674; }
	add.s32 	%r6729, %r3597, %r3599;
	setp.gt.u32 	%p830, %r6729, %r3567;
	@%p830 bra 	$L__BB4_1529;
	setp.lt.u32 	%p831, %r6729, %r3567;
	@%p831 bra 	$L__BB4_1530;
	cvt.u32.u64 	%r3601, %rd19;
	setp.lt.u32 	%p832, %r3601, %r1403;
	@%p832 bra 	$L__BB4_1529;
	setp.gt.u32 	%p833, %r3601, %r1403;
	@%p833 bra 	$L__BB4_1530;
	cvt.u32.u64 	%r3603, %rd18;
	setp.lt.u32 	%p834, %r3603, %r1402;
	@%p834 bra 	$L__BB4_1529;
	setp.gt.u32 	%p835, %r3603, %r1402;
	@%p835 bra 	$L__BB4_1530;
	cvt.u32.u64 	%r3605, %rd17;
	setp.lt.u32 	%p836, %r3605, %r1401;
	@%p836 bra 	$L__BB4_1529;
	setp.gt.u32 	%p837, %r3605, %r1401;
	@%p837 bra 	$L__BB4_1530;
	cvt.u32.u64 	%r3607, %rd16;
	setp.lt.u32 	%p838, %r3607, %r1400;
	@%p838 bra 	$L__BB4_1529;
	setp.gt.u32 	%p839, %r3607, %r1400;
	@%p839 bra 	$L__BB4_1530;
	cvt.u32.u64 	%r3609, %rd15;
	setp.lt.u32 	%p840, %r3609, %r1399;
	@%p840 bra 	$L__BB4_1529;
	setp.gt.u32 	%p841, %r3609, %r1399;
	@%p841 bra 	$L__BB4_1530;
	cvt.u32.u64 	%r3611, %rd14;
	setp.lt.u32 	%p842, %r3611, %r1398;
	@%p842 bra 	$L__BB4_1529;
	cvt.u32.u64 	%r3613, %rd13;
	setp.gt.u32 	%p843, %r3611, %r1398;
	setp.gt.u32 	%p844, %r3613, %r6728;
	or.pred  	%p845, %p843, %p844;
	@%p845 bra 	$L__BB4_1530;
$L__BB4_1529:
	and.b64  	%rd20364, %rd2737, 4294967295;
	sub.s64 	%rd20365, %rd20364, %rd13;
	shr.u64 	%rd20366, %rd20365, 63;
	cvt.u32.u64 	%r6728, %rd20365;
	and.b64  	%rd20367, %rd45669, 4294967295;
	add.s64 	%rd20368, %rd20366, %rd14;
	sub.s64 	%rd45669, %rd20367, %rd20368;
	shr.u64 	%rd20369, %rd45669, 63;
	and.b64  	%rd20370, %rd45670, 4294967295;
	add.s64 	%rd20371, %rd20369, %rd15;
	sub.s64 	%rd45670, %rd20370, %rd20371;
	shr.u64 	%rd20372, %rd45670, 63;
	and.b64  	%rd20373, %rd45671, 4294967295;
	add.s64 	%rd20374, %rd20372, %rd16;
	sub.s64 	%rd45671, %rd20373, %rd20374;
	shr.u64 	%rd20375, %rd45671, 63;
	and.b64  	%rd20376, %rd45672, 4294967295;
	add.s64 	%rd20377, %rd20375, %rd17;
	sub.s64 	%rd45672, %rd20376, %rd20377;
	shr.u64 	%rd20378, %rd45672, 63;
	and.b64  	%rd20379, %rd45673, 4294967295;
	add.s64 	%rd20380, %rd20378, %rd18;
	sub.s64 	%rd45673, %rd20379, %rd20380;
	shr.u64 	%rd20381, %rd45673, 63;
	and.b64  	%rd20382, %rd45674, 4294967295;
	add.s64 	%rd20383, %rd20381, %rd19;
	sub.s64 	%rd45674, %rd20382, %rd20383;
	shr.u64 	%rd20384, %rd45674, 63;
	cvt.u32.u64 	%r3615, %rd20384;
	add.s32 	%r3616, %r3567, %r3615;
	sub.s32 	%r6729, %r6729, %r3616;
$L__BB4_1530:
	cvt.u32.u64 	%r3617, %rd20;
	shl.b32 	%r6730, %r6728, 1;
	shr.u32 	%r3618, %r6728, 31;
	cvt.u64.u32 	%rd20386, %r3618;
	and.b64  	%rd2756, %rd45669, 4294967295;
	shl.b64 	%rd20387, %rd45669, 1;
	and.b64  	%rd20388, %rd20387, 8589934590;
	or.b64  	%rd45675, %rd20388, %rd20386;
	cvt.u32.u64 	%r1410, %rd45675;
	shr.u64 	%rd20389, %rd20388, 32;
	and.b64  	%rd2758, %rd45670, 4294967295;
	shl.b64 	%rd20390, %rd45670, 1;
	and.b64  	%rd20391, %rd20390, 8589934590;
	or.b64  	%rd45676, %rd20389, %rd20391;
	cvt.u32.u64 	%r1411, %rd45676;
	shr.u64 	%rd20392, %rd20391, 32;
	and.b64  	%rd2760, %rd45671, 4294967295;
	shl.b64 	%rd20393, %rd45671, 1;
	and.b64  	%rd20394, %rd20393, 8589934590;
	or.b64  	%rd45677, %rd20392, %rd20394;
	cvt.u32.u64 	%r1412, %rd45677;
	shr.u64 	%rd20395, %rd20394, 32;
	and.b64  	%rd2762, %rd45672, 4294967295;
	shl.b64 	%rd20396, %rd45672, 1;
	and.b64  	%rd20397, %rd20396, 8589934590;
	or.b64  	%rd45678, %rd20395, %rd20397;
	cvt.u32.u64 	%r1413, %rd45678;
	shr.u64 	%rd20398, %rd20397, 32;
	and.b64  	%rd2764, %rd45673, 4294967295;
	shl.b64 	%rd20399, %rd45673, 1;
	and.b64  	%rd20400, %rd20399, 8589934590;
	or.b64  	%rd45679, %rd20398, %rd20400;
	cvt.u32.u64 	%r1414, %rd45679;
	shr.u64 	%rd20401, %rd20400, 32;
	and.b64  	%rd2766, %rd45674, 4294967295;
	shl.b64 	%rd20402, %rd45674, 1;
	and.b64  	%rd20403, %rd20402, 8589934590;
	or.b64  	%rd45680, %rd20401, %rd20403;
	cvt.u32.u64 	%r1415, %rd45680;
	shr.u64 	%rd20404, %rd20403, 32;
	cvt.u64.u32 	%rd2768, %r6729;
	mul.wide.u32 	%rd20405, %r6729, 2;
	add.s64 	%rd45681, %rd20404, %rd20405;
	cvt.u32.u64 	%r1416, %rd45681;
	setp.gt.u64 	%p846, %rd45681, 4294967295;
	setp.lt.u32 	%p847, %r3617, %r1416;
	or.pred  	%p848, %p846, %p847;
	@%p848 bra 	$L__BB4_1544;
	cvt.u32.u64 	%r3619, %rd20;
	setp.gt.u32 	%p849, %r3619, %r1416;
	@%p849 bra 	$L__BB4_1545;
	cvt.u32.u64 	%r3620, %rd19;
	setp.lt.u32 	%p850, %r3620, %r1415;
	@%p850 bra 	$L__BB4_1544;
	cvt.u32.u64 	%r3621, %rd19;
	setp.gt.u32 	%p851, %r3621, %r1415;
	@%p851 bra 	$L__BB4_1545;
	cvt.u32.u64 	%r3622, %rd18;
	setp.lt.u32 	%p852, %r3622, %r1414;
	@%p852 bra 	$L__BB4_1544;
	cvt.u32.u64 	%r3623, %rd18;
	setp.gt.u32 	%p853, %r3623, %r1414;
	@%p853 bra 	$L__BB4_1545;
	cvt.u32.u64 	%r3624, %rd17;
	setp.lt.u32 	%p854, %r3624, %r1413;
	@%p854 bra 	$L__BB4_1544;
	cvt.u32.u64 	%r3625, %rd17;
	setp.gt.u32 	%p855, %r3625, %r1413;
	@%p855 bra 	$L__BB4_1545;
	cvt.u32.u64 	%r3626, %rd16;
	setp.lt.u32 	%p856, %r3626, %r1412;
	@%p856 bra 	$L__BB4_1544;
	cvt.u32.u64 	%r3627, %rd16;
	setp.gt.u32 	%p857, %r3627, %r1412;
	@%p857 bra 	$L__BB4_1545;
	cvt.u32.u64 	%r3628, %rd15;
	setp.lt.u32 	%p858, %r3628, %r1411;
	@%p858 bra 	$L__BB4_1544;
	setp.gt.u32 	%p859, %r3628, %r1411;
	@%p859 bra 	$L__BB4_1545;
	cvt.u32.u64 	%r3630, %rd14;
	setp.lt.u32 	%p860, %r3630, %r1410;
	@%p860 bra 	$L__BB4_1544;
	cvt.u32.u64 	%r3632, %rd13;
	setp.gt.u32 	%p861, %r3630, %r1410;
	setp.lt.u32 	%p862, %r6730, %r3632;
	or.pred  	%p863, %p861, %p862;
	@%p863 bra 	$L__BB4_1545;
$L__BB4_1544:
	cvt.u64.u32 	%rd20408, %r6730;
	sub.s64 	%rd20409, %rd20408, %rd13;
	shr.u64 	%rd20410, %rd20409, 63;
	cvt.u32.u64 	%r6730, %rd20409;
	and.b64  	%rd20411, %rd45675, 4294967295;
	add.s64 	%rd20412, %rd20410, %rd14;
	sub.s64 	%rd45675, %rd20411, %rd20412;
	shr.u64 	%rd20413, %rd45675, 63;
	and.b64  	%rd20414, %rd45676, 4294967295;
	add.s64 	%rd20415, %rd20413, %rd15;
	sub.s64 	%rd45676, %rd20414, %rd20415;
	shr.u64 	%rd20416, %rd45676, 63;
	and.b64  	%rd20417, %rd45677, 4294967295;
	add.s64 	%rd20418, %rd20416, %rd16;
	sub.s64 	%rd45677, %rd20417, %rd20418;
	shr.u64 	%rd20419, %rd45677, 63;
	and.b64  	%rd20420, %rd45678, 4294967295;
	add.s64 	%rd20421, %rd20419, %rd17;
	sub.s64 	%rd45678, %rd20420, %rd20421;
	shr.u64 	%rd20422, %rd45678, 63;
	and.b64  	%rd20423, %rd45679, 4294967295;
	add.s64 	%rd20424, %rd20422, %rd18;
	sub.s64 	%rd45679, %rd20423, %rd20424;
	shr.u64 	%rd20425, %rd45679, 63;
	and.b64  	%rd20426, %rd45680, 4294967295;
	add.s64 	%rd20427, %rd20425, %rd19;
	sub.s64 	%rd45680, %rd20426, %rd20427;
	shr.u64 	%rd20428, %rd45680, 63;
	and.b64  	%rd20429, %rd45681, 4294967295;
	add.s64 	%rd20430, %rd20428, %rd20;
	sub.s64 	%rd45681, %rd20429, %rd20430;
$L__BB4_1545:
	cvt.u32.u64 	%r3633, %rd20;
	add.s32 	%r6731, %r6730, %r6728;
	setp.lt.u32 	%p864, %r6731, %r6730;
	selp.u64 	%rd20432, 1, 0, %p864;
	and.b64  	%rd20433, %rd45675, 4294967295;
	add.s64 	%rd20434, %rd20433, %rd20432;
	add.s64 	%rd45682, %rd20434, %rd2756;
	cvt.u32.u64 	%r1420, %rd45682;
	shr.u64 	%rd20435, %rd45682, 32;
	and.b64  	%rd20436, %rd45676, 4294967295;
	add.s64 	%rd20437, %rd20435, %rd20436;
	add.s64 	%rd45683, %rd20437, %rd2758;
	cvt.u32.u64 	%r1421, %rd45683;
	shr.u64 	%rd20438, %rd45683, 32;
	and.b64  	%rd20439, %rd45677, 4294967295;
	add.s64 	%rd20440, %rd20438, %rd20439;
	add.s64 	%rd45684, %rd20440, %rd2760;
	cvt.u32.u64 	%r1422, %rd45684;
	shr.u64 	%rd20441, %rd45684, 32;
	and.b64  	%rd20442, %rd45678, 4294967295;
	add.s64 	%rd20443, %rd20441, %rd20442;
	add.s64 	%rd45685, %rd20443, %rd2762;
	cvt.u32.u64 	%r1423, %rd45685;
	shr.u64 	%rd20444, %rd45685, 32;
	and.b64  	%rd20445, %rd45679, 4294967295;
	add.s64 	%rd20446, %rd20444, %rd20445;
	add.s64 	%rd45686, %rd20446, %rd2764;
	cvt.u32.u64 	%r1424, %rd45686;
	shr.u64 	%rd20447, %rd45686, 32;
	and.b64  	%rd20448, %rd45680, 4294967295;
	add.s64 	%rd20449, %rd20447, %rd20448;
	add.s64 	%rd45687, %rd20449, %rd2766;
	cvt.u32.u64 	%r1425, %rd45687;
	shr.u64 	%rd20450, %rd45687, 32;
	and.b64  	%rd20451, %rd45681, 4294967295;
	add.s64 	%rd20452, %rd20450, %rd20451;
	add.s64 	%rd45688, %rd20452, %rd2768;
	cvt.u32.u64 	%r1426, %rd45688;
	setp.gt.u64 	%p865, %rd45688, 4294967295;
	setp.lt.u32 	%p866, %r3633, %r1426;
	or.pred  	%p867, %p865, %p866;
	@%p867 bra 	$L__BB4_1559;
	setp.gt.u32 	%p868, %r3633, %r1426;
	@%p868 bra 	$L__BB4_1560;
	cvt.u32.u64 	%r3635, %rd19;
	setp.lt.u32 	%p869, %r3635, %r1425;
	@%p869 bra 	$L__BB4_1559;
	setp.gt.u32 	%p870, %r3635, %r1425;
	@%p870 bra 	$L__BB4_1560;
	cvt.u32.u64 	%r3637, %rd18;
	setp.lt.u32 	%p871, %r3637, %r1424;
	@%p871 bra 	$L__BB4_1559;
	setp.gt.u32 	%p872, %r3637, %r1424;
	@%p872 bra 	$L__BB4_1560;
	cvt.u32.u64 	%r3639, %rd17;
	setp.lt.u32 	%p873, %r3639, %r1423;
	@%p873 bra 	$L__BB4_1559;
	setp.gt.u32 	%p874, %r3639, %r1423;
	@%p874 bra 	$L__BB4_1560;
	cvt.u32.u64 	%r3641, %rd16;
	setp.lt.u32 	%p875, %r3641, %r1422;
	@%p875 bra 	$L__BB4_1559;
	setp.gt.u32 	%p876, %r3641, %r1422;
	@%p876 bra 	$L__BB4_1560;
	cvt.u32.u64 	%r3643, %rd15;
	setp.lt.u32 	%p877, %r3643, %r1421;
	@%p877 bra 	$L__BB4_1559;
	setp.gt.u32 	%p878, %r3643, %r1421;
	@%p878 bra 	$L__BB4_1560;
	cvt.u32.u64 	%r3645, %rd14;
	setp.lt.u32 	%p879, %r3645, %r1420;
	@%p879 bra 	$L__BB4_1559;
	cvt.u32.u64 	%r3647, %rd13;
	setp.gt.u32 	%p880, %r3645, %r1420;
	setp.lt.u32 	%p881, %r6731, %r3647;
	or.pred  	%p882, %p880, %p881;
	@%p882 bra 	$L__BB4_1560;
$L__BB4_1559:
	cvt.u64.u32 	%rd20455, %r6731;
	sub.s64 	%rd20456, %rd20455, %rd13;
	shr.u64 	%rd20457, %rd20456, 63;
	cvt.u32.u64 	%r6731, %rd20456;
	and.b64  	%rd20458, %rd45682, 4294967295;
	add.s64 	%rd20459, %rd20457, %rd14;
	sub.s64 	%rd45682, %rd20458, %rd20459;
	shr.u64 	%rd20460, %rd45682, 63;
	and.b64  	%rd20461, %rd45683, 4294967295;
	add.s64 	%rd20462, %rd20460, %rd15;
	sub.s64 	%rd45683, %rd20461, %rd20462;
	shr.u64 	%rd20463, %rd45683, 63;
	and.b64  	%rd20464, %rd45684, 4294967295;
	add.s64 	%rd20465, %rd20463, %rd16;
	sub.s64 	%rd45684, %rd20464, %rd20465;
	shr.u64 	%rd20466, %rd45684, 63;
	and.b64  	%rd20467, %rd45685, 4294967295;
	add.s64 	%rd20468, %rd20466, %rd17;
	sub.s64 	%rd45685, %rd20467, %rd20468;
	shr.u64 	%rd20469, %rd45685, 63;
	and.b64  	%rd20470, %rd45686, 4294967295;
	add.s64 	%rd20471, %rd20469, %rd18;
	sub.s64 	%rd45686, %rd20470, %rd20471;
	shr.u64 	%rd20472, %rd45686, 63;
	and.b64  	%rd20473, %rd45687, 4294967295;
	add.s64 	%rd20474, %rd20472, %rd19;
	sub.s64 	%rd45687, %rd20473, %rd20474;
	shr.u64 	%rd20475, %rd45687, 63;
	and.b64  	%rd20476, %rd45688, 4294967295;
	add.s64 	%rd20477, %rd20475, %rd20;
	sub.s64 	%rd45688, %rd20476, %rd20477;
$L__BB4_1560:
	cvt.u32.u64 	%r3648, %rd20;
	cvt.u64.u32 	%rd2805, %r6731;
	mul.wide.u32 	%rd20478, %r6731, %r6731;
	cvt.u32.u64 	%r3649, %rd20478;
	shr.u64 	%rd20479, %rd20478, 32;
	and.b64  	%rd2806, %rd45682, 4294967295;
	mul.lo.s64 	%rd20480, %rd2806, %rd2805;
	add.s64 	%rd20481, %rd20479, %rd20480;
	shr.u64 	%rd20482, %rd20481, 32;
	and.b64  	%rd2807, %rd45683, 4294967295;
	mul.lo.s64 	%rd20483, %rd2807, %rd2805;
	add.s64 	%rd20484, %rd20482, %rd20483;
	shr.u64 	%rd20485, %rd20484, 32;
	and.b64  	%rd2808, %rd45684, 4294967295;
	mul.lo.s64 	%rd20486, %rd2808, %rd2805;
	add.s64 	%rd20487, %rd20485, %rd20486;
	shr.u64 	%rd20488, %rd20487, 32;
	and.b64  	%rd2809, %rd45685, 4294967295;
	mul.lo.s64 	%rd20489, %rd2809, %rd2805;
	add.s64 	%rd20490, %rd20488, %rd20489;
	shr.u64 	%rd20491, %rd20490, 32;
	and.b64  	%rd2810, %rd45686, 4294967295;
	mul.lo.s64 	%rd20492, %rd2810, %rd2805;
	add.s64 	%rd20493, %rd20491, %rd20492;
	shr.u64 	%rd20494, %rd20493, 32;
	and.b64  	%rd2811, %rd45687, 4294967295;
	mul.lo.s64 	%rd20495, %rd2811, %rd2805;
	add.s64 	%rd20496, %rd20494, %rd20495;
	shr.u64 	%rd20497, %rd20496, 32;
	and.b64  	%rd2812, %rd45688, 4294967295;
	mul.lo.s64 	%rd20498, %rd2812, %rd2805;
	add.s64 	%rd20499, %rd20497, %rd20498;
	shr.u64 	%rd20500, %rd20499, 32;
	and.b64  	%rd20501, %rd20481, 4294967295;
	add.s64 	%rd20502, %rd20480, %rd20501;
	shr.u64 	%rd20503, %rd20502, 32;
	and.b64  	%rd20504, %rd20484, 4294967295;
	add.s64 	%rd20505, %rd20503, %rd20504;
	mad.lo.s64 	%rd20506, %rd2806, %rd2806, %rd20505;
	shr.u64 	%rd20507, %rd20506, 32;
	mul.lo.s64 	%rd20508, %rd2807, %rd2806;
	and.b64  	%rd20509, %rd20487, 4294967295;
	add.s64 	%rd20510, %rd20507, %rd20509;
	add.s64 	%rd20511, %rd20510, %rd20508;
	shr.u64 	%rd20512, %rd20511, 32;
	mul.lo.s64 	%rd20513, %rd2808, %rd2806;
	and.b64  	%rd20514, %rd20490, 4294967295;
	add.s64 	%rd20515, %rd20512, %rd20514;
	add.s64 	%rd20516, %rd20515, %rd20513;
	shr.u64 	%rd20517, %rd20516, 32;
	mul.lo.s64 	%rd20518, %rd2809, %rd2806;
	and.b64  	%rd20519, %rd20493, 4294967295;
	add.s64 	%rd20520, %rd20517, %rd20519;
	add.s64 	%rd20521, %rd20520, %rd20518;
	shr.u64 	%rd20522, %rd20521, 32;
	mul.lo.s64 	%rd20523, %rd2810, %rd2806;
	and.b64  	%rd20524, %rd20496, 4294967295;
	add.s64 	%rd20525, %rd20522, %rd20524;
	add.s64 	%rd20526, %rd20525, %rd20523;
	shr.u64 	%rd20527, %rd20526, 32;
	mul.lo.s64 	%rd20528, %rd2811, %rd2806;
	and.b64  	%rd20529, %rd20499, 4294967295;
	add.s64 	%rd20530, %rd20527, %rd20529;
	add.s64 	%rd20531, %rd20530, %rd20528;
	shr.u64 	%rd20532, %rd20531, 32;
	mul.lo.s64 	%rd20533, %rd2812, %rd2806;
	add.s64 	%rd20534, %rd20532, %rd20500;
	add.s64 	%rd20535, %rd20534, %rd20533;
	shr.u64 	%rd20536, %rd20535, 32;
	and.b64  	%rd20537, %rd20506, 4294967295;
	add.s64 	%rd20538, %rd20483, %rd20537;
	shr.u64 	%rd20539, %rd20538, 32;
	and.b64  	%rd20540, %rd20511, 4294967295;
	add.s64 	%rd20541, %rd20539, %rd20540;
	add.s64 	%rd20542, %rd20541, %rd20508;
	shr.u64 	%rd20543, %rd20542, 32;
	and.b64  	%rd20544, %rd20516, 4294967295;
	add.s64 	%rd20545, %rd20543, %rd20544;
	mad.lo.s64 	%rd20546, %rd2807, %rd2807, %rd20545;
	shr.u64 	%rd20547, %rd20546, 32;
	mul.lo.s64 	%rd20548, %rd2808, %rd2807;
	and.b64  	%rd20549, %rd20521, 4294967295;
	add.s64 	%rd20550, %rd20547, %rd20549;
	add.s64 	%rd20551, %rd20550, %rd20548;
	shr.u64 	%rd20552, %rd20551, 32;
	mul.lo.s64 	%rd20553, %rd2809, %rd2807;
	and.b64  	%rd20554, %rd20526, 4294967295;
	add.s64 	%rd20555, %rd20552, %rd20554;
	add.s64 	%rd20556, %rd20555, %rd20553;
	shr.u64 	%rd20557, %rd20556, 32;
	mul.lo.s64 	%rd20558, %rd2810, %rd2807;
	and.b64  	%rd20559, %rd20531, 4294967295;
	add.s64 	%rd20560, %rd20557, %rd20559;
	add.s64 	%rd20561, %rd20560, %rd20558;
	shr.u64 	%rd20562, %rd20561, 32;
	mul.lo.s64 	%rd20563, %rd2811, %rd2807;
	and.b64  	%rd20564, %rd20535, 4294967295;
	add.s64 	%rd20565, %rd20562, %rd20564;
	add.s64 	%rd20566, %rd20565, %rd20563;
	shr.u64 	%rd20567, %rd20566, 32;
	mul.lo.s64 	%rd20568, %rd2812, %rd2807;
	add.s64 	%rd20569, %rd20567, %rd20536;
	add.s64 	%rd20570, %rd20569, %rd20568;
	shr.u64 	%rd20571, %rd20570, 32;
	and.b64  	%rd20572, %rd20542, 4294967295;
	add.s64 	%rd20573, %rd20486, %rd20572;
	shr.u64 	%rd20574, %rd20573, 32;
	and.b64  	%rd20575, %rd20546, 4294967295;
	add.s64 	%rd20576, %rd20574, %rd20575;
	add.s64 	%rd20577, %rd20576, %rd20513;
	shr.u64 	%rd20578, %rd20577, 32;
	and.b64  	%rd20579, %rd20551, 4294967295;
	add.s64 	%rd20580, %rd20578, %rd20579;
	add.s64 	%rd20581, %rd20580, %rd20548;
	shr.u64 	%rd20582, %rd20581, 32;
	and.b64  	%rd20583, %rd20556, 4294967295;
	add.s64 	%rd20584, %rd20582, %rd20583;
	mad.lo.s64 	%rd20585, %rd2808, %rd2808, %rd20584;
	shr.u64 	%rd20586, %rd20585, 32;
	mul.lo.s64 	%rd20587, %rd2809, %rd2808;
	and.b64  	%rd20588, %rd20561, 4294967295;
	add.s64 	%rd20589, %rd20586, %rd20588;
	add.s64 	%rd20590, %rd20589, %rd20587;
	shr.u64 	%rd20591, %rd20590, 32;
	mul.lo.s64 	%rd20592, %rd2810, %rd2808;
	and.b64  	%rd20593, %rd20566, 4294967295;
	add.s64 	%rd20594, %rd20591, %rd20593;
	add.s64 	%rd20595, %rd20594, %rd20592;
	shr.u64 	%rd20596, %rd20595, 32;
	mul.lo.s64 	%rd20597, %rd2811, %rd2808;
	and.b64  	%rd20598, %rd20570, 4294967295;
	add.s64 	%rd20599, %rd20596, %rd20598;
	add.s64 	%rd20600, %rd20599, %rd20597;
	shr.u64 	%rd20601, %rd20600, 32;
	mul.lo.s64 	%rd20602, %rd2812, %rd2808;
	add.s64 	%rd20603, %rd20601, %rd20571;
	add.s64 	%rd20604, %rd20603, %rd20602;
	shr.u64 	%rd20605, %rd20604, 32;
	and.b64  	%rd20606, %rd20577, 4294967295;
	add.s64 	%rd20607, %rd20489, %rd20606;
	shr.u64 	%rd20608, %rd20607, 32;
	and.b64  	%rd20609, %rd20581, 4294967295;
	add.s64 	%rd20610, %rd20608, %rd20609;
	add.s64 	%rd20611, %rd20610, %rd20518;
	shr.u64 	%rd20612, %rd20611, 32;
	and.b64  	%rd20613, %rd20585, 4294967295;
	add.s64 	%rd20614, %rd20612, %rd20613;
	add.s64 	%rd20615, %rd20614, %rd20553;
	shr.u64 	%rd20616, %rd20615, 32;
	and.b64  	%rd20617, %rd20590, 4294967295;
	add.s64 	%rd20618, %rd20616, %rd20617;
	add.s64 	%rd20619, %rd20618, %rd20587;
	shr.u64 	%rd20620, %rd20619, 32;
	and.b64  	%rd20621, %rd20595, 4294967295;
	add.s64 	%rd20622, %rd20620, %rd20621;
	mad.lo.s64 	%rd20623, %rd2809, %rd2809, %rd20622;
	shr.u64 	%rd20624, %rd20623, 32;
	mul.lo.s64 	%rd20625, %rd2810, %rd2809;
	and.b64  	%rd20626, %rd20600, 4294967295;
	add.s64 	%rd20627, %rd20624, %rd20626;
	add.s64 	%rd20628, %rd20627, %rd20625;
	shr.u64 	%rd20629, %rd20628, 32;
	mul.lo.s64 	%rd20630, %rd2811, %rd2809;
	and.b64  	%rd20631, %rd20604, 4294967295;
	add.s64 	%rd20632, %rd20629, %rd20631;
	add.s64 	%rd20633, %rd20632, %rd20630;
	shr.u64 	%rd20634, %rd20633, 32;
	mul.lo.s64 	%rd20635, %rd2812, %rd2809;
	add.s64 	%rd20636, %rd20634, %rd20605;
	add.s64 	%rd20637, %rd20636, %rd20635;
	shr.u64 	%rd20638, %rd20637, 32;
	and.b64  	%rd20639, %rd20611, 4294967295;
	add.s64 	%rd20640, %rd20492, %rd20639;
	shr.u64 	%rd20641, %rd20640, 32;
	and.b64  	%rd20642, %rd20615, 4294967295;
	add.s64 	%rd20643, %rd20641, %rd20642;
	add.s64 	%rd20644, %rd20643, %rd20523;
	shr.u64 	%rd20645, %rd20644, 32;
	and.b64  	%rd20646, %rd20619, 4294967295;
	add.s64 	%rd20647, %rd20645, %rd20646;
	add.s64 	%rd20648, %rd20647, %rd20558;
	shr.u64 	%rd20649, %rd20648, 32;
	and.b64  	%rd20650, %rd20623, 4294967295;
	add.s64 	%rd20651, %rd20649, %rd20650;
	add.s64 	%rd20652, %rd20651, %rd20592;
	shr.u64 	%rd20653, %rd20652, 32;
	and.b64  	%rd20654, %rd20628, 4294967295;
	add.s64 	%rd20655, %rd20653, %rd20654;
	add.s64 	%rd20656, %rd20655, %rd20625;
	shr.u64 	%rd20657, %rd20656, 32;
	and.b64  	%rd20658, %rd20633, 4294967295;
	add.s64 	%rd20659, %rd20657, %rd20658;
	mad.lo.s64 	%rd20660, %rd2810, %rd2810, %rd20659;
	shr.u64 	%rd20661, %rd20660, 32;
	mul.lo.s64 	%rd20662, %rd2811, %rd2810;
	and.b64  	%rd20663, %rd20637, 4294967295;
	add.s64 	%rd20664, %rd20661, %rd20663;
	add.s64 	%rd20665, %rd20664, %rd20662;
	shr.u64 	%rd20666, %rd20665, 32;
	mul.lo.s64 	%rd20667, %rd2812, %rd2810;
	add.s64 	%rd20668, %rd20666, %rd20638;
	add.s64 	%rd20669, %rd20668, %rd20667;
	shr.u64 	%rd20670, %rd20669, 32;
	and.b64  	%rd20671, %rd20644, 4294967295;
	add.s64 	%rd20672, %rd20495, %rd20671;
	shr.u64 	%rd20673, %rd20672, 32;
	and.b64  	%rd20674, %rd20648, 4294967295;
	add.s64 	%rd20675, %rd20673, %rd20674;
	add.s64 	%rd20676, %rd20675, %rd20528;
	shr.u64 	%rd20677, %rd20676, 32;
	and.b64  	%rd20678, %rd20652, 4294967295;
	add.s64 	%rd20679, %rd20677, %rd20678;
	add.s64 	%rd20680, %rd20679, %rd20563;
	shr.u64 	%rd20681, %rd20680, 32;
	and.b64  	%rd20682, %rd20656, 4294967295;
	add.s64 	%rd20683, %rd20681, %rd20682;
	add.s64 	%rd20684, %rd20683, %rd20597;
	shr.u64 	%rd20685, %rd20684, 32;
	and.b64  	%rd20686, %rd20660, 4294967295;
	add.s64 	%rd20687, %rd20685, %rd20686;
	add.s64 	%rd20688, %rd20687, %rd20630;
	shr.u64 	%rd20689, %rd20688, 32;
	and.b64  	%rd20690, %rd20665, 4294967295;
	add.s64 	%rd20691, %rd20689, %rd20690;
	add.s64 	%rd20692, %rd20691, %rd20662;
	shr.u64 	%rd20693, %rd20692, 32;
	and.b64  	%rd20694, %rd20669, 4294967295;
	add.s64 	%rd20695, %rd20693, %rd20694;
	mad.lo.s64 	%rd20696, %rd2811, %rd2811, %rd20695;
	shr.u64 	%rd20697, %rd20696, 32;
	mul.lo.s64 	%rd20698, %rd2812, %rd2811;
	add.s64 	%rd20699, %rd20697, %rd20670;
	add.s64 	%rd20700, %rd20699, %rd20698;
	shr.u64 	%rd20701, %rd20700, 32;
	and.b64  	%rd20702, %rd20676, 4294967295;
	add.s64 	%rd20703, %rd20498, %rd20702;
	shr.u64 	%rd20704, %rd20703, 32;
	and.b64  	%rd20705, %rd20680, 4294967295;
	add.s64 	%rd20706, %rd20704, %rd20705;
	add.s64 	%rd20707, %rd20706, %rd20533;
	shr.u64 	%rd20708, %rd20707, 32;
	and.b64  	%rd20709, %rd20684, 4294967295;
	add.s64 	%rd20710, %rd20708, %rd20709;
	add.s64 	%rd20711, %rd20710, %rd20568;
	shr.u64 	%rd20712, %rd20711, 32;
	and.b64  	%rd20713, %rd20688, 4294967295;
	add.s64 	%rd20714, %rd20712, %rd20713;
	add.s64 	%rd20715, %rd20714, %rd20602;
	shr.u64 	%rd20716, %rd20715, 32;
	and.b64  	%rd20717, %rd20692, 4294967295;
	add.s64 	%rd20718, %rd20716, %rd20717;
	add.s64 	%rd20719, %rd20718, %rd20635;
	shr.u64 	%rd20720, %rd20719, 32;
	and.b64  	%rd20721, %rd20696, 4294967295;
	add.s64 	%rd20722, %rd20720, %rd20721;
	add.s64 	%rd20723, %rd20722, %rd20667;
	shr.u64 	%rd20724, %rd20723, 32;
	and.b64  	%rd20725, %rd20700, 4294967295;
	add.s64 	%rd20726, %rd20724, %rd20725;
	add.s64 	%rd20727, %rd20726, %rd20698;
	shr.u64 	%rd20728, %rd20727, 32;
	add.s64 	%rd20729, %rd20728, %rd20701;
	mad.lo.s64 	%rd20730, %rd2812, %rd2812, %rd20729;
	{ .reg .b32 tmp; mov.b64 {tmp, %r3650}, %rd20730; }
	mul.lo.s32 	%r3651, %r86, %r3649;
	cvt.u64.u32 	%rd20731, %r3651;
	and.b64  	%rd20732, %rd20478, 4294967293;
	mad.lo.s64 	%rd20733, %rd13, %rd20731, %rd20732;
	shr.u64 	%rd20734, %rd20733, 32;
	and.b64  	%rd20735, %rd20502, 4294967295;
	add.s64 	%rd20736, %rd20734, %rd20735;
	mad.lo.s64 	%rd20737, %rd14, %rd20731, %rd20736;
	cvt.u32.u64 	%r3652, %rd20737;
	shr.u64 	%rd20738, %rd20737, 32;
	and.b64  	%rd20739, %rd20538, 4294967295;
	add.s64 	%rd20740, %rd20738, %rd20739;
	mad.lo.s64 	%rd20741, %rd15, %rd20731, %rd20740;
	shr.u64 	%rd20742, %rd20741, 32;
	and.b64  	%rd20743, %rd20573, 4294967295;
	add.s64 	%rd20744, %rd20742, %rd20743;
	mad.lo.s64 	%rd20745, %rd16, %rd20731, %rd20744;
	shr.u64 	%rd20746, %rd20745, 32;
	and.b64  	%rd20747, %rd20607, 4294967295;
	add.s64 	%rd20748, %rd20746, %rd20747;
	mad.lo.s64 	%rd20749, %rd17, %rd20731, %rd20748;
	shr.u64 	%rd20750, %rd20749, 32;
	and.b64  	%rd20751, %rd20640, 4294967295;
	add.s64 	%rd20752, %rd20750, %rd20751;
	mad.lo.s64 	%rd20753, %rd18, %rd20731, %rd20752;
	shr.u64 	%rd20754, %rd20753, 32;
	and.b64  	%rd20755, %rd20672, 4294967295;
	add.s64 	%rd20756, %rd20754, %rd20755;
	mad.lo.s64 	%rd20757, %rd19, %rd20731, %rd20756;
	shr.u64 	%rd20758, %rd20757, 32;
	and.b64  	%rd20759, %rd20703, 4294967295;
	add.s64 	%rd20760, %rd20758, %rd20759;
	mad.lo.s64 	%rd20761, %rd20, %rd20731, %rd20760;
	shr.u64 	%rd20762, %rd20761, 32;
	and.b64  	%rd20763, %rd20707, 4294967295;
	add.s64 	%rd20764, %rd20762, %rd20763;
	shr.u64 	%rd20765, %rd20764, 32;
	and.b64  	%rd20766, %rd20711, 4294967295;
	add.s64 	%rd20767, %rd20765, %rd20766;
	shr.u64 	%rd20768, %rd20767, 32;
	and.b64  	%rd20769, %rd20715, 4294967295;
	add.s64 	%rd20770, %rd20768, %rd20769;
	shr.u64 	%rd20771, %rd20770, 32;
	and.b64  	%rd20772, %rd20719, 4294967295;
	add.s64 	%rd20773, %rd20771, %rd20772;
	shr.u64 	%rd20774, %rd20773, 32;
	and.b64  	%rd20775, %rd20723, 4294967295;
	add.s64 	%rd20776, %rd20774, %rd20775;
	shr.u64 	%rd20777, %rd20776, 32;
	and.b64  	%rd20778, %rd20727, 4294967295;
	add.s64 	%rd20779, %rd20777, %rd20778;
	shr.u64 	%rd20780, %rd20779, 32;
	and.b64  	%rd20781, %rd20730, 4294967295;
	add.s64 	%rd20782, %rd20780, %rd20781;
	{ .reg .b32 tmp; mov.b64 {tmp, %r3653}, %rd20782; }
	add.s32 	%r3654, %r3650, %r3653;
	mul.lo.s32 	%r3655, %r86, %r3652;
	cvt.u64.u32 	%rd20783, %r3655;
	and.b64  	%rd20784, %rd20737, 4294967295;
	mad.lo.s64 	%rd20785, %rd13, %rd20783, %rd20784;
	shr.u64 	%rd20786, %rd20785, 32;
	and.b64  	%rd20787, %rd20741, 4294967295;
	add.s64 	%rd20788, %rd20786, %rd20787;
	mad.lo.s64 	%rd20789, %rd14, %rd20783, %rd20788;
	cvt.u32.u64 	%r3656, %rd20789;
	shr.u64 	%rd20790, %rd20789, 32;
	and.b64  	%rd20791, %rd20745, 4294967295;
	add.s64 	%rd20792, %rd20790, %rd20791;
	mad.lo.s64 	%rd20793, %rd15, %rd20783, %rd20792;
	shr.u64 	%rd20794, %rd20793, 32;
	and.b64  	%rd20795, %rd20749, 4294967295;
	add.s64 	%rd20796, %rd20794, %rd20795;
	mad.lo.s64 	%rd20797, %rd16, %rd20783, %rd20796;
	shr.u64 	%rd20798, %rd20797, 32;
	and.b64  	%rd20799, %rd20753, 4294967295;
	add.s64 	%rd20800, %rd20798, %rd20799;
	mad.lo.s64 	%rd20801, %rd17, %rd20783, %rd20800;
	shr.u64 	%rd20802, %rd20801, 32;
	and.b64  	%rd20803, %rd20757, 4294967295;
	add.s64 	%rd20804, %rd20802, %rd20803;
	mad.lo.s64 	%rd20805, %rd18, %rd20783, %rd20804;
	shr.u64 	%rd20806, %rd20805, 32;
	and.b64  	%rd20807, %rd20761, 4294967295;
	add.s64 	%rd20808, %rd20806, %rd20807;
	mad.lo.s64 	%rd20809, %rd19, %rd20783, %rd20808;
	shr.u64 	%rd20810, %rd20809, 32;
	and.b64  	%rd20811, %rd20764, 4294967295;
	add.s64 	%rd20812, %rd20810, %rd20811;
	mad.lo.s64 	%rd20813, %rd20, %rd20783, %rd20812;
	shr.u64 	%rd20814, %rd20813, 32;
	and.b64  	%rd20815, %rd20767, 4294967295;
	add.s64 	%rd20816, %rd20814, %rd20815;
	shr.u64 	%rd20817, %rd20816, 32;
	and.b64  	%rd20818, %rd20770, 4294967295;
	add.s64 	%rd20819, %rd20817, %rd20818;
	shr.u64 	%rd20820, %rd20819, 32;
	and.b64  	%rd20821, %rd20773, 4294967295;
	add.s64 	%rd20822, %rd20820, %rd20821;
	shr.u64 	%rd20823, %rd20822, 32;
	and.b64  	%rd20824, %rd20776, 4294967295;
	add.s64 	%rd20825, %rd20823, %rd20824;
	shr.u64 	%rd20826, %rd20825, 32;
	and.b64  	%rd20827, %rd20779, 4294967295;
	add.s64 	%rd20828, %rd20826, %rd20827;
	shr.u64 	%rd20829, %rd20828, 32;
	and.b64  	%rd20830, %rd20782, 4294967295;
	add.s64 	%rd20831, %rd20829, %rd20830;
	{ .reg .b32 tmp; mov.b64 {tmp, %r3657}, %rd20831; }
	add.s32 	%r3658, %r3654, %r3657;
	mul.lo.s32 	%r3659, %r86, %r3656;
	cvt.u64.u32 	%rd20832, %r3659;
	and.b64  	%rd20833, %rd20789, 4294967295;
	mad.lo.s64 	%rd20834, %rd13, %rd20832, %rd20833;
	shr.u64 	%rd20835, %rd20834, 32;
	and.b64  	%rd20836, %rd20793, 4294967295;
	add.s64 	%rd20837, %rd20835, %rd20836;
	mad.lo.s64 	%rd20838, %rd14, %rd20832, %rd20837;
	cvt.u32.u64 	%r3660, %rd20838;
	shr.u64 	%rd20839, %rd20838, 32;
	and.b64  	%rd20840, %rd20797, 4294967295;
	add.s64 	%rd20841, %rd20839, %rd20840;
	mad.lo.s64 	%rd20842, %rd15, %rd20832, %rd20841;
	shr.u64 	%rd20843, %rd20842, 32;
	and.b64  	%rd20844, %rd20801, 4294967295;
	add.s64 	%rd20845, %rd20843, %rd20844;
	mad.lo.s64 	%rd20846, %rd16, %rd20832, %rd20845;
	shr.u64 	%rd20847, %rd20846, 32;
	and.b64  	%rd20848, %rd20805, 4294967295;
	add.s64 	%rd20849, %rd20847, %rd20848;
	mad.lo.s64 	%rd20850, %rd17, %rd20832, %rd20849;
	shr.u64 	%rd20851, %rd20850, 32;
	and.b64  	%rd20852, %rd20809, 4294967295;
	add.s64 	%rd20853, %rd20851, %rd20852;
	mad.lo.s64 	%rd20854, %rd18, %rd20832, %rd20853;
	shr.u64 	%rd20855, %rd20854, 32;
	and.b64  	%rd20856, %rd20813, 4294967295;
	add.s64 	%rd20857, %rd20855, %rd20856;
	mad.lo.s64 	%rd20858, %rd19, %rd20832, %rd20857;
	shr.u64 	%rd20859, %rd20858, 32;
	and.b64  	%rd20860, %rd20816, 4294967295;
	add.s64 	%rd20861, %rd20859, %rd20860;
	mad.lo.s64 	%rd20862, %rd20, %rd20832, %rd20861;
	shr.u64 	%rd20863, %rd20862, 32;
	and.b64  	%rd20864, %rd20819, 4294967295;
	add.s64 	%rd20865, %rd20863, %rd20864;
	shr.u64 	%rd20866, %rd20865, 32;
	and.b64  	%rd20867, %rd20822, 4294967295;
	add.s64 	%rd20868, %rd20866, %rd20867;
	shr.u64 	%rd20869, %rd20868, 32;
	and.b64  	%rd20870, %rd20825, 4294967295;
	add.s64 	%rd20871, %rd20869, %rd20870;
	shr.u64 	%rd20872, %rd20871, 32;
	and.b64  	%rd20873, %rd20828, 4294967295;
	add.s64 	%rd20874, %rd20872, %rd20873;
	shr.u64 	%rd20875, %rd20874, 32;
	and.b64  	%rd20876, %rd20831, 4294967295;
	add.s64 	%rd20877, %rd20875, %rd20876;
	{ .reg .b32 tmp; mov.b64 {tmp, %r3661}, %rd20877; }
	add.s32 	%r3662, %r3658, %r3661;
	mul.lo.s32 	%r3663, %r86, %r3660;
	cvt.u64.u32 	%rd20878, %r3663;
	and.b64  	%rd20879, %rd20838, 4294967295;
	mad.lo.s64 	%rd20880, %rd13, %rd20878, %rd20879;
	shr.u64 	%rd20881, %rd20880, 32;
	and.b64  	%rd20882, %rd20842, 4294967295;
	add.s64 	%rd20883, %rd20881, %rd20882;
	mad.lo.s64 	%rd20884, %rd14, %rd20878, %rd20883;
	cvt.u32.u64 	%r3664, %rd20884;
	shr.u64 	%rd20885, %rd20884, 32;
	and.b64  	%rd20886, %rd20846, 4294967295;
	add.s64 	%rd20887, %rd20885, %rd20886;
	mad.lo.s64 	%rd20888, %rd15, %rd20878, %rd20887;
	shr.u64 	%rd20889, %rd20888, 32;
	and.b64  	%rd20890, %rd20850, 4294967295;
	add.s64 	%rd20891, %rd20889, %rd20890;
	mad.lo.s64 	%rd20892, %rd16, %rd20878, %rd20891;
	shr.u64 	%rd20893, %rd20892, 32;
	and.b64  	%rd20894, %rd20854, 4294967295;
	add.s64 	%rd20895, %rd20893, %rd20894;
	mad.lo.s64 	%rd20896, %rd17, %rd20878, %rd20895;
	shr.u64 	%rd20897, %rd20896, 32;
	and.b64  	%rd20898, %rd20858, 4294967295;
	add.s64 	%rd20899, %rd20897, %rd20898;
	mad.lo.s64 	%rd20900, %rd18, %rd20878, %rd20899;
	shr.u64 	%rd20901, %rd20900, 32;
	and.b64  	%rd20902, %rd20862, 4294967295;
	add.s64 	%rd20903, %rd20901, %rd20902;
	mad.lo.s64 	%rd20904, %rd19, %rd20878, %rd20903;
	shr.u64 	%rd20905, %rd20904, 32;
	and.b64  	%rd20906, %rd20865, 4294967295;
	add.s64 	%rd20907, %rd20905, %rd20906;
	mad.lo.s64 	%rd20908, %rd20, %rd20878, %rd20907;
	shr.u64 	%rd20909, %rd20908, 32;
	and.b64  	%rd20910, %rd20868, 4294967295;
	add.s64 	%rd20911, %rd20909, %rd20910;
	shr.u64 	%rd20912, %rd20911, 32;
	and.b64  	%rd20913, %rd20871, 4294967295;
	add.s64 	%rd20914, %rd20912, %rd20913;
	shr.u64 	%rd20915, %rd20914, 32;
	and.b64  	%rd20916, %rd20874, 4294967295;
	add.s64 	%rd20917, %rd20915, %rd20916;
	shr.u64 	%rd20918, %rd20917, 32;
	and.b64  	%rd20919, %rd20877, 4294967295;
	add.s64 	%rd20920, %rd20918, %rd20919;
	{ .reg .b32 tmp; mov.b64 {tmp, %r3665}, %rd20920; }
	add.s32 	%r3666, %r3662, %r3665;
	mul.lo.s32 	%r3667, %r86, %r3664;
	cvt.u64.u32 	%rd20921, %r3667;
	and.b64  	%rd20922, %rd20884, 4294967295;
	mad.lo.s64 	%rd20923, %rd13, %rd20921, %rd20922;
	shr.u64 	%rd20924, %rd20923, 32;
	and.b64  	%rd20925, %rd20888, 4294967295;
	add.s64 	%rd20926, %rd20924, %rd20925;
	mad.lo.s64 	%rd20927, %rd14, %rd20921, %rd20926;
	cvt.u32.u64 	%r3668, %rd20927;
	shr.u64 	%rd20928, %rd20927, 32;
	and.b64  	%rd20929, %rd20892, 4294967295;
	add.s64 	%rd20930, %rd20928, %rd20929;
	mad.lo.s64 	%rd20931, %rd15, %rd20921, %rd20930;
	shr.u64 	%rd20932, %rd20931, 32;
	and.b64  	%rd20933, %rd20896, 4294967295;
	add.s64 	%rd20934, %rd20932, %rd20933;
	mad.lo.s64 	%rd20935, %rd16, %rd20921, %rd20934;
	shr.u64 	%rd20936, %rd20935, 32;
	and.b64  	%rd20937, %rd20900, 4294967295;
	add.s64 	%rd20938, %rd20936, %rd20937;
	mad.lo.s64 	%rd20939, %rd17, %rd20921, %rd20938;
	shr.u64 	%rd20940, %rd20939, 32;
	and.b64  	%rd20941, %rd20904, 4294967295;
	add.s64 	%rd20942, %rd20940, %rd20941;
	mad.lo.s64 	%rd20943, %rd18, %rd20921, %rd20942;
	shr.u64 	%rd20944, %rd20943, 32;
	and.b64  	%rd20945, %rd20908, 4294967295;
	add.s64 	%rd20946, %rd20944, %rd20945;
	mad.lo.s64 	%rd20947, %rd19, %rd20921, %rd20946;
	shr.u64 	%rd20948, %rd20947, 32;
	and.b64  	%rd20949, %rd20911, 4294967295;
	add.s64 	%rd20950, %rd20948, %rd20949;
	mad.lo.s64 	%rd20951, %rd20, %rd20921, %rd20950;
	shr.u64 	%rd20952, %rd20951, 32;
	and.b64  	%rd20953, %rd20914, 4294967295;
	add.s64 	%rd20954, %rd20952, %rd20953;
	shr.u64 	%rd20955, %rd20954, 32;
	and.b64  	%rd20956, %rd20917, 4294967295;
	add.s64 	%rd20957, %rd20955, %rd20956;
	shr.u64 	%rd20958, %rd20957, 32;
	and.b64  	%rd20959, %rd20920, 4294967295;
	add.s64 	%rd20960, %rd20958, %rd20959;
	{ .reg .b32 tmp; mov.b64 {tmp, %r3669}, %rd20960; }
	add.s32 	%r3670, %r3666, %r3669;
	mul.lo.s32 	%r3671, %r86, %r3668;
	cvt.u64.u32 	%rd20961, %r3671;
	and.b64  	%rd20962, %rd20927, 4294967295;
	mad.lo.s64 	%rd20963, %rd13, %rd20961, %rd20962;
	shr.u64 	%rd20964, %rd20963, 32;
	and.b64  	%rd20965, %rd20931, 4294967295;
	add.s64 	%rd20966, %rd20964, %rd20965;
	mad.lo.s64 	%rd20967, %rd14, %rd20961, %rd20966;
	cvt.u32.u64 	%r3672, %rd20967;
	shr.u64 	%rd20968, %rd20967, 32;
	and.b64  	%rd20969, %rd20935, 4294967295;
	add.s64 	%rd20970, %rd20968, %rd20969;
	mad.lo.s64 	%rd20971, %rd15, %rd20961, %rd20970;
	shr.u64 	%rd20972, %rd20971, 32;
	and.b64  	%rd20973, %rd20939, 4294967295;
	add.s64 	%rd20974, %rd20972, %rd20973;
	mad.lo.s64 	%rd20975, %rd16, %rd20961, %rd20974;
	shr.u64 	%rd20976, %rd20975, 32;
	and.b64  	%rd20977, %rd20943, 4294967295;
	add.s64 	%rd20978, %rd20976, %rd20977;
	mad.lo.s64 	%rd20979, %rd17, %rd20961, %rd20978;
	shr.u64 	%rd20980, %rd20979, 32;
	and.b64  	%rd20981, %rd20947, 4294967295;
	add.s64 	%rd20982, %rd20980, %rd20981;
	mad.lo.s64 	%rd20983, %rd18, %rd20961, %rd20982;
	shr.u64 	%rd20984, %rd20983, 32;
	and.b64  	%rd20985, %rd20951, 4294967295;
	add.s64 	%rd20986, %rd20984, %rd20985;
	mad.lo.s64 	%rd20987, %rd19, %rd20961, %rd20986;
	shr.u64 	%rd20988, %rd20987, 32;
	and.b64  	%rd20989, %rd20954, 4294967295;
	add.s64 	%rd20990, %rd20988, %rd20989;
	mad.lo.s64 	%rd20991, %rd20, %rd20961, %rd20990;
	shr.u64 	%rd20992, %rd20991, 32;
	and.b64  	%rd20993, %rd20957, 4294967295;
	add.s64 	%rd20994, %rd20992, %rd20993;
	shr.u64 	%rd20995, %rd20994, 32;
	and.b64  	%rd20996, %rd20960, 4294967295;
	add.s64 	%rd20997, %rd20995, %rd20996;
	{ .reg .b32 tmp; mov.b64 {tmp, %r3673}, %rd20997; }
	add.s32 	%r3674, %r3670, %r3673;
	mul.lo.s32 	%r3675, %r86, %r3672;
	cvt.u64.u32 	%rd20998, %r3675;
	and.b64  	%rd20999, %rd20967, 4294967295;
	mad.lo.s64 	%rd21000, %rd13, %rd20998, %rd20999;
	shr.u64 	%rd21001, %rd21000, 32;
	and.b64  	%rd21002, %rd20971, 4294967295;
	add.s64 	%rd21003, %rd21001, %rd21002;
	mad.lo.s64 	%rd21004, %rd14, %rd20998, %rd21003;
	cvt.u32.u64 	%r3676, %rd21004;
	shr.u64 	%rd21005, %rd21004, 32;
	and.b64  	%rd21006, %rd20975, 4294967295;
	add.s64 	%rd21007, %rd21005, %rd21006;
	mad.lo.s64 	%rd21008, %rd15, %rd20998, %rd21007;
	shr.u64 	%rd21009, %rd21008, 32;
	and.b64  	%rd21010, %rd20979, 4294967295;
	add.s64 	%rd21011, %rd21009, %rd21010;
	mad.lo.s64 	%rd21012, %rd16, %rd20998, %rd21011;
	shr.u64 	%rd21013, %rd21012, 32;
	and.b64  	%rd21014, %rd20983, 4294967295;
	add.s64 	%rd21015, %rd21013, %rd21014;
	mad.lo.s64 	%rd21016, %rd17, %rd20998, %rd21015;
	shr.u64 	%rd21017, %rd21016, 32;
	and.b64  	%rd21018, %rd20987, 4294967295;
	add.s64 	%rd21019, %rd21017, %rd21018;
	mad.lo.s64 	%rd21020, %rd18, %rd20998, %rd21019;
	shr.u64 	%rd21021, %rd21020, 32;
	and.b64  	%rd21022, %rd20991, 4294967295;
	add.s64 	%rd21023, %rd21021, %rd21022;
	mad.lo.s64 	%rd21024, %rd19, %rd20998, %rd21023;
	shr.u64 	%rd21025, %rd21024, 32;
	and.b64  	%rd21026, %rd20994, 4294967295;
	add.s64 	%rd21027, %rd21025, %rd21026;
	mad.lo.s64 	%rd21028, %rd20, %rd20998, %rd21027;
	shr.u64 	%rd21029, %rd21028, 32;
	and.b64  	%rd21030, %rd20997, 4294967295;
	add.s64 	%rd21031, %rd21029, %rd21030;
	{ .reg .b32 tmp; mov.b64 {tmp, %r3677}, %rd21031; }
	add.s32 	%r3678, %r3674, %r3677;
	mul.lo.s32 	%r3679, %r86, %r3676;
	cvt.u64.u32 	%rd21032, %r3679;
	and.b64  	%rd21033, %rd21004, 4294967295;
	mad.lo.s64 	%rd21034, %rd13, %rd21032, %rd21033;
	shr.u64 	%rd21035, %rd21034, 32;
	and.b64  	%rd21036, %rd21008, 4294967295;
	add.s64 	%rd21037, %rd21035, %rd21036;
	mad.lo.s64 	%rd45695, %rd14, %rd21032, %rd21037;
	shr.u64 	%rd21038, %rd45695, 32;
	and.b64  	%rd21039, %rd21012, 4294967295;
	add.s64 	%rd21040, %rd21038, %rd21039;
	mad.lo.s64 	%rd45694, %rd15, %rd21032, %rd21040;
	cvt.u32.u64 	%r1429, %rd45694;
	shr.u64 	%rd21041, %rd45694, 32;
	and.b64  	%rd21042, %rd21016, 4294967295;
	add.s64 	%rd21043, %rd21041, %rd21042;
	mad.lo.s64 	%rd45693, %rd16, %rd21032, %rd21043;
	cvt.u32.u64 	%r1430, %rd45693;
	shr.u64 	%rd21044, %rd45693, 32;
	and.b64  	%rd21045, %rd21020, 4294967295;
	add.s64 	%rd21046, %rd21044, %rd21045;
	mad.lo.s64 	%rd45692, %rd17, %rd21032, %rd21046;
	cvt.u32.u64 	%r1431, %rd45692;
	shr.u64 	%rd21047, %rd45692, 32;
	and.b64  	%rd21048, %rd21024, 4294967295;
	add.s64 	%rd21049, %rd21047, %rd21048;
	mad.lo.s64 	%rd45691, %rd18, %rd21032, %rd21049;
	cvt.u32.u64 	%r1432, %rd45691;
	shr.u64 	%rd21050, %rd45691, 32;
	and.b64  	%rd21051, %rd21028, 4294967295;
	add.s64 	%rd21052, %rd21050, %rd21051;
	mad.lo.s64 	%rd45690, %rd19, %rd21032, %rd21052;
	cvt.u32.u64 	%r1433, %rd45690;
	shr.u64 	%rd21053, %rd45690, 32;
	and.b64  	%rd21054, %rd21031, 4294967295;
	add.s64 	%rd21055, %rd21053, %rd21054;
	mad.lo.s64 	%rd45689, %rd20, %rd21032, %rd21055;
	cvt.u32.u64 	%r1434, %rd45689;
	{ .reg .b32 tmp; mov.b64 {tmp, %r3680}, %rd45689; }
	add.s32 	%r6732, %r3678, %r3680;
	setp.gt.u32 	%p883, %r6732, %r3648;
	@%p883 bra 	$L__BB4_1574;
	cvt.u32.u64 	%r3681, %rd20;
	setp.lt.u32 	%p884, %r6732, %r3681;
	@%p884 bra 	$L__BB4_1575;
	cvt.u32.u64 	%r3682, %rd19;
	setp.lt.u32 	%p885, %r3682, %r1434;
	@%p885 bra 	$L__BB4_1574;
	cvt.u32.u64 	%r3683, %rd19;
	setp.gt.u32 	%p886, %r3683, %r1434;
	@%p886 bra 	$L__BB4_1575;
	cvt.u32.u64 	%r3684, %rd18;
	setp.lt.u32 	%p887, %r3684, %r1433;
	@%p887 bra 	$L__BB4_1574;
	cvt.u32.u64 	%r3685, %rd18;
	setp.gt.u32 	%p888, %r3685, %r1433;
	@%p888 bra 	$L__BB4_1575;
	cvt.u32.u64 	%r3686, %rd17;
	setp.lt.u32 	%p889, %r3686, %r1432;
	@%p889 bra 	$L__BB4_1574;
	cvt.u32.u64 	%r3687, %rd17;
	setp.gt.u32 	%p890, %r3687, %r1432;
	@%p890 bra 	$L__BB4_1575;
	cvt.u32.u64 	%r3688, %rd16;
	setp.lt.u32 	%p891, %r3688, %r1431;
	@%p891 bra 	$L__BB4_1574;
	cvt.u32.u64 	%r3689, %rd16;
	setp.gt.u32 	%p892, %r3689, %r1431;
	@%p892 bra 	$L__BB4_1575;
	cvt.u32.u64 	%r3690, %rd15;
	setp.lt.u32 	%p893, %r3690, %r1430;
	@%p893 bra 	$L__BB4_1574;
	cvt.u32.u64 	%r3691, %rd15;
	setp.gt.u32 	%p894, %r3691, %r1430;
	@%p894 bra 	$L__BB4_1575;
	cvt.u32.u64 	%r3692, %rd14;
	setp.lt.u32 	%p895, %r3692, %r1429;
	@%p895 bra 	$L__BB4_1574;
	cvt.u32.u64 	%r3693, %rd14;
	cvt.u32.u64 	%r3694, %rd13;
	setp.gt.u32 	%p896, %r3693, %r1429;
	cvt.u32.u64 	%r3695, %rd45695;
	setp.gt.u32 	%p897, %r3694, %r3695;
	or.pred  	%p898, %p896, %p897;
	@%p898 bra 	$L__BB4_1575;
$L__BB4_1574:
	cvt.u32.u64 	%r3696, %rd20;
	and.b64  	%rd21057, %rd45695, 4294967295;
	sub.s64 	%rd45695, %rd21057, %rd13;
	shr.u64 	%rd21058, %rd45695, 63;
	and.b64  	%rd21059, %rd45694, 4294967295;
	add.s64 	%rd21060, %rd21058, %rd14;
	sub.s64 	%rd45694, %rd21059, %rd21060;
	shr.u64 	%rd21061, %rd45694, 63;
	and.b64  	%rd21062, %rd45693, 4294967295;
	add.s64 	%rd21063, %rd21061, %rd15;
	sub.s64 	%rd45693, %rd21062, %rd21063;
	shr.u64 	%rd21064, %rd45693, 63;
	and.b64  	%rd21065, %rd45692, 4294967295;
	add.s64 	%rd21066, %rd21064, %rd16;
	sub.s64 	%rd45692, %rd21065, %rd21066;
	shr.u64 	%rd21067, %rd45692, 63;
	and.b64  	%rd21068, %rd45691, 4294967295;
	add.s64 	%rd21069, %rd21067, %rd17;
	sub.s64 	%rd45691, %rd21068, %rd21069;
	shr.u64 	%rd21070, %rd45691, 63;
	and.b64  	%rd21071, %rd45690, 4294967295;
	add.s64 	%rd21072, %rd21070, %rd18;
	sub.s64 	%rd45690, %rd21071, %rd21072;
	shr.u64 	%rd21073, %rd45690, 63;
	and.b64  	%rd21074, %rd45689, 4294967295;
	add.s64 	%rd21075, %rd21073, %rd19;
	sub.s64 	%rd45689, %rd21074, %rd21075;
	shr.u64 	%rd21076, %rd45689, 63;
	cvt.u32.u64 	%r3697, %rd21076;
	add.s32 	%r3698, %r3696, %r3697;
	sub.s32 	%r6732, %r6732, %r3698;
$L__BB4_1575:
	and.b64  	%rd21077, %rd45695, 4294967295;
	cvt.u64.u32 	%rd2834, %r6722;
	sub.s64 	%rd21078, %rd21077, %rd2834;
	shr.u64 	%rd21079, %rd21078, 63;
	cvt.u32.u64 	%r6734, %rd21078;
	and.b64  	%rd21080, %rd45694, 4294967295;
	and.b64  	%rd2835, %rd45635, 4294967295;
	add.s64 	%rd21081, %rd21079, %rd2835;
	sub.s64 	%rd45701, %rd21080, %rd21081;
	shr.u64 	%rd21082, %rd45701, 63;
	and.b64  	%rd21083, %rd45693, 4294967295;
	and.b64  	%rd2837, %rd45636, 4294967295;
	add.s64 	%rd21084, %rd21082, %rd2837;
	sub.s64 	%rd45700, %rd21083, %rd21084;
	shr.u64 	%rd21085, %rd45700, 63;
	and.b64  	%rd21086, %rd45692, 4294967295;
	and.b64  	%rd2839, %rd45637, 4294967295;
	add.s64 	%rd21087, %rd21085, %rd2839;
	sub.s64 	%rd45699, %rd21086, %rd21087;
	shr.u64 	%rd21088, %rd45699, 63;
	and.b64  	%rd21089, %rd45691, 4294967295;
	and.b64  	%rd2841, %rd45638, 4294967295;
	add.s64 	%rd21090, %rd21088, %rd2841;
	sub.s64 	%rd45698, %rd21089, %rd21090;
	shr.u64 	%rd21091, %rd45698, 63;
	and.b64  	%rd21092, %rd45690, 4294967295;
	and.b64  	%rd2843, %rd45639, 4294967295;
	add.s64 	%rd21093, %rd21091, %rd2843;
	sub.s64 	%rd45697, %rd21092, %rd21093;
	shr.u64 	%rd21094, %rd45697, 63;
	and.b64  	%rd21095, %rd45689, 4294967295;
	and.b64  	%rd2845, %rd45640, 4294967295;
	add.s64 	%rd21096, %rd21094, %rd2845;
	sub.s64 	%rd45696, %rd21095, %rd21096;
	shr.u64 	%rd21097, %rd45696, 63;
	cvt.u64.u32 	%rd21098, %r6732;
	and.b64  	%rd2847, %rd45641, 4294967295;
	add.s64 	%rd21099, %rd21097, %rd2847;
	sub.s64 	%rd21100, %rd21098, %rd21099;
	setp.gt.s64 	%p899, %rd21100, -1;
	cvt.u32.u64 	%r6733, %rd21100;
	@%p899 bra 	$L__BB4_1577;
	cvt.u32.u64 	%r3699, %rd20;
	cvt.u32.u64 	%r3700, %rd13;
	add.s32 	%r6734, %r3700, %r6734;
	setp.lt.u32 	%p900, %r6734, %r3700;
	selp.u64 	%rd21101, 1, 0, %p900;
	and.b64  	%rd21102, %rd45701, 4294967295;
	add.s64 	%rd21103, %rd21102, %rd21101;
	add.s64 	%rd45701, %rd21103, %rd14;
	shr.u64 	%rd21104, %rd45701, 32;
	and.b64  	%rd21105, %rd45700, 4294967295;
	add.s64 	%rd21106, %rd21104, %rd21105;
	add.s64 	%rd45700, %rd21106, %rd15;
	shr.u64 	%rd21107, %rd45700, 32;
	and.b64  	%rd21108, %rd45699, 4294967295;
	add.s64 	%rd21109, %rd21107, %rd21108;
	add.s64 	%rd45699, %rd21109, %rd16;
	shr.u64 	%rd21110, %rd45699, 32;
	and.b64  	%rd21111, %rd45698, 4294967295;
	add.s64 	%rd21112, %rd21110, %rd21111;
	add.s64 	%rd45698, %rd21112, %rd17;
	shr.u64 	%rd21113, %rd45698, 32;
	and.b64  	%rd21114, %rd45697, 4294967295;
	add.s64 	%rd21115, %rd21113, %rd21114;
	add.s64 	%rd45697, %rd21115, %rd18;
	shr.u64 	%rd21116, %rd45697, 32;
	and.b64  	%rd21117, %rd45696, 4294967295;
	add.s64 	%rd21118, %rd21116, %rd21117;
	add.s64 	%rd45696, %rd21118, %rd19;
	{ .reg .b32 tmp; mov.b64 {tmp, %r3701}, %rd45696; }
	add.s32 	%r3702, %r6733, %r3701;
	add.s32 	%r6733, %r3702, %r3699;
$L__BB4_1577:
	cvt.u64.u32 	%rd21119, %r6734;
	sub.s64 	%rd21120, %rd21119, %rd2834;
	shr.u64 	%rd21121, %rd21120, 63;
	cvt.u32.u64 	%r6602, %rd21120;
	and.b64  	%rd21122, %rd45701, 4294967295;
	add.s64 	%rd21123, %rd21121, %rd2835;
	sub.s64 	%rd45707, %rd21122, %rd21123;
	shr.u64 	%rd21124, %rd45707, 63;
	and.b64  	%rd21125, %rd45700, 4294967295;
	add.s64 	%rd21126, %rd21124, %rd2837;
	sub.s64 	%rd45706, %rd21125, %rd21126;
	shr.u64 	%rd21127, %rd45706, 63;
	and.b64  	%rd21128, %rd45699, 4294967295;
	add.s64 	%rd21129, %rd21127, %rd2839;
	sub.s64 	%rd45705, %rd21128, %rd21129;
	shr.u64 	%rd21130, %rd45705, 63;
	and.b64  	%rd21131, %rd45698, 4294967295;
	add.s64 	%rd21132, %rd21130, %rd2841;
	sub.s64 	%rd45704, %rd21131, %rd21132;
	shr.u64 	%rd21133, %rd45704, 63;
	and.b64  	%rd21134, %rd45697, 4294967295;
	add.s64 	%rd21135, %rd21133, %rd2843;
	sub.s64 	%rd45703, %rd21134, %rd21135;
	shr.u64 	%rd21136, %rd45703, 63;
	and.b64  	%rd21137, %rd45696, 4294967295;
	add.s64 	%rd21138, %rd21136, %rd2845;
	sub.s64 	%rd45702, %rd21137, %rd21138;
	shr.u64 	%rd21139, %rd45702, 63;
	cvt.u64.u32 	%rd21140, %r6733;
	add.s64 	%rd21141, %rd21139, %rd2847;
	sub.s64 	%rd21142, %rd21140, %rd21141;
	setp.gt.s64 	%p901, %rd21142, -1;
	cvt.u32.u64 	%r6595, %rd21142;
	@%p901 bra 	$L__BB4_1579;
	cvt.u32.u64 	%r3703, %rd20;
	cvt.u32.u64 	%r3704, %rd13;
	add.s32 	%r6602, %r3704, %r6602;
	setp.lt.u32 	%p902, %r6602, %r3704;
	selp.u64 	%rd21143, 1, 0, %p902;
	and.b64  	%rd21144, %rd45707, 4294967295;
	add.s64 	%rd21145, %rd21144, %rd21143;
	add.s64 	%rd45707, %rd21145, %rd14;
	shr.u64 	%rd21146, %rd45707, 32;
	and.b64  	%rd21147, %rd45706, 4294967295;
	add.s64 	%rd21148, %rd21146, %rd21147;
	add.s64 	%rd45706, %rd21148, %rd15;
	shr.u64 	%rd21149, %rd45706, 32;
	and.b64  	%rd21150, %rd45705, 4294967295;
	add.s64 	%rd21151, %rd21149, %rd21150;
	add.s64 	%rd45705, %rd21151, %rd16;
	shr.u64 	%rd21152, %rd45705, 32;
	and.b64  	%rd21153, %rd45704, 4294967295;
	add.s64 	%rd21154, %rd21152, %rd21153;
	add.s64 	%rd45704, %rd21154, %rd17;
	shr.u64 	%rd21155, %rd45704, 32;
	and.b64  	%rd21156, %rd45703, 4294967295;
	add.s64 	%rd21157, %rd21155, %rd21156;
	add.s64 	%rd45703, %rd21157, %rd18;
	shr.u64 	%rd21158, %rd45703, 32;
	and.b64  	%rd21159, %rd45702, 4294967295;
	add.s64 	%rd21160, %rd21158, %rd21159;
	add.s64 	%rd45702, %rd21160, %rd19;
	{ .reg .b32 tmp; mov.b64 {tmp, %r3705}, %rd45702; }
	add.s32 	%r3706, %r6595, %r3705;
	add.s32 	%r6595, %r3706, %r3703;
$L__BB4_1579:
	cvt.u32.u64 	%r6601, %rd45707;
	cvt.u32.u64 	%r6600, %rd45706;
	cvt.u32.u64 	%r6599, %rd45705;
	cvt.u32.u64 	%r6598, %rd45704;
	cvt.u32.u64 	%r6597, %rd45703;
	cvt.u32.u64 	%r6596, %rd45702;
	cvt.u64.u32 	%rd21161, %r6602;
	sub.s64 	%rd21162, %rd2834, %rd21161;
	shr.u64 	%rd21163, %rd21162, 63;
	cvt.u32.u64 	%r6737, %rd21162;
	and.b64  	%rd21164, %rd45707, 4294967295;
	add.s64 	%rd21165, %rd21163, %rd21164;
	sub.s64 	%rd45708, %rd2835, %rd21165;
	shr.u64 	%rd21166, %rd45708, 63;
	and.b64  	%rd21167, %rd45706, 4294967295;
	add.s64 	%rd21168, %rd21166, %rd21167;
	sub.s64 	%rd45709, %rd2837, %rd21168;
	shr.u64 	%rd21169, %rd45709, 63;
	and.b64  	%rd21170, %rd45705, 4294967295;
	add.s64 	%rd21171, %rd21169, %rd21170;
	sub.s64 	%rd45710, %rd2839, %rd21171;
	shr.u64 	%rd21172, %rd45710, 63;
	and.b64  	%rd21173, %rd45704, 4294967295;
	add.s64 	%rd21174, %rd21172, %rd21173;
	sub.s64 	%rd45711, %rd2841, %rd21174;
	shr.u64 	%rd21175, %rd45711, 63;
	and.b64  	%rd21176, %rd45703, 4294967295;
	add.s64 	%rd21177, %rd21175, %rd21176;
	sub.s64 	%rd45712, %rd2843, %rd21177;
	shr.u64 	%rd21178, %rd45712, 63;
	and.b64  	%rd21179, %rd45702, 4294967295;
	add.s64 	%rd21180, %rd21178, %rd21179;
	sub.s64 	%rd45713, %rd2845, %rd21180;
	shr.u64 	%rd21181, %rd45713, 63;
	cvt.u64.u32 	%rd21182, %r6595;
	add.s64 	%rd21183, %rd21181, %rd21182;
	sub.s64 	%rd21184, %rd2847, %rd21183;
	setp.gt.s64 	%p903, %rd21184, -1;
	cvt.u32.u64 	%r6738, %rd21184;
	@%p903 bra 	$L__BB4_1581;
	cvt.u32.u64 	%r3707, %rd20;
	cvt.u32.u64 	%r3708, %rd13;
	add.s32 	%r6737, %r3708, %r6737;
	setp.lt.u32 	%p904, %r6737, %r3708;
	selp.u64 	%rd21185, 1, 0, %p904;
	and.b64  	%rd21186, %rd45708, 4294967295;
	add.s64 	%rd21187, %rd21186, %rd21185;
	add.s64 	%rd45708, %rd21187, %rd14;
	shr.u64 	%rd21188, %rd45708, 32;
	and.b64  	%rd21189, %rd45709, 4294967295;
	add.s64 	%rd21190, %rd21188, %rd21189;
	add.s64 	%rd45709, %rd21190, %rd15;
	shr.u64 	%rd21191, %rd45709, 32;
	and.b64  	%rd21192, %rd45710, 4294967295;
	add.s64 	%rd21193, %rd21191, %rd21192;
	add.s64 	%rd45710, %rd21193, %rd16;
	shr.u64 	%rd21194, %rd45710, 32;
	and.b64  	%rd21195, %rd45711, 4294967295;
	add.s64 	%rd21196, %rd21194, %rd21195;
	add.s64 	%rd45711, %rd21196, %rd17;
	shr.u64 	%rd21197, %rd45711, 32;
	and.b64  	%rd21198, %rd45712, 4294967295;
	add.s64 	%rd21199, %rd21197, %rd21198;
	add.s64 	%rd45712, %rd21199, %rd18;
	shr.u64 	%rd21200, %rd45712, 32;
	and.b64  	%rd21201, %rd45713, 4294967295;
	add.s64 	%rd21202, %rd21200, %rd21201;
	add.s64 	%rd45713, %rd21202, %rd19;
	{ .reg .b32 tmp; mov.b64 {tmp, %r3709}, %rd45713; }
	add.s32 	%r3710, %r6738, %r3709;
	add.s32 	%r6738, %r3710, %r3707;
$L__BB4_1581:
	cvt.u32.u64 	%r3711, %rd20;
	cvt.u64.u32 	%rd21203, %r6737;
	mul.lo.s64 	%rd21204, %rd21203, %rd2805;
	cvt.u32.u64 	%r3712, %rd21204;
	shr.u64 	%rd21205, %rd21204, 32;
	and.b64  	%rd21206, %rd45708, 4294967295;
	mad.lo.s64 	%rd21207, %rd21206, %rd2805, %rd21205;
	shr.u64 	%rd21208, %rd21207, 32;
	and.b64  	%rd21209, %rd45709, 4294967295;
	mad.lo.s64 	%rd21210, %rd21209, %rd2805, %rd21208;
	shr.u64 	%rd21211, %rd21210, 32;
	and.b64  	%rd21212, %rd45710, 4294967295;
	mad.lo.s64 	%rd21213, %rd21212, %rd2805, %rd21211;
	shr.u64 	%rd21214, %rd21213, 32;
	and.b64  	%rd21215, %rd45711, 4294967295;
	mad.lo.s64 	%rd21216, %rd21215, %rd2805, %rd21214;
	shr.u64 	%rd21217, %rd21216, 32;
	and.b64  	%rd21218, %rd45712, 4294967295;
	mad.lo.s64 	%rd21219, %rd21218, %rd2805, %rd21217;
	shr.u64 	%rd21220, %rd21219, 32;
	and.b64  	%rd21221, %rd45713, 4294967295;
	mad.lo.s64 	%rd21222, %rd21221, %rd2805, %rd21220;
	shr.u64 	%rd21223, %rd21222, 32;
	cvt.u64.u32 	%rd21224, %r6738;
	mad.lo.s64 	%rd21225, %rd21224, %rd2805, %rd21223;
	shr.u64 	%rd21226, %rd21225, 32;
	and.b64  	%rd21227, %rd21207, 4294967295;
	mad.lo.s64 	%rd21228, %rd2806, %rd21203, %rd21227;
	shr.u64 	%rd21229, %rd21228, 32;
	and.b64  	%rd21230, %rd21210, 4294967295;
	add.s64 	%rd21231, %rd21229, %rd21230;
	mad.lo.s64 	%rd21232, %rd21206, %rd2806, %rd21231;
	shr.u64 	%rd21233, %rd21232, 32;
	and.b64  	%rd21234, %rd21213, 4294967295;
	add.s64 	%rd21235, %rd21233, %rd21234;
	mad.lo.s64 	%rd21236, %rd21209, %rd2806, %rd21235;
	shr.u64 	%rd21237, %rd21236, 32;
	and.b64  	%rd21238, %rd21216, 4294967295;
	add.s64 	%rd21239, %rd21237, %rd21238;
	mad.lo.s64 	%rd21240, %rd21212, %rd2806, %rd21239;
	shr.u64 	%rd21241, %rd21240, 32;
	and.b64  	%rd21242, %rd21219, 4294967295;
	add.s64 	%rd21243, %rd21241, %rd21242;
	mad.lo.s64 	%rd21244, %rd21215, %rd2806, %rd21243;
	shr.u64 	%rd21245, %rd21244, 32;
	and.b64  	%rd21246, %rd21222, 4294967295;
	add.s64 	%rd21247, %rd21245, %rd21246;
	mad.lo.s64 	%rd21248, %rd21218, %rd2806, %rd21247;
	shr.u64 	%rd21249, %rd21248, 32;
	and.b64  	%rd21250, %rd21225, 4294967295;
	add.s64 	%rd21251, %rd21249, %rd21250;
	mad.lo.s64 	%rd21252, %rd21221, %rd2806, %rd21251;
	shr.u64 	%rd21253, %rd21252, 32;
	add.s64 	%rd21254, %rd21253, %rd21226;
	mad.lo.s64 	%rd21255, %rd2806, %rd21224, %rd21254;
	shr.u64 	%rd21256, %rd21255, 32;
	and.b64  	%rd21257, %rd21232, 4294967295;
	mad.lo.s64 	%rd21258, %rd2807, %rd21203, %rd21257;
	shr.u64 	%rd21259, %rd21258, 32;
	and.b64  	%rd21260, %rd21236, 4294967295;
	add.s64 	%rd21261, %rd21259, %rd21260;
	mad.lo.s64 	%rd21262, %rd21206, %rd2807, %rd21261;
	shr.u64 	%rd21263, %rd21262, 32;
	and.b64  	%rd21264, %rd21240, 4294967295;
	add.s64 	%rd21265, %rd21263, %rd21264;
	mad.lo.s64 	%rd21266, %rd21209, %rd2807, %rd21265;
	shr.u64 	%rd21267, %rd21266, 32;
	and.b64  	%rd21268, %rd21244, 4294967295;
	add.s64 	%rd21269, %rd21267, %rd21268;
	mad.lo.s64 	%rd21270, %rd21212, %rd2807, %rd21269;
	shr.u64 	%rd21271, %rd21270, 32;
	and.b64  	%rd21272, %rd21248, 4294967295;
	add.s64 	%rd21273, %rd21271, %rd21272;
	mad.lo.s64 	%rd21274, %rd21215, %rd2807, %rd21273;
	shr.u64 	%rd21275, %rd21274, 32;
	and.b64  	%rd21276, %rd21252, 4294967295;
	add.s64 	%rd21277, %rd21275, %rd21276;
	mad.lo.s64 	%rd21278, %rd21218, %rd2807, %rd21277;
	shr.u64 	%rd21279, %rd21278, 32;
	and.b64  	%rd21280, %rd21255, 4294967295;
	add.s64 	%rd21281, %rd21279, %rd21280;
	mad.lo.s64 	%rd21282, %rd21221, %rd2807, %rd21281;
	shr.u64 	%rd21283, %rd21282, 32;
	add.s64 	%rd21284, %rd21283, %rd21256;
	mad.lo.s64 	%rd21285, %rd2807, %rd21224, %rd21284;
	shr.u64 	%rd21286, %rd21285, 32;
	and.b64  	%rd21287, %rd21262, 4294967295;
	mad.lo.s64 	%rd21288, %rd2808, %rd21203, %rd21287;
	shr.u64 	%rd21289, %rd21288, 32;
	and.b64  	%rd21290, %rd21266, 4294967295;
	add.s64 	%rd21291, %rd21289, %rd21290;
	mad.lo.s64 	%rd21292, %rd21206, %rd2808, %rd21291;
	shr.u64 	%rd21293, %rd21292, 32;
	and.b64  	%rd21294, %rd21270, 4294967295;
	add.s64 	%rd21295, %rd21293, %rd21294;
	mad.lo.s64 	%rd21296, %rd21209, %rd2808, %rd21295;
	shr.u64 	%rd21297, %rd21296, 32;
	and.b64  	%rd21298, %rd21274, 4294967295;
	add.s64 	%rd21299, %rd21297, %rd21298;
	mad.lo.s64 	%rd21300, %rd21212, %rd2808, %rd21299;
	shr.u64 	%rd21301, %rd21300, 32;
	and.b64  	%rd21302, %rd21278, 4294967295;
	add.s64 	%rd21303, %rd21301, %rd21302;
	mad.lo.s64 	%rd21304, %rd21215, %rd2808, %rd21303;
	shr.u64 	%rd21305, %rd21304, 32;
	and.b64  	%rd21306, %rd21282, 4294967295;
	add.s64 	%rd21307, %rd21305, %rd21306;
	mad.lo.s64 	%rd21308, %rd21218, %rd2808, %rd21307;
	shr.u64 	%rd21309, %rd21308, 32;
	and.b64  	%rd21310, %rd21285, 4294967295;
	add.s64 	%rd21311, %rd21309, %rd21310;
	mad.lo.s64 	%rd21312, %rd21221, %rd2808, %rd21311;
	shr.u64 	%rd21313, %rd21312, 32;
	add.s64 	%rd21314, %rd21313, %rd21286;
	mad.lo.s64 	%rd21315, %rd2808, %rd21224, %rd21314;
	shr.u64 	%rd21316, %rd21315, 32;
	and.b64  	%rd21317, %rd21292, 4294967295;
	mad.lo.s64 	%rd21318, %rd2809, %rd21203, %rd21317;
	shr.u64 	%rd21319, %rd21318, 32;
	and.b64  	%rd21320, %rd21296, 4294967295;
	add.s64 	%rd21321, %rd21319, %rd21320;
	mad.lo.s64 	%rd21322, %rd21206, %rd2809, %rd21321;
	shr.u64 	%rd21323, %rd21322, 32;
	and.b64  	%rd21324, %rd21300, 4294967295;
	add.s64 	%rd21325, %rd21323, %rd21324;
	mad.lo.s64 	%rd21326, %rd21209, %rd2809, %rd21325;
	shr.u64 	%rd21327, %rd21326, 32;
	and.b64  	%rd21328, %rd21304, 4294967295;
	add.s64 	%rd21329, %rd21327, %rd21328;
	mad.lo.s64 	%rd21330, %rd21212, %rd2809, %rd21329;
	shr.u64 	%rd21331, %rd21330, 32;
	and.b64  	%rd21332, %rd21308, 4294967295;
	add.s64 	%rd21333, %rd21331, %rd21332;
	mad.lo.s64 	%rd21334, %rd21215, %rd2809, %rd21333;
	shr.u64 	%rd21335, %rd21334, 32;
	and.b64  	%rd21336, %rd21312, 4294967295;
	add.s64 	%rd21337, %rd21335, %rd21336;
	mad.lo.s64 	%rd21338, %rd21218, %rd2809, %rd21337;
	shr.u64 	%rd21339, %rd21338, 32;
	and.b64  	%rd21340, %rd21315, 4294967295;
	add.s64 	%rd21341, %rd21339, %rd21340;
	mad.lo.s64 	%rd21342, %rd21221, %rd2809, %rd21341;
	shr.u64 	%rd21343, %rd21342, 32;
	add.s64 	%rd21344, %rd21343, %rd21316;
	mad.lo.s64 	%rd21345, %rd2809, %rd21224, %rd21344;
	shr.u64 	%rd21346, %rd21345, 32;
	and.b64  	%rd21347, %rd21322, 4294967295;
	mad.lo.s64 	%rd21348, %rd2810, %rd21203, %rd21347;
	shr.u64 	%rd21349, %rd21348, 32;
	and.b64  	%rd21350, %rd21326, 4294967295;
	add.s64 	%rd21351, %rd21349, %rd21350;
	mad.lo.s64 	%rd21352, %rd21206, %rd2810, %rd21351;
	shr.u64 	%rd21353, %rd21352, 32;
	and.b64  	%rd21354, %rd21330, 4294967295;
	add.s64 	%rd21355, %rd21353, %rd21354;
	mad.lo.s64 	%rd21356, %rd21209, %rd2810, %rd21355;
	shr.u64 	%rd21357, %rd21356, 32;
	and.b64  	%rd21358, %rd21334, 4294967295;
	add.s64 	%rd21359, %rd21357, %rd21358;
	mad.lo.s64 	%rd21360, %rd21212, %rd2810, %rd21359;
	shr.u64 	%rd21361, %rd21360, 32;
	and.b64  	%rd21362, %rd21338, 4294967295;
	add.s64 	%rd21363, %rd21361, %rd21362;
	mad.lo.s64 	%rd21364, %rd21215, %rd2810, %rd21363;
	shr.u64 	%rd21365, %rd21364, 32;
	and.b64  	%rd21366, %rd21342, 4294967295;
	add.s64 	%rd21367, %rd21365, %rd21366;
	mad.lo.s64 	%rd21368, %rd21218, %rd2810, %rd21367;
	shr.u64 	%rd21369, %rd21368, 32;
	and.b64  	%rd21370, %rd21345, 4294967295;
	add.s64 	%rd21371, %rd21369, %rd21370;
	mad.lo.s64 	%rd21372, %rd21221, %rd2810, %rd21371;
	shr.u64 	%rd21373, %rd21372, 32;
	add.s64 	%rd21374, %rd21373, %rd21346;
	mad.lo.s64 	%rd21375, %rd2810, %rd21224, %rd21374;
	shr.u64 	%rd21376, %rd21375, 32;
	and.b64  	%rd21377, %rd21352, 4294967295;
	mad.lo.s64 	%rd21378, %rd2811, %rd21203, %rd21377;
	shr.u64 	%rd21379, %rd21378, 32;
	and.b64  	%rd21380, %rd21356, 4294967295;
	add.s64 	%rd21381, %rd21379, %rd21380;
	mad.lo.s64 	%rd21382, %rd21206, %rd2811, %rd21381;
	shr.u64 	%rd21383, %rd21382, 32;
	and.b64  	%rd21384, %rd21360, 4294967295;
	add.s64 	%rd21385, %rd21383, %rd21384;
	mad.lo.s64 	%rd21386, %rd21209, %rd2811, %rd21385;
	shr.u64 	%rd21387, %rd21386, 32;
	and.b64  	%rd21388, %rd21364, 4294967295;
	add.s64 	%rd21389, %rd21387, %rd21388;
	mad.lo.s64 	%rd21390, %rd21212, %rd2811, %rd21389;
	shr.u64 	%rd21391, %rd21390, 32;
	and.b64  	%rd21392, %rd21368, 4294967295;
	add.s64 	%rd21393, %rd21391, %rd21392;
	mad.lo.s64 	%rd21394, %rd21215, %rd2811, %rd21393;
	shr.u64 	%rd21395, %rd21394, 32;
	and.b64  	%rd21396, %rd21372, 4294967295;
	add.s64 	%rd21397, %rd21395, %rd21396;
	mad.lo.s64 	%rd21398, %rd21218, %rd2811, %rd21397;
	shr.u64 	%rd21399, %rd21398, 32;
	and.b64  	%rd21400, %rd21375, 4294967295;
	add.s64 	%rd21401, %rd21399, %rd21400;
	mad.lo.s64 	%rd21402, %rd21221, %rd2811, %rd21401;
	shr.u64 	%rd21403, %rd21402, 32;
	add.s64 	%rd21404, %rd21403, %rd21376;
	mad.lo.s64 	%rd21405, %rd2811, %rd21224, %rd21404;
	shr.u64 	%rd21406, %rd21405, 32;
	and.b64  	%rd21407, %rd21382, 4294967295;
	mad.lo.s64 	%rd21408, %rd2812, %rd21203, %rd21407;
	shr.u64 	%rd21409, %rd21408, 32;
	and.b64  	%rd21410, %rd21386, 4294967295;
	add.s64 	%rd21411, %rd21409, %rd21410;
	mad.lo.s64 	%rd21412, %rd21206, %rd2812, %rd21411;
	shr.u64 	%rd21413, %rd21412, 32;
	and.b64  	%rd21414, %rd21390, 4294967295;
	add.s64 	%rd21415, %rd21413, %rd21414;
	mad.lo.s64 	%rd21416, %rd21209, %rd2812, %rd21415;
	shr.u64 	%rd21417, %rd21416, 32;
	and.b64  	%rd21418, %rd21394, 4294967295;
	add.s64 	%rd21419, %rd21417, %rd21418;
	mad.lo.s64 	%rd21420, %rd21212, %rd2812, %rd21419;
	shr.u64 	%rd21421, %rd21420, 32;
	and.b64  	%rd21422, %rd21398, 4294967295;
	add.s64 	%rd21423, %rd21421, %rd21422;
	mad.lo.s64 	%rd21424, %rd21215, %rd2812, %rd21423;
	shr.u64 	%rd21425, %rd21424, 32;
	and.b64  	%rd21426, %rd21402, 4294967295;
	add.s64 	%rd21427, %rd21425, %rd21426;
	mad.lo.s64 	%rd21428, %rd21218, %rd2812, %rd21427;
	shr.u64 	%rd21429, %rd21428, 32;
	and.b64  	%rd21430, %rd21405, 4294967295;
	add.s64 	%rd21431, %rd21429, %rd21430;
	mad.lo.s64 	%rd21432, %rd21221, %rd2812, %rd21431;
	shr.u64 	%rd21433, %rd21432, 32;
	add.s64 	%rd21434, %rd21433, %rd21406;
	mad.lo.s64 	%rd21435, %rd2812, %rd21224, %rd21434;
	{ .reg .b32 tmp; mov.b64 {tmp, %r3713}, %rd21435; }
	mul.lo.s32 	%r3714, %r86, %r3712;
	cvt.u64.u32 	%rd21436, %r3714;
	and.b64  	%rd21437, %rd21204, 4294967295;
	mad.lo.s64 	%rd21438, %rd13, %rd21436, %rd21437;
	shr.u64 	%rd21439, %rd21438, 32;
	and.b64  	%rd21440, %rd21228, 4294967295;
	add.s64 	%rd21441, %rd21439, %rd21440;
	mad.lo.s64 	%rd21442, %rd14, %rd21436, %rd21441;
	cvt.u32.u64 	%r3715, %rd21442;
	shr.u64 	%rd21443, %rd21442, 32;
	and.b64  	%rd21444, %rd21258, 4294967295;
	add.s64 	%rd21445, %rd21443, %rd21444;
	mad.lo.s64 	%rd21446, %rd15, %rd21436, %rd21445;
	shr.u64 	%rd21447, %rd21446, 32;
	and.b64  	%rd21448, %rd21288, 4294967295;
	add.s64 	%rd21449, %rd21447, %rd21448;
	mad.lo.s64 	%rd21450, %rd16, %rd21436, %rd21449;
	shr.u64 	%rd21451, %rd21450, 32;
	and.b64  	%rd21452, %rd21318, 4294967295;
	add.s64 	%rd21453, %rd21451, %rd21452;
	mad.lo.s64 	%rd21454, %rd17, %rd21436, %rd21453;
	shr.u64 	%rd21455, %rd21454, 32;
	and.b64  	%rd21456, %rd21348, 4294967295;
	add.s64 	%rd21457, %rd21455, %rd21456;
	mad.lo.s64 	%rd21458, %rd18, %rd21436, %rd21457;
	shr.u64 	%rd21459, %rd21458, 32;
	and.b64  	%rd21460, %rd21378, 4294967295;
	add.s64 	%rd21461, %rd21459, %rd21460;
	mad.lo.s64 	%rd21462, %rd19, %rd21436, %rd21461;
	shr.u64 	%rd21463, %rd21462, 32;
	and.b64  	%rd21464, %rd21408, 4294967295;
	add.s64 	%rd21465, %rd21463, %rd21464;
	mad.lo.s64 	%rd21466, %rd20, %rd21436, %rd21465;
	shr.u64 	%rd21467, %rd21466, 32;
	and.b64  	%rd21468, %rd21412, 4294967295;
	add.s64 	%rd21469, %rd21467, %rd21468;
	shr.u64 	%rd21470, %rd21469, 32;
	and.b64  	%rd21471, %rd21416, 4294967295;
	add.s64 	%rd21472, %rd21470, %rd21471;
	shr.u64 	%rd21473, %rd21472, 32;
	and.b64  	%rd21474, %rd21420, 4294967295;
	add.s64 	%rd21475, %rd21473, %rd21474;
	shr.u64 	%rd21476, %rd21475, 32;
	and.b64  	%rd21477, %rd21424, 4294967295;
	add.s64 	%rd21478, %rd21476, %rd21477;
	shr.u64 	%rd21479, %rd21478, 32;
	and.b64  	%rd21480, %rd21428, 4294967295;
	add.s64 	%rd21481, %rd21479, %rd21480;
	shr.u64 	%rd21482, %rd21481, 32;
	and.b64  	%rd21483, %rd21432, 4294967295;
	add.s64 	%rd21484, %rd21482, %rd21483;
	shr.u64 	%rd21485, %rd21484, 32;
	and.b64  	%rd21486, %rd21435, 4294967295;
	add.s64 	%rd21487, %rd21485, %rd21486;
	{ .reg .b32 tmp; mov.b64 {tmp, %r3716}, %rd21487; }
	add.s32 	%r3717, %r3713, %r3716;
	mul.lo.s32 	%r3718, %r86, %r3715;
	cvt.u64.u32 	%rd21488, %r3718;
	and.b64  	%rd21489, %rd21442, 4294967295;
	mad.lo.s64 	%rd21490, %rd13, %rd21488, %rd21489;
	shr.u64 	%rd21491, %rd21490, 32;
	and.b64  	%rd21492, %rd21446, 4294967295;
	add.s64 	%rd21493, %rd21491, %rd21492;
	mad.lo.s64 	%rd21494, %rd14, %rd21488, %rd21493;
	cvt.u32.u64 	%r3719, %rd21494;
	shr.u64 	%rd21495, %rd21494, 32;
	and.b64  	%rd21496, %rd21450, 4294967295;
	add.s64 	%rd21497, %rd21495, %rd21496;
	mad.lo.s64 	%rd21498, %rd15, %rd21488, %rd21497;
	shr.u64 	%rd21499, %rd21498, 32;
	and.b64  	%rd21500, %rd21454, 4294967295;
	add.s64 	%rd21501, %rd21499, %rd21500;
	mad.lo.s64 	%rd21502, %rd16, %rd21488, %rd21501;
	shr.u64 	%rd21503, %rd21502, 32;
	and.b64  	%rd21504, %rd21458, 4294967295;
	add.s64 	%rd21505, %rd21503, %rd21504;
	mad.lo.s64 	%rd21506, %rd17, %rd21488, %rd21505;
	shr.u64 	%rd21507, %rd21506, 32;
	and.b64  	%rd21508, %rd21462, 4294967295;
	add.s64 	%rd21509, %rd21507, %rd21508;
	mad.lo.s64 	%rd21510, %rd18, %rd21488, %rd21509;
	shr.u64 	%rd21511, %rd21510, 32;
	and.b64  	%rd21512, %rd21466, 4294967295;
	add.s64 	%rd21513, %rd21511, %rd21512;
	mad.lo.s64 	%rd21514, %rd19, %rd21488, %rd21513;
	shr.u64 	%rd21515, %rd21514, 32;
	and.b64  	%rd21516, %rd21469, 4294967295;
	add.s64 	%rd21517, %rd21515, %rd21516;
	mad.lo.s64 	%rd21518, %rd20, %rd21488, %rd21517;
	shr.u64 	%rd21519, %rd21518, 32;
	and.b64  	%rd21520, %rd21472, 4294967295;
	add.s64 	%rd21521, %rd21519, %rd21520;
	shr.u64 	%rd21522, %rd21521, 32;
	and.b64  	%rd21523, %rd21475, 4294967295;
	add.s64 	%rd21524, %rd21522, %rd21523;
	shr.u64 	%rd21525, %rd21524, 32;
	and.b64  	%rd21526, %rd21478, 4294967295;
	add.s64 	%rd21527, %rd21525, %rd21526;
	shr.u64 	%rd21528, %rd21527, 32;
	and.b64  	%rd21529, %rd21481, 4294967295;
	add.s64 	%rd21530, %rd21528, %rd21529;
	shr.u64 	%rd21531, %rd21530, 32;
	and.b64  	%rd21532, %rd21484, 4294967295;
	add.s64 	%rd21533, %rd21531, %rd21532;
	shr.u64 	%rd21534, %rd21533, 32;
	and.b64  	%rd21535, %rd21487, 4294967295;
	add.s64 	%rd21536, %rd21534, %rd21535;
	{ .reg .b32 tmp; mov.b64 {tmp, %r3720}, %rd21536; }
	add.s32 	%r3721, %r3717, %r3720;
	mul.lo.s32 	%r3722, %r86, %r3719;
	cvt.u64.u32 	%rd21537, %r3722;
	and.b64  	%rd21538, %rd21494, 4294967295;
	mad.lo.s64 	%rd21539, %rd13, %rd21537, %rd21538;
	shr.u64 	%rd21540, %rd21539, 32;
	and.b64  	%rd21541, %rd21498, 4294967295;
	add.s64 	%rd21542, %rd21540, %rd21541;
	mad.lo.s64 	%rd21543, %rd14, %rd21537, %rd21542;
	cvt.u32.u64 	%r3723, %rd21543;
	shr.u64 	%rd21544, %rd21543, 32;
	and.b64  	%rd21545, %rd21502, 4294967295;
	add.s64 	%rd21546, %rd21544, %rd21545;
	mad.lo.s64 	%rd21547, %rd15, %rd21537, %rd21546;
	shr.u64 	%rd21548, %rd21547, 32;
	and.b64  	%rd21549, %rd21506, 4294967295;
	add.s64 	%rd21550, %rd21548, %rd21549;
	mad.lo.s64 	%rd21551, %rd16, %rd21537, %rd21550;
	shr.u64 	%rd21552, %rd21551, 32;
	and.b64  	%rd21553, %rd21510, 4294967295;
	add.s64 	%rd21554, %rd21552, %rd21553;
	mad.lo.s64 	%rd21555, %rd17, %rd21537, %rd21554;
	shr.u64 	%rd21556, %rd21555, 32;
	and.b64  	%rd21557, %rd21514, 4294967295;
	add.s64 	%rd21558, %rd21556, %rd21557;
	mad.lo.s64 	%rd21559, %rd18, %rd21537, %rd21558;
	shr.u64 	%rd21560, %rd21559, 32;
	and.b64  	%rd21561, %rd21518, 4294967295;
	add.s64 	%rd21562, %rd21560, %rd21561;
	mad.lo.s64 	%rd21563, %rd19, %rd21537, %rd21562;
	shr.u64 	%rd21564, %rd21563, 32;
	and.b64  	%rd21565, %rd21521, 4294967295;
	add.s64 	%rd21566, %rd21564, %rd21565;
	mad.lo.s64 	%rd21567, %rd20, %rd21537, %rd21566;
	shr.u64 	%rd21568, %rd21567, 32;
	and.b64  	%rd21569, %rd21524, 4294967295;
	add.s64 	%rd21570, %rd21568, %rd21569;
	shr.u64 	%rd21571, %rd21570, 32;
	and.b64  	%rd21572, %rd21527, 4294967295;
	add.s64 	%rd21573, %rd21571, %rd21572;
	shr.u64 	%rd21574, %rd21573, 32;
	and.b64  	%rd21575, %rd21530, 4294967295;
	add.s64 	%rd21576, %rd21574, %rd21575;
	shr.u64 	%rd21577, %rd21576, 32;
	and.b64  	%rd21578, %rd21533, 4294967295;
	add.s64 	%rd21579, %rd21577, %rd21578;
	shr.u64 	%rd21580, %rd21579, 32;
	and.b64  	%rd21581, %rd21536, 4294967295;
	add.s64 	%rd21582, %rd21580, %rd21581;
	{ .reg .b32 tmp; mov.b64 {tmp, %r3724}, %rd21582; }
	add.s32 	%r3725, %r3721, %r3724;
	mul.lo.s32 	%r3726, %r86, %r3723;
	cvt.u64.u32 	%rd21583, %r3726;
	and.b64  	%rd21584, %rd21543, 4294967295;
	mad.lo.s64 	%rd21585, %rd13, %rd21583, %rd21584;
	shr.u64 	%rd21586, %rd21585, 32;
	and.b64  	%rd21587, %rd21547, 4294967295;
	add.s64 	%rd21588, %rd21586, %rd21587;
	mad.lo.s64 	%rd21589, %rd14, %rd21583, %rd21588;
	cvt.u32.u64 	%r3727, %rd21589;
	shr.u64 	%rd21590, %rd21589, 32;
	and.b64  	%rd21591, %rd21551, 4294967295;
	add.s64 	%rd21592, %rd21590, %rd21591;
	mad.lo.s64 	%rd21593, %rd15, %rd21583, %rd21592;
	shr.u64 	%rd21594, %rd21593, 32;
	and.b64  	%rd21595, %rd21555, 4294967295;
	add.s64 	%rd21596, %rd21594, %rd21595;
	mad.lo.s64 	%rd21597, %rd16, %rd21583, %rd21596;
	shr.u64 	%rd21598, %rd21597, 32;
	and.b64  	%rd21599, %rd21559, 4294967295;
	add.s64 	%rd21600, %rd21598, %rd21599;
	mad.lo.s64 	%rd21601, %rd17, %rd21583, %rd21600;
	shr.u64 	%rd21602, %rd21601, 32;
	and.b64  	%rd21603, %rd21563, 4294967295;
	add.s64 	%rd21604, %rd21602, %rd21603;
	mad.lo.s64 	%rd21605, %rd18, %rd21583, %rd21604;
	shr.u64 	%rd21606, %rd21605, 32;
	and.b64  	%rd21607, %rd21567, 4294967295;
	add.s64 	%rd21608, %rd21606, %rd21607;
	mad.lo.s64 	%rd21609, %rd19, %rd21583, %rd21608;
	shr.u64 	%rd21610, %rd21609, 32;
	and.b64  	%rd21611, %rd21570, 4294967295;
	add.s64 	%rd21612, %rd21610, %rd21611;
	mad.lo.s64 	%rd21613, %rd20, %rd21583, %rd21612;
	shr.u64 	%rd21614, %rd21613, 32;
	and.b64  	%rd21615, %rd21573, 4294967295;
	add.s64 	%rd21616, %rd21614, %rd21615;
	shr.u64 	%rd21617, %rd21616, 32;
	and.b64  	%rd21618, %rd21576, 4294967295;
	add.s64 	%rd21619, %rd21617, %rd21618;
	shr.u64 	%rd21620, %rd21619, 32;
	and.b64  	%rd21621, %rd21579, 4294967295;
	add.s64 	%rd21622, %rd21620, %rd21621;
	shr.u64 	%rd21623, %rd21622, 32;
	and.b64  	%rd21624, %rd21582, 4294967295;
	add.s64 	%rd21625, %rd21623, %rd21624;
	{ .reg .b32 tmp; mov.b64 {tmp, %r3728}, %rd21625; }
	add.s32 	%r3729, %r3725, %r3728;
	mul.lo.s32 	%r3730, %r86, %r3727;
	cvt.u64.u32 	%rd21626, %r3730;
	and.b64  	%rd21627, %rd21589, 4294967295;
	mad.lo.s64 	%rd21628, %rd13, %rd21626, %rd21627;
	shr.u64 	%rd21629, %rd21628, 32;
	and.b64  	%rd21630, %rd21593, 4294967295;
	add.s64 	%rd21631, %rd21629, %rd21630;
	mad.lo.s64 	%rd21632, %rd14, %rd21626, %rd21631;
	cvt.u32.u64 	%r3731, %rd21632;
	shr.u64 	%rd21633, %rd21632, 32;
	and.b64  	%rd21634, %rd21597, 4294967295;
	add.s64 	%rd21635, %rd21633, %rd21634;
	mad.lo.s64 	%rd21636, %rd15, %rd21626, %rd21635;
	shr.u64 	%rd21637, %rd21636, 32;
	and.b64  	%rd21638, %rd21601, 4294967295;
	add.s64 	%rd21639, %rd21637, %rd21638;
	mad.lo.s64 	%rd21640, %rd16, %rd21626, %rd21639;
	shr.u64 	%rd21641, %rd21640, 32;
	and.b64  	%rd21642, %rd21605, 4294967295;
	add.s64 	%rd21643, %rd21641, %rd21642;
	mad.lo.s64 	%rd21644, %rd17, %rd21626, %rd21643;
	shr.u64 	%rd21645, %rd21644, 32;
	and.b64  	%rd21646, %rd21609, 4294967295;
	add.s64 	%rd21647, %rd21645, %rd21646;
	mad.lo.s64 	%rd21648, %rd18, %rd21626, %rd21647;
	shr.u64 	%rd21649, %rd21648, 32;
	and.b64  	%rd21650, %rd21613, 4294967295;
	add.s64 	%rd21651, %rd21649, %rd21650;
	mad.lo.s64 	%rd21652, %rd19, %rd21626, %rd21651;
	shr.u64 	%rd21653, %rd21652, 32;
	and.b64  	%rd21654, %rd21616, 4294967295;
	add.s64 	%rd21655, %rd21653, %rd21654;
	mad.lo.s64 	%rd21656, %rd20, %rd21626, %rd21655;
	shr.u64 	%rd21657, %rd21656, 32;
	and.b64  	%rd21658, %rd21619, 4294967295;
	add.s64 	%rd21659, %rd21657, %rd21658;
	shr.u64 	%rd21660, %rd21659, 32;
	and.b64  	%rd21661, %rd21622, 4294967295;
	add.s64 	%rd21662, %rd21660, %rd21661;
	shr.u64 	%rd21663, %rd21662, 32;
	and.b64  	%rd21664, %rd21625, 4294967295;
	add.s64 	%rd21665, %rd21663, %rd21664;
	{ .reg .b32 tmp; mov.b64 {tmp, %r3732}, %rd21665; }
	add.s32 	%r3733, %r3729, %r3732;
	mul.lo.s32 	%r3734, %r86, %r3731;
	cvt.u64.u32 	%rd21666, %r3734;
	and.b64  	%rd21667, %rd21632, 4294967295;
	mad.lo.s64 	%rd21668, %rd13, %rd21666, %rd21667;
	shr.u64 	%rd21669, %rd21668, 32;
	and.b64  	%rd21670, %rd21636, 4294967295;
	add.s64 	%rd21671, %rd21669, %rd21670;
	mad.lo.s64 	%rd21672, %rd14, %rd21666, %rd21671;
	cvt.u32.u64 	%r3735, %rd21672;
	shr.u64 	%rd21673, %rd21672, 32;
	and.b64  	%rd21674, %rd21640, 4294967295;
	add.s64 	%rd21675, %rd21673, %rd21674;
	mad.lo.s64 	%rd21676, %rd15, %rd21666, %rd21675;
	shr.u64 	%rd21677, %rd21676, 32;
	and.b64  	%rd21678, %rd21644, 4294967295;
	add.s64 	%rd21679, %rd21677, %rd21678;
	mad.lo.s64 	%rd21680, %rd16, %rd21666, %rd21679;
	shr.u64 	%rd21681, %rd21680, 32;
	and.b64  	%rd21682, %rd21648, 4294967295;
	add.s64 	%rd21683, %rd21681, %rd21682;
	mad.lo.s64 	%rd21684, %rd17, %rd21666, %rd21683;
	shr.u64 	%rd21685, %rd21684, 32;
	and.b64  	%rd21686, %rd21652, 4294967295;
	add.s64 	%rd21687, %rd21685, %rd21686;
	mad.lo.s64 	%rd21688, %rd18, %rd21666, %rd21687;
	shr.u64 	%rd21689, %rd21688, 32;
	and.b64  	%rd21690, %rd21656, 4294967295;
	add.s64 	%rd21691, %rd21689, %rd21690;
	mad.lo.s64 	%rd21692, %rd19, %rd21666, %rd21691;
	shr.u64 	%rd21693, %rd21692, 32;
	and.b64  	%rd21694, %rd21659, 4294967295;
	add.s64 	%rd21695, %rd21693, %rd21694;
	mad.lo.s64 	%rd21696, %rd20, %rd21666, %rd21695;
	shr.u64 	%rd21697, %rd21696, 32;
	and.b64  	%rd21698, %rd21662, 4294967295;
	add.s64 	%rd21699, %rd21697, %rd21698;
	shr.u64 	%rd21700, %rd21699, 32;
	and.b64  	%rd21701, %rd21665, 4294967295;
	add.s64 	%rd21702, %rd21700, %rd21701;
	{ .reg .b32 tmp; mov.b64 {tmp, %r3736}, %rd21702; }
	add.s32 	%r3737, %r3733, %r3736;
	mul.lo.s32 	%r3738, %r86, %r3735;
	cvt.u64.u32 	%rd21703, %r3738;
	and.b64  	%rd21704, %rd21672, 4294967295;
	mad.lo.s64 	%rd21705, %rd13, %rd21703, %rd21704;
	shr.u64 	%rd21706, %rd21705, 32;
	and.b64  	%rd21707, %rd21676, 4294967295;
	add.s64 	%rd21708, %rd21706, %rd21707;
	mad.lo.s64 	%rd21709, %rd14, %rd21703, %rd21708;
	cvt.u32.u64 	%r3739, %rd21709;
	shr.u64 	%rd21710, %rd21709, 32;
	and.b64  	%rd21711, %rd21680, 4294967295;
	add.s64 	%rd21712, %rd21710, %rd21711;
	mad.lo.s64 	%rd21713, %rd15, %rd21703, %rd21712;
	shr.u64 	%rd21714, %rd21713, 32;
	and.b64  	%rd21715, %rd21684, 4294967295;
	add.s64 	%rd21716, %rd21714, %rd21715;
	mad.lo.s64 	%rd21717, %rd16, %rd21703, %rd21716;
	shr.u64 	%rd21718, %rd21717, 32;
	and.b64  	%rd21719, %rd21688, 4294967295;
	add.s64 	%rd21720, %rd21718, %rd21719;
	mad.lo.s64 	%rd21721, %rd17, %rd21703, %rd21720;
	shr.u64 	%rd21722, %rd21721, 32;
	and.b64  	%rd21723, %rd21692, 4294967295;
	add.s64 	%rd21724, %rd21722, %rd21723;
	mad.lo.s64 	%rd21725, %rd18, %rd21703, %rd21724;
	shr.u64 	%rd21726, %rd21725, 32;
	and.b64  	%rd21727, %rd21696, 4294967295;
	add.s64 	%rd21728, %rd21726, %rd21727;
	mad.lo.s64 	%rd21729, %rd19, %rd21703, %rd21728;
	shr.u64 	%rd21730, %rd21729, 32;
	and.b64  	%rd21731, %rd21699, 4294967295;
	add.s64 	%rd21732, %rd21730, %rd21731;
	mad.lo.s64 	%rd21733, %rd20, %rd21703, %rd21732;
	shr.u64 	%rd21734, %rd21733, 32;
	and.b64  	%rd21735, %rd21702, 4294967295;
	add.s64 	%rd21736, %rd21734, %rd21735;
	{ .reg .b32 tmp; mov.b64 {tmp, %r3740}, %rd21736; }
	add.s32 	%r3741, %r3737, %r3740;
	mul.lo.s32 	%r3742, %r86, %r3739;
	cvt.u64.u32 	%rd21737, %r3742;
	and.b64  	%rd21738, %rd21709, 4294967295;
	mad.lo.s64 	%rd21739, %rd13, %rd21737, %rd21738;
	shr.u64 	%rd21740, %rd21739, 32;
	and.b64  	%rd21741, %rd21713, 4294967295;
	add.s64 	%rd21742, %rd21740, %rd21741;
	mad.lo.s64 	%rd45720, %rd14, %rd21737, %rd21742;
	shr.u64 	%rd21743, %rd45720, 32;
	and.b64  	%rd21744, %rd21717, 4294967295;
	add.s64 	%rd21745, %rd21743, %rd21744;
	mad.lo.s64 	%rd45719, %rd15, %rd21737, %rd21745;
	cvt.u32.u64 	%r1462, %rd45719;
	shr.u64 	%rd21746, %rd45719, 32;
	and.b64  	%rd21747, %rd21721, 4294967295;
	add.s64 	%rd21748, %rd21746, %rd21747;
	mad.lo.s64 	%rd45718, %rd16, %rd21737, %rd21748;
	cvt.u32.u64 	%r1463, %rd45718;
	shr.u64 	%rd21749, %rd45718, 32;
	and.b64  	%rd21750, %rd21725, 4294967295;
	add.s64 	%rd21751, %rd21749, %rd21750;
	mad.lo.s64 	%rd45717, %rd17, %rd21737, %rd21751;
	cvt.u32.u64 	%r1464, %rd45717;
	shr.u64 	%rd21752, %rd45717, 32;
	and.b64  	%rd21753, %rd21729, 4294967295;
	add.s64 	%rd21754, %rd21752, %rd21753;
	mad.lo.s64 	%rd45716, %rd18, %rd21737, %rd21754;
	cvt.u32.u64 	%r1465, %rd45716;
	shr.u64 	%rd21755, %rd45716, 32;
	and.b64  	%rd21756, %rd21733, 4294967295;
	add.s64 	%rd21757, %rd21755, %rd21756;
	mad.lo.s64 	%rd45715, %rd19, %rd21737, %rd21757;
	cvt.u32.u64 	%r1466, %rd45715;
	shr.u64 	%rd21758, %rd45715, 32;
	and.b64  	%rd21759, %rd21736, 4294967295;
	add.s64 	%rd21760, %rd21758, %rd21759;
	mad.lo.s64 	%rd45714, %rd20, %rd21737, %rd21760;
	cvt.u32.u64 	%r1467, %rd45714;
	{ .reg .b32 tmp; mov.b64 {tmp, %r3743}, %rd45714; }
	add.s32 	%r6739, %r3741, %r3743;
	setp.gt.u32 	%p905, %r6739, %r3711;
	@%p905 bra 	$L__BB4_1595;
	setp.lt.u32 	%p906, %r6739, %r3711;
	@%p906 bra 	$L__BB4_1596;
	cvt.u32.u64 	%r3745, %rd19;
	setp.lt.u32 	%p907, %r3745, %r1467;
	@%p907 bra 	$L__BB4_1595;
	setp.gt.u32 	%p908, %r3745, %r1467;
	@%p908 bra 	$L__BB4_1596;
	cvt.u32.u64 	%r3747, %rd18;
	setp.lt.u32 	%p909, %r3747, %r1466;
	@%p909 bra 	$L__BB4_1595;
	setp.gt.u32 	%p910, %r3747, %r1466;
	@%p910 bra 	$L__BB4_1596;
	cvt.u32.u64 	%r3749, %rd17;
	setp.lt.u32 	%p911, %r3749, %r1465;
	@%p911 bra 	$L__BB4_1595;
	setp.gt.u32 	%p912, %r3749, %r1465;
	@%p912 bra 	$L__BB4_1596;
	cvt.u32.u64 	%r3751, %rd16;
	setp.lt.u32 	%p913, %r3751, %r1464;
	@%p913 bra 	$L__BB4_1595;
	setp.gt.u32 	%p914, %r3751, %r1464;
	@%p914 bra 	$L__BB4_1596;
	cvt.u32.u64 	%r3753, %rd15;
	setp.lt.u32 	%p915, %r3753, %r1463;
	@%p915 bra 	$L__BB4_1595;
	setp.gt.u32 	%p916, %r3753, %r1463;
	@%p916 bra 	$L__BB4_1596;
	cvt.u32.u64 	%r3755, %rd14;
	setp.lt.u32 	%p917, %r3755, %r1462;
	@%p917 bra 	$L__BB4_1595;
	cvt.u32.u64 	%r3756, %rd13;
	setp.gt.u32 	%p918, %r3755, %r1462;
	cvt.u32.u64 	%r3758, %rd45720;
	setp.gt.u32 	%p919, %r3756, %r3758;
	or.pred  	%p920, %p918, %p919;
	@%p920 bra 	$L__BB4_1596;
$L__BB4_1595:
	and.b64  	%rd21762, %rd45720, 4294967295;
	sub.s64 	%rd45720, %rd21762, %rd13;
	shr.u64 	%rd21763, %rd45720, 63;
	and.b64  	%rd21764, %rd45719, 4294967295;
	add.s64 	%rd21765, %rd21763, %rd14;
	sub.s64 	%rd45719, %rd21764, %rd21765;
	shr.u64 	%rd21766, %rd45719, 63;
	and.b64  	%rd21767, %rd45718, 4294967295;
	add.s64 	%rd21768, %rd21766, %rd15;
	sub.s64 	%rd45718, %rd21767, %rd21768;
	shr.u64 	%rd21769, %rd45718, 63;
	and.b64  	%rd21770, %rd45717, 4294967295;
	add.s64 	%rd21771, %rd21769, %rd16;
	sub.s64 	%rd45717, %rd21770, %rd21771;
	shr.u64 	%rd21772, %rd45717, 63;
	and.b64  	%rd21773, %rd45716, 4294967295;
	add.s64 	%rd21774, %rd21772, %rd17;
	sub.s64 	%rd45716, %rd21773, %rd21774;
	shr.u64 	%rd21775, %rd45716, 63;
	and.b64  	%rd21776, %rd45715, 4294967295;
	add.s64 	%rd21777, %rd21775, %rd18;
	sub.s64 	%rd45715, %rd21776, %rd21777;
	shr.u64 	%rd21778, %rd45715, 63;
	and.b64  	%rd21779, %rd45714, 4294967295;
	add.s64 	%rd21780, %rd21778, %rd19;
	sub.s64 	%rd45714, %rd21779, %rd21780;
	shr.u64 	%rd21781, %rd45714, 63;
	cvt.u32.u64 	%r3760, %rd21781;
	add.s32 	%r3761, %r3711, %r3760;
	sub.s32 	%r6739, %r6739, %r3761;
$L__BB4_1596:
	and.b64  	%rd21782, %rd45720, 4294967295;
	cvt.u64.u32 	%rd21783, %r6727;
	sub.s64 	%rd21784, %rd21782, %rd21783;
	shr.u64 	%rd21785, %rd21784, 63;
	cvt.u32.u64 	%r6594, %rd21784;
	and.b64  	%rd21786, %rd45719, 4294967295;
	and.b64  	%rd21787, %rd45662, 4294967295;
	add.s64 	%rd21788, %rd21785, %rd21787;
	sub.s64 	%rd45726, %rd21786, %rd21788;
	shr.u64 	%rd21789, %rd45726, 63;
	and.b64  	%rd21790, %rd45718, 4294967295;
	and.b64  	%rd21791, %rd45663, 4294967295;
	add.s64 	%rd21792, %rd21789, %rd21791;
	sub.s64 	%rd45725, %rd21790, %rd21792;
	shr.u64 	%rd21793, %rd45725, 63;
	and.b64  	%rd21794, %rd45717, 4294967295;
	and.b64  	%rd21795, %rd45664, 4294967295;
	add.s64 	%rd21796, %rd21793, %rd21795;
	sub.s64 	%rd45724, %rd21794, %rd21796;
	shr.u64 	%rd21797, %rd45724, 63;
	and.b64  	%rd21798, %rd45716, 4294967295;
	and.b64  	%rd21799, %rd45665, 4294967295;
	add.s64 	%rd21800, %rd21797, %rd21799;
	sub.s64 	%rd45723, %rd21798, %rd21800;
	shr.u64 	%rd21801, %rd45723, 63;
	and.b64  	%rd21802, %rd45715, 4294967295;
	and.b64  	%rd21803, %rd45666, 4294967295;
	add.s64 	%rd21804, %rd21801, %rd21803;
	sub.s64 	%rd45722, %rd21802, %rd21804;
	shr.u64 	%rd21805, %rd45722, 63;
	and.b64  	%rd21806, %rd45714, 4294967295;
	and.b64  	%rd21807, %rd45667, 4294967295;
	add.s64 	%rd21808, %rd21805, %rd21807;
	sub.s64 	%rd45721, %rd21806, %rd21808;
	shr.u64 	%rd21809, %rd45721, 63;
	cvt.u64.u32 	%rd21810, %r6739;
	and.b64  	%rd21811, %rd45668, 4294967295;
	add.s64 	%rd21812, %rd21809, %rd21811;
	sub.s64 	%rd21813, %rd21810, %rd21812;
	setp.gt.s64 	%p921, %rd21813, -1;
	cvt.u32.u64 	%r6587, %rd21813;
	@%p921 bra 	$L__BB4_1598;
	cvt.u32.u64 	%r3763, %rd13;
	add.s32 	%r6594, %r3763, %r6594;
	setp.lt.u32 	%p922, %r6594, %r3763;
	selp.u64 	%rd21814, 1, 0, %p922;
	and.b64  	%rd21815, %rd45726, 4294967295;
	add.s64 	%rd21816, %rd21815, %rd21814;
	add.s64 	%rd45726, %rd21816, %rd14;
	shr.u64 	%rd21817, %rd45726, 32;
	and.b64  	%rd21818, %rd45725, 4294967295;
	add.s64 	%rd21819, %rd21817, %rd21818;
	add.s64 	%rd45725, %rd21819, %rd15;
	shr.u64 	%rd21820, %rd45725, 32;
	and.b64  	%rd21821, %rd45724, 4294967295;
	add.s64 	%rd21822, %rd21820, %rd21821;
	add.s64 	%rd45724, %rd21822, %rd16;
	shr.u64 	%rd21823, %rd45724, 32;
	and.b64  	%rd21824, %rd45723, 4294967295;
	add.s64 	%rd21825, %rd21823, %rd21824;
	add.s64 	%rd45723, %rd21825, %rd17;
	shr.u64 	%rd21826, %rd45723, 32;
	and.b64  	%rd21827, %rd45722, 4294967295;
	add.s64 	%rd21828, %rd21826, %rd21827;
	add.s64 	%rd45722, %rd21828, %rd18;
	shr.u64 	%rd21829, %rd45722, 32;
	and.b64  	%rd21830, %rd45721, 4294967295;
	add.s64 	%rd21831, %rd21829, %rd21830;
	add.s64 	%rd45721, %rd21831, %rd19;
	{ .reg .b32 tmp; mov.b64 {tmp, %r3764}, %rd45721; }
	add.s32 	%r3765, %r6587, %r3764;
	add.s32 	%r6587, %r3765, %r3711;
$L__BB4_1598:
	cvt.u32.u64 	%r3766, %rd20;
	cvt.u32.u64 	%r6593, %rd45726;
	cvt.u32.u64 	%r6592, %rd45725;
	cvt.u32.u64 	%r6591, %rd45724;
	cvt.u32.u64 	%r6590, %rd45723;
	cvt.u32.u64 	%r6589, %rd45722;
	cvt.u32.u64 	%r6588, %rd45721;
	cvt.u64.u32 	%rd21832, %r121;
	mul.wide.u32 	%rd21833, %r121, %r6594;
	cvt.u32.u64 	%r3767, %rd21833;
	shr.u64 	%rd21834, %rd21833, 32;
	cvt.u64.u32 	%rd21835, %r120;
	mul.wide.u32 	%rd21836, %r120, %r6594;
	add.s64 	%rd21837, %rd21834, %rd21836;
	shr.u64 	%rd21838, %rd21837, 32;
	cvt.u64.u32 	%rd21839, %r119;
	mul.wide.u32 	%rd21840, %r119, %r6594;
	add.s64 	%rd21841, %rd21838, %rd21840;
	shr.u64 	%rd21842, %rd21841, 32;
	cvt.u64.u32 	%rd21843, %r118;
	mul.wide.u32 	%rd21844, %r118, %r6594;
	add.s64 	%rd21845, %rd21842, %rd21844;
	shr.u64 	%rd21846, %rd21845, 32;
	cvt.u64.u32 	%rd21847, %r117;
	mul.wide.u32 	%rd21848, %r117, %r6594;
	add.s64 	%rd21849, %rd21846, %rd21848;
	shr.u64 	%rd21850, %rd21849, 32;
	cvt.u64.u32 	%rd21851, %r116;
	mul.wide.u32 	%rd21852, %r116, %r6594;
	add.s64 	%rd21853, %rd21850, %rd21852;
	shr.u64 	%rd21854, %rd21853, 32;
	cvt.u64.u32 	%rd21855, %r115;
	mul.wide.u32 	%rd21856, %r115, %r6594;
	add.s64 	%rd21857, %rd21854, %rd21856;
	shr.u64 	%rd21858, %rd21857, 32;
	cvt.u64.u32 	%rd21859, %r114;
	mul.wide.u32 	%rd21860, %r114, %r6594;
	add.s64 	%rd21861, %rd21858, %rd21860;
	shr.u64 	%rd21862, %rd21861, 32;
	and.b64  	%rd21863, %rd45726, 4294967295;
	and.b64  	%rd21864, %rd21837, 4294967295;
	mad.lo.s64 	%rd21865, %rd21863, %rd21832, %rd21864;
	shr.u64 	%rd21866, %rd21865, 32;
	and.b64  	%rd21867, %rd21841, 4294967295;
	add.s64 	%rd21868, %rd21866, %rd21867;
	mad.lo.s64 	%rd21869, %rd21863, %rd21835, %rd21868;
	shr.u64 	%rd21870, %rd21869, 32;
	and.b64  	%rd21871, %rd21845, 4294967295;
	add.s64 	%rd21872, %rd21870, %rd21871;
	mad.lo.s64 	%rd21873, %rd21863, %rd21839, %rd21872;
	shr.u64 	%rd21874, %rd21873, 32;
	and.b64  	%rd21875, %rd21849, 4294967295;
	add.s64 	%rd21876, %rd21874, %rd21875;
	mad.lo.s64 	%rd21877, %rd21863, %rd21843, %rd21876;
	shr.u64 	%rd21878, %rd21877, 32;
	and.b64  	%rd21879, %rd21853, 4294967295;
	add.s64 	%rd21880, %rd21878, %rd21879;
	mad.lo.s64 	%rd21881, %rd21863, %rd21847, %rd21880;
	shr.u64 	%rd21882, %rd21881, 32;
	and.b64  	%rd21883, %rd21857, 4294967295;
	add.s64 	%rd21884, %rd21882, %rd21883;
	mad.lo.s64 	%rd21885, %rd21863, %rd21851, %rd21884;
	shr.u64 	%rd21886, %rd21885, 32;
	and.b64  	%rd21887, %rd21861, 4294967295;
	add.s64 	%rd21888, %rd21886, %rd21887;
	mad.lo.s64 	%rd21889, %rd21863, %rd21855, %rd21888;
	shr.u64 	%rd21890, %rd21889, 32;
	add.s64 	%rd21891, %rd21890, %rd21862;
	mad.lo.s64 	%rd21892, %rd21863, %rd21859, %rd21891;
	shr.u64 	%rd21893, %rd21892, 32;
	and.b64  	%rd21894, %rd45725, 4294967295;
	and.b64  	%rd21895, %rd21869, 4294967295;
	mad.lo.s64 	%rd21896, %rd21894, %rd21832, %rd21895;
	shr.u64 	%rd21897, %rd21896, 32;
	and.b64  	%rd21898, %rd21873, 4294967295;
	add.s64 	%rd21899, %rd21897, %rd21898;
	mad.lo.s64 	%rd21900, %rd21894, %rd21835, %rd21899;
	shr.u64 	%rd21901, %rd21900, 32;
	and.b64  	%rd21902, %rd21877, 4294967295;
	add.s64 	%rd21903, %rd21901, %rd21902;
	mad.lo.s64 	%rd21904, %rd21894, %rd21839, %rd21903;
	shr.u64 	%rd21905, %rd21904, 32;
	and.b64  	%rd21906, %rd21881, 4294967295;
	add.s64 	%rd21907, %rd21905, %rd21906;
	mad.lo.s64 	%rd21908, %rd21894, %rd21843, %rd21907;
	shr.u64 	%rd21909, %rd21908, 32;
	and.b64  	%rd21910, %rd21885, 4294967295;
	add.s64 	%rd21911, %rd21909, %rd21910;
	mad.lo.s64 	%rd21912, %rd21894, %rd21847, %rd21911;
	shr.u64 	%rd21913, %rd21912, 32;
	and.b64  	%rd21914, %rd21889, 4294967295;
	add.s64 	%rd21915, %rd21913, %rd21914;
	mad.lo.s64 	%rd21916, %rd21894, %rd21851, %rd21915;
	shr.u64 	%rd21917, %rd21916, 32;
	and.b64  	%rd21918, %rd21892, 4294967295;
	add.s64 	%rd21919, %rd21917, %rd21918;
	mad.lo.s64 	%rd21920, %rd21894, %rd21855, %rd21919;
	shr.u64 	%rd21921, %rd21920, 32;
	add.s64 	%rd21922, %rd21921, %rd21893;
	mad.lo.s64 	%rd21923, %rd21894, %rd21859, %rd21922;
	shr.u64 	%rd21924, %rd21923, 32;
	and.b64  	%rd21925, %rd45724, 4294967295;
	and.b64  	%rd21926, %rd21900, 4294967295;
	mad.lo.s64 	%rd21927, %rd21925, %rd21832, %rd21926;
	shr.u64 	%rd21928, %rd21927, 32;
	and.b64  	%rd21929, %rd21904, 4294967295;
	add.s64 	%rd21930, %rd21928, %rd21929;
	mad.lo.s64 	%rd21931, %rd21925, %rd21835, %rd21930;
	shr.u64 	%rd21932, %rd21931, 32;
	and.b64  	%rd21933, %rd21908, 4294967295;
	add.s64 	%rd21934, %rd21932, %rd21933;
	mad.lo.s64 	%rd21935, %rd21925, %rd21839, %rd21934;
	shr.u64 	%rd21936, %rd21935, 32;
	and.b64  	%rd21937, %rd21912, 4294967295;
	add.s64 	%rd21938, %rd21936, %rd21937;
	mad.lo.s64 	%rd21939, %rd21925, %rd21843, %rd21938;
	shr.u64 	%rd21940, %rd21939, 32;
	and.b64  	%rd21941, %rd21916, 4294967295;
	add.s64 	%rd21942, %rd21940, %rd21941;
	mad.lo.s64 	%rd21943, %rd21925, %rd21847, %rd21942;
	shr.u64 	%rd21944, %rd21943, 32;
	and.b64  	%rd21945, %rd21920, 4294967295;
	add.s64 	%rd21946, %rd21944, %rd21945;
	mad.lo.s64 	%rd21947, %rd21925, %rd21851, %rd21946;
	shr.u64 	%rd21948, %rd21947, 32;
	and.b64  	%rd21949, %rd21923, 4294967295;
	add.s64 	%rd21950, %rd21948, %rd21949;
	mad.lo.s64 	%rd21951, %rd21925, %rd21855, %rd21950;
	shr.u64 	%rd21952, %rd21951, 32;
	add.s64 	%rd21953, %rd21952, %rd21924;
	mad.lo.s64 	%rd21954, %rd21925, %rd21859, %rd21953;
	shr.u64 	%rd21955, %rd21954, 32;
	and.b64  	%rd21956, %rd45723, 4294967295;
	and.b64  	%rd21957, %rd21931, 4294967295;
	mad.lo.s64 	%rd21958, %rd21956, %rd21832, %rd21957;
	shr.u64 	%rd21959, %rd21958, 32;
	and.b64  	%rd21960, %rd21935, 4294967295;
	add.s64 	%rd21961, %rd21959, %rd21960;
	mad.lo.s64 	%rd21962, %rd21956, %rd21835, %rd21961;
	shr.u64 	%rd21963, %rd21962, 32;
	and.b64  	%rd21964, %rd21939, 4294967295;
	add.s64 	%rd21965, %rd21963, %rd21964;
	mad.lo.s64 	%rd21966, %rd21956, %rd21839, %rd21965;
	shr.u64 	%rd21967, %rd21966, 32;
	and.b64  	%rd21968, %rd21943, 4294967295;
	add.s64 	%rd21969, %rd21967, %rd21968;
	mad.lo.s64 	%rd21970, %rd21956, %rd21843, %rd21969;
	shr.u64 	%rd21971, %rd21970, 32;
	and.b64  	%rd21972, %rd21947, 4294967295;
	add.s64 	%rd21973, %rd21971, %rd21972;
	mad.lo.s64 	%rd21974, %rd21956, %rd21847, %rd21973;
	shr.u64 	%rd21975, %rd21974, 32;
	and.b64  	%rd21976, %rd21951, 4294967295;
	add.s64 	%rd21977, %rd21975, %rd21976;
	mad.lo.s64 	%rd21978, %rd21956, %rd21851, %rd21977;
	shr.u64 	%rd21979, %rd21978, 32;
	and.b64  	%rd21980, %rd21954, 4294967295;
	add.s64 	%rd21981, %rd21979, %rd21980;
	mad.lo.s64 	%rd21982, %rd21956, %rd21855, %rd21981;
	shr.u64 	%rd21983, %rd21982, 32;
	add.s64 	%rd21984, %rd21983, %rd21955;
	mad.lo.s64 	%rd21985, %rd21956, %rd21859, %rd21984;
	shr.u64 	%rd21986, %rd21985, 32;
	and.b64  	%rd21987, %rd45722, 4294967295;
	and.b64  	%rd21988, %rd21962, 4294967295;
	mad.lo.s64 	%rd21989, %rd21987, %rd21832, %rd21988;
	shr.u64 	%rd21990, %rd21989, 32;
	and.b64  	%rd21991, %rd21966, 4294967295;
	add.s64 	%rd21992, %rd21990, %rd21991;
	mad.lo.s64 	%rd21993, %rd21987, %rd21835, %rd21992;
	shr.u64 	%rd21994, %rd21993, 32;
	and.b64  	%rd21995, %rd21970, 4294967295;
	add.s64 	%rd21996, %rd21994, %rd21995;
	mad.lo.s64 	%rd21997, %rd21987, %rd21839, %rd21996;
	shr.u64 	%rd21998, %rd21997, 32;
	and.b64  	%rd21999, %rd21974, 4294967295;
	add.s64 	%rd22000, %rd21998, %rd21999;
	mad.lo.s64 	%rd22001, %rd21987, %rd21843, %rd22000;
	shr.u64 	%rd22002, %rd22001, 32;
	and.b64  	%rd22003, %rd21978, 4294967295;
	add.s64 	%rd22004, %rd22002, %rd22003;
	mad.lo.s64 	%rd22005, %rd21987, %rd21847, %rd22004;
	shr.u64 	%rd22006, %rd22005, 32;
	and.b64  	%rd22007, %rd21982, 4294967295;
	add.s64 	%rd22008, %rd22006, %rd22007;
	mad.lo.s64 	%rd22009, %rd21987, %rd21851, %rd22008;
	shr.u64 	%rd22010, %rd22009, 32;
	and.b64  	%rd22011, %rd21985, 4294967295;
	add.s64 	%rd22012, %rd22010, %rd22011;
	mad.lo.s64 	%rd22013, %rd21987, %rd21855, %rd22012;
	shr.u64 	%rd22014, %rd22013, 32;
	add.s64 	%rd22015, %rd22014, %rd21986;
	mad.lo.s64 	%rd22016, %rd21987, %rd21859, %rd22015;
	shr.u64 	%rd22017, %rd22016, 32;
	and.b64  	%rd22018, %rd45721, 4294967295;
	and.b64  	%rd22019, %rd21993, 4294967295;
	mad.lo.s64 	%rd22020, %rd22018, %rd21832, %rd22019;
	shr.u64 	%rd22021, %rd22020, 32;
	and.b64  	%rd22022, %rd21997, 4294967295;
	add.s64 	%rd22023, %rd22021, %rd22022;
	mad.lo.s64 	%rd22024, %rd22018, %rd21835, %rd22023;
	shr.u64 	%rd22025, %rd22024, 32;
	and.b64  	%rd22026, %rd22001, 4294967295;
	add.s64 	%rd22027, %rd22025, %rd22026;
	mad.lo.s64 	%rd22028, %rd22018, %rd21839, %rd22027;
	shr.u64 	%rd22029, %rd22028, 32;
	and.b64  	%rd22030, %rd22005, 4294967295;
	add.s64 	%rd22031, %rd22029, %rd22030;
	mad.lo.s64 	%rd22032, %rd22018, %rd21843, %rd22031;
	shr.u64 	%rd22033, %rd22032, 32;
	and.b64  	%rd22034, %rd22009, 4294967295;
	add.s64 	%rd22035, %rd22033, %rd22034;
	mad.lo.s64 	%rd22036, %rd22018, %rd21847, %rd22035;
	shr.u64 	%rd22037, %rd22036, 32;
	and.b64  	%rd22038, %rd22013, 4294967295;
	add.s64 	%rd22039, %rd22037, %rd22038;
	mad.lo.s64 	%rd22040, %rd22018, %rd21851, %rd22039;
	shr.u64 	%rd22041, %rd22040, 32;
	and.b64  	%rd22042, %rd22016, 4294967295;
	add.s64 	%rd22043, %rd22041, %rd22042;
	mad.lo.s64 	%rd22044, %rd22018, %rd21855, %rd22043;
	shr.u64 	%rd22045, %rd22044, 32;
	add.s64 	%rd22046, %rd22045, %rd22017;
	mad.lo.s64 	%rd22047, %rd22018, %rd21859, %rd22046;
	shr.u64 	%rd22048, %rd22047, 32;
	mul.wide.u32 	%rd22049, %r121, %r6587;
	and.b64  	%rd22050, %rd22024, 4294967295;
	add.s64 	%rd22051, %rd22049, %rd22050;
	shr.u64 	%rd22052, %rd22051, 32;
	mul.wide.u32 	%rd22053, %r120, %r6587;
	and.b64  	%rd22054, %rd22028, 4294967295;
	add.s64 	%rd22055, %rd22052, %rd22054;
	add.s64 	%rd22056, %rd22055, %rd22053;
	shr.u64 	%rd22057, %rd22056, 32;
	mul.wide.u32 	%rd22058, %r119, %r6587;
	and.b64  	%rd22059, %rd22032, 4294967295;
	add.s64 	%rd22060, %rd22057, %rd22059;
	add.s64 	%rd22061, %rd22060, %rd22058;
	shr.u64 	%rd22062, %rd22061, 32;
	mul.wide.u32 	%rd22063, %r118, %r6587;
	and.b64  	%rd22064, %rd22036, 4294967295;
	add.s64 	%rd22065, %rd22062, %rd22064;
	add.s64 	%rd22066, %rd22065, %rd22063;
	shr.u64 	%rd22067, %rd22066, 32;
	mul.wide.u32 	%rd22068, %r117, %r6587;
	and.b64  	%rd22069, %rd22040, 4294967295;
	add.s64 	%rd22070, %rd22067, %rd22069;
	add.s64 	%rd22071, %rd22070, %rd22068;
	shr.u64 	%rd22072, %rd22071, 32;
	mul.wide.u32 	%rd22073, %r116, %r6587;
	and.b64  	%rd22074, %rd22044, 4294967295;
	add.s64 	%rd22075, %rd22072, %rd22074;
	add.s64 	%rd22076, %rd22075, %rd22073;
	shr.u64 	%rd22077, %rd22076, 32;
	mul.wide.u32 	%rd22078, %r115, %r6587;
	and.b64  	%rd22079, %rd22047, 4294967295;
	add.s64 	%rd22080, %rd22077, %rd22079;
	add.s64 	%rd22081, %rd22080, %rd22078;
	shr.u64 	%rd22082, %rd22081, 32;
	mul.wide.u32 	%rd22083, %r114, %r6587;
	add.s64 	%rd22084, %rd22082, %rd22048;
	add.s64 	%rd22085, %rd22084, %rd22083;
	{ .reg .b32 tmp; mov.b64 {tmp, %r3768}, %rd22085; }
	mul.lo.s32 	%r3769, %r86, %r3767;
	cvt.u64.u32 	%rd22086, %r3769;
	and.b64  	%rd22087, %rd21833, 4294967295;
	mad.lo.s64 	%rd22088, %rd13, %rd22086, %rd22087;
	shr.u64 	%rd22089, %rd22088, 32;
	and.b64  	%rd22090, %rd21865, 4294967295;
	add.s64 	%rd22091, %rd22089, %rd22090;
	mad.lo.s64 	%rd22092, %rd14, %rd22086, %rd22091;
	cvt.u32.u64 	%r3770, %rd22092;
	shr.u64 	%rd22093, %rd22092, 32;
	and.b64  	%rd22094, %rd21896, 4294967295;
	add.s64 	%rd22095, %rd22093, %rd22094;
	mad.lo.s64 	%rd22096, %rd15, %rd22086, %rd22095;
	shr.u64 	%rd22097, %rd22096, 32;
	and.b64  	%rd22098, %rd21927, 4294967295;
	add.s64 	%rd22099, %rd22097, %rd22098;
	mad.lo.s64 	%rd22100, %rd16, %rd22086, %rd22099;
	shr.u64 	%rd22101, %rd22100, 32;
	and.b64  	%rd22102, %rd21958, 4294967295;
	add.s64 	%rd22103, %rd22101, %rd22102;
	mad.lo.s64 	%rd22104, %rd17, %rd22086, %rd22103;
	shr.u64 	%rd22105, %rd22104, 32;
	and.b64  	%rd22106, %rd21989, 4294967295;
	add.s64 	%rd22107, %rd22105, %rd22106;
	mad.lo.s64 	%rd22108, %rd18, %rd22086, %rd22107;
	shr.u64 	%rd22109, %rd22108, 32;
	and.b64  	%rd22110, %rd22020, 4294967295;
	add.s64 	%rd22111, %rd22109, %rd22110;
	mad.lo.s64 	%rd22112, %rd19, %rd22086, %rd22111;
	shr.u64 	%rd22113, %rd22112, 32;
	and.b64  	%rd22114, %rd22051, 4294967295;
	add.s64 	%rd22115, %rd22113, %rd22114;
	mad.lo.s64 	%rd22116, %rd20, %rd22086, %rd22115;
	shr.u64 	%rd22117, %rd22116, 32;
	and.b64  	%rd22118, %rd22056, 4294967295;
	add.s64 	%rd22119, %rd22117, %rd22118;
	shr.u64 	%rd22120, %rd22119, 32;
	and.b64  	%rd22121, %rd22061, 4294967295;
	add.s64 	%rd22122, %rd22120, %rd22121;
	shr.u64 	%rd22123, %rd22122, 32;
	and.b64  	%rd22124, %rd22066, 4294967295;
	add.s64 	%rd22125, %rd22123, %rd22124;
	shr.u64 	%rd22126, %rd22125, 32;
	and.b64  	%rd22127, %rd22071, 4294967295;
	add.s64 	%rd22128, %rd22126, %rd22127;
	shr.u64 	%rd22129, %rd22128, 32;
	and.b64  	%rd22130, %rd22076, 4294967295;
	add.s64 	%rd22131, %rd22129, %rd22130;
	shr.u64 	%rd22132, %rd22131, 32;
	and.b64  	%rd22133, %rd22081, 4294967295;
	add.s64 	%rd22134, %rd22132, %rd22133;
	shr.u64 	%rd22135, %rd22134, 32;
	and.b64  	%rd22136, %rd22085, 4294967295;
	add.s64 	%rd22137, %rd22135, %rd22136;
	{ .reg .b32 tmp; mov.b64 {tmp, %r3771}, %rd22137; }
	add.s32 	%r3772, %r3768, %r3771;
	mul.lo.s32 	%r3773, %r86, %r3770;
	cvt.u64.u32 	%rd22138, %r3773;
	and.b64  	%rd22139, %rd22092, 4294967295;
	mad.lo.s64 	%rd22140, %rd13, %rd22138, %rd22139;
	shr.u64 	%rd22141, %rd22140, 32;
	and.b64  	%rd22142, %rd22096, 4294967295;
	add.s64 	%rd22143, %rd22141, %rd22142;
	mad.lo.s64 	%rd22144, %rd14, %rd22138, %rd22143;
	cvt.u32.u64 	%r3774, %rd22144;
	shr.u64 	%rd22145, %rd22144, 32;
	and.b64  	%rd22146, %rd22100, 4294967295;
	add.s64 	%rd22147, %rd22145, %rd22146;
	mad.lo.s64 	%rd22148, %rd15, %rd22138, %rd22147;
	shr.u64 	%rd22149, %rd22148, 32;
	and.b64  	%rd22150, %rd22104, 4294967295;
	add.s64 	%rd22151, %rd22149, %rd22150;
	mad.lo.s64 	%rd22152, %rd16, %rd22138, %rd22151;
	shr.u64 	%rd22153, %rd22152, 32;
	and.b64  	%rd22154, %rd22108, 4294967295;
	add.s64 	%rd22155, %rd22153, %rd22154;
	mad.lo.s64 	%rd22156, %rd17, %rd22138, %rd22155;
	shr.u64 	%rd22157, %rd22156, 32;
	and.b64  	%rd22158, %rd22112, 4294967295;
	add.s64 	%rd22159, %rd22157, %rd22158;
	mad.lo.s64 	%rd22160, %rd18, %rd22138, %rd22159;
	shr.u64 	%rd22161, %rd22160, 32;
	and.b64  	%rd22162, %rd22116, 4294967295;
	add.s64 	%rd22163, %rd22161, %rd22162;
	mad.lo.s64 	%rd22164, %rd19, %rd22138, %rd22163;
	shr.u64 	%rd22165, %rd22164, 32;
	and.b64  	%rd22166, %rd22119, 4294967295;
	add.s64 	%rd22167, %rd22165, %rd22166;
	mad.lo.s64 	%rd22168, %rd20, %rd22138, %rd22167;
	shr.u64 	%rd22169, %rd22168, 32;
	and.b64  	%rd22170, %rd22122, 4294967295;
	add.s64 	%rd22171, %rd22169, %rd22170;
	shr.u64 	%rd22172, %rd22171, 32;
	and.b64  	%rd22173, %rd22125, 4294967295;
	add.s64 	%rd22174, %rd22172, %rd22173;
	shr.u64 	%rd22175, %rd22174, 32;
	and.b64  	%rd22176, %rd22128, 4294967295;
	add.s64 	%rd22177, %rd22175, %rd22176;
	shr.u64 	%rd22178, %rd22177, 32;
	and.b64  	%rd22179, %rd22131, 4294967295;
	add.s64 	%rd22180, %rd22178, %rd22179;
	shr.u64 	%rd22181, %rd22180, 32;
	and.b64  	%rd22182, %rd22134, 4294967295;
	add.s64 	%rd22183, %rd22181, %rd22182;
	shr.u64 	%rd22184, %rd22183, 32;
	and.b64  	%rd22185, %rd22137, 4294967295;
	add.s64 	%rd22186, %rd22184, %rd22185;
	{ .reg .b32 tmp; mov.b64 {tmp, %r3775}, %rd22186; }
	add.s32 	%r3776, %r3772, %r3775;
	mul.lo.s32 	%r3777, %r86, %r3774;
	cvt.u64.u32 	%rd22187, %r3777;
	and.b64  	%rd22188, %rd22144, 4294967295;
	mad.lo.s64 	%rd22189, %rd13, %rd22187, %rd22188;
	shr.u64 	%rd22190, %rd22189, 32;
	and.b64  	%rd22191, %rd22148, 4294967295;
	add.s64 	%rd22192, %rd22190, %rd22191;
	mad.lo.s64 	%rd22193, %rd14, %rd22187, %rd22192;
	cvt.u32.u64 	%r3778, %rd22193;
	shr.u64 	%rd22194, %rd22193, 32;
	and.b64  	%rd22195, %rd22152, 4294967295;
	add.s64 	%rd22196, %rd22194, %rd22195;
	mad.lo.s64 	%rd22197, %rd15, %rd22187, %rd22196;
	shr.u64 	%rd22198, %rd22197, 32;
	and.b64  	%rd22199, %rd22156, 4294967295;
	add.s64 	%rd22200, %rd22198, %rd22199;
	mad.lo.s64 	%rd22201, %rd16, %rd22187, %rd22200;
	shr.u64 	%rd22202, %rd22201, 32;
	and.b64  	%rd22203, %rd22160, 4294967295;
	add.s64 	%rd22204, %rd22202, %rd22203;
	mad.lo.s64 	%rd22205, %rd17, %rd22187, %rd22204;
	shr.u64 	%rd22206, %rd22205, 32;
	and.b64  	%rd22207, %rd22164, 4294967295;
	add.s64 	%rd22208, %rd22206, %rd22207;
	mad.lo.s64 	%rd22209, %rd18, %rd22187, %rd22208;
	shr.u64 	%rd22210, %rd22209, 32;
	and.b64  	%rd22211, %rd22168, 4294967295;
	add.s64 	%rd22212, %rd22210, %rd22211;
	mad.lo.s64 	%rd22213, %rd19, %rd22187, %rd22212;
	shr.u64 	%rd22214, %rd22213, 32;
	and.b64  	%rd22215, %rd22171, 4294967295;
	add.s64 	%rd22216, %rd22214, %rd22215;
	mad.lo.s64 	%rd22217, %rd20, %rd22187, %rd22216;
	shr.u64 	%rd22218, %rd22217, 32;
	and.b64  	%rd22219, %rd22174, 4294967295;
	add.s64 	%rd22220, %rd22218, %rd22219;
	shr.u64 	%rd22221, %rd22220, 32;
	and.b64  	%rd22222, %rd22177, 4294967295;
	add.s64 	%rd22223, %rd22221, %rd22222;
	shr.u64 	%rd22224, %rd22223, 32;
	and.b64  	%rd22225, %rd22180, 4294967295;
	add.s64 	%rd22226, %rd22224, %rd22225;
	shr.u64 	%rd22227, %rd22226, 32;
	and.b64  	%rd22228, %rd22183, 4294967295;
	add.s64 	%rd22229, %rd22227, %rd22228;
	shr.u64 	%rd22230, %rd22229, 32;
	and.b64  	%rd22231, %rd22186, 4294967295;
	add.s64 	%rd22232, %rd22230, %rd22231;
	{ .reg .b32 tmp; mov.b64 {tmp, %r3779}, %rd22232; }
	add.s32 	%r3780, %r3776, %r3779;
	mul.lo.s32 	%r3781, %r86, %r3778;
	cvt.u64.u32 	%rd22233, %r3781;
	and.b64  	%rd22234, %rd22193, 4294967295;
	mad.lo.s64 	%rd22235, %rd13, %rd22233, %rd22234;
	shr.u64 	%rd22236, %rd22235, 32;
	and.b64  	%rd22237, %rd22197, 4294967295;
	add.s64 	%rd22238, %rd22236, %rd22237;
	mad.lo.s64 	%rd22239, %rd14, %rd22233, %rd22238;
	cvt.u32.u64 	%r3782, %rd22239;
	shr.u64 	%rd22240, %rd22239, 32;
	and.b64  	%rd22241, %rd22201, 4294967295;
	add.s64 	%rd22242, %rd22240, %rd22241;
	mad.lo.s64 	%rd22243, %rd15, %rd22233, %rd22242;
	shr.u64 	%rd22244, %rd22243, 32;
	and.b64  	%rd22245, %rd22205, 4294967295;
	add.s64 	%rd22246, %rd22244, %rd22245;
	mad.lo.s64 	%rd22247, %rd16, %rd22233, %rd22246;
	shr.u64 	%rd22248, %rd22247, 32;
	and.b64  	%rd22249, %rd22209, 4294967295;
	add.s64 	%rd22250, %rd22248, %rd22249;
	mad.lo.s64 	%rd22251, %rd17, %rd22233, %rd22250;
	shr.u64 	%rd22252, %rd22251, 32;
	and.b64  	%rd22253, %rd22213, 4294967295;
	add.s64 	%rd22254, %rd22252, %rd22253;
	mad.lo.s64 	%rd22255, %rd18, %rd22233, %rd22254;
	shr.u64 	%rd22256, %rd22255, 32;
	and.b64  	%rd22257, %rd22217, 4294967295;
	add.s64 	%rd22258, %rd22256, %rd22257;
	mad.lo.s64 	%rd22259, %rd19, %rd22233, %rd22258;
	shr.u64 	%rd22260, %rd22259, 32;
	and.b64  	%rd22261, %rd22220, 4294967295;
	add.s64 	%rd22262, %rd22260, %rd22261;
	mad.lo.s64 	%rd22263, %rd20, %rd22233, %rd22262;
	shr.u64 	%rd22264, %rd22263, 32;
	and.b64  	%rd22265, %rd22223, 4294967295;
	add.s64 	%rd22266, %rd22264, %rd22265;
	shr.u64 	%rd22267, %rd22266, 32;
	and.b64  	%rd22268, %rd22226, 4294967295;
	add.s64 	%rd22269, %rd22267, %rd22268;
	shr.u64 	%rd22270, %rd22269, 32;
	and.b64  	%rd22271, %rd22229, 4294967295;
	add.s64 	%rd22272, %rd22270, %rd22271;
	shr.u64 	%rd22273, %rd22272, 32;
	and.b64  	%rd22274, %rd22232, 4294967295;
	add.s64 	%rd22275, %rd22273, %rd22274;
	{ .reg .b32 tmp; mov.b64 {tmp, %r3783}, %rd22275; }
	add.s32 	%r3784, %r3780, %r3783;
	mul.lo.s32 	%r3785, %r86, %r3782;
	cvt.u64.u32 	%rd22276, %r3785;
	and.b64  	%rd22277, %rd22239, 4294967295;
	mad.lo.s64 	%rd22278, %rd13, %rd22276, %rd22277;
	shr.u64 	%rd22279, %rd22278, 32;
	and.b64  	%rd22280, %rd22243, 4294967295;
	add.s64 	%rd22281, %rd22279, %rd22280;
	mad.lo.s64 	%rd22282, %rd14, %rd22276, %rd22281;
	cvt.u32.u64 	%r3786, %rd22282;
	shr.u64 	%rd22283, %rd22282, 32;
	and.b64  	%rd22284, %rd22247, 4294967295;
	add.s64 	%rd22285, %rd22283, %rd22284;
	mad.lo.s64 	%rd22286, %rd15, %rd22276, %rd22285;
	shr.u64 	%rd22287, %rd22286, 32;
	and.b64  	%rd22288, %rd22251, 4294967295;
	add.s64 	%rd22289, %rd22287, %rd22288;
	mad.lo.s64 	%rd22290, %rd16, %rd22276, %rd22289;
	shr.u64 	%rd22291, %rd22290, 32;
	and.b64  	%rd22292, %rd22255, 4294967295;
	add.s64 	%rd22293, %rd22291, %rd22292;
	mad.lo.s64 	%rd22294, %rd17, %rd22276, %rd22293;
	shr.u64 	%rd22295, %rd22294, 32;
	and.b64  	%rd22296, %rd22259, 4294967295;
	add.s64 	%rd22297, %rd22295, %rd22296;
	mad.lo.s64 	%rd22298, %rd18, %rd22276, %rd22297;
	shr.u64 	%rd22299, %rd22298, 32;
	and.b64  	%rd22300, %rd22263, 4294967295;
	add.s64 	%rd22301, %rd22299, %rd22300;
	mad.lo.s64 	%rd22302, %rd19, %rd22276, %rd22301;
	shr.u64 	%rd22303, %rd22302, 32;
	and.b64  	%rd22304, %rd22266, 4294967295;
	add.s64 	%rd22305, %rd22303, %rd22304;
	mad.lo.s64 	%rd22306, %rd20, %rd22276, %rd22305;
	shr.u64 	%rd22307, %rd22306, 32;
	and.b64  	%rd22308, %rd22269, 4294967295;
	add.s64 	%rd22309, %rd22307, %rd22308;
	shr.u64 	%rd22310, %rd22309, 32;
	and.b64  	%rd22311, %rd22272, 4294967295;
	add.s64 	%rd22312, %rd22310, %rd22311;
	shr.u64 	%rd22313, %rd22312, 32;
	and.b64  	%rd22314, %rd22275, 4294967295;
	add.s64 	%rd22315, %rd22313, %rd22314;
	{ .reg .b32 tmp; mov.b64 {tmp, %r3787}, %rd22315; }
	add.s32 	%r3788, %r3784, %r3787;
	mul.lo.s32 	%r3789, %r86, %r3786;
	cvt.u64.u32 	%rd22316, %r3789;
	and.b64  	%rd22317, %rd22282, 4294967295;
	mad.lo.s64 	%rd22318, %rd13, %rd22316, %rd22317;
	shr.u64 	%rd22319, %rd22318, 32;
	and.b64  	%rd22320, %rd22286, 4294967295;
	add.s64 	%rd22321, %rd22319, %rd22320;
	mad.lo.s64 	%rd22322, %rd14, %rd22316, %rd22321;
	cvt.u32.u64 	%r3790, %rd22322;
	shr.u64 	%rd22323, %rd22322, 32;
	and.b64  	%rd22324, %rd22290, 4294967295;
	add.s64 	%rd22325, %rd22323, %rd22324;
	mad.lo.s64 	%rd22326, %rd15, %rd22316, %rd22325;
	shr.u64 	%rd22327, %rd22326, 32;
	and.b64  	%rd22328, %rd22294, 4294967295;
	add.s64 	%rd22329, %rd22327, %rd22328;
	mad.lo.s64 	%rd22330, %rd16, %rd22316, %rd22329;
	shr.u64 	%rd22331, %rd22330, 32;
	and.b64  	%rd22332, %rd22298, 4294967295;
	add.s64 	%rd22333, %rd22331, %rd22332;
	mad.lo.s64 	%rd22334, %rd17, %rd22316, %rd22333;
	shr.u64 	%rd22335, %rd22334, 32;
	and.b64  	%rd22336, %rd22302, 4294967295;
	add.s64 	%rd22337, %rd22335, %rd22336;
	mad.lo.s64 	%rd22338, %rd18, %rd22316, %rd22337;
	shr.u64 	%rd22339, %rd22338, 32;
	and.b64  	%rd22340, %rd22306, 4294967295;
	add.s64 	%rd22341, %rd22339, %rd22340;
	mad.lo.s64 	%rd22342, %rd19, %rd22316, %rd22341;
	shr.u64 	%rd22343, %rd22342, 32;
	and.b64  	%rd22344, %rd22309, 4294967295;
	add.s64 	%rd22345, %rd22343, %rd22344;
	mad.lo.s64 	%rd22346, %rd20, %rd22316, %rd22345;
	shr.u64 	%rd22347, %rd22346, 32;
	and.b64  	%rd22348, %rd22312, 4294967295;
	add.s64 	%rd22349, %rd22347, %rd22348;
	shr.u64 	%rd22350, %rd22349, 32;
	and.b64  	%rd22351, %rd22315, 4294967295;
	add.s64 	%rd22352, %rd22350, %rd22351;
	{ .reg .b32 tmp; mov.b64 {tmp, %r3791}, %rd22352; }
	add.s32 	%r3792, %r3788, %r3791;
	mul.lo.s32 	%r3793, %r86, %r3790;
	cvt.u64.u32 	%rd22353, %r3793;
	and.b64  	%rd22354, %rd22322, 4294967295;
	mad.lo.s64 	%rd22355, %rd13, %rd22353, %rd22354;
	shr.u64 	%rd22356, %rd22355, 32;
	and.b64  	%rd22357, %rd22326, 4294967295;
	add.s64 	%rd22358, %rd22356, %rd22357;
	mad.lo.s64 	%rd22359, %rd14, %rd22353, %rd22358;
	cvt.u32.u64 	%r3794, %rd22359;
	shr.u64 	%rd22360, %rd22359, 32;
	and.b64  	%rd22361, %rd22330, 4294967295;
	add.s64 	%rd22362, %rd22360, %rd22361;
	mad.lo.s64 	%rd22363, %rd15, %rd22353, %rd22362;
	shr.u64 	%rd22364, %rd22363, 32;
	and.b64  	%rd22365, %rd22334, 4294967295;
	add.s64 	%rd22366, %rd22364, %rd22365;
	mad.lo.s64 	%rd22367, %rd16, %rd22353, %rd22366;
	shr.u64 	%rd22368, %rd22367, 32;
	and.b64  	%rd22369, %rd22338, 4294967295;
	add.s64 	%rd22370, %rd22368, %rd22369;
	mad.lo.s64 	%rd22371, %rd17, %rd22353, %rd22370;
	shr.u64 	%rd22372, %rd22371, 32;
	and.b64  	%rd22373, %rd22342, 4294967295;
	add.s64 	%rd22374, %rd22372, %rd22373;
	mad.lo.s64 	%rd22375, %rd18, %rd22353, %rd22374;
	shr.u64 	%rd22376, %rd22375, 32;
	and.b64  	%rd22377, %rd22346, 4294967295;
	add.s64 	%rd22378, %rd22376, %rd22377;
	mad.lo.s64 	%rd22379, %rd19, %rd22353, %rd22378;
	shr.u64 	%rd22380, %rd22379, 32;
	and.b64  	%rd22381, %rd22349, 4294967295;
	add.s64 	%rd22382, %rd22380, %rd22381;
	mad.lo.s64 	%rd22383, %rd20, %rd22353, %rd22382;
	shr.u64 	%rd22384, %rd22383, 32;
	and.b64  	%rd22385, %rd22352, 4294967295;
	add.s64 	%rd22386, %rd22384, %rd22385;
	{ .reg .b32 tmp; mov.b64 {tmp, %r3795}, %rd22386; }
	add.s32 	%r3796, %r3792, %r3795;
	mul.lo.s32 	%r3797, %r86, %r3794;
	cvt.u64.u32 	%rd22387, %r3797;
	and.b64  	%rd22388, %rd22359, 4294967295;
	mad.lo.s64 	%rd22389, %rd13, %rd22387, %rd22388;
	shr.u64 	%rd22390, %rd22389, 32;
	and.b64  	%rd22391, %rd22363, 4294967295;
	add.s64 	%rd22392, %rd22390, %rd22391;
	mad.lo.s64 	%rd2935, %rd14, %rd22387, %rd22392;
	cvt.u32.u64 	%r6743, %rd2935;
	shr.u64 	%rd22393, %rd2935, 32;
	and.b64  	%rd22394, %rd22367, 4294967295;
	add.s64 	%rd22395, %rd22393, %rd22394;
	mad.lo.s64 	%rd45732, %rd15, %rd22387, %rd22395;
	cvt.u32.u64 	%r1484, %rd45732;
	shr.u64 	%rd22396, %rd45732, 32;
	and.b64  	%rd22397, %rd22371, 4294967295;
	add.s64 	%rd22398, %rd22396, %rd22397;
	mad.lo.s64 	%rd45731, %rd16, %rd22387, %rd22398;
	cvt.u32.u64 	%r1485, %rd45731;
	shr.u64 	%rd22399, %rd45731, 32;
	and.b64  	%rd22400, %rd22375, 4294967295;
	add.s64 	%rd22401, %rd22399, %rd22400;
	mad.lo.s64 	%rd45730, %rd17, %rd22387, %rd22401;
	cvt.u32.u64 	%r1486, %rd45730;
	shr.u64 	%rd22402, %rd45730, 32;
	and.b64  	%rd22403, %rd22379, 4294967295;
	add.s64 	%rd22404, %rd22402, %rd22403;
	mad.lo.s64 	%rd45729, %rd18, %rd22387, %rd22404;
	cvt.u32.u64 	%r1487, %rd45729;
	shr.u64 	%rd22405, %rd45729, 32;
	and.b64  	%rd22406, %rd22383, 4294967295;
	add.s64 	%rd22407, %rd22405, %rd22406;
	mad.lo.s64 	%rd45728, %rd19, %rd22387, %rd22407;
	cvt.u32.u64 	%r1488, %rd45728;
	shr.u64 	%rd22408, %rd45728, 32;
	and.b64  	%rd22409, %rd22386, 4294967295;
	add.s64 	%rd22410, %rd22408, %rd22409;
	mad.lo.s64 	%rd45727, %rd20, %rd22387, %rd22410;
	cvt.u32.u64 	%r1489, %rd45727;
	{ .reg .b32 tmp; mov.b64 {tmp, %r3798}, %rd45727; }
	add.s32 	%r6742, %r3796, %r3798;
	setp.gt.u32 	%p923, %r6742, %r3766;
	@%p923 bra 	$L__BB4_1612;
	setp.lt.u32 	%p924, %r6742, %r3766;
	@%p924 bra 	$L__BB4_1613;
	cvt.u32.u64 	%r3800, %rd19;
	setp.lt.u32 	%p925, %r3800, %r1489;
	@%p925 bra 	$L__BB4_1612;
	setp.gt.u32 	%p926, %r3800, %r1489;
	@%p926 bra 	$L__BB4_1613;
	cvt.u32.u64 	%r3802, %rd18;
	setp.lt.u32 	%p927, %r3802, %r1488;
	@%p927 bra 	$L__BB4_1612;
	setp.gt.u32 	%p928, %r3802, %r1488;
	@%p928 bra 	$L__BB4_1613;
	cvt.u32.u64 	%r3804, %rd17;
	setp.lt.u32 	%p929, %r3804, %r1487;
	@%p929 bra 	$L__BB4_1612;
	setp.gt.u32 	%p930, %r3804, %r1487;
	@%p930 bra 	$L__BB4_1613;
	cvt.u32.u64 	%r3806, %rd16;
	setp.lt.u32 	%p931, %r3806, %r1486;
	@%p931 bra 	$L__BB4_1612;
	setp.gt.u32 	%p932, %r3806, %r1486;
	@%p932 bra 	$L__BB4_1613;
	cvt.u32.u64 	%r3808, %rd15;
	setp.lt.u32 	%p933, %r3808, %r1485;
	@%p933 bra 	$L__BB4_1612;
	setp.gt.u32 	%p934, %r3808, %r1485;
	@%p934 bra 	$L__BB4_1613;
	cvt.u32.u64 	%r3810, %rd14;
	setp.lt.u32 	%p935, %r3810, %r1484;
	@%p935 bra 	$L__BB4_1612;
	cvt.u32.u64 	%r3811, %rd13;
	setp.gt.u32 	%p936, %r3810, %r1484;
	setp.gt.u32 	%p937, %r3811, %r6743;
	or.pred  	%p938, %p936, %p937;
	@%p938 bra 	$L__BB4_1613;
$L__BB4_1612:
	and.b64  	%rd22412, %rd2935, 4294967295;
	sub.s64 	%rd22413, %rd22412, %rd13;
	shr.u64 	%rd22414, %rd22413, 63;
	cvt.u32.u64 	%r6743, %rd22413;
	and.b64  	%rd22415, %rd45732, 4294967295;
	add.s64 	%rd22416, %rd22414, %rd14;
	sub.s64 	%rd45732, %rd22415, %rd22416;
	shr.u64 	%rd22417, %rd45732, 63;
	and.b64  	%rd22418, %rd45731, 4294967295;
	add.s64 	%rd22419, %rd22417, %rd15;
	sub.s64 	%rd45731, %rd22418, %rd22419;
	shr.u64 	%rd22420, %rd45731, 63;
	and.b64  	%rd22421, %rd45730, 4294967295;
	add.s64 	%rd22422, %rd22420, %rd16;
	sub.s64 	%rd45730, %rd22421, %rd22422;
	shr.u64 	%rd22423, %rd45730, 63;
	and.b64  	%rd22424, %rd45729, 4294967295;
	add.s64 	%rd22425, %rd22423, %rd17;
	sub.s64 	%rd45729, %rd22424, %rd22425;
	shr.u64 	%rd22426, %rd45729, 63;
	and.b64  	%rd22427, %rd45728, 4294967295;
	add.s64 	%rd22428, %rd22426, %rd18;
	sub.s64 	%rd45728, %rd22427, %rd22428;
	shr.u64 	%rd22429, %rd45728, 63;
	and.b64  	%rd22430, %rd45727, 4294967295;
	add.s64 	%rd22431, %rd22429, %rd19;
	sub.s64 	%rd45727, %rd22430, %rd22431;
	shr.u64 	%rd22432, %rd45727, 63;
	cvt.u32.u64 	%r3814, %rd22432;
	add.s32 	%r3815, %r3766, %r3814;
	sub.s32 	%r6742, %r6742, %r3815;
$L__BB4_1613:
	shl.b32 	%r6586, %r6743, 1;
	shr.u32 	%r3817, %r6743, 31;
	cvt.u64.u32 	%rd22434, %r3817;
	shl.b64 	%rd22435, %rd45732, 1;
	and.b64  	%rd22436, %rd22435, 8589934590;
	or.b64  	%rd2954, %rd22436, %rd22434;
	cvt.u32.u64 	%r6585, %rd2954;
	shr.u64 	%rd22437, %rd22436, 32;
	shl.b64 	%rd22438, %rd45731, 1;
	and.b64  	%rd22439, %rd22438, 8589934590;
	or.b64  	%rd2955, %rd22437, %rd22439;
	cvt.u32.u64 	%r6584, %rd2955;
	shr.u64 	%rd22440, %rd22439, 32;
	shl.b64 	%rd22441, %rd45730, 1;
	and.b64  	%rd22442, %rd22441, 8589934590;
	or.b64  	%rd2956, %rd22440, %rd22442;
	cvt.u32.u64 	%r6583, %rd2956;
	shr.u64 	%rd22443, %rd22442, 32;
	shl.b64 	%rd22444, %rd45729, 1;
	and.b64  	%rd22445, %rd22444, 8589934590;
	or.b64  	%rd2957, %rd22443, %rd22445;
	cvt.u32.u64 	%r6582, %rd2957;
	shr.u64 	%rd22446, %rd22445, 32;
	shl.b64 	%rd22447, %rd45728, 1;
	and.b64  	%rd22448, %rd22447, 8589934590;
	or.b64  	%rd2958, %rd22446, %rd22448;
	cvt.u32.u64 	%r6581, %rd2958;
	shr.u64 	%rd22449, %rd22448, 32;
	shl.b64 	%rd22450, %rd45727, 1;
	and.b64  	%rd22451, %rd22450, 8589934590;
	or.b64  	%rd2959, %rd22449, %rd22451;
	cvt.u32.u64 	%r6580, %rd2959;
	shr.u64 	%rd22452, %rd22451, 32;
	mul.wide.u32 	%rd22453, %r6742, 2;
	add.s64 	%rd2960, %rd22452, %rd22453;
	cvt.u32.u64 	%r6579, %rd2960;
	setp.gt.u64 	%p939, %rd2960, 4294967295;
	setp.lt.u32 	%p940, %r3766, %r6579;
	or.pred  	%p941, %p939, %p940;
	@%p941 bra 	$L__BB4_1627;
	setp.gt.u32 	%p942, %r3766, %r6579;
	mov.b32 	%r6578, 0;
	@%p942 bra 	$L__BB4_1628;
	cvt.u32.u64 	%r3820, %rd19;
	setp.lt.u32 	%p943, %r3820, %r6580;
	@%p943 bra 	$L__BB4_1627;
	setp.gt.u32 	%p944, %r3820, %r6580;
	@%p944 bra 	$L__BB4_1628;
	cvt.u32.u64 	%r3823, %rd18;
	setp.lt.u32 	%p945, %r3823, %r6581;
	@%p945 bra 	$L__BB4_1627;
	setp.gt.u32 	%p946, %r3823, %r6581;
	@%p946 bra 	$L__BB4_1628;
	cvt.u32.u64 	%r3826, %rd17;
	setp.lt.u32 	%p947, %r3826, %r6582;
	@%p947 bra 	$L__BB4_1627;
	setp.gt.u32 	%p948, %r3826, %r6582;
	@%p948 bra 	$L__BB4_1628;
	cvt.u32.u64 	%r3829, %rd16;
	setp.lt.u32 	%p949, %r3829, %r6583;
	@%p949 bra 	$L__BB4_1627;
	setp.gt.u32 	%p950, %r3829, %r6583;
	@%p950 bra 	$L__BB4_1628;
	cvt.u32.u64 	%r3832, %rd15;
	setp.lt.u32 	%p951, %r3832, %r6584;
	@%p951 bra 	$L__BB4_1627;
	setp.gt.u32 	%p952, %r3832, %r6584;
	@%p952 bra 	$L__BB4_1628;
	cvt.u32.u64 	%r3835, %rd14;
	setp.lt.u32 	%p953, %r3835, %r6585;
	@%p953 bra 	$L__BB4_1627;
	cvt.u32.u64 	%r3837, %rd13;
	setp.gt.u32 	%p954, %r3835, %r6585;
	setp.lt.u32 	%p955, %r6586, %r3837;
	or.pred  	%p956, %p954, %p955;
	@%p956 bra 	$L__BB4_1628;
$L__BB4_1627:
	cvt.u64.u32 	%rd22456, %r6586;
	sub.s64 	%rd22457, %rd22456, %rd13;
	shr.u64 	%rd22458, %rd22457, 63;
	cvt.u32.u64 	%r6586, %rd22457;
	and.b64  	%rd22459, %rd2954, 4294967295;
	add.s64 	%rd22460, %rd22458, %rd14;
	sub.s64 	%rd22461, %rd22459, %rd22460;
	shr.u64 	%rd22462, %rd22461, 63;
	cvt.u32.u64 	%r6585, %rd22461;
	and.b64  	%rd22463, %rd2955, 4294967295;
	add.s64 	%rd22464, %rd22462, %rd15;
	sub.s64 	%rd22465, %rd22463, %rd22464;
	shr.u64 	%rd22466, %rd22465, 63;
	cvt.u32.u64 	%r6584, %rd22465;
	and.b64  	%rd22467, %rd2956, 4294967295;
	add.s64 	%rd22468, %rd22466, %rd16;
	sub.s64 	%rd22469, %rd22467, %rd22468;
	shr.u64 	%rd22470, %rd22469, 63;
	cvt.u32.u64 	%r6583, %rd22469;
	and.b64  	%rd22471, %rd2957, 4294967295;
	add.s64 	%rd22472, %rd22470, %rd17;
	sub.s64 	%rd22473, %rd22471, %rd22472;
	shr.u64 	%rd22474, %rd22473, 63;
	cvt.u32.u64 	%r6582, %rd22473;
	and.b64  	%rd22475, %rd2958, 4294967295;
	add.s64 	%rd22476, %rd22474, %rd18;
	sub.s64 	%rd22477, %rd22475, %rd22476;
	shr.u64 	%rd22478, %rd22477, 63;
	cvt.u32.u64 	%r6581, %rd22477;
	and.b64  	%rd22479, %rd2959, 4294967295;
	add.s64 	%rd22480, %rd22478, %rd19;
	sub.s64 	%rd22481, %rd22479, %rd22480;
	shr.u64 	%rd22482, %rd22481, 63;
	cvt.u32.u64 	%r6580, %rd22481;
	cvt.u32.u64 	%r3840, %rd22482;
	add.s32 	%r3842, %r3840, %r3766;
	cvt.u32.u64 	%r3843, %rd2960;
	sub.s32 	%r6579, %r3843, %r3842;
	mov.b32 	%r6578, 0;
$L__BB4_1628:
	add.s32 	%r6462, %r138, -1;
	setp.gt.s32 	%p1874, %r138, 0;
	@%p1874 bra 	$L__BB4_35;
	setp.eq.s32 	%p1983, %r6693, 0;
	mov.u32 	%r6802, %r6702;
	mov.u32 	%r6803, %r6703;
	mov.u32 	%r6804, %r6704;
	mov.u32 	%r6805, %r6705;
	mov.u32 	%r6806, %r6706;
	mov.u32 	%r6807, %r6707;
	mov.u32 	%r6808, %r6708;
	mov.u32 	%r6809, %r6709;
$L__BB4_1630:
	not.pred 	%p1875, %p1983;
	@%p1875 bra 	$L__BB4_1632;
	or.b32  	%r5849, %r6701, %r6700;
	or.b32  	%r5850, %r5849, %r6699;
	or.b32  	%r5851, %r5850, %r6698;
	or.b32  	%r5852, %r5851, %r6697;
	or.b32  	%r5853, %r5852, %r6696;
	or.b32  	%r5854, %r5853, %r6695;
	or.b32  	%r5855, %r5854, %r6694;
	setp.ne.s32 	%p1876, %r5855, 0;
	@%p1876 bra 	$L__BB4_1646;
$L__BB4_1632:
	mov.b32 	%r6426, 0;
	st.global.u32 	[%rd1], %r6426;
	st.global.u32 	[%rd1+4], %r6426;
	st.global.u32 	[%rd1+8], %r6426;
	st.global.u32 	[%rd1+12], %r6426;
	st.global.u32 	[%rd1+16], %r6426;
	st.global.u32 	[%rd1+20], %r6426;
	st.global.u32 	[%rd1+24], %r6426;
	st.global.u32 	[%rd1+28], %r6426;
	st.global.u32 	[%rd1+32], %r6426;
	st.global.u32 	[%rd1+36], %r6426;
	st.global.u32 	[%rd1+40], %r6426;
	st.global.u32 	[%rd1+44], %r6426;
	st.global.u32 	[%rd1+48], %r6426;
	st.global.u32 	[%rd1+52], %r6426;
	st.global.u32 	[%rd1+56], %r6426;
	st.global.u32 	[%rd1+60], %r6426;
	mov.b32 	%r6427, 1;
	st.global.u32 	[%rd1+64], %r6427;
	bra.uni 	$L__BB4_1713;
$L__BB4_1633:
	cvt.u32.u64 	%r5878, %rd2967;
	setp.lt.u32 	%p1879, %r5878, %r6827;
	@%p1879 bra 	$L__BB4_1645;
	setp.gt.u32 	%p1880, %r5878, %r6827;
	@%p1880 bra 	$L__BB4_1648;
	cvt.u32.u64 	%r5880, %rd2966;
	setp.lt.u32 	%p1881, %r5880, %r6828;
	@%p1881 bra 	$L__BB4_1645;
	setp.gt.u32 	%p1882, %r5880, %r6828;
	@%p1882 bra 	$L__BB4_1648;
	cvt.u32.u64 	%r5882, %rd2965;
	setp.lt.u32 	%p1883, %r5882, %r6829;
	@%p1883 bra 	$L__BB4_1645;
	setp.gt.u32 	%p1884, %r5882, %r6829;
	@%p1884 bra 	$L__BB4_1648;
	cvt.u32.u64 	%r5884, %rd2964;
	setp.lt.u32 	%p1885, %r5884, %r6830;
	@%p1885 bra 	$L__BB4_1645;
	setp.gt.u32 	%p1886, %r5884, %r6830;
	@%p1886 bra 	$L__BB4_1648;
	cvt.u32.u64 	%r5886, %rd2963;
	setp.lt.u32 	%p1887, %r5886, %r6831;
	@%p1887 bra 	$L__BB4_1645;
	setp.gt.u32 	%p1888, %r5886, %r6831;
	@%p1888 bra 	$L__BB4_1648;
	cvt.u32.u64 	%r5888, %rd2962;
	setp.lt.u32 	%p1889, %r5888, %r6832;
	@%p1889 bra 	$L__BB4_1645;
	cvt.u32.u64 	%r5890, %rd2961;
	setp.gt.u32 	%p1890, %r5888, %r6832;
	setp.gt.u32 	%p1891, %r5890, %r6833;
	or.pred  	%p1892, %p1890, %p1891;
	@%p1892 bra 	$L__BB4_1648;
$L__BB4_1645:
	and.b64  	%rd42142, %rd2968, 4294967295;
	sub.s64 	%rd42143, %rd42142, %rd2961;
	shr.u64 	%rd42144, %rd42143, 63;
	cvt.u32.u64 	%r6833, %rd42143;
	and.b64  	%rd42145, %rd2969, 4294967295;
	add.s64 	%rd42146, %rd42144, %rd2962;
	sub.s64 	%rd42147, %rd42145, %rd42146;
	shr.u64 	%rd42148, %rd42147, 63;
	cvt.u32.u64 	%r6832, %rd42147;
	and.b64  	%rd42149, %rd2970, 4294967295;
	add.s64 	%rd42150, %rd42148, %rd2963;
	sub.s64 	%rd42151, %rd42149, %rd42150;
	shr.u64 	%rd42152, %rd42151, 63;
	cvt.u32.u64 	%r6831, %rd42151;
	and.b64  	%rd42153, %rd2971, 4294967295;
	add.s64 	%rd42154, %rd42152, %rd2964;
	sub.s64 	%rd42155, %rd42153, %rd42154;
	shr.u64 	%rd42156, %rd42155, 63;
	cvt.u32.u64 	%r6830, %rd42155;
	and.b64  	%rd42157, %rd2972, 4294967295;
	add.s64 	%rd42158, %rd42156, %rd2965;
	sub.s64 	%rd42159, %rd42157, %rd42158;
	shr.u64 	%rd42160, %rd42159, 63;
	cvt.u32.u64 	%r6829, %rd42159;
	and.b64  	%rd42161, %rd2973, 4294967295;
	add.s64 	%rd42162, %rd42160, %rd2966;
	sub.s64 	%rd42163, %rd42161, %rd42162;
	shr.u64 	%rd42164, %rd42163, 63;
	cvt.u32.u64 	%r6828, %rd42163;
	and.b64  	%rd42165, %rd2974, 4294967295;
	add.s64 	%rd42166, %rd42164, %rd2967;
	sub.s64 	%rd42167, %rd42165, %rd42166;
	shr.u64 	%rd42168, %rd42167, 63;
	cvt.u32.u64 	%r6827, %rd42167;
	cvt.u32.u64 	%r5891, %rd42168;
	add.s32 	%r5892, %r1587, %r5891;
	sub.s32 	%r6826, %r6826, %r5892;
	bra.uni 	$L__BB4_1648;
$L__BB4_1646:
	ld.const.u32 	%r1586, [MU_P];
	mul.lo.s32 	%r5856, %r1586, %r6701;
	ld.const.u32 	%r5857, [P_CONST];
	cvt.u64.u32 	%rd2961, %r5857;
	mul.wide.u32 	%rd41844, %r5857, %r5856;
	cvt.u64.u32 	%rd41845, %r6701;
	add.s64 	%rd41846, %rd41844, %rd41845;
	shr.u64 	%rd41847, %rd41846, 32;
	ld.const.u32 	%r5858, [P_CONST+4];
	cvt.u64.u32 	%rd2962, %r5858;
	mul.wide.u32 	%rd41848, %r5858, %r5856;
	cvt.u64.u32 	%rd41849, %r6700;
	add.s64 	%rd41850, %rd41847, %rd41849;
	add.s64 	%rd41851, %rd41850, %rd41848;
	cvt.u32.u64 	%r5859, %rd41851;
	shr.u64 	%rd41852, %rd41851, 32;
	ld.const.u32 	%r5860, [P_CONST+8];
	cvt.u64.u32 	%rd2963, %r5860;
	mul.wide.u32 	%rd41853, %r5860, %r5856;
	cvt.u64.u32 	%rd41854, %r6699;
	add.s64 	%rd41855, %rd41852, %rd41854;
	add.s64 	%rd41856, %rd41855, %rd41853;
	shr.u64 	%rd41857, %rd41856, 32;
	ld.const.u32 	%r5861, [P_CONST+12];
	cvt.u64.u32 	%rd2964, %r5861;
	mul.wide.u32 	%rd41858, %r5861, %r5856;
	cvt.u64.u32 	%rd41859, %r6698;
	add.s64 	%rd41860, %rd41857, %rd41859;
	add.s64 	%rd41861, %rd41860, %rd41858;
	shr.u64 	%rd41862, %rd41861, 32;
	ld.const.u32 	%r5862, [P_CONST+16];
	cvt.u64.u32 	%rd2965, %r5862;
	mul.wide.u32 	%rd41863, %r5862, %r5856;
	cvt.u64.u32 	%rd41864, %r6697;
	add.s64 	%rd41865, %rd41862, %rd41864;
	add.s64 	%rd41866, %rd41865, %rd41863;
	shr.u64 	%rd41867, %rd41866, 32;
	ld.const.u32 	%r5863, [P_CONST+20];
	cvt.u64.u32 	%rd2966, %r5863;
	mul.wide.u32 	%rd41868, %r5863, %r5856;
	cvt.u64.u32 	%rd41869, %r6696;
	add.s64 	%rd41870, %rd41867, %rd41869;
	add.s64 	%rd41871, %rd41870, %rd41868;
	shr.u64 	%rd41872, %rd41871, 32;
	ld.const.u32 	%r5864, [P_CONST+24];
	cvt.u64.u32 	%rd2967, %r5864;
	mul.wide.u32 	%rd41873, %r5864, %r5856;
	cvt.u64.u32 	%rd41874, %r6695;
	add.s64 	%rd41875, %rd41872, %rd41874;
	add.s64 	%rd41876, %rd41875, %rd41873;
	shr.u64 	%rd41877, %rd41876, 32;
	ld.const.u32 	%r1587, [P_CONST+28];
	mul.wide.u32 	%rd41878, %r1587, %r5856;
	cvt.u64.u32 	%rd41879, %r6694;
	add.s64 	%rd41880, %rd41877, %rd41879;
	add.s64 	%rd41881, %rd41880, %rd41878;
	shr.u64 	%rd41882, %rd41881, 32;
	mul.lo.s32 	%r5865, %r1586, %r5859;
	mul.wide.u32 	%rd41883, %r5857, %r5865;
	and.b64  	%rd41884, %rd41851, 4294967295;
	add.s64 	%rd41885, %rd41883, %rd41884;
	shr.u64 	%rd41886, %rd41885, 32;
	mul.wide.u32 	%rd41887, %r5858, %r5865;
	and.b64  	%rd41888, %rd41856, 4294967295;
	add.s64 	%rd41889, %rd41886, %rd41888;
	add.s64 	%rd41890, %rd41889, %rd41887;
	cvt.u32.u64 	%r5866, %rd41890;
	shr.u64 	%rd41891, %rd41890, 32;
	mul.wide.u32 	%rd41892, %r5860, %r5865;
	and.b64  	%rd41893, %rd41861, 4294967295;
	add.s64 	%rd41894, %rd41891, %rd41893;
	add.s64 	%rd41895, %rd41894, %rd41892;
	shr.u64 	%rd41896, %rd41895, 32;
	mul.wide.u32 	%rd41897, %r5861, %r5865;
	and.b64  	%rd41898, %rd41866, 4294967295;
	add.s64 	%rd41899, %rd41896, %rd41898;
	add.s64 	%rd41900, %rd41899, %rd41897;
	shr.u64 	%rd41901, %rd41900, 32;
	mul.wide.u32 	%rd41902, %r5862, %r5865;
	and.b64  	%rd41903, %rd41871, 4294967295;
	add.s64 	%rd41904, %rd41901, %rd41903;
	add.s64 	%rd41905, %rd41904, %rd41902;
	shr.u64 	%rd41906, %rd41905, 32;
	mul.wide.u32 	%rd41907, %r5863, %r5865;
	and.b64  	%rd41908, %rd41876, 4294967295;
	add.s64 	%rd41909, %rd41906, %rd41908;
	add.s64 	%rd41910, %rd41909, %rd41907;
	shr.u64 	%rd41911, %rd41910, 32;
	mul.wide.u32 	%rd41912, %r5864, %r5865;
	and.b64  	%rd41913, %rd41881, 4294967295;
	add.s64 	%rd41914, %rd41911, %rd41913;
	add.s64 	%rd41915, %rd41914, %rd41912;
	shr.u64 	%rd41916, %rd41915, 32;
	mul.wide.u32 	%rd41917, %r1587, %r5865;
	add.s64 	%rd41918, %rd41916, %rd41882;
	add.s64 	%rd41919, %rd41918, %rd41917;
	shr.u64 	%rd41920, %rd41919, 32;
	mul.lo.s32 	%r5867, %r1586, %r5866;
	mul.wide.u32 	%rd41921, %r5857, %r5867;
	and.b64  	%rd41922, %rd41890, 4294967295;
	add.s64 	%rd41923, %rd41921, %rd41922;
	shr.u64 	%rd41924, %rd41923, 32;
	mul.wide.u32 	%rd41925, %r5858, %r5867;
	and.b64  	%rd41926, %rd41895, 4294967295;
	add.s64 	%rd41927, %rd41924, %rd41926;
	add.s64 	%rd41928, %rd41927, %rd41925;
	cvt.u32.u64 	%r5868, %rd41928;
	shr.u64 	%rd41929, %rd41928, 32;
	mul.wide.u32 	%rd41930, %r5860, %r5867;
	and.b64  	%rd41931, %rd41900, 4294967295;
	add.s64 	%rd41932, %rd41929, %rd41931;
	add.s64 	%rd41933, %rd41932, %rd41930;
	shr.u64 	%rd41934, %rd41933, 32;
	mul.wide.u32 	%rd41935, %r5861, %r5867;
	and.b64  	%rd41936, %rd41905, 4294967295;
	add.s64 	%rd41937, %rd41934, %rd41936;
	add.s64 	%rd41938, %rd41937, %rd41935;
	shr.u64 	%rd41939, %rd41938, 32;
	mul.wide.u32 	%rd41940, %r5862, %r5867;
	and.b64  	%rd41941, %rd41910, 4294967295;
	add.s64 	%rd41942, %rd41939, %rd41941;
	add.s64 	%rd41943, %rd41942, %rd41940;
	shr.u64 	%rd41944, %rd41943, 32;
	mul.wide.u32 	%rd41945, %r5863, %r5867;
	and.b64  	%rd41946, %rd41915, 4294967295;
	add.s64 	%rd41947, %rd41944, %rd41946;
	add.s64 	%rd41948, %rd41947, %rd41945;
	shr.u64 	%rd41949, %rd41948, 32;
	mul.wide.u32 	%rd41950, %r5864, %r5867;
	and.b64  	%rd41951, %rd41919, 4294967295;
	add.s64 	%rd41952, %rd41949, %rd41951;
	add.s64 	%rd41953, %rd41952, %rd41950;
	shr.u64 	%rd41954, %rd41953, 32;
	mul.wide.u32 	%rd41955, %r1587, %r5867;
	add.s64 	%rd41956, %rd41954, %rd41920;
	add.s64 	%rd41957, %rd41956, %rd41955;
	shr.u64 	%rd41958, %rd41957, 32;
	mul.lo.s32 	%r5869, %r1586, %r5868;
	mul.wide.u32 	%rd41959, %r5857, %r5869;
	and.b64  	%rd41960, %rd41928, 4294967295;
	add.s64 	%rd41961, %rd41959, %rd41960;
	shr.u64 	%rd41962, %rd41961, 32;
	mul.wide.u32 	%rd41963, %r5858, %r5869;
	and.b64  	%rd41964, %rd41933, 4294967295;
	add.s64 	%rd41965, %rd41962, %rd41964;
	add.s64 	%rd41966, %rd41965, %rd41963;
	cvt.u32.u64 	%r5870, %rd41966;
	shr.u64 	%rd41967, %rd41966, 32;
	mul.wide.u32 	%rd41968, %r5860, %r5869;
	and.b64  	%rd41969, %rd41938, 4294967295;
	add.s64 	%rd41970, %rd41967, %rd41969;
	add.s64 	%rd41971, %rd41970, %rd41968;
	shr.u64 	%rd41972, %rd41971, 32;
	mul.wide.u32 	%rd41973, %r5861, %r5869;
	and.b64  	%rd41974, %rd41943, 4294967295;
	add.s64 	%rd41975, %rd41972, %rd41974;
	add.s64 	%rd41976, %rd41975, %rd41973;
	shr.u64 	%rd41977, %rd41976, 32;
	mul.wide.u32 	%rd41978, %r5862, %r5869;
	and.b64  	%rd41979, %rd41948, 4294967295;
	add.s64 	%rd41980, %rd41977, %rd41979;
	add.s64 	%rd41981, %rd41980, %rd41978;
	shr.u64 	%rd41982, %rd41981, 32;
	mul.wide.u32 	%rd41983, %r5863, %r5869;
	and.b64  	%rd41984, %rd41953, 4294967295;
	add.s64 	%rd41985, %rd41982, %rd41984;
	add.s64 	%rd41986, %rd41985, %rd41983;
	shr.u64 	%rd41987, %rd41986, 32;
	mul.wide.u32 	%rd41988, %r5864, %r5869;
	and.b64  	%rd41989, %rd41957, 4294967295;
	add.s64 	%rd41990, %rd41987, %rd41989;
	add.s64 	%rd41991, %rd41990, %rd41988;
	shr.u64 	%rd41992, %rd41991, 32;
	mul.wide.u32 	%rd41993, %r1587, %r5869;
	add.s64 	%rd41994, %rd41992, %rd41958;
	add.s64 	%rd41995, %rd41994, %rd41993;
	shr.u64 	%rd41996, %rd41995, 32;
	mul.lo.s32 	%r5871, %r1586, %r5870;
	mul.wide.u32 	%rd41997, %r5857, %r5871;
	and.b64  	%rd41998, %rd41966, 4294967295;
	add.s64 	%rd41999, %rd41997, %rd41998;
	shr.u64 	%rd42000, %rd41999, 32;
	mul.wide.u32 	%rd42001, %r5858, %r5871;
	and.b64  	%rd42002, %rd41971, 4294967295;
	add.s64 	%rd42003, %rd42000, %rd42002;
	add.s64 	%rd42004, %rd42003, %rd42001;
	cvt.u32.u64 	%r5872, %rd42004;
	shr.u64 	%rd42005, %rd42004, 32;
	mul.wide.u32 	%rd42006, %r5860, %r5871;
	and.b64  	%rd42007, %rd41976, 4294967295;
	add.s64 	%rd42008, %rd42005, %rd42007;
	add.s64 	%rd42009, %rd42008, %rd42006;
	shr.u64 	%rd42010, %rd42009, 32;
	mul.wide.u32 	%rd42011, %r5861, %r5871;
	and.b64  	%rd42012, %rd41981, 4294967295;
	add.s64 	%rd42013, %rd42010, %rd42012;
	add.s64 	%rd42014, %rd42013, %rd42011;
	shr.u64 	%rd42015, %rd42014, 32;
	mul.wide.u32 	%rd42016, %r5862, %r5871;
	and.b64  	%rd42017, %rd41986, 4294967295;
	add.s64 	%rd42018, %rd42015, %rd42017;
	add.s64 	%rd42019, %rd42018, %rd42016;
	shr.u64 	%rd42020, %rd42019, 32;
	mul.wide.u32 	%rd42021, %r5863, %r5871;
	and.b64  	%rd42022, %rd41991, 4294967295;
	add.s64 	%rd42023, %rd42020, %rd42022;
	add.s64 	%rd42024, %rd42023, %rd42021;
	shr.u64 	%rd42025, %rd42024, 32;
	mul.wide.u32 	%rd42026, %r5864, %r5871;
	and.b64  	%rd42027, %rd41995, 4294967295;
	add.s64 	%rd42028, %rd42025, %rd42027;
	add.s64 	%rd42029, %rd42028, %rd42026;
	shr.u64 	%rd42030, %rd42029, 32;
	mul.wide.u32 	%rd42031, %r1587, %r5871;
	add.s64 	%rd42032, %rd42030, %rd41996;
	add.s64 	%rd42033, %rd42032, %rd42031;
	shr.u64 	%rd42034, %rd42033, 32;
	mul.lo.s32 	%r5873, %r1586, %r5872;
	mul.wide.u32 	%rd42035, %r5857, %r5873;
	and.b64  	%rd42036, %rd42004, 4294967295;
	add.s64 	%rd42037, %rd42035, %rd42036;
	shr.u64 	%rd42038, %rd42037, 32;
	mul.wide.u32 	%rd42039, %r5858, %r5873;
	and.b64  	%rd42040, %rd42009, 4294967295;
	add.s64 	%rd42041, %rd42038, %rd42040;
	add.s64 	%rd42042, %rd42041, %rd42039;
	cvt.u32.u64 	%r5874, %rd42042;
	shr.u64 	%rd42043, %rd42042, 32;
	mul.wide.u32 	%rd42044, %r5860, %r5873;
	and.b64  	%rd42045, %rd42014, 4294967295;
	add.s64 	%rd42046, %rd42043, %rd42045;
	add.s64 	%rd42047, %rd42046, %rd42044;
	shr.u64 	%rd42048, %rd42047, 32;
	mul.wide.u32 	%rd42049, %r5861, %r5873;
	and.b64  	%rd42050, %rd42019, 4294967295;
	add.s64 	%rd42051, %rd42048, %rd42050;
	add.s64 	%rd42052, %rd42051, %rd42049;
	shr.u64 	%rd42053, %rd42052, 32;
	mul.wide.u32 	%rd42054, %r5862, %r5873;
	and.b64  	%rd42055, %rd42024, 4294967295;
	add.s64 	%rd42056, %rd42053, %rd42055;
	add.s64 	%rd42057, %rd42056, %rd42054;
	shr.u64 	%rd42058, %rd42057, 32;
	mul.wide.u32 	%rd42059, %r5863, %r5873;
	and.b64  	%rd42060, %rd42029, 4294967295;
	add.s64 	%rd42061, %rd42058, %rd42060;
	add.s64 	%rd42062, %rd42061, %rd42059;
	shr.u64 	%rd42063, %rd42062, 32;
	mul.wide.u32 	%rd42064, %r5864, %r5873;
	and.b64  	%rd42065, %rd42033, 4294967295;
	add.s64 	%rd42066, %rd42063, %rd42065;
	add.s64 	%rd42067, %rd42066, %rd42064;
	shr.u64 	%rd42068, %rd42067, 32;
	mul.wide.u32 	%rd42069, %r1587, %r5873;
	add.s64 	%rd42070, %rd42068, %rd42034;
	add.s64 	%rd42071, %rd42070, %rd42069;
	shr.u64 	%rd42072, %rd42071, 32;
	mul.lo.s32 	%r5875, %r1586, %r5874;
	mul.wide.u32 	%rd42073, %r5857, %r5875;
	and.b64  	%rd42074, %rd42042, 4294967295;
	add.s64 	%rd42075, %rd42073, %rd42074;
	shr.u64 	%rd42076, %rd42075, 32;
	mul.wide.u32 	%rd42077, %r5858, %r5875;
	and.b64  	%rd42078, %rd42047, 4294967295;
	add.s64 	%rd42079, %rd42076, %rd42078;
	add.s64 	%rd42080, %rd42079, %rd42077;
	cvt.u32.u64 	%r5876, %rd42080;
	shr.u64 	%rd42081, %rd42080, 32;
	mul.wide.u32 	%rd42082, %r5860, %r5875;
	and.b64  	%rd42083, %rd42052, 4294967295;
	add.s64 	%rd42084, %rd42081, %rd42083;
	add.s64 	%rd42085, %rd42084, %rd42082;
	shr.u64 	%rd42086, %rd42085, 32;
	mul.wide.u32 	%rd42087, %r5861, %r5875;
	and.b64  	%rd42088, %rd42057, 4294967295;
	add.s64 	%rd42089, %rd42086, %rd42088;
	add.s64 	%rd42090, %rd42089, %rd42087;
	shr.u64 	%rd42091, %rd42090, 32;
	mul.wide.u32 	%rd42092, %r5862, %r5875;
	and.b64  	%rd42093, %rd42062, 4294967295;
	add.s64 	%rd42094, %rd42091, %rd42093;
	add.s64 	%rd42095, %rd42094, %rd42092;
	shr.u64 	%rd42096, %rd42095, 32;
	mul.wide.u32 	%rd42097, %r5863, %r5875;
	and.b64  	%rd42098, %rd42067, 4294967295;
	add.s64 	%rd42099, %rd42096, %rd42098;
	add.s64 	%rd42100, %rd42099, %rd42097;
	shr.u64 	%rd42101, %rd42100, 32;
	mul.wide.u32 	%rd42102, %r5864, %r5875;
	and.b64  	%rd42103, %rd42071, 4294967295;
	add.s64 	%rd42104, %rd42101, %rd42103;
	add.s64 	%rd42105, %rd42104, %rd42102;
	shr.u64 	%rd42106, %rd42105, 32;
	mul.wide.u32 	%rd42107, %r1587, %r5875;
	add.s64 	%rd42108, %rd42106, %rd42072;
	add.s64 	%rd42109, %rd42108, %rd42107;
	shr.u64 	%rd42110, %rd42109, 32;
	mul.lo.s32 	%r5877, %r1586, %r5876;
	mul.wide.u32 	%rd42111, %r5857, %r5877;
	and.b64  	%rd42112, %rd42080, 4294967295;
	add.s64 	%rd42113, %rd42111, %rd42112;
	shr.u64 	%rd42114, %rd42113, 32;
	mul.wide.u32 	%rd42115, %r5858, %r5877;
	and.b64  	%rd42116, %rd42085, 4294967295;
	add.s64 	%rd42117, %rd42114, %rd42116;
	add.s64 	%rd2968, %rd42117, %rd42115;
	cvt.u32.u64 	%r6833, %rd2968;
	shr.u64 	%rd42118, %rd2968, 32;
	mul.wide.u32 	%rd42119, %r5860, %r5877;
	and.b64  	%rd42120, %rd42090, 4294967295;
	add.s64 	%rd42121, %rd42118, %rd42120;
	add.s64 	%rd2969, %rd42121, %rd42119;
	cvt.u32.u64 	%r6832, %rd2969;
	shr.u64 	%rd42122, %rd2969, 32;
	mul.wide.u32 	%rd42123, %r5861, %r5877;
	and.b64  	%rd42124, %rd42095, 4294967295;
	add.s64 	%rd42125, %rd42122, %rd42124;
	add.s64 	%rd2970, %rd42125, %rd42123;
	cvt.u32.u64 	%r6831, %rd2970;
	shr.u64 	%rd42126, %rd2970, 32;
	mul.wide.u32 	%rd42127, %r5862, %r5877;
	and.b64  	%rd42128, %rd42100, 4294967295;
	add.s64 	%rd42129, %rd42126, %rd42128;
	add.s64 	%rd2971, %rd42129, %rd42127;
	cvt.u32.u64 	%r6830, %rd2971;
	shr.u64 	%rd42130, %rd2971, 32;
	mul.wide.u32 	%rd42131, %r5863, %r5877;
	and.b64  	%rd42132, %rd42105, 4294967295;
	add.s64 	%rd42133, %rd42130, %rd42132;
	add.s64 	%rd2972, %rd42133, %rd42131;
	cvt.u32.u64 	%r6829, %rd2972;
	shr.u64 	%rd42134, %rd2972, 32;
	mul.wide.u32 	%rd42135, %r5864, %r5877;
	and.b64  	%rd42136, %rd42109, 4294967295;
	add.s64 	%rd42137, %rd42134, %rd42136;
	add.s64 	%rd2973, %rd42137, %rd42135;
	cvt.u32.u64 	%r6828, %rd2973;
	shr.u64 	%rd42138, %rd2973, 32;
	mul.wide.u32 	%rd42139, %r1587, %r5877;
	add.s64 	%rd42140, %rd42138, %rd42110;
	add.s64 	%rd2974, %rd42140, %rd42139;
	cvt.u32.u64 	%r6827, %rd2974;
	{ .reg .b32 tmp; mov.b64 {tmp, %r6826}, %rd2974; }
	setp.lt.u32 	%p1877, %r1587, %r6826;
	@%p1877 bra 	$L__BB4_1645;
	setp.gt.u32 	%p1878, %r1587, %r6826;
	@%p1878 bra 	$L__BB4_1648;
	bra.uni 	$L__BB4_1633;
$L__BB4_1648:
	or.b32  	%r5893, %r6833, %r6832;
	or.b32  	%r5894, %r5893, %r6831;
	or.b32  	%r5895, %r5894, %r6830;
	or.b32  	%r5896, %r5895, %r6829;
	or.b32  	%r5897, %r5896, %r6828;
	or.b32  	%r5898, %r5897, %r6827;
	or.b32  	%r5899, %r5898, %r6826;
	setp.eq.s32 	%p1893, %r5899, 0;
	mov.b64 	%rd45733, 0;
	mov.u64 	%rd45734, %rd45733;
	mov.u64 	%rd45735, %rd45733;
	mov.u64 	%rd45736, %rd45733;
	mov.u64 	%rd45737, %rd45733;
	mov.u64 	%rd45738, %rd45733;
	mov.u64 	%rd45739, %rd45733;
	mov.u64 	%rd45740, %rd45733;
	@%p1893 bra 	$L__BB4_1652;
	mov.b32 	%r6849, 1;
	mov.b32 	%r6842, 0;
	mov.b32 	%r6841, -977;
	mov.b32 	%r6840, -2;
	mov.b32 	%r6834, -1;
	mov.u32 	%r6835, %r6834;
	mov.u32 	%r6836, %r6834;
	mov.u32 	%r6837, %r6834;
	mov.u32 	%r6838, %r6834;
	mov.u32 	%r6839, %r6834;
	mov.u32 	%r6843, %r6842;
	mov.u32 	%r6844, %r6842;
	mov.u32 	%r6845, %r6842;
	mov.u32 	%r6846, %r6842;
	mov.u32 	%r6847, %r6842;
	mov.u32 	%r6848, %r6842;
	mov.u32 	%r6850, %r6842;
	mov.u32 	%r6851, %r6842;
	mov.u32 	%r6852, %r6842;
	mov.u32 	%r6853, %r6842;
	mov.u32 	%r6854, %r6842;
	mov.u32 	%r6855, %r6842;
	mov.u32 	%r6856, %r6842;
	mov.u32 	%r6857, %r6842;
	mov.u32 	%r6858, %r6849;
	mov.u32 	%r6859, %r6842;
$L__BB4_1650:
	and.b32  	%r5905, %r6841, 1;
	setp.lt.s32 	%p1894, %r6858, 1;
	setp.eq.s32 	%p1895, %r5905, 0;
	or.pred  	%p1896, %p1894, %p1895;
	selp.b32 	%r5906, %r6833, %r6841, %p1896;
	selp.b32 	%r5907, %r6841, %r6833, %p1896;
	selp.b32 	%r5908, %r6849, %r6857, %p1896;
	selp.b32 	%r5909, %r6857, %r6849, %p1896;
	selp.b32 	%r5910, %r6832, %r6840, %p1896;
	selp.b32 	%r5911, %r6840, %r6832, %p1896;
	selp.b32 	%r5912, %r6848, %r6856, %p1896;
	selp.b32 	%r5913, %r6856, %r6848, %p1896;
	selp.b32 	%r5914, %r6831, %r6839, %p1896;
	selp.b32 	%r5915, %r6839, %r6831, %p1896;
	selp.b32 	%r5916, %r6847, %r6855, %p1896;
	selp.b32 	%r5917, %r6855, %r6847, %p1896;
	selp.b32 	%r5918, %r6830, %r6838, %p1896;
	selp.b32 	%r5919, %r6838, %r6830, %p1896;
	selp.b32 	%r5920, %r6846, %r6854, %p1896;
	selp.b32 	%r5921, %r6854, %r6846, %p1896;
	selp.b32 	%r5922, %r6829, %r6837, %p1896;
	selp.b32 	%r5923, %r6837, %r6829, %p1896;
	selp.b32 	%r5924, %r6845, %r6853, %p1896;
	selp.b32 	%r5925, %r6853, %r6845, %p1896;
	selp.b32 	%r5926, %r6828, %r6836, %p1896;
	selp.b32 	%r5927, %r6836, %r6828, %p1896;
	selp.b32 	%r5928, %r6844, %r6852, %p1896;
	selp.b32 	%r5929, %r6852, %r6844, %p1896;
	selp.b32 	%r5930, %r6827, %r6835, %p1896;
	selp.b32 	%r5931, %r6835, %r6827, %p1896;
	selp.b32 	%r5932, %r6843, %r6851, %p1896;
	selp.b32 	%r5933, %r6851, %r6843, %p1896;
	selp.b32 	%r5934, %r6826, %r6834, %p1896;
	selp.b32 	%r5935, %r6834, %r6826, %p1896;
	selp.b32 	%r5936, %r6842, %r6850, %p1896;
	selp.b32 	%r5937, %r6850, %r6842, %p1896;
	neg.s32 	%r5938, %r6858;
	selp.b32 	%r5939, %r6858, %r5938, %p1896;
	add.s32 	%r5940, %r5939, 1;
	and.b32  	%r5941, %r5906, %r5905;
	add.s32 	%r5942, %r5907, %r5941;
	setp.lt.u32 	%p1897, %r5942, %r5907;
	selp.u64 	%rd42170, 1, 0, %p1897;
	cvt.u64.u32 	%rd42171, %r5911;
	and.b32  	%r5943, %r5910, %r5905;
	cvt.u64.u32 	%rd42172, %r5943;
	add.s64 	%rd42173, %rd42170, %rd42171;
	add.s64 	%rd42174, %rd42173, %rd42172;
	cvt.u32.u64 	%r5944, %rd42174;
	shr.u64 	%rd42175, %rd42174, 32;
	cvt.u64.u32 	%rd42176, %r5915;
	and.b32  	%r5945, %r5914, %r5905;
	cvt.u64.u32 	%rd42177, %r5945;
	add.s64 	%rd42178, %rd42175, %rd42176;
	add.s64 	%rd42179, %rd42178, %rd42177;
	cvt.u32.u64 	%r5946, %rd42179;
	shr.u64 	%rd42180, %rd42179, 32;
	cvt.u64.u32 	%rd42181, %r5919;
	and.b32  	%r5947, %r5918, %r5905;
	cvt.u64.u32 	%rd42182, %r5947;
	add.s64 	%rd42183, %rd42180, %rd42181;
	add.s64 	%rd42184, %rd42183, %rd42182;
	cvt.u32.u64 	%r5948, %rd42184;
	shr.u64 	%rd42185, %rd42184, 32;
	cvt.u64.u32 	%rd42186, %r5923;
	and.b32  	%r5949, %r5922, %r5905;
	cvt.u64.u32 	%rd42187, %r5949;
	add.s64 	%rd42188, %rd42185, %rd42186;
	add.s64 	%rd42189, %rd42188, %rd42187;
	cvt.u32.u64 	%r5950, %rd42189;
	shr.u64 	%rd42190, %rd42189, 32;
	cvt.u64.u32 	%rd42191, %r5927;
	and.b32  	%r5951, %r5926, %r5905;
	cvt.u64.u32 	%rd42192, %r5951;
	add.s64 	%rd42193, %rd42190, %rd42191;
	add.s64 	%rd42194, %rd42193, %rd42192;
	cvt.u32.u64 	%r5952, %rd42194;
	shr.u64 	%rd42195, %rd42194, 32;
	cvt.u64.u32 	%rd42196, %r5931;
	and.b32  	%r5953, %r5930, %r5905;
	cvt.u64.u32 	%rd42197, %r5953;
	add.s64 	%rd42198, %rd42195, %rd42196;
	add.s64 	%rd42199, %rd42198, %rd42197;
	cvt.u32.u64 	%r5954, %rd42199;
	and.b32  	%r5955, %r5934, %r5905;
	{ .reg .b32 tmp; mov.b64 {tmp, %r5956}, %rd42199; }
	add.s32 	%r5957, %r5935, %r5956;
	add.s32 	%r5958, %r5957, %r5955;
	and.b32  	%r5959, %r5908, %r5905;
	add.s32 	%r5960, %r5909, %r5959;
	setp.lt.u32 	%p1898, %r5960, %r5909;
	selp.u64 	%rd42200, 1, 0, %p1898;
	cvt.u64.u32 	%rd42201, %r5913;
	and.b32  	%r5961, %r5912, %r5905;
	cvt.u64.u32 	%rd42202, %r5961;
	add.s64 	%rd42203, %rd42200, %rd42201;
	add.s64 	%rd42204, %rd42203, %rd42202;
	shr.u64 	%rd42205, %rd42204, 32;
	cvt.u64.u32 	%rd42206, %r5917;
	and.b32  	%r5962, %r5916, %r5905;
	cvt.u64.u32 	%rd42207, %r5962;
	add.s64 	%rd42208, %rd42205, %rd42206;
	add.s64 	%rd42209, %rd42208, %rd42207;
	shr.u64 	%rd42210, %rd42209, 32;
	cvt.u64.u32 	%rd42211, %r5921;
	and.b32  	%r5963, %r5920, %r5905;
	cvt.u64.u32 	%rd42212, %r5963;
	add.s64 	%rd42213, %rd42210, %rd42211;
	add.s64 	%rd42214, %rd42213, %rd42212;
	shr.u64 	%rd42215, %rd42214, 32;
	cvt.u64.u32 	%rd42216, %r5925;
	and.b32  	%r5964, %r5924, %r5905;
	cvt.u64.u32 	%rd42217, %r5964;
	add.s64 	%rd42218, %rd42215, %rd42216;
	add.s64 	%rd42219, %rd42218, %rd42217;
	shr.u64 	%rd42220, %rd42219, 32;
	cvt.u64.u32 	%rd42221, %r5929;
	and.b32  	%r5965, %r5928, %r5905;
	cvt.u64.u32 	%rd42222, %r5965;
	add.s64 	%rd42223, %rd42220, %rd42221;
	add.s64 	%rd42224, %rd42223, %rd42222;
	shr.u64 	%rd42225, %rd42224, 32;
	cvt.u64.u32 	%rd42226, %r5933;
	and.b32  	%r5966, %r5932, %r5905;
	cvt.u64.u32 	%rd42227, %r5966;
	add.s64 	%rd42228, %rd42225, %rd42226;
	add.s64 	%rd42229, %rd42228, %rd42227;
	and.b32  	%r5967, %r5936, %r5905;
	{ .reg .b32 tmp; mov.b64 {tmp, %r5968}, %rd42229; }
	add.s32 	%r5969, %r5937, %r5968;
	add.s32 	%r5970, %r5969, %r5967;
	shr.u32 	%r5971, %r5958, 1;
	shf.l.wrap.b32 	%r5972, %r5954, %r5958, 31;
	shf.l.wrap.b32 	%r5973, %r5952, %r5954, 31;
	shf.l.wrap.b32 	%r5974, %r5950, %r5952, 31;
	shf.l.wrap.b32 	%r5975, %r5948, %r5950, 31;
	shf.l.wrap.b32 	%r5976, %r5946, %r5948, 31;
	shf.l.wrap.b32 	%r5977, %r5944, %r5946, 31;
	shf.l.wrap.b32 	%r5978, %r5942, %r5944, 31;
	and.b32  	%r5980, %r5960, 1;
	add.s32 	%r5981, %r5960, %r5980;
	setp.lt.u32 	%p1899, %r5981, %r5960;
	selp.u64 	%rd42230, 1, 0, %p1899;
	and.b64  	%rd42231, %rd42204, 4294967295;
	add.s64 	%rd42232, %rd42231, %rd42230;
	cvt.u32.u64 	%r5982, %rd42232;
	shr.u64 	%rd42233, %rd42232, 32;
	and.b64  	%rd42234, %rd42209, 4294967295;
	cvt.u64.u32 	%rd42235, %r5980;
	add.s64 	%rd42236, %rd42233, %rd42234;
	add.s64 	%rd42237, %rd42236, %rd42235;
	cvt.u32.u64 	%r5983, %rd42237;
	shr.u64 	%rd42238, %rd42237, 32;
	and.b64  	%rd42239, %rd42214, 4294967295;
	add.s64 	%rd42240, %rd42238, %rd42239;
	add.s64 	%rd42241, %rd42240, %rd42235;
	cvt.u32.u64 	%r5984, %rd42241;
	shr.u64 	%rd42242, %rd42241, 32;
	and.b64  	%rd42243, %rd42219, 4294967295;
	add.s64 	%rd42244, %rd42242, %rd42243;
	add.s64 	%rd42245, %rd42244, %rd42235;
	cvt.u32.u64 	%r5985, %rd42245;
	shr.u64 	%rd42246, %rd42245, 32;
	and.b64  	%rd42247, %rd42224, 4294967295;
	add.s64 	%rd42248, %rd42246, %rd42247;
	add.s64 	%rd42249, %rd42248, %rd42235;
	cvt.u32.u64 	%r5986, %rd42249;
	shr.u64 	%rd42250, %rd42249, 32;
	and.b64  	%rd42251, %rd42229, 4294967295;
	add.s64 	%rd42252, %rd42250, %rd42251;
	add.s64 	%rd42253, %rd42252, %rd42235;
	cvt.u32.u64 	%r5987, %rd42253;
	{ .reg .b32 tmp; mov.b64 {tmp, %r5988}, %rd42253; }
	add.s32 	%r5989, %r5970, %r5988;
	add.s32 	%r5990, %r5989, %r5980;
	shr.u32 	%r5991, %r5990, 1;
	shf.l.wrap.b32 	%r5992, %r5987, %r5990, 31;
	shf.l.wrap.b32 	%r5993, %r5986, %r5987, 31;
	shf.l.wrap.b32 	%r5994, %r5985, %r5986, 31;
	shf.l.wrap.b32 	%r5995, %r5984, %r5985, 31;
	shf.l.wrap.b32 	%r5996, %r5983, %r5984, 31;
	shf.l.wrap.b32 	%r5997, %r5982, %r5983, 31;
	shf.l.wrap.b32 	%r5998, %r5981, %r5982, 31;
	and.b32  	%r5999, %r5978, 1;
	setp.lt.s32 	%p1900, %r5939, 0;
	setp.eq.s32 	%p1901, %r5999, 0;
	or.pred  	%p1902, %p1900, %p1901;
	selp.b32 	%r6000, %r5906, %r5978, %p1902;
	selp.b32 	%r6001, %r5978, %r5906, %p1902;
	selp.b32 	%r6002, %r5908, %r5998, %p1902;
	selp.b32 	%r6003, %r5998, %r5908, %p1902;
	selp.b32 	%r6004, %r5910, %r5977, %p1902;
	selp.b32 	%r6005, %r5977, %r5910, %p1902;
	selp.b32 	%r6006, %r5912, %r5997, %p1902;
	selp.b32 	%r6007, %r5997, %r5912, %p1902;
	selp.b32 	%r6008, %r5914, %r5976, %p1902;
	selp.b32 	%r6009, %r5976, %r5914, %p1902;
	selp.b32 	%r6010, %r5916, %r5996, %p1902;
	selp.b32 	%r6011, %r5996, %r5916, %p1902;
	selp.b32 	%r6012, %r5918, %r5975, %p1902;
	selp.b32 	%r6013, %r5975, %r5918, %p1902;
	selp.b32 	%r6014, %r5920, %r5995, %p1902;
	selp.b32 	%r6015, %r5995, %r5920, %p1902;
	selp.b32 	%r6016, %r5922, %r5974, %p1902;
	selp.b32 	%r6017, %r5974, %r5922, %p1902;
	selp.b32 	%r6018, %r5924, %r5994, %p1902;
	selp.b32 	%r6019, %r5994, %r5924, %p1902;
	selp.b32 	%r6020, %r5926, %r5973, %p1902;
	selp.b32 	%r6021, %r5973, %r5926, %p1902;
	selp.b32 	%r6022, %r5928, %r5993, %p1902;
	selp.b32 	%r6023, %r5993, %r5928, %p1902;
	selp.b32 	%r6024, %r5930, %r5972, %p1902;
	selp.b32 	%r6025, %r5972, %r5930, %p1902;
	selp.b32 	%r6026, %r5932, %r5992, %p1902;
	selp.b32 	%r6027, %r5992, %r5932, %p1902;
	selp.b32 	%r6028, %r5934, %r5971, %p1902;
	selp.b32 	%r6029, %r5971, %r5934, %p1902;
	selp.b32 	%r6030, %r5936, %r5991, %p1902;
	selp.b32 	%r6031, %r5991, %r5936, %p1902;
	not.b32 	%r6032, %r5939;
	selp.b32 	%r6033, %r5940, %r6032, %p1902;
	add.s32 	%r6034, %r6033, 1;
	and.b32  	%r6035, %r6000, %r5999;
	add.s32 	%r6036, %r6001, %r6035;
	setp.lt.u32 	%p1903, %r6036, %r6001;
	selp.u64 	%rd42254, 1, 0, %p1903;
	cvt.u64.u32 	%rd42255, %r6005;
	and.b32  	%r6037, %r6004, %r5999;
	cvt.u64.u32 	%rd42256, %r6037;
	add.s64 	%rd42257, %rd42254, %rd42255;
	add.s64 	%rd42258, %rd42257, %rd42256;
	cvt.u32.u64 	%r6038, %rd42258;
	shr.u64 	%rd42259, %rd42258, 32;
	cvt.u64.u32 	%rd42260, %r6009;
	and.b32  	%r6039, %r6008, %r5999;
	cvt.u64.u32 	%rd42261, %r6039;
	add.s64 	%rd42262, %rd42259, %rd42260;
	add.s64 	%rd42263, %rd42262, %rd42261;
	cvt.u32.u64 	%r6040, %rd42263;
	shr.u64 	%rd42264, %rd42263, 32;
	cvt.u64.u32 	%rd42265, %r6013;
	and.b32  	%r6041, %r6012, %r5999;
	cvt.u64.u32 	%rd42266, %r6041;
	add.s64 	%rd42267, %rd42264, %rd42265;
	add.s64 	%rd42268, %rd42267, %rd42266;
	cvt.u32.u64 	%r6042, %rd42268;
	shr.u64 	%rd42269, %rd42268, 32;
	cvt.u64.u32 	%rd42270, %r6017;
	and.b32  	%r6043, %r6016, %r5999;
	cvt.u64.u32 	%rd42271, %r6043;
	add.s64 	%rd42272, %rd42269, %rd42270;
	add.s64 	%rd42273, %rd42272, %rd42271;
	cvt.u32.u64 	%r6044, %rd42273;
	shr.u64 	%rd42274, %rd42273, 32;
	cvt.u64.u32 	%rd42275, %r6021;
	and.b32  	%r6045, %r6020, %r5999;
	cvt.u64.u32 	%rd42276, %r6045;
	add.s64 	%rd42277, %rd42274, %rd42275;
	add.s64 	%rd42278, %rd42277, %rd42276;
	cvt.u32.u64 	%r6046, %rd42278;
	shr.u64 	%rd42279, %rd42278, 32;
	cvt.u64.u32 	%rd42280, %r6025;
	and.b32  	%r6047, %r6024, %r5999;
	cvt.u64.u32 	%rd42281, %r6047;
	add.s64 	%rd42282, %rd42279, %rd42280;
	add.s64 	%rd42283, %rd42282, %rd42281;
	cvt.u32.u64 	%r6048, %rd42283;
	and.b32  	%r6049, %r6028, %r5999;
	{ .reg .b32 tmp; mov.b64 {tmp, %r6050}, %rd42283; }
	add.s32 	%r6051, %r6029, %r6050;
	add.s32 	%r6052, %r6051, %r6049;
	and.b32  	%r6053, %r6002, %r5999;
	add.s32 	%r6054, %r6003, %r6053;
	setp.lt.u32 	%p1904, %r6054, %r6003;
	selp.u64 	%rd42284, 1, 0, %p1904;
	cvt.u64.u32 	%rd42285, %r6007;
	and.b32  	%r6055, %r6006, %r5999;
	cvt.u64.u32 	%rd42286, %r6055;
	add.s64 	%rd42287, %rd42284, %rd42285;
	add.s64 	%rd42288, %rd42287, %rd42286;
	shr.u64 	%rd42289, %rd42288, 32;
	cvt.u64.u32 	%rd42290, %r6011;
	and.b32  	%r6056, %r6010, %r5999;
	cvt.u64.u32 	%rd42291, %r6056;
	add.s64 	%rd42292, %rd42289, %rd42290;
	add.s64 	%rd42293, %rd42292, %rd42291;
	shr.u64 	%rd42294, %rd42293, 32;
	cvt.u64.u32 	%rd42295, %r6015;
	and.b32  	%r6057, %r6014, %r5999;
	cvt.u64.u32 	%rd42296, %r6057;
	add.s64 	%rd42297, %rd42294, %rd42295;
	add.s64 	%rd42298, %rd42297, %rd42296;
	shr.u64 	%rd42299, %rd42298, 32;
	cvt.u64.u32 	%rd42300, %r6019;
	and.b32  	%r6058, %r6018, %r5999;
	cvt.u64.u32 	%rd42301, %r6058;
	add.s64 	%rd42302, %rd42299, %rd42300;
	add.s64 	%rd42303, %rd42302, %rd42301;
	shr.u64 	%rd42304, %rd42303, 32;
	cvt.u64.u32 	%rd42305, %r6023;
	and.b32  	%r6059, %r6022, %r5999;
	cvt.u64.u32 	%rd42306, %r6059;
	add.s64 	%rd42307, %rd42304, %rd42305;
	add.s64 	%rd42308, %rd42307, %rd42306;
	shr.u64 	%rd42309, %rd42308, 32;
	cvt.u64.u32 	%rd42310, %r6027;
	and.b32  	%r6060, %r6026, %r5999;
	cvt.u64.u32 	%rd42311, %r6060;
	add.s64 	%rd42312, %rd42309, %rd42310;
	add.s64 	%rd42313, %rd42312, %rd42311;
	and.b32  	%r6061, %r6030, %r5999;
	{ .reg .b32 tmp; mov.b64 {tmp, %r6062}, %rd42313; }
	add.s32 	%r6063, %r6031, %r6062;
	add.s32 	%r6064, %r6063, %r6061;
	shr.u32 	%r6065, %r6052, 1;
	shf.l.wrap.b32 	%r6066, %r6048, %r6052, 31;
	shf.l.wrap.b32 	%r6067, %r6046, %r6048, 31;
	shf.l.wrap.b32 	%r6068, %r6044, %r6046, 31;
	shf.l.wrap.b32 	%r6069, %r6042, %r6044, 31;
	shf.l.wrap.b32 	%r6070, %r6040, %r6042, 31;
	shf.l.wrap.b32 	%r6071, %r6038, %r6040, 31;
	shf.l.wrap.b32 	%r6072, %r6036, %r6038, 31;
	and.b32  	%r6074, %r6054, 1;
	add.s32 	%r6075, %r6054, %r6074;
	setp.lt.u32 	%p1905, %r6075, %r6054;
	selp.u64 	%rd42314, 1, 0, %p1905;
	and.b64  	%rd42315, %rd42288, 4294967295;
	add.s64 	%rd42316, %rd42315, %rd42314;
	cvt.u32.u64 	%r6076, %rd42316;
	shr.u64 	%rd42317, %rd42316, 32;
	and.b64  	%rd42318, %rd42293, 4294967295;
	cvt.u64.u32 	%rd42319, %r6074;
	add.s64 	%rd42320, %rd42317, %rd42318;
	add.s64 	%rd42321, %rd42320, %rd42319;
	cvt.u32.u64 	%r6077, %rd42321;
	shr.u64 	%rd42322, %rd42321, 32;
	and.b64  	%rd42323, %rd42298, 4294967295;
	add.s64 	%rd42324, %rd42322, %rd42323;
	add.s64 	%rd42325, %rd42324, %rd42319;
	cvt.u32.u64 	%r6078, %rd42325;
	shr.u64 	%rd42326, %rd42325, 32;
	and.b64  	%rd42327, %rd42303, 4294967295;
	add.s64 	%rd42328, %rd42326, %rd42327;
	add.s64 	%rd42329, %rd42328, %rd42319;
	cvt.u32.u64 	%r6079, %rd42329;
	shr.u64 	%rd42330, %rd42329, 32;
	and.b64  	%rd42331, %rd42308, 4294967295;
	add.s64 	%rd42332, %rd42330, %rd42331;
	add.s64 	%rd42333, %rd42332, %rd42319;
	cvt.u32.u64 	%r6080, %rd42333;
	shr.u64 	%rd42334, %rd42333, 32;
	and.b64  	%rd42335, %rd42313, 4294967295;
	add.s64 	%rd42336, %rd42334, %rd42335;
	add.s64 	%rd42337, %rd42336, %rd42319;
	cvt.u32.u64 	%r6081, %rd42337;
	{ .reg .b32 tmp; mov.b64 {tmp, %r6082}, %rd42337; }
	add.s32 	%r6083, %r6064, %r6082;
	add.s32 	%r6084, %r6083, %r6074;
	shr.u32 	%r6085, %r6084, 1;
	shf.l.wrap.b32 	%r6086, %r6081, %r6084, 31;
	shf.l.wrap.b32 	%r6087, %r6080, %r6081, 31;
	shf.l.wrap.b32 	%r6088, %r6079, %r6080, 31;
	shf.l.wrap.b32 	%r6089, %r6078, %r6079, 31;
	shf.l.wrap.b32 	%r6090, %r6077, %r6078, 31;
	shf.l.wrap.b32 	%r6091, %r6076, %r6077, 31;
	shf.l.wrap.b32 	%r6092, %r6075, %r6076, 31;
	and.b32  	%r6093, %r6072, 1;
	setp.lt.s32 	%p1906, %r6033, 0;
	setp.eq.s32 	%p1907, %r6093, 0;
	or.pred  	%p1908, %p1906, %p1907;
	selp.b32 	%r6094, %r6000, %r6072, %p1908;
	selp.b32 	%r6095, %r6072, %r6000, %p1908;
	selp.b32 	%r6096, %r6002, %r6092, %p1908;
	selp.b32 	%r6097, %r6092, %r6002, %p1908;
	selp.b32 	%r6098, %r6004, %r6071, %p1908;
	selp.b32 	%r6099, %r6071, %r6004, %p1908;
	selp.b32 	%r6100, %r6006, %r6091, %p1908;
	selp.b32 	%r6101, %r6091, %r6006, %p1908;
	selp.b32 	%r6102, %r6008, %r6070, %p1908;
	selp.b32 	%r6103, %r6070, %r6008, %p1908;
	selp.b32 	%r6104, %r6010, %r6090, %p1908;
	selp.b32 	%r6105, %r6090, %r6010, %p1908;
	selp.b32 	%r6106, %r6012, %r6069, %p1908;
	selp.b32 	%r6107, %r6069, %r6012, %p1908;
	selp.b32 	%r6108, %r6014, %r6089, %p1908;
	selp.b32 	%r6109, %r6089, %r6014, %p1908;
	selp.b32 	%r6110, %r6016, %r6068, %p1908;
	selp.b32 	%r6111, %r6068, %r6016, %p1908;
	selp.b32 	%r6112, %r6018, %r6088, %p1908;
	selp.b32 	%r6113, %r6088, %r6018, %p1908;
	selp.b32 	%r6114, %r6020, %r6067, %p1908;
	selp.b32 	%r6115, %r6067, %r6020, %p1908;
	selp.b32 	%r6116, %r6022, %r6087, %p1908;
	selp.b32 	%r6117, %r6087, %r6022, %p1908;
	selp.b32 	%r6118, %r6024, %r6066, %p1908;
	selp.b32 	%r6119, %r6066, %r6024, %p1908;
	selp.b32 	%r6120, %r6026, %r6086, %p1908;
	selp.b32 	%r6121, %r6086, %r6026, %p1908;
	selp.b32 	%r6122, %r6028, %r6065, %p1908;
	selp.b32 	%r6123, %r6065, %r6028, %p1908;
	selp.b32 	%r6124, %r6030, %r6085, %p1908;
	selp.b32 	%r6125, %r6085, %r6030, %p1908;
	not.b32 	%r6126, %r6033;
	selp.b32 	%r6127, %r6034, %r6126, %p1908;
	add.s32 	%r6128, %r6127, 1;
	and.b32  	%r6129, %r6094, %r6093;
	add.s32 	%r6130, %r6095, %r6129;
	setp.lt.u32 	%p1909, %r6130, %r6095;
	selp.u64 	%rd42338, 1, 0, %p1909;
	cvt.u64.u32 	%rd42339, %r6099;
	and.b32  	%r6131, %r6098, %r6093;
	cvt.u64.u32 	%rd42340, %r6131;
	add.s64 	%rd42341, %rd42338, %rd42339;
	add.s64 	%rd42342, %rd42341, %rd42340;
	cvt.u32.u64 	%r6132, %rd42342;
	shr.u64 	%rd42343, %rd42342, 32;
	cvt.u64.u32 	%rd42344, %r6103;
	and.b32  	%r6133, %r6102, %r6093;
	cvt.u64.u32 	%rd42345, %r6133;
	add.s64 	%rd42346, %rd42343, %rd42344;
	add.s64 	%rd42347, %rd42346, %rd42345;
	cvt.u32.u64 	%r6134, %rd42347;
	shr.u64 	%rd42348, %rd42347, 32;
	cvt.u64.u32 	%rd42349, %r6107;
	and.b32  	%r6135, %r6106, %r6093;
	cvt.u64.u32 	%rd42350, %r6135;
	add.s64 	%rd42351, %rd42348, %rd42349;
	add.s64 	%rd42352, %rd42351, %rd42350;
	cvt.u32.u64 	%r6136, %rd42352;
	shr.u64 	%rd42353, %rd42352, 32;
	cvt.u64.u32 	%rd42354, %r6111;
	and.b32  	%r6137, %r6110, %r6093;
	cvt.u64.u32 	%rd42355, %r6137;
	add.s64 	%rd42356, %rd42353, %rd42354;
	add.s64 	%rd42357, %rd42356, %rd42355;
	cvt.u32.u64 	%r6138, %rd42357;
	shr.u64 	%rd42358, %rd42357, 32;
	cvt.u64.u32 	%rd42359, %r6115;
	and.b32  	%r6139, %r6114, %r6093;
	cvt.u64.u32 	%rd42360, %r6139;
	add.s64 	%rd42361, %rd42358, %rd42359;
	add.s64 	%rd42362, %rd42361, %rd42360;
	cvt.u32.u64 	%r6140, %rd42362;
	shr.u64 	%rd42363, %rd42362, 32;
	cvt.u64.u32 	%rd42364, %r6119;
	and.b32  	%r6141, %r6118, %r6093;
	cvt.u64.u32 	%rd42365, %r6141;
	add.s64 	%rd42366, %rd42363, %rd42364;
	add.s64 	%rd42367, %rd42366, %rd42365;
	cvt.u32.u64 	%r6142, %rd42367;
	and.b32  	%r6143, %r6122, %r6093;
	{ .reg .b32 tmp; mov.b64 {tmp, %r6144}, %rd42367; }
	add.s32 	%r6145, %r6123, %r6144;
	add.s32 	%r6146, %r6145, %r6143;
	and.b32  	%r6147, %r6096, %r6093;
	add.s32 	%r6148, %r6097, %r6147;
	setp.lt.u32 	%p1910, %r6148, %r6097;
	selp.u64 	%rd42368, 1, 0, %p1910;
	cvt.u64.u32 	%rd42369, %r6101;
	and.b32  	%r6149, %r6100, %r6093;
	cvt.u64.u32 	%rd42370, %r6149;
	add.s64 	%rd42371, %rd42368, %rd42369;
	add.s64 	%rd42372, %rd42371, %rd42370;
	shr.u64 	%rd42373, %rd42372, 32;
	cvt.u64.u32 	%rd42374, %r6105;
	and.b32  	%r6150, %r6104, %r6093;
	cvt.u64.u32 	%rd42375, %r6150;
	add.s64 	%rd42376, %rd42373, %rd42374;
	add.s64 	%rd42377, %rd42376, %rd42375;
	shr.u64 	%rd42378, %rd42377, 32;
	cvt.u64.u32 	%rd42379, %r6109;
	and.b32  	%r6151, %r6108, %r6093;
	cvt.u64.u32 	%rd42380, %r6151;
	add.s64 	%rd42381, %rd42378, %rd42379;
	add.s64 	%rd42382, %rd42381, %rd42380;
	shr.u64 	%rd42383, %rd42382, 32;
	cvt.u64.u32 	%rd42384, %r6113;
	and.b32  	%r6152, %r6112, %r6093;
	cvt.u64.u32 	%rd42385, %r6152;
	add.s64 	%rd42386, %rd42383, %rd42384;
	add.s64 	%rd42387, %rd42386, %rd42385;
	shr.u64 	%rd42388, %rd42387, 32;
	cvt.u64.u32 	%rd42389, %r6117;
	and.b32  	%r6153, %r6116, %r6093;
	cvt.u64.u32 	%rd42390, %r6153;
	add.s64 	%rd42391, %rd42388, %rd42389;
	add.s64 	%rd42392, %rd42391, %rd42390;
	shr.u64 	%rd42393, %rd42392, 32;
	cvt.u64.u32 	%rd42394, %r6121;
	and.b32  	%r6154, %r6120, %r6093;
	cvt.u64.u32 	%rd42395, %r6154;
	add.s64 	%rd42396, %rd42393, %rd42394;
	add.s64 	%rd42397, %rd42396, %rd42395;
	and.b32  	%r6155, %r6124, %r6093;
	{ .reg .b32 tmp; mov.b64 {tmp, %r6156}, %rd42397; }
	add.s32 	%r6157, %r6125, %r6156;
	add.s32 	%r6158, %r6157, %r6155;
	shr.u32 	%r6159, %r6146, 1;
	shf.l.wrap.b32 	%r6160, %r6142, %r6146, 31;
	shf.l.wrap.b32 	%r6161, %r6140, %r6142, 31;
	shf.l.wrap.b32 	%r6162, %r6138, %r6140, 31;
	shf.l.wrap.b32 	%r6163, %r6136, %r6138, 31;
	shf.l.wrap.b32 	%r6164, %r6134, %r6136, 31;
	shf.l.wrap.b32 	%r6165, %r6132, %r6134, 31;
	shf.l.wrap.b32 	%r6166, %r6130, %r6132, 31;
	and.b32  	%r6168, %r6148, 1;
	add.s32 	%r6169, %r6148, %r6168;
	setp.lt.u32 	%p1911, %r6169, %r6148;
	selp.u64 	%rd42398, 1, 0, %p1911;
	and.b64  	%rd42399, %rd42372, 4294967295;
	add.s64 	%rd42400, %rd42399, %rd42398;
	cvt.u32.u64 	%r6170, %rd42400;
	shr.u64 	%rd42401, %rd42400, 32;
	and.b64  	%rd42402, %rd42377, 4294967295;
	cvt.u64.u32 	%rd42403, %r6168;
	add.s64 	%rd42404, %rd42401, %rd42402;
	add.s64 	%rd42405, %rd42404, %rd42403;
	cvt.u32.u64 	%r6171, %rd42405;
	shr.u64 	%rd42406, %rd42405, 32;
	and.b64  	%rd42407, %rd42382, 4294967295;
	add.s64 	%rd42408, %rd42406, %rd42407;
	add.s64 	%rd42409, %rd42408, %rd42403;
	cvt.u32.u64 	%r6172, %rd42409;
	shr.u64 	%rd42410, %rd42409, 32;
	and.b64  	%rd42411, %rd42387, 4294967295;
	add.s64 	%rd42412, %rd42410, %rd42411;
	add.s64 	%rd42413, %rd42412, %rd42403;
	cvt.u32.u64 	%r6173, %rd42413;
	shr.u64 	%rd42414, %rd42413, 32;
	and.b64  	%rd42415, %rd42392, 4294967295;
	add.s64 	%rd42416, %rd42414, %rd42415;
	add.s64 	%rd42417, %rd42416, %rd42403;
	cvt.u32.u64 	%r6174, %rd42417;
	shr.u64 	%rd42418, %rd42417, 32;
	and.b64  	%rd42419, %rd42397, 4294967295;
	add.s64 	%rd42420, %rd42418, %rd42419;
	add.s64 	%rd42421, %rd42420, %rd42403;
	cvt.u32.u64 	%r6175, %rd42421;
	{ .reg .b32 tmp; mov.b64 {tmp, %r6176}, %rd42421; }
	add.s32 	%r6177, %r6158, %r6176;
	add.s32 	%r6178, %r6177, %r6168;
	shr.u32 	%r6179, %r6178, 1;
	shf.l.wrap.b32 	%r6180, %r6175, %r6178, 31;
	shf.l.wrap.b32 	%r6181, %r6174, %r6175, 31;
	shf.l.wrap.b32 	%r6182, %r6173, %r6174, 31;
	shf.l.wrap.b32 	%r6183, %r6172, %r6173, 31;
	shf.l.wrap.b32 	%r6184, %r6171, %r6172, 31;
	shf.l.wrap.b32 	%r6185, %r6170, %r6171, 31;
	shf.l.wrap.b32 	%r6186, %r6169, %r6170, 31;
	and.b32  	%r6187, %r6166, 1;
	setp.lt.s32 	%p1912, %r6127, 0;
	setp.eq.s32 	%p1913, %r6187, 0;
	or.pred  	%p1914, %p1912, %p1913;
	selp.b32 	%r6833, %r6094, %r6166, %p1914;
	selp.b32 	%r6188, %r6166, %r6094, %p1914;
	selp.b32 	%r6849, %r6096, %r6186, %p1914;
	selp.b32 	%r6189, %r6186, %r6096, %p1914;
	selp.b32 	%r6832, %r6098, %r6165, %p1914;
	selp.b32 	%r6190, %r6165, %r6098, %p1914;
	selp.b32 	%r6848, %r6100, %r6185, %p1914;
	selp.b32 	%r6191, %r6185, %r6100, %p1914;
	selp.b32 	%r6831, %r6102, %r6164, %p1914;
	selp.b32 	%r6192, %r6164, %r6102, %p1914;
	selp.b32 	%r6847, %r6104, %r6184, %p1914;
	selp.b32 	%r6193, %r6184, %r6104, %p1914;
	selp.b32 	%r6830, %r6106, %r6163, %p1914;
	selp.b32 	%r6194, %r6163, %r6106, %p1914;
	selp.b32 	%r6846, %r6108, %r6183, %p1914;
	selp.b32 	%r6195, %r6183, %r6108, %p1914;
	selp.b32 	%r6829, %r6110, %r6162, %p1914;
	selp.b32 	%r6196, %r6162, %r6110, %p1914;
	selp.b32 	%r6845, %r6112, %r6182, %p1914;
	selp.b32 	%r6197, %r6182, %r6112, %p1914;
	selp.b32 	%r6828, %r6114, %r6161, %p1914;
	selp.b32 	%r6198, %r6161, %r6114, %p1914;
	selp.b32 	%r6844, %r6116, %r6181, %p1914;
	selp.b32 	%r6199, %r6181, %r6116, %p1914;
	selp.b32 	%r6827, %r6118, %r6160, %p1914;
	selp.b32 	%r6200, %r6160, %r6118, %p1914;
	selp.b32 	%r6843, %r6120, %r6180, %p1914;
	selp.b32 	%r6201, %r6180, %r6120, %p1914;
	selp.b32 	%r6826, %r6122, %r6159, %p1914;
	selp.b32 	%r6202, %r6159, %r6122, %p1914;
	selp.b32 	%r6842, %r6124, %r6179, %p1914;
	selp.b32 	%r6203, %r6179, %r6124, %p1914;
	not.b32 	%r6204, %r6127;
	selp.b32 	%r6205, %r6128, %r6204, %p1914;
	add.s32 	%r6858, %r6205, 1;
	and.b32  	%r6206, %r6833, %r6187;
	add.s32 	%r6207, %r6188, %r6206;
	setp.lt.u32 	%p1915, %r6207, %r6188;
	selp.u64 	%rd42422, 1, 0, %p1915;
	cvt.u64.u32 	%rd42423, %r6190;
	and.b32  	%r6208, %r6832, %r6187;
	cvt.u64.u32 	%rd42424, %r6208;
	add.s64 	%rd42425, %rd42422, %rd42423;
	add.s64 	%rd42426, %rd42425, %rd42424;
	cvt.u32.u64 	%r6209, %rd42426;
	shr.u64 	%rd42427, %rd42426, 32;
	cvt.u64.u32 	%rd42428, %r6192;
	and.b32  	%r6210, %r6831, %r6187;
	cvt.u64.u32 	%rd42429, %r6210;
	add.s64 	%rd42430, %rd42427, %rd42428;
	add.s64 	%rd42431, %rd42430, %rd42429;
	cvt.u32.u64 	%r6211, %rd42431;
	shr.u64 	%rd42432, %rd42431, 32;
	cvt.u64.u32 	%rd42433, %r6194;
	and.b32  	%r6212, %r6830, %r6187;
	cvt.u64.u32 	%rd42434, %r6212;
	add.s64 	%rd42435, %rd42432, %rd42433;
	add.s64 	%rd42436, %rd42435, %rd42434;
	cvt.u32.u64 	%r6213, %rd42436;
	shr.u64 	%rd42437, %rd42436, 32;
	cvt.u64.u32 	%rd42438, %r6196;
	and.b32  	%r6214, %r6829, %r6187;
	cvt.u64.u32 	%rd42439, %r6214;
	add.s64 	%rd42440, %rd42437, %rd42438;
	add.s64 	%rd42441, %rd42440, %rd42439;
	cvt.u32.u64 	%r6215, %rd42441;
	shr.u64 	%rd42442, %rd42441, 32;
	cvt.u64.u32 	%rd42443, %r6198;
	and.b32  	%r6216, %r6828, %r6187;
	cvt.u64.u32 	%rd42444, %r6216;
	add.s64 	%rd42445, %rd42442, %rd42443;
	add.s64 	%rd42446, %rd42445, %rd42444;
	cvt.u32.u64 	%r6217, %rd42446;
	shr.u64 	%rd42447, %rd42446, 32;
	cvt.u64.u32 	%rd42448, %r6200;
	and.b32  	%r6218, %r6827, %r6187;
	cvt.u64.u32 	%rd42449, %r6218;
	add.s64 	%rd42450, %rd42447, %rd42448;
	add.s64 	%rd42451, %rd42450, %rd42449;
	cvt.u32.u64 	%r6219, %rd42451;
	and.b32  	%r6220, %r6826, %r6187;
	{ .reg .b32 tmp; mov.b64 {tmp, %r6221}, %rd42451; }
	add.s32 	%r6222, %r6202, %r6221;
	add.s32 	%r6223, %r6222, %r6220;
	and.b32  	%r6224, %r6849, %r6187;
	add.s32 	%r6225, %r6189, %r6224;
	setp.lt.u32 	%p1916, %r6225, %r6189;
	selp.u64 	%rd42452, 1, 0, %p1916;
	cvt.u64.u32 	%rd42453, %r6191;
	and.b32  	%r6226, %r6848, %r6187;
	cvt.u64.u32 	%rd42454, %r6226;
	add.s64 	%rd42455, %rd42452, %rd42453;
	add.s64 	%rd42456, %rd42455, %rd42454;
	shr.u64 	%rd42457, %rd42456, 32;
	cvt.u64.u32 	%rd42458, %r6193;
	and.b32  	%r6227, %r6847, %r6187;
	cvt.u64.u32 	%rd42459, %r6227;
	add.s64 	%rd42460, %rd42457, %rd42458;
	add.s64 	%rd42461, %rd42460, %rd42459;
	shr.u64 	%rd42462, %rd42461, 32;
	cvt.u64.u32 	%rd42463, %r6195;
	and.b32  	%r6228, %r6846, %r6187;
	cvt.u64.u32 	%rd42464, %r6228;
	add.s64 	%rd42465, %rd42462, %rd42463;
	add.s64 	%rd42466, %rd42465, %rd42464;
	shr.u64 	%rd42467, %rd42466, 32;
	cvt.u64.u32 	%rd42468, %r6197;
	and.b32  	%r6229, %r6845, %r6187;
	cvt.u64.u32 	%rd42469, %r6229;
	add.s64 	%rd42470, %rd42467, %rd42468;
	add.s64 	%rd42471, %rd42470, %rd42469;
	shr.u64 	%rd42472, %rd42471, 32;
	cvt.u64.u32 	%rd42473, %r6199;
	and.b32  	%r6230, %r6844, %r6187;
	cvt.u64.u32 	%rd42474, %r6230;
	add.s64 	%rd42475, %rd42472, %rd42473;
	add.s64 	%rd42476, %rd42475, %rd42474;
	shr.u64 	%rd42477, %rd42476, 32;
	cvt.u64.u32 	%rd42478, %r6201;
	and.b32  	%r6231, %r6843, %r6187;
	cvt.u64.u32 	%rd42479, %r6231;
	add.s64 	%rd42480, %rd42477, %rd42478;
	add.s64 	%rd42481, %rd42480, %rd42479;
	and.b32  	%r6232, %r6842, %r6187;
	{ .reg .b32 tmp; mov.b64 {tmp, %r6233}, %rd42481; }
	add.s32 	%r6234, %r6203, %r6233;
	add.s32 	%r6235, %r6234, %r6232;
	shr.u32 	%r6834, %r6223, 1;
	shf.l.wrap.b32 	%r6835, %r6219, %r6223, 31;
	shf.l.wrap.b32 	%r6836, %r6217, %r6219, 31;
	shf.l.wrap.b32 	%r6837, %r6215, %r6217, 31;
	shf.l.wrap.b32 	%r6838, %r6213, %r6215, 31;
	shf.l.wrap.b32 	%r6839, %r6211, %r6213, 31;
	shf.l.wrap.b32 	%r6840, %r6209, %r6211, 31;
	shf.l.wrap.b32 	%r6841, %r6207, %r6209, 31;
	and.b32  	%r6236, %r6225, 1;
	add.s32 	%r6237, %r6225, %r6236;
	setp.lt.u32 	%p1917, %r6237, %r6225;
	selp.u64 	%rd42482, 1, 0, %p1917;
	and.b64  	%rd42483, %rd42456, 4294967295;
	add.s64 	%rd42484, %rd42483, %rd42482;
	cvt.u32.u64 	%r6238, %rd42484;
	shr.u64 	%rd42485, %rd42484, 32;
	and.b64  	%rd42486, %rd42461, 4294967295;
	cvt.u64.u32 	%rd42487, %r6236;
	add.s64 	%rd42488, %rd42485, %rd42486;
	add.s64 	%rd42489, %rd42488, %rd42487;
	cvt.u32.u64 	%r6239, %rd42489;
	shr.u64 	%rd42490, %rd42489, 32;
	and.b64  	%rd42491, %rd42466, 4294967295;
	add.s64 	%rd42492, %rd42490, %rd42491;
	add.s64 	%rd42493, %rd42492, %rd42487;
	cvt.u32.u64 	%r6240, %rd42493;
	shr.u64 	%rd42494, %rd42493, 32;
	and.b64  	%rd42495, %rd42471, 4294967295;
	add.s64 	%rd42496, %rd42494, %rd42495;
	add.s64 	%rd42497, %rd42496, %rd42487;
	cvt.u32.u64 	%r6241, %rd42497;
	shr.u64 	%rd42498, %rd42497, 32;
	and.b64  	%rd42499, %rd42476, 4294967295;
	add.s64 	%rd42500, %rd42498, %rd42499;
	add.s64 	%rd42501, %rd42500, %rd42487;
	cvt.u32.u64 	%r6242, %rd42501;
	shr.u64 	%rd42502, %rd42501, 32;
	and.b64  	%rd42503, %rd42481, 4294967295;
	add.s64 	%rd42504, %rd42502, %rd42503;
	add.s64 	%rd42505, %rd42504, %rd42487;
	cvt.u32.u64 	%r6243, %rd42505;
	{ .reg .b32 tmp; mov.b64 {tmp, %r6244}, %rd42505; }
	add.s32 	%r6245, %r6235, %r6244;
	add.s32 	%r6246, %r6245, %r6236;
	shr.u32 	%r6850, %r6246, 1;
	shf.l.wrap.b32 	%r6851, %r6243, %r6246, 31;
	shf.l.wrap.b32 	%r6852, %r6242, %r6243, 31;
	shf.l.wrap.b32 	%r6853, %r6241, %r6242, 31;
	shf.l.wrap.b32 	%r6854, %r6240, %r6241, 31;
	shf.l.wrap.b32 	%r6855, %r6239, %r6240, 31;
	shf.l.wrap.b32 	%r6856, %r6238, %r6239, 31;
	shf.l.wrap.b32 	%r6857, %r6237, %r6238, 31;
	add.s32 	%r6859, %r6859, 1;
	setp.ne.s32 	%p1918, %r6859, 512;
	@%p1918 bra 	$L__BB4_1650;
	cvt.u64.u32 	%rd45740, %r6849;
	cvt.u64.u32 	%rd45739, %r6848;
	cvt.u64.u32 	%rd45738, %r6847;
	cvt.u64.u32 	%rd45737, %r6846;
	cvt.u64.u32 	%rd45736, %r6845;
	cvt.u64.u32 	%rd45735, %r6844;
	cvt.u64.u32 	%rd45734, %r6843;
	cvt.u64.u32 	%rd45733, %r6842;
$L__BB4_1652:
	mul.lo.s64 	%rd42506, %rd45740, %rd45740;
	cvt.u32.u64 	%r6247, %rd42506;
	shr.u64 	%rd42507, %rd42506, 32;
	mul.lo.s64 	%rd42508, %rd45739, %rd45740;
	add.s64 	%rd42509, %rd42507, %rd42508;
	shr.u64 	%rd42510, %rd42509, 32;
	mul.lo.s64 	%rd42511, %rd45738, %rd45740;
	add.s64 	%rd42512, %rd42510, %rd42511;
	shr.u64 	%rd42513, %rd42512, 32;
	mul.lo.s64 	%rd42514, %rd45737, %rd45740;
	add.s64 	%rd42515, %rd42513, %rd42514;
	shr.u64 	%rd42516, %rd42515, 32;
	mul.lo.s64 	%rd42517, %rd45736, %rd45740;
	add.s64 	%rd42518, %rd42516, %rd42517;
	shr.u64 	%rd42519, %rd42518, 32;
	mul.lo.s64 	%rd42520, %rd45735, %rd45740;
	add.s64 	%rd42521, %rd42519, %rd42520;
	shr.u64 	%rd42522, %rd42521, 32;
	mul.lo.s64 	%rd42523, %rd45734, %rd45740;
	add.s64 	%rd42524, %rd42522, %rd42523;
	shr.u64 	%rd42525, %rd42524, 32;
	mul.lo.s64 	%rd42526, %rd45733, %rd45740;
	add.s64 	%rd42527, %rd42525, %rd42526;
	shr.u64 	%rd42528, %rd42527, 32;
	and.b64  	%rd42529, %rd42509, 4294967295;
	add.s64 	%rd42530, %rd42508, %rd42529;
	shr.u64 	%rd42531, %rd42530, 32;
	and.b64  	%rd42532, %rd42512, 4294967295;
	add.s64 	%rd42533, %rd42531, %rd42532;
	mad.lo.s64 	%rd42534, %rd45739, %rd45739, %rd42533;
	shr.u64 	%rd42535, %rd42534, 32;
	mul.lo.s64 	%rd42536, %rd45738, %rd45739;
	and.b64  	%rd42537, %rd42515, 4294967295;
	add.s64 	%rd42538, %rd42535, %rd42537;
	add.s64 	%rd42539, %rd42538, %rd42536;
	shr.u64 	%rd42540, %rd42539, 32;
	mul.lo.s64 	%rd42541, %rd45737, %rd45739;
	and.b64  	%rd42542, %rd42518, 4294967295;
	add.s64 	%rd42543, %rd42540, %rd42542;
	add.s64 	%rd42544, %rd42543, %rd42541;
	shr.u64 	%rd42545, %rd42544, 32;
	mul.lo.s64 	%rd42546, %rd45736, %rd45739;
	and.b64  	%rd42547, %rd42521, 4294967295;
	add.s64 	%rd42548, %rd42545, %rd42547;
	add.s64 	%rd42549, %rd42548, %rd42546;
	shr.u64 	%rd42550, %rd42549, 32;
	mul.lo.s64 	%rd42551, %rd45735, %rd45739;
	and.b64  	%rd42552, %rd42524, 4294967295;
	add.s64 	%rd42553, %rd42550, %rd42552;
	add.s64 	%rd42554, %rd42553, %rd42551;
	shr.u64 	%rd42555, %rd42554, 32;
	mul.lo.s64 	%rd42556, %rd45734, %rd45739;
	and.b64  	%rd42557, %rd42527, 4294967295;
	add.s64 	%rd42558, %rd42555, %rd42557;
	add.s64 	%rd42559, %rd42558, %rd42556;
	shr.u64 	%rd42560, %rd42559, 32;
	mul.lo.s64 	%rd42561, %rd45733, %rd45739;
	add.s64 	%rd42562, %rd42560, %rd42528;
	add.s64 	%rd42563, %rd42562, %rd42561;
	shr.u64 	%rd42564, %rd42563, 32;
	and.b64  	%rd42565, %rd42534, 4294967295;
	add.s64 	%rd42566, %rd42511, %rd42565;
	shr.u64 	%rd42567, %rd42566, 32;
	and.b64  	%rd42568, %rd42539, 4294967295;
	add.s64 	%rd42569, %rd42567, %rd42568;
	add.s64 	%rd42570, %rd42569, %rd42536;
	shr.u64 	%rd42571, %rd42570, 32;
	and.b64  	%rd42572, %rd42544, 4294967295;
	add.s64 	%rd42573, %rd42571, %rd42572;
	mad.lo.s64 	%rd42574, %rd45738, %rd45738, %rd42573;
	shr.u64 	%rd42575, %rd42574, 32;
	mul.lo.s64 	%rd42576, %rd45737, %rd45738;
	and.b64  	%rd42577, %rd42549, 4294967295;
	add.s64 	%rd42578, %rd42575, %rd42577;
	add.s64 	%rd42579, %rd42578, %rd42576;
	shr.u64 	%rd42580, %rd42579, 32;
	mul.lo.s64 	%rd42581, %rd45736, %rd45738;
	and.b64  	%rd42582, %rd42554, 4294967295;
	add.s64 	%rd42583, %rd42580, %rd42582;
	add.s64 	%rd42584, %rd42583, %rd42581;
	shr.u64 	%rd42585, %rd42584, 32;
	mul.lo.s64 	%rd42586, %rd45735, %rd45738;
	and.b64  	%rd42587, %rd42559, 4294967295;
	add.s64 	%rd42588, %rd42585, %rd42587;
	add.s64 	%rd42589, %rd42588, %rd42586;
	shr.u64 	%rd42590, %rd42589, 32;
	mul.lo.s64 	%rd42591, %rd45734, %rd45738;
	and.b64  	%rd42592, %rd42563, 4294967295;
	add.s64 	%rd42593, %rd42590, %rd42592;
	add.s64 	%rd42594, %rd42593, %rd42591;
	shr.u64 	%rd42595, %rd42594, 32;
	mul.lo.s64 	%rd42596, %rd45733, %rd45738;
	add.s64 	%rd42597, %rd42595, %rd42564;
	add.s64 	%rd42598, %rd42597, %rd42596;
	shr.u64 	%rd42599, %rd42598, 32;
	and.b64  	%rd42600, %rd42570, 4294967295;
	add.s64 	%rd42601, %rd42514, %rd42600;
	shr.u64 	%rd42602, %rd42601, 32;
	and.b64  	%rd42603, %rd42574, 4294967295;
	add.s64 	%rd42604, %rd42602, %rd42603;
	add.s64 	%rd42605, %rd42604, %rd42541;
	shr.u64 	%rd42606, %rd42605, 32;
	and.b64  	%rd42607, %rd42579, 4294967295;
	add.s64 	%rd42608, %rd42606, %rd42607;
	add.s64 	%rd42609, %rd42608, %rd42576;
	shr.u64 	%rd42610, %rd42609, 32;
	and.b64  	%rd42611, %rd42584, 4294967295;
	add.s64 	%rd42612, %rd42610, %rd42611;
	mad.lo.s64 	%rd42613, %rd45737, %rd45737, %rd42612;
	shr.u64 	%rd42614, %rd42613, 32;
	mul.lo.s64 	%rd42615, %rd45736, %rd45737;
	and.b64  	%rd42616, %rd42589, 4294967295;
	add.s64 	%rd42617, %rd42614, %rd42616;
	add.s64 	%rd42618, %rd42617, %rd42615;
	shr.u64 	%rd42619, %rd42618, 32;
	mul.lo.s64 	%rd42620, %rd45735, %rd45737;
	and.b64  	%rd42621, %rd42594, 4294967295;
	add.s64 	%rd42622, %rd42619, %rd42621;
	add.s64 	%rd42623, %rd42622, %rd42620;
	shr.u64 	%rd42624, %rd42623, 32;
	mul.lo.s64 	%rd42625, %rd45734, %rd45737;
	and.b64  	%rd42626, %rd42598, 4294967295;
	add.s64 	%rd42627, %rd42624, %rd42626;
	add.s64 	%rd42628, %rd42627, %rd42625;
	shr.u64 	%rd42629, %rd42628, 32;
	mul.lo.s64 	%rd42630, %rd45733, %rd45737;
	add.s64 	%rd42631, %rd42629, %rd42599;
	add.s64 	%rd42632, %rd42631, %rd42630;
	shr.u64 	%rd42633, %rd42632, 32;
	and.b64  	%rd42634, %rd42605, 4294967295;
	add.s64 	%rd42635, %rd42517, %rd42634;
	shr.u64 	%rd42636, %rd42635, 32;
	and.b64  	%rd42637, %rd42609, 4294967295;
	add.s64 	%rd42638, %rd42636, %rd42637;
	add.s64 	%rd42639, %rd42638, %rd42546;
	shr.u64 	%rd42640, %rd42639, 32;
	and.b64  	%rd42641, %rd42613, 4294967295;
	add.s64 	%rd42642, %rd42640, %rd42641;
	add.s64 	%rd42643, %rd42642, %rd42581;
	shr.u64 	%rd42644, %rd42643, 32;
	and.b64  	%rd42645, %rd42618, 4294967295;
	add.s64 	%rd42646, %rd42644, %rd42645;
	add.s64 	%rd42647, %rd42646, %rd42615;
	shr.u64 	%rd42648, %rd42647, 32;
	and.b64  	%rd42649, %rd42623, 4294967295;
	add.s64 	%rd42650, %rd42648, %rd42649;
	mad.lo.s64 	%rd42651, %rd45736, %rd45736, %rd42650;
	shr.u64 	%rd42652, %rd42651, 32;
	mul.lo.s64 	%rd42653, %rd45735, %rd45736;
	and.b64  	%rd42654, %rd42628, 4294967295;
	add.s64 	%rd42655, %rd42652, %rd42654;
	add.s64 	%rd42656, %rd42655, %rd42653;
	shr.u64 	%rd42657, %rd42656, 32;
	mul.lo.s64 	%rd42658, %rd45734, %rd45736;
	and.b64  	%rd42659, %rd42632, 4294967295;
	add.s64 	%rd42660, %rd42657, %rd42659;
	add.s64 	%rd42661, %rd42660, %rd42658;
	shr.u64 	%rd42662, %rd42661, 32;
	mul.lo.s64 	%rd42663, %rd45733, %rd45736;
	add.s64 	%rd42664, %rd42662, %rd42633;
	add.s64 	%rd42665, %rd42664, %rd42663;
	shr.u64 	%rd42666, %rd42665, 32;
	and.b64  	%rd42667, %rd42639, 4294967295;
	add.s64 	%rd42668, %rd42520, %rd42667;
	shr.u64 	%rd42669, %rd42668, 32;
	and.b64  	%rd42670, %rd42643, 4294967295;
	add.s64 	%rd42671, %rd42669, %rd42670;
	add.s64 	%rd42672, %rd42671, %rd42551;
	shr.u64 	%rd42673, %rd42672, 32;
	and.b64  	%rd42674, %rd42647, 4294967295;
	add.s64 	%rd42675, %rd42673, %rd42674;
	add.s64 	%rd42676, %rd42675, %rd42586;
	shr.u64 	%rd42677, %rd42676, 32;
	and.b64  	%rd42678, %rd42651, 4294967295;
	add.s64 	%rd42679, %rd42677, %rd42678;
	add.s64 	%rd42680, %rd42679, %rd42620;
	shr.u64 	%rd42681, %rd42680, 32;
	and.b64  	%rd42682, %rd42656, 4294967295;
	add.s64 	%rd42683, %rd42681, %rd42682;
	add.s64 	%rd42684, %rd42683, %rd42653;
	shr.u64 	%rd42685, %rd42684, 32;
	and.b64  	%rd42686, %rd42661, 4294967295;
	add.s64 	%rd42687, %rd42685, %rd42686;
	mad.lo.s64 	%rd42688, %rd45735, %rd45735, %rd42687;
	shr.u64 	%rd42689, %rd42688, 32;
	mul.lo.s64 	%rd42690, %rd45734, %rd45735;
	and.b64  	%rd42691, %rd42665, 4294967295;
	add.s64 	%rd42692, %rd42689, %rd42691;
	add.s64 	%rd42693, %rd42692, %rd42690;
	shr.u64 	%rd42694, %rd42693, 32;
	mul.lo.s64 	%rd42695, %rd45733, %rd45735;
	add.s64 	%rd42696, %rd42694, %rd42666;
	add.s64 	%rd42697, %rd42696, %rd42695;
	shr.u64 	%rd42698, %rd42697, 32;
	and.b64  	%rd42699, %rd42672, 4294967295;
	add.s64 	%rd42700, %rd42523, %rd42699;
	shr.u64 	%rd42701, %rd42700, 32;
	and.b64  	%rd42702, %rd42676, 4294967295;
	add.s64 	%rd42703, %rd42701, %rd42702;
	add.s64 	%rd42704, %rd42703, %rd42556;
	shr.u64 	%rd42705, %rd42704, 32;
	and.b64  	%rd42706, %rd42680, 4294967295;
	add.s64 	%rd42707, %rd42705, %rd42706;
	add.s64 	%rd42708, %rd42707, %rd42591;
	shr.u64 	%rd42709, %rd42708, 32;
	and.b64  	%rd42710, %rd42684, 4294967295;
	add.s64 	%rd42711, %rd42709, %rd42710;
	add.s64 	%rd42712, %rd42711, %rd42625;
	shr.u64 	%rd42713, %rd42712, 32;
	and.b64  	%rd42714, %rd42688, 4294967295;
	add.s64 	%rd42715, %rd42713, %rd42714;
	add.s64 	%rd42716, %rd42715, %rd42658;
	shr.u64 	%rd42717, %rd42716, 32;
	and.b64  	%rd42718, %rd42693, 4294967295;
	add.s64 	%rd42719, %rd42717, %rd42718;
	add.s64 	%rd42720, %rd42719, %rd42690;
	shr.u64 	%rd42721, %rd42720, 32;
	and.b64  	%rd42722, %rd42697, 4294967295;
	add.s64 	%rd42723, %rd42721, %rd42722;
	mad.lo.s64 	%rd42724, %rd45734, %rd45734, %rd42723;
	shr.u64 	%rd42725, %rd42724, 32;
	mul.lo.s64 	%rd42726, %rd45733, %rd45734;
	add.s64 	%rd42727, %rd42725, %rd42698;
	add.s64 	%rd42728, %rd42727, %rd42726;
	shr.u64 	%rd42729, %rd42728, 32;
	and.b64  	%rd42730, %rd42704, 4294967295;
	add.s64 	%rd42731, %rd42526, %rd42730;
	shr.u64 	%rd42732, %rd42731, 32;
	and.b64  	%rd42733, %rd42708, 4294967295;
	add.s64 	%rd42734, %rd42732, %rd42733;
	add.s64 	%rd42735, %rd42734, %rd42561;
	shr.u64 	%rd42736, %rd42735, 32;
	and.b64  	%rd42737, %rd42712, 4294967295;
	add.s64 	%rd42738, %rd42736, %rd42737;
	add.s64 	%rd42739, %rd42738, %rd42596;
	shr.u64 	%rd42740, %rd42739, 32;
	and.b64  	%rd42741, %rd42716, 4294967295;
	add.s64 	%rd42742, %rd42740, %rd42741;
	add.s64 	%rd42743, %rd42742, %rd42630;
	shr.u64 	%rd42744, %rd42743, 32;
	and.b64  	%rd42745, %rd42720, 4294967295;
	add.s64 	%rd42746, %rd42744, %rd42745;
	add.s64 	%rd42747, %rd42746, %rd42663;
	shr.u64 	%rd42748, %rd42747, 32;
	and.b64  	%rd42749, %rd42724, 4294967295;
	add.s64 	%rd42750, %rd42748, %rd42749;
	add.s64 	%rd42751, %rd42750, %rd42695;
	shr.u64 	%rd42752, %rd42751, 32;
	and.b64  	%rd42753, %rd42728, 4294967295;
	add.s64 	%rd42754, %rd42752, %rd42753;
	add.s64 	%rd42755, %rd42754, %rd42726;
	shr.u64 	%rd42756, %rd42755, 32;
	add.s64 	%rd42757, %rd42756, %rd42729;
	mad.lo.s64 	%rd42758, %rd45733, %rd45733, %rd42757;
	mul.lo.s32 	%r6248, %r1586, %r6247;
	cvt.u64.u32 	%rd42759, %r6248;
	and.b64  	%rd42760, %rd42506, 4294967295;
	mad.lo.s64 	%rd42761, %rd2961, %rd42759, %rd42760;
	shr.u64 	%rd42762, %rd42761, 32;
	and.b64  	%rd42763, %rd42530, 4294967295;
	add.s64 	%rd42764, %rd42762, %rd42763;
	mad.lo.s64 	%rd42765, %rd2962, %rd42759, %rd42764;
	cvt.u32.u64 	%r6249, %rd42765;
	shr.u64 	%rd42766, %rd42765, 32;
	and.b64  	%rd42767, %rd42566, 4294967295;
	add.s64 	%rd42768, %rd42766, %rd42767;
	mad.lo.s64 	%rd42769, %rd2963, %rd42759, %rd42768;
	shr.u64 	%rd42770, %rd42769, 32;
	and.b64  	%rd42771, %rd42601, 4294967295;
	add.s64 	%rd42772, %rd42770, %rd42771;
	mad.lo.s64 	%rd42773, %rd2964, %rd42759, %rd42772;
	shr.u64 	%rd42774, %rd42773, 32;
	and.b64  	%rd42775, %rd42635, 4294967295;
	add.s64 	%rd42776, %rd42774, %rd42775;
	mad.lo.s64 	%rd42777, %rd2965, %rd42759, %rd42776;
	shr.u64 	%rd42778, %rd42777, 32;
	and.b64  	%rd42779, %rd42668, 4294967295;
	add.s64 	%rd42780, %rd42778, %rd42779;
	mad.lo.s64 	%rd42781, %rd2966, %rd42759, %rd42780;
	shr.u64 	%rd42782, %rd42781, 32;
	and.b64  	%rd42783, %rd42700, 4294967295;
	add.s64 	%rd42784, %rd42782, %rd42783;
	mad.lo.s64 	%rd42785, %rd2967, %rd42759, %rd42784;
	shr.u64 	%rd42786, %rd42785, 32;
	mul.wide.u32 	%rd42787, %r1587, %r6248;
	and.b64  	%rd42788, %rd42731, 4294967295;
	add.s64 	%rd42789, %rd42786, %rd42788;
	add.s64 	%rd42790, %rd42789, %rd42787;
	shr.u64 	%rd42791, %rd42790, 32;
	and.b64  	%rd42792, %rd42735, 4294967295;
	add.s64 	%rd42793, %rd42791, %rd42792;
	shr.u64 	%rd42794, %rd42793, 32;
	and.b64  	%rd42795, %rd42739, 4294967295;
	add.s64 	%rd42796, %rd42794, %rd42795;
	shr.u64 	%rd42797, %rd42796, 32;
	and.b64  	%rd42798, %rd42743, 4294967295;
	add.s64 	%rd42799, %rd42797, %rd42798;
	shr.u64 	%rd42800, %rd42799, 32;
	and.b64  	%rd42801, %rd42747, 4294967295;
	add.s64 	%rd42802, %rd42800, %rd42801;
	shr.u64 	%rd42803, %rd42802, 32;
	and.b64  	%rd42804, %rd42751, 4294967295;
	add.s64 	%rd42805, %rd42803, %rd42804;
	shr.u64 	%rd42806, %rd42805, 32;
	and.b64  	%rd42807, %rd42755, 4294967295;
	add.s64 	%rd42808, %rd42806, %rd42807;
	shr.u64 	%rd42809, %rd42808, 32;
	add.s64 	%rd42810, %rd42809, %rd42758;
	mul.lo.s32 	%r6250, %r1586, %r6249;
	cvt.u64.u32 	%rd42811, %r6250;
	and.b64  	%rd42812, %rd42765, 4294967295;
	mad.lo.s64 	%rd42813, %rd2961, %rd42811, %rd42812;
	shr.u64 	%rd42814, %rd42813, 32;
	and.b64  	%rd42815, %rd42769, 4294967295;
	add.s64 	%rd42816, %rd42814, %rd42815;
	mad.lo.s64 	%rd42817, %rd2962, %rd42811, %rd42816;
	cvt.u32.u64 	%r6251, %rd42817;
	shr.u64 	%rd42818, %rd42817, 32;
	and.b64  	%rd42819, %rd42773, 4294967295;
	add.s64 	%rd42820, %rd42818, %rd42819;
	mad.lo.s64 	%rd42821, %rd2963, %rd42811, %rd42820;
	shr.u64 	%rd42822, %rd42821, 32;
	and.b64  	%rd42823, %rd42777, 4294967295;
	add.s64 	%rd42824, %rd42822, %rd42823;
	mad.lo.s64 	%rd42825, %rd2964, %rd42811, %rd42824;
	shr.u64 	%rd42826, %rd42825, 32;
	and.b64  	%rd42827, %rd42781, 4294967295;
	add.s64 	%rd42828, %rd42826, %rd42827;
	mad.lo.s64 	%rd42829, %rd2965, %rd42811, %rd42828;
	shr.u64 	%rd42830, %rd42829, 32;
	and.b64  	%rd42831, %rd42785, 4294967295;
	add.s64 	%rd42832, %rd42830, %rd42831;
	mad.lo.s64 	%rd42833, %rd2966, %rd42811, %rd42832;
	shr.u64 	%rd42834, %rd42833, 32;
	and.b64  	%rd42835, %rd42790, 4294967295;
	add.s64 	%rd42836, %rd42834, %rd42835;
	mad.lo.s64 	%rd42837, %rd2967, %rd42811, %rd42836;
	shr.u64 	%rd42838, %rd42837, 32;
	mul.wide.u32 	%rd42839, %r1587, %r6250;
	and.b64  	%rd42840, %rd42793, 4294967295;
	add.s64 	%rd42841, %rd42838, %rd42840;
	add.s64 	%rd42842, %rd42841, %rd42839;
	shr.u64 	%rd42843, %rd42842, 32;
	and.b64  	%rd42844, %rd42796, 4294967295;
	add.s64 	%rd42845, %rd42843, %rd42844;
	shr.u64 	%rd42846, %rd42845, 32;
	and.b64  	%rd42847, %rd42799, 4294967295;
	add.s64 	%rd42848, %rd42846, %rd42847;
	shr.u64 	%rd42849, %rd42848, 32;
	and.b64  	%rd42850, %rd42802, 4294967295;
	add.s64 	%rd42851, %rd42849, %rd42850;
	shr.u64 	%rd42852, %rd42851, 32;
	and.b64  	%rd42853, %rd42805, 4294967295;
	add.s64 	%rd42854, %rd42852, %rd42853;
	shr.u64 	%rd42855, %rd42854, 32;
	and.b64  	%rd42856, %rd42808, 4294967295;
	add.s64 	%rd42857, %rd42855, %rd42856;
	shr.u64 	%rd42858, %rd42857, 32;
	add.s64 	%rd42859, %rd42858, %rd42810;
	mul.lo.s32 	%r6252, %r1586, %r6251;
	cvt.u64.u32 	%rd42860, %r6252;
	and.b64  	%rd42861, %rd42817, 4294967295;
	mad.lo.s64 	%rd42862, %rd2961, %rd42860, %rd42861;
	shr.u64 	%rd42863, %rd42862, 32;
	and.b64  	%rd42864, %rd42821, 4294967295;
	add.s64 	%rd42865, %rd42863, %rd42864;
	mad.lo.s64 	%rd42866, %rd2962, %rd42860, %rd42865;
	cvt.u32.u64 	%r6253, %rd42866;
	shr.u64 	%rd42867, %rd42866, 32;
	and.b64  	%rd42868, %rd42825, 4294967295;
	add.s64 	%rd42869, %rd42867, %rd42868;
	mad.lo.s64 	%rd42870, %rd2963, %rd42860, %rd42869;
	shr.u64 	%rd42871, %rd42870, 32;
	and.b64  	%rd42872, %rd42829, 4294967295;
	add.s64 	%rd42873, %rd42871, %rd42872;
	mad.lo.s64 	%rd42874, %rd2964, %rd42860, %rd42873;
	shr.u64 	%rd42875, %rd42874, 32;
	and.b64  	%rd42876, %rd42833, 4294967295;
	add.s64 	%rd42877, %rd42875, %rd42876;
	mad.lo.s64 	%rd42878, %rd2965, %rd42860, %rd42877;
	shr.u64 	%rd42879, %rd42878, 32;
	and.b64  	%rd42880, %rd42837, 4294967295;
	add.s64 	%rd42881, %rd42879, %rd42880;
	mad.lo.s64 	%rd42882, %rd2966, %rd42860, %rd42881;
	shr.u64 	%rd42883, %rd42882, 32;
	and.b64  	%rd42884, %rd42842, 4294967295;
	add.s64 	%rd42885, %rd42883, %rd42884;
	mad.lo.s64 	%rd42886, %rd2967, %rd42860, %rd42885;
	shr.u64 	%rd42887, %rd42886, 32;
	mul.wide.u32 	%rd42888, %r1587, %r6252;
	and.b64  	%rd42889, %rd42845, 4294967295;
	add.s64 	%rd42890, %rd42887, %rd42889;
	add.s64 	%rd42891, %rd42890, %rd42888;
	shr.u64 	%rd42892, %rd42891, 32;
	and.b64  	%rd42893, %rd42848, 4294967295;
	add.s64 	%rd42894, %rd42892, %rd42893;
	shr.u64 	%rd42895, %rd42894, 32;
	and.b64  	%rd42896, %rd42851, 4294967295;
	add.s64 	%rd42897, %rd42895, %rd42896;
	shr.u64 	%rd42898, %rd42897, 32;
	and.b64  	%rd42899, %rd42854, 4294967295;
	add.s64 	%rd42900, %rd42898, %rd42899;
	shr.u64 	%rd42901, %rd42900, 32;
	and.b64  	%rd42902, %rd42857, 4294967295;
	add.s64 	%rd42903, %rd42901, %rd42902;
	shr.u64 	%rd42904, %rd42903, 32;
	add.s64 	%rd42905, %rd42904, %rd42859;
	mul.lo.s32 	%r6254, %r1586, %r6253;
	cvt.u64.u32 	%rd42906, %r6254;
	and.b64  	%rd42907, %rd42866, 4294967295;
	mad.lo.s64 	%rd42908, %rd2961, %rd42906, %rd42907;
	shr.u64 	%rd42909, %rd42908, 32;
	and.b64  	%rd42910, %rd42870, 4294967295;
	add.s64 	%rd42911, %rd42909, %rd42910;
	mad.lo.s64 	%rd42912, %rd2962, %rd42906, %rd42911;
	cvt.u32.u64 	%r6255, %rd42912;
	shr.u64 	%rd42913, %rd42912, 32;
	and.b64  	%rd42914, %rd42874, 4294967295;
	add.s64 	%rd42915, %rd42913, %rd42914;
	mad.lo.s64 	%rd42916, %rd2963, %rd42906, %rd42915;
	shr.u64 	%rd42917, %rd42916, 32;
	and.b64  	%rd42918, %rd42878, 4294967295;
	add.s64 	%rd42919, %rd42917, %rd42918;
	mad.lo.s64 	%rd42920, %rd2964, %rd42906, %rd42919;
	shr.u64 	%rd42921, %rd42920, 32;
	and.b64  	%rd42922, %rd42882, 4294967295;
	add.s64 	%rd42923, %rd42921, %rd42922;
	mad.lo.s64 	%rd42924, %rd2965, %rd42906, %rd42923;
	shr.u64 	%rd42925, %rd42924, 32;
	and.b64  	%rd42926, %rd42886, 4294967295;
	add.s64 	%rd42927, %rd42925, %rd42926;
	mad.lo.s64 	%rd42928, %rd2966, %rd42906, %rd42927;
	shr.u64 	%rd42929, %rd42928, 32;
	and.b64  	%rd42930, %rd42891, 4294967295;
	add.s64 	%rd42931, %rd42929, %rd42930;
	mad.lo.s64 	%rd42932, %rd2967, %rd42906, %rd42931;
	shr.u64 	%rd42933, %rd42932, 32;
	mul.wide.u32 	%rd42934, %r1587, %r6254;
	and.b64  	%rd42935, %rd42894, 4294967295;
	add.s64 	%rd42936, %rd42933, %rd42935;
	add.s64 	%rd42937, %rd42936, %rd42934;
	shr.u64 	%rd42938, %rd42937, 32;
	and.b64  	%rd42939, %rd42897, 4294967295;
	add.s64 	%rd42940, %rd42938, %rd42939;
	shr.u64 	%rd42941, %rd42940, 32;
	and.b64  	%rd42942, %rd42900, 4294967295;
	add.s64 	%rd42943, %rd42941, %rd42942;
	shr.u64 	%rd42944, %rd42943, 32;
	and.b64  	%rd42945, %rd42903, 4294967295;
	add.s64 	%rd42946, %rd42944, %rd42945;
	shr.u64 	%rd42947, %rd42946, 32;
	add.s64 	%rd42948, %rd42947, %rd42905;
	mul.lo.s32 	%r6256, %r1586, %r6255;
	cvt.u64.u32 	%rd42949, %r6256;
	and.b64  	%rd42950, %rd42912, 4294967295;
	mad.lo.s64 	%rd42951, %rd2961, %rd42949, %rd42950;
	shr.u64 	%rd42952, %rd42951, 32;
	and.b64  	%rd42953, %rd42916, 4294967295;
	add.s64 	%rd42954, %rd42952, %rd42953;
	mad.lo.s64 	%rd42955, %rd2962, %rd42949, %rd42954;
	cvt.u32.u64 	%r6257, %rd42955;
	shr.u64 	%rd42956, %rd42955, 32;
	and.b64  	%rd42957, %rd42920, 4294967295;
	add.s64 	%rd42958, %rd42956, %rd42957;
	mad.lo.s64 	%rd42959, %rd2963, %rd42949, %rd42958;
	shr.u64 	%rd42960, %rd42959, 32;
	and.b64  	%rd42961, %rd42924, 4294967295;
	add.s64 	%rd42962, %rd42960, %rd42961;
	mad.lo.s64 	%rd42963, %rd2964, %rd42949, %rd42962;
	shr.u64 	%rd42964, %rd42963, 32;
	and.b64  	%rd42965, %rd42928, 4294967295;
	add.s64 	%rd42966, %rd42964, %rd42965;
	mad.lo.s64 	%rd42967, %rd2965, %rd42949, %rd42966;
	shr.u64 	%rd42968, %rd42967, 32;
	and.b64  	%rd42969, %rd42932, 4294967295;
	add.s64 	%rd42970, %rd42968, %rd42969;
	mad.lo.s64 	%rd42971, %rd2966, %rd42949, %rd42970;
	shr.u64 	%rd42972, %rd42971, 32;
	and.b64  	%rd42973, %rd42937, 4294967295;
	add.s64 	%rd42974, %rd42972, %rd42973;
	mad.lo.s64 	%rd42975, %rd2967, %rd42949, %rd42974;
	shr.u64 	%rd42976, %rd42975, 32;
	mul.wide.u32 	%rd42977, %r1587, %r6256;
	and.b64  	%rd42978, %rd42940, 4294967295;
	add.s64 	%rd42979, %rd42976, %rd42978;
	add.s64 	%rd42980, %rd42979, %rd42977;
	shr.u64 	%rd42981, %rd42980, 32;
	and.b64  	%rd42982, %rd42943, 4294967295;
	add.s64 	%rd42983, %rd42981, %rd42982;
	shr.u64 	%rd42984, %rd42983, 32;
	and.b64  	%rd42985, %rd42946, 4294967295;
	add.s64 	%rd42986, %rd42984, %rd42985;
	shr.u64 	%rd42987, %rd42986, 32;
	add.s64 	%rd42988, %rd42987, %rd42948;
	mul.lo.s32 	%r6258, %r1586, %r6257;
	cvt.u64.u32 	%rd42989, %r6258;
	and.b64  	%rd42990, %rd42955, 4294967295;
	mad.lo.s64 	%rd42991, %rd2961, %rd42989, %rd42990;
	shr.u64 	%rd42992, %rd42991, 32;
	and.b64  	%rd42993, %rd42959, 4294967295;
	add.s64 	%rd42994, %rd42992, %rd42993;
	mad.lo.s64 	%rd42995, %rd2962, %rd42989, %rd42994;
	cvt.u32.u64 	%r6259, %rd42995;
	shr.u64 	%rd42996, %rd42995, 32;
	and.b64  	%rd42997, %rd42963, 4294967295;
	add.s64 	%rd42998, %rd42996, %rd42997;
	mad.lo.s64 	%rd42999, %rd2963, %rd42989, %rd42998;
	shr.u64 	%rd43000, %rd42999, 32;
	and.b64  	%rd43001, %rd42967, 4294967295;
	add.s64 	%rd43002, %rd43000, %rd43001;
	mad.lo.s64 	%rd43003, %rd2964, %rd42989, %rd43002;
	shr.u64 	%rd43004, %rd43003, 32;
	and.b64  	%rd43005, %rd42971, 4294967295;
	add.s64 	%rd43006, %rd43004, %rd43005;
	mad.lo.s64 	%rd43007, %rd2965, %rd42989, %rd43006;
	shr.u64 	%rd43008, %rd43007, 32;
	and.b64  	%rd43009, %rd42975, 4294967295;
	add.s64 	%rd43010, %rd43008, %rd43009;
	mad.lo.s64 	%rd43011, %rd2966, %rd42989, %rd43010;
	shr.u64 	%rd43012, %rd43011, 32;
	and.b64  	%rd43013, %rd42980, 4294967295;
	add.s64 	%rd43014, %rd43012, %rd43013;
	mad.lo.s64 	%rd43015, %rd2967, %rd42989, %rd43014;
	shr.u64 	%rd43016, %rd43015, 32;
	mul.wide.u32 	%rd43017, %r1587, %r6258;
	and.b64  	%rd43018, %rd42983, 4294967295;
	add.s64 	%rd43019, %rd43016, %rd43018;
	add.s64 	%rd43020, %rd43019, %rd43017;
	shr.u64 	%rd43021, %rd43020, 32;
	and.b64  	%rd43022, %rd42986, 4294967295;
	add.s64 	%rd43023, %rd43021, %rd43022;
	shr.u64 	%rd43024, %rd43023, 32;
	add.s64 	%rd43025, %rd43024, %rd42988;
	mul.lo.s32 	%r6260, %r1586, %r6259;
	cvt.u64.u32 	%rd43026, %r6260;
	and.b64  	%rd43027, %rd42995, 4294967295;
	mad.lo.s64 	%rd43028, %rd2961, %rd43026, %rd43027;
	shr.u64 	%rd43029, %rd43028, 32;
	and.b64  	%rd43030, %rd42999, 4294967295;
	add.s64 	%rd43031, %rd43029, %rd43030;
	mad.lo.s64 	%rd43032, %rd2962, %rd43026, %rd43031;
	cvt.u32.u64 	%r6261, %rd43032;
	shr.u64 	%rd43033, %rd43032, 32;
	and.b64  	%rd43034, %rd43003, 4294967295;
	add.s64 	%rd43035, %rd43033, %rd43034;
	mad.lo.s64 	%rd43036, %rd2963, %rd43026, %rd43035;
	shr.u64 	%rd43037, %rd43036, 32;
	and.b64  	%rd43038, %rd43007, 4294967295;
	add.s64 	%rd43039, %rd43037, %rd43038;
	mad.lo.s64 	%rd43040, %rd2964, %rd43026, %rd43039;
	shr.u64 	%rd43041, %rd43040, 32;
	and.b64  	%rd43042, %rd43011, 4294967295;
	add.s64 	%rd43043, %rd43041, %rd43042;
	mad.lo.s64 	%rd43044, %rd2965, %rd43026, %rd43043;
	shr.u64 	%rd43045, %rd43044, 32;
	and.b64  	%rd43046, %rd43015, 4294967295;
	add.s64 	%rd43047, %rd43045, %rd43046;
	mad.lo.s64 	%rd43048, %rd2966, %rd43026, %rd43047;
	shr.u64 	%rd43049, %rd43048, 32;
	and.b64  	%rd43050, %rd43020, 4294967295;
	add.s64 	%rd43051, %rd43049, %rd43050;
	mad.lo.s64 	%rd43052, %rd2967, %rd43026, %rd43051;
	shr.u64 	%rd43053, %rd43052, 32;
	mul.wide.u32 	%rd43054, %r1587, %r6260;
	and.b64  	%rd43055, %rd43023, 4294967295;
	add.s64 	%rd43056, %rd43053, %rd43055;
	add.s64 	%rd43057, %rd43056, %rd43054;
	shr.u64 	%rd43058, %rd43057, 32;
	and.b64  	%rd43059, %rd43025, 4294967295;
	add.s64 	%rd43060, %rd43058, %rd43059;
	{ .reg .b32 tmp; mov.b64 {tmp, %r6262}, %rd43060; }
	mul.lo.s32 	%r6263, %r1586, %r6261;
	cvt.u64.u32 	%rd43061, %r6263;
	and.b64  	%rd43062, %rd43032, 4294967295;
	mad.lo.s64 	%rd43063, %rd2961, %rd43061, %rd43062;
	shr.u64 	%rd43064, %rd43063, 32;
	and.b64  	%rd43065, %rd43036, 4294967295;
	add.s64 	%rd43066, %rd43064, %rd43065;
	mad.lo.s64 	%rd45747, %rd2962, %rd43061, %rd43066;
	shr.u64 	%rd43067, %rd45747, 32;
	and.b64  	%rd43068, %rd43040, 4294967295;
	add.s64 	%rd43069, %rd43067, %rd43068;
	mad.lo.s64 	%rd45746, %rd2963, %rd43061, %rd43069;
	cvt.u32.u64 	%r1680, %rd45746;
	shr.u64 	%rd43070, %rd45746, 32;
	and.b64  	%rd43071, %rd43044, 4294967295;
	add.s64 	%rd43072, %rd43070, %rd43071;
	mad.lo.s64 	%rd45745, %rd2964, %rd43061, %rd43072;
	cvt.u32.u64 	%r1681, %rd45745;
	shr.u64 	%rd43073, %rd45745, 32;
	and.b64  	%rd43074, %rd43048, 4294967295;
	add.s64 	%rd43075, %rd43073, %rd43074;
	mad.lo.s64 	%rd45744, %rd2965, %rd43061, %rd43075;
	cvt.u32.u64 	%r1682, %rd45744;
	shr.u64 	%rd43076, %rd45744, 32;
	and.b64  	%rd43077, %rd43052, 4294967295;
	add.s64 	%rd43078, %rd43076, %rd43077;
	mad.lo.s64 	%rd45743, %rd2966, %rd43061, %rd43078;
	cvt.u32.u64 	%r1683, %rd45743;
	shr.u64 	%rd43079, %rd45743, 32;
	and.b64  	%rd43080, %rd43057, 4294967295;
	add.s64 	%rd43081, %rd43079, %rd43080;
	mad.lo.s64 	%rd45742, %rd2967, %rd43061, %rd43081;
	cvt.u32.u64 	%r1684, %rd45742;
	shr.u64 	%rd43082, %rd45742, 32;
	mul.wide.u32 	%rd43083, %r1587, %r6263;
	and.b64  	%rd43084, %rd43060, 4294967295;
	add.s64 	%rd43085, %rd43082, %rd43084;
	add.s64 	%rd45741, %rd43085, %rd43083;
	cvt.u32.u64 	%r1685, %rd45741;
	{ .reg .b32 tmp; mov.b64 {tmp, %r6264}, %rd45741; }
	add.s32 	%r6860, %r6262, %r6264;
	setp.gt.u32 	%p1919, %r6860, %r1587;
	@%p1919 bra 	$L__BB4_1666;
	setp.lt.u32 	%p1920, %r6860, %r1587;
	@%p1920 bra 	$L__BB4_1667;
	cvt.u32.u64 	%r6265, %rd2967;
	setp.lt.u32 	%p1921, %r6265, %r1685;
	@%p1921 bra 	$L__BB4_1666;
	setp.gt.u32 	%p1922, %r6265, %r1685;
	@%p1922 bra 	$L__BB4_1667;
	cvt.u32.u64 	%r6267, %rd2966;
	setp.lt.u32 	%p1923, %r6267, %r1684;
	@%p1923 bra 	$L__BB4_1666;
	setp.gt.u32 	%p1924, %r6267, %r1684;
	@%p1924 bra 	$L__BB4_1667;
	cvt.u32.u64 	%r6269, %rd2965;
	setp.lt.u32 	%p1925, %r6269, %r1683;
	@%p1925 bra 	$L__BB4_1666;
	setp.gt.u32 	%p1926, %r6269, %r1683;
	@%p1926 bra 	$L__BB4_1667;
	cvt.u32.u64 	%r6271, %rd2964;
	setp.lt.u32 	%p1927, %r6271, %r1682;
	@%p1927 bra 	$L__BB4_1666;
	setp.gt.u32 	%p1928, %r6271, %r1682;
	@%p1928 bra 	$L__BB4_1667;
	cvt.u32.u64 	%r6273, %rd2963;
	setp.lt.u32 	%p1929, %r6273, %r1681;
	@%p1929 bra 	$L__BB4_1666;
	setp.gt.u32 	%p1930, %r6273, %r1681;
	@%p1930 bra 	$L__BB4_1667;
	cvt.u32.u64 	%r6275, %rd2962;
	setp.lt.u32 	%p1931, %r6275, %r1680;
	@%p1931 bra 	$L__BB4_1666;
	cvt.u32.u64 	%r6277, %rd2961;
	setp.gt.u32 	%p1932, %r6275, %r1680;
	cvt.u32.u64 	%r6278, %rd45747;
	setp.gt.u32 	%p1933, %r6277, %r6278;
	or.pred  	%p1934, %p1932, %p1933;
	@%p1934 bra 	$L__BB4_1667;
$L__BB4_1666:
	and.b64  	%rd43087, %rd45747, 4294967295;
	sub.s64 	%rd45747, %rd43087, %rd2961;
	shr.u64 	%rd43088, %rd45747, 63;
	and.b64  	%rd43089, %rd45746, 4294967295;
	add.s64 	%rd43090, %rd43088, %rd2962;
	sub.s64 	%rd45746, %rd43089, %rd43090;
	shr.u64 	%rd43091, %rd45746, 63;
	and.b64  	%rd43092, %rd45745, 4294967295;
	add.s64 	%rd43093, %rd43091, %rd2963;
	sub.s64 	%rd45745, %rd43092, %rd43093;
	shr.u64 	%rd43094, %rd45745, 63;
	and.b64  	%rd43095, %rd45744, 4294967295;
	add.s64 	%rd43096, %rd43094, %rd2964;
	sub.s64 	%rd45744, %rd43095, %rd43096;
	shr.u64 	%rd43097, %rd45744, 63;
	and.b64  	%rd43098, %rd45743, 4294967295;
	add.s64 	%rd43099, %rd43097, %rd2965;
	sub.s64 	%rd45743, %rd43098, %rd43099;
	shr.u64 	%rd43100, %rd45743, 63;
	and.b64  	%rd43101, %rd45742, 4294967295;
	add.s64 	%rd43102, %rd43100, %rd2966;
	sub.s64 	%rd45742, %rd43101, %rd43102;
	shr.u64 	%rd43103, %rd45742, 63;
	and.b64  	%rd43104, %rd45741, 4294967295;
	add.s64 	%rd43105, %rd43103, %rd2967;
	sub.s64 	%rd45741, %rd43104, %rd43105;
	shr.u64 	%rd43106, %rd45741, 63;
	cvt.u32.u64 	%r6279, %rd43106;
	add.s32 	%r6280, %r1587, %r6279;
	sub.s32 	%r6860, %r6860, %r6280;
$L__BB4_1667:
	and.b64  	%rd3012, %rd45747, 4294967295;
	mul.lo.s64 	%rd43107, %rd45740, %rd3012;
	cvt.u32.u64 	%r6281, %rd43107;
	shr.u64 	%rd43108, %rd43107, 32;
	mad.lo.s64 	%rd43109, %rd45739, %rd3012, %rd43108;
	shr.u64 	%rd43110, %rd43109, 32;
	mad.lo.s64 	%rd43111, %rd45738, %rd3012, %rd43110;
	shr.u64 	%rd43112, %rd43111, 32;
	mad.lo.s64 	%rd43113, %rd45737, %rd3012, %rd43112;
	shr.u64 	%rd43114, %rd43113, 32;
	mad.lo.s64 	%rd43115, %rd45736, %rd3012, %rd43114;
	shr.u64 	%rd43116, %rd43115, 32;
	mad.lo.s64 	%rd43117, %rd45735, %rd3012, %rd43116;
	shr.u64 	%rd43118, %rd43117, 32;
	mad.lo.s64 	%rd43119, %rd45734, %rd3012, %rd43118;
	shr.u64 	%rd43120, %rd43119, 32;
	mad.lo.s64 	%rd43121, %rd45733, %rd3012, %rd43120;
	shr.u64 	%rd43122, %rd43121, 32;
	and.b64  	%rd3013, %rd45746, 4294967295;
	and.b64  	%rd43123, %rd43109, 4294967295;
	mad.lo.s64 	%rd43124, %rd45740, %rd3013, %rd43123;
	shr.u64 	%rd43125, %rd43124, 32;
	and.b64  	%rd43126, %rd43111, 4294967295;
	add.s64 	%rd43127, %rd43125, %rd43126;
	mad.lo.s64 	%rd43128, %rd45739, %rd3013, %rd43127;
	shr.u64 	%rd43129, %rd43128, 32;
	and.b64  	%rd43130, %rd43113, 4294967295;
	add.s64 	%rd43131, %rd43129, %rd43130;
	mad.lo.s64 	%rd43132, %rd45738, %rd3013, %rd43131;
	shr.u64 	%rd43133, %rd43132, 32;
	and.b64  	%rd43134, %rd43115, 4294967295;
	add.s64 	%rd43135, %rd43133, %rd43134;
	mad.lo.s64 	%rd43136, %rd45737, %rd3013, %rd43135;
	shr.u64 	%rd43137, %rd43136, 32;
	and.b64  	%rd43138, %rd43117, 4294967295;
	add.s64 	%rd43139, %rd43137, %rd43138;
	mad.lo.s64 	%rd43140, %rd45736, %rd3013, %rd43139;
	shr.u64 	%rd43141, %rd43140, 32;
	and.b64  	%rd43142, %rd43119, 4294967295;
	add.s64 	%rd43143, %rd43141, %rd43142;
	mad.lo.s64 	%rd43144, %rd45735, %rd3013, %rd43143;
	shr.u64 	%rd43145, %rd43144, 32;
	and.b64  	%rd43146, %rd43121, 4294967295;
	add.s64 	%rd43147, %rd43145, %rd43146;
	mad.lo.s64 	%rd43148, %rd45734, %rd3013, %rd43147;
	shr.u64 	%rd43149, %rd43148, 32;
	add.s64 	%rd43150, %rd43149, %rd43122;
	mad.lo.s64 	%rd43151, %rd45733, %rd3013, %rd43150;
	shr.u64 	%rd43152, %rd43151, 32;
	and.b64  	%rd3014, %rd45745, 4294967295;
	and.b64  	%rd43153, %rd43128, 4294967295;
	mad.lo.s64 	%rd43154, %rd45740, %rd3014, %rd43153;
	shr.u64 	%rd43155, %rd43154, 32;
	and.b64  	%rd43156, %rd43132, 4294967295;
	add.s64 	%rd43157, %rd43155, %rd43156;
	mad.lo.s64 	%rd43158, %rd45739, %rd3014, %rd43157;
	shr.u64 	%rd43159, %rd43158, 32;
	and.b64  	%rd43160, %rd43136, 4294967295;
	add.s64 	%rd43161, %rd43159, %rd43160;
	mad.lo.s64 	%rd43162, %rd45738, %rd3014, %rd43161;
	shr.u64 	%rd43163, %rd43162, 32;
	and.b64  	%rd43164, %rd43140, 4294967295;
	add.s64 	%rd43165, %rd43163, %rd43164;
	mad.lo.s64 	%rd43166, %rd45737, %rd3014, %rd43165;
	shr.u64 	%rd43167, %rd43166, 32;
	and.b64  	%rd43168, %rd43144, 4294967295;
	add.s64 	%rd43169, %rd43167, %rd43168;
	mad.lo.s64 	%rd43170, %rd45736, %rd3014, %rd43169;
	shr.u64 	%rd43171, %rd43170, 32;
	and.b64  	%rd43172, %rd43148, 4294967295;
	add.s64 	%rd43173, %rd43171, %rd43172;
	mad.lo.s64 	%rd43174, %rd45735, %rd3014, %rd43173;
	shr.u64 	%rd43175, %rd43174, 32;
	and.b64  	%rd43176, %rd43151, 4294967295;
	add.s64 	%rd43177, %rd43175, %rd43176;
	mad.lo.s64 	%rd43178, %rd45734, %rd3014, %rd43177;
	shr.u64 	%rd43179, %rd43178, 32;
	add.s64 	%rd43180, %rd43179, %rd43152;
	mad.lo.s64 	%rd43181, %rd45733, %rd3014, %rd43180;
	shr.u64 	%rd43182, %rd43181, 32;
	and.b64  	%rd3015, %rd45744, 4294967295;
	and.b64  	%rd43183, %rd43158, 4294967295;
	mad.lo.s64 	%rd43184, %rd45740, %rd3015, %rd43183;
	shr.u64 	%rd43185, %rd43184, 32;
	and.b64  	%rd43186, %rd43162, 4294967295;
	add.s64 	%rd43187, %rd43185, %rd43186;
	mad.lo.s64 	%rd43188, %rd45739, %rd3015, %rd43187;
	shr.u64 	%rd43189, %rd43188, 32;
	and.b64  	%rd43190, %rd43166, 4294967295;
	add.s64 	%rd43191, %rd43189, %rd43190;
	mad.lo.s64 	%rd43192, %rd45738, %rd3015, %rd43191;
	shr.u64 	%rd43193, %rd43192, 32;
	and.b64  	%rd43194, %rd43170, 4294967295;
	add.s64 	%rd43195, %rd43193, %rd43194;
	mad.lo.s64 	%rd43196, %rd45737, %rd3015, %rd43195;
	shr.u64 	%rd43197, %rd43196, 32;
	and.b64  	%rd43198, %rd43174, 4294967295;
	add.s64 	%rd43199, %rd43197, %rd43198;
	mad.lo.s64 	%rd43200, %rd45736, %rd3015, %rd43199;
	shr.u64 	%rd43201, %rd43200, 32;
	and.b64  	%rd43202, %rd43178, 4294967295;
	add.s64 	%rd43203, %rd43201, %rd43202;
	mad.lo.s64 	%rd43204, %rd45735, %rd3015, %rd43203;
	shr.u64 	%rd43205, %rd43204, 32;
	and.b64  	%rd43206, %rd43181, 4294967295;
	add.s64 	%rd43207, %rd43205, %rd43206;
	mad.lo.s64 	%rd43208, %rd45734, %rd3015, %rd43207;
	shr.u64 	%rd43209, %rd43208, 32;
	add.s64 	%rd43210, %rd43209, %rd43182;
	mad.lo.s64 	%rd43211, %rd45733, %rd3015, %rd43210;
	shr.u64 	%rd43212, %rd43211, 32;
	and.b64  	%rd3016, %rd45743, 4294967295;
	and.b64  	%rd43213, %rd43188, 4294967295;
	mad.lo.s64 	%rd43214, %rd45740, %rd3016, %rd43213;
	shr.u64 	%rd43215, %rd43214, 32;
	and.b64  	%rd43216, %rd43192, 4294967295;
	add.s64 	%rd43217, %rd43215, %rd43216;
	mad.lo.s64 	%rd43218, %rd45739, %rd3016, %rd43217;
	shr.u64 	%rd43219, %rd43218, 32;
	and.b64  	%rd43220, %rd43196, 4294967295;
	add.s64 	%rd43221, %rd43219, %rd43220;
	mad.lo.s64 	%rd43222, %rd45738, %rd3016, %rd43221;
	shr.u64 	%rd43223, %rd43222, 32;
	and.b64  	%rd43224, %rd43200, 4294967295;
	add.s64 	%rd43225, %rd43223, %rd43224;
	mad.lo.s64 	%rd43226, %rd45737, %rd3016, %rd43225;
	shr.u64 	%rd43227, %rd43226, 32;
	and.b64  	%rd43228, %rd43204, 4294967295;
	add.s64 	%rd43229, %rd43227, %rd43228;
	mad.lo.s64 	%rd43230, %rd45736, %rd3016, %rd43229;
	shr.u64 	%rd43231, %rd43230, 32;
	and.b64  	%rd43232, %rd43208, 4294967295;
	add.s64 	%rd43233, %rd43231, %rd43232;
	mad.lo.s64 	%rd43234, %rd45735, %rd3016, %rd43233;
	shr.u64 	%rd43235, %rd43234, 32;
	and.b64  	%rd43236, %rd43211, 4294967295;
	add.s64 	%rd43237, %rd43235, %rd43236;
	mad.lo.s64 	%rd43238, %rd45734, %rd3016, %rd43237;
	shr.u64 	%rd43239, %rd43238, 32;
	add.s64 	%rd43240, %rd43239, %rd43212;
	mad.lo.s64 	%rd43241, %rd45733, %rd3016, %rd43240;
	shr.u64 	%rd43242, %rd43241, 32;
	and.b64  	%rd3017, %rd45742, 4294967295;
	and.b64  	%rd43243, %rd43218, 4294967295;
	mad.lo.s64 	%rd43244, %rd45740, %rd3017, %rd43243;
	shr.u64 	%rd43245, %rd43244, 32;
	and.b64  	%rd43246, %rd43222, 4294967295;
	add.s64 	%rd43247, %rd43245, %rd43246;
	mad.lo.s64 	%rd43248, %rd45739, %rd3017, %rd43247;
	shr.u64 	%rd43249, %rd43248, 32;
	and.b64  	%rd43250, %rd43226, 4294967295;
	add.s64 	%rd43251, %rd43249, %rd43250;
	mad.lo.s64 	%rd43252, %rd45738, %rd3017, %rd43251;
	shr.u64 	%rd43253, %rd43252, 32;
	and.b64  	%rd43254, %rd43230, 4294967295;
	add.s64 	%rd43255, %rd43253, %rd43254;
	mad.lo.s64 	%rd43256, %rd45737, %rd3017, %rd43255;
	shr.u64 	%rd43257, %rd43256, 32;
	and.b64  	%rd43258, %rd43234, 4294967295;
	add.s64 	%rd43259, %rd43257, %rd43258;
	mad.lo.s64 	%rd43260, %rd45736, %rd3017, %rd43259;
	shr.u64 	%rd43261, %rd43260, 32;
	and.b64  	%rd43262, %rd43238, 4294967295;
	add.s64 	%rd43263, %rd43261, %rd43262;
	mad.lo.s64 	%rd43264, %rd45735, %rd3017, %rd43263;
	shr.u64 	%rd43265, %rd43264, 32;
	and.b64  	%rd43266, %rd43241, 4294967295;
	add.s64 	%rd43267, %rd43265, %rd43266;
	mad.lo.s64 	%rd43268, %rd45734, %rd3017, %rd43267;
	shr.u64 	%rd43269, %rd43268, 32;
	add.s64 	%rd43270, %rd43269, %rd43242;
	mad.lo.s64 	%rd43271, %rd45733, %rd3017, %rd43270;
	shr.u64 	%rd43272, %rd43271, 32;
	and.b64  	%rd3018, %rd45741, 4294967295;
	and.b64  	%rd43273, %rd43248, 4294967295;
	mad.lo.s64 	%rd43274, %rd45740, %rd3018, %rd43273;
	shr.u64 	%rd43275, %rd43274, 32;
	and.b64  	%rd43276, %rd43252, 4294967295;
	add.s64 	%rd43277, %rd43275, %rd43276;
	mad.lo.s64 	%rd43278, %rd45739, %rd3018, %rd43277;
	shr.u64 	%rd43279, %rd43278, 32;
	and.b64  	%rd43280, %rd43256, 4294967295;
	add.s64 	%rd43281, %rd43279, %rd43280;
	mad.lo.s64 	%rd43282, %rd45738, %rd3018, %rd43281;
	shr.u64 	%rd43283, %rd43282, 32;
	and.b64  	%rd43284, %rd43260, 4294967295;
	add.s64 	%rd43285, %rd43283, %rd43284;
	mad.lo.s64 	%rd43286, %rd45737, %rd3018, %rd43285;
	shr.u64 	%rd43287, %rd43286, 32;
	and.b64  	%rd43288, %rd43264, 4294967295;
	add.s64 	%rd43289, %rd43287, %rd43288;
	mad.lo.s64 	%rd43290, %rd45736, %rd3018, %rd43289;
	shr.u64 	%rd43291, %rd43290, 32;
	and.b64  	%rd43292, %rd43268, 4294967295;
	add.s64 	%rd43293, %rd43291, %rd43292;
	mad.lo.s64 	%rd43294, %rd45735, %rd3018, %rd43293;
	shr.u64 	%rd43295, %rd43294, 32;
	and.b64  	%rd43296, %rd43271, 4294967295;
	add.s64 	%rd43297, %rd43295, %rd43296;
	mad.lo.s64 	%rd43298, %rd45734, %rd3018, %rd43297;
	shr.u64 	%rd43299, %rd43298, 32;
	add.s64 	%rd43300, %rd43299, %rd43272;
	mad.lo.s64 	%rd43301, %rd45733, %rd3018, %rd43300;
	shr.u64 	%rd43302, %rd43301, 32;
	cvt.u64.u32 	%rd3019, %r6860;
	and.b64  	%rd43303, %rd43278, 4294967295;
	mad.lo.s64 	%rd43304, %rd45740, %rd3019, %rd43303;
	shr.u64 	%rd43305, %rd43304, 32;
	and.b64  	%rd43306, %rd43282, 4294967295;
	add.s64 	%rd43307, %rd43305, %rd43306;
	mad.lo.s64 	%rd43308, %rd45739, %rd3019, %rd43307;
	shr.u64 	%rd43309, %rd43308, 32;
	and.b64  	%rd43310, %rd43286, 4294967295;
	add.s64 	%rd43311, %rd43309, %rd43310;
	mad.lo.s64 	%rd43312, %rd45738, %rd3019, %rd43311;
	shr.u64 	%rd43313, %rd43312, 32;
	and.b64  	%rd43314, %rd43290, 4294967295;
	add.s64 	%rd43315, %rd43313, %rd43314;
	mad.lo.s64 	%rd43316, %rd45737, %rd3019, %rd43315;
	shr.u64 	%rd43317, %rd43316, 32;
	and.b64  	%rd43318, %rd43294, 4294967295;
	add.s64 	%rd43319, %rd43317, %rd43318;
	mad.lo.s64 	%rd43320, %rd45736, %rd3019, %rd43319;
	shr.u64 	%rd43321, %rd43320, 32;
	and.b64  	%rd43322, %rd43298, 4294967295;
	add.s64 	%rd43323, %rd43321, %rd43322;
	mad.lo.s64 	%rd43324, %rd45735, %rd3019, %rd43323;
	shr.u64 	%rd43325, %rd43324, 32;
	and.b64  	%rd43326, %rd43301, 4294967295;
	add.s64 	%rd43327, %rd43325, %rd43326;
	mad.lo.s64 	%rd43328, %rd45734, %rd3019, %rd43327;
	shr.u64 	%rd43329, %rd43328, 32;
	add.s64 	%rd43330, %rd43329, %rd43302;
	mad.lo.s64 	%rd43331, %rd45733, %rd3019, %rd43330;
	{ .reg .b32 tmp; mov.b64 {tmp, %r6282}, %rd43331; }
	mul.lo.s32 	%r6283, %r1586, %r6281;
	cvt.u64.u32 	%rd43332, %r6283;
	and.b64  	%rd43333, %rd43107, 4294967295;
	mad.lo.s64 	%rd43334, %rd2961, %rd43332, %rd43333;
	shr.u64 	%rd43335, %rd43334, 32;
	and.b64  	%rd43336, %rd43124, 4294967295;
	add.s64 	%rd43337, %rd43335, %rd43336;
	mad.lo.s64 	%rd43338, %rd2962, %rd43332, %rd43337;
	cvt.u32.u64 	%r6284, %rd43338;
	shr.u64 	%rd43339, %rd43338, 32;
	and.b64  	%rd43340, %rd43154, 4294967295;
	add.s64 	%rd43341, %rd43339, %rd43340;
	mad.lo.s64 	%rd43342, %rd2963, %rd43332, %rd43341;
	shr.u64 	%rd43343, %rd43342, 32;
	and.b64  	%rd43344, %rd43184, 4294967295;
	add.s64 	%rd43345, %rd43343, %rd43344;
	mad.lo.s64 	%rd43346, %rd2964, %rd43332, %rd43345;
	shr.u64 	%rd43347, %rd43346, 32;
	and.b64  	%rd43348, %rd43214, 4294967295;
	add.s64 	%rd43349, %rd43347, %rd43348;
	mad.lo.s64 	%rd43350, %rd2965, %rd43332, %rd43349;
	shr.u64 	%rd43351, %rd43350, 32;
	and.b64  	%rd43352, %rd43244, 4294967295;
	add.s64 	%rd43353, %rd43351, %rd43352;
	mad.lo.s64 	%rd43354, %rd2966, %rd43332, %rd43353;
	shr.u64 	%rd43355, %rd43354, 32;
	and.b64  	%rd43356, %rd43274, 4294967295;
	add.s64 	%rd43357, %rd43355, %rd43356;
	mad.lo.s64 	%rd43358, %rd2967, %rd43332, %rd43357;
	shr.u64 	%rd43359, %rd43358, 32;
	mul.wide.u32 	%rd43360, %r1587, %r6283;
	and.b64  	%rd43361, %rd43304, 4294967295;
	add.s64 	%rd43362, %rd43359, %rd43361;
	add.s64 	%rd43363, %rd43362, %rd43360;
	shr.u64 	%rd43364, %rd43363, 32;
	and.b64  	%rd43365, %rd43308, 4294967295;
	add.s64 	%rd43366, %rd43364, %rd43365;
	shr.u64 	%rd43367, %rd43366, 32;
	and.b64  	%rd43368, %rd43312, 4294967295;
	add.s64 	%rd43369, %rd43367, %rd43368;
	shr.u64 	%rd43370, %rd43369, 32;
	and.b64  	%rd43371, %rd43316, 4294967295;
	add.s64 	%rd43372, %rd43370, %rd43371;
	shr.u64 	%rd43373, %rd43372, 32;
	and.b64  	%rd43374, %rd43320, 4294967295;
	add.s64 	%rd43375, %rd43373, %rd43374;
	shr.u64 	%rd43376, %rd43375, 32;
	and.b64  	%rd43377, %rd43324, 4294967295;
	add.s64 	%rd43378, %rd43376, %rd43377;
	shr.u64 	%rd43379, %rd43378, 32;
	and.b64  	%rd43380, %rd43328, 4294967295;
	add.s64 	%rd43381, %rd43379, %rd43380;
	shr.u64 	%rd43382, %rd43381, 32;
	and.b64  	%rd43383, %rd43331, 4294967295;
	add.s64 	%rd43384, %rd43382, %rd43383;
	{ .reg .b32 tmp; mov.b64 {tmp, %r6285}, %rd43384; }
	add.s32 	%r6286, %r6282, %r6285;
	mul.lo.s32 	%r6287, %r1586, %r6284;
	cvt.u64.u32 	%rd43385, %r6287;
	and.b64  	%rd43386, %rd43338, 4294967295;
	mad.lo.s64 	%rd43387, %rd2961, %rd43385, %rd43386;
	shr.u64 	%rd43388, %rd43387, 32;
	and.b64  	%rd43389, %rd43342, 4294967295;
	add.s64 	%rd43390, %rd43388, %rd43389;
	mad.lo.s64 	%rd43391, %rd2962, %rd43385, %rd43390;
	cvt.u32.u64 	%r6288, %rd43391;
	shr.u64 	%rd43392, %rd43391, 32;
	and.b64  	%rd43393, %rd43346, 4294967295;
	add.s64 	%rd43394, %rd43392, %rd43393;
	mad.lo.s64 	%rd43395, %rd2963, %rd43385, %rd43394;
	shr.u64 	%rd43396, %rd43395, 32;
	and.b64  	%rd43397, %rd43350, 4294967295;
	add.s64 	%rd43398, %rd43396, %rd43397;
	mad.lo.s64 	%rd43399, %rd2964, %rd43385, %rd43398;
	shr.u64 	%rd43400, %rd43399, 32;
	and.b64  	%rd43401, %rd43354, 4294967295;
	add.s64 	%rd43402, %rd43400, %rd43401;
	mad.lo.s64 	%rd43403, %rd2965, %rd43385, %rd43402;
	shr.u64 	%rd43404, %rd43403, 32;
	and.b64  	%rd43405, %rd43358, 4294967295;
	add.s64 	%rd43406, %rd43404, %rd43405;
	mad.lo.s64 	%rd43407, %rd2966, %rd43385, %rd43406;
	shr.u64 	%rd43408, %rd43407, 32;
	and.b64  	%rd43409, %rd43363, 4294967295;
	add.s64 	%rd43410, %rd43408, %rd43409;
	mad.lo.s64 	%rd43411, %rd2967, %rd43385, %rd43410;
	shr.u64 	%rd43412, %rd43411, 32;
	mul.wide.u32 	%rd43413, %r1587, %r6287;
	and.b64  	%rd43414, %rd43366, 4294967295;
	add.s64 	%rd43415, %rd43412, %rd43414;
	add.s64 	%rd43416, %rd43415, %rd43413;
	shr.u64 	%rd43417, %rd43416, 32;
	and.b64  	%rd43418, %rd43369, 4294967295;
	add.s64 	%rd43419, %rd43417, %rd43418;
	shr.u64 	%rd43420, %rd43419, 32;
	and.b64  	%rd43421, %rd43372, 4294967295;
	add.s64 	%rd43422, %rd43420, %rd43421;
	shr.u64 	%rd43423, %rd43422, 32;
	and.b64  	%rd43424, %rd43375, 4294967295;
	add.s64 	%rd43425, %rd43423, %rd43424;
	shr.u64 	%rd43426, %rd43425, 32;
	and.b64  	%rd43427, %rd43378, 4294967295;
	add.s64 	%rd43428, %rd43426, %rd43427;
	shr.u64 	%rd43429, %rd43428, 32;
	and.b64  	%rd43430, %rd43381, 4294967295;
	add.s64 	%rd43431, %rd43429, %rd43430;
	shr.u64 	%rd43432, %rd43431, 32;
	and.b64  	%rd43433, %rd43384, 4294967295;
	add.s64 	%rd43434, %rd43432, %rd43433;
	{ .reg .b32 tmp; mov.b64 {tmp, %r6289}, %rd43434; }
	add.s32 	%r6290, %r6286, %r6289;
	mul.lo.s32 	%r6291, %r1586, %r6288;
	cvt.u64.u32 	%rd43435, %r6291;
	and.b64  	%rd43436, %rd43391, 4294967295;
	mad.lo.s64 	%rd43437, %rd2961, %rd43435, %rd43436;
	shr.u64 	%rd43438, %rd43437, 32;
	and.b64  	%rd43439, %rd43395, 4294967295;
	add.s64 	%rd43440, %rd43438, %rd43439;
	mad.lo.s64 	%rd43441, %rd2962, %rd43435, %rd43440;
	cvt.u32.u64 	%r6292, %rd43441;
	shr.u64 	%rd43442, %rd43441, 32;
	and.b64  	%rd43443, %rd43399, 4294967295;
	add.s64 	%rd43444, %rd43442, %rd43443;
	mad.lo.s64 	%rd43445, %rd2963, %rd43435, %rd43444;
	shr.u64 	%rd43446, %rd43445, 32;
	and.b64  	%rd43447, %rd43403, 4294967295;
	add.s64 	%rd43448, %rd43446, %rd43447;
	mad.lo.s64 	%rd43449, %rd2964, %rd43435, %rd43448;
	shr.u64 	%rd43450, %rd43449, 32;
	and.b64  	%rd43451, %rd43407, 4294967295;
	add.s64 	%rd43452, %rd43450, %rd43451;
	mad.lo.s64 	%rd43453, %rd2965, %rd43435, %rd43452;
	shr.u64 	%rd43454, %rd43453, 32;
	and.b64  	%rd43455, %rd43411, 4294967295;
	add.s64 	%rd43456, %rd43454, %rd43455;
	mad.lo.s64 	%rd43457, %rd2966, %rd43435, %rd43456;
	shr.u64 	%rd43458, %rd43457, 32;
	and.b64  	%rd43459, %rd43416, 4294967295;
	add.s64 	%rd43460, %rd43458, %rd43459;
	mad.lo.s64 	%rd43461, %rd2967, %rd43435, %rd43460;
	shr.u64 	%rd43462, %rd43461, 32;
	mul.wide.u32 	%rd43463, %r1587, %r6291;
	and.b64  	%rd43464, %rd43419, 4294967295;
	add.s64 	%rd43465, %rd43462, %rd43464;
	add.s64 	%rd43466, %rd43465, %rd43463;
	shr.u64 	%rd43467, %rd43466, 32;
	and.b64  	%rd43468, %rd43422, 4294967295;
	add.s64 	%rd43469, %rd43467, %rd43468;
	shr.u64 	%rd43470, %rd43469, 32;
	and.b64  	%rd43471, %rd43425, 4294967295;
	add.s64 	%rd43472, %rd43470, %rd43471;
	shr.u64 	%rd43473, %rd43472, 32;
	and.b64  	%rd43474, %rd43428, 4294967295;
	add.s64 	%rd43475, %rd43473, %rd43474;
	shr.u64 	%rd43476, %rd43475, 32;
	and.b64  	%rd43477, %rd43431, 4294967295;
	add.s64 	%rd43478, %rd43476, %rd43477;
	shr.u64 	%rd43479, %rd43478, 32;
	and.b64  	%rd43480, %rd43434, 4294967295;
	add.s64 	%rd43481, %rd43479, %rd43480;
	{ .reg .b32 tmp; mov.b64 {tmp, %r6293}, %rd43481; }
	add.s32 	%r6294, %r6290, %r6293;
	mul.lo.s32 	%r6295, %r1586, %r6292;
	cvt.u64.u32 	%rd43482, %r6295;
	and.b64  	%rd43483, %rd43441, 4294967295;
	mad.lo.s64 	%rd43484, %rd2961, %rd43482, %rd43483;
	shr.u64 	%rd43485, %rd43484, 32;
	and.b64  	%rd43486, %rd43445, 4294967295;
	add.s64 	%rd43487, %rd43485, %rd43486;
	mad.lo.s64 	%rd43488, %rd2962, %rd43482, %rd43487;
	cvt.u32.u64 	%r6296, %rd43488;
	shr.u64 	%rd43489, %rd43488, 32;
	and.b64  	%rd43490, %rd43449, 4294967295;
	add.s64 	%rd43491, %rd43489, %rd43490;
	mad.lo.s64 	%rd43492, %rd2963, %rd43482, %rd43491;
	shr.u64 	%rd43493, %rd43492, 32;
	and.b64  	%rd43494, %rd43453, 4294967295;
	add.s64 	%rd43495, %rd43493, %rd43494;
	mad.lo.s64 	%rd43496, %rd2964, %rd43482, %rd43495;
	shr.u64 	%rd43497, %rd43496, 32;
	and.b64  	%rd43498, %rd43457, 4294967295;
	add.s64 	%rd43499, %rd43497, %rd43498;
	mad.lo.s64 	%rd43500, %rd2965, %rd43482, %rd43499;
	shr.u64 	%rd43501, %rd43500, 32;
	and.b64  	%rd43502, %rd43461, 4294967295;
	add.s64 	%rd43503, %rd43501, %rd43502;
	mad.lo.s64 	%rd43504, %rd2966, %rd43482, %rd43503;
	shr.u64 	%rd43505, %rd43504, 32;
	and.b64  	%rd43506, %rd43466, 4294967295;
	add.s64 	%rd43507, %rd43505, %rd43506;
	mad.lo.s64 	%rd43508, %rd2967, %rd43482, %rd43507;
	shr.u64 	%rd43509, %rd43508, 32;
	mul.wide.u32 	%rd43510, %r1587, %r6295;
	and.b64  	%rd43511, %rd43469, 4294967295;
	add.s64 	%rd43512, %rd43509, %rd43511;
	add.s64 	%rd43513, %rd43512, %rd43510;
	shr.u64 	%rd43514, %rd43513, 32;
	and.b64  	%rd43515, %rd43472, 4294967295;
	add.s64 	%rd43516, %rd43514, %rd43515;
	shr.u64 	%rd43517, %rd43516, 32;
	and.b64  	%rd43518, %rd43475, 4294967295;
	add.s64 	%rd43519, %rd43517, %rd43518;
	shr.u64 	%rd43520, %rd43519, 32;
	and.b64  	%rd43521, %rd43478, 4294967295;
	add.s64 	%rd43522, %rd43520, %rd43521;
	shr.u64 	%rd43523, %rd43522, 32;
	and.b64  	%rd43524, %rd43481, 4294967295;
	add.s64 	%rd43525, %rd43523, %rd43524;
	{ .reg .b32 tmp; mov.b64 {tmp, %r6297}, %rd43525; }
	add.s32 	%r6298, %r6294, %r6297;
	mul.lo.s32 	%r6299, %r1586, %r6296;
	cvt.u64.u32 	%rd43526, %r6299;
	and.b64  	%rd43527, %rd43488, 4294967295;
	mad.lo.s64 	%rd43528, %rd2961, %rd43526, %rd43527;
	shr.u64 	%rd43529, %rd43528, 32;
	and.b64  	%rd43530, %rd43492, 4294967295;
	add.s64 	%rd43531, %rd43529, %rd43530;
	mad.lo.s64 	%rd43532, %rd2962, %rd43526, %rd43531;
	cvt.u32.u64 	%r6300, %rd43532;
	shr.u64 	%rd43533, %rd43532, 32;
	and.b64  	%rd43534, %rd43496, 4294967295;
	add.s64 	%rd43535, %rd43533, %rd43534;
	mad.lo.s64 	%rd43536, %rd2963, %rd43526, %rd43535;
	shr.u64 	%rd43537, %rd43536, 32;
	and.b64  	%rd43538, %rd43500, 4294967295;
	add.s64 	%rd43539, %rd43537, %rd43538;
	mad.lo.s64 	%rd43540, %rd2964, %rd43526, %rd43539;
	shr.u64 	%rd43541, %rd43540, 32;
	and.b64  	%rd43542, %rd43504, 4294967295;
	add.s64 	%rd43543, %rd43541, %rd43542;
	mad.lo.s64 	%rd43544, %rd2965, %rd43526, %rd43543;
	shr.u64 	%rd43545, %rd43544, 32;
	and.b64  	%rd43546, %rd43508, 4294967295;
	add.s64 	%rd43547, %rd43545, %rd43546;
	mad.lo.s64 	%rd43548, %rd2966, %rd43526, %rd43547;
	shr.u64 	%rd43549, %rd43548, 32;
	and.b64  	%rd43550, %rd43513, 4294967295;
	add.s64 	%rd43551, %rd43549, %rd43550;
	mad.lo.s64 	%rd43552, %rd2967, %rd43526, %rd43551;
	shr.u64 	%rd43553, %rd43552, 32;
	mul.wide.u32 	%rd43554, %r1587, %r6299;
	and.b64  	%rd43555, %rd43516, 4294967295;
	add.s64 	%rd43556, %rd43553, %rd43555;
	add.s64 	%rd43557, %rd43556, %rd43554;
	shr.u64 	%rd43558, %rd43557, 32;
	and.b64  	%rd43559, %rd43519, 4294967295;
	add.s64 	%rd43560, %rd43558, %rd43559;
	shr.u64 	%rd43561, %rd43560, 32;
	and.b64  	%rd43562, %rd43522, 4294967295;
	add.s64 	%rd43563, %rd43561, %rd43562;
	shr.u64 	%rd43564, %rd43563, 32;
	and.b64  	%rd43565, %rd43525, 4294967295;
	add.s64 	%rd43566, %rd43564, %rd43565;
	{ .reg .b32 tmp; mov.b64 {tmp, %r6301}, %rd43566; }
	add.s32 	%r6302, %r6298, %r6301;
	mul.lo.s32 	%r6303, %r1586, %r6300;
	cvt.u64.u32 	%rd43567, %r6303;
	and.b64  	%rd43568, %rd43532, 4294967295;
	mad.lo.s64 	%rd43569, %rd2961, %rd43567, %rd43568;
	shr.u64 	%rd43570, %rd43569, 32;
	and.b64  	%rd43571, %rd43536, 4294967295;
	add.s64 	%rd43572, %rd43570, %rd43571;
	mad.lo.s64 	%rd43573, %rd2962, %rd43567, %rd43572;
	cvt.u32.u64 	%r6304, %rd43573;
	shr.u64 	%rd43574, %rd43573, 32;
	and.b64  	%rd43575, %rd43540, 4294967295;
	add.s64 	%rd43576, %rd43574, %rd43575;
	mad.lo.s64 	%rd43577, %rd2963, %rd43567, %rd43576;
	shr.u64 	%rd43578, %rd43577, 32;
	and.b64  	%rd43579, %rd43544, 4294967295;
	add.s64 	%rd43580, %rd43578, %rd43579;
	mad.lo.s64 	%rd43581, %rd2964, %rd43567, %rd43580;
	shr.u64 	%rd43582, %rd43581, 32;
	and.b64  	%rd43583, %rd43548, 4294967295;
	add.s64 	%rd43584, %rd43582, %rd43583;
	mad.lo.s64 	%rd43585, %rd2965, %rd43567, %rd43584;
	shr.u64 	%rd43586, %rd43585, 32;
	and.b64  	%rd43587, %rd43552, 4294967295;
	add.s64 	%rd43588, %rd43586, %rd43587;
	mad.lo.s64 	%rd43589, %rd2966, %rd43567, %rd43588;
	shr.u64 	%rd43590, %rd43589, 32;
	and.b64  	%rd43591, %rd43557, 4294967295;
	add.s64 	%rd43592, %rd43590, %rd43591;
	mad.lo.s64 	%rd43593, %rd2967, %rd43567, %rd43592;
	shr.u64 	%rd43594, %rd43593, 32;
	mul.wide.u32 	%rd43595, %r1587, %r6303;
	and.b64  	%rd43596, %rd43560, 4294967295;
	add.s64 	%rd43597, %rd43594, %rd43596;
	add.s64 	%rd43598, %rd43597, %rd43595;
	shr.u64 	%rd43599, %rd43598, 32;
	and.b64  	%rd43600, %rd43563, 4294967295;
	add.s64 	%rd43601, %rd43599, %rd43600;
	shr.u64 	%rd43602, %rd43601, 32;
	and.b64  	%rd43603, %rd43566, 4294967295;
	add.s64 	%rd43604, %rd43602, %rd43603;
	{ .reg .b32 tmp; mov.b64 {tmp, %r6305}, %rd43604; }
	add.s32 	%r6306, %r6302, %r6305;
	mul.lo.s32 	%r6307, %r1586, %r6304;
	cvt.u64.u32 	%rd43605, %r6307;
	and.b64  	%rd43606, %rd43573, 4294967295;
	mad.lo.s64 	%rd43607, %rd2961, %rd43605, %rd43606;
	shr.u64 	%rd43608, %rd43607, 32;
	and.b64  	%rd43609, %rd43577, 4294967295;
	add.s64 	%rd43610, %rd43608, %rd43609;
	mad.lo.s64 	%rd43611, %rd2962, %rd43605, %rd43610;
	cvt.u32.u64 	%r6308, %rd43611;
	shr.u64 	%rd43612, %rd43611, 32;
	and.b64  	%rd43613, %rd43581, 4294967295;
	add.s64 	%rd43614, %rd43612, %rd43613;
	mad.lo.s64 	%rd43615, %rd2963, %rd43605, %rd43614;
	shr.u64 	%rd43616, %rd43615, 32;
	and.b64  	%rd43617, %rd43585, 4294967295;
	add.s64 	%rd43618, %rd43616, %rd43617;
	mad.lo.s64 	%rd43619, %rd2964, %rd43605, %rd43618;
	shr.u64 	%rd43620, %rd43619, 32;
	and.b64  	%rd43621, %rd43589, 4294967295;
	add.s64 	%rd43622, %rd43620, %rd43621;
	mad.lo.s64 	%rd43623, %rd2965, %rd43605, %rd43622;
	shr.u64 	%rd43624, %rd43623, 32;
	and.b64  	%rd43625, %rd43593, 4294967295;
	add.s64 	%rd43626, %rd43624, %rd43625;
	mad.lo.s64 	%rd43627, %rd2966, %rd43605, %rd43626;
	shr.u64 	%rd43628, %rd43627, 32;
	and.b64  	%rd43629, %rd43598, 4294967295;
	add.s64 	%rd43630, %rd43628, %rd43629;
	mad.lo.s64 	%rd43631, %rd2967, %rd43605, %rd43630;
	shr.u64 	%rd43632, %rd43631, 32;
	mul.wide.u32 	%rd43633, %r1587, %r6307;
	and.b64  	%rd43634, %rd43601, 4294967295;
	add.s64 	%rd43635, %rd43632, %rd43634;
	add.s64 	%rd43636, %rd43635, %rd43633;
	shr.u64 	%rd43637, %rd43636, 32;
	and.b64  	%rd43638, %rd43604, 4294967295;
	add.s64 	%rd43639, %rd43637, %rd43638;
	{ .reg .b32 tmp; mov.b64 {tmp, %r6309}, %rd43639; }
	add.s32 	%r6310, %r6306, %r6309;
	mul.lo.s32 	%r6311, %r1586, %r6308;
	cvt.u64.u32 	%rd43640, %r6311;
	and.b64  	%rd43641, %rd43611, 4294967295;
	mad.lo.s64 	%rd43642, %rd2961, %rd43640, %rd43641;
	shr.u64 	%rd43643, %rd43642, 32;
	and.b64  	%rd43644, %rd43615, 4294967295;
	add.s64 	%rd43645, %rd43643, %rd43644;
	mad.lo.s64 	%rd45754, %rd2962, %rd43640, %rd43645;
	shr.u64 	%rd43646, %rd45754, 32;
	and.b64  	%rd43647, %rd43619, 4294967295;
	add.s64 	%rd43648, %rd43646, %rd43647;
	mad.lo.s64 	%rd45753, %rd2963, %rd43640, %rd43648;
	cvt.u32.u64 	%r1689, %rd45753;
	shr.u64 	%rd43649, %rd45753, 32;
	and.b64  	%rd43650, %rd43623, 4294967295;
	add.s64 	%rd43651, %rd43649, %rd43650;
	mad.lo.s64 	%rd45752, %rd2964, %rd43640, %rd43651;
	cvt.u32.u64 	%r1690, %rd45752;
	shr.u64 	%rd43652, %rd45752, 32;
	and.b64  	%rd43653, %rd43627, 4294967295;
	add.s64 	%rd43654, %rd43652, %rd43653;
	mad.lo.s64 	%rd45751, %rd2965, %rd43640, %rd43654;
	cvt.u32.u64 	%r1691, %rd45751;
	shr.u64 	%rd43655, %rd45751, 32;
	and.b64  	%rd43656, %rd43631, 4294967295;
	add.s64 	%rd43657, %rd43655, %rd43656;
	mad.lo.s64 	%rd45750, %rd2966, %rd43640, %rd43657;
	cvt.u32.u64 	%r1692, %rd45750;
	shr.u64 	%rd43658, %rd45750, 32;
	and.b64  	%rd43659, %rd43636, 4294967295;
	add.s64 	%rd43660, %rd43658, %rd43659;
	mad.lo.s64 	%rd45749, %rd2967, %rd43640, %rd43660;
	cvt.u32.u64 	%r1693, %rd45749;
	shr.u64 	%rd43661, %rd45749, 32;
	mul.wide.u32 	%rd43662, %r1587, %r6311;
	and.b64  	%rd43663, %rd43639, 4294967295;
	add.s64 	%rd43664, %rd43661, %rd43663;
	add.s64 	%rd45748, %rd43664, %rd43662;
	cvt.u32.u64 	%r1694, %rd45748;
	{ .reg .b32 tmp; mov.b64 {tmp, %r6312}, %rd45748; }
	add.s32 	%r6861, %r6310, %r6312;
	setp.gt.u32 	%p1935, %r6861, %r1587;
	@%p1935 bra 	$L__BB4_1681;
	setp.lt.u32 	%p1936, %r6861, %r1587;
	@%p1936 bra 	$L__BB4_1682;
	cvt.u32.u64 	%r6313, %rd2967;
	setp.lt.u32 	%p1937, %r6313, %r1694;
	@%p1937 bra 	$L__BB4_1681;
	setp.gt.u32 	%p1938, %r6313, %r1694;
	@%p1938 bra 	$L__BB4_1682;
	cvt.u32.u64 	%r6315, %rd2966;
	setp.lt.u32 	%p1939, %r6315, %r1693;
	@%p1939 bra 	$L__BB4_1681;
	setp.gt.u32 	%p1940, %r6315, %r1693;
	@%p1940 bra 	$L__BB4_1682;
	cvt.u32.u64 	%r6317, %rd2965;
	setp.lt.u32 	%p1941, %r6317, %r1692;
	@%p1941 bra 	$L__BB4_1681;
	setp.gt.u32 	%p1942, %r6317, %r1692;
	@%p1942 bra 	$L__BB4_1682;
	cvt.u32.u64 	%r6319, %rd2964;
	setp.lt.u32 	%p1943, %r6319, %r1691;
	@%p1943 bra 	$L__BB4_1681;
	setp.gt.u32 	%p1944, %r6319, %r1691;
	@%p1944 bra 	$L__BB4_1682;
	cvt.u32.u64 	%r6321, %rd2963;
	setp.lt.u32 	%p1945, %r6321, %r1690;
	@%p1945 bra 	$L__BB4_1681;
	setp.gt.u32 	%p1946, %r6321, %r1690;
	@%p1946 bra 	$L__BB4_1682;
	cvt.u32.u64 	%r6323, %rd2962;
	setp.lt.u32 	%p1947, %r6323, %r1689;
	@%p1947 bra 	$L__BB4_1681;
	cvt.u32.u64 	%r6325, %rd2961;
	setp.gt.u32 	%p1948, %r6323, %r1689;
	cvt.u32.u64 	%r6326, %rd45754;
	setp.gt.u32 	%p1949, %r6325, %r6326;
	or.pred  	%p1950, %p1948, %p1949;
	@%p1950 bra 	$L__BB4_1682;
$L__BB4_1681:
	and.b64  	%rd43666, %rd45754, 4294967295;
	sub.s64 	%rd45754, %rd43666, %rd2961;
	shr.u64 	%rd43667, %rd45754, 63;
	and.b64  	%rd43668, %rd45753, 4294967295;
	add.s64 	%rd43669, %rd43667, %rd2962;
	sub.s64 	%rd45753, %rd43668, %rd43669;
	shr.u64 	%rd43670, %rd45753, 63;
	and.b64  	%rd43671, %rd45752, 4294967295;
	add.s64 	%rd43672, %rd43670, %rd2963;
	sub.s64 	%rd45752, %rd43671, %rd43672;
	shr.u64 	%rd43673, %rd45752, 63;
	and.b64  	%rd43674, %rd45751, 4294967295;
	add.s64 	%rd43675, %rd43673, %rd2964;
	sub.s64 	%rd45751, %rd43674, %rd43675;
	shr.u64 	%rd43676, %rd45751, 63;
	and.b64  	%rd43677, %rd45750, 4294967295;
	add.s64 	%rd43678, %rd43676, %rd2965;
	sub.s64 	%rd45750, %rd43677, %rd43678;
	shr.u64 	%rd43679, %rd45750, 63;
	and.b64  	%rd43680, %rd45749, 4294967295;
	add.s64 	%rd43681, %rd43679, %rd2966;
	sub.s64 	%rd45749, %rd43680, %rd43681;
	shr.u64 	%rd43682, %rd45749, 63;
	and.b64  	%rd43683, %rd45748, 4294967295;
	add.s64 	%rd43684, %rd43682, %rd2967;
	sub.s64 	%rd45748, %rd43683, %rd43684;
	shr.u64 	%rd43685, %rd45748, 63;
	cvt.u32.u64 	%r6327, %rd43685;
	add.s32 	%r6328, %r1587, %r6327;
	sub.s32 	%r6861, %r6861, %r6328;
$L__BB4_1682:
	cvt.u64.u32 	%rd43686, %r6717;
	mul.lo.s64 	%rd43687, %rd3012, %rd43686;
	cvt.u32.u64 	%r6329, %rd43687;
	shr.u64 	%rd43688, %rd43687, 32;
	mad.lo.s64 	%rd43689, %rd3013, %rd43686, %rd43688;
	shr.u64 	%rd43690, %rd43689, 32;
	mad.lo.s64 	%rd43691, %rd3014, %rd43686, %rd43690;
	shr.u64 	%rd43692, %rd43691, 32;
	mad.lo.s64 	%rd43693, %rd3015, %rd43686, %rd43692;
	shr.u64 	%rd43694, %rd43693, 32;
	mad.lo.s64 	%rd43695, %rd3016, %rd43686, %rd43694;
	shr.u64 	%rd43696, %rd43695, 32;
	mad.lo.s64 	%rd43697, %rd3017, %rd43686, %rd43696;
	shr.u64 	%rd43698, %rd43697, 32;
	mad.lo.s64 	%rd43699, %rd3018, %rd43686, %rd43698;
	shr.u64 	%rd43700, %rd43699, 32;
	mad.lo.s64 	%rd43701, %rd3019, %rd43686, %rd43700;
	shr.u64 	%rd43702, %rd43701, 32;
	cvt.u64.u32 	%rd43703, %r6716;
	and.b64  	%rd43704, %rd43689, 4294967295;
	mad.lo.s64 	%rd43705, %rd3012, %rd43703, %rd43704;
	shr.u64 	%rd43706, %rd43705, 32;
	and.b64  	%rd43707, %rd43691, 4294967295;
	add.s64 	%rd43708, %rd43706, %rd43707;
	mad.lo.s64 	%rd43709, %rd3013, %rd43703, %rd43708;
	shr.u64 	%rd43710, %rd43709, 32;
	and.b64  	%rd43711, %rd43693, 4294967295;
	add.s64 	%rd43712, %rd43710, %rd43711;
	mad.lo.s64 	%rd43713, %rd3014, %rd43703, %rd43712;
	shr.u64 	%rd43714, %rd43713, 32;
	and.b64  	%rd43715, %rd43695, 4294967295;
	add.s64 	%rd43716, %rd43714, %rd43715;
	mad.lo.s64 	%rd43717, %rd3015, %rd43703, %rd43716;
	shr.u64 	%rd43718, %rd43717, 32;
	and.b64  	%rd43719, %rd43697, 4294967295;
	add.s64 	%rd43720, %rd43718, %rd43719;
	mad.lo.s64 	%rd43721, %rd3016, %rd43703, %rd43720;
	shr.u64 	%rd43722, %rd43721, 32;
	and.b64  	%rd43723, %rd43699, 4294967295;
	add.s64 	%rd43724, %rd43722, %rd43723;
	mad.lo.s64 	%rd43725, %rd3017, %rd43703, %rd43724;
	shr.u64 	%rd43726, %rd43725, 32;
	and.b64  	%rd43727, %rd43701, 4294967295;
	add.s64 	%rd43728, %rd43726, %rd43727;
	mad.lo.s64 	%rd43729, %rd3018, %rd43703, %rd43728;
	shr.u64 	%rd43730, %rd43729, 32;
	add.s64 	%rd43731, %rd43730, %rd43702;
	mad.lo.s64 	%rd43732, %rd3019, %rd43703, %rd43731;
	shr.u64 	%rd43733, %rd43732, 32;
	cvt.u64.u32 	%rd43734, %r6715;
	and.b64  	%rd43735, %rd43709, 4294967295;
	mad.lo.s64 	%rd43736, %rd3012, %rd43734, %rd43735;
	shr.u64 	%rd43737, %rd43736, 32;
	and.b64  	%rd43738, %rd43713, 4294967295;
	add.s64 	%rd43739, %rd43737, %rd43738;
	mad.lo.s64 	%rd43740, %rd3013, %rd43734, %rd43739;
	shr.u64 	%rd43741, %rd43740, 32;
	and.b64  	%rd43742, %rd43717, 4294967295;
	add.s64 	%rd43743, %rd43741, %rd43742;
	mad.lo.s64 	%rd43744, %rd3014, %rd43734, %rd43743;
	shr.u64 	%rd43745, %rd43744, 32;
	and.b64  	%rd43746, %rd43721, 4294967295;
	add.s64 	%rd43747, %rd43745, %rd43746;
	mad.lo.s64 	%rd43748, %rd3015, %rd43734, %rd43747;
	shr.u64 	%rd43749, %rd43748, 32;
	and.b64  	%rd43750, %rd43725, 4294967295;
	add.s64 	%rd43751, %rd43749, %rd43750;
	mad.lo.s64 	%rd43752, %rd3016, %rd43734, %rd43751;
	shr.u64 	%rd43753, %rd43752, 32;
	and.b64  	%rd43754, %rd43729, 4294967295;
	add.s64 	%rd43755, %rd43753, %rd43754;
	mad.lo.s64 	%rd43756, %rd3017, %rd43734, %rd43755;
	shr.u64 	%rd43757, %rd43756, 32;
	and.b64  	%rd43758, %rd43732, 4294967295;
	add.s64 	%rd43759, %rd43757, %rd43758;
	mad.lo.s64 	%rd43760, %rd3018, %rd43734, %rd43759;
	shr.u64 	%rd43761, %rd43760, 32;
	add.s64 	%rd43762, %rd43761, %rd43733;
	mad.lo.s64 	%rd43763, %rd3019, %rd43734, %rd43762;
	shr.u64 	%rd43764, %rd43763, 32;
	cvt.u64.u32 	%rd43765, %r6714;
	and.b64  	%rd43766, %rd43740, 4294967295;
	mad.lo.s64 	%rd43767, %rd3012, %rd43765, %rd43766;
	shr.u64 	%rd43768, %rd43767, 32;
	and.b64  	%rd43769, %rd43744, 4294967295;
	add.s64 	%rd43770, %rd43768, %rd43769;
	mad.lo.s64 	%rd43771, %rd3013, %rd43765, %rd43770;
	shr.u64 	%rd43772, %rd43771, 32;
	and.b64  	%rd43773, %rd43748, 4294967295;
	add.s64 	%rd43774, %rd43772, %rd43773;
	mad.lo.s64 	%rd43775, %rd3014, %rd43765, %rd43774;
	shr.u64 	%rd43776, %rd43775, 32;
	and.b64  	%rd43777, %rd43752, 4294967295;
	add.s64 	%rd43778, %rd43776, %rd43777;
	mad.lo.s64 	%rd43779, %rd3015, %rd43765, %rd43778;
	shr.u64 	%rd43780, %rd43779, 32;
	and.b64  	%rd43781, %rd43756, 4294967295;
	add.s64 	%rd43782, %rd43780, %rd43781;
	mad.lo.s64 	%rd43783, %rd3016, %rd43765, %rd43782;
	shr.u64 	%rd43784, %rd43783, 32;
	and.b64  	%rd43785, %rd43760, 4294967295;
	add.s64 	%rd43786, %rd43784, %rd43785;
	mad.lo.s64 	%rd43787, %rd3017, %rd43765, %rd43786;
	shr.u64 	%rd43788, %rd43787, 32;
	and.b64  	%rd43789, %rd43763, 4294967295;
	add.s64 	%rd43790, %rd43788, %rd43789;
	mad.lo.s64 	%rd43791, %rd3018, %rd43765, %rd43790;
	shr.u64 	%rd43792, %rd43791, 32;
	add.s64 	%rd43793, %rd43792, %rd43764;
	mad.lo.s64 	%rd43794, %rd3019, %rd43765, %rd43793;
	shr.u64 	%rd43795, %rd43794, 32;
	cvt.u64.u32 	%rd43796, %r6713;
	and.b64  	%rd43797, %rd43771, 4294967295;
	mad.lo.s64 	%rd43798, %rd3012, %rd43796, %rd43797;
	shr.u64 	%rd43799, %rd43798, 32;
	and.b64  	%rd43800, %rd43775, 4294967295;
	add.s64 	%rd43801, %rd43799, %rd43800;
	mad.lo.s64 	%rd43802, %rd3013, %rd43796, %rd43801;
	shr.u64 	%rd43803, %rd43802, 32;
	and.b64  	%rd43804, %rd43779, 4294967295;
	add.s64 	%rd43805, %rd43803, %rd43804;
	mad.lo.s64 	%rd43806, %rd3014, %rd43796, %rd43805;
	shr.u64 	%rd43807, %rd43806, 32;
	and.b64  	%rd43808, %rd43783, 4294967295;
	add.s64 	%rd43809, %rd43807, %rd43808;
	mad.lo.s64 	%rd43810, %rd3015, %rd43796, %rd43809;
	shr.u64 	%rd43811, %rd43810, 32;
	and.b64  	%rd43812, %rd43787, 4294967295;
	add.s64 	%rd43813, %rd43811, %rd43812;
	mad.lo.s64 	%rd43814, %rd3016, %rd43796, %rd43813;
	shr.u64 	%rd43815, %rd43814, 32;
	and.b64  	%rd43816, %rd43791, 4294967295;
	add.s64 	%rd43817, %rd43815, %rd43816;
	mad.lo.s64 	%rd43818, %rd3017, %rd43796, %rd43817;
	shr.u64 	%rd43819, %rd43818, 32;
	and.b64  	%rd43820, %rd43794, 4294967295;
	add.s64 	%rd43821, %rd43819, %rd43820;
	mad.lo.s64 	%rd43822, %rd3018, %rd43796, %rd43821;
	shr.u64 	%rd43823, %rd43822, 32;
	add.s64 	%rd43824, %rd43823, %rd43795;
	mad.lo.s64 	%rd43825, %rd3019, %rd43796, %rd43824;
	shr.u64 	%rd43826, %rd43825, 32;
	cvt.u64.u32 	%rd43827, %r6712;
	and.b64  	%rd43828, %rd43802, 4294967295;
	mad.lo.s64 	%rd43829, %rd3012, %rd43827, %rd43828;
	shr.u64 	%rd43830, %rd43829, 32;
	and.b64  	%rd43831, %rd43806, 4294967295;
	add.s64 	%rd43832, %rd43830, %rd43831;
	mad.lo.s64 	%rd43833, %rd3013, %rd43827, %rd43832;
	shr.u64 	%rd43834, %rd43833, 32;
	and.b64  	%rd43835, %rd43810, 4294967295;
	add.s64 	%rd43836, %rd43834, %rd43835;
	mad.lo.s64 	%rd43837, %rd3014, %rd43827, %rd43836;
	shr.u64 	%rd43838, %rd43837, 32;
	and.b64  	%rd43839, %rd43814, 4294967295;
	add.s64 	%rd43840, %rd43838, %rd43839;
	mad.lo.s64 	%rd43841, %rd3015, %rd43827, %rd43840;
	shr.u64 	%rd43842, %rd43841, 32;
	and.b64  	%rd43843, %rd43818, 4294967295;
	add.s64 	%rd43844, %rd43842, %rd43843;
	mad.lo.s64 	%rd43845, %rd3016, %rd43827, %rd43844;
	shr.u64 	%rd43846, %rd43845, 32;
	and.b64  	%rd43847, %rd43822, 4294967295;
	add.s64 	%rd43848, %rd43846, %rd43847;
	mad.lo.s64 	%rd43849, %rd3017, %rd43827, %rd43848;
	shr.u64 	%rd43850, %rd43849, 32;
	and.b64  	%rd43851, %rd43825, 4294967295;
	add.s64 	%rd43852, %rd43850, %rd43851;
	mad.lo.s64 	%rd43853, %rd3018, %rd43827, %rd43852;
	shr.u64 	%rd43854, %rd43853, 32;
	add.s64 	%rd43855, %rd43854, %rd43826;
	mad.lo.s64 	%rd43856, %rd3019, %rd43827, %rd43855;
	shr.u64 	%rd43857, %rd43856, 32;
	cvt.u64.u32 	%rd43858, %r6711;
	and.b64  	%rd43859, %rd43833, 4294967295;
	mad.lo.s64 	%rd43860, %rd3012, %rd43858, %rd43859;
	shr.u64 	%rd43861, %rd43860, 32;
	and.b64  	%rd43862, %rd43837, 4294967295;
	add.s64 	%rd43863, %rd43861, %rd43862;
	mad.lo.s64 	%rd43864, %rd3013, %rd43858, %rd43863;
	shr.u64 	%rd43865, %rd43864, 32;
	and.b64  	%rd43866, %rd43841, 4294967295;
	add.s64 	%rd43867, %rd43865, %rd43866;
	mad.lo.s64 	%rd43868, %rd3014, %rd43858, %rd43867;
	shr.u64 	%rd43869, %rd43868, 32;
	and.b64  	%rd43870, %rd43845, 4294967295;
	add.s64 	%rd43871, %rd43869, %rd43870;
	mad.lo.s64 	%rd43872, %rd3015, %rd43858, %rd43871;
	shr.u64 	%rd43873, %rd43872, 32;
	and.b64  	%rd43874, %rd43849, 4294967295;
	add.s64 	%rd43875, %rd43873, %rd43874;
	mad.lo.s64 	%rd43876, %rd3016, %rd43858, %rd43875;
	shr.u64 	%rd43877, %rd43876, 32;
	and.b64  	%rd43878, %rd43853, 4294967295;
	add.s64 	%rd43879, %rd43877, %rd43878;
	mad.lo.s64 	%rd43880, %rd3017, %rd43858, %rd43879;
	shr.u64 	%rd43881, %rd43880, 32;
	and.b64  	%rd43882, %rd43856, 4294967295;
	add.s64 	%rd43883, %rd43881, %rd43882;
	mad.lo.s64 	%rd43884, %rd3018, %rd43858, %rd43883;
	shr.u64 	%rd43885, %rd43884, 32;
	add.s64 	%rd43886, %rd43885, %rd43857;
	mad.lo.s64 	%rd43887, %rd3019, %rd43858, %rd43886;
	shr.u64 	%rd43888, %rd43887, 32;
	cvt.u64.u32 	%rd43889, %r6710;
	and.b64  	%rd43890, %rd43864, 4294967295;
	mad.lo.s64 	%rd43891, %rd3012, %rd43889, %rd43890;
	shr.u64 	%rd43892, %rd43891, 32;
	and.b64  	%rd43893, %rd43868, 4294967295;
	add.s64 	%rd43894, %rd43892, %rd43893;
	mad.lo.s64 	%rd43895, %rd3013, %rd43889, %rd43894;
	shr.u64 	%rd43896, %rd43895, 32;
	and.b64  	%rd43897, %rd43872, 4294967295;
	add.s64 	%rd43898, %rd43896, %rd43897;
	mad.lo.s64 	%rd43899, %rd3014, %rd43889, %rd43898;
	shr.u64 	%rd43900, %rd43899, 32;
	and.b64  	%rd43901, %rd43876, 4294967295;
	add.s64 	%rd43902, %rd43900, %rd43901;
	mad.lo.s64 	%rd43903, %rd3015, %rd43889, %rd43902;
	shr.u64 	%rd43904, %rd43903, 32;
	and.b64  	%rd43905, %rd43880, 4294967295;
	add.s64 	%rd43906, %rd43904, %rd43905;
	mad.lo.s64 	%rd43907, %rd3016, %rd43889, %rd43906;
	shr.u64 	%rd43908, %rd43907, 32;
	and.b64  	%rd43909, %rd43884, 4294967295;
	add.s64 	%rd43910, %rd43908, %rd43909;
	mad.lo.s64 	%rd43911, %rd3017, %rd43889, %rd43910;
	shr.u64 	%rd43912, %rd43911, 32;
	and.b64  	%rd43913, %rd43887, 4294967295;
	add.s64 	%rd43914, %rd43912, %rd43913;
	mad.lo.s64 	%rd43915, %rd3018, %rd43889, %rd43914;
	shr.u64 	%rd43916, %rd43915, 32;
	add.s64 	%rd43917, %rd43916, %rd43888;
	mad.lo.s64 	%rd43918, %rd3019, %rd43889, %rd43917;
	{ .reg .b32 tmp; mov.b64 {tmp, %r6330}, %rd43918; }
	mul.lo.s32 	%r6331, %r1586, %r6329;
	cvt.u64.u32 	%rd43919, %r6331;
	and.b64  	%rd43920, %rd43687, 4294967295;
	mad.lo.s64 	%rd43921, %rd2961, %rd43919, %rd43920;
	shr.u64 	%rd43922, %rd43921, 32;
	and.b64  	%rd43923, %rd43705, 4294967295;
	add.s64 	%rd43924, %rd43922, %rd43923;
	mad.lo.s64 	%rd43925, %rd2962, %rd43919, %rd43924;
	cvt.u32.u64 	%r6332, %rd43925;
	shr.u64 	%rd43926, %rd43925, 32;
	and.b64  	%rd43927, %rd43736, 4294967295;
	add.s64 	%rd43928, %rd43926, %rd43927;
	mad.lo.s64 	%rd43929, %rd2963, %rd43919, %rd43928;
	shr.u64 	%rd43930, %rd43929, 32;
	and.b64  	%rd43931, %rd43767, 4294967295;
	add.s64 	%rd43932, %rd43930, %rd43931;
	mad.lo.s64 	%rd43933, %rd2964, %rd43919, %rd43932;
	shr.u64 	%rd43934, %rd43933, 32;
	and.b64  	%rd43935, %rd43798, 4294967295;
	add.s64 	%rd43936, %rd43934, %rd43935;
	mad.lo.s64 	%rd43937, %rd2965, %rd43919, %rd43936;
	shr.u64 	%rd43938, %rd43937, 32;
	and.b64  	%rd43939, %rd43829, 4294967295;
	add.s64 	%rd43940, %rd43938, %rd43939;
	mad.lo.s64 	%rd43941, %rd2966, %rd43919, %rd43940;
	shr.u64 	%rd43942, %rd43941, 32;
	and.b64  	%rd43943, %rd43860, 4294967295;
	add.s64 	%rd43944, %rd43942, %rd43943;
	mad.lo.s64 	%rd43945, %rd2967, %rd43919, %rd43944;
	shr.u64 	%rd43946, %rd43945, 32;
	mul.wide.u32 	%rd43947, %r1587, %r6331;
	and.b64  	%rd43948, %rd43891, 4294967295;
	add.s64 	%rd43949, %rd43946, %rd43948;
	add.s64 	%rd43950, %rd43949, %rd43947;
	shr.u64 	%rd43951, %rd43950, 32;
	and.b64  	%rd43952, %rd43895, 4294967295;
	add.s64 	%rd43953, %rd43951, %rd43952;
	shr.u64 	%rd43954, %rd43953, 32;
	and.b64  	%rd43955, %rd43899, 4294967295;
	add.s64 	%rd43956, %rd43954, %rd43955;
	shr.u64 	%rd43957, %rd43956, 32;
	and.b64  	%rd43958, %rd43903, 4294967295;
	add.s64 	%rd43959, %rd43957, %rd43958;
	shr.u64 	%rd43960, %rd43959, 32;
	and.b64  	%rd43961, %rd43907, 4294967295;
	add.s64 	%rd43962, %rd43960, %rd43961;
	shr.u64 	%rd43963, %rd43962, 32;
	and.b64  	%rd43964, %rd43911, 4294967295;
	add.s64 	%rd43965, %rd43963, %rd43964;
	shr.u64 	%rd43966, %rd43965, 32;
	and.b64  	%rd43967, %rd43915, 4294967295;
	add.s64 	%rd43968, %rd43966, %rd43967;
	shr.u64 	%rd43969, %rd43968, 32;
	and.b64  	%rd43970, %rd43918, 4294967295;
	add.s64 	%rd43971, %rd43969, %rd43970;
	{ .reg .b32 tmp; mov.b64 {tmp, %r6333}, %rd43971; }
	add.s32 	%r6334, %r6330, %r6333;
	mul.lo.s32 	%r6335, %r1586, %r6332;
	cvt.u64.u32 	%rd43972, %r6335;
	and.b64  	%rd43973, %rd43925, 4294967295;
	mad.lo.s64 	%rd43974, %rd2961, %rd43972, %rd43973;
	shr.u64 	%rd43975, %rd43974, 32;
	and.b64  	%rd43976, %rd43929, 4294967295;
	add.s64 	%rd43977, %rd43975, %rd43976;
	mad.lo.s64 	%rd43978, %rd2962, %rd43972, %rd43977;
	cvt.u32.u64 	%r6336, %rd43978;
	shr.u64 	%rd43979, %rd43978, 32;
	and.b64  	%rd43980, %rd43933, 4294967295;
	add.s64 	%rd43981, %rd43979, %rd43980;
	mad.lo.s64 	%rd43982, %rd2963, %rd43972, %rd43981;
	shr.u64 	%rd43983, %rd43982, 32;
	and.b64  	%rd43984, %rd43937, 4294967295;
	add.s64 	%rd43985, %rd43983, %rd43984;
	mad.lo.s64 	%rd43986, %rd2964, %rd43972, %rd43985;
	shr.u64 	%rd43987, %rd43986, 32;
	and.b64  	%rd43988, %rd43941, 4294967295;
	add.s64 	%rd43989, %rd43987, %rd43988;
	mad.lo.s64 	%rd43990, %rd2965, %rd43972, %rd43989;
	shr.u64 	%rd43991, %rd43990, 32;
	and.b64  	%rd43992, %rd43945, 4294967295;
	add.s64 	%rd43993, %rd43991, %rd43992;
	mad.lo.s64 	%rd43994, %rd2966, %rd43972, %rd43993;
	shr.u64 	%rd43995, %rd43994, 32;
	and.b64  	%rd43996, %rd43950, 4294967295;
	add.s64 	%rd43997, %rd43995, %rd43996;
	mad.lo.s64 	%rd43998, %rd2967, %rd43972, %rd43997;
	shr.u64 	%rd43999, %rd43998, 32;
	mul.wide.u32 	%rd44000, %r1587, %r6335;
	and.b64  	%rd44001, %rd43953, 4294967295;
	add.s64 	%rd44002, %rd43999, %rd44001;
	add.s64 	%rd44003, %rd44002, %rd44000;
	shr.u64 	%rd44004, %rd44003, 32;
	and.b64  	%rd44005, %rd43956, 4294967295;
	add.s64 	%rd44006, %rd44004, %rd44005;
	shr.u64 	%rd44007, %rd44006, 32;
	and.b64  	%rd44008, %rd43959, 4294967295;
	add.s64 	%rd44009, %rd44007, %rd44008;
	shr.u64 	%rd44010, %rd44009, 32;
	and.b64  	%rd44011, %rd43962, 4294967295;
	add.s64 	%rd44012, %rd44010, %rd44011;
	shr.u64 	%rd44013, %rd44012, 32;
	and.b64  	%rd44014, %rd43965, 4294967295;
	add.s64 	%rd44015, %rd44013, %rd44014;
	shr.u64 	%rd44016, %rd44015, 32;
	and.b64  	%rd44017, %rd43968, 4294967295;
	add.s64 	%rd44018, %rd44016, %rd44017;
	shr.u64 	%rd44019, %rd44018, 32;
	and.b64  	%rd44020, %rd43971, 4294967295;
	add.s64 	%rd44021, %rd44019, %rd44020;
	{ .reg .b32 tmp; mov.b64 {tmp, %r6337}, %rd44021; }
	add.s32 	%r6338, %r6334, %r6337;
	mul.lo.s32 	%r6339, %r1586, %r6336;
	cvt.u64.u32 	%rd44022, %r6339;
	and.b64  	%rd44023, %rd43978, 4294967295;
	mad.lo.s64 	%rd44024, %rd2961, %rd44022, %rd44023;
	shr.u64 	%rd44025, %rd44024, 32;
	and.b64  	%rd44026, %rd43982, 4294967295;
	add.s64 	%rd44027, %rd44025, %rd44026;
	mad.lo.s64 	%rd44028, %rd2962, %rd44022, %rd44027;
	cvt.u32.u64 	%r6340, %rd44028;
	shr.u64 	%rd44029, %rd44028, 32;
	and.b64  	%rd44030, %rd43986, 4294967295;
	add.s64 	%rd44031, %rd44029, %rd44030;
	mad.lo.s64 	%rd44032, %rd2963, %rd44022, %rd44031;
	shr.u64 	%rd44033, %rd44032, 32;
	and.b64  	%rd44034, %rd43990, 4294967295;
	add.s64 	%rd44035, %rd44033, %rd44034;
	mad.lo.s64 	%rd44036, %rd2964, %rd44022, %rd44035;
	shr.u64 	%rd44037, %rd44036, 32;
	and.b64  	%rd44038, %rd43994, 4294967295;
	add.s64 	%rd44039, %rd44037, %rd44038;
	mad.lo.s64 	%rd44040, %rd2965, %rd44022, %rd44039;
	shr.u64 	%rd44041, %rd44040, 32;
	and.b64  	%rd44042, %rd43998, 4294967295;
	add.s64 	%rd44043, %rd44041, %rd44042;
	mad.lo.s64 	%rd44044, %rd2966, %rd44022, %rd44043;
	shr.u64 	%rd44045, %rd44044, 32;
	and.b64  	%rd44046, %rd44003, 4294967295;
	add.s64 	%rd44047, %rd44045, %rd44046;
	mad.lo.s64 	%rd44048, %rd2967, %rd44022, %rd44047;
	shr.u64 	%rd44049, %rd44048, 32;
	mul.wide.u32 	%rd44050, %r1587, %r6339;
	and.b64  	%rd44051, %rd44006, 4294967295;
	add.s64 	%rd44052, %rd44049, %rd44051;
	add.s64 	%rd44053, %rd44052, %rd44050;
	shr.u64 	%rd44054, %rd44053, 32;
	and.b64  	%rd44055, %rd44009, 4294967295;
	add.s64 	%rd44056, %rd44054, %rd44055;
	shr.u64 	%rd44057, %rd44056, 32;
	and.b64  	%rd44058, %rd44012, 4294967295;
	add.s64 	%rd44059, %rd44057, %rd44058;
	shr.u64 	%rd44060, %rd44059, 32;
	and.b64  	%rd44061, %rd44015, 4294967295;
	add.s64 	%rd44062, %rd44060, %rd44061;
	shr.u64 	%rd44063, %rd44062, 32;
	and.b64  	%rd44064, %rd44018, 4294967295;
	add.s64 	%rd44065, %rd44063, %rd44064;
	shr.u64 	%rd44066, %rd44065, 32;
	and.b64  	%rd44067, %rd44021, 4294967295;
	add.s64 	%rd44068, %rd44066, %rd44067;
	{ .reg .b32 tmp; mov.b64 {tmp, %r6341}, %rd44068; }
	add.s32 	%r6342, %r6338, %r6341;
	mul.lo.s32 	%r6343, %r1586, %r6340;
	cvt.u64.u32 	%rd44069, %r6343;
	and.b64  	%rd44070, %rd44028, 4294967295;
	mad.lo.s64 	%rd44071, %rd2961, %rd44069, %rd44070;
	shr.u64 	%rd44072, %rd44071, 32;
	and.b64  	%rd44073, %rd44032, 4294967295;
	add.s64 	%rd44074, %rd44072, %rd44073;
	mad.lo.s64 	%rd44075, %rd2962, %rd44069, %rd44074;
	cvt.u32.u64 	%r6344, %rd44075;
	shr.u64 	%rd44076, %rd44075, 32;
	and.b64  	%rd44077, %rd44036, 4294967295;
	add.s64 	%rd44078, %rd44076, %rd44077;
	mad.lo.s64 	%rd44079, %rd2963, %rd44069, %rd44078;
	shr.u64 	%rd44080, %rd44079, 32;
	and.b64  	%rd44081, %rd44040, 4294967295;
	add.s64 	%rd44082, %rd44080, %rd44081;
	mad.lo.s64 	%rd44083, %rd2964, %rd44069, %rd44082;
	shr.u64 	%rd44084, %rd44083, 32;
	and.b64  	%rd44085, %rd44044, 4294967295;
	add.s64 	%rd44086, %rd44084, %rd44085;
	mad.lo.s64 	%rd44087, %rd2965, %rd44069, %rd44086;
	shr.u64 	%rd44088, %rd44087, 32;
	and.b64  	%rd44089, %rd44048, 4294967295;
	add.s64 	%rd44090, %rd44088, %rd44089;
	mad.lo.s64 	%rd44091, %rd2966, %rd44069, %rd44090;
	shr.u64 	%rd44092, %rd44091, 32;
	and.b64  	%rd44093, %rd44053, 4294967295;
	add.s64 	%rd44094, %rd44092, %rd44093;
	mad.lo.s64 	%rd44095, %rd2967, %rd44069, %rd44094;
	shr.u64 	%rd44096, %rd44095, 32;
	mul.wide.u32 	%rd44097, %r1587, %r6343;
	and.b64  	%rd44098, %rd44056, 4294967295;
	add.s64 	%rd44099, %rd44096, %rd44098;
	add.s64 	%rd44100, %rd44099, %rd44097;
	shr.u64 	%rd44101, %rd44100, 32;
	and.b64  	%rd44102, %rd44059, 4294967295;
	add.s64 	%rd44103, %rd44101, %rd44102;
	shr.u64 	%rd44104, %rd44103, 32;
	and.b64  	%rd44105, %rd44062, 4294967295;
	add.s64 	%rd44106, %rd44104, %rd44105;
	shr.u64 	%rd44107, %rd44106, 32;
	and.b64  	%rd44108, %rd44065, 4294967295;
	add.s64 	%rd44109, %rd44107, %rd44108;
	shr.u64 	%rd44110, %rd44109, 32;
	and.b64  	%rd44111, %rd44068, 4294967295;
	add.s64 	%rd44112, %rd44110, %rd44111;
	{ .reg .b32 tmp; mov.b64 {tmp, %r6345}, %rd44112; }
	add.s32 	%r6346, %r6342, %r6345;
	mul.lo.s32 	%r6347, %r1586, %r6344;
	cvt.u64.u32 	%rd44113, %r6347;
	and.b64  	%rd44114, %rd44075, 4294967295;
	mad.lo.s64 	%rd44115, %rd2961, %rd44113, %rd44114;
	shr.u64 	%rd44116, %rd44115, 32;
	and.b64  	%rd44117, %rd44079, 4294967295;
	add.s64 	%rd44118, %rd44116, %rd44117;
	mad.lo.s64 	%rd44119, %rd2962, %rd44113, %rd44118;
	cvt.u32.u64 	%r6348, %rd44119;
	shr.u64 	%rd44120, %rd44119, 32;
	and.b64  	%rd44121, %rd44083, 4294967295;
	add.s64 	%rd44122, %rd44120, %rd44121;
	mad.lo.s64 	%rd44123, %rd2963, %rd44113, %rd44122;
	shr.u64 	%rd44124, %rd44123, 32;
	and.b64  	%rd44125, %rd44087, 4294967295;
	add.s64 	%rd44126, %rd44124, %rd44125;
	mad.lo.s64 	%rd44127, %rd2964, %rd44113, %rd44126;
	shr.u64 	%rd44128, %rd44127, 32;
	and.b64  	%rd44129, %rd44091, 4294967295;
	add.s64 	%rd44130, %rd44128, %rd44129;
	mad.lo.s64 	%rd44131, %rd2965, %rd44113, %rd44130;
	shr.u64 	%rd44132, %rd44131, 32;
	and.b64  	%rd44133, %rd44095, 4294967295;
	add.s64 	%rd44134, %rd44132, %rd44133;
	mad.lo.s64 	%rd44135, %rd2966, %rd44113, %rd44134;
	shr.u64 	%rd44136, %rd44135, 32;
	and.b64  	%rd44137, %rd44100, 4294967295;
	add.s64 	%rd44138, %rd44136, %rd44137;
	mad.lo.s64 	%rd44139, %rd2967, %rd44113, %rd44138;
	shr.u64 	%rd44140, %rd44139, 32;
	mul.wide.u32 	%rd44141, %r1587, %r6347;
	and.b64  	%rd44142, %rd44103, 4294967295;
	add.s64 	%rd44143, %rd44140, %rd44142;
	add.s64 	%rd44144, %rd44143, %rd44141;
	shr.u64 	%rd44145, %rd44144, 32;
	and.b64  	%rd44146, %rd44106, 4294967295;
	add.s64 	%rd44147, %rd44145, %rd44146;
	shr.u64 	%rd44148, %rd44147, 32;
	and.b64  	%rd44149, %rd44109, 4294967295;
	add.s64 	%rd44150, %rd44148, %rd44149;
	shr.u64 	%rd44151, %rd44150, 32;
	and.b64  	%rd44152, %rd44112, 4294967295;
	add.s64 	%rd44153, %rd44151, %rd44152;
	{ .reg .b32 tmp; mov.b64 {tmp, %r6349}, %rd44153; }
	add.s32 	%r6350, %r6346, %r6349;
	mul.lo.s32 	%r6351, %r1586, %r6348;
	cvt.u64.u32 	%rd44154, %r6351;
	and.b64  	%rd44155, %rd44119, 4294967295;
	mad.lo.s64 	%rd44156, %rd2961, %rd44154, %rd44155;
	shr.u64 	%rd44157, %rd44156, 32;
	and.b64  	%rd44158, %rd44123, 4294967295;
	add.s64 	%rd44159, %rd44157, %rd44158;
	mad.lo.s64 	%rd44160, %rd2962, %rd44154, %rd44159;
	cvt.u32.u64 	%r6352, %rd44160;
	shr.u64 	%rd44161, %rd44160, 32;
	and.b64  	%rd44162, %rd44127, 4294967295;
	add.s64 	%rd44163, %rd44161, %rd44162;
	mad.lo.s64 	%rd44164, %rd2963, %rd44154, %rd44163;
	shr.u64 	%rd44165, %rd44164, 32;
	and.b64  	%rd44166, %rd44131, 4294967295;
	add.s64 	%rd44167, %rd44165, %rd44166;
	mad.lo.s64 	%rd44168, %rd2964, %rd44154, %rd44167;
	shr.u64 	%rd44169, %rd44168, 32;
	and.b64  	%rd44170, %rd44135, 4294967295;
	add.s64 	%rd44171, %rd44169, %rd44170;
	mad.lo.s64 	%rd44172, %rd2965, %rd44154, %rd44171;
	shr.u64 	%rd44173, %rd44172, 32;
	and.b64  	%rd44174, %rd44139, 4294967295;
	add.s64 	%rd44175, %rd44173, %rd44174;
	mad.lo.s64 	%rd44176, %rd2966, %rd44154, %rd44175;
	shr.u64 	%rd44177, %rd44176, 32;
	and.b64  	%rd44178, %rd44144, 4294967295;
	add.s64 	%rd44179, %rd44177, %rd44178;
	mad.lo.s64 	%rd44180, %rd2967, %rd44154, %rd44179;
	shr.u64 	%rd44181, %rd44180, 32;
	mul.wide.u32 	%rd44182, %r1587, %r6351;
	and.b64  	%rd44183, %rd44147, 4294967295;
	add.s64 	%rd44184, %rd44181, %rd44183;
	add.s64 	%rd44185, %rd44184, %rd44182;
	shr.u64 	%rd44186, %rd44185, 32;
	and.b64  	%rd44187, %rd44150, 4294967295;
	add.s64 	%rd44188, %rd44186, %rd44187;
	shr.u64 	%rd44189, %rd44188, 32;
	and.b64  	%rd44190, %rd44153, 4294967295;
	add.s64 	%rd44191, %rd44189, %rd44190;
	{ .reg .b32 tmp; mov.b64 {tmp, %r6353}, %rd44191; }
	add.s32 	%r6354, %r6350, %r6353;
	mul.lo.s32 	%r6355, %r1586, %r6352;
	cvt.u64.u32 	%rd44192, %r6355;
	and.b64  	%rd44193, %rd44160, 4294967295;
	mad.lo.s64 	%rd44194, %rd2961, %rd44192, %rd44193;
	shr.u64 	%rd44195, %rd44194, 32;
	and.b64  	%rd44196, %rd44164, 4294967295;
	add.s64 	%rd44197, %rd44195, %rd44196;
	mad.lo.s64 	%rd44198, %rd2962, %rd44192, %rd44197;
	cvt.u32.u64 	%r6356, %rd44198;
	shr.u64 	%rd44199, %rd44198, 32;
	and.b64  	%rd44200, %rd44168, 4294967295;
	add.s64 	%rd44201, %rd44199, %rd44200;
	mad.lo.s64 	%rd44202, %rd2963, %rd44192, %rd44201;
	shr.u64 	%rd44203, %rd44202, 32;
	and.b64  	%rd44204, %rd44172, 4294967295;
	add.s64 	%rd44205, %rd44203, %rd44204;
	mad.lo.s64 	%rd44206, %rd2964, %rd44192, %rd44205;
	shr.u64 	%rd44207, %rd44206, 32;
	and.b64  	%rd44208, %rd44176, 4294967295;
	add.s64 	%rd44209, %rd44207, %rd44208;
	mad.lo.s64 	%rd44210, %rd2965, %rd44192, %rd44209;
	shr.u64 	%rd44211, %rd44210, 32;
	and.b64  	%rd44212, %rd44180, 4294967295;
	add.s64 	%rd44213, %rd44211, %rd44212;
	mad.lo.s64 	%rd44214, %rd2966, %rd44192, %rd44213;
	shr.u64 	%rd44215, %rd44214, 32;
	and.b64  	%rd44216, %rd44185, 4294967295;
	add.s64 	%rd44217, %rd44215, %rd44216;
	mad.lo.s64 	%rd44218, %rd2967, %rd44192, %rd44217;
	shr.u64 	%rd44219, %rd44218, 32;
	mul.wide.u32 	%rd44220, %r1587, %r6355;
	and.b64  	%rd44221, %rd44188, 4294967295;
	add.s64 	%rd44222, %rd44219, %rd44221;
	add.s64 	%rd44223, %rd44222, %rd44220;
	shr.u64 	%rd44224, %rd44223, 32;
	and.b64  	%rd44225, %rd44191, 4294967295;
	add.s64 	%rd44226, %rd44224, %rd44225;
	{ .reg .b32 tmp; mov.b64 {tmp, %r6357}, %rd44226; }
	add.s32 	%r6358, %r6354, %r6357;
	mul.lo.s32 	%r6359, %r1586, %r6356;
	cvt.u64.u32 	%rd44227, %r6359;
	and.b64  	%rd44228, %rd44198, 4294967295;
	mad.lo.s64 	%rd44229, %rd2961, %rd44227, %rd44228;
	shr.u64 	%rd44230, %rd44229, 32;
	and.b64  	%rd44231, %rd44202, 4294967295;
	add.s64 	%rd44232, %rd44230, %rd44231;
	mad.lo.s64 	%rd3041, %rd2962, %rd44227, %rd44232;
	cvt.u32.u64 	%r1698, %rd3041;
	shr.u64 	%rd44233, %rd3041, 32;
	and.b64  	%rd44234, %rd44206, 4294967295;
	add.s64 	%rd44235, %rd44233, %rd44234;
	mad.lo.s64 	%rd3042, %rd2963, %rd44227, %rd44235;
	cvt.u32.u64 	%r1699, %rd3042;
	shr.u64 	%rd44236, %rd3042, 32;
	and.b64  	%rd44237, %rd44210, 4294967295;
	add.s64 	%rd44238, %rd44236, %rd44237;
	mad.lo.s64 	%rd3043, %rd2964, %rd44227, %rd44238;
	cvt.u32.u64 	%r1700, %rd3043;
	shr.u64 	%rd44239, %rd3043, 32;
	and.b64  	%rd44240, %rd44214, 4294967295;
	add.s64 	%rd44241, %rd44239, %rd44240;
	mad.lo.s64 	%rd3044, %rd2965, %rd44227, %rd44241;
	cvt.u32.u64 	%r1701, %rd3044;
	shr.u64 	%rd44242, %rd3044, 32;
	and.b64  	%rd44243, %rd44218, 4294967295;
	add.s64 	%rd44244, %rd44242, %rd44243;
	mad.lo.s64 	%rd3045, %rd2966, %rd44227, %rd44244;
	cvt.u32.u64 	%r1702, %rd3045;
	shr.u64 	%rd44245, %rd3045, 32;
	and.b64  	%rd44246, %rd44223, 4294967295;
	add.s64 	%rd44247, %rd44245, %rd44246;
	mad.lo.s64 	%rd3046, %rd2967, %rd44227, %rd44247;
	cvt.u32.u64 	%r1703, %rd3046;
	shr.u64 	%rd44248, %rd3046, 32;
	mul.wide.u32 	%rd44249, %r1587, %r6359;
	and.b64  	%rd44250, %rd44226, 4294967295;
	add.s64 	%rd44251, %rd44248, %rd44250;
	add.s64 	%rd3047, %rd44251, %rd44249;
	cvt.u32.u64 	%r1704, %rd3047;
	{ .reg .b32 tmp; mov.b64 {tmp, %r6360}, %rd3047; }
	add.s32 	%r1705, %r6358, %r6360;
	st.global.u32 	[%rd1], %r1698;
	st.global.u32 	[%rd1+4], %r1699;
	st.global.u32 	[%rd1+8], %r1700;
	st.global.u32 	[%rd1+12], %r1701;
	st.global.u32 	[%rd1+16], %r1702;
	st.global.u32 	[%rd1+20], %r1703;
	st.global.u32 	[%rd1+24], %r1704;
	st.global.u32 	[%rd1+28], %r1705;
	setp.gt.u32 	%p1951, %r1705, %r1587;
	@%p1951 bra 	$L__BB4_1696;
	setp.lt.u32 	%p1952, %r1705, %r1587;
	@%p1952 bra 	$L__BB4_1697;
	cvt.u32.u64 	%r6361, %rd2967;
	setp.lt.u32 	%p1953, %r6361, %r1704;
	@%p1953 bra 	$L__BB4_1696;
	setp.gt.u32 	%p1954, %r6361, %r1704;
	@%p1954 bra 	$L__BB4_1697;
	cvt.u32.u64 	%r6363, %rd2966;
	setp.lt.u32 	%p1955, %r6363, %r1703;
	@%p1955 bra 	$L__BB4_1696;
	setp.gt.u32 	%p1956, %r6363, %r1703;
	@%p1956 bra 	$L__BB4_1697;
	cvt.u32.u64 	%r6365, %rd2965;
	setp.lt.u32 	%p1957, %r6365, %r1702;
	@%p1957 bra 	$L__BB4_1696;
	setp.gt.u32 	%p1958, %r6365, %r1702;
	@%p1958 bra 	$L__BB4_1697;
	cvt.u32.u64 	%r6367, %rd2964;
	setp.lt.u32 	%p1959, %r6367, %r1701;
	@%p1959 bra 	$L__BB4_1696;
	setp.gt.u32 	%p1960, %r6367, %r1701;
	@%p1960 bra 	$L__BB4_1697;
	cvt.u32.u64 	%r6369, %rd2963;
	setp.lt.u32 	%p1961, %r6369, %r1700;
	@%p1961 bra 	$L__BB4_1696;
	setp.gt.u32 	%p1962, %r6369, %r1700;
	@%p1962 bra 	$L__BB4_1697;
	cvt.u32.u64 	%r6371, %rd2962;
	setp.lt.u32 	%p1963, %r6371, %r1699;
	@%p1963 bra 	$L__BB4_1696;
	cvt.u32.u64 	%r6373, %rd2961;
	setp.gt.u32 	%p1964, %r6371, %r1699;
	setp.gt.u32 	%p1965, %r6373, %r1698;
	or.pred  	%p1966, %p1964, %p1965;
	@%p1966 bra 	$L__BB4_1697;
$L__BB4_1696:
	and.b64  	%rd44253, %rd3041, 4294967295;
	sub.s64 	%rd44254, %rd44253, %rd2961;
	shr.u64 	%rd44255, %rd44254, 63;
	st.global.u32 	[%rd1], %rd44254;
	and.b64  	%rd44256, %rd3042, 4294967295;
	add.s64 	%rd44257, %rd44255, %rd2962;
	sub.s64 	%rd44258, %rd44256, %rd44257;
	shr.u64 	%rd44259, %rd44258, 63;
	st.global.u32 	[%rd1+4], %rd44258;
	and.b64  	%rd44260, %rd3043, 4294967295;
	add.s64 	%rd44261, %rd44259, %rd2963;
	sub.s64 	%rd44262, %rd44260, %rd44261;
	shr.u64 	%rd44263, %rd44262, 63;
	st.global.u32 	[%rd1+8], %rd44262;
	and.b64  	%rd44264, %rd3044, 4294967295;
	add.s64 	%rd44265, %rd44263, %rd2964;
	sub.s64 	%rd44266, %rd44264, %rd44265;
	shr.u64 	%rd44267, %rd44266, 63;
	st.global.u32 	[%rd1+12], %rd44266;
	and.b64  	%rd44268, %rd3045, 4294967295;
	add.s64 	%rd44269, %rd44267, %rd2965;
	sub.s64 	%rd44270, %rd44268, %rd44269;
	shr.u64 	%rd44271, %rd44270, 63;
	st.global.u32 	[%rd1+16], %rd44270;
	and.b64  	%rd44272, %rd3046, 4294967295;
	add.s64 	%rd44273, %rd44271, %rd2966;
	sub.s64 	%rd44274, %rd44272, %rd44273;
	shr.u64 	%rd44275, %rd44274, 63;
	st.global.u32 	[%rd1+20], %rd44274;
	and.b64  	%rd44276, %rd3047, 4294967295;
	add.s64 	%rd44277, %rd44275, %rd2967;
	sub.s64 	%rd44278, %rd44276, %rd44277;
	shr.u64 	%rd44279, %rd44278, 63;
	st.global.u32 	[%rd1+24], %rd44278;
	cvt.u32.u64 	%r6374, %rd44279;
	add.s32 	%r6375, %r1587, %r6374;
	sub.s32 	%r6376, %r1705, %r6375;
	st.global.u32 	[%rd1+28], %r6376;
$L__BB4_1697:
	cvt.u64.u32 	%rd44280, %r6809;
	and.b64  	%rd44281, %rd45754, 4294967295;
	mul.lo.s64 	%rd44282, %rd44281, %rd44280;
	cvt.u32.u64 	%r6377, %rd44282;
	shr.u64 	%rd44283, %rd44282, 32;
	and.b64  	%rd44284, %rd45753, 4294967295;
	mad.lo.s64 	%rd44285, %rd44284, %rd44280, %rd44283;
	shr.u64 	%rd44286, %rd44285, 32;
	and.b64  	%rd44287, %rd45752, 4294967295;
	mad.lo.s64 	%rd44288, %rd44287, %rd44280, %rd44286;
	shr.u64 	%rd44289, %rd44288, 32;
	and.b64  	%rd44290, %rd45751, 4294967295;
	mad.lo.s64 	%rd44291, %rd44290, %rd44280, %rd44289;
	shr.u64 	%rd44292, %rd44291, 32;
	and.b64  	%rd44293, %rd45750, 4294967295;
	mad.lo.s64 	%rd44294, %rd44293, %rd44280, %rd44292;
	shr.u64 	%rd44295, %rd44294, 32;
	and.b64  	%rd44296, %rd45749, 4294967295;
	mad.lo.s64 	%rd44297, %rd44296, %rd44280, %rd44295;
	shr.u64 	%rd44298, %rd44297, 32;
	and.b64  	%rd44299, %rd45748, 4294967295;
	mad.lo.s64 	%rd44300, %rd44299, %rd44280, %rd44298;
	shr.u64 	%rd44301, %rd44300, 32;
	mul.wide.u32 	%rd44302, %r6861, %r6809;
	add.s64 	%rd44303, %rd44301, %rd44302;
	shr.u64 	%rd44304, %rd44303, 32;
	cvt.u64.u32 	%rd44305, %r6808;
	and.b64  	%rd44306, %rd44285, 4294967295;
	mad.lo.s64 	%rd44307, %rd44281, %rd44305, %rd44306;
	shr.u64 	%rd44308, %rd44307, 32;
	and.b64  	%rd44309, %rd44288, 4294967295;
	add.s64 	%rd44310, %rd44308, %rd44309;
	mad.lo.s64 	%rd44311, %rd44284, %rd44305, %rd44310;
	shr.u64 	%rd44312, %rd44311, 32;
	and.b64  	%rd44313, %rd44291, 4294967295;
	add.s64 	%rd44314, %rd44312, %rd44313;
	mad.lo.s64 	%rd44315, %rd44287, %rd44305, %rd44314;
	shr.u64 	%rd44316, %rd44315, 32;
	and.b64  	%rd44317, %rd44294, 4294967295;
	add.s64 	%rd44318, %rd44316, %rd44317;
	mad.lo.s64 	%rd44319, %rd44290, %rd44305, %rd44318;
	shr.u64 	%rd44320, %rd44319, 32;
	and.b64  	%rd44321, %rd44297, 4294967295;
	add.s64 	%rd44322, %rd44320, %rd44321;
	mad.lo.s64 	%rd44323, %rd44293, %rd44305, %rd44322;
	shr.u64 	%rd44324, %rd44323, 32;
	and.b64  	%rd44325, %rd44300, 4294967295;
	add.s64 	%rd44326, %rd44324, %rd44325;
	mad.lo.s64 	%rd44327, %rd44296, %rd44305, %rd44326;
	shr.u64 	%rd44328, %rd44327, 32;
	and.b64  	%rd44329, %rd44303, 4294967295;
	add.s64 	%rd44330, %rd44328, %rd44329;
	mad.lo.s64 	%rd44331, %rd44299, %rd44305, %rd44330;
	shr.u64 	%rd44332, %rd44331, 32;
	mul.wide.u32 	%rd44333, %r6861, %r6808;
	add.s64 	%rd44334, %rd44332, %rd44304;
	add.s64 	%rd44335, %rd44334, %rd44333;
	shr.u64 	%rd44336, %rd44335, 32;
	cvt.u64.u32 	%rd44337, %r6807;
	and.b64  	%rd44338, %rd44311, 4294967295;
	mad.lo.s64 	%rd44339, %rd44281, %rd44337, %rd44338;
	shr.u64 	%rd44340, %rd44339, 32;
	and.b64  	%rd44341, %rd44315, 4294967295;
	add.s64 	%rd44342, %rd44340, %rd44341;
	mad.lo.s64 	%rd44343, %rd44284, %rd44337, %rd44342;
	shr.u64 	%rd44344, %rd44343, 32;
	and.b64  	%rd44345, %rd44319, 4294967295;
	add.s64 	%rd44346, %rd44344, %rd44345;
	mad.lo.s64 	%rd44347, %rd44287, %rd44337, %rd44346;
	shr.u64 	%rd44348, %rd44347, 32;
	and.b64  	%rd44349, %rd44323, 4294967295;
	add.s64 	%rd44350, %rd44348, %rd44349;
	mad.lo.s64 	%rd44351, %rd44290, %rd44337, %rd44350;
	shr.u64 	%rd44352, %rd44351, 32;
	and.b64  	%rd44353, %rd44327, 4294967295;
	add.s64 	%rd44354, %rd44352, %rd44353;
	mad.lo.s64 	%rd44355, %rd44293, %rd44337, %rd44354;
	shr.u64 	%rd44356, %rd44355, 32;
	and.b64  	%rd44357, %rd44331, 4294967295;
	add.s64 	%rd44358, %rd44356, %rd44357;
	mad.lo.s64 	%rd44359, %rd44296, %rd44337, %rd44358;
	shr.u64 	%rd44360, %rd44359, 32;
	and.b64  	%rd44361, %rd44335, 4294967295;
	add.s64 	%rd44362, %rd44360, %rd44361;
	mad.lo.s64 	%rd44363, %rd44299, %rd44337, %rd44362;
	shr.u64 	%rd44364, %rd44363, 32;
	mul.wide.u32 	%rd44365, %r6861, %r6807;
	add.s64 	%rd44366, %rd44364, %rd44336;
	add.s64 	%rd44367, %rd44366, %rd44365;
	shr.u64 	%rd44368, %rd44367, 32;
	cvt.u64.u32 	%rd44369, %r6806;
	and.b64  	%rd44370, %rd44343, 4294967295;
	mad.lo.s64 	%rd44371, %rd44281, %rd44369, %rd44370;
	shr.u64 	%rd44372, %rd44371, 32;
	and.b64  	%rd44373, %rd44347, 4294967295;
	add.s64 	%rd44374, %rd44372, %rd44373;
	mad.lo.s64 	%rd44375, %rd44284, %rd44369, %rd44374;
	shr.u64 	%rd44376, %rd44375, 32;
	and.b64  	%rd44377, %rd44351, 4294967295;
	add.s64 	%rd44378, %rd44376, %rd44377;
	mad.lo.s64 	%rd44379, %rd44287, %rd44369, %rd44378;
	shr.u64 	%rd44380, %rd44379, 32;
	and.b64  	%rd44381, %rd44355, 4294967295;
	add.s64 	%rd44382, %rd44380, %rd44381;
	mad.lo.s64 	%rd44383, %rd44290, %rd44369, %rd44382;
	shr.u64 	%rd44384, %rd44383, 32;
	and.b64  	%rd44385, %rd44359, 4294967295;
	add.s64 	%rd44386, %rd44384, %rd44385;
	mad.lo.s64 	%rd44387, %rd44293, %rd44369, %rd44386;
	shr.u64 	%rd44388, %rd44387, 32;
	and.b64  	%rd44389, %rd44363, 4294967295;
	add.s64 	%rd44390, %rd44388, %rd44389;
	mad.lo.s64 	%rd44391, %rd44296, %rd44369, %rd44390;
	shr.u64 	%rd44392, %rd44391, 32;
	and.b64  	%rd44393, %rd44367, 4294967295;
	add.s64 	%rd44394, %rd44392, %rd44393;
	mad.lo.s64 	%rd44395, %rd44299, %rd44369, %rd44394;
	shr.u64 	%rd44396, %rd44395, 32;
	mul.wide.u32 	%rd44397, %r6861, %r6806;
	add.s64 	%rd44398, %rd44396, %rd44368;
	add.s64 	%rd44399, %rd44398, %rd44397;
	shr.u64 	%rd44400, %rd44399, 32;
	cvt.u64.u32 	%rd44401, %r6805;
	and.b64  	%rd44402, %rd44375, 4294967295;
	mad.lo.s64 	%rd44403, %rd44281, %rd44401, %rd44402;
	shr.u64 	%rd44404, %rd44403, 32;
	and.b64  	%rd44405, %rd44379, 4294967295;
	add.s64 	%rd44406, %rd44404, %rd44405;
	mad.lo.s64 	%rd44407, %rd44284, %rd44401, %rd44406;
	shr.u64 	%rd44408, %rd44407, 32;
	and.b64  	%rd44409, %rd44383, 4294967295;
	add.s64 	%rd44410, %rd44408, %rd44409;
	mad.lo.s64 	%rd44411, %rd44287, %rd44401, %rd44410;
	shr.u64 	%rd44412, %rd44411, 32;
	and.b64  	%rd44413, %rd44387, 4294967295;
	add.s64 	%rd44414, %rd44412, %rd44413;
	mad.lo.s64 	%rd44415, %rd44290, %rd44401, %rd44414;
	shr.u64 	%rd44416, %rd44415, 32;
	and.b64  	%rd44417, %rd44391, 4294967295;
	add.s64 	%rd44418, %rd44416, %rd44417;
	mad.lo.s64 	%rd44419, %rd44293, %rd44401, %rd44418;
	shr.u64 	%rd44420, %rd44419, 32;
	and.b64  	%rd44421, %rd44395, 4294967295;
	add.s64 	%rd44422, %rd44420, %rd44421;
	mad.lo.s64 	%rd44423, %rd44296, %rd44401, %rd44422;
	shr.u64 	%rd44424, %rd44423, 32;
	and.b64  	%rd44425, %rd44399, 4294967295;
	add.s64 	%rd44426, %rd44424, %rd44425;
	mad.lo.s64 	%rd44427, %rd44299, %rd44401, %rd44426;
	shr.u64 	%rd44428, %rd44427, 32;
	mul.wide.u32 	%rd44429, %r6861, %r6805;
	add.s64 	%rd44430, %rd44428, %rd44400;
	add.s64 	%rd44431, %rd44430, %rd44429;
	shr.u64 	%rd44432, %rd44431, 32;
	cvt.u64.u32 	%rd44433, %r6804;
	and.b64  	%rd44434, %rd44407, 4294967295;
	mad.lo.s64 	%rd44435, %rd44281, %rd44433, %rd44434;
	shr.u64 	%rd44436, %rd44435, 32;
	and.b64  	%rd44437, %rd44411, 4294967295;
	add.s64 	%rd44438, %rd44436, %rd44437;
	mad.lo.s64 	%rd44439, %rd44284, %rd44433, %rd44438;
	shr.u64 	%rd44440, %rd44439, 32;
	and.b64  	%rd44441, %rd44415, 4294967295;
	add.s64 	%rd44442, %rd44440, %rd44441;
	mad.lo.s64 	%rd44443, %rd44287, %rd44433, %rd44442;
	shr.u64 	%rd44444, %rd44443, 32;
	and.b64  	%rd44445, %rd44419, 4294967295;
	add.s64 	%rd44446, %rd44444, %rd44445;
	mad.lo.s64 	%rd44447, %rd44290, %rd44433, %rd44446;
	shr.u64 	%rd44448, %rd44447, 32;
	and.b64  	%rd44449, %rd44423, 4294967295;
	add.s64 	%rd44450, %rd44448, %rd44449;
	mad.lo.s64 	%rd44451, %rd44293, %rd44433, %rd44450;
	shr.u64 	%rd44452, %rd44451, 32;
	and.b64  	%rd44453, %rd44427, 4294967295;
	add.s64 	%rd44454, %rd44452, %rd44453;
	mad.lo.s64 	%rd44455, %rd44296, %rd44433, %rd44454;
	shr.u64 	%rd44456, %rd44455, 32;
	and.b64  	%rd44457, %rd44431, 4294967295;
	add.s64 	%rd44458, %rd44456, %rd44457;
	mad.lo.s64 	%rd44459, %rd44299, %rd44433, %rd44458;
	shr.u64 	%rd44460, %rd44459, 32;
	mul.wide.u32 	%rd44461, %r6861, %r6804;
	add.s64 	%rd44462, %rd44460, %rd44432;
	add.s64 	%rd44463, %rd44462, %rd44461;
	shr.u64 	%rd44464, %rd44463, 32;
	cvt.u64.u32 	%rd44465, %r6803;
	and.b64  	%rd44466, %rd44439, 4294967295;
	mad.lo.s64 	%rd44467, %rd44281, %rd44465, %rd44466;
	shr.u64 	%rd44468, %rd44467, 32;
	and.b64  	%rd44469, %rd44443, 4294967295;
	add.s64 	%rd44470, %rd44468, %rd44469;
	mad.lo.s64 	%rd44471, %rd44284, %rd44465, %rd44470;
	shr.u64 	%rd44472, %rd44471, 32;
	and.b64  	%rd44473, %rd44447, 4294967295;
	add.s64 	%rd44474, %rd44472, %rd44473;
	mad.lo.s64 	%rd44475, %rd44287, %rd44465, %rd44474;
	shr.u64 	%rd44476, %rd44475, 32;
	and.b64  	%rd44477, %rd44451, 4294967295;
	add.s64 	%rd44478, %rd44476, %rd44477;
	mad.lo.s64 	%rd44479, %rd44290, %rd44465, %rd44478;
	shr.u64 	%rd44480, %rd44479, 32;
	and.b64  	%rd44481, %rd44455, 4294967295;
	add.s64 	%rd44482, %rd44480, %rd44481;
	mad.lo.s64 	%rd44483, %rd44293, %rd44465, %rd44482;
	shr.u64 	%rd44484, %rd44483, 32;
	and.b64  	%rd44485, %rd44459, 4294967295;
	add.s64 	%rd44486, %rd44484, %rd44485;
	mad.lo.s64 	%rd44487, %rd44296, %rd44465, %rd44486;
	shr.u64 	%rd44488, %rd44487, 32;
	and.b64  	%rd44489, %rd44463, 4294967295;
	add.s64 	%rd44490, %rd44488, %rd44489;
	mad.lo.s64 	%rd44491, %rd44299, %rd44465, %rd44490;
	shr.u64 	%rd44492, %rd44491, 32;
	mul.wide.u32 	%rd44493, %r6861, %r6803;
	add.s64 	%rd44494, %rd44492, %rd44464;
	add.s64 	%rd44495, %rd44494, %rd44493;
	shr.u64 	%rd44496, %rd44495, 32;
	cvt.u64.u32 	%rd44497, %r6802;
	and.b64  	%rd44498, %rd44471, 4294967295;
	mad.lo.s64 	%rd44499, %rd44281, %rd44497, %rd44498;
	shr.u64 	%rd44500, %rd44499, 32;
	and.b64  	%rd44501, %rd44475, 4294967295;
	add.s64 	%rd44502, %rd44500, %rd44501;
	mad.lo.s64 	%rd44503, %rd44284, %rd44497, %rd44502;
	shr.u64 	%rd44504, %rd44503, 32;
	and.b64  	%rd44505, %rd44479, 4294967295;
	add.s64 	%rd44506, %rd44504, %rd44505;
	mad.lo.s64 	%rd44507, %rd44287, %rd44497, %rd44506;
	shr.u64 	%rd44508, %rd44507, 32;
	and.b64  	%rd44509, %rd44483, 4294967295;
	add.s64 	%rd44510, %rd44508, %rd44509;
	mad.lo.s64 	%rd44511, %rd44290, %rd44497, %rd44510;
	shr.u64 	%rd44512, %rd44511, 32;
	and.b64  	%rd44513, %rd44487, 4294967295;
	add.s64 	%rd44514, %rd44512, %rd44513;
	mad.lo.s64 	%rd44515, %rd44293, %rd44497, %rd44514;
	shr.u64 	%rd44516, %rd44515, 32;
	and.b64  	%rd44517, %rd44491, 4294967295;
	add.s64 	%rd44518, %rd44516, %rd44517;
	mad.lo.s64 	%rd44519, %rd44296, %rd44497, %rd44518;
	shr.u64 	%rd44520, %rd44519, 32;
	and.b64  	%rd44521, %rd44495, 4294967295;
	add.s64 	%rd44522, %rd44520, %rd44521;
	mad.lo.s64 	%rd44523, %rd44299, %rd44497, %rd44522;
	shr.u64 	%rd44524, %rd44523, 32;
	mul.wide.u32 	%rd44525, %r6861, %r6802;
	add.s64 	%rd44526, %rd44524, %rd44496;
	add.s64 	%rd44527, %rd44526, %rd44525;
	{ .reg .b32 tmp; mov.b64 {tmp, %r6378}, %rd44527; }
	mul.lo.s32 	%r6379, %r1586, %r6377;
	cvt.u64.u32 	%rd44528, %r6379;
	and.b64  	%rd44529, %rd44282, 4294967295;
	mad.lo.s64 	%rd44530, %rd2961, %rd44528, %rd44529;
	shr.u64 	%rd44531, %rd44530, 32;
	and.b64  	%rd44532, %rd44307, 4294967295;
	add.s64 	%rd44533, %rd44531, %rd44532;
	mad.lo.s64 	%rd44534, %rd2962, %rd44528, %rd44533;
	cvt.u32.u64 	%r6380, %rd44534;
	shr.u64 	%rd44535, %rd44534, 32;
	and.b64  	%rd44536, %rd44339, 4294967295;
	add.s64 	%rd44537, %rd44535, %rd44536;
	mad.lo.s64 	%rd44538, %rd2963, %rd44528, %rd44537;
	shr.u64 	%rd44539, %rd44538, 32;
	and.b64  	%rd44540, %rd44371, 4294967295;
	add.s64 	%rd44541, %rd44539, %rd44540;
	mad.lo.s64 	%rd44542, %rd2964, %rd44528, %rd44541;
	shr.u64 	%rd44543, %rd44542, 32;
	and.b64  	%rd44544, %rd44403, 4294967295;
	add.s64 	%rd44545, %rd44543, %rd44544;
	mad.lo.s64 	%rd44546, %rd2965, %rd44528, %rd44545;
	shr.u64 	%rd44547, %rd44546, 32;
	and.b64  	%rd44548, %rd44435, 4294967295;
	add.s64 	%rd44549, %rd44547, %rd44548;
	mad.lo.s64 	%rd44550, %rd2966, %rd44528, %rd44549;
	shr.u64 	%rd44551, %rd44550, 32;
	and.b64  	%rd44552, %rd44467, 4294967295;
	add.s64 	%rd44553, %rd44551, %rd44552;
	mad.lo.s64 	%rd44554, %rd2967, %rd44528, %rd44553;
	shr.u64 	%rd44555, %rd44554, 32;
	mul.wide.u32 	%rd44556, %r1587, %r6379;
	and.b64  	%rd44557, %rd44499, 4294967295;
	add.s64 	%rd44558, %rd44555, %rd44557;
	add.s64 	%rd44559, %rd44558, %rd44556;
	shr.u64 	%rd44560, %rd44559, 32;
	and.b64  	%rd44561, %rd44503, 4294967295;
	add.s64 	%rd44562, %rd44560, %rd44561;
	shr.u64 	%rd44563, %rd44562, 32;
	and.b64  	%rd44564, %rd44507, 4294967295;
	add.s64 	%rd44565, %rd44563, %rd44564;
	shr.u64 	%rd44566, %rd44565, 32;
	and.b64  	%rd44567, %rd44511, 4294967295;
	add.s64 	%rd44568, %rd44566, %rd44567;
	shr.u64 	%rd44569, %rd44568, 32;
	and.b64  	%rd44570, %rd44515, 4294967295;
	add.s64 	%rd44571, %rd44569, %rd44570;
	shr.u64 	%rd44572, %rd44571, 32;
	and.b64  	%rd44573, %rd44519, 4294967295;
	add.s64 	%rd44574, %rd44572, %rd44573;
	shr.u64 	%rd44575, %rd44574, 32;
	and.b64  	%rd44576, %rd44523, 4294967295;
	add.s64 	%rd44577, %rd44575, %rd44576;
	shr.u64 	%rd44578, %rd44577, 32;
	and.b64  	%rd44579, %rd44527, 4294967295;
	add.s64 	%rd44580, %rd44578, %rd44579;
	{ .reg .b32 tmp; mov.b64 {tmp, %r6381}, %rd44580; }
	add.s32 	%r6382, %r6378, %r6381;
	mul.lo.s32 	%r6383, %r1586, %r6380;
	cvt.u64.u32 	%rd44581, %r6383;
	and.b64  	%rd44582, %rd44534, 4294967295;
	mad.lo.s64 	%rd44583, %rd2961, %rd44581, %rd44582;
	shr.u64 	%rd44584, %rd44583, 32;
	and.b64  	%rd44585, %rd44538, 4294967295;
	add.s64 	%rd44586, %rd44584, %rd44585;
	mad.lo.s64 	%rd44587, %rd2962, %rd44581, %rd44586;
	cvt.u32.u64 	%r6384, %rd44587;
	shr.u64 	%rd44588, %rd44587, 32;
	and.b64  	%rd44589, %rd44542, 4294967295;
	add.s64 	%rd44590, %rd44588, %rd44589;
	mad.lo.s64 	%rd44591, %rd2963, %rd44581, %rd44590;
	shr.u64 	%rd44592, %rd44591, 32;
	and.b64  	%rd44593, %rd44546, 4294967295;
	add.s64 	%rd44594, %rd44592, %rd44593;
	mad.lo.s64 	%rd44595, %rd2964, %rd44581, %rd44594;
	shr.u64 	%rd44596, %rd44595, 32;
	and.b64  	%rd44597, %rd44550, 4294967295;
	add.s64 	%rd44598, %rd44596, %rd44597;
	mad.lo.s64 	%rd44599, %rd2965, %rd44581, %rd44598;
	shr.u64 	%rd44600, %rd44599, 32;
	and.b64  	%rd44601, %rd44554, 4294967295;
	add.s64 	%rd44602, %rd44600, %rd44601;
	mad.lo.s64 	%rd44603, %rd2966, %rd44581, %rd44602;
	shr.u64 	%rd44604, %rd44603, 32;
	and.b64  	%rd44605, %rd44559, 4294967295;
	add.s64 	%rd44606, %rd44604, %rd44605;
	mad.lo.s64 	%rd44607, %rd2967, %rd44581, %rd44606;
	shr.u64 	%rd44608, %rd44607, 32;
	mul.wide.u32 	%rd44609, %r1587, %r6383;
	and.b64  	%rd44610, %rd44562, 4294967295;
	add.s64 	%rd44611, %rd44608, %rd44610;
	add.s64 	%rd44612, %rd44611, %rd44609;
	shr.u64 	%rd44613, %rd44612, 32;
	and.b64  	%rd44614, %rd44565, 4294967295;
	add.s64 	%rd44615, %rd44613, %rd44614;
	shr.u64 	%rd44616, %rd44615, 32;
	and.b64  	%rd44617, %rd44568, 4294967295;
	add.s64 	%rd44618, %rd44616, %rd44617;
	shr.u64 	%rd44619, %rd44618, 32;
	and.b64  	%rd44620, %rd44571, 4294967295;
	add.s64 	%rd44621, %rd44619, %rd44620;
	shr.u64 	%rd44622, %rd44621, 32;
	and.b64  	%rd44623, %rd44574, 4294967295;
	add.s64 	%rd44624, %rd44622, %rd44623;
	shr.u64 	%rd44625, %rd44624, 32;
	and.b64  	%rd44626, %rd44577, 4294967295;
	add.s64 	%rd44627, %rd44625, %rd44626;
	shr.u64 	%rd44628, %rd44627, 32;
	and.b64  	%rd44629, %rd44580, 4294967295;
	add.s64 	%rd44630, %rd44628, %rd44629;
	{ .reg .b32 tmp; mov.b64 {tmp, %r6385}, %rd44630; }
	add.s32 	%r6386, %r6382, %r6385;
	mul.lo.s32 	%r6387, %r1586, %r6384;
	cvt.u64.u32 	%rd44631, %r6387;
	and.b64  	%rd44632, %rd44587, 4294967295;
	mad.lo.s64 	%rd44633, %rd2961, %rd44631, %rd44632;
	shr.u64 	%rd44634, %rd44633, 32;
	and.b64  	%rd44635, %rd44591, 4294967295;
	add.s64 	%rd44636, %rd44634, %rd44635;
	mad.lo.s64 	%rd44637, %rd2962, %rd44631, %rd44636;
	cvt.u32.u64 	%r6388, %rd44637;
	shr.u64 	%rd44638, %rd44637, 32;
	and.b64  	%rd44639, %rd44595, 4294967295;
	add.s64 	%rd44640, %rd44638, %rd44639;
	mad.lo.s64 	%rd44641, %rd2963, %rd44631, %rd44640;
	shr.u64 	%rd44642, %rd44641, 32;
	and.b64  	%rd44643, %rd44599, 4294967295;
	add.s64 	%rd44644, %rd44642, %rd44643;
	mad.lo.s64 	%rd44645, %rd2964, %rd44631, %rd44644;
	shr.u64 	%rd44646, %rd44645, 32;
	and.b64  	%rd44647, %rd44603, 4294967295;
	add.s64 	%rd44648, %rd44646, %rd44647;
	mad.lo.s64 	%rd44649, %rd2965, %rd44631, %rd44648;
	shr.u64 	%rd44650, %rd44649, 32;
	and.b64  	%rd44651, %rd44607, 4294967295;
	add.s64 	%rd44652, %rd44650, %rd44651;
	mad.lo.s64 	%rd44653, %rd2966, %rd44631, %rd44652;
	shr.u64 	%rd44654, %rd44653, 32;
	and.b64  	%rd44655, %rd44612, 4294967295;
	add.s64 	%rd44656, %rd44654, %rd44655;
	mad.lo.s64 	%rd44657, %rd2967, %rd44631, %rd44656;
	shr.u64 	%rd44658, %rd44657, 32;
	mul.wide.u32 	%rd44659, %r1587, %r6387;
	and.b64  	%rd44660, %rd44615, 4294967295;
	add.s64 	%rd44661, %rd44658, %rd44660;
	add.s64 	%rd44662, %rd44661, %rd44659;
	shr.u64 	%rd44663, %rd44662, 32;
	and.b64  	%rd44664, %rd44618, 4294967295;
	add.s64 	%rd44665, %rd44663, %rd44664;
	shr.u64 	%rd44666, %rd44665, 32;
	and.b64  	%rd44667, %rd44621, 4294967295;
	add.s64 	%rd44668, %rd44666, %rd44667;
	shr.u64 	%rd44669, %rd44668, 32;
	and.b64  	%rd44670, %rd44624, 4294967295;
	add.s64 	%rd44671, %rd44669, %rd44670;
	shr.u64 	%rd44672, %rd44671, 32;
	and.b64  	%rd44673, %rd44627, 4294967295;
	add.s64 	%rd44674, %rd44672, %rd44673;
	shr.u64 	%rd44675, %rd44674, 32;
	and.b64  	%rd44676, %rd44630, 4294967295;
	add.s64 	%rd44677, %rd44675, %rd44676;
	{ .reg .b32 tmp; mov.b64 {tmp, %r6389}, %rd44677; }
	add.s32 	%r6390, %r6386, %r6389;
	mul.lo.s32 	%r6391, %r1586, %r6388;
	cvt.u64.u32 	%rd44678, %r6391;
	and.b64  	%rd44679, %rd44637, 4294967295;
	mad.lo.s64 	%rd44680, %rd2961, %rd44678, %rd44679;
	shr.u64 	%rd44681, %rd44680, 32;
	and.b64  	%rd44682, %rd44641, 4294967295;
	add.s64 	%rd44683, %rd44681, %rd44682;
	mad.lo.s64 	%rd44684, %rd2962, %rd44678, %rd44683;
	cvt.u32.u64 	%r6392, %rd44684;
	shr.u64 	%rd44685, %rd44684, 32;
	and.b64  	%rd44686, %rd44645, 4294967295;
	add.s64 	%rd44687, %rd44685, %rd44686;
	mad.lo.s64 	%rd44688, %rd2963, %rd44678, %rd44687;
	shr.u64 	%rd44689, %rd44688, 32;
	and.b64  	%rd44690, %rd44649, 4294967295;
	add.s64 	%rd44691, %rd44689, %rd44690;
	mad.lo.s64 	%rd44692, %rd2964, %rd44678, %rd44691;
	shr.u64 	%rd44693, %rd44692, 32;
	and.b64  	%rd44694, %rd44653, 4294967295;
	add.s64 	%rd44695, %rd44693, %rd44694;
	mad.lo.s64 	%rd44696, %rd2965, %rd44678, %rd44695;
	shr.u64 	%rd44697, %rd44696, 32;
	and.b64  	%rd44698, %rd44657, 4294967295;
	add.s64 	%rd44699, %rd44697, %rd44698;
	mad.lo.s64 	%rd44700, %rd2966, %rd44678, %rd44699;
	shr.u64 	%rd44701, %rd44700, 32;
	and.b64  	%rd44702, %rd44662, 4294967295;
	add.s64 	%rd44703, %rd44701, %rd44702;
	mad.lo.s64 	%rd44704, %rd2967, %rd44678, %rd44703;
	shr.u64 	%rd44705, %rd44704, 32;
	mul.wide.u32 	%rd44706, %r1587, %r6391;
	and.b64  	%rd44707, %rd44665, 4294967295;
	add.s64 	%rd44708, %rd44705, %rd44707;
	add.s64 	%rd44709, %rd44708, %rd44706;
	shr.u64 	%rd44710, %rd44709, 32;
	and.b64  	%rd44711, %rd44668, 4294967295;
	add.s64 	%rd44712, %rd44710, %rd44711;
	shr.u64 	%rd44713, %rd44712, 32;
	and.b64  	%rd44714, %rd44671, 4294967295;
	add.s64 	%rd44715, %rd44713, %rd44714;
	shr.u64 	%rd44716, %rd44715, 32;
	and.b64  	%rd44717, %rd44674, 4294967295;
	add.s64 	%rd44718, %rd44716, %rd44717;
	shr.u64 	%rd44719, %rd44718, 32;
	and.b64  	%rd44720, %rd44677, 4294967295;
	add.s64 	%rd44721, %rd44719, %rd44720;
	{ .reg .b32 tmp; mov.b64 {tmp, %r6393}, %rd44721; }
	add.s32 	%r6394, %r6390, %r6393;
	mul.lo.s32 	%r6395, %r1586, %r6392;
	cvt.u64.u32 	%rd44722, %r6395;
	and.b64  	%rd44723, %rd44684, 4294967295;
	mad.lo.s64 	%rd44724, %rd2961, %rd44722, %rd44723;
	shr.u64 	%rd44725, %rd44724, 32;
	and.b64  	%rd44726, %rd44688, 4294967295;
	add.s64 	%rd44727, %rd44725, %rd44726;
	mad.lo.s64 	%rd44728, %rd2962, %rd44722, %rd44727;
	cvt.u32.u64 	%r6396, %rd44728;
	shr.u64 	%rd44729, %rd44728, 32;
	and.b64  	%rd44730, %rd44692, 4294967295;
	add.s64 	%rd44731, %rd44729, %rd44730;
	mad.lo.s64 	%rd44732, %rd2963, %rd44722, %rd44731;
	shr.u64 	%rd44733, %rd44732, 32;
	and.b64  	%rd44734, %rd44696, 4294967295;
	add.s64 	%rd44735, %rd44733, %rd44734;
	mad.lo.s64 	%rd44736, %rd2964, %rd44722, %rd44735;
	shr.u64 	%rd44737, %rd44736, 32;
	and.b64  	%rd44738, %rd44700, 4294967295;
	add.s64 	%rd44739, %rd44737, %rd44738;
	mad.lo.s64 	%rd44740, %rd2965, %rd44722, %rd44739;
	shr.u64 	%rd44741, %rd44740, 32;
	and.b64  	%rd44742, %rd44704, 4294967295;
	add.s64 	%rd44743, %rd44741, %rd44742;
	mad.lo.s64 	%rd44744, %rd2966, %rd44722, %rd44743;
	shr.u64 	%rd44745, %rd44744, 32;
	and.b64  	%rd44746, %rd44709, 4294967295;
	add.s64 	%rd44747, %rd44745, %rd44746;
	mad.lo.s64 	%rd44748, %rd2967, %rd44722, %rd44747;
	shr.u64 	%rd44749, %rd44748, 32;
	mul.wide.u32 	%rd44750, %r1587, %r6395;
	and.b64  	%rd44751, %rd44712, 4294967295;
	add.s64 	%rd44752, %rd44749, %rd44751;
	add.s64 	%rd44753, %rd44752, %rd44750;
	shr.u64 	%rd44754, %rd44753, 32;
	and.b64  	%rd44755, %rd44715, 4294967295;
	add.s64 	%rd44756, %rd44754, %rd44755;
	shr.u64 	%rd44757, %rd44756, 32;
	and.b64  	%rd44758, %rd44718, 4294967295;
	add.s64 	%rd44759, %rd44757, %rd44758;
	shr.u64 	%rd44760, %rd44759, 32;
	and.b64  	%rd44761, %rd44721, 4294967295;
	add.s64 	%rd44762, %rd44760, %rd44761;
	{ .reg .b32 tmp; mov.b64 {tmp, %r6397}, %rd44762; }
	add.s32 	%r6398, %r6394, %r6397;
	mul.lo.s32 	%r6399, %r1586, %r6396;
	cvt.u64.u32 	%rd44763, %r6399;
	and.b64  	%rd44764, %rd44728, 4294967295;
	mad.lo.s64 	%rd44765, %rd2961, %rd44763, %rd44764;
	shr.u64 	%rd44766, %rd44765, 32;
	and.b64  	%rd44767, %rd44732, 4294967295;
	add.s64 	%rd44768, %rd44766, %rd44767;
	mad.lo.s64 	%rd44769, %rd2962, %rd44763, %rd44768;
	cvt.u32.u64 	%r6400, %rd44769;
	shr.u64 	%rd44770, %rd44769, 32;
	and.b64  	%rd44771, %rd44736, 4294967295;
	add.s64 	%rd44772, %rd44770, %rd44771;
	mad.lo.s64 	%rd44773, %rd2963, %rd44763, %rd44772;
	shr.u64 	%rd44774, %rd44773, 32;
	and.b64  	%rd44775, %rd44740, 4294967295;
	add.s64 	%rd44776, %rd44774, %rd44775;
	mad.lo.s64 	%rd44777, %rd2964, %rd44763, %rd44776;
	shr.u64 	%rd44778, %rd44777, 32;
	and.b64  	%rd44779, %rd44744, 4294967295;
	add.s64 	%rd44780, %rd44778, %rd44779;
	mad.lo.s64 	%rd44781, %rd2965, %rd44763, %rd44780;
	shr.u64 	%rd44782, %rd44781, 32;
	and.b64  	%rd44783, %rd44748, 4294967295;
	add.s64 	%rd44784, %rd44782, %rd44783;
	mad.lo.s64 	%rd44785, %rd2966, %rd44763, %rd44784;
	shr.u64 	%rd44786, %rd44785, 32;
	and.b64  	%rd44787, %rd44753, 4294967295;
	add.s64 	%rd44788, %rd44786, %rd44787;
	mad.lo.s64 	%rd44789, %rd2967, %rd44763, %rd44788;
	shr.u64 	%rd44790, %rd44789, 32;
	mul.wide.u32 	%rd44791, %r1587, %r6399;
	and.b64  	%rd44792, %rd44756, 4294967295;
	add.s64 	%rd44793, %rd44790, %rd44792;
	add.s64 	%rd44794, %rd44793, %rd44791;
	shr.u64 	%rd44795, %rd44794, 32;
	and.b64  	%rd44796, %rd44759, 4294967295;
	add.s64 	%rd44797, %rd44795, %rd44796;
	shr.u64 	%rd44798, %rd44797, 32;
	and.b64  	%rd44799, %rd44762, 4294967295;
	add.s64 	%rd44800, %rd44798, %rd44799;
	{ .reg .b32 tmp; mov.b64 {tmp, %r6401}, %rd44800; }
	add.s32 	%r6402, %r6398, %r6401;
	mul.lo.s32 	%r6403, %r1586, %r6400;
	cvt.u64.u32 	%rd44801, %r6403;
	and.b64  	%rd44802, %rd44769, 4294967295;
	mad.lo.s64 	%rd44803, %rd2961, %rd44801, %rd44802;
	shr.u64 	%rd44804, %rd44803, 32;
	and.b64  	%rd44805, %rd44773, 4294967295;
	add.s64 	%rd44806, %rd44804, %rd44805;
	mad.lo.s64 	%rd44807, %rd2962, %rd44801, %rd44806;
	cvt.u32.u64 	%r6404, %rd44807;
	shr.u64 	%rd44808, %rd44807, 32;
	and.b64  	%rd44809, %rd44777, 4294967295;
	add.s64 	%rd44810, %rd44808, %rd44809;
	mad.lo.s64 	%rd44811, %rd2963, %rd44801, %rd44810;
	shr.u64 	%rd44812, %rd44811, 32;
	and.b64  	%rd44813, %rd44781, 4294967295;
	add.s64 	%rd44814, %rd44812, %rd44813;
	mad.lo.s64 	%rd44815, %rd2964, %rd44801, %rd44814;
	shr.u64 	%rd44816, %rd44815, 32;
	and.b64  	%rd44817, %rd44785, 4294967295;
	add.s64 	%rd44818, %rd44816, %rd44817;
	mad.lo.s64 	%rd44819, %rd2965, %rd44801, %rd44818;
	shr.u64 	%rd44820, %rd44819, 32;
	and.b64  	%rd44821, %rd44789, 4294967295;
	add.s64 	%rd44822, %rd44820, %rd44821;
	mad.lo.s64 	%rd44823, %rd2966, %rd44801, %rd44822;
	shr.u64 	%rd44824, %rd44823, 32;
	and.b64  	%rd44825, %rd44794, 4294967295;
	add.s64 	%rd44826, %rd44824, %rd44825;
	mad.lo.s64 	%rd44827, %rd2967, %rd44801, %rd44826;
	shr.u64 	%rd44828, %rd44827, 32;
	mul.wide.u32 	%rd44829, %r1587, %r6403;
	and.b64  	%rd44830, %rd44797, 4294967295;
	add.s64 	%rd44831, %rd44828, %rd44830;
	add.s64 	%rd44832, %rd44831, %rd44829;
	shr.u64 	%rd44833, %rd44832, 32;
	and.b64  	%rd44834, %rd44800, 4294967295;
	add.s64 	%rd44835, %rd44833, %rd44834;
	{ .reg .b32 tmp; mov.b64 {tmp, %r6405}, %rd44835; }
	add.s32 	%r6406, %r6402, %r6405;
	mul.lo.s32 	%r6407, %r1586, %r6404;
	cvt.u64.u32 	%rd44836, %r6407;
	and.b64  	%rd44837, %rd44807, 4294967295;
	mad.lo.s64 	%rd44838, %rd2961, %rd44836, %rd44837;
	shr.u64 	%rd44839, %rd44838, 32;
	and.b64  	%rd44840, %rd44811, 4294967295;
	add.s64 	%rd44841, %rd44839, %rd44840;
	mad.lo.s64 	%rd3048, %rd2962, %rd44836, %rd44841;
	cvt.u32.u64 	%r1706, %rd3048;
	shr.u64 	%rd44842, %rd3048, 32;
	and.b64  	%rd44843, %rd44815, 4294967295;
	add.s64 	%rd44844, %rd44842, %rd44843;
	mad.lo.s64 	%rd3049, %rd2963, %rd44836, %rd44844;
	cvt.u32.u64 	%r1707, %rd3049;
	shr.u64 	%rd44845, %rd3049, 32;
	and.b64  	%rd44846, %rd44819, 4294967295;
	add.s64 	%rd44847, %rd44845, %rd44846;
	mad.lo.s64 	%rd3050, %rd2964, %rd44836, %rd44847;
	cvt.u32.u64 	%r1708, %rd3050;
	shr.u64 	%rd44848, %rd3050, 32;
	and.b64  	%rd44849, %rd44823, 4294967295;
	add.s64 	%rd44850, %rd44848, %rd44849;
	mad.lo.s64 	%rd3051, %rd2965, %rd44836, %rd44850;
	cvt.u32.u64 	%r1709, %rd3051;
	shr.u64 	%rd44851, %rd3051, 32;
	and.b64  	%rd44852, %rd44827, 4294967295;
	add.s64 	%rd44853, %rd44851, %rd44852;
	mad.lo.s64 	%rd3052, %rd2966, %rd44836, %rd44853;
	cvt.u32.u64 	%r1710, %rd3052;
	shr.u64 	%rd44854, %rd3052, 32;
	and.b64  	%rd44855, %rd44832, 4294967295;
	add.s64 	%rd44856, %rd44854, %rd44855;
	mad.lo.s64 	%rd3053, %rd2967, %rd44836, %rd44856;
	cvt.u32.u64 	%r1711, %rd3053;
	shr.u64 	%rd44857, %rd3053, 32;
	mul.wide.u32 	%rd44858, %r1587, %r6407;
	and.b64  	%rd44859, %rd44835, 4294967295;
	add.s64 	%rd44860, %rd44857, %rd44859;
	add.s64 	%rd3054, %rd44860, %rd44858;
	cvt.u32.u64 	%r1712, %rd3054;
	{ .reg .b32 tmp; mov.b64 {tmp, %r6408}, %rd3054; }
	add.s32 	%r1713, %r6406, %r6408;
	st.global.u32 	[%rd1+32], %r1706;
	st.global.u32 	[%rd1+36], %r1707;
	st.global.u32 	[%rd1+40], %r1708;
	st.global.u32 	[%rd1+44], %r1709;
	st.global.u32 	[%rd1+48], %r1710;
	st.global.u32 	[%rd1+52], %r1711;
	st.global.u32 	[%rd1+56], %r1712;
	st.global.u32 	[%rd1+60], %r1713;
	setp.gt.u32 	%p1967, %r1713, %r1587;
	@%p1967 bra 	$L__BB4_1711;
	setp.lt.u32 	%p1968, %r1713, %r1587;
	@%p1968 bra 	$L__BB4_1712;
	cvt.u32.u64 	%r6409, %rd2967;
	setp.lt.u32 	%p1969, %r6409, %r1712;
	@%p1969 bra 	$L__BB4_1711;
	setp.gt.u32 	%p1970, %r6409, %r1712;
	@%p1970 bra 	$L__BB4_1712;
	cvt.u32.u64 	%r6411, %rd2966;
	setp.lt.u32 	%p1971, %r6411, %r1711;
	@%p1971 bra 	$L__BB4_1711;
	setp.gt.u32 	%p1972, %r6411, %r1711;
	@%p1972 bra 	$L__BB4_1712;
	cvt.u32.u64 	%r6413, %rd2965;
	setp.lt.u32 	%p1973, %r6413, %r1710;
	@%p1973 bra 	$L__BB4_1711;
	setp.gt.u32 	%p1974, %r6413, %r1710;
	@%p1974 bra 	$L__BB4_1712;
	cvt.u32.u64 	%r6415, %rd2964;
	setp.lt.u32 	%p1975, %r6415, %r1709;
	@%p1975 bra 	$L__BB4_1711;
	setp.gt.u32 	%p1976, %r6415, %r1709;
	@%p1976 bra 	$L__BB4_1712;
	cvt.u32.u64 	%r6417, %rd2963;
	setp.lt.u32 	%p1977, %r6417, %r1708;
	@%p1977 bra 	$L__BB4_1711;
	setp.gt.u32 	%p1978, %r6417, %r1708;
	@%p1978 bra 	$L__BB4_1712;
	cvt.u32.u64 	%r6419, %rd2962;
	setp.lt.u32 	%p1979, %r6419, %r1707;
	@%p1979 bra 	$L__BB4_1711;
	cvt.u32.u64 	%r6421, %rd2961;
	setp.gt.u32 	%p1980, %r6419, %r1707;
	setp.gt.u32 	%p1981, %r6421, %r1706;
	or.pred  	%p1982, %p1980, %p1981;
	@%p1982 bra 	$L__BB4_1712;
$L__BB4_1711:
	and.b64  	%rd44862, %rd3048, 4294967295;
	sub.s64 	%rd44863, %rd44862, %rd2961;
	shr.u64 	%rd44864, %rd44863, 63;
	st.global.u32 	[%rd1+32], %rd44863;
	and.b64  	%rd44865, %rd3049, 4294967295;
	add.s64 	%rd44866, %rd44864, %rd2962;
	sub.s64 	%rd44867, %rd44865, %rd44866;
	shr.u64 	%rd44868, %rd44867, 63;
	st.global.u32 	[%rd1+36], %rd44867;
	and.b64  	%rd44869, %rd3050, 4294967295;
	add.s64 	%rd44870, %rd44868, %rd2963;
	sub.s64 	%rd44871, %rd44869, %rd44870;
	shr.u64 	%rd44872, %rd44871, 63;
	st.global.u32 	[%rd1+40], %rd44871;
	and.b64  	%rd44873, %rd3051, 4294967295;
	add.s64 	%rd44874, %rd44872, %rd2964;
	sub.s64 	%rd44875, %rd44873, %rd44874;
	shr.u64 	%rd44876, %rd44875, 63;
	st.global.u32 	[%rd1+44], %rd44875;
	and.b64  	%rd44877, %rd3052, 4294967295;
	add.s64 	%rd44878, %rd44876, %rd2965;
	sub.s64 	%rd44879, %rd44877, %rd44878;
	shr.u64 	%rd44880, %rd44879, 63;
	st.global.u32 	[%rd1+48], %rd44879;
	and.b64  	%rd44881, %rd3053, 4294967295;
	add.s64 	%rd44882, %rd44880, %rd2966;
	sub.s64 	%rd44883, %rd44881, %rd44882;
	shr.u64 	%rd44884, %rd44883, 63;
	st.global.u32 	[%rd1+52], %rd44883;
	and.b64  	%rd44885, %rd3054, 4294967295;
	add.s64 	%rd44886, %rd44884, %rd2967;
	sub.s64 	%rd44887, %rd44885, %rd44886;
	shr.u64 	%rd44888, %rd44887, 63;
	st.global.u32 	[%rd1+56], %rd44887;
	cvt.u32.u64 	%r6422, %rd44888;
	add.s32 	%r6423, %r1587, %r6422;
	sub.s32 	%r6424, %r1713, %r6423;
	st.global.u32 	[%rd1+60], %r6424;
$L__BB4_1712:
	mov.b32 	%r6425, 0;
	st.global.u32 	[%rd1+64], %r6425;
$L__BB4_1713:
	ret;

}
	// .globl	_Z14point_is_validPiPK7ECPoint
.visible .entry _Z14point_is_validPiPK7ECPoint(
	.param .u64 .ptr .align 1 _Z14point_is_validPiPK7ECPoint_param_0,
	.param .u64 .ptr .align 1 _Z14point_is_validPiPK7ECPoint_param_1
)
{
	.reg .pred 	%p<85>;
	.reg .b32 	%r<298>;
	.reg .b64 	%rd<2075>;

	ld.param.u64 	%rd73, [_Z14point_is_validPiPK7ECPoint_param_1];
	cvta.to.global.u64 	%rd1, %rd73;
	ld.global.u32 	%r82, [%rd1+64];
	setp.ne.s32 	%p1, %r82, 0;
	mov.b32 	%r297, 1;
	@%p1 bra 	$L__BB5_63;
	ld.global.u32 	%r83, [%rd1+32];
	mul.wide.u32 	%rd74, %r83, %r83;
	cvt.u32.u64 	%r84, %rd74;
	shr.u64 	%rd75, %rd74, 32;
	ld.global.u32 	%r85, [%rd1+36];
	mul.wide.u32 	%rd76, %r85, %r83;
	add.s64 	%rd77, %rd75, %rd76;
	shr.u64 	%rd78, %rd77, 32;
	ld.global.u32 	%r86, [%rd1+40];
	mul.wide.u32 	%rd79, %r86, %r83;
	add.s64 	%rd80, %rd78, %rd79;
	shr.u64 	%rd81, %rd80, 32;
	ld.global.u32 	%r87, [%rd1+44];
	mul.wide.u32 	%rd82, %r87, %r83;
	add.s64 	%rd83, %rd81, %rd82;
	shr.u64 	%rd84, %rd83, 32;
	ld.global.u32 	%r88, [%rd1+48];
	mul.wide.u32 	%rd85, %r88, %r83;
	add.s64 	%rd86, %rd84, %rd85;
	shr.u64 	%rd87, %rd86, 32;
	ld.global.u32 	%r89, [%rd1+52];
	mul.wide.u32 	%rd88, %r89, %r83;
	add.s64 	%rd89, %rd87, %rd88;
	shr.u64 	%rd90, %rd89, 32;
	ld.global.u32 	%r90, [%rd1+56];
	mul.wide.u32 	%rd91, %r90, %r83;
	add.s64 	%rd92, %rd90, %rd91;
	shr.u64 	%rd93, %rd92, 32;
	ld.global.u32 	%r91, [%rd1+60];
	mul.wide.u32 	%rd94, %r91, %r83;
	add.s64 	%rd95, %rd93, %rd94;
	shr.u64 	%rd96, %rd95, 32;
	and.b64  	%rd97, %rd77, 4294967295;
	add.s64 	%rd98, %rd76, %rd97;
	shr.u64 	%rd99, %rd98, 32;
	mul.wide.u32 	%rd100, %r85, %r85;
	and.b64  	%rd101, %rd80, 4294967295;
	add.s64 	%rd102, %rd99, %rd101;
	add.s64 	%rd103, %rd102, %rd100;
	shr.u64 	%rd104, %rd103, 32;
	mul.wide.u32 	%rd105, %r86, %r85;
	and.b64  	%rd106, %rd83, 4294967295;
	add.s64 	%rd107, %rd104, %rd106;
	add.s64 	%rd108, %rd107, %rd105;
	shr.u64 	%rd109, %rd108, 32;
	mul.wide.u32 	%rd110, %r87, %r85;
	and.b64  	%rd111, %rd86, 4294967295;
	add.s64 	%rd112, %rd109, %rd111;
	add.s64 	%rd113, %rd112, %rd110;
	shr.u64 	%rd114, %rd113, 32;
	mul.wide.u32 	%rd115, %r88, %r85;
	and.b64  	%rd116, %rd89, 4294967295;
	add.s64 	%rd117, %rd114, %rd116;
	add.s64 	%rd118, %rd117, %rd115;
	shr.u64 	%rd119, %rd118, 32;
	mul.wide.u32 	%rd120, %r89, %r85;
	and.b64  	%rd121, %rd92, 4294967295;
	add.s64 	%rd122, %rd119, %rd121;
	add.s64 	%rd123, %rd122, %rd120;
	shr.u64 	%rd124, %rd123, 32;
	mul.wide.u32 	%rd125, %r90, %r85;
	and.b64  	%rd126, %rd95, 4294967295;
	add.s64 	%rd127, %rd124, %rd126;
	add.s64 	%rd128, %rd127, %rd125;
	shr.u64 	%rd129, %rd128, 32;
	mul.wide.u32 	%rd130, %r91, %r85;
	add.s64 	%rd131, %rd129, %rd96;
	add.s64 	%rd132, %rd131, %rd130;
	shr.u64 	%rd133, %rd132, 32;
	and.b64  	%rd134, %rd103, 4294967295;
	add.s64 	%rd135, %rd79, %rd134;
	shr.u64 	%rd136, %rd135, 32;
	and.b64  	%rd137, %rd108, 4294967295;
	add.s64 	%rd138, %rd136, %rd137;
	add.s64 	%rd139, %rd138, %rd105;
	shr.u64 	%rd140, %rd139, 32;
	mul.wide.u32 	%rd141, %r86, %r86;
	and.b64  	%rd142, %rd113, 4294967295;
	add.s64 	%rd143, %rd140, %rd142;
	add.s64 	%rd144, %rd143, %rd141;
	shr.u64 	%rd145, %rd144, 32;
	mul.wide.u32 	%rd146, %r87, %r86;
	and.b64  	%rd147, %rd118, 4294967295;
	add.s64 	%rd148, %rd145, %rd147;
	add.s64 	%rd149, %rd148, %rd146;
	shr.u64 	%rd150, %rd149, 32;
	mul.wide.u32 	%rd151, %r88, %r86;
	and.b64  	%rd152, %rd123, 4294967295;
	add.s64 	%rd153, %rd150, %rd152;
	add.s64 	%rd154, %rd153, %rd151;
	shr.u64 	%rd155, %rd154, 32;
	mul.wide.u32 	%rd156, %r89, %r86;
	and.b64  	%rd157, %rd128, 4294967295;
	add.s64 	%rd158, %rd155, %rd157;
	add.s64 	%rd159, %rd158, %rd156;
	shr.u64 	%rd160, %rd159, 32;
	mul.wide.u32 	%rd161, %r90, %r86;
	and.b64  	%rd162, %rd132, 4294967295;
	add.s64 	%rd163, %rd160, %rd162;
	add.s64 	%rd164, %rd163, %rd161;
	shr.u64 	%rd165, %rd164, 32;
	mul.wide.u32 	%rd166, %r91, %r86;
	add.s64 	%rd167, %rd165, %rd133;
	add.s64 	%rd168, %rd167, %rd166;
	shr.u64 	%rd169, %rd168, 32;
	and.b64  	%rd170, %rd139, 4294967295;
	add.s64 	%rd171, %rd82, %rd170;
	shr.u64 	%rd172, %rd171, 32;
	and.b64  	%rd173, %rd144, 4294967295;
	add.s64 	%rd174, %rd172, %rd173;
	add.s64 	%rd175, %rd174, %rd110;
	shr.u64 	%rd176, %rd175, 32;
	and.b64  	%rd177, %rd149, 4294967295;
	add.s64 	%rd178, %rd176, %rd177;
	add.s64 	%rd179, %rd178, %rd146;
	shr.u64 	%rd180, %rd179, 32;
	mul.wide.u32 	%rd181, %r87, %r87;
	and.b64  	%rd182, %rd154, 4294967295;
	add.s64 	%rd183, %rd180, %rd182;
	add.s64 	%rd184, %rd183, %rd181;
	shr.u64 	%rd185, %rd184, 32;
	mul.wide.u32 	%rd186, %r88, %r87;
	and.b64  	%rd187, %rd159, 4294967295;
	add.s64 	%rd188, %rd185, %rd187;
	add.s64 	%rd189, %rd188, %rd186;
	shr.u64 	%rd190, %rd189, 32;
	mul.wide.u32 	%rd191, %r89, %r87;
	and.b64  	%rd192, %rd164, 4294967295;
	add.s64 	%rd193, %rd190, %rd192;
	add.s64 	%rd194, %rd193, %rd191;
	shr.u64 	%rd195, %rd194, 32;
	mul.wide.u32 	%rd196, %r90, %r87;
	and.b64  	%rd197, %rd168, 4294967295;
	add.s64 	%rd198, %rd195, %rd197;
	add.s64 	%rd199, %rd198, %rd196;
	shr.u64 	%rd200, %rd199, 32;
	mul.wide.u32 	%rd201, %r91, %r87;
	add.s64 	%rd202, %rd200, %rd169;
	add.s64 	%rd203, %rd202, %rd201;
	shr.u64 	%rd204, %rd203, 32;
	and.b64  	%rd205, %rd175, 4294967295;
	add.s64 	%rd206, %rd85, %rd205;
	shr.u64 	%rd207, %rd206, 32;
	and.b64  	%rd208, %rd179, 4294967295;
	add.s64 	%rd209, %rd207, %rd208;
	add.s64 	%rd210, %rd209, %rd115;
	shr.u64 	%rd211, %rd210, 32;
	and.b64  	%rd212, %rd184, 4294967295;
	add.s64 	%rd213, %rd211, %rd212;
	add.s64 	%rd214, %rd213, %rd151;
	shr.u64 	%rd215, %rd214, 32;
	and.b64  	%rd216, %rd189, 4294967295;
	add.s64 	%rd217, %rd215, %rd216;
	add.s64 	%rd218, %rd217, %rd186;
	shr.u64 	%rd219, %rd218, 32;
	mul.wide.u32 	%rd220, %r88, %r88;
	and.b64  	%rd221, %rd194, 4294967295;
	add.s64 	%rd222, %rd219, %rd221;
	add.s64 	%rd223, %rd222, %rd220;
	shr.u64 	%rd224, %rd223, 32;
	mul.wide.u32 	%rd225, %r89, %r88;
	and.b64  	%rd226, %rd199, 4294967295;
	add.s64 	%rd227, %rd224, %rd226;
	add.s64 	%rd228, %rd227, %rd225;
	shr.u64 	%rd229, %rd228, 32;
	mul.wide.u32 	%rd230, %r90, %r88;
	and.b64  	%rd231, %rd203, 4294967295;
	add.s64 	%rd232, %rd229, %rd231;
	add.s64 	%rd233, %rd232, %rd230;
	shr.u64 	%rd234, %rd233, 32;
	mul.wide.u32 	%rd235, %r91, %r88;
	add.s64 	%rd236, %rd234, %rd204;
	add.s64 	%rd237, %rd236, %rd235;
	shr.u64 	%rd238, %rd237, 32;
	and.b64  	%rd239, %rd210, 4294967295;
	add.s64 	%rd240, %rd88, %rd239;
	shr.u64 	%rd241, %rd240, 32;
	and.b64  	%rd242, %rd214, 4294967295;
	add.s64 	%rd243, %rd241, %rd242;
	add.s64 	%rd244, %rd243, %rd120;
	shr.u64 	%rd245, %rd244, 32;
	and.b64  	%rd246, %rd218, 4294967295;
	add.s64 	%rd247, %rd245, %rd246;
	add.s64 	%rd248, %rd247, %rd156;
	shr.u64 	%rd249, %rd248, 32;
	and.b64  	%rd250, %rd223, 4294967295;
	add.s64 	%rd251, %rd249, %rd250;
	add.s64 	%rd252, %rd251, %rd191;
	shr.u64 	%rd253, %rd252, 32;
	and.b64  	%rd254, %rd228, 4294967295;
	add.s64 	%rd255, %rd253, %rd254;
	add.s64 	%rd256, %rd255, %rd225;
	shr.u64 	%rd257, %rd256, 32;
	mul.wide.u32 	%rd258, %r89, %r89;
	and.b64  	%rd259, %rd233, 4294967295;
	add.s64 	%rd260, %rd257, %rd259;
	add.s64 	%rd261, %rd260, %rd258;
	shr.u64 	%rd262, %rd261, 32;
	mul.wide.u32 	%rd263, %r90, %r89;
	and.b64  	%rd264, %rd237, 4294967295;
	add.s64 	%rd265, %rd262, %rd264;
	add.s64 	%rd266, %rd265, %rd263;
	shr.u64 	%rd267, %rd266, 32;
	mul.wide.u32 	%rd268, %r91, %r89;
	add.s64 	%rd269, %rd267, %rd238;
	add.s64 	%rd270, %rd269, %rd268;
	shr.u64 	%rd271, %rd270, 32;
	and.b64  	%rd272, %rd244, 4294967295;
	add.s64 	%rd273, %rd91, %rd272;
	shr.u64 	%rd274, %rd273, 32;
	and.b64  	%rd275, %rd248, 4294967295;
	add.s64 	%rd276, %rd274, %rd275;
	add.s64 	%rd277, %rd276, %rd125;
	shr.u64 	%rd278, %rd277, 32;
	and.b64  	%rd279, %rd252, 4294967295;
	add.s64 	%rd280, %rd278, %rd279;
	add.s64 	%rd281, %rd280, %rd161;
	shr.u64 	%rd282, %rd281, 32;
	and.b64  	%rd283, %rd256, 4294967295;
	add.s64 	%rd284, %rd282, %rd283;
	add.s64 	%rd285, %rd284, %rd196;
	shr.u64 	%rd286, %rd285, 32;
	and.b64  	%rd287, %rd261, 4294967295;
	add.s64 	%rd288, %rd286, %rd287;
	add.s64 	%rd289, %rd288, %rd230;
	shr.u64 	%rd290, %rd289, 32;
	and.b64  	%rd291, %rd266, 4294967295;
	add.s64 	%rd292, %rd290, %rd291;
	add.s64 	%rd293, %rd292, %rd263;
	shr.u64 	%rd294, %rd293, 32;
	mul.wide.u32 	%rd295, %r90, %r90;
	and.b64  	%rd296, %rd270, 4294967295;
	add.s64 	%rd297, %rd294, %rd296;
	add.s64 	%rd298, %rd297, %rd295;
	shr.u64 	%rd299, %rd298, 32;
	mul.wide.u32 	%rd300, %r91, %r90;
	add.s64 	%rd301, %rd299, %rd271;
	add.s64 	%rd302, %rd301, %rd300;
	shr.u64 	%rd303, %rd302, 32;
	and.b64  	%rd304, %rd277, 4294967295;
	add.s64 	%rd305, %rd94, %rd304;
	shr.u64 	%rd306, %rd305, 32;
	and.b64  	%rd307, %rd281, 4294967295;
	add.s64 	%rd308, %rd306, %rd307;
	add.s64 	%rd309, %rd308, %rd130;
	shr.u64 	%rd310, %rd309, 32;
	and.b64  	%rd311, %rd285, 4294967295;
	add.s64 	%rd312, %rd310, %rd311;
	add.s64 	%rd313, %rd312, %rd166;
	shr.u64 	%rd314, %rd313, 32;
	and.b64  	%rd315, %rd289, 4294967295;
	add.s64 	%rd316, %rd314, %rd315;
	add.s64 	%rd317, %rd316, %rd201;
	shr.u64 	%rd318, %rd317, 32;
	and.b64  	%rd319, %rd293, 4294967295;
	add.s64 	%rd320, %rd318, %rd319;
	add.s64 	%rd321, %rd320, %rd235;
	shr.u64 	%rd322, %rd321, 32;
	and.b64  	%rd323, %rd298, 4294967295;
	add.s64 	%rd324, %rd322, %rd323;
	add.s64 	%rd325, %rd324, %rd268;
	shr.u64 	%rd326, %rd325, 32;
	and.b64  	%rd327, %rd302, 4294967295;
	add.s64 	%rd328, %rd326, %rd327;
	add.s64 	%rd329, %rd328, %rd300;
	shr.u64 	%rd330, %rd329, 32;
	mul.wide.u32 	%rd331, %r91, %r91;
	add.s64 	%rd332, %rd330, %rd303;
	add.s64 	%rd333, %rd332, %rd331;
	{ .reg .b32 tmp; mov.b64 {tmp, %r92}, %rd333; }
	ld.const.u32 	%r93, [MU_P];
	mul.lo.s32 	%r94, %r93, %r84;
	ld.const.u32 	%r95, [P_CONST];
	cvt.u64.u32 	%rd2, %r95;
	mul.wide.u32 	%rd334, %r95, %r94;
	and.b64  	%rd335, %rd74, 4294967295;
	add.s64 	%rd336, %rd334, %rd335;
	shr.u64 	%rd337, %rd336, 32;
	ld.const.u32 	%r96, [P_CONST+4];
	cvt.u64.u32 	%rd3, %r96;
	mul.wide.u32 	%rd338, %r96, %r94;
	and.b64  	%rd339, %rd98, 4294967295;
	add.s64 	%rd340, %rd337, %rd339;
	add.s64 	%rd341, %rd340, %rd338;
	cvt.u32.u64 	%r97, %rd341;
	shr.u64 	%rd342, %rd341, 32;
	ld.const.u32 	%r98, [P_CONST+8];
	cvt.u64.u32 	%rd4, %r98;
	mul.wide.u32 	%rd343, %r98, %r94;
	and.b64  	%rd344, %rd135, 4294967295;
	add.s64 	%rd345, %rd342, %rd344;
	add.s64 	%rd346, %rd345, %rd343;
	shr.u64 	%rd347, %rd346, 32;
	ld.const.u32 	%r99, [P_CONST+12];
	cvt.u64.u32 	%rd5, %r99;
	mul.wide.u32 	%rd348, %r99, %r94;
	and.b64  	%rd349, %rd171, 4294967295;
	add.s64 	%rd350, %rd347, %rd349;
	add.s64 	%rd351, %rd350, %rd348;
	shr.u64 	%rd352, %rd351, 32;
	ld.const.u32 	%r100, [P_CONST+16];
	cvt.u64.u32 	%rd6, %r100;
	mul.wide.u32 	%rd353, %r100, %r94;
	and.b64  	%rd354, %rd206, 4294967295;
	add.s64 	%rd355, %rd352, %rd354;
	add.s64 	%rd356, %rd355, %rd353;
	shr.u64 	%rd357, %rd356, 32;
	ld.const.u32 	%r101, [P_CONST+20];
	cvt.u64.u32 	%rd7, %r101;
	mul.wide.u32 	%rd358, %r101, %r94;
	and.b64  	%rd359, %rd240, 4294967295;
	add.s64 	%rd360, %rd357, %rd359;
	add.s64 	%rd361, %rd360, %rd358;
	shr.u64 	%rd362, %rd361, 32;
	ld.const.u32 	%r102, [P_CONST+24];
	cvt.u64.u32 	%rd8, %r102;
	mul.wide.u32 	%rd363, %r102, %r94;
	and.b64  	%rd364, %rd273, 4294967295;
	add.s64 	%rd365, %rd362, %rd364;
	add.s64 	%rd366, %rd365, %rd363;
	shr.u64 	%rd367, %rd366, 32;
	ld.const.u32 	%r103, [P_CONST+28];
	cvt.u64.u32 	%rd9, %r103;
	mul.wide.u32 	%rd368, %r103, %r94;
	and.b64  	%rd369, %rd305, 4294967295;
	add.s64 	%rd370, %rd367, %rd369;
	add.s64 	%rd371, %rd370, %rd368;
	shr.u64 	%rd372, %rd371, 32;
	and.b64  	%rd373, %rd309, 4294967295;
	add.s64 	%rd374, %rd372, %rd373;
	shr.u64 	%rd375, %rd374, 32;
	and.b64  	%rd376, %rd313, 4294967295;
	add.s64 	%rd377, %rd375, %rd376;
	shr.u64 	%rd378, %rd377, 32;
	and.b64  	%rd379, %rd317, 4294967295;
	add.s64 	%rd380, %rd378, %rd379;
	shr.u64 	%rd381, %rd380, 32;
	and.b64  	%rd382, %rd321, 4294967295;
	add.s64 	%rd383, %rd381, %rd382;
	shr.u64 	%rd384, %rd383, 32;
	and.b64  	%rd385, %rd325, 4294967295;
	add.s64 	%rd386, %rd384, %rd385;
	shr.u64 	%rd387, %rd386, 32;
	and.b64  	%rd388, %rd329, 4294967295;
	add.s64 	%rd389, %rd387, %rd388;
	shr.u64 	%rd390, %rd389, 32;
	and.b64  	%rd391, %rd333, 4294967295;
	add.s64 	%rd392, %rd390, %rd391;
	{ .reg .b32 tmp; mov.b64 {tmp, %r104}, %rd392; }
	add.s32 	%r105, %r92, %r104;
	mul.lo.s32 	%r106, %r93, %r97;
	mul.wide.u32 	%rd393, %r95, %r106;
	and.b64  	%rd394, %rd341, 4294967295;
	add.s64 	%rd395, %rd393, %rd394;
	shr.u64 	%rd396, %rd395, 32;
	mul.wide.u32 	%rd397, %r96, %r106;
	and.b64  	%rd398, %rd346, 4294967295;
	add.s64 	%rd399, %rd396, %rd398;
	add.s64 	%rd400, %rd399, %rd397;
	cvt.u32.u64 	%r107, %rd400;
	shr.u64 	%rd401, %rd400, 32;
	mul.wide.u32 	%rd402, %r98, %r106;
	and.b64  	%rd403, %rd351, 4294967295;
	add.s64 	%rd404, %rd401, %rd403;
	add.s64 	%rd405, %rd404, %rd402;
	shr.u64 	%rd406, %rd405, 32;
	mul.wide.u32 	%rd407, %r99, %r106;
	and.b64  	%rd408, %rd356, 4294967295;
	add.s64 	%rd409, %rd406, %rd408;
	add.s64 	%rd410, %rd409, %rd407;
	shr.u64 	%rd411, %rd410, 32;
	mul.wide.u32 	%rd412, %r100, %r106;
	and.b64  	%rd413, %rd361, 4294967295;
	add.s64 	%rd414, %rd411, %rd413;
	add.s64 	%rd415, %rd414, %rd412;
	shr.u64 	%rd416, %rd415, 32;
	mul.wide.u32 	%rd417, %r101, %r106;
	and.b64  	%rd418, %rd366, 4294967295;
	add.s64 	%rd419, %rd416, %rd418;
	add.s64 	%rd420, %rd419, %rd417;
	shr.u64 	%rd421, %rd420, 32;
	mul.wide.u32 	%rd422, %r102, %r106;
	and.b64  	%rd423, %rd371, 4294967295;
	add.s64 	%rd424, %rd421, %rd423;
	add.s64 	%rd425, %rd424, %rd422;
	shr.u64 	%rd426, %rd425, 32;
	mul.wide.u32 	%rd427, %r103, %r106;
	and.b64  	%rd428, %rd374, 4294967295;
	add.s64 	%rd429, %rd426, %rd428;
	add.s64 	%rd430, %rd429, %rd427;
	shr.u64 	%rd431, %rd430, 32;
	and.b64  	%rd432, %rd377, 4294967295;
	add.s64 	%rd433, %rd431, %rd432;
	shr.u64 	%rd434, %rd433, 32;
	and.b64  	%rd435, %rd380, 4294967295;
	add.s64 	%rd436, %rd434, %rd435;
	shr.u64 	%rd437, %rd436, 32;
	and.b64  	%rd438, %rd383, 4294967295;
	add.s64 	%rd439, %rd437, %rd438;
	shr.u64 	%rd440, %rd439, 32;
	and.b64  	%rd441, %rd386, 4294967295;
	add.s64 	%rd442, %rd440, %rd441;
	shr.u64 	%rd443, %rd442, 32;
	and.b64  	%rd444, %rd389, 4294967295;
	add.s64 	%rd445, %rd443, %rd444;
	shr.u64 	%rd446, %rd445, 32;
	and.b64  	%rd447, %rd392, 4294967295;
	add.s64 	%rd448, %rd446, %rd447;
	{ .reg .b32 tmp; mov.b64 {tmp, %r108}, %rd448; }
	add.s32 	%r109, %r105, %r108;
	mul.lo.s32 	%r110, %r93, %r107;
	mul.wide.u32 	%rd449, %r95, %r110;
	and.b64  	%rd450, %rd400, 4294967295;
	add.s64 	%rd451, %rd449, %rd450;
	shr.u64 	%rd452, %rd451, 32;
	mul.wide.u32 	%rd453, %r96, %r110;
	and.b64  	%rd454, %rd405, 4294967295;
	add.s64 	%rd455, %rd452, %rd454;
	add.s64 	%rd456, %rd455, %rd453;
	cvt.u32.u64 	%r111, %rd456;
	shr.u64 	%rd457, %rd456, 32;
	mul.wide.u32 	%rd458, %r98, %r110;
	and.b64  	%rd459, %rd410, 4294967295;
	add.s64 	%rd460, %rd457, %rd459;
	add.s64 	%rd461, %rd460, %rd458;
	shr.u64 	%rd462, %rd461, 32;
	mul.wide.u32 	%rd463, %r99, %r110;
	and.b64  	%rd464, %rd415, 4294967295;
	add.s64 	%rd465, %rd462, %rd464;
	add.s64 	%rd466, %rd465, %rd463;
	shr.u64 	%rd467, %rd466, 32;
	mul.wide.u32 	%rd468, %r100, %r110;
	and.b64  	%rd469, %rd420, 4294967295;
	add.s64 	%rd470, %rd467, %rd469;
	add.s64 	%rd471, %rd470, %rd468;
	shr.u64 	%rd472, %rd471, 32;
	mul.wide.u32 	%rd473, %r101, %r110;
	and.b64  	%rd474, %rd425, 4294967295;
	add.s64 	%rd475, %rd472, %rd474;
	add.s64 	%rd476, %rd475, %rd473;
	shr.u64 	%rd477, %rd476, 32;
	mul.wide.u32 	%rd478, %r102, %r110;
	and.b64  	%rd479, %rd430, 4294967295;
	add.s64 	%rd480, %rd477, %rd479;
	add.s64 	%rd481, %rd480, %rd478;
	shr.u64 	%rd482, %rd481, 32;
	mul.wide.u32 	%rd483, %r103, %r110;
	and.b64  	%rd484, %rd433, 4294967295;
	add.s64 	%rd485, %rd482, %rd484;
	add.s64 	%rd486, %rd485, %rd483;
	shr.u64 	%rd487, %rd486, 32;
	and.b64  	%rd488, %rd436, 4294967295;
	add.s64 	%rd489, %rd487, %rd488;
	shr.u64 	%rd490, %rd489, 32;
	and.b64  	%rd491, %rd439, 4294967295;
	add.s64 	%rd492, %rd490, %rd491;
	shr.u64 	%rd493, %rd492, 32;
	and.b64  	%rd494, %rd442, 4294967295;
	add.s64 	%rd495, %rd493, %rd494;
	shr.u64 	%rd496, %rd495, 32;
	and.b64  	%rd497, %rd445, 4294967295;
	add.s64 	%rd498, %rd496, %rd497;
	shr.u64 	%rd499, %rd498, 32;
	and.b64  	%rd500, %rd448, 4294967295;
	add.s64 	%rd501, %rd499, %rd500;
	{ .reg .b32 tmp; mov.b64 {tmp, %r112}, %rd501; }
	add.s32 	%r113, %r109, %r112;
	mul.lo.s32 	%r114, %r93, %r111;
	mul.wide.u32 	%rd502, %r95, %r114;
	and.b64  	%rd503, %rd456, 4294967295;
	add.s64 	%rd504, %rd502, %rd503;
	shr.u64 	%rd505, %rd504, 32;
	mul.wide.u32 	%rd506, %r96, %r114;
	and.b64  	%rd507, %rd461, 4294967295;
	add.s64 	%rd508, %rd505, %rd507;
	add.s64 	%rd509, %rd508, %rd506;
	cvt.u32.u64 	%r115, %rd509;
	shr.u64 	%rd510, %rd509, 32;
	mul.wide.u32 	%rd511, %r98, %r114;
	and.b64  	%rd512, %rd466, 4294967295;
	add.s64 	%rd513, %rd510, %rd512;
	add.s64 	%rd514, %rd513, %rd511;
	shr.u64 	%rd515, %rd514, 32;
	mul.wide.u32 	%rd516, %r99, %r114;
	and.b64  	%rd517, %rd471, 4294967295;
	add.s64 	%rd518, %rd515, %rd517;
	add.s64 	%rd519, %rd518, %rd516;
	shr.u64 	%rd520, %rd519, 32;
	mul.wide.u32 	%rd521, %r100, %r114;
	and.b64  	%rd522, %rd476, 4294967295;
	add.s64 	%rd523, %rd520, %rd522;
	add.s64 	%rd524, %rd523, %rd521;
	shr.u64 	%rd525, %rd524, 32;
	mul.wide.u32 	%rd526, %r101, %r114;
	and.b64  	%rd527, %rd481, 4294967295;
	add.s64 	%rd528, %rd525, %rd527;
	add.s64 	%rd529, %rd528, %rd526;
	shr.u64 	%rd530, %rd529, 32;
	mul.wide.u32 	%rd531, %r102, %r114;
	and.b64  	%rd532, %rd486, 4294967295;
	add.s64 	%rd533, %rd530, %rd532;
	add.s64 	%rd534, %rd533, %rd531;
	shr.u64 	%rd535, %rd534, 32;
	mul.wide.u32 	%rd536, %r103, %r114;
	and.b64  	%rd537, %rd489, 4294967295;
	add.s64 	%rd538, %rd535, %rd537;
	add.s64 	%rd539, %rd538, %rd536;
	shr.u64 	%rd540, %rd539, 32;
	and.b64  	%rd541, %rd492, 4294967295;
	add.s64 	%rd542, %rd540, %rd541;
	shr.u64 	%rd543, %rd542, 32;
	and.b64  	%rd544, %rd495, 4294967295;
	add.s64 	%rd545, %rd543, %rd544;
	shr.u64 	%rd546, %rd545, 32;
	and.b64  	%rd547, %rd498, 4294967295;
	add.s64 	%rd548, %rd546, %rd547;
	shr.u64 	%rd549, %rd548, 32;
	and.b64  	%rd550, %rd501, 4294967295;
	add.s64 	%rd551, %rd549, %rd550;
	{ .reg .b32 tmp; mov.b64 {tmp, %r116}, %rd551; }
	add.s32 	%r117, %r113, %r116;
	mul.lo.s32 	%r118, %r93, %r115;
	mul.wide.u32 	%rd552, %r95, %r118;
	and.b64  	%rd553, %rd509, 4294967295;
	add.s64 	%rd554, %rd552, %rd553;
	shr.u64 	%rd555, %rd554, 32;
	mul.wide.u32 	%rd556, %r96, %r118;
	and.b64  	%rd557, %rd514, 4294967295;
	add.s64 	%rd558, %rd555, %rd557;
	add.s64 	%rd559, %rd558, %rd556;
	cvt.u32.u64 	%r119, %rd559;
	shr.u64 	%rd560, %rd559, 32;
	mul.wide.u32 	%rd561, %r98, %r118;
	and.b64  	%rd562, %rd519, 4294967295;
	add.s64 	%rd563, %rd560, %rd562;
	add.s64 	%rd564, %rd563, %rd561;
	shr.u64 	%rd565, %rd564, 32;
	mul.wide.u32 	%rd566, %r99, %r118;
	and.b64  	%rd567, %rd524, 4294967295;
	add.s64 	%rd568, %rd565, %rd567;
	add.s64 	%rd569, %rd568, %rd566;
	shr.u64 	%rd570, %rd569, 32;
	mul.wide.u32 	%rd571, %r100, %r118;
	and.b64  	%rd572, %rd529, 4294967295;
	add.s64 	%rd573, %rd570, %rd572;
	add.s64 	%rd574, %rd573, %rd571;
	shr.u64 	%rd575, %rd574, 32;
	mul.wide.u32 	%rd576, %r101, %r118;
	and.b64  	%rd577, %rd534, 4294967295;
	add.s64 	%rd578, %rd575, %rd577;
	add.s64 	%rd579, %rd578, %rd576;
	shr.u64 	%rd580, %rd579, 32;
	mul.wide.u32 	%rd581, %r102, %r118;
	and.b64  	%rd582, %rd539, 4294967295;
	add.s64 	%rd583, %rd580, %rd582;
	add.s64 	%rd584, %rd583, %rd581;
	shr.u64 	%rd585, %rd584, 32;
	mul.wide.u32 	%rd586, %r103, %r118;
	and.b64  	%rd587, %rd542, 4294967295;
	add.s64 	%rd588, %rd585, %rd587;
	add.s64 	%rd589, %rd588, %rd586;
	shr.u64 	%rd590, %rd589, 32;
	and.b64  	%rd591, %rd545, 4294967295;
	add.s64 	%rd592, %rd590, %rd591;
	shr.u64 	%rd593, %rd592, 32;
	and.b64  	%rd594, %rd548, 4294967295;
	add.s64 	%rd595, %rd593, %rd594;
	shr.u64 	%rd596, %rd595, 32;
	and.b64  	%rd597, %rd551, 4294967295;
	add.s64 	%rd598, %rd596, %rd597;
	{ .reg .b32 tmp; mov.b64 {tmp, %r120}, %rd598; }
	add.s32 	%r121, %r117, %r120;
	mul.lo.s32 	%r122, %r93, %r119;
	mul.wide.u32 	%rd599, %r95, %r122;
	and.b64  	%rd600, %rd559, 4294967295;
	add.s64 	%rd601, %rd599, %rd600;
	shr.u64 	%rd602, %rd601, 32;
	mul.wide.u32 	%rd603, %r96, %r122;
	and.b64  	%rd604, %rd564, 4294967295;
	add.s64 	%rd605, %rd602, %rd604;
	add.s64 	%rd606, %rd605, %rd603;
	cvt.u32.u64 	%r123, %rd606;
	shr.u64 	%rd607, %rd606, 32;
	mul.wide.u32 	%rd608, %r98, %r122;
	and.b64  	%rd609, %rd569, 4294967295;
	add.s64 	%rd610, %rd607, %rd609;
	add.s64 	%rd611, %rd610, %rd608;
	shr.u64 	%rd612, %rd611, 32;
	mul.wide.u32 	%rd613, %r99, %r122;
	and.b64  	%rd614, %rd574, 4294967295;
	add.s64 	%rd615, %rd612, %rd614;
	add.s64 	%rd616, %rd615, %rd613;
	shr.u64 	%rd617, %rd616, 32;
	mul.wide.u32 	%rd618, %r100, %r122;
	and.b64  	%rd619, %rd579, 4294967295;
	add.s64 	%rd620, %rd617, %rd619;
	add.s64 	%rd621, %rd620, %rd618;
	shr.u64 	%rd622, %rd621, 32;
	mul.wide.u32 	%rd623, %r101, %r122;
	and.b64  	%rd624, %rd584, 4294967295;
	add.s64 	%rd625, %rd622, %rd624;
	add.s64 	%rd626, %rd625, %rd623;
	shr.u64 	%rd627, %rd626, 32;
	mul.wide.u32 	%rd628, %r102, %r122;
	and.b64  	%rd629, %rd589, 4294967295;
	add.s64 	%rd630, %rd627, %rd629;
	add.s64 	%rd631, %rd630, %rd628;
	shr.u64 	%rd632, %rd631, 32;
	mul.wide.u32 	%rd633, %r103, %r122;
	and.b64  	%rd634, %rd592, 4294967295;
	add.s64 	%rd635, %rd632, %rd634;
	add.s64 	%rd636, %rd635, %rd633;
	shr.u64 	%rd637, %rd636, 32;
	and.b64  	%rd638, %rd595, 4294967295;
	add.s64 	%rd639, %rd637, %rd638;
	shr.u64 	%rd640, %rd639, 32;
	and.b64  	%rd641, %rd598, 4294967295;
	add.s64 	%rd642, %rd640, %rd641;
	{ .reg .b32 tmp; mov.b64 {tmp, %r124}, %rd642; }
	add.s32 	%r125, %r121, %r124;
	mul.lo.s32 	%r126, %r93, %r123;
	mul.wide.u32 	%rd643, %r95, %r126;
	and.b64  	%rd644, %rd606, 4294967295;
	add.s64 	%rd645, %rd643, %rd644;
	shr.u64 	%rd646, %rd645, 32;
	mul.wide.u32 	%rd647, %r96, %r126;
	and.b64  	%rd648, %rd611, 4294967295;
	add.s64 	%rd649, %rd646, %rd648;
	add.s64 	%rd650, %rd649, %rd647;
	cvt.u32.u64 	%r127, %rd650;
	shr.u64 	%rd651, %rd650, 32;
	mul.wide.u32 	%rd652, %r98, %r126;
	and.b64  	%rd653, %rd616, 4294967295;
	add.s64 	%rd654, %rd651, %rd653;
	add.s64 	%rd655, %rd654, %rd652;
	shr.u64 	%rd656, %rd655, 32;
	mul.wide.u32 	%rd657, %r99, %r126;
	and.b64  	%rd658, %rd621, 4294967295;
	add.s64 	%rd659, %rd656, %rd658;
	add.s64 	%rd660, %rd659, %rd657;
	shr.u64 	%rd661, %rd660, 32;
	mul.wide.u32 	%rd662, %r100, %r126;
	and.b64  	%rd663, %rd626, 4294967295;
	add.s64 	%rd664, %rd661, %rd663;
	add.s64 	%rd665, %rd664, %rd662;
	shr.u64 	%rd666, %rd665, 32;
	mul.wide.u32 	%rd667, %r101, %r126;
	and.b64  	%rd668, %rd631, 4294967295;
	add.s64 	%rd669, %rd666, %rd668;
	add.s64 	%rd670, %rd669, %rd667;
	shr.u64 	%rd671, %rd670, 32;
	mul.wide.u32 	%rd672, %r102, %r126;
	and.b64  	%rd673, %rd636, 4294967295;
	add.s64 	%rd674, %rd671, %rd673;
	add.s64 	%rd675, %rd674, %rd672;
	shr.u64 	%rd676, %rd675, 32;
	mul.wide.u32 	%rd677, %r103, %r126;
	and.b64  	%rd678, %rd639, 4294967295;
	add.s64 	%rd679, %rd676, %rd678;
	add.s64 	%rd680, %rd679, %rd677;
	shr.u64 	%rd681, %rd680, 32;
	and.b64  	%rd682, %rd642, 4294967295;
	add.s64 	%rd683, %rd681, %rd682;
	{ .reg .b32 tmp; mov.b64 {tmp, %r128}, %rd683; }
	add.s32 	%r129, %r125, %r128;
	mul.lo.s32 	%r130, %r93, %r127;
	mul.wide.u32 	%rd684, %r95, %r130;
	and.b64  	%rd685, %rd650, 4294967295;
	add.s64 	%rd686, %rd684, %rd685;
	shr.u64 	%rd687, %rd686, 32;
	mul.wide.u32 	%rd688, %r96, %r130;
	and.b64  	%rd689, %rd655, 4294967295;
	add.s64 	%rd690, %rd687, %rd689;
	add.s64 	%rd10, %rd690, %rd688;
	cvt.u32.u64 	%r285, %rd10;
	shr.u64 	%rd691, %rd10, 32;
	mul.wide.u32 	%rd692, %r98, %r130;
	and.b64  	%rd693, %rd660, 4294967295;
	add.s64 	%rd694, %rd691, %rd693;
	add.s64 	%rd11, %rd694, %rd692;
	cvt.u32.u64 	%r284, %rd11;
	shr.u64 	%rd695, %rd11, 32;
	mul.wide.u32 	%rd696, %r99, %r130;
	and.b64  	%rd697, %rd665, 4294967295;
	add.s64 	%rd698, %rd695, %rd697;
	add.s64 	%rd12, %rd698, %rd696;
	cvt.u32.u64 	%r283, %rd12;
	shr.u64 	%rd699, %rd12, 32;
	mul.wide.u32 	%rd700, %r100, %r130;
	and.b64  	%rd701, %rd670, 4294967295;
	add.s64 	%rd702, %rd699, %rd701;
	add.s64 	%rd13, %rd702, %rd700;
	cvt.u32.u64 	%r282, %rd13;
	shr.u64 	%rd703, %rd13, 32;
	mul.wide.u32 	%rd704, %r101, %r130;
	and.b64  	%rd705, %rd675, 4294967295;
	add.s64 	%rd706, %rd703, %rd705;
	add.s64 	%rd14, %rd706, %rd704;
	cvt.u32.u64 	%r281, %rd14;
	shr.u64 	%rd707, %rd14, 32;
	mul.wide.u32 	%rd708, %r102, %r130;
	and.b64  	%rd709, %rd680, 4294967295;
	add.s64 	%rd710, %rd707, %rd709;
	add.s64 	%rd15, %rd710, %rd708;
	cvt.u32.u64 	%r280, %rd15;
	shr.u64 	%rd711, %rd15, 32;
	mul.wide.u32 	%rd712, %r103, %r130;
	and.b64  	%rd713, %rd683, 4294967295;
	add.s64 	%rd714, %rd711, %rd713;
	add.s64 	%rd16, %rd714, %rd712;
	cvt.u32.u64 	%r279, %rd16;
	{ .reg .b32 tmp; mov.b64 {tmp, %r131}, %rd16; }
	add.s32 	%r278, %r129, %r131;
	setp.gt.u32 	%p2, %r278, %r103;
	@%p2 bra 	$L__BB5_15;
	cvt.u32.u64 	%r132, %rd9;
	setp.lt.u32 	%p3, %r278, %r132;
	@%p3 bra 	$L__BB5_16;
	cvt.u32.u64 	%r133, %rd8;
	setp.lt.u32 	%p4, %r133, %r279;
	@%p4 bra 	$L__BB5_15;
	setp.gt.u32 	%p5, %r133, %r279;
	@%p5 bra 	$L__BB5_16;
	cvt.u32.u64 	%r135, %rd7;
	setp.lt.u32 	%p6, %r135, %r280;
	@%p6 bra 	$L__BB5_15;
	setp.gt.u32 	%p7, %r135, %r280;
	@%p7 bra 	$L__BB5_16;
	cvt.u32.u64 	%r137, %rd6;
	setp.lt.u32 	%p8, %r137, %r281;
	@%p8 bra 	$L__BB5_15;
	setp.gt.u32 	%p9, %r137, %r281;
	@%p9 bra 	$L__BB5_16;
	cvt.u32.u64 	%r139, %rd5;
	setp.lt.u32 	%p10, %r139, %r282;
	@%p10 bra 	$L__BB5_15;
	setp.gt.u32 	%p11, %r139, %r282;
	@%p11 bra 	$L__BB5_16;
	cvt.u32.u64 	%r141, %rd4;
	setp.lt.u32 	%p12, %r141, %r283;
	@%p12 bra 	$L__BB5_15;
	setp.gt.u32 	%p13, %r141, %r283;
	@%p13 bra 	$L__BB5_16;
	cvt.u32.u64 	%r143, %rd3;
	setp.lt.u32 	%p14, %r143, %r284;
	@%p14 bra 	$L__BB5_15;
	cvt.u32.u64 	%r145, %rd2;
	setp.gt.u32 	%p15, %r143, %r284;
	setp.gt.u32 	%p16, %r145, %r285;
	or.pred  	%p17, %p15, %p16;
	@%p17 bra 	$L__BB5_16;
$L__BB5_15:
	cvt.u32.u64 	%r146, %rd9;
	and.b64  	%rd716, %rd10, 4294967295;
	sub.s64 	%rd717, %rd716, %rd2;
	shr.u64 	%rd718, %rd717, 63;
	cvt.u32.u64 	%r285, %rd717;
	and.b64  	%rd719, %rd11, 4294967295;
	add.s64 	%rd720, %rd718, %rd3;
	sub.s64 	%rd721, %rd719, %rd720;
	shr.u64 	%rd722, %rd721, 63;
	cvt.u32.u64 	%r284, %rd721;
	and.b64  	%rd723, %rd12, 4294967295;
	add.s64 	%rd724, %rd722, %rd4;
	sub.s64 	%rd725, %rd723, %rd724;
	shr.u64 	%rd726, %rd725, 63;
	cvt.u32.u64 	%r283, %rd725;
	and.b64  	%rd727, %rd13, 4294967295;
	add.s64 	%rd728, %rd726, %rd5;
	sub.s64 	%rd729, %rd727, %rd728;
	shr.u64 	%rd730, %rd729, 63;
	cvt.u32.u64 	%r282, %rd729;
	and.b64  	%rd731, %rd14, 4294967295;
	add.s64 	%rd732, %rd730, %rd6;
	sub.s64 	%rd733, %rd731, %rd732;
	shr.u64 	%rd734, %rd733, 63;
	cvt.u32.u64 	%r281, %rd733;
	and.b64  	%rd735, %rd15, 4294967295;
	add.s64 	%rd736, %rd734, %rd7;
	sub.s64 	%rd737, %rd735, %rd736;
	shr.u64 	%rd738, %rd737, 63;
	cvt.u32.u64 	%r280, %rd737;
	and.b64  	%rd739, %rd16, 4294967295;
	add.s64 	%rd740, %rd738, %rd8;
	sub.s64 	%rd741, %rd739, %rd740;
	shr.u64 	%rd742, %rd741, 63;
	cvt.u32.u64 	%r279, %rd741;
	cvt.u32.u64 	%r147, %rd742;
	add.s32 	%r148, %r146, %r147;
	sub.s32 	%r278, %r278, %r148;
$L__BB5_16:
	ld.param.u64 	%rd2061, [_Z14point_is_validPiPK7ECPoint_param_1];
	cvt.u64.u32 	%rd17, %r103;
	cvta.to.global.u64 	%rd743, %rd2061;
	ld.global.u32 	%r25, [%rd743];
	mul.wide.u32 	%rd744, %r25, %r25;
	cvt.u32.u64 	%r150, %rd744;
	shr.u64 	%rd745, %rd744, 32;
	ld.global.u32 	%r26, [%rd743+4];
	mul.wide.u32 	%rd746, %r26, %r25;
	add.s64 	%rd747, %rd745, %rd746;
	shr.u64 	%rd748, %rd747, 32;
	ld.global.u32 	%r27, [%rd743+8];
	mul.wide.u32 	%rd749, %r27, %r25;
	add.s64 	%rd750, %rd748, %rd749;
	shr.u64 	%rd751, %rd750, 32;
	ld.global.u32 	%r28, [%rd743+12];
	mul.wide.u32 	%rd752, %r28, %r25;
	add.s64 	%rd753, %rd751, %rd752;
	shr.u64 	%rd754, %rd753, 32;
	ld.global.u32 	%r29, [%rd743+16];
	mul.wide.u32 	%rd755, %r29, %r25;
	add.s64 	%rd756, %rd754, %rd755;
	shr.u64 	%rd757, %rd756, 32;
	ld.global.u32 	%r30, [%rd743+20];
	mul.wide.u32 	%rd758, %r30, %r25;
	add.s64 	%rd759, %rd757, %rd758;
	shr.u64 	%rd760, %rd759, 32;
	ld.global.u32 	%r31, [%rd743+24];
	mul.wide.u32 	%rd761, %r31, %r25;
	add.s64 	%rd762, %rd760, %rd761;
	shr.u64 	%rd763, %rd762, 32;
	ld.global.u32 	%r32, [%rd743+28];
	mul.wide.u32 	%rd764, %r32, %r25;
	add.s64 	%rd765, %rd763, %rd764;
	shr.u64 	%rd766, %rd765, 32;
	and.b64  	%rd767, %rd747, 4294967295;
	add.s64 	%rd768, %rd746, %rd767;
	shr.u64 	%rd769, %rd768, 32;
	mul.wide.u32 	%rd770, %r26, %r26;
	and.b64  	%rd771, %rd750, 4294967295;
	add.s64 	%rd772, %rd769, %rd771;
	add.s64 	%rd773, %rd772, %rd770;
	shr.u64 	%rd774, %rd773, 32;
	mul.wide.u32 	%rd775, %r27, %r26;
	and.b64  	%rd776, %rd753, 4294967295;
	add.s64 	%rd777, %rd774, %rd776;
	add.s64 	%rd778, %rd777, %rd775;
	shr.u64 	%rd779, %rd778, 32;
	mul.wide.u32 	%rd780, %r28, %r26;
	and.b64  	%rd781, %rd756, 4294967295;
	add.s64 	%rd782, %rd779, %rd781;
	add.s64 	%rd783, %rd782, %rd780;
	shr.u64 	%rd784, %rd783, 32;
	mul.wide.u32 	%rd785, %r29, %r26;
	and.b64  	%rd786, %rd759, 4294967295;
	add.s64 	%rd787, %rd784, %rd786;
	add.s64 	%rd788, %rd787, %rd785;
	shr.u64 	%rd789, %rd788, 32;
	mul.wide.u32 	%rd790, %r30, %r26;
	and.b64  	%rd791, %rd762, 4294967295;
	add.s64 	%rd792, %rd789, %rd791;
	add.s64 	%rd793, %rd792, %rd790;
	shr.u64 	%rd794, %rd793, 32;
	mul.wide.u32 	%rd795, %r31, %r26;
	and.b64  	%rd796, %rd765, 4294967295;
	add.s64 	%rd797, %rd794, %rd796;
	add.s64 	%rd798, %rd797, %rd795;
	shr.u64 	%rd799, %rd798, 32;
	mul.wide.u32 	%rd800, %r32, %r26;
	add.s64 	%rd801, %rd799, %rd766;
	add.s64 	%rd802, %rd801, %rd800;
	shr.u64 	%rd803, %rd802, 32;
	and.b64  	%rd804, %rd773, 4294967295;
	add.s64 	%rd805, %rd749, %rd804;
	shr.u64 	%rd806, %rd805, 32;
	and.b64  	%rd807, %rd778, 4294967295;
	add.s64 	%rd808, %rd806, %rd807;
	add.s64 	%rd809, %rd808, %rd775;
	shr.u64 	%rd810, %rd809, 32;
	mul.wide.u32 	%rd811, %r27, %r27;
	and.b64  	%rd812, %rd783, 4294967295;
	add.s64 	%rd813, %rd810, %rd812;
	add.s64 	%rd814, %rd813, %rd811;
	shr.u64 	%rd815, %rd814, 32;
	mul.wide.u32 	%rd816, %r28, %r27;
	and.b64  	%rd817, %rd788, 4294967295;
	add.s64 	%rd818, %rd815, %rd817;
	add.s64 	%rd819, %rd818, %rd816;
	shr.u64 	%rd820, %rd819, 32;
	mul.wide.u32 	%rd821, %r29, %r27;
	and.b64  	%rd822, %rd793, 4294967295;
	add.s64 	%rd823, %rd820, %rd822;
	add.s64 	%rd824, %rd823, %rd821;
	shr.u64 	%rd825, %rd824, 32;
	mul.wide.u32 	%rd826, %r30, %r27;
	and.b64  	%rd827, %rd798, 4294967295;
	add.s64 	%rd828, %rd825, %rd827;
	add.s64 	%rd829, %rd828, %rd826;
	shr.u64 	%rd830, %rd829, 32;
	mul.wide.u32 	%rd831, %r31, %r27;
	and.b64  	%rd832, %rd802, 4294967295;
	add.s64 	%rd833, %rd830, %rd832;
	add.s64 	%rd834, %rd833, %rd831;
	shr.u64 	%rd835, %rd834, 32;
	mul.wide.u32 	%rd836, %r32, %r27;
	add.s64 	%rd837, %rd835, %rd803;
	add.s64 	%rd838, %rd837, %rd836;
	shr.u64 	%rd839, %rd838, 32;
	and.b64  	%rd840, %rd809, 4294967295;
	add.s64 	%rd841, %rd752, %rd840;
	shr.u64 	%rd842, %rd841, 32;
	and.b64  	%rd843, %rd814, 4294967295;
	add.s64 	%rd844, %rd842, %rd843;
	add.s64 	%rd845, %rd844, %rd780;
	shr.u64 	%rd846, %rd845, 32;
	and.b64  	%rd847, %rd819, 4294967295;
	add.s64 	%rd848, %rd846, %rd847;
	add.s64 	%rd849, %rd848, %rd816;
	shr.u64 	%rd850, %rd849, 32;
	mul.wide.u32 	%rd851, %r28, %r28;
	and.b64  	%rd852, %rd824, 4294967295;
	add.s64 	%rd853, %rd850, %rd852;
	add.s64 	%rd854, %rd853, %rd851;
	shr.u64 	%rd855, %rd854, 32;
	mul.wide.u32 	%rd856, %r29, %r28;
	and.b64  	%rd857, %rd829, 4294967295;
	add.s64 	%rd858, %rd855, %rd857;
	add.s64 	%rd859, %rd858, %rd856;
	shr.u64 	%rd860, %rd859, 32;
	mul.wide.u32 	%rd861, %r30, %r28;
	and.b64  	%rd862, %rd834, 4294967295;
	add.s64 	%rd863, %rd860, %rd862;
	add.s64 	%rd864, %rd863, %rd861;
	shr.u64 	%rd865, %rd864, 32;
	mul.wide.u32 	%rd866, %r31, %r28;
	and.b64  	%rd867, %rd838, 4294967295;
	add.s64 	%rd868, %rd865, %rd867;
	add.s64 	%rd869, %rd868, %rd866;
	shr.u64 	%rd870, %rd869, 32;
	mul.wide.u32 	%rd871, %r32, %r28;
	add.s64 	%rd872, %rd870, %rd839;
	add.s64 	%rd873, %rd872, %rd871;
	shr.u64 	%rd874, %rd873, 32;
	and.b64  	%rd875, %rd845, 4294967295;
	add.s64 	%rd876, %rd755, %rd875;
	shr.u64 	%rd877, %rd876, 32;
	and.b64  	%rd878, %rd849, 4294967295;
	add.s64 	%rd879, %rd877, %rd878;
	add.s64 	%rd880, %rd879, %rd785;
	shr.u64 	%rd881, %rd880, 32;
	and.b64  	%rd882, %rd854, 4294967295;
	add.s64 	%rd883, %rd881, %rd882;
	add.s64 	%rd884, %rd883, %rd821;
	shr.u64 	%rd885, %rd884, 32;
	and.b64  	%rd886, %rd859, 4294967295;
	add.s64 	%rd887, %rd885, %rd886;
	add.s64 	%rd888, %rd887, %rd856;
	shr.u64 	%rd889, %rd888, 32;
	mul.wide.u32 	%rd890, %r29, %r29;
	and.b64  	%rd891, %rd864, 4294967295;
	add.s64 	%rd892, %rd889, %rd891;
	add.s64 	%rd893, %rd892, %rd890;
	shr.u64 	%rd894, %rd893, 32;
	mul.wide.u32 	%rd895, %r30, %r29;
	and.b64  	%rd896, %rd869, 4294967295;
	add.s64 	%rd897, %rd894, %rd896;
	add.s64 	%rd898, %rd897, %rd895;
	shr.u64 	%rd899, %rd898, 32;
	mul.wide.u32 	%rd900, %r31, %r29;
	and.b64  	%rd901, %rd873, 4294967295;
	add.s64 	%rd902, %rd899, %rd901;
	add.s64 	%rd903, %rd902, %rd900;
	shr.u64 	%rd904, %rd903, 32;
	mul.wide.u32 	%rd905, %r32, %r29;
	add.s64 	%rd906, %rd904, %rd874;
	add.s64 	%rd907, %rd906, %rd905;
	shr.u64 	%rd908, %rd907, 32;
	and.b64  	%rd909, %rd880, 4294967295;
	add.s64 	%rd910, %rd758, %rd909;
	shr.u64 	%rd911, %rd910, 32;
	and.b64  	%rd912, %rd884, 4294967295;
	add.s64 	%rd913, %rd911, %rd912;
	add.s64 	%rd914, %rd913, %rd790;
	shr.u64 	%rd915, %rd914, 32;
	and.b64  	%rd916, %rd888, 4294967295;
	add.s64 	%rd917, %rd915, %rd916;
	add.s64 	%rd918, %rd917, %rd826;
	shr.u64 	%rd919, %rd918, 32;
	and.b64  	%rd920, %rd893, 4294967295;
	add.s64 	%rd921, %rd919, %rd920;
	add.s64 	%rd922, %rd921, %rd861;
	shr.u64 	%rd923, %rd922, 32;
	and.b64  	%rd924, %rd898, 4294967295;
	add.s64 	%rd925, %rd923, %rd924;
	add.s64 	%rd926, %rd925, %rd895;
	shr.u64 	%rd927, %rd926, 32;
	mul.wide.u32 	%rd928, %r30, %r30;
	and.b64  	%rd929, %rd903, 4294967295;
	add.s64 	%rd930, %rd927, %rd929;
	add.s64 	%rd931, %rd930, %rd928;
	shr.u64 	%rd932, %rd931, 32;
	mul.wide.u32 	%rd933, %r31, %r30;
	and.b64  	%rd934, %rd907, 4294967295;
	add.s64 	%rd935, %rd932, %rd934;
	add.s64 	%rd936, %rd935, %rd933;
	shr.u64 	%rd937, %rd936, 32;
	mul.wide.u32 	%rd938, %r32, %r30;
	add.s64 	%rd939, %rd937, %rd908;
	add.s64 	%rd940, %rd939, %rd938;
	shr.u64 	%rd941, %rd940, 32;
	and.b64  	%rd942, %rd914, 4294967295;
	add.s64 	%rd943, %rd761, %rd942;
	shr.u64 	%rd944, %rd943, 32;
	and.b64  	%rd945, %rd918, 4294967295;
	add.s64 	%rd946, %rd944, %rd945;
	add.s64 	%rd947, %rd946, %rd795;
	shr.u64 	%rd948, %rd947, 32;
	and.b64  	%rd949, %rd922, 4294967295;
	add.s64 	%rd950, %rd948, %rd949;
	add.s64 	%rd951, %rd950, %rd831;
	shr.u64 	%rd952, %rd951, 32;
	and.b64  	%rd953, %rd926, 4294967295;
	add.s64 	%rd954, %rd952, %rd953;
	add.s64 	%rd955, %rd954, %rd866;
	shr.u64 	%rd956, %rd955, 32;
	and.b64  	%rd957, %rd931, 4294967295;
	add.s64 	%rd958, %rd956, %rd957;
	add.s64 	%rd959, %rd958, %rd900;
	shr.u64 	%rd960, %rd959, 32;
	and.b64  	%rd961, %rd936, 4294967295;
	add.s64 	%rd962, %rd960, %rd961;
	add.s64 	%rd963, %rd962, %rd933;
	shr.u64 	%rd964, %rd963, 32;
	mul.wide.u32 	%rd965, %r31, %r31;
	and.b64  	%rd966, %rd940, 4294967295;
	add.s64 	%rd967, %rd964, %rd966;
	add.s64 	%rd968, %rd967, %rd965;
	shr.u64 	%rd969, %rd968, 32;
	mul.wide.u32 	%rd970, %r32, %r31;
	add.s64 	%rd971, %rd969, %rd941;
	add.s64 	%rd972, %rd971, %rd970;
	shr.u64 	%rd973, %rd972, 32;
	and.b64  	%rd974, %rd947, 4294967295;
	add.s64 	%rd975, %rd764, %rd974;
	shr.u64 	%rd976, %rd975, 32;
	and.b64  	%rd977, %rd951, 4294967295;
	add.s64 	%rd978, %rd976, %rd977;
	add.s64 	%rd979, %rd978, %rd800;
	shr.u64 	%rd980, %rd979, 32;
	and.b64  	%rd981, %rd955, 4294967295;
	add.s64 	%rd982, %rd980, %rd981;
	add.s64 	%rd983, %rd982, %rd836;
	shr.u64 	%rd984, %rd983, 32;
	and.b64  	%rd985, %rd959, 4294967295;
	add.s64 	%rd986, %rd984, %rd985;
	add.s64 	%rd987, %rd986, %rd871;
	shr.u64 	%rd988, %rd987, 32;
	and.b64  	%rd989, %rd963, 4294967295;
	add.s64 	%rd990, %rd988, %rd989;
	add.s64 	%rd991, %rd990, %rd905;
	shr.u64 	%rd992, %rd991, 32;
	and.b64  	%rd993, %rd968, 4294967295;
	add.s64 	%rd994, %rd992, %rd993;
	add.s64 	%rd995, %rd994, %rd938;
	shr.u64 	%rd996, %rd995, 32;
	and.b64  	%rd997, %rd972, 4294967295;
	add.s64 	%rd998, %rd996, %rd997;
	add.s64 	%rd999, %rd998, %rd970;
	shr.u64 	%rd1000, %rd999, 32;
	mul.wide.u32 	%rd1001, %r32, %r32;
	add.s64 	%rd1002, %rd1000, %rd973;
	add.s64 	%rd1003, %rd1002, %rd1001;
	{ .reg .b32 tmp; mov.b64 {tmp, %r151}, %rd1003; }
	mul.lo.s32 	%r152, %r93, %r150;
	ld.const.u32 	%r153, [P_CONST];
	cvt.u64.u32 	%rd18, %r153;
	mul.wide.u32 	%rd1004, %r153, %r152;
	and.b64  	%rd1005, %rd744, 4294967295;
	add.s64 	%rd1006, %rd1004, %rd1005;
	shr.u64 	%rd1007, %rd1006, 32;
	ld.const.u32 	%r154, [P_CONST+4];
	cvt.u64.u32 	%rd19, %r154;
	mul.wide.u32 	%rd1008, %r154, %r152;
	and.b64  	%rd1009, %rd768, 4294967295;
	add.s64 	%rd1010, %rd1007, %rd1009;
	add.s64 	%rd1011, %rd1010, %rd1008;
	cvt.u32.u64 	%r155, %rd1011;
	shr.u64 	%rd1012, %rd1011, 32;
	ld.const.u32 	%r156, [P_CONST+8];
	cvt.u64.u32 	%rd20, %r156;
	mul.wide.u32 	%rd1013, %r156, %r152;
	and.b64  	%rd1014, %rd805, 4294967295;
	add.s64 	%rd1015, %rd1012, %rd1014;
	add.s64 	%rd1016, %rd1015, %rd1013;
	shr.u64 	%rd1017, %rd1016, 32;
	ld.const.u32 	%r157, [P_CONST+12];
	cvt.u64.u32 	%rd21, %r157;
	mul.wide.u32 	%rd1018, %r157, %r152;
	and.b64  	%rd1019, %rd841, 4294967295;
	add.s64 	%rd1020, %rd1017, %rd1019;
	add.s64 	%rd1021, %rd1020, %rd1018;
	shr.u64 	%rd1022, %rd1021, 32;
	ld.const.u32 	%r158, [P_CONST+16];
	cvt.u64.u32 	%rd22, %r158;
	mul.wide.u32 	%rd1023, %r158, %r152;
	and.b64  	%rd1024, %rd876, 4294967295;
	add.s64 	%rd1025, %rd1022, %rd1024;
	add.s64 	%rd1026, %rd1025, %rd1023;
	shr.u64 	%rd1027, %rd1026, 32;
	ld.const.u32 	%r159, [P_CONST+20];
	cvt.u64.u32 	%rd23, %r159;
	mul.wide.u32 	%rd1028, %r159, %r152;
	and.b64  	%rd1029, %rd910, 4294967295;
	add.s64 	%rd1030, %rd1027, %rd1029;
	add.s64 	%rd1031, %rd1030, %rd1028;
	shr.u64 	%rd1032, %rd1031, 32;
	ld.const.u32 	%r160, [P_CONST+24];
	cvt.u64.u32 	%rd24, %r160;
	mul.wide.u32 	%rd1033, %r160, %r152;
	and.b64  	%rd1034, %rd943, 4294967295;
	add.s64 	%rd1035, %rd1032, %rd1034;
	add.s64 	%rd1036, %rd1035, %rd1033;
	shr.u64 	%rd1037, %rd1036, 32;
	mul.wide.u32 	%rd1038, %r103, %r152;
	and.b64  	%rd1039, %rd975, 4294967295;
	add.s64 	%rd1040, %rd1037, %rd1039;
	add.s64 	%rd1041, %rd1040, %rd1038;
	shr.u64 	%rd1042, %rd1041, 32;
	and.b64  	%rd1043, %rd979, 4294967295;
	add.s64 	%rd1044, %rd1042, %rd1043;
	shr.u64 	%rd1045, %rd1044, 32;
	and.b64  	%rd1046, %rd983, 4294967295;
	add.s64 	%rd1047, %rd1045, %rd1046;
	shr.u64 	%rd1048, %rd1047, 32;
	and.b64  	%rd1049, %rd987, 4294967295;
	add.s64 	%rd1050, %rd1048, %rd1049;
	shr.u64 	%rd1051, %rd1050, 32;
	and.b64  	%rd1052, %rd991, 4294967295;
	add.s64 	%rd1053, %rd1051, %rd1052;
	shr.u64 	%rd1054, %rd1053, 32;
	and.b64  	%rd1055, %rd995, 4294967295;
	add.s64 	%rd1056, %rd1054, %rd1055;
	shr.u64 	%rd1057, %rd1056, 32;
	and.b64  	%rd1058, %rd999, 4294967295;
	add.s64 	%rd1059, %rd1057, %rd1058;
	shr.u64 	%rd1060, %rd1059, 32;
	and.b64  	%rd1061, %rd1003, 4294967295;
	add.s64 	%rd1062, %rd1060, %rd1061;
	{ .reg .b32 tmp; mov.b64 {tmp, %r161}, %rd1062; }
	add.s32 	%r162, %r151, %r161;
	mul.lo.s32 	%r163, %r93, %r155;
	mul.wide.u32 	%rd1063, %r153, %r163;
	and.b64  	%rd1064, %rd1011, 4294967295;
	add.s64 	%rd1065, %rd1063, %rd1064;
	shr.u64 	%rd1066, %rd1065, 32;
	mul.wide.u32 	%rd1067, %r154, %r163;
	and.b64  	%rd1068, %rd1016, 4294967295;
	add.s64 	%rd1069, %rd1066, %rd1068;
	add.s64 	%rd1070, %rd1069, %rd1067;
	cvt.u32.u64 	%r164, %rd1070;
	shr.u64 	%rd1071, %rd1070, 32;
	mul.wide.u32 	%rd1072, %r156, %r163;
	and.b64  	%rd1073, %rd1021, 4294967295;
	add.s64 	%rd1074, %rd1071, %rd1073;
	add.s64 	%rd1075, %rd1074, %rd1072;
	shr.u64 	%rd1076, %rd1075, 32;
	mul.wide.u32 	%rd1077, %r157, %r163;
	and.b64  	%rd1078, %rd1026, 4294967295;
	add.s64 	%rd1079, %rd1076, %rd1078;
	add.s64 	%rd1080, %rd1079, %rd1077;
	shr.u64 	%rd1081, %rd1080, 32;
	mul.wide.u32 	%rd1082, %r158, %r163;
	and.b64  	%rd1083, %rd1031, 4294967295;
	add.s64 	%rd1084, %rd1081, %rd1083;
	add.s64 	%rd1085, %rd1084, %rd1082;
	shr.u64 	%rd1086, %rd1085, 32;
	mul.wide.u32 	%rd1087, %r159, %r163;
	and.b64  	%rd1088, %rd1036, 4294967295;
	add.s64 	%rd1089, %rd1086, %rd1088;
	add.s64 	%rd1090, %rd1089, %rd1087;
	shr.u64 	%rd1091, %rd1090, 32;
	mul.wide.u32 	%rd1092, %r160, %r163;
	and.b64  	%rd1093, %rd1041, 4294967295;
	add.s64 	%rd1094, %rd1091, %rd1093;
	add.s64 	%rd1095, %rd1094, %rd1092;
	shr.u64 	%rd1096, %rd1095, 32;
	mul.wide.u32 	%rd1097, %r103, %r163;
	and.b64  	%rd1098, %rd1044, 4294967295;
	add.s64 	%rd1099, %rd1096, %rd1098;
	add.s64 	%rd1100, %rd1099, %rd1097;
	shr.u64 	%rd1101, %rd1100, 32;
	and.b64  	%rd1102, %rd1047, 4294967295;
	add.s64 	%rd1103, %rd1101, %rd1102;
	shr.u64 	%rd1104, %rd1103, 32;
	and.b64  	%rd1105, %rd1050, 4294967295;
	add.s64 	%rd1106, %rd1104, %rd1105;
	shr.u64 	%rd1107, %rd1106, 32;
	and.b64  	%rd1108, %rd1053, 4294967295;
	add.s64 	%rd1109, %rd1107, %rd1108;
	shr.u64 	%rd1110, %rd1109, 32;
	and.b64  	%rd1111, %rd1056, 4294967295;
	add.s64 	%rd1112, %rd1110, %rd1111;
	shr.u64 	%rd1113, %rd1112, 32;
	and.b64  	%rd1114, %rd1059, 4294967295;
	add.s64 	%rd1115, %rd1113, %rd1114;
	shr.u64 	%rd1116, %rd1115, 32;
	and.b64  	%rd1117, %rd1062, 4294967295;
	add.s64 	%rd1118, %rd1116, %rd1117;
	{ .reg .b32 tmp; mov.b64 {tmp, %r165}, %rd1118; }
	add.s32 	%r166, %r162, %r165;
	mul.lo.s32 	%r167, %r93, %r164;
	mul.wide.u32 	%rd1119, %r153, %r167;
	and.b64  	%rd1120, %rd1070, 4294967295;
	add.s64 	%rd1121, %rd1119, %rd1120;
	shr.u64 	%rd1122, %rd1121, 32;
	mul.wide.u32 	%rd1123, %r154, %r167;
	and.b64  	%rd1124, %rd1075, 4294967295;
	add.s64 	%rd1125, %rd1122, %rd1124;
	add.s64 	%rd1126, %rd1125, %rd1123;
	cvt.u32.u64 	%r168, %rd1126;
	shr.u64 	%rd1127, %rd1126, 32;
	mul.wide.u32 	%rd1128, %r156, %r167;
	and.b64  	%rd1129, %rd1080, 4294967295;
	add.s64 	%rd1130, %rd1127, %rd1129;
	add.s64 	%rd1131, %rd1130, %rd1128;
	shr.u64 	%rd1132, %rd1131, 32;
	mul.wide.u32 	%rd1133, %r157, %r167;
	and.b64  	%rd1134, %rd1085, 4294967295;
	add.s64 	%rd1135, %rd1132, %rd1134;
	add.s64 	%rd1136, %rd1135, %rd1133;
	shr.u64 	%rd1137, %rd1136, 32;
	mul.wide.u32 	%rd1138, %r158, %r167;
	and.b64  	%rd1139, %rd1090, 4294967295;
	add.s64 	%rd1140, %rd1137, %rd1139;
	add.s64 	%rd1141, %rd1140, %rd1138;
	shr.u64 	%rd1142, %rd1141, 32;
	mul.wide.u32 	%rd1143, %r159, %r167;
	and.b64  	%rd1144, %rd1095, 4294967295;
	add.s64 	%rd1145, %rd1142, %rd1144;
	add.s64 	%rd1146, %rd1145, %rd1143;
	shr.u64 	%rd1147, %rd1146, 32;
	mul.wide.u32 	%rd1148, %r160, %r167;
	and.b64  	%rd1149, %rd1100, 4294967295;
	add.s64 	%rd1150, %rd1147, %rd1149;
	add.s64 	%rd1151, %rd1150, %rd1148;
	shr.u64 	%rd1152, %rd1151, 32;
	mul.wide.u32 	%rd1153, %r103, %r167;
	and.b64  	%rd1154, %rd1103, 4294967295;
	add.s64 	%rd1155, %rd1152, %rd1154;
	add.s64 	%rd1156, %rd1155, %rd1153;
	shr.u64 	%rd1157, %rd1156, 32;
	and.b64  	%rd1158, %rd1106, 4294967295;
	add.s64 	%rd1159, %rd1157, %rd1158;
	shr.u64 	%rd1160, %rd1159, 32;
	and.b64  	%rd1161, %rd1109, 4294967295;
	add.s64 	%rd1162, %rd1160, %rd1161;
	shr.u64 	%rd1163, %rd1162, 32;
	and.b64  	%rd1164, %rd1112, 4294967295;
	add.s64 	%rd1165, %rd1163, %rd1164;
	shr.u64 	%rd1166, %rd1165, 32;
	and.b64  	%rd1167, %rd1115, 4294967295;
	add.s64 	%rd1168, %rd1166, %rd1167;
	shr.u64 	%rd1169, %rd1168, 32;
	and.b64  	%rd1170, %rd1118, 4294967295;
	add.s64 	%rd1171, %rd1169, %rd1170;
	{ .reg .b32 tmp; mov.b64 {tmp, %r169}, %rd1171; }
	add.s32 	%r170, %r166, %r169;
	mul.lo.s32 	%r171, %r93, %r168;
	mul.wide.u32 	%rd1172, %r153, %r171;
	and.b64  	%rd1173, %rd1126, 4294967295;
	add.s64 	%rd1174, %rd1172, %rd1173;
	shr.u64 	%rd1175, %rd1174, 32;
	mul.wide.u32 	%rd1176, %r154, %r171;
	and.b64  	%rd1177, %rd1131, 4294967295;
	add.s64 	%rd1178, %rd1175, %rd1177;
	add.s64 	%rd1179, %rd1178, %rd1176;
	cvt.u32.u64 	%r172, %rd1179;
	shr.u64 	%rd1180, %rd1179, 32;
	mul.wide.u32 	%rd1181, %r156, %r171;
	and.b64  	%rd1182, %rd1136, 4294967295;
	add.s64 	%rd1183, %rd1180, %rd1182;
	add.s64 	%rd1184, %rd1183, %rd1181;
	shr.u64 	%rd1185, %rd1184, 32;
	mul.wide.u32 	%rd1186, %r157, %r171;
	and.b64  	%rd1187, %rd1141, 4294967295;
	add.s64 	%rd1188, %rd1185, %rd1187;
	add.s64 	%rd1189, %rd1188, %rd1186;
	shr.u64 	%rd1190, %rd1189, 32;
	mul.wide.u32 	%rd1191, %r158, %r171;
	and.b64  	%rd1192, %rd1146, 4294967295;
	add.s64 	%rd1193, %rd1190, %rd1192;
	add.s64 	%rd1194, %rd1193, %rd1191;
	shr.u64 	%rd1195, %rd1194, 32;
	mul.wide.u32 	%rd1196, %r159, %r171;
	and.b64  	%rd1197, %rd1151, 4294967295;
	add.s64 	%rd1198, %rd1195, %rd1197;
	add.s64 	%rd1199, %rd1198, %rd1196;
	shr.u64 	%rd1200, %rd1199, 32;
	mul.wide.u32 	%rd1201, %r160, %r171;
	and.b64  	%rd1202, %rd1156, 4294967295;
	add.s64 	%rd1203, %rd1200, %rd1202;
	add.s64 	%rd1204, %rd1203, %rd1201;
	shr.u64 	%rd1205, %rd1204, 32;
	mul.wide.u32 	%rd1206, %r103, %r171;
	and.b64  	%rd1207, %rd1159, 4294967295;
	add.s64 	%rd1208, %rd1205, %rd1207;
	add.s64 	%rd1209, %rd1208, %rd1206;
	shr.u64 	%rd1210, %rd1209, 32;
	and.b64  	%rd1211, %rd1162, 4294967295;
	add.s64 	%rd1212, %rd1210, %rd1211;
	shr.u64 	%rd1213, %rd1212, 32;
	and.b64  	%rd1214, %rd1165, 4294967295;
	add.s64 	%rd1215, %rd1213, %rd1214;
	shr.u64 	%rd1216, %rd1215, 32;
	and.b64  	%rd1217, %rd1168, 4294967295;
	add.s64 	%rd1218, %rd1216, %rd1217;
	shr.u64 	%rd1219, %rd1218, 32;
	and.b64  	%rd1220, %rd1171, 4294967295;
	add.s64 	%rd1221, %rd1219, %rd1220;
	{ .reg .b32 tmp; mov.b64 {tmp, %r173}, %rd1221; }
	add.s32 	%r174, %r170, %r173;
	mul.lo.s32 	%r175, %r93, %r172;
	mul.wide.u32 	%rd1222, %r153, %r175;
	and.b64  	%rd1223, %rd1179, 4294967295;
	add.s64 	%rd1224, %rd1222, %rd1223;
	shr.u64 	%rd1225, %rd1224, 32;
	mul.wide.u32 	%rd1226, %r154, %r175;
	and.b64  	%rd1227, %rd1184, 4294967295;
	add.s64 	%rd1228, %rd1225, %rd1227;
	add.s64 	%rd1229, %rd1228, %rd1226;
	cvt.u32.u64 	%r176, %rd1229;
	shr.u64 	%rd1230, %rd1229, 32;
	mul.wide.u32 	%rd1231, %r156, %r175;
	and.b64  	%rd1232, %rd1189, 4294967295;
	add.s64 	%rd1233, %rd1230, %rd1232;
	add.s64 	%rd1234, %rd1233, %rd1231;
	shr.u64 	%rd1235, %rd1234, 32;
	mul.wide.u32 	%rd1236, %r157, %r175;
	and.b64  	%rd1237, %rd1194, 4294967295;
	add.s64 	%rd1238, %rd1235, %rd1237;
	add.s64 	%rd1239, %rd1238, %rd1236;
	shr.u64 	%rd1240, %rd1239, 32;
	mul.wide.u32 	%rd1241, %r158, %r175;
	and.b64  	%rd1242, %rd1199, 4294967295;
	add.s64 	%rd1243, %rd1240, %rd1242;
	add.s64 	%rd1244, %rd1243, %rd1241;
	shr.u64 	%rd1245, %rd1244, 32;
	mul.wide.u32 	%rd1246, %r159, %r175;
	and.b64  	%rd1247, %rd1204, 4294967295;
	add.s64 	%rd1248, %rd1245, %rd1247;
	add.s64 	%rd1249, %rd1248, %rd1246;
	shr.u64 	%rd1250, %rd1249, 32;
	mul.wide.u32 	%rd1251, %r160, %r175;
	and.b64  	%rd1252, %rd1209, 4294967295;
	add.s64 	%rd1253, %rd1250, %rd1252;
	add.s64 	%rd1254, %rd1253, %rd1251;
	shr.u64 	%rd1255, %rd1254, 32;
	mul.wide.u32 	%rd1256, %r103, %r175;
	and.b64  	%rd1257, %rd1212, 4294967295;
	add.s64 	%rd1258, %rd1255, %rd1257;
	add.s64 	%rd1259, %rd1258, %rd1256;
	shr.u64 	%rd1260, %rd1259, 32;
	and.b64  	%rd1261, %rd1215, 4294967295;
	add.s64 	%rd1262, %rd1260, %rd1261;
	shr.u64 	%rd1263, %rd1262, 32;
	and.b64  	%rd1264, %rd1218, 4294967295;
	add.s64 	%rd1265, %rd1263, %rd1264;
	shr.u64 	%rd1266, %rd1265, 32;
	and.b64  	%rd1267, %rd1221, 4294967295;
	add.s64 	%rd1268, %rd1266, %rd1267;
	{ .reg .b32 tmp; mov.b64 {tmp, %r177}, %rd1268; }
	add.s32 	%r178, %r174, %r177;
	mul.lo.s32 	%r179, %r93, %r176;
	mul.wide.u32 	%rd1269, %r153, %r179;
	and.b64  	%rd1270, %rd1229, 4294967295;
	add.s64 	%rd1271, %rd1269, %rd1270;
	shr.u64 	%rd1272, %rd1271, 32;
	mul.wide.u32 	%rd1273, %r154, %r179;
	and.b64  	%rd1274, %rd1234, 4294967295;
	add.s64 	%rd1275, %rd1272, %rd1274;
	add.s64 	%rd1276, %rd1275, %rd1273;
	cvt.u32.u64 	%r180, %rd1276;
	shr.u64 	%rd1277, %rd1276, 32;
	mul.wide.u32 	%rd1278, %r156, %r179;
	and.b64  	%rd1279, %rd1239, 4294967295;
	add.s64 	%rd1280, %rd1277, %rd1279;
	add.s64 	%rd1281, %rd1280, %rd1278;
	shr.u64 	%rd1282, %rd1281, 32;
	mul.wide.u32 	%rd1283, %r157, %r179;
	and.b64  	%rd1284, %rd1244, 4294967295;
	add.s64 	%rd1285, %rd1282, %rd1284;
	add.s64 	%rd1286, %rd1285, %rd1283;
	shr.u64 	%rd1287, %rd1286, 32;
	mul.wide.u32 	%rd1288, %r158, %r179;
	and.b64  	%rd1289, %rd1249, 4294967295;
	add.s64 	%rd1290, %rd1287, %rd1289;
	add.s64 	%rd1291, %rd1290, %rd1288;
	shr.u64 	%rd1292, %rd1291, 32;
	mul.wide.u32 	%rd1293, %r159, %r179;
	and.b64  	%rd1294, %rd1254, 4294967295;
	add.s64 	%rd1295, %rd1292, %rd1294;
	add.s64 	%rd1296, %rd1295, %rd1293;
	shr.u64 	%rd1297, %rd1296, 32;
	mul.wide.u32 	%rd1298, %r160, %r179;
	and.b64  	%rd1299, %rd1259, 4294967295;
	add.s64 	%rd1300, %rd1297, %rd1299;
	add.s64 	%rd1301, %rd1300, %rd1298;
	shr.u64 	%rd1302, %rd1301, 32;
	mul.wide.u32 	%rd1303, %r103, %r179;
	and.b64  	%rd1304, %rd1262, 4294967295;
	add.s64 	%rd1305, %rd1302, %rd1304;
	add.s64 	%rd1306, %rd1305, %rd1303;
	shr.u64 	%rd1307, %rd1306, 32;
	and.b64  	%rd1308, %rd1265, 4294967295;
	add.s64 	%rd1309, %rd1307, %rd1308;
	shr.u64 	%rd1310, %rd1309, 32;
	and.b64  	%rd1311, %rd1268, 4294967295;
	add.s64 	%rd1312, %rd1310, %rd1311;
	{ .reg .b32 tmp; mov.b64 {tmp, %r181}, %rd1312; }
	add.s32 	%r182, %r178, %r181;
	mul.lo.s32 	%r183, %r93, %r180;
	mul.wide.u32 	%rd1313, %r153, %r183;
	and.b64  	%rd1314, %rd1276, 4294967295;
	add.s64 	%rd1315, %rd1313, %rd1314;
	shr.u64 	%rd1316, %rd1315, 32;
	mul.wide.u32 	%rd1317, %r154, %r183;
	and.b64  	%rd1318, %rd1281, 4294967295;
	add.s64 	%rd1319, %rd1316, %rd1318;
	add.s64 	%rd1320, %rd1319, %rd1317;
	cvt.u32.u64 	%r184, %rd1320;
	shr.u64 	%rd1321, %rd1320, 32;
	mul.wide.u32 	%rd1322, %r156, %r183;
	and.b64  	%rd1323, %rd1286, 4294967295;
	add.s64 	%rd1324, %rd1321, %rd1323;
	add.s64 	%rd1325, %rd1324, %rd1322;
	shr.u64 	%rd1326, %rd1325, 32;
	mul.wide.u32 	%rd1327, %r157, %r183;
	and.b64  	%rd1328, %rd1291, 4294967295;
	add.s64 	%rd1329, %rd1326, %rd1328;
	add.s64 	%rd1330, %rd1329, %rd1327;
	shr.u64 	%rd1331, %rd1330, 32;
	mul.wide.u32 	%rd1332, %r158, %r183;
	and.b64  	%rd1333, %rd1296, 4294967295;
	add.s64 	%rd1334, %rd1331, %rd1333;
	add.s64 	%rd1335, %rd1334, %rd1332;
	shr.u64 	%rd1336, %rd1335, 32;
	mul.wide.u32 	%rd1337, %r159, %r183;
	and.b64  	%rd1338, %rd1301, 4294967295;
	add.s64 	%rd1339, %rd1336, %rd1338;
	add.s64 	%rd1340, %rd1339, %rd1337;
	shr.u64 	%rd1341, %rd1340, 32;
	mul.wide.u32 	%rd1342, %r160, %r183;
	and.b64  	%rd1343, %rd1306, 4294967295;
	add.s64 	%rd1344, %rd1341, %rd1343;
	add.s64 	%rd1345, %rd1344, %rd1342;
	shr.u64 	%rd1346, %rd1345, 32;
	mul.wide.u32 	%rd1347, %r103, %r183;
	and.b64  	%rd1348, %rd1309, 4294967295;
	add.s64 	%rd1349, %rd1346, %rd1348;
	add.s64 	%rd1350, %rd1349, %rd1347;
	shr.u64 	%rd1351, %rd1350, 32;
	and.b64  	%rd1352, %rd1312, 4294967295;
	add.s64 	%rd1353, %rd1351, %rd1352;
	{ .reg .b32 tmp; mov.b64 {tmp, %r185}, %rd1353; }
	add.s32 	%r186, %r182, %r185;
	mul.lo.s32 	%r187, %r93, %r184;
	mul.wide.u32 	%rd1354, %r153, %r187;
	and.b64  	%rd1355, %rd1320, 4294967295;
	add.s64 	%rd1356, %rd1354, %rd1355;
	shr.u64 	%rd1357, %rd1356, 32;
	mul.wide.u32 	%rd1358, %r154, %r187;
	and.b64  	%rd1359, %rd1325, 4294967295;
	add.s64 	%rd1360, %rd1357, %rd1359;
	add.s64 	%rd2068, %rd1360, %rd1358;
	shr.u64 	%rd1361, %rd2068, 32;
	mul.wide.u32 	%rd1362, %r156, %r187;
	and.b64  	%rd1363, %rd1330, 4294967295;
	add.s64 	%rd1364, %rd1361, %rd1363;
	add.s64 	%rd2067, %rd1364, %rd1362;
	cvt.u32.u64 	%r34, %rd2067;
	shr.u64 	%rd1365, %rd2067, 32;
	mul.wide.u32 	%rd1366, %r157, %r187;
	and.b64  	%rd1367, %rd1335, 4294967295;
	add.s64 	%rd1368, %rd1365, %rd1367;
	add.s64 	%rd2066, %rd1368, %rd1366;
	cvt.u32.u64 	%r35, %rd2066;
	shr.u64 	%rd1369, %rd2066, 32;
	mul.wide.u32 	%rd1370, %r158, %r187;
	and.b64  	%rd1371, %rd1340, 4294967295;
	add.s64 	%rd1372, %rd1369, %rd1371;
	add.s64 	%rd2065, %rd1372, %rd1370;
	cvt.u32.u64 	%r36, %rd2065;
	shr.u64 	%rd1373, %rd2065, 32;
	mul.wide.u32 	%rd1374, %r159, %r187;
	and.b64  	%rd1375, %rd1345, 4294967295;
	add.s64 	%rd1376, %rd1373, %rd1375;
	add.s64 	%rd2064, %rd1376, %rd1374;
	cvt.u32.u64 	%r37, %rd2064;
	shr.u64 	%rd1377, %rd2064, 32;
	mul.wide.u32 	%rd1378, %r160, %r187;
	and.b64  	%rd1379, %rd1350, 4294967295;
	add.s64 	%rd1380, %rd1377, %rd1379;
	add.s64 	%rd2063, %rd1380, %rd1378;
	cvt.u32.u64 	%r38, %rd2063;
	shr.u64 	%rd1381, %rd2063, 32;
	mul.wide.u32 	%rd1382, %r103, %r187;
	and.b64  	%rd1383, %rd1353, 4294967295;
	add.s64 	%rd1384, %rd1381, %rd1383;
	add.s64 	%rd2062, %rd1384, %rd1382;
	cvt.u32.u64 	%r39, %rd2062;
	{ .reg .b32 tmp; mov.b64 {tmp, %r188}, %rd2062; }
	add.s32 	%r286, %r186, %r188;
	setp.gt.u32 	%p18, %r286, %r103;
	@%p18 bra 	$L__BB5_30;
	cvt.u32.u64 	%r189, %rd17;
	setp.lt.u32 	%p19, %r286, %r189;
	@%p19 bra 	$L__BB5_31;
	cvt.u32.u64 	%r190, %rd24;
	setp.lt.u32 	%p20, %r190, %r39;
	@%p20 bra 	$L__BB5_30;
	setp.gt.u32 	%p21, %r190, %r39;
	@%p21 bra 	$L__BB5_31;
	cvt.u32.u64 	%r192, %rd23;
	setp.lt.u32 	%p22, %r192, %r38;
	@%p22 bra 	$L__BB5_30;
	setp.gt.u32 	%p23, %r192, %r38;
	@%p23 bra 	$L__BB5_31;
	cvt.u32.u64 	%r194, %rd22;
	setp.lt.u32 	%p24, %r194, %r37;
	@%p24 bra 	$L__BB5_30;
	setp.gt.u32 	%p25, %r194, %r37;
	@%p25 bra 	$L__BB5_31;
	cvt.u32.u64 	%r196, %rd21;
	setp.lt.u32 	%p26, %r196, %r36;
	@%p26 bra 	$L__BB5_30;
	setp.gt.u32 	%p27, %r196, %r36;
	@%p27 bra 	$L__BB5_31;
	cvt.u32.u64 	%r198, %rd20;
	setp.lt.u32 	%p28, %r198, %r35;
	@%p28 bra 	$L__BB5_30;
	setp.gt.u32 	%p29, %r198, %r35;
	@%p29 bra 	$L__BB5_31;
	cvt.u32.u64 	%r200, %rd19;
	setp.lt.u32 	%p30, %r200, %r34;
	@%p30 bra 	$L__BB5_30;
	cvt.u32.u64 	%r202, %rd18;
	setp.gt.u32 	%p31, %r200, %r34;
	cvt.u32.u64 	%r203, %rd2068;
	setp.gt.u32 	%p32, %r202, %r203;
	or.pred  	%p33, %p31, %p32;
	@%p33 bra 	$L__BB5_31;
$L__BB5_30:
	cvt.u32.u64 	%r204, %rd17;
	and.b64  	%rd1386, %rd2068, 4294967295;
	sub.s64 	%rd2068, %rd1386, %rd18;
	shr.u64 	%rd1387, %rd2068, 63;
	and.b64  	%rd1388, %rd2067, 4294967295;
	add.s64 	%rd1389, %rd1387, %rd19;
	sub.s64 	%rd2067, %rd1388, %rd1389;
	shr.u64 	%rd1390, %rd2067, 63;
	and.b64  	%rd1391, %rd2066, 4294967295;
	add.s64 	%rd1392, %rd1390, %rd20;
	sub.s64 	%rd2066, %rd1391, %rd1392;
	shr.u64 	%rd1393, %rd2066, 63;
	and.b64  	%rd1394, %rd2065, 4294967295;
	add.s64 	%rd1395, %rd1393, %rd21;
	sub.s64 	%rd2065, %rd1394, %rd1395;
	shr.u64 	%rd1396, %rd2065, 63;
	and.b64  	%rd1397, %rd2064, 4294967295;
	add.s64 	%rd1398, %rd1396, %rd22;
	sub.s64 	%rd2064, %rd1397, %rd1398;
	shr.u64 	%rd1399, %rd2064, 63;
	and.b64  	%rd1400, %rd2063, 4294967295;
	add.s64 	%rd1401, %rd1399, %rd23;
	sub.s64 	%rd2063, %rd1400, %rd1401;
	shr.u64 	%rd1402, %rd2063, 63;
	and.b64  	%rd1403, %rd2062, 4294967295;
	add.s64 	%rd1404, %rd1402, %rd24;
	sub.s64 	%rd2062, %rd1403, %rd1404;
	shr.u64 	%rd1405, %rd2062, 63;
	cvt.u32.u64 	%r205, %rd1405;
	add.s32 	%r206, %r204, %r205;
	sub.s32 	%r286, %r286, %r206;
$L__BB5_31:
	cvt.u32.u64 	%r207, %rd17;
	and.b64  	%rd1406, %rd2068, 4294967295;
	cvt.u64.u32 	%rd1407, %r25;
	mul.lo.s64 	%rd1408, %rd1406, %rd1407;
	cvt.u32.u64 	%r208, %rd1408;
	shr.u64 	%rd1409, %rd1408, 32;
	cvt.u64.u32 	%rd1410, %r26;
	mad.lo.s64 	%rd1411, %rd1406, %rd1410, %rd1409;
	shr.u64 	%rd1412, %rd1411, 32;
	cvt.u64.u32 	%rd1413, %r27;
	mad.lo.s64 	%rd1414, %rd1406, %rd1413, %rd1412;
	shr.u64 	%rd1415, %rd1414, 32;
	cvt.u64.u32 	%rd1416, %r28;
	mad.lo.s64 	%rd1417, %rd1406, %rd1416, %rd1415;
	shr.u64 	%rd1418, %rd1417, 32;
	cvt.u64.u32 	%rd1419, %r29;
	mad.lo.s64 	%rd1420, %rd1406, %rd1419, %rd1418;
	shr.u64 	%rd1421, %rd1420, 32;
	cvt.u64.u32 	%rd1422, %r30;
	mad.lo.s64 	%rd1423, %rd1406, %rd1422, %rd1421;
	shr.u64 	%rd1424, %rd1423, 32;
	cvt.u64.u32 	%rd1425, %r31;
	mad.lo.s64 	%rd1426, %rd1406, %rd1425, %rd1424;
	shr.u64 	%rd1427, %rd1426, 32;
	cvt.u64.u32 	%rd1428, %r32;
	mad.lo.s64 	%rd1429, %rd1406, %rd1428, %rd1427;
	shr.u64 	%rd1430, %rd1429, 32;
	and.b64  	%rd1431, %rd2067, 4294967295;
	and.b64  	%rd1432, %rd1411, 4294967295;
	mad.lo.s64 	%rd1433, %rd1431, %rd1407, %rd1432;
	shr.u64 	%rd1434, %rd1433, 32;
	and.b64  	%rd1435, %rd1414, 4294967295;
	add.s64 	%rd1436, %rd1434, %rd1435;
	mad.lo.s64 	%rd1437, %rd1431, %rd1410, %rd1436;
	shr.u64 	%rd1438, %rd1437, 32;
	and.b64  	%rd1439, %rd1417, 4294967295;
	add.s64 	%rd1440, %rd1438, %rd1439;
	mad.lo.s64 	%rd1441, %rd1431, %rd1413, %rd1440;
	shr.u64 	%rd1442, %rd1441, 32;
	and.b64  	%rd1443, %rd1420, 4294967295;
	add.s64 	%rd1444, %rd1442, %rd1443;
	mad.lo.s64 	%rd1445, %rd1431, %rd1416, %rd1444;
	shr.u64 	%rd1446, %rd1445, 32;
	and.b64  	%rd1447, %rd1423, 4294967295;
	add.s64 	%rd1448, %rd1446, %rd1447;
	mad.lo.s64 	%rd1449, %rd1431, %rd1419, %rd1448;
	shr.u64 	%rd1450, %rd1449, 32;
	and.b64  	%rd1451, %rd1426, 4294967295;
	add.s64 	%rd1452, %rd1450, %rd1451;
	mad.lo.s64 	%rd1453, %rd1431, %rd1422, %rd1452;
	shr.u64 	%rd1454, %rd1453, 32;
	and.b64  	%rd1455, %rd1429, 4294967295;
	add.s64 	%rd1456, %rd1454, %rd1455;
	mad.lo.s64 	%rd1457, %rd1431, %rd1425, %rd1456;
	shr.u64 	%rd1458, %rd1457, 32;
	add.s64 	%rd1459, %rd1458, %rd1430;
	mad.lo.s64 	%rd1460, %rd1431, %rd1428, %rd1459;
	shr.u64 	%rd1461, %rd1460, 32;
	and.b64  	%rd1462, %rd2066, 4294967295;
	and.b64  	%rd1463, %rd1437, 4294967295;
	mad.lo.s64 	%rd1464, %rd1462, %rd1407, %rd1463;
	shr.u64 	%rd1465, %rd1464, 32;
	and.b64  	%rd1466, %rd1441, 4294967295;
	add.s64 	%rd1467, %rd1465, %rd1466;
	mad.lo.s64 	%rd1468, %rd1462, %rd1410, %rd1467;
	shr.u64 	%rd1469, %rd1468, 32;
	and.b64  	%rd1470, %rd1445, 4294967295;
	add.s64 	%rd1471, %rd1469, %rd1470;
	mad.lo.s64 	%rd1472, %rd1462, %rd1413, %rd1471;
	shr.u64 	%rd1473, %rd1472, 32;
	and.b64  	%rd1474, %rd1449, 4294967295;
	add.s64 	%rd1475, %rd1473, %rd1474;
	mad.lo.s64 	%rd1476, %rd1462, %rd1416, %rd1475;
	shr.u64 	%rd1477, %rd1476, 32;
	and.b64  	%rd1478, %rd1453, 4294967295;
	add.s64 	%rd1479, %rd1477, %rd1478;
	mad.lo.s64 	%rd1480, %rd1462, %rd1419, %rd1479;
	shr.u64 	%rd1481, %rd1480, 32;
	and.b64  	%rd1482, %rd1457, 4294967295;
	add.s64 	%rd1483, %rd1481, %rd1482;
	mad.lo.s64 	%rd1484, %rd1462, %rd1422, %rd1483;
	shr.u64 	%rd1485, %rd1484, 32;
	and.b64  	%rd1486, %rd1460, 4294967295;
	add.s64 	%rd1487, %rd1485, %rd1486;
	mad.lo.s64 	%rd1488, %rd1462, %rd1425, %rd1487;
	shr.u64 	%rd1489, %rd1488, 32;
	add.s64 	%rd1490, %rd1489, %rd1461;
	mad.lo.s64 	%rd1491, %rd1462, %rd1428, %rd1490;
	shr.u64 	%rd1492, %rd1491, 32;
	and.b64  	%rd1493, %rd2065, 4294967295;
	and.b64  	%rd1494, %rd1468, 4294967295;
	mad.lo.s64 	%rd1495, %rd1493, %rd1407, %rd1494;
	shr.u64 	%rd1496, %rd1495, 32;
	and.b64  	%rd1497, %rd1472, 4294967295;
	add.s64 	%rd1498, %rd1496, %rd1497;
	mad.lo.s64 	%rd1499, %rd1493, %rd1410, %rd1498;
	shr.u64 	%rd1500, %rd1499, 32;
	and.b64  	%rd1501, %rd1476, 4294967295;
	add.s64 	%rd1502, %rd1500, %rd1501;
	mad.lo.s64 	%rd1503, %rd1493, %rd1413, %rd1502;
	shr.u64 	%rd1504, %rd1503, 32;
	and.b64  	%rd1505, %rd1480, 4294967295;
	add.s64 	%rd1506, %rd1504, %rd1505;
	mad.lo.s64 	%rd1507, %rd1493, %rd1416, %rd1506;
	shr.u64 	%rd1508, %rd1507, 32;
	and.b64  	%rd1509, %rd1484, 4294967295;
	add.s64 	%rd1510, %rd1508, %rd1509;
	mad.lo.s64 	%rd1511, %rd1493, %rd1419, %rd1510;
	shr.u64 	%rd1512, %rd1511, 32;
	and.b64  	%rd1513, %rd1488, 4294967295;
	add.s64 	%rd1514, %rd1512, %rd1513;
	mad.lo.s64 	%rd1515, %rd1493, %rd1422, %rd1514;
	shr.u64 	%rd1516, %rd1515, 32;
	and.b64  	%rd1517, %rd1491, 4294967295;
	add.s64 	%rd1518, %rd1516, %rd1517;
	mad.lo.s64 	%rd1519, %rd1493, %rd1425, %rd1518;
	shr.u64 	%rd1520, %rd1519, 32;
	add.s64 	%rd1521, %rd1520, %rd1492;
	mad.lo.s64 	%rd1522, %rd1493, %rd1428, %rd1521;
	shr.u64 	%rd1523, %rd1522, 32;
	and.b64  	%rd1524, %rd2064, 4294967295;
	and.b64  	%rd1525, %rd1499, 4294967295;
	mad.lo.s64 	%rd1526, %rd1524, %rd1407, %rd1525;
	shr.u64 	%rd1527, %rd1526, 32;
	and.b64  	%rd1528, %rd1503, 4294967295;
	add.s64 	%rd1529, %rd1527, %rd1528;
	mad.lo.s64 	%rd1530, %rd1524, %rd1410, %rd1529;
	shr.u64 	%rd1531, %rd1530, 32;
	and.b64  	%rd1532, %rd1507, 4294967295;
	add.s64 	%rd1533, %rd1531, %rd1532;
	mad.lo.s64 	%rd1534, %rd1524, %rd1413, %rd1533;
	shr.u64 	%rd1535, %rd1534, 32;
	and.b64  	%rd1536, %rd1511, 4294967295;
	add.s64 	%rd1537, %rd1535, %rd1536;
	mad.lo.s64 	%rd1538, %rd1524, %rd1416, %rd1537;
	shr.u64 	%rd1539, %rd1538, 32;
	and.b64  	%rd1540, %rd1515, 4294967295;
	add.s64 	%rd1541, %rd1539, %rd1540;
	mad.lo.s64 	%rd1542, %rd1524, %rd1419, %rd1541;
	shr.u64 	%rd1543, %rd1542, 32;
	and.b64  	%rd1544, %rd1519, 4294967295;
	add.s64 	%rd1545, %rd1543, %rd1544;
	mad.lo.s64 	%rd1546, %rd1524, %rd1422, %rd1545;
	shr.u64 	%rd1547, %rd1546, 32;
	and.b64  	%rd1548, %rd1522, 4294967295;
	add.s64 	%rd1549, %rd1547, %rd1548;
	mad.lo.s64 	%rd1550, %rd1524, %rd1425, %rd1549;
	shr.u64 	%rd1551, %rd1550, 32;
	add.s64 	%rd1552, %rd1551, %rd1523;
	mad.lo.s64 	%rd1553, %rd1524, %rd1428, %rd1552;
	shr.u64 	%rd1554, %rd1553, 32;
	and.b64  	%rd1555, %rd2063, 4294967295;
	and.b64  	%rd1556, %rd1530, 4294967295;
	mad.lo.s64 	%rd1557, %rd1555, %rd1407, %rd1556;
	shr.u64 	%rd1558, %rd1557, 32;
	and.b64  	%rd1559, %rd1534, 4294967295;
	add.s64 	%rd1560, %rd1558, %rd1559;
	mad.lo.s64 	%rd1561, %rd1555, %rd1410, %rd1560;
	shr.u64 	%rd1562, %rd1561, 32;
	and.b64  	%rd1563, %rd1538, 4294967295;
	add.s64 	%rd1564, %rd1562, %rd1563;
	mad.lo.s64 	%rd1565, %rd1555, %rd1413, %rd1564;
	shr.u64 	%rd1566, %rd1565, 32;
	and.b64  	%rd1567, %rd1542, 4294967295;
	add.s64 	%rd1568, %rd1566, %rd1567;
	mad.lo.s64 	%rd1569, %rd1555, %rd1416, %rd1568;
	shr.u64 	%rd1570, %rd1569, 32;
	and.b64  	%rd1571, %rd1546, 4294967295;
	add.s64 	%rd1572, %rd1570, %rd1571;
	mad.lo.s64 	%rd1573, %rd1555, %rd1419, %rd1572;
	shr.u64 	%rd1574, %rd1573, 32;
	and.b64  	%rd1575, %rd1550, 4294967295;
	add.s64 	%rd1576, %rd1574, %rd1575;
	mad.lo.s64 	%rd1577, %rd1555, %rd1422, %rd1576;
	shr.u64 	%rd1578, %rd1577, 32;
	and.b64  	%rd1579, %rd1553, 4294967295;
	add.s64 	%rd1580, %rd1578, %rd1579;
	mad.lo.s64 	%rd1581, %rd1555, %rd1425, %rd1580;
	shr.u64 	%rd1582, %rd1581, 32;
	add.s64 	%rd1583, %rd1582, %rd1554;
	mad.lo.s64 	%rd1584, %rd1555, %rd1428, %rd1583;
	shr.u64 	%rd1585, %rd1584, 32;
	and.b64  	%rd1586, %rd2062, 4294967295;
	and.b64  	%rd1587, %rd1561, 4294967295;
	mad.lo.s64 	%rd1588, %rd1586, %rd1407, %rd1587;
	shr.u64 	%rd1589, %rd1588, 32;
	and.b64  	%rd1590, %rd1565, 4294967295;
	add.s64 	%rd1591, %rd1589, %rd1590;
	mad.lo.s64 	%rd1592, %rd1586, %rd1410, %rd1591;
	shr.u64 	%rd1593, %rd1592, 32;
	and.b64  	%rd1594, %rd1569, 4294967295;
	add.s64 	%rd1595, %rd1593, %rd1594;
	mad.lo.s64 	%rd1596, %rd1586, %rd1413, %rd1595;
	shr.u64 	%rd1597, %rd1596, 32;
	and.b64  	%rd1598, %rd1573, 4294967295;
	add.s64 	%rd1599, %rd1597, %rd1598;
	mad.lo.s64 	%rd1600, %rd1586, %rd1416, %rd1599;
	shr.u64 	%rd1601, %rd1600, 32;
	and.b64  	%rd1602, %rd1577, 4294967295;
	add.s64 	%rd1603, %rd1601, %rd1602;
	mad.lo.s64 	%rd1604, %rd1586, %rd1419, %rd1603;
	shr.u64 	%rd1605, %rd1604, 32;
	and.b64  	%rd1606, %rd1581, 4294967295;
	add.s64 	%rd1607, %rd1605, %rd1606;
	mad.lo.s64 	%rd1608, %rd1586, %rd1422, %rd1607;
	shr.u64 	%rd1609, %rd1608, 32;
	and.b64  	%rd1610, %rd1584, 4294967295;
	add.s64 	%rd1611, %rd1609, %rd1610;
	mad.lo.s64 	%rd1612, %rd1586, %rd1425, %rd1611;
	shr.u64 	%rd1613, %rd1612, 32;
	add.s64 	%rd1614, %rd1613, %rd1585;
	mad.lo.s64 	%rd1615, %rd1586, %rd1428, %rd1614;
	shr.u64 	%rd1616, %rd1615, 32;
	mul.wide.u32 	%rd1617, %r25, %r286;
	and.b64  	%rd1618, %rd1592, 4294967295;
	add.s64 	%rd1619, %rd1617, %rd1618;
	shr.u64 	%rd1620, %rd1619, 32;
	mul.wide.u32 	%rd1621, %r26, %r286;
	and.b64  	%rd1622, %rd1596, 4294967295;
	add.s64 	%rd1623, %rd1620, %rd1622;
	add.s64 	%rd1624, %rd1623, %rd1621;
	shr.u64 	%rd1625, %rd1624, 32;
	mul.wide.u32 	%rd1626, %r27, %r286;
	and.b64  	%rd1627, %rd1600, 4294967295;
	add.s64 	%rd1628, %rd1625, %rd1627;
	add.s64 	%rd1629, %rd1628, %rd1626;
	shr.u64 	%rd1630, %rd1629, 32;
	mul.wide.u32 	%rd1631, %r28, %r286;
	and.b64  	%rd1632, %rd1604, 4294967295;
	add.s64 	%rd1633, %rd1630, %rd1632;
	add.s64 	%rd1634, %rd1633, %rd1631;
	shr.u64 	%rd1635, %rd1634, 32;
	mul.wide.u32 	%rd1636, %r29, %r286;
	and.b64  	%rd1637, %rd1608, 4294967295;
	add.s64 	%rd1638, %rd1635, %rd1637;
	add.s64 	%rd1639, %rd1638, %rd1636;
	shr.u64 	%rd1640, %rd1639, 32;
	mul.wide.u32 	%rd1641, %r30, %r286;
	and.b64  	%rd1642, %rd1612, 4294967295;
	add.s64 	%rd1643, %rd1640, %rd1642;
	add.s64 	%rd1644, %rd1643, %rd1641;
	shr.u64 	%rd1645, %rd1644, 32;
	mul.wide.u32 	%rd1646, %r31, %r286;
	and.b64  	%rd1647, %rd1615, 4294967295;
	add.s64 	%rd1648, %rd1645, %rd1647;
	add.s64 	%rd1649, %rd1648, %rd1646;
	shr.u64 	%rd1650, %rd1649, 32;
	mul.wide.u32 	%rd1651, %r32, %r286;
	add.s64 	%rd1652, %rd1650, %rd1616;
	add.s64 	%rd1653, %rd1652, %rd1651;
	{ .reg .b32 tmp; mov.b64 {tmp, %r209}, %rd1653; }
	mul.lo.s32 	%r210, %r93, %r208;
	cvt.u64.u32 	%rd1654, %r210;
	and.b64  	%rd1655, %rd1408, 4294967295;
	mad.lo.s64 	%rd1656, %rd18, %rd1654, %rd1655;
	shr.u64 	%rd1657, %rd1656, 32;
	and.b64  	%rd1658, %rd1433, 4294967295;
	add.s64 	%rd1659, %rd1657, %rd1658;
	mad.lo.s64 	%rd1660, %rd19, %rd1654, %rd1659;
	cvt.u32.u64 	%r211, %rd1660;
	shr.u64 	%rd1661, %rd1660, 32;
	and.b64  	%rd1662, %rd1464, 4294967295;
	add.s64 	%rd1663, %rd1661, %rd1662;
	mad.lo.s64 	%rd1664, %rd20, %rd1654, %rd1663;
	shr.u64 	%rd1665, %rd1664, 32;
	and.b64  	%rd1666, %rd1495, 4294967295;
	add.s64 	%rd1667, %rd1665, %rd1666;
	mad.lo.s64 	%rd1668, %rd21, %rd1654, %rd1667;
	shr.u64 	%rd1669, %rd1668, 32;
	and.b64  	%rd1670, %rd1526, 4294967295;
	add.s64 	%rd1671, %rd1669, %rd1670;
	mad.lo.s64 	%rd1672, %rd22, %rd1654, %rd1671;
	shr.u64 	%rd1673, %rd1672, 32;
	and.b64  	%rd1674, %rd1557, 4294967295;
	add.s64 	%rd1675, %rd1673, %rd1674;
	mad.lo.s64 	%rd1676, %rd23, %rd1654, %rd1675;
	shr.u64 	%rd1677, %rd1676, 32;
	and.b64  	%rd1678, %rd1588, 4294967295;
	add.s64 	%rd1679, %rd1677, %rd1678;
	mad.lo.s64 	%rd1680, %rd24, %rd1654, %rd1679;
	shr.u64 	%rd1681, %rd1680, 32;
	and.b64  	%rd1682, %rd1619, 4294967295;
	add.s64 	%rd1683, %rd1681, %rd1682;
	mad.lo.s64 	%rd1684, %rd17, %rd1654, %rd1683;
	shr.u64 	%rd1685, %rd1684, 32;
	and.b64  	%rd1686, %rd1624, 4294967295;
	add.s64 	%rd1687, %rd1685, %rd1686;
	shr.u64 	%rd1688, %rd1687, 32;
	and.b64  	%rd1689, %rd1629, 4294967295;
	add.s64 	%rd1690, %rd1688, %rd1689;
	shr.u64 	%rd1691, %rd1690, 32;
	and.b64  	%rd1692, %rd1634, 4294967295;
	add.s64 	%rd1693, %rd1691, %rd1692;
	shr.u64 	%rd1694, %rd1693, 32;
	and.b64  	%rd1695, %rd1639, 4294967295;
	add.s64 	%rd1696, %rd1694, %rd1695;
	shr.u64 	%rd1697, %rd1696, 32;
	and.b64  	%rd1698, %rd1644, 4294967295;
	add.s64 	%rd1699, %rd1697, %rd1698;
	shr.u64 	%rd1700, %rd1699, 32;
	and.b64  	%rd1701, %rd1649, 4294967295;
	add.s64 	%rd1702, %rd1700, %rd1701;
	shr.u64 	%rd1703, %rd1702, 32;
	and.b64  	%rd1704, %rd1653, 4294967295;
	add.s64 	%rd1705, %rd1703, %rd1704;
	{ .reg .b32 tmp; mov.b64 {tmp, %r212}, %rd1705; }
	add.s32 	%r213, %r209, %r212;
	mul.lo.s32 	%r214, %r93, %r211;
	cvt.u64.u32 	%rd1706, %r214;
	and.b64  	%rd1707, %rd1660, 4294967295;
	mad.lo.s64 	%rd1708, %rd18, %rd1706, %rd1707;
	shr.u64 	%rd1709, %rd1708, 32;
	and.b64  	%rd1710, %rd1664, 4294967295;
	add.s64 	%rd1711, %rd1709, %rd1710;
	mad.lo.s64 	%rd1712, %rd19, %rd1706, %rd1711;
	cvt.u32.u64 	%r215, %rd1712;
	shr.u64 	%rd1713, %rd1712, 32;
	and.b64  	%rd1714, %rd1668, 4294967295;
	add.s64 	%rd1715, %rd1713, %rd1714;
	mad.lo.s64 	%rd1716, %rd20, %rd1706, %rd1715;
	shr.u64 	%rd1717, %rd1716, 32;
	and.b64  	%rd1718, %rd1672, 4294967295;
	add.s64 	%rd1719, %rd1717, %rd1718;
	mad.lo.s64 	%rd1720, %rd21, %rd1706, %rd1719;
	shr.u64 	%rd1721, %rd1720, 32;
	and.b64  	%rd1722, %rd1676, 4294967295;
	add.s64 	%rd1723, %rd1721, %rd1722;
	mad.lo.s64 	%rd1724, %rd22, %rd1706, %rd1723;
	shr.u64 	%rd1725, %rd1724, 32;
	and.b64  	%rd1726, %rd1680, 4294967295;
	add.s64 	%rd1727, %rd1725, %rd1726;
	mad.lo.s64 	%rd1728, %rd23, %rd1706, %rd1727;
	shr.u64 	%rd1729, %rd1728, 32;
	and.b64  	%rd1730, %rd1684, 4294967295;
	add.s64 	%rd1731, %rd1729, %rd1730;
	mad.lo.s64 	%rd1732, %rd24, %rd1706, %rd1731;
	shr.u64 	%rd1733, %rd1732, 32;
	and.b64  	%rd1734, %rd1687, 4294967295;
	add.s64 	%rd1735, %rd1733, %rd1734;
	mad.lo.s64 	%rd1736, %rd17, %rd1706, %rd1735;
	shr.u64 	%rd1737, %rd1736, 32;
	and.b64  	%rd1738, %rd1690, 4294967295;
	add.s64 	%rd1739, %rd1737, %rd1738;
	shr.u64 	%rd1740, %rd1739, 32;
	and.b64  	%rd1741, %rd1693, 4294967295;
	add.s64 	%rd1742, %rd1740, %rd1741;
	shr.u64 	%rd1743, %rd1742, 32;
	and.b64  	%rd1744, %rd1696, 4294967295;
	add.s64 	%rd1745, %rd1743, %rd1744;
	shr.u64 	%rd1746, %rd1745, 32;
	and.b64  	%rd1747, %rd1699, 4294967295;
	add.s64 	%rd1748, %rd1746, %rd1747;
	shr.u64 	%rd1749, %rd1748, 32;
	and.b64  	%rd1750, %rd1702, 4294967295;
	add.s64 	%rd1751, %rd1749, %rd1750;
	shr.u64 	%rd1752, %rd1751, 32;
	and.b64  	%rd1753, %rd1705, 4294967295;
	add.s64 	%rd1754, %rd1752, %rd1753;
	{ .reg .b32 tmp; mov.b64 {tmp, %r216}, %rd1754; }
	add.s32 	%r217, %r213, %r216;
	mul.lo.s32 	%r218, %r93, %r215;
	cvt.u64.u32 	%rd1755, %r218;
	and.b64  	%rd1756, %rd1712, 4294967295;
	mad.lo.s64 	%rd1757, %rd18, %rd1755, %rd1756;
	shr.u64 	%rd1758, %rd1757, 32;
	and.b64  	%rd1759, %rd1716, 4294967295;
	add.s64 	%rd1760, %rd1758, %rd1759;
	mad.lo.s64 	%rd1761, %rd19, %rd1755, %rd1760;
	cvt.u32.u64 	%r219, %rd1761;
	shr.u64 	%rd1762, %rd1761, 32;
	and.b64  	%rd1763, %rd1720, 4294967295;
	add.s64 	%rd1764, %rd1762, %rd1763;
	mad.lo.s64 	%rd1765, %rd20, %rd1755, %rd1764;
	shr.u64 	%rd1766, %rd1765, 32;
	and.b64  	%rd1767, %rd1724, 4294967295;
	add.s64 	%rd1768, %rd1766, %rd1767;
	mad.lo.s64 	%rd1769, %rd21, %rd1755, %rd1768;
	shr.u64 	%rd1770, %rd1769, 32;
	and.b64  	%rd1771, %rd1728, 4294967295;
	add.s64 	%rd1772, %rd1770, %rd1771;
	mad.lo.s64 	%rd1773, %rd22, %rd1755, %rd1772;
	shr.u64 	%rd1774, %rd1773, 32;
	and.b64  	%rd1775, %rd1732, 4294967295;
	add.s64 	%rd1776, %rd1774, %rd1775;
	mad.lo.s64 	%rd1777, %rd23, %rd1755, %rd1776;
	shr.u64 	%rd1778, %rd1777, 32;
	and.b64  	%rd1779, %rd1736, 4294967295;
	add.s64 	%rd1780, %rd1778, %rd1779;
	mad.lo.s64 	%rd1781, %rd24, %rd1755, %rd1780;
	shr.u64 	%rd1782, %rd1781, 32;
	and.b64  	%rd1783, %rd1739, 4294967295;
	add.s64 	%rd1784, %rd1782, %rd1783;
	mad.lo.s64 	%rd1785, %rd17, %rd1755, %rd1784;
	shr.u64 	%rd1786, %rd1785, 32;
	and.b64  	%rd1787, %rd1742, 4294967295;
	add.s64 	%rd1788, %rd1786, %rd1787;
	shr.u64 	%rd1789, %rd1788, 32;
	and.b64  	%rd1790, %rd1745, 4294967295;
	add.s64 	%rd1791, %rd1789, %rd1790;
	shr.u64 	%rd1792, %rd1791, 32;
	and.b64  	%rd1793, %rd1748, 4294967295;
	add.s64 	%rd1794, %rd1792, %rd1793;
	shr.u64 	%rd1795, %rd1794, 32;
	and.b64  	%rd1796, %rd1751, 4294967295;
	add.s64 	%rd1797, %rd1795, %rd1796;
	shr.u64 	%rd1798, %rd1797, 32;
	and.b64  	%rd1799, %rd1754, 4294967295;
	add.s64 	%rd1800, %rd1798, %rd1799;
	{ .reg .b32 tmp; mov.b64 {tmp, %r220}, %rd1800; }
	add.s32 	%r221, %r217, %r220;
	mul.lo.s32 	%r222, %r93, %r219;
	cvt.u64.u32 	%rd1801, %r222;
	and.b64  	%rd1802, %rd1761, 4294967295;
	mad.lo.s64 	%rd1803, %rd18, %rd1801, %rd1802;
	shr.u64 	%rd1804, %rd1803, 32;
	and.b64  	%rd1805, %rd1765, 4294967295;
	add.s64 	%rd1806, %rd1804, %rd1805;
	mad.lo.s64 	%rd1807, %rd19, %rd1801, %rd1806;
	cvt.u32.u64 	%r223, %rd1807;
	shr.u64 	%rd1808, %rd1807, 32;
	and.b64  	%rd1809, %rd1769, 4294967295;
	add.s64 	%rd1810, %rd1808, %rd1809;
	mad.lo.s64 	%rd1811, %rd20, %rd1801, %rd1810;
	shr.u64 	%rd1812, %rd1811, 32;
	and.b64  	%rd1813, %rd1773, 4294967295;
	add.s64 	%rd1814, %rd1812, %rd1813;
	mad.lo.s64 	%rd1815, %rd21, %rd1801, %rd1814;
	shr.u64 	%rd1816, %rd1815, 32;
	and.b64  	%rd1817, %rd1777, 4294967295;
	add.s64 	%rd1818, %rd1816, %rd1817;
	mad.lo.s64 	%rd1819, %rd22, %rd1801, %rd1818;
	shr.u64 	%rd1820, %rd1819, 32;
	and.b64  	%rd1821, %rd1781, 4294967295;
	add.s64 	%rd1822, %rd1820, %rd1821;
	mad.lo.s64 	%rd1823, %rd23, %rd1801, %rd1822;
	shr.u64 	%rd1824, %rd1823, 32;
	and.b64  	%rd1825, %rd1785, 4294967295;
	add.s64 	%rd1826, %rd1824, %rd1825;
	mad.lo.s64 	%rd1827, %rd24, %rd1801, %rd1826;
	shr.u64 	%rd1828, %rd1827, 32;
	and.b64  	%rd1829, %rd1788, 4294967295;
	add.s64 	%rd1830, %rd1828, %rd1829;
	mad.lo.s64 	%rd1831, %rd17, %rd1801, %rd1830;
	shr.u64 	%rd1832, %rd1831, 32;
	and.b64  	%rd1833, %rd1791, 4294967295;
	add.s64 	%rd1834, %rd1832, %rd1833;
	shr.u64 	%rd1835, %rd1834, 32;
	and.b64  	%rd1836, %rd1794, 4294967295;
	add.s64 	%rd1837, %rd1835, %rd1836;
	shr.u64 	%rd1838, %rd1837, 32;
	and.b64  	%rd1839, %rd1797, 4294967295;
	add.s64 	%rd1840, %rd1838, %rd1839;
	shr.u64 	%rd1841, %rd1840, 32;
	and.b64  	%rd1842, %rd1800, 4294967295;
	add.s64 	%rd1843, %rd1841, %rd1842;
	{ .reg .b32 tmp; mov.b64 {tmp, %r224}, %rd1843; }
	add.s32 	%r225, %r221, %r224;
	mul.lo.s32 	%r226, %r93, %r223;
	cvt.u64.u32 	%rd1844, %r226;
	and.b64  	%rd1845, %rd1807, 4294967295;
	mad.lo.s64 	%rd1846, %rd18, %rd1844, %rd1845;
	shr.u64 	%rd1847, %rd1846, 32;
	and.b64  	%rd1848, %rd1811, 4294967295;
	add.s64 	%rd1849, %rd1847, %rd1848;
	mad.lo.s64 	%rd1850, %rd19, %rd1844, %rd1849;
	cvt.u32.u64 	%r227, %rd1850;
	shr.u64 	%rd1851, %rd1850, 32;
	and.b64  	%rd1852, %rd1815, 4294967295;
	add.s64 	%rd1853, %rd1851, %rd1852;
	mad.lo.s64 	%rd1854, %rd20, %rd1844, %rd1853;
	shr.u64 	%rd1855, %rd1854, 32;
	and.b64  	%rd1856, %rd1819, 4294967295;
	add.s64 	%rd1857, %rd1855, %rd1856;
	mad.lo.s64 	%rd1858, %rd21, %rd1844, %rd1857;
	shr.u64 	%rd1859, %rd1858, 32;
	and.b64  	%rd1860, %rd1823, 4294967295;
	add.s64 	%rd1861, %rd1859, %rd1860;
	mad.lo.s64 	%rd1862, %rd22, %rd1844, %rd1861;
	shr.u64 	%rd1863, %rd1862, 32;
	and.b64  	%rd1864, %rd1827, 4294967295;
	add.s64 	%rd1865, %rd1863, %rd1864;
	mad.lo.s64 	%rd1866, %rd23, %rd1844, %rd1865;
	shr.u64 	%rd1867, %rd1866, 32;
	and.b64  	%rd1868, %rd1831, 4294967295;
	add.s64 	%rd1869, %rd1867, %rd1868;
	mad.lo.s64 	%rd1870, %rd24, %rd1844, %rd1869;
	shr.u64 	%rd1871, %rd1870, 32;
	and.b64  	%rd1872, %rd1834, 4294967295;
	add.s64 	%rd1873, %rd1871, %rd1872;
	mad.lo.s64 	%rd1874, %rd17, %rd1844, %rd1873;
	shr.u64 	%rd1875, %rd1874, 32;
	and.b64  	%rd1876, %rd1837, 4294967295;
	add.s64 	%rd1877, %rd1875, %rd1876;
	shr.u64 	%rd1878, %rd1877, 32;
	and.b64  	%rd1879, %rd1840, 4294967295;
	add.s64 	%rd1880, %rd1878, %rd1879;
	shr.u64 	%rd1881, %rd1880, 32;
	and.b64  	%rd1882, %rd1843, 4294967295;
	add.s64 	%rd1883, %rd1881, %rd1882;
	{ .reg .b32 tmp; mov.b64 {tmp, %r228}, %rd1883; }
	add.s32 	%r229, %r225, %r228;
	mul.lo.s32 	%r230, %r93, %r227;
	cvt.u64.u32 	%rd1884, %r230;
	and.b64  	%rd1885, %rd1850, 4294967295;
	mad.lo.s64 	%rd1886, %rd18, %rd1884, %rd1885;
	shr.u64 	%rd1887, %rd1886, 32;
	and.b64  	%rd1888, %rd1854, 4294967295;
	add.s64 	%rd1889, %rd1887, %rd1888;
	mad.lo.s64 	%rd1890, %rd19, %rd1884, %rd1889;
	cvt.u32.u64 	%r231, %rd1890;
	shr.u64 	%rd1891, %rd1890, 32;
	and.b64  	%rd1892, %rd1858, 4294967295;
	add.s64 	%rd1893, %rd1891, %rd1892;
	mad.lo.s64 	%rd1894, %rd20, %rd1884, %rd1893;
	shr.u64 	%rd1895, %rd1894, 32;
	and.b64  	%rd1896, %rd1862, 4294967295;
	add.s64 	%rd1897, %rd1895, %rd1896;
	mad.lo.s64 	%rd1898, %rd21, %rd1884, %rd1897;
	shr.u64 	%rd1899, %rd1898, 32;
	and.b64  	%rd1900, %rd1866, 4294967295;
	add.s64 	%rd1901, %rd1899, %rd1900;
	mad.lo.s64 	%rd1902, %rd22, %rd1884, %rd1901;
	shr.u64 	%rd1903, %rd1902, 32;
	and.b64  	%rd1904, %rd1870, 4294967295;
	add.s64 	%rd1905, %rd1903, %rd1904;
	mad.lo.s64 	%rd1906, %rd23, %rd1884, %rd1905;
	shr.u64 	%rd1907, %rd1906, 32;
	and.b64  	%rd1908, %rd1874, 4294967295;
	add.s64 	%rd1909, %rd1907, %rd1908;
	mad.lo.s64 	%rd1910, %rd24, %rd1884, %rd1909;
	shr.u64 	%rd1911, %rd1910, 32;
	and.b64  	%rd1912, %rd1877, 4294967295;
	add.s64 	%rd1913, %rd1911, %rd1912;
	mad.lo.s64 	%rd1914, %rd17, %rd1884, %rd1913;
	shr.u64 	%rd1915, %rd1914, 32;
	and.b64  	%rd1916, %rd1880, 4294967295;
	add.s64 	%rd1917, %rd1915, %rd1916;
	shr.u64 	%rd1918, %rd1917, 32;
	and.b64  	%rd1919, %rd1883, 4294967295;
	add.s64 	%rd1920, %rd1918, %rd1919;
	{ .reg .b32 tmp; mov.b64 {tmp, %r232}, %rd1920; }
	add.s32 	%r233, %r229, %r232;
	mul.lo.s32 	%r234, %r93, %r231;
	cvt.u64.u32 	%rd1921, %r234;
	and.b64  	%rd1922, %rd1890, 4294967295;
	mad.lo.s64 	%rd1923, %rd18, %rd1921, %rd1922;
	shr.u64 	%rd1924, %rd1923, 32;
	and.b64  	%rd1925, %rd1894, 4294967295;
	add.s64 	%rd1926, %rd1924, %rd1925;
	mad.lo.s64 	%rd1927, %rd19, %rd1921, %rd1926;
	cvt.u32.u64 	%r235, %rd1927;
	shr.u64 	%rd1928, %rd1927, 32;
	and.b64  	%rd1929, %rd1898, 4294967295;
	add.s64 	%rd1930, %rd1928, %rd1929;
	mad.lo.s64 	%rd1931, %rd20, %rd1921, %rd1930;
	shr.u64 	%rd1932, %rd1931, 32;
	and.b64  	%rd1933, %rd1902, 4294967295;
	add.s64 	%rd1934, %rd1932, %rd1933;
	mad.lo.s64 	%rd1935, %rd21, %rd1921, %rd1934;
	shr.u64 	%rd1936, %rd1935, 32;
	and.b64  	%rd1937, %rd1906, 4294967295;
	add.s64 	%rd1938, %rd1936, %rd1937;
	mad.lo.s64 	%rd1939, %rd22, %rd1921, %rd1938;
	shr.u64 	%rd1940, %rd1939, 32;
	and.b64  	%rd1941, %rd1910, 4294967295;
	add.s64 	%rd1942, %rd1940, %rd1941;
	mad.lo.s64 	%rd1943, %rd23, %rd1921, %rd1942;
	shr.u64 	%rd1944, %rd1943, 32;
	and.b64  	%rd1945, %rd1914, 4294967295;
	add.s64 	%rd1946, %rd1944, %rd1945;
	mad.lo.s64 	%rd1947, %rd24, %rd1921, %rd1946;
	shr.u64 	%rd1948, %rd1947, 32;
	and.b64  	%rd1949, %rd1917, 4294967295;
	add.s64 	%rd1950, %rd1948, %rd1949;
	mad.lo.s64 	%rd1951, %rd17, %rd1921, %rd1950;
	shr.u64 	%rd1952, %rd1951, 32;
	and.b64  	%rd1953, %rd1920, 4294967295;
	add.s64 	%rd1954, %rd1952, %rd1953;
	{ .reg .b32 tmp; mov.b64 {tmp, %r236}, %rd1954; }
	add.s32 	%r237, %r233, %r236;
	mul.lo.s32 	%r238, %r93, %r235;
	cvt.u64.u32 	%rd1955, %r238;
	and.b64  	%rd1956, %rd1927, 4294967295;
	mad.lo.s64 	%rd1957, %rd18, %rd1955, %rd1956;
	shr.u64 	%rd1958, %rd1957, 32;
	and.b64  	%rd1959, %rd1931, 4294967295;
	add.s64 	%rd1960, %rd1958, %rd1959;
	mad.lo.s64 	%rd46, %rd19, %rd1955, %rd1960;
	cvt.u32.u64 	%r288, %rd46;
	shr.u64 	%rd1961, %rd46, 32;
	and.b64  	%rd1962, %rd1935, 4294967295;
	add.s64 	%rd1963, %rd1961, %rd1962;
	mad.lo.s64 	%rd2074, %rd20, %rd1955, %rd1963;
	cvt.u32.u64 	%r44, %rd2074;
	shr.u64 	%rd1964, %rd2074, 32;
	and.b64  	%rd1965, %rd1939, 4294967295;
	add.s64 	%rd1966, %rd1964, %rd1965;
	mad.lo.s64 	%rd2073, %rd21, %rd1955, %rd1966;
	cvt.u32.u64 	%r45, %rd2073;
	shr.u64 	%rd1967, %rd2073, 32;
	and.b64  	%rd1968, %rd1943, 4294967295;
	add.s64 	%rd1969, %rd1967, %rd1968;
	mad.lo.s64 	%rd2072, %rd22, %rd1955, %rd1969;
	cvt.u32.u64 	%r46, %rd2072;
	shr.u64 	%rd1970, %rd2072, 32;
	and.b64  	%rd1971, %rd1947, 4294967295;
	add.s64 	%rd1972, %rd1970, %rd1971;
	mad.lo.s64 	%rd2071, %rd23, %rd1955, %rd1972;
	cvt.u32.u64 	%r47, %rd2071;
	shr.u64 	%rd1973, %rd2071, 32;
	and.b64  	%rd1974, %rd1951, 4294967295;
	add.s64 	%rd1975, %rd1973, %rd1974;
	mad.lo.s64 	%rd2070, %rd24, %rd1955, %rd1975;
	cvt.u32.u64 	%r48, %rd2070;
	shr.u64 	%rd1976, %rd2070, 32;
	and.b64  	%rd1977, %rd1954, 4294967295;
	add.s64 	%rd1978, %rd1976, %rd1977;
	mad.lo.s64 	%rd2069, %rd17, %rd1955, %rd1978;
	cvt.u32.u64 	%r49, %rd2069;
	{ .reg .b32 tmp; mov.b64 {tmp, %r239}, %rd2069; }
	add.s32 	%r287, %r237, %r239;
	setp.gt.u32 	%p34, %r287, %r207;
	@%p34 bra 	$L__BB5_45;
	setp.lt.u32 	%p35, %r287, %r207;
	@%p35 bra 	$L__BB5_46;
	cvt.u32.u64 	%r241, %rd24;
	setp.lt.u32 	%p36, %r241, %r49;
	@%p36 bra 	$L__BB5_45;
	setp.gt.u32 	%p37, %r241, %r49;
	@%p37 bra 	$L__BB5_46;
	cvt.u32.u64 	%r243, %rd23;
	setp.lt.u32 	%p38, %r243, %r48;
	@%p38 bra 	$L__BB5_45;
	setp.gt.u32 	%p39, %r243, %r48;
	@%p39 bra 	$L__BB5_46;
	cvt.u32.u64 	%r245, %rd22;
	setp.lt.u32 	%p40, %r245, %r47;
	@%p40 bra 	$L__BB5_45;
	setp.gt.u32 	%p41, %r245, %r47;
	@%p41 bra 	$L__BB5_46;
	cvt.u32.u64 	%r247, %rd21;
	setp.lt.u32 	%p42, %r247, %r46;
	@%p42 bra 	$L__BB5_45;
	setp.gt.u32 	%p43, %r247, %r46;
	@%p43 bra 	$L__BB5_46;
	cvt.u32.u64 	%r249, %rd20;
	setp.lt.u32 	%p44, %r249, %r45;
	@%p44 bra 	$L__BB5_45;
	setp.gt.u32 	%p45, %r249, %r45;
	@%p45 bra 	$L__BB5_46;
	cvt.u32.u64 	%r251, %rd19;
	setp.lt.u32 	%p46, %r251, %r44;
	@%p46 bra 	$L__BB5_45;
	cvt.u32.u64 	%r253, %rd18;
	setp.gt.u32 	%p47, %r251, %r44;
	setp.gt.u32 	%p48, %r253, %r288;
	or.pred  	%p49, %p47, %p48;
	@%p49 bra 	$L__BB5_46;
$L__BB5_45:
	and.b64  	%rd1980, %rd46, 4294967295;
	sub.s64 	%rd1981, %rd1980, %rd18;
	shr.u64 	%rd1982, %rd1981, 63;
	cvt.u32.u64 	%r288, %rd1981;
	and.b64  	%rd1983, %rd2074, 4294967295;
	add.s64 	%rd1984, %rd1982, %rd19;
	sub.s64 	%rd2074, %rd1983, %rd1984;
	shr.u64 	%rd1985, %rd2074, 63;
	and.b64  	%rd1986, %rd2073, 4294967295;
	add.s64 	%rd1987, %rd1985, %rd20;
	sub.s64 	%rd2073, %rd1986, %rd1987;
	shr.u64 	%rd1988, %rd2073, 63;
	and.b64  	%rd1989, %rd2072, 4294967295;
	add.s64 	%rd1990, %rd1988, %rd21;
	sub.s64 	%rd2072, %rd1989, %rd1990;
	shr.u64 	%rd1991, %rd2072, 63;
	and.b64  	%rd1992, %rd2071, 4294967295;
	add.s64 	%rd1993, %rd1991, %rd22;
	sub.s64 	%rd2071, %rd1992, %rd1993;
	shr.u64 	%rd1994, %rd2071, 63;
	and.b64  	%rd1995, %rd2070, 4294967295;
	add.s64 	%rd1996, %rd1994, %rd23;
	sub.s64 	%rd2070, %rd1995, %rd1996;
	shr.u64 	%rd1997, %rd2070, 63;
	and.b64  	%rd1998, %rd2069, 4294967295;
	add.s64 	%rd1999, %rd1997, %rd24;
	sub.s64 	%rd2069, %rd1998, %rd1999;
	shr.u64 	%rd2000, %rd2069, 63;
	cvt.u32.u64 	%r255, %rd2000;
	add.s32 	%r256, %r207, %r255;
	sub.s32 	%r287, %r287, %r256;
$L__BB5_46:
	ld.const.u32 	%r258, [SEVEN_MONT];
	add.s32 	%r296, %r288, %r258;
	setp.lt.u32 	%p50, %r296, %r288;
	selp.u64 	%rd2002, 1, 0, %p50;
	and.b64  	%rd2003, %rd2074, 4294967295;
	ld.const.u32 	%rd2004, [SEVEN_MONT+4];
	add.s64 	%rd2005, %rd2003, %rd2002;
	add.s64 	%rd65, %rd2005, %rd2004;
	cvt.u32.u64 	%r295, %rd65;
	shr.u64 	%rd2006, %rd65, 32;
	and.b64  	%rd2007, %rd2073, 4294967295;
	ld.const.u32 	%rd2008, [SEVEN_MONT+8];
	add.s64 	%rd2009, %rd2006, %rd2007;
	add.s64 	%rd66, %rd2009, %rd2008;
	cvt.u32.u64 	%r294, %rd66;
	shr.u64 	%rd2010, %rd66, 32;
	and.b64  	%rd2011, %rd2072, 4294967295;
	ld.const.u32 	%rd2012, [SEVEN_MONT+12];
	add.s64 	%rd2013, %rd2010, %rd2011;
	add.s64 	%rd67, %rd2013, %rd2012;
	cvt.u32.u64 	%r293, %rd67;
	shr.u64 	%rd2014, %rd67, 32;
	and.b64  	%rd2015, %rd2071, 4294967295;
	ld.const.u32 	%rd2016, [SEVEN_MONT+16];
	add.s64 	%rd2017, %rd2014, %rd2015;
	add.s64 	%rd68, %rd2017, %rd2016;
	cvt.u32.u64 	%r292, %rd68;
	shr.u64 	%rd2018, %rd68, 32;
	and.b64  	%rd2019, %rd2070, 4294967295;
	ld.const.u32 	%rd2020, [SEVEN_MONT+20];
	add.s64 	%rd2021, %rd2018, %rd2019;
	add.s64 	%rd69, %rd2021, %rd2020;
	cvt.u32.u64 	%r291, %rd69;
	shr.u64 	%rd2022, %rd69, 32;
	and.b64  	%rd2023, %rd2069, 4294967295;
	ld.const.u32 	%rd2024, [SEVEN_MONT+24];
	add.s64 	%rd2025, %rd2022, %rd2023;
	add.s64 	%rd70, %rd2025, %rd2024;
	cvt.u32.u64 	%r290, %rd70;
	shr.u64 	%rd2026, %rd70, 32;
	cvt.u64.u32 	%rd2027, %r287;
	ld.const.u32 	%rd2028, [SEVEN_MONT+28];
	add.s64 	%rd2029, %rd2026, %rd2027;
	add.s64 	%rd2030, %rd2029, %rd2028;
	cvt.u32.u64 	%r289, %rd2030;
	setp.gt.u64 	%p51, %rd2030, 4294967295;
	setp.lt.u32 	%p52, %r207, %r289;
	or.pred  	%p53, %p51, %p52;
	@%p53 bra 	$L__BB5_60;
	setp.gt.u32 	%p54, %r207, %r289;
	@%p54 bra 	$L__BB5_61;
	cvt.u32.u64 	%r260, %rd24;
	setp.lt.u32 	%p55, %r260, %r290;
	@%p55 bra 	$L__BB5_60;
	setp.gt.u32 	%p56, %r260, %r290;
	@%p56 bra 	$L__BB5_61;
	cvt.u32.u64 	%r262, %rd23;
	setp.lt.u32 	%p57, %r262, %r291;
	@%p57 bra 	$L__BB5_60;
	setp.gt.u32 	%p58, %r262, %r291;
	@%p58 bra 	$L__BB5_61;
	cvt.u32.u64 	%r264, %rd22;
	setp.lt.u32 	%p59, %r264, %r292;
	@%p59 bra 	$L__BB5_60;
	setp.gt.u32 	%p60, %r264, %r292;
	@%p60 bra 	$L__BB5_61;
	cvt.u32.u64 	%r266, %rd21;
	setp.lt.u32 	%p61, %r266, %r293;
	@%p61 bra 	$L__BB5_60;
	setp.gt.u32 	%p62, %r266, %r293;
	@%p62 bra 	$L__BB5_61;
	cvt.u32.u64 	%r268, %rd20;
	setp.lt.u32 	%p63, %r268, %r294;
	@%p63 bra 	$L__BB5_60;
	setp.gt.u32 	%p64, %r268, %r294;
	@%p64 bra 	$L__BB5_61;
	cvt.u32.u64 	%r270, %rd19;
	setp.lt.u32 	%p65, %r270, %r295;
	@%p65 bra 	$L__BB5_60;
	cvt.u32.u64 	%r272, %rd18;
	setp.gt.u32 	%p66, %r270, %r295;
	setp.lt.u32 	%p67, %r296, %r272;
	or.pred  	%p68, %p66, %p67;
	@%p68 bra 	$L__BB5_61;
$L__BB5_60:
	cvt.u64.u32 	%rd2032, %r296;
	sub.s64 	%rd2033, %rd2032, %rd18;
	shr.u64 	%rd2034, %rd2033, 63;
	cvt.u32.u64 	%r296, %rd2033;
	and.b64  	%rd2035, %rd65, 4294967295;
	add.s64 	%rd2036, %rd2034, %rd19;
	sub.s64 	%rd2037, %rd2035, %rd2036;
	shr.u64 	%rd2038, %rd2037, 63;
	cvt.u32.u64 	%r295, %rd2037;
	and.b64  	%rd2039, %rd66, 4294967295;
	add.s64 	%rd2040, %rd2038, %rd20;
	sub.s64 	%rd2041, %rd2039, %rd2040;
	shr.u64 	%rd2042, %rd2041, 63;
	cvt.u32.u64 	%r294, %rd2041;
	and.b64  	%rd2043, %rd67, 4294967295;
	add.s64 	%rd2044, %rd2042, %rd21;
	sub.s64 	%rd2045, %rd2043, %rd2044;
	shr.u64 	%rd2046, %rd2045, 63;
	cvt.u32.u64 	%r293, %rd2045;
	and.b64  	%rd2047, %rd68, 4294967295;
	add.s64 	%rd2048, %rd2046, %rd22;
	sub.s64 	%rd2049, %rd2047, %rd2048;
	shr.u64 	%rd2050, %rd2049, 63;
	cvt.u32.u64 	%r292, %rd2049;
	and.b64  	%rd2051, %rd69, 4294967295;
	add.s64 	%rd2052, %rd2050, %rd23;
	sub.s64 	%rd2053, %rd2051, %rd2052;
	shr.u64 	%rd2054, %rd2053, 63;
	cvt.u32.u64 	%r291, %rd2053;
	and.b64  	%rd2055, %rd70, 4294967295;
	add.s64 	%rd2056, %rd2054, %rd24;
	sub.s64 	%rd2057, %rd2055, %rd2056;
	shr.u64 	%rd2058, %rd2057, 63;
	cvt.u32.u64 	%r290, %rd2057;
	cvt.u32.u64 	%r273, %rd2058;
	add.s32 	%r275, %r273, %r207;
	cvt.u32.u64 	%r276, %rd2030;
	sub.s32 	%r289, %r276, %r275;
$L__BB5_61:
	setp.ne.s32 	%p69, %r278, %r289;
	setp.ne.s32 	%p70, %r279, %r290;
	or.pred  	%p71, %p69, %p70;
	setp.ne.s32 	%p72, %r280, %r291;
	or.pred  	%p73, %p71, %p72;
	setp.ne.s32 	%p74, %r281, %r292;
	or.pred  	%p75, %p73, %p74;
	setp.ne.s32 	%p76, %r282, %r293;
	or.pred  	%p77, %p75, %p76;
	setp.ne.s32 	%p78, %r283, %r294;
	or.pred  	%p79, %p77, %p78;
	setp.ne.s32 	%p80, %r284, %r295;
	or.pred  	%p81, %p79, %p80;
	setp.gt.u32 	%p82, %r285, %r296;
	or.pred  	%p83, %p81, %p82;
	mov.b32 	%r297, 0;
	@%p83 bra 	$L__BB5_63;
	setp.ge.u32 	%p84, %r285, %r296;
	selp.u32 	%r297, 1, 0, %p84;
$L__BB5_63:
	ld.param.u64 	%rd2060, [_Z14point_is_validPiPK7ECPoint_param_0];
	cvta.to.global.u64 	%rd2059, %rd2060;
	st.global.u32 	[%rd2059], %r297;
	ret;

}
	// .globl	_Z25get_compressed_public_keyPhPK7ECPoint
.visible .entry _Z25get_compressed_public_keyPhPK7ECPoint(
	.param .u64 .ptr .align 1 _Z25get_compressed_public_keyPhPK7ECPoint_param_0,
	.param .u64 .ptr .align 1 _Z25get_compressed_public_keyPhPK7ECPoint_param_1
)
{
	.reg .pred 	%p<34>;
	.reg .b16 	%rs<7>;
	.reg .b32 	%r<156>;
	.reg .b64 	%rd<606>;

	ld.param.u64 	%rd16, [_Z25get_compressed_public_keyPhPK7ECPoint_param_1];
	cvta.to.global.u64 	%rd17, %rd16;
	ld.global.u32 	%r46, [%rd17+64];
	setp.ne.s32 	%p1, %r46, 0;
	mov.b32 	%r139, 0;
	mov.b16 	%rs6, 2;
	mov.u32 	%r140, %r139;
	mov.u32 	%r141, %r139;
	mov.u32 	%r142, %r139;
	mov.u32 	%r143, %r139;
	mov.u32 	%r144, %r139;
	mov.u32 	%r145, %r139;
	mov.u32 	%r146, %r139;
	@%p1 bra 	$L__BB6_32;
	ld.param.u64 	%rd604, [_Z25get_compressed_public_keyPhPK7ECPoint_param_1];
	cvta.to.global.u64 	%rd18, %rd604;
	ld.global.u32 	%r47, [%rd18];
	ld.global.u32 	%rd19, [%rd18+4];
	ld.global.u32 	%rd20, [%rd18+8];
	ld.global.u32 	%rd21, [%rd18+12];
	ld.global.u32 	%rd22, [%rd18+16];
	ld.global.u32 	%rd23, [%rd18+20];
	ld.global.u32 	%rd24, [%rd18+24];
	ld.global.u32 	%rd25, [%rd18+28];
	ld.const.u32 	%r1, [MU_P];
	mul.lo.s32 	%r48, %r1, %r47;
	ld.const.u32 	%r49, [P_CONST];
	cvt.u64.u32 	%rd1, %r49;
	mul.wide.u32 	%rd26, %r49, %r48;
	cvt.u64.u32 	%rd27, %r47;
	add.s64 	%rd28, %rd26, %rd27;
	shr.u64 	%rd29, %rd28, 32;
	ld.const.u32 	%r50, [P_CONST+4];
	cvt.u64.u32 	%rd2, %r50;
	mul.wide.u32 	%rd30, %r50, %r48;
	add.s64 	%rd31, %rd29, %rd19;
	add.s64 	%rd32, %rd31, %rd30;
	cvt.u32.u64 	%r51, %rd32;
	shr.u64 	%rd33, %rd32, 32;
	ld.const.u32 	%r52, [P_CONST+8];
	cvt.u64.u32 	%rd3, %r52;
	mul.wide.u32 	%rd34, %r52, %r48;
	add.s64 	%rd35, %rd33, %rd20;
	add.s64 	%rd36, %rd35, %rd34;
	shr.u64 	%rd37, %rd36, 32;
	ld.const.u32 	%r53, [P_CONST+12];
	cvt.u64.u32 	%rd4, %r53;
	mul.wide.u32 	%rd38, %r53, %r48;
	add.s64 	%rd39, %rd37, %rd21;
	add.s64 	%rd40, %rd39, %rd38;
	shr.u64 	%rd41, %rd40, 32;
	ld.const.u32 	%r54, [P_CONST+16];
	cvt.u64.u32 	%rd5, %r54;
	mul.wide.u32 	%rd42, %r54, %r48;
	add.s64 	%rd43, %rd41, %rd22;
	add.s64 	%rd44, %rd43, %rd42;
	shr.u64 	%rd45, %rd44, 32;
	ld.const.u32 	%r55, [P_CONST+20];
	cvt.u64.u32 	%rd6, %r55;
	mul.wide.u32 	%rd46, %r55, %r48;
	add.s64 	%rd47, %rd45, %rd23;
	add.s64 	%rd48, %rd47, %rd46;
	shr.u64 	%rd49, %rd48, 32;
	ld.const.u32 	%r56, [P_CONST+24];
	cvt.u64.u32 	%rd7, %r56;
	mul.wide.u32 	%rd50, %r56, %r48;
	add.s64 	%rd51, %rd49, %rd24;
	add.s64 	%rd52, %rd51, %rd50;
	shr.u64 	%rd53, %rd52, 32;
	ld.const.u32 	%r2, [P_CONST+28];
	mul.wide.u32 	%rd54, %r2, %r48;
	add.s64 	%rd55, %rd53, %rd25;
	add.s64 	%rd56, %rd55, %rd54;
	shr.u64 	%rd57, %rd56, 32;
	mul.lo.s32 	%r57, %r1, %r51;
	mul.wide.u32 	%rd58, %r49, %r57;
	and.b64  	%rd59, %rd32, 4294967295;
	add.s64 	%rd60, %rd58, %rd59;
	shr.u64 	%rd61, %rd60, 32;
	mul.wide.u32 	%rd62, %r50, %r57;
	and.b64  	%rd63, %rd36, 4294967295;
	add.s64 	%rd64, %rd61, %rd63;
	add.s64 	%rd65, %rd64, %rd62;
	cvt.u32.u64 	%r58, %rd65;
	shr.u64 	%rd66, %rd65, 32;
	mul.wide.u32 	%rd67, %r52, %r57;
	and.b64  	%rd68, %rd40, 4294967295;
	add.s64 	%rd69, %rd66, %rd68;
	add.s64 	%rd70, %rd69, %rd67;
	shr.u64 	%rd71, %rd70, 32;
	mul.wide.u32 	%rd72, %r53, %r57;
	and.b64  	%rd73, %rd44, 4294967295;
	add.s64 	%rd74, %rd71, %rd73;
	add.s64 	%rd75, %rd74, %rd72;
	shr.u64 	%rd76, %rd75, 32;
	mul.wide.u32 	%rd77, %r54, %r57;
	and.b64  	%rd78, %rd48, 4294967295;
	add.s64 	%rd79, %rd76, %rd78;
	add.s64 	%rd80, %rd79, %rd77;
	shr.u64 	%rd81, %rd80, 32;
	mul.wide.u32 	%rd82, %r55, %r57;
	and.b64  	%rd83, %rd52, 4294967295;
	add.s64 	%rd84, %rd81, %rd83;
	add.s64 	%rd85, %rd84, %rd82;
	shr.u64 	%rd86, %rd85, 32;
	mul.wide.u32 	%rd87, %r56, %r57;
	and.b64  	%rd88, %rd56, 4294967295;
	add.s64 	%rd89, %rd86, %rd88;
	add.s64 	%rd90, %rd89, %rd87;
	shr.u64 	%rd91, %rd90, 32;
	mul.wide.u32 	%rd92, %r2, %r57;
	add.s64 	%rd93, %rd91, %rd57;
	add.s64 	%rd94, %rd93, %rd92;
	shr.u64 	%rd95, %rd94, 32;
	mul.lo.s32 	%r59, %r1, %r58;
	mul.wide.u32 	%rd96, %r49, %r59;
	and.b64  	%rd97, %rd65, 4294967295;
	add.s64 	%rd98, %rd96, %rd97;
	shr.u64 	%rd99, %rd98, 32;
	mul.wide.u32 	%rd100, %r50, %r59;
	and.b64  	%rd101, %rd70, 4294967295;
	add.s64 	%rd102, %rd99, %rd101;
	add.s64 	%rd103, %rd102, %rd100;
	cvt.u32.u64 	%r60, %rd103;
	shr.u64 	%rd104, %rd103, 32;
	mul.wide.u32 	%rd105, %r52, %r59;
	and.b64  	%rd106, %rd75, 4294967295;
	add.s64 	%rd107, %rd104, %rd106;
	add.s64 	%rd108, %rd107, %rd105;
	shr.u64 	%rd109, %rd108, 32;
	mul.wide.u32 	%rd110, %r53, %r59;
	and.b64  	%rd111, %rd80, 4294967295;
	add.s64 	%rd112, %rd109, %rd111;
	add.s64 	%rd113, %rd112, %rd110;
	shr.u64 	%rd114, %rd113, 32;
	mul.wide.u32 	%rd115, %r54, %r59;
	and.b64  	%rd116, %rd85, 4294967295;
	add.s64 	%rd117, %rd114, %rd116;
	add.s64 	%rd118, %rd117, %rd115;
	shr.u64 	%rd119, %rd118, 32;
	mul.wide.u32 	%rd120, %r55, %r59;
	and.b64  	%rd121, %rd90, 4294967295;
	add.s64 	%rd122, %rd119, %rd121;
	add.s64 	%rd123, %rd122, %rd120;
	shr.u64 	%rd124, %rd123, 32;
	mul.wide.u32 	%rd125, %r56, %r59;
	and.b64  	%rd126, %rd94, 4294967295;
	add.s64 	%rd127, %rd124, %rd126;
	add.s64 	%rd128, %rd127, %rd125;
	shr.u64 	%rd129, %rd128, 32;
	mul.wide.u32 	%rd130, %r2, %r59;
	add.s64 	%rd131, %rd129, %rd95;
	add.s64 	%rd132, %rd131, %rd130;
	shr.u64 	%rd133, %rd132, 32;
	mul.lo.s32 	%r61, %r1, %r60;
	mul.wide.u32 	%rd134, %r49, %r61;
	and.b64  	%rd135, %rd103, 4294967295;
	add.s64 	%rd136, %rd134, %rd135;
	shr.u64 	%rd137, %rd136, 32;
	mul.wide.u32 	%rd138, %r50, %r61;
	and.b64  	%rd139, %rd108, 4294967295;
	add.s64 	%rd140, %rd137, %rd139;
	add.s64 	%rd141, %rd140, %rd138;
	cvt.u32.u64 	%r62, %rd141;
	shr.u64 	%rd142, %rd141, 32;
	mul.wide.u32 	%rd143, %r52, %r61;
	and.b64  	%rd144, %rd113, 4294967295;
	add.s64 	%rd145, %rd142, %rd144;
	add.s64 	%rd146, %rd145, %rd143;
	shr.u64 	%rd147, %rd146, 32;
	mul.wide.u32 	%rd148, %r53, %r61;
	and.b64  	%rd149, %rd118, 4294967295;
	add.s64 	%rd150, %rd147, %rd149;
	add.s64 	%rd151, %rd150, %rd148;
	shr.u64 	%rd152, %rd151, 32;
	mul.wide.u32 	%rd153, %r54, %r61;
	and.b64  	%rd154, %rd123, 4294967295;
	add.s64 	%rd155, %rd152, %rd154;
	add.s64 	%rd156, %rd155, %rd153;
	shr.u64 	%rd157, %rd156, 32;
	mul.wide.u32 	%rd158, %r55, %r61;
	and.b64  	%rd159, %rd128, 4294967295;
	add.s64 	%rd160, %rd157, %rd159;
	add.s64 	%rd161, %rd160, %rd158;
	shr.u64 	%rd162, %rd161, 32;
	mul.wide.u32 	%rd163, %r56, %r61;
	and.b64  	%rd164, %rd132, 4294967295;
	add.s64 	%rd165, %rd162, %rd164;
	add.s64 	%rd166, %rd165, %rd163;
	shr.u64 	%rd167, %rd166, 32;
	mul.wide.u32 	%rd168, %r2, %r61;
	add.s64 	%rd169, %rd167, %rd133;
	add.s64 	%rd170, %rd169, %rd168;
	shr.u64 	%rd171, %rd170, 32;
	mul.lo.s32 	%r63, %r1, %r62;
	mul.wide.u32 	%rd172, %r49, %r63;
	and.b64  	%rd173, %rd141, 4294967295;
	add.s64 	%rd174, %rd172, %rd173;
	shr.u64 	%rd175, %rd174, 32;
	mul.wide.u32 	%rd176, %r50, %r63;
	and.b64  	%rd177, %rd146, 4294967295;
	add.s64 	%rd178, %rd175, %rd177;
	add.s64 	%rd179, %rd178, %rd176;
	cvt.u32.u64 	%r64, %rd179;
	shr.u64 	%rd180, %rd179, 32;
	mul.wide.u32 	%rd181, %r52, %r63;
	and.b64  	%rd182, %rd151, 4294967295;
	add.s64 	%rd183, %rd180, %rd182;
	add.s64 	%rd184, %rd183, %rd181;
	shr.u64 	%rd185, %rd184, 32;
	mul.wide.u32 	%rd186, %r53, %r63;
	and.b64  	%rd187, %rd156, 4294967295;
	add.s64 	%rd188, %rd185, %rd187;
	add.s64 	%rd189, %rd188, %rd186;
	shr.u64 	%rd190, %rd189, 32;
	mul.wide.u32 	%rd191, %r54, %r63;
	and.b64  	%rd192, %rd161, 4294967295;
	add.s64 	%rd193, %rd190, %rd192;
	add.s64 	%rd194, %rd193, %rd191;
	shr.u64 	%rd195, %rd194, 32;
	mul.wide.u32 	%rd196, %r55, %r63;
	and.b64  	%rd197, %rd166, 4294967295;
	add.s64 	%rd198, %rd195, %rd197;
	add.s64 	%rd199, %rd198, %rd196;
	shr.u64 	%rd200, %rd199, 32;
	mul.wide.u32 	%rd201, %r56, %r63;
	and.b64  	%rd202, %rd170, 4294967295;
	add.s64 	%rd203, %rd200, %rd202;
	add.s64 	%rd204, %rd203, %rd201;
	shr.u64 	%rd205, %rd204, 32;
	mul.wide.u32 	%rd206, %r2, %r63;
	add.s64 	%rd207, %rd205, %rd171;
	add.s64 	%rd208, %rd207, %rd206;
	shr.u64 	%rd209, %rd208, 32;
	mul.lo.s32 	%r65, %r1, %r64;
	mul.wide.u32 	%rd210, %r49, %r65;
	and.b64  	%rd211, %rd179, 4294967295;
	add.s64 	%rd212, %rd210, %rd211;
	shr.u64 	%rd213, %rd212, 32;
	mul.wide.u32 	%rd214, %r50, %r65;
	and.b64  	%rd215, %rd184, 4294967295;
	add.s64 	%rd216, %rd213, %rd215;
	add.s64 	%rd217, %rd216, %rd214;
	cvt.u32.u64 	%r66, %rd217;
	shr.u64 	%rd218, %rd217, 32;
	mul.wide.u32 	%rd219, %r52, %r65;
	and.b64  	%rd220, %rd189, 4294967295;
	add.s64 	%rd221, %rd218, %rd220;
	add.s64 	%rd222, %rd221, %rd219;
	shr.u64 	%rd223, %rd222, 32;
	mul.wide.u32 	%rd224, %r53, %r65;
	and.b64  	%rd225, %rd194, 4294967295;
	add.s64 	%rd226, %rd223, %rd225;
	add.s64 	%rd227, %rd226, %rd224;
	shr.u64 	%rd228, %rd227, 32;
	mul.wide.u32 	%rd229, %r54, %r65;
	and.b64  	%rd230, %rd199, 4294967295;
	add.s64 	%rd231, %rd228, %rd230;
	add.s64 	%rd232, %rd231, %rd229;
	shr.u64 	%rd233, %rd232, 32;
	mul.wide.u32 	%rd234, %r55, %r65;
	and.b64  	%rd235, %rd204, 4294967295;
	add.s64 	%rd236, %rd233, %rd235;
	add.s64 	%rd237, %rd236, %rd234;
	shr.u64 	%rd238, %rd237, 32;
	mul.wide.u32 	%rd239, %r56, %r65;
	and.b64  	%rd240, %rd208, 4294967295;
	add.s64 	%rd241, %rd238, %rd240;
	add.s64 	%rd242, %rd241, %rd239;
	shr.u64 	%rd243, %rd242, 32;
	mul.wide.u32 	%rd244, %r2, %r65;
	add.s64 	%rd245, %rd243, %rd209;
	add.s64 	%rd246, %rd245, %rd244;
	shr.u64 	%rd247, %rd246, 32;
	mul.lo.s32 	%r67, %r1, %r66;
	mul.wide.u32 	%rd248, %r49, %r67;
	and.b64  	%rd249, %rd217, 4294967295;
	add.s64 	%rd250, %rd248, %rd249;
	shr.u64 	%rd251, %rd250, 32;
	mul.wide.u32 	%rd252, %r50, %r67;
	and.b64  	%rd253, %rd222, 4294967295;
	add.s64 	%rd254, %rd251, %rd253;
	add.s64 	%rd255, %rd254, %rd252;
	cvt.u32.u64 	%r68, %rd255;
	shr.u64 	%rd256, %rd255, 32;
	mul.wide.u32 	%rd257, %r52, %r67;
	and.b64  	%rd258, %rd227, 4294967295;
	add.s64 	%rd259, %rd256, %rd258;
	add.s64 	%rd260, %rd259, %rd257;
	shr.u64 	%rd261, %rd260, 32;
	mul.wide.u32 	%rd262, %r53, %r67;
	and.b64  	%rd263, %rd232, 4294967295;
	add.s64 	%rd264, %rd261, %rd263;
	add.s64 	%rd265, %rd264, %rd262;
	shr.u64 	%rd266, %rd265, 32;
	mul.wide.u32 	%rd267, %r54, %r67;
	and.b64  	%rd268, %rd237, 4294967295;
	add.s64 	%rd269, %rd266, %rd268;
	add.s64 	%rd270, %rd269, %rd267;
	shr.u64 	%rd271, %rd270, 32;
	mul.wide.u32 	%rd272, %r55, %r67;
	and.b64  	%rd273, %rd242, 4294967295;
	add.s64 	%rd274, %rd271, %rd273;
	add.s64 	%rd275, %rd274, %rd272;
	shr.u64 	%rd276, %rd275, 32;
	mul.wide.u32 	%rd277, %r56, %r67;
	and.b64  	%rd278, %rd246, 4294967295;
	add.s64 	%rd279, %rd276, %rd278;
	add.s64 	%rd280, %rd279, %rd277;
	shr.u64 	%rd281, %rd280, 32;
	mul.wide.u32 	%rd282, %r2, %r67;
	add.s64 	%rd283, %rd281, %rd247;
	add.s64 	%rd284, %rd283, %rd282;
	shr.u64 	%rd285, %rd284, 32;
	mul.lo.s32 	%r69, %r1, %r68;
	mul.wide.u32 	%rd286, %r49, %r69;
	and.b64  	%rd287, %rd255, 4294967295;
	add.s64 	%rd288, %rd286, %rd287;
	shr.u64 	%rd289, %rd288, 32;
	mul.wide.u32 	%rd290, %r50, %r69;
	and.b64  	%rd291, %rd260, 4294967295;
	add.s64 	%rd292, %rd289, %rd291;
	add.s64 	%rd8, %rd292, %rd290;
	cvt.u32.u64 	%r146, %rd8;
	shr.u64 	%rd293, %rd8, 32;
	mul.wide.u32 	%rd294, %r52, %r69;
	and.b64  	%rd295, %rd265, 4294967295;
	add.s64 	%rd296, %rd293, %rd295;
	add.s64 	%rd9, %rd296, %rd294;
	cvt.u32.u64 	%r145, %rd9;
	shr.u64 	%rd297, %rd9, 32;
	mul.wide.u32 	%rd298, %r53, %r69;
	and.b64  	%rd299, %rd270, 4294967295;
	add.s64 	%rd300, %rd297, %rd299;
	add.s64 	%rd10, %rd300, %rd298;
	cvt.u32.u64 	%r144, %rd10;
	shr.u64 	%rd301, %rd10, 32;
	mul.wide.u32 	%rd302, %r54, %r69;
	and.b64  	%rd303, %rd275, 4294967295;
	add.s64 	%rd304, %rd301, %rd303;
	add.s64 	%rd11, %rd304, %rd302;
	cvt.u32.u64 	%r143, %rd11;
	shr.u64 	%rd305, %rd11, 32;
	mul.wide.u32 	%rd306, %r55, %r69;
	and.b64  	%rd307, %rd280, 4294967295;
	add.s64 	%rd308, %rd305, %rd307;
	add.s64 	%rd12, %rd308, %rd306;
	cvt.u32.u64 	%r142, %rd12;
	shr.u64 	%rd309, %rd12, 32;
	mul.wide.u32 	%rd310, %r56, %r69;
	and.b64  	%rd311, %rd284, 4294967295;
	add.s64 	%rd312, %rd309, %rd311;
	add.s64 	%rd13, %rd312, %rd310;
	cvt.u32.u64 	%r141, %rd13;
	shr.u64 	%rd313, %rd13, 32;
	mul.wide.u32 	%rd314, %r2, %r69;
	add.s64 	%rd315, %rd313, %rd285;
	add.s64 	%rd14, %rd315, %rd314;
	cvt.u32.u64 	%r140, %rd14;
	{ .reg .b32 tmp; mov.b64 {tmp, %r139}, %rd14; }
	setp.lt.u32 	%p2, %r2, %r139;
	@%p2 bra 	$L__BB6_15;
	setp.gt.u32 	%p3, %r2, %r139;
	@%p3 bra 	$L__BB6_16;
	cvt.u32.u64 	%r70, %rd7;
	setp.lt.u32 	%p4, %r70, %r140;
	@%p4 bra 	$L__BB6_15;
	setp.gt.u32 	%p5, %r70, %r140;
	@%p5 bra 	$L__BB6_16;
	cvt.u32.u64 	%r72, %rd6;
	setp.lt.u32 	%p6, %r72, %r141;
	@%p6 bra 	$L__BB6_15;
	setp.gt.u32 	%p7, %r72, %r141;
	@%p7 bra 	$L__BB6_16;
	cvt.u32.u64 	%r74, %rd5;
	setp.lt.u32 	%p8, %r74, %r142;
	@%p8 bra 	$L__BB6_15;
	setp.gt.u32 	%p9, %r74, %r142;
	@%p9 bra 	$L__BB6_16;
	cvt.u32.u64 	%r76, %rd4;
	setp.lt.u32 	%p10, %r76, %r143;
	@%p10 bra 	$L__BB6_15;
	setp.gt.u32 	%p11, %r76, %r143;
	@%p11 bra 	$L__BB6_16;
	cvt.u32.u64 	%r78, %rd3;
	setp.lt.u32 	%p12, %r78, %r144;
	@%p12 bra 	$L__BB6_15;
	setp.gt.u32 	%p13, %r78, %r144;
	@%p13 bra 	$L__BB6_16;
	cvt.u32.u64 	%r80, %rd2;
	setp.lt.u32 	%p14, %r80, %r145;
	@%p14 bra 	$L__BB6_15;
	cvt.u32.u64 	%r81, %rd2;
	cvt.u32.u64 	%r82, %rd1;
	setp.gt.u32 	%p15, %r81, %r145;
	setp.gt.u32 	%p16, %r82, %r146;
	or.pred  	%p17, %p15, %p16;
	@%p17 bra 	$L__BB6_16;
$L__BB6_15:
	and.b64  	%rd317, %rd8, 4294967295;
	sub.s64 	%rd318, %rd317, %rd1;
	shr.u64 	%rd319, %rd318, 63;
	cvt.u32.u64 	%r146, %rd318;
	and.b64  	%rd320, %rd9, 4294967295;
	add.s64 	%rd321, %rd319, %rd2;
	sub.s64 	%rd322, %rd320, %rd321;
	shr.u64 	%rd323, %rd322, 63;
	cvt.u32.u64 	%r145, %rd322;
	and.b64  	%rd324, %rd10, 4294967295;
	add.s64 	%rd325, %rd323, %rd3;
	sub.s64 	%rd326, %rd324, %rd325;
	shr.u64 	%rd327, %rd326, 63;
	cvt.u32.u64 	%r144, %rd326;
	and.b64  	%rd328, %rd11, 4294967295;
	add.s64 	%rd329, %rd327, %rd4;
	sub.s64 	%rd330, %rd328, %rd329;
	shr.u64 	%rd331, %rd330, 63;
	cvt.u32.u64 	%r143, %rd330;
	and.b64  	%rd332, %rd12, 4294967295;
	add.s64 	%rd333, %rd331, %rd5;
	sub.s64 	%rd334, %rd332, %rd333;
	shr.u64 	%rd335, %rd334, 63;
	cvt.u32.u64 	%r142, %rd334;
	and.b64  	%rd336, %rd13, 4294967295;
	add.s64 	%rd337, %rd335, %rd6;
	sub.s64 	%rd338, %rd336, %rd337;
	shr.u64 	%rd339, %rd338, 63;
	cvt.u32.u64 	%r141, %rd338;
	and.b64  	%rd340, %rd14, 4294967295;
	add.s64 	%rd341, %rd339, %rd7;
	sub.s64 	%rd342, %rd340, %rd341;
	shr.u64 	%rd343, %rd342, 63;
	cvt.u32.u64 	%r140, %rd342;
	cvt.u32.u64 	%r83, %rd343;
	add.s32 	%r84, %r2, %r83;
	sub.s32 	%r139, %r139, %r84;
$L__BB6_16:
	ld.param.u64 	%rd605, [_Z25get_compressed_public_keyPhPK7ECPoint_param_1];
	cvta.to.global.u64 	%rd344, %rd605;
	ld.global.u32 	%r85, [%rd344+32];
	ld.global.u32 	%rd345, [%rd344+36];
	ld.global.u32 	%rd346, [%rd344+40];
	ld.global.u32 	%rd347, [%rd344+44];
	ld.global.u32 	%rd348, [%rd344+48];
	ld.global.u32 	%rd349, [%rd344+52];
	ld.global.u32 	%rd350, [%rd344+56];
	ld.global.u32 	%rd351, [%rd344+60];
	mul.lo.s32 	%r86, %r1, %r85;
	cvt.u64.u32 	%rd352, %r86;
	cvt.u64.u32 	%rd353, %r85;
	mad.lo.s64 	%rd354, %rd1, %rd352, %rd353;
	shr.u64 	%rd355, %rd354, 32;
	add.s64 	%rd356, %rd355, %rd345;
	mad.lo.s64 	%rd357, %rd2, %rd352, %rd356;
	cvt.u32.u64 	%r87, %rd357;
	shr.u64 	%rd358, %rd357, 32;
	add.s64 	%rd359, %rd358, %rd346;
	mad.lo.s64 	%rd360, %rd3, %rd352, %rd359;
	shr.u64 	%rd361, %rd360, 32;
	add.s64 	%rd362, %rd361, %rd347;
	mad.lo.s64 	%rd363, %rd4, %rd352, %rd362;
	shr.u64 	%rd364, %rd363, 32;
	add.s64 	%rd365, %rd364, %rd348;
	mad.lo.s64 	%rd366, %rd5, %rd352, %rd365;
	shr.u64 	%rd367, %rd366, 32;
	add.s64 	%rd368, %rd367, %rd349;
	mad.lo.s64 	%rd369, %rd6, %rd352, %rd368;
	shr.u64 	%rd370, %rd369, 32;
	add.s64 	%rd371, %rd370, %rd350;
	mad.lo.s64 	%rd372, %rd7, %rd352, %rd371;
	shr.u64 	%rd373, %rd372, 32;
	mul.wide.u32 	%rd374, %r2, %r86;
	add.s64 	%rd375, %rd373, %rd351;
	add.s64 	%rd376, %rd375, %rd374;
	shr.u64 	%rd377, %rd376, 32;
	mul.lo.s32 	%r88, %r1, %r87;
	cvt.u64.u32 	%rd378, %r88;
	and.b64  	%rd379, %rd357, 4294967295;
	mad.lo.s64 	%rd380, %rd1, %rd378, %rd379;
	shr.u64 	%rd381, %rd380, 32;
	and.b64  	%rd382, %rd360, 4294967295;
	add.s64 	%rd383, %rd381, %rd382;
	mad.lo.s64 	%rd384, %rd2, %rd378, %rd383;
	cvt.u32.u64 	%r89, %rd384;
	shr.u64 	%rd385, %rd384, 32;
	and.b64  	%rd386, %rd363, 4294967295;
	add.s64 	%rd387, %rd385, %rd386;
	mad.lo.s64 	%rd388, %rd3, %rd378, %rd387;
	shr.u64 	%rd389, %rd388, 32;
	and.b64  	%rd390, %rd366, 4294967295;
	add.s64 	%rd391, %rd389, %rd390;
	mad.lo.s64 	%rd392, %rd4, %rd378, %rd391;
	shr.u64 	%rd393, %rd392, 32;
	and.b64  	%rd394, %rd369, 4294967295;
	add.s64 	%rd395, %rd393, %rd394;
	mad.lo.s64 	%rd396, %rd5, %rd378, %rd395;
	shr.u64 	%rd397, %rd396, 32;
	and.b64  	%rd398, %rd372, 4294967295;
	add.s64 	%rd399, %rd397, %rd398;
	mad.lo.s64 	%rd400, %rd6, %rd378, %rd399;
	shr.u64 	%rd401, %rd400, 32;
	and.b64  	%rd402, %rd376, 4294967295;
	add.s64 	%rd403, %rd401, %rd402;
	mad.lo.s64 	%rd404, %rd7, %rd378, %rd403;
	shr.u64 	%rd405, %rd404, 32;
	mul.wide.u32 	%rd406, %r2, %r88;
	add.s64 	%rd407, %rd405, %rd377;
	add.s64 	%rd408, %rd407, %rd406;
	shr.u64 	%rd409, %rd408, 32;
	mul.lo.s32 	%r90, %r1, %r89;
	cvt.u64.u32 	%rd410, %r90;
	and.b64  	%rd411, %rd384, 4294967295;
	mad.lo.s64 	%rd412, %rd1, %rd410, %rd411;
	shr.u64 	%rd413, %rd412, 32;
	and.b64  	%rd414, %rd388, 4294967295;
	add.s64 	%rd415, %rd413, %rd414;
	mad.lo.s64 	%rd416, %rd2, %rd410, %rd415;
	cvt.u32.u64 	%r91, %rd416;
	shr.u64 	%rd417, %rd416, 32;
	and.b64  	%rd418, %rd392, 4294967295;
	add.s64 	%rd419, %rd417, %rd418;
	mad.lo.s64 	%rd420, %rd3, %rd410, %rd419;
	shr.u64 	%rd421, %rd420, 32;
	and.b64  	%rd422, %rd396, 4294967295;
	add.s64 	%rd423, %rd421, %rd422;
	mad.lo.s64 	%rd424, %rd4, %rd410, %rd423;
	shr.u64 	%rd425, %rd424, 32;
	and.b64  	%rd426, %rd400, 4294967295;
	add.s64 	%rd427, %rd425, %rd426;
	mad.lo.s64 	%rd428, %rd5, %rd410, %rd427;
	shr.u64 	%rd429, %rd428, 32;
	and.b64  	%rd430, %rd404, 4294967295;
	add.s64 	%rd431, %rd429, %rd430;
	mad.lo.s64 	%rd432, %rd6, %rd410, %rd431;
	shr.u64 	%rd433, %rd432, 32;
	and.b64  	%rd434, %rd408, 4294967295;
	add.s64 	%rd435, %rd433, %rd434;
	mad.lo.s64 	%rd436, %rd7, %rd410, %rd435;
	shr.u64 	%rd437, %rd436, 32;
	mul.wide.u32 	%rd438, %r2, %r90;
	add.s64 	%rd439, %rd437, %rd409;
	add.s64 	%rd440, %rd439, %rd438;
	shr.u64 	%rd441, %rd440, 32;
	mul.lo.s32 	%r92, %r1, %r91;
	cvt.u64.u32 	%rd442, %r92;
	and.b64  	%rd443, %rd416, 4294967295;
	mad.lo.s64 	%rd444, %rd1, %rd442, %rd443;
	shr.u64 	%rd445, %rd444, 32;
	and.b64  	%rd446, %rd420, 4294967295;
	add.s64 	%rd447, %rd445, %rd446;
	mad.lo.s64 	%rd448, %rd2, %rd442, %rd447;
	cvt.u32.u64 	%r93, %rd448;
	shr.u64 	%rd449, %rd448, 32;
	and.b64  	%rd450, %rd424, 4294967295;
	add.s64 	%rd451, %rd449, %rd450;
	mad.lo.s64 	%rd452, %rd3, %rd442, %rd451;
	shr.u64 	%rd453, %rd452, 32;
	and.b64  	%rd454, %rd428, 4294967295;
	add.s64 	%rd455, %rd453, %rd454;
	mad.lo.s64 	%rd456, %rd4, %rd442, %rd455;
	shr.u64 	%rd457, %rd456, 32;
	and.b64  	%rd458, %rd432, 4294967295;
	add.s64 	%rd459, %rd457, %rd458;
	mad.lo.s64 	%rd460, %rd5, %rd442, %rd459;
	shr.u64 	%rd461, %rd460, 32;
	and.b64  	%rd462, %rd436, 4294967295;
	add.s64 	%rd463, %rd461, %rd462;
	mad.lo.s64 	%rd464, %rd6, %rd442, %rd463;
	shr.u64 	%rd465, %rd464, 32;
	and.b64  	%rd466, %rd440, 4294967295;
	add.s64 	%rd467, %rd465, %rd466;
	mad.lo.s64 	%rd468, %rd7, %rd442, %rd467;
	shr.u64 	%rd469, %rd468, 32;
	mul.wide.u32 	%rd470, %r2, %r92;
	add.s64 	%rd471, %rd469, %rd441;
	add.s64 	%rd472, %rd471, %rd470;
	shr.u64 	%rd473, %rd472, 32;
	mul.lo.s32 	%r94, %r1, %r93;
	cvt.u64.u32 	%rd474, %r94;
	and.b64  	%rd475, %rd448, 4294967295;
	mad.lo.s64 	%rd476, %rd1, %rd474, %rd475;
	shr.u64 	%rd477, %rd476, 32;
	and.b64  	%rd478, %rd452, 4294967295;
	add.s64 	%rd479, %rd477, %rd478;
	mad.lo.s64 	%rd480, %rd2, %rd474, %rd479;
	cvt.u32.u64 	%r95, %rd480;
	shr.u64 	%rd481, %rd480, 32;
	and.b64  	%rd482, %rd456, 4294967295;
	add.s64 	%rd483, %rd481, %rd482;
	mad.lo.s64 	%rd484, %rd3, %rd474, %rd483;
	shr.u64 	%rd485, %rd484, 32;
	and.b64  	%rd486, %rd460, 4294967295;
	add.s64 	%rd487, %rd485, %rd486;
	mad.lo.s64 	%rd488, %rd4, %rd474, %rd487;
	shr.u64 	%rd489, %rd488, 32;
	and.b64  	%rd490, %rd464, 4294967295;
	add.s64 	%rd491, %rd489, %rd490;
	mad.lo.s64 	%rd492, %rd5, %rd474, %rd491;
	shr.u64 	%rd493, %rd492, 32;
	and.b64  	%rd494, %rd468, 4294967295;
	add.s64 	%rd495, %rd493, %rd494;
	mad.lo.s64 	%rd496, %rd6, %rd474, %rd495;
	shr.u64 	%rd497, %rd496, 32;
	and.b64  	%rd498, %rd472, 4294967295;
	add.s64 	%rd499, %rd497, %rd498;
	mad.lo.s64 	%rd500, %rd7, %rd474, %rd499;
	shr.u64 	%rd501, %rd500, 32;
	mul.wide.u32 	%rd502, %r2, %r94;
	add.s64 	%rd503, %rd501, %rd473;
	add.s64 	%rd504, %rd503, %rd502;
	shr.u64 	%rd505, %rd504, 32;
	mul.lo.s32 	%r96, %r1, %r95;
	cvt.u64.u32 	%rd506, %r96;
	and.b64  	%rd507, %rd480, 4294967295;
	mad.lo.s64 	%rd508, %rd1, %rd506, %rd507;
	shr.u64 	%rd509, %rd508, 32;
	and.b64  	%rd510, %rd484, 4294967295;
	add.s64 	%rd511, %rd509, %rd510;
	mad.lo.s64 	%rd512, %rd2, %rd506, %rd511;
	cvt.u32.u64 	%r97, %rd512;
	shr.u64 	%rd513, %rd512, 32;
	and.b64  	%rd514, %rd488, 4294967295;
	add.s64 	%rd515, %rd513, %rd514;
	mad.lo.s64 	%rd516, %rd3, %rd506, %rd515;
	shr.u64 	%rd517, %rd516, 32;
	and.b64  	%rd518, %rd492, 4294967295;
	add.s64 	%rd519, %rd517, %rd518;
	mad.lo.s64 	%rd520, %rd4, %rd506, %rd519;
	shr.u64 	%rd521, %rd520, 32;
	and.b64  	%rd522, %rd496, 4294967295;
	add.s64 	%rd523, %rd521, %rd522;
	mad.lo.s64 	%rd524, %rd5, %rd506, %rd523;
	shr.u64 	%rd525, %rd524, 32;
	and.b64  	%rd526, %rd500, 4294967295;
	add.s64 	%rd527, %rd525, %rd526;
	mad.lo.s64 	%rd528, %rd6, %rd506, %rd527;
	shr.u64 	%rd529, %rd528, 32;
	and.b64  	%rd530, %rd504, 4294967295;
	add.s64 	%rd531, %rd529, %rd530;
	mad.lo.s64 	%rd532, %rd7, %rd506, %rd531;
	shr.u64 	%rd533, %rd532, 32;
	mul.wide.u32 	%rd534, %r2, %r96;
	add.s64 	%rd535, %rd533, %rd505;
	add.s64 	%rd536, %rd535, %rd534;
	shr.u64 	%rd537, %rd536, 32;
	mul.lo.s32 	%r98, %r1, %r97;
	cvt.u64.u32 	%rd538, %r98;
	and.b64  	%rd539, %rd512, 4294967295;
	mad.lo.s64 	%rd540, %rd1, %rd538, %rd539;
	shr.u64 	%rd541, %rd540, 32;
	and.b64  	%rd542, %rd516, 4294967295;
	add.s64 	%rd543, %rd541, %rd542;
	mad.lo.s64 	%rd544, %rd2, %rd538, %rd543;
	cvt.u32.u64 	%r99, %rd544;
	shr.u64 	%rd545, %rd544, 32;
	and.b64  	%rd546, %rd520, 4294967295;
	add.s64 	%rd547, %rd545, %rd546;
	mad.lo.s64 	%rd548, %rd3, %rd538, %rd547;
	shr.u64 	%rd549, %rd548, 32;
	and.b64  	%rd550, %rd524, 4294967295;
	add.s64 	%rd551, %rd549, %rd550;
	mad.lo.s64 	%rd552, %rd4, %rd538, %rd551;
	shr.u64 	%rd553, %rd552, 32;
	and.b64  	%rd554, %rd528, 4294967295;
	add.s64 	%rd555, %rd553, %rd554;
	mad.lo.s64 	%rd556, %rd5, %rd538, %rd555;
	shr.u64 	%rd557, %rd556, 32;
	and.b64  	%rd558, %rd532, 4294967295;
	add.s64 	%rd559, %rd557, %rd558;
	mad.lo.s64 	%rd560, %rd6, %rd538, %rd559;
	shr.u64 	%rd561, %rd560, 32;
	and.b64  	%rd562, %rd536, 4294967295;
	add.s64 	%rd563, %rd561, %rd562;
	mad.lo.s64 	%rd564, %rd7, %rd538, %rd563;
	shr.u64 	%rd565, %rd564, 32;
	mul.wide.u32 	%rd566, %r2, %r98;
	add.s64 	%rd567, %rd565, %rd537;
	add.s64 	%rd568, %rd567, %rd566;
	shr.u64 	%rd569, %rd568, 32;
	mul.lo.s32 	%r100, %r1, %r99;
	cvt.u64.u32 	%rd570, %r100;
	and.b64  	%rd571, %rd544, 4294967295;
	mad.lo.s64 	%rd572, %rd1, %rd570, %rd571;
	shr.u64 	%rd573, %rd572, 32;
	and.b64  	%rd574, %rd548, 4294967295;
	add.s64 	%rd575, %rd573, %rd574;
	mad.lo.s64 	%rd576, %rd2, %rd570, %rd575;
	cvt.u32.u64 	%r147, %rd576;
	shr.u64 	%rd577, %rd576, 32;
	and.b64  	%rd578, %rd552, 4294967295;
	add.s64 	%rd579, %rd577, %rd578;
	mad.lo.s64 	%rd580, %rd3, %rd570, %rd579;
	cvt.u32.u64 	%r28, %rd580;
	shr.u64 	%rd581, %rd580, 32;
	and.b64  	%rd582, %rd556, 4294967295;
	add.s64 	%rd583, %rd581, %rd582;
	mad.lo.s64 	%rd584, %rd4, %rd570, %rd583;
	cvt.u32.u64 	%r29, %rd584;
	shr.u64 	%rd585, %rd584, 32;
	and.b64  	%rd586, %rd560, 4294967295;
	add.s64 	%rd587, %rd585, %rd586;
	mad.lo.s64 	%rd588, %rd5, %rd570, %rd587;
	cvt.u32.u64 	%r30, %rd588;
	shr.u64 	%rd589, %rd588, 32;
	and.b64  	%rd590, %rd564, 4294967295;
	add.s64 	%rd591, %rd589, %rd590;
	mad.lo.s64 	%rd592, %rd6, %rd570, %rd591;
	cvt.u32.u64 	%r31, %rd592;
	shr.u64 	%rd593, %rd592, 32;
	and.b64  	%rd594, %rd568, 4294967295;
	add.s64 	%rd595, %rd593, %rd594;
	mad.lo.s64 	%rd596, %rd7, %rd570, %rd595;
	cvt.u32.u64 	%r32, %rd596;
	shr.u64 	%rd597, %rd596, 32;
	mul.wide.u32 	%rd598, %r2, %r100;
	add.s64 	%rd599, %rd597, %rd569;
	add.s64 	%rd600, %rd599, %rd598;
	cvt.u32.u64 	%r33, %rd600;
	{ .reg .b32 tmp; mov.b64 {tmp, %r34}, %rd600; }
	setp.lt.u32 	%p18, %r2, %r34;
	@%p18 bra 	$L__BB6_30;
	setp.gt.u32 	%p19, %r2, %r34;
	@%p19 bra 	$L__BB6_31;
	cvt.u32.u64 	%r101, %rd7;
	setp.lt.u32 	%p20, %r101, %r33;
	@%p20 bra 	$L__BB6_30;
	setp.gt.u32 	%p21, %r101, %r33;
	@%p21 bra 	$L__BB6_31;
	cvt.u32.u64 	%r103, %rd6;
	setp.lt.u32 	%p22, %r103, %r32;
	@%p22 bra 	$L__BB6_30;
	setp.gt.u32 	%p23, %r103, %r32;
	@%p23 bra 	$L__BB6_31;
	cvt.u32.u64 	%r105, %rd5;
	setp.lt.u32 	%p24, %r105, %r31;
	@%p24 bra 	$L__BB6_30;
	setp.gt.u32 	%p25, %r105, %r31;
	@%p25 bra 	$L__BB6_31;
	cvt.u32.u64 	%r107, %rd4;
	setp.lt.u32 	%p26, %r107, %r30;
	@%p26 bra 	$L__BB6_30;
	setp.gt.u32 	%p27, %r107, %r30;
	@%p27 bra 	$L__BB6_31;
	cvt.u32.u64 	%r109, %rd3;
	setp.lt.u32 	%p28, %r109, %r29;
	@%p28 bra 	$L__BB6_30;
	setp.gt.u32 	%p29, %r109, %r29;
	@%p29 bra 	$L__BB6_31;
	cvt.u32.u64 	%r111, %rd2;
	setp.lt.u32 	%p30, %r111, %r28;
	@%p30 bra 	$L__BB6_30;
	cvt.u32.u64 	%r113, %rd1;
	setp.gt.u32 	%p31, %r111, %r28;
	setp.gt.u32 	%p32, %r113, %r147;
	or.pred  	%p33, %p31, %p32;
	@%p33 bra 	$L__BB6_31;
$L__BB6_30:
	cvt.u32.u64 	%r114, %rd1;
	sub.s32 	%r147, %r147, %r114;
$L__BB6_31:
	cvt.u16.u32 	%rs4, %r147;
	and.b16  	%rs5, %rs4, 1;
	or.b16  	%rs6, %rs5, 2;
$L__BB6_32:
	ld.param.u64 	%rd603, [_Z25get_compressed_public_keyPhPK7ECPoint_param_0];
	cvta.to.global.u64 	%rd602, %rd603;
	st.global.u8 	[%rd602], %rs6;
	shr.u32 	%r115, %r139, 24;
	st.global.u8 	[%rd602+1], %r115;
	shr.u32 	%r116, %r139, 16;
	st.global.u8 	[%rd602+2], %r116;
	shr.u32 	%r117, %r139, 8;
	st.global.u8 	[%rd602+3], %r117;
	st.global.u8 	[%rd602+4], %r139;
	shr.u32 	%r118, %r140, 24;
	st.global.u8 	[%rd602+5], %r118;
	shr.u32 	%r119, %r140, 16;
	st.global.u8 	[%rd602+6], %r119;
	shr.u32 	%r120, %r140, 8;
	st.global.u8 	[%rd602+7], %r120;
	st.global.u8 	[%rd602+8], %r140;
	shr.u32 	%r121, %r141, 24;
	st.global.u8 	[%rd602+9], %r121;
	shr.u32 	%r122, %r141, 16;
	st.global.u8 	[%rd602+10], %r122;
	shr.u32 	%r123, %r141, 8;
	st.global.u8 	[%rd602+11], %r123;
	st.global.u8 	[%rd602+12], %r141;
	shr.u32 	%r124, %r142, 24;
	st.global.u8 	[%rd602+13], %r124;
	shr.u32 	%r125, %r142, 16;
	st.global.u8 	[%rd602+14], %r125;
	shr.u32 	%r126, %r142, 8;
	st.global.u8 	[%rd602+15], %r126;
	st.global.u8 	[%rd602+16], %r142;
	shr.u32 	%r127, %r143, 24;
	st.global.u8 	[%rd602+17], %r127;
	shr.u32 	%r128, %r143, 16;
	st.global.u8 	[%rd602+18], %r128;
	shr.u32 	%r129, %r143, 8;
	st.global.u8 	[%rd602+19], %r129;
	st.global.u8 	[%rd602+20], %r143;
	shr.u32 	%r130, %r144, 24;
	st.global.u8 	[%rd602+21], %r130;
	shr.u32 	%r131, %r144, 16;
	st.global.u8 	[%rd602+22], %r131;
	shr.u32 	%r132, %r144, 8;
	st.global.u8 	[%rd602+23], %r132;
	st.global.u8 	[%rd602+24], %r144;
	shr.u32 	%r133, %r145, 24;
	st.global.u8 	[%rd602+25], %r133;
	shr.u32 	%r134, %r145, 16;
	st.global.u8 	[%rd602+26], %r134;
	shr.u32 	%r135, %r145, 8;
	st.global.u8 	[%rd602+27], %r135;
	st.global.u8 	[%rd602+28], %r145;
	shr.u32 	%r136, %r146, 24;
	st.global.u8 	[%rd602+29], %r136;
	shr.u32 	%r137, %r146, 16;
	st.global.u8 	[%rd602+30], %r137;
	shr.u32 	%r138, %r146, 8;
	st.global.u8 	[%rd602+31], %r138;
	st.global.u8 	[%rd602+32], %r146;
	ret;

}
	// .globl	_Z19test_inverse_kernelPjS_
.visible .entry _Z19test_inverse_kernelPjS_(
	.param .u64 .ptr .align 1 _Z19test_inverse_kernelPjS__param_0,
	.param .u64 .ptr .align 1 _Z19test_inverse_kernelPjS__param_1
)
{
	.reg .pred 	%p<34>;
	.reg .b32 	%r<474>;
	.reg .b64 	%rd<343>;

	ld.param.u64 	%rd4, [_Z19test_inverse_kernelPjS__param_0];
	ld.param.u64 	%rd3, [_Z19test_inverse_kernelPjS__param_1];
	cvta.to.global.u64 	%rd1, %rd3;
	cvta.to.global.u64 	%rd2, %rd4;
	ld.global.u32 	%r464, [%rd2];
	setp.eq.s32 	%p1, %r464, 0;
	@%p1 bra 	$L__BB7_5;
	ld.global.u32 	%r439, [%rd2+4];
$L__BB7_2:
	ld.global.u32 	%r466, [%rd2+8];
	ld.global.u32 	%r467, [%rd2+12];
	ld.global.u32 	%r468, [%rd2+16];
	ld.global.u32 	%r469, [%rd2+20];
	ld.global.u32 	%r470, [%rd2+24];
	ld.global.u32 	%r471, [%rd2+28];
	mov.b32 	%r458, -1;
	mov.b32 	%r457, -2;
	mov.b32 	%r456, -977;
	mov.b32 	%r447, 1;
	mov.b32 	%r440, 0;
	mov.u32 	%r441, %r440;
	mov.u32 	%r442, %r440;
	mov.u32 	%r443, %r440;
	mov.u32 	%r444, %r440;
	mov.u32 	%r445, %r440;
	mov.u32 	%r446, %r440;
	mov.u32 	%r448, %r440;
	mov.u32 	%r449, %r440;
	mov.u32 	%r450, %r440;
	mov.u32 	%r451, %r440;
	mov.u32 	%r452, %r440;
	mov.u32 	%r453, %r440;
	mov.u32 	%r454, %r440;
	mov.u32 	%r455, %r440;
	mov.u32 	%r459, %r458;
	mov.u32 	%r460, %r458;
	mov.u32 	%r461, %r458;
	mov.u32 	%r462, %r458;
	mov.u32 	%r463, %r458;
	mov.u32 	%r472, %r447;
	mov.u32 	%r473, %r440;
$L__BB7_3:
	and.b32  	%r96, %r456, 1;
	setp.lt.s32 	%p9, %r472, 1;
	setp.eq.s32 	%p10, %r96, 0;
	or.pred  	%p11, %p9, %p10;
	selp.b32 	%r97, %r464, %r456, %p11;
	selp.b32 	%r98, %r456, %r464, %p11;
	selp.b32 	%r99, %r447, %r455, %p11;
	selp.b32 	%r100, %r455, %r447, %p11;
	selp.b32 	%r101, %r439, %r457, %p11;
	selp.b32 	%r102, %r457, %r439, %p11;
	selp.b32 	%r103, %r446, %r454, %p11;
	selp.b32 	%r104, %r454, %r446, %p11;
	selp.b32 	%r105, %r466, %r458, %p11;
	selp.b32 	%r106, %r458, %r466, %p11;
	selp.b32 	%r107, %r445, %r453, %p11;
	selp.b32 	%r108, %r453, %r445, %p11;
	selp.b32 	%r109, %r467, %r459, %p11;
	selp.b32 	%r110, %r459, %r467, %p11;
	selp.b32 	%r111, %r444, %r452, %p11;
	selp.b32 	%r112, %r452, %r444, %p11;
	selp.b32 	%r113, %r468, %r460, %p11;
	selp.b32 	%r114, %r460, %r468, %p11;
	selp.b32 	%r115, %r443, %r451, %p11;
	selp.b32 	%r116, %r451, %r443, %p11;
	selp.b32 	%r117, %r469, %r461, %p11;
	selp.b32 	%r118, %r461, %r469, %p11;
	selp.b32 	%r119, %r442, %r450, %p11;
	selp.b32 	%r120, %r450, %r442, %p11;
	selp.b32 	%r121, %r470, %r462, %p11;
	selp.b32 	%r122, %r462, %r470, %p11;
	selp.b32 	%r123, %r441, %r449, %p11;
	selp.b32 	%r124, %r449, %r441, %p11;
	selp.b32 	%r125, %r471, %r463, %p11;
	selp.b32 	%r126, %r463, %r471, %p11;
	selp.b32 	%r127, %r440, %r448, %p11;
	selp.b32 	%r128, %r448, %r440, %p11;
	neg.s32 	%r129, %r472;
	selp.b32 	%r130, %r472, %r129, %p11;
	add.s32 	%r131, %r130, 1;
	and.b32  	%r132, %r97, %r96;
	add.s32 	%r133, %r98, %r132;
	setp.lt.u32 	%p12, %r133, %r98;
	selp.u64 	%rd5, 1, 0, %p12;
	cvt.u64.u32 	%rd6, %r102;
	and.b32  	%r134, %r101, %r96;
	cvt.u64.u32 	%rd7, %r134;
	add.s64 	%rd8, %rd5, %rd6;
	add.s64 	%rd9, %rd8, %rd7;
	cvt.u32.u64 	%r135, %rd9;
	shr.u64 	%rd10, %rd9, 32;
	cvt.u64.u32 	%rd11, %r106;
	and.b32  	%r136, %r105, %r96;
	cvt.u64.u32 	%rd12, %r136;
	add.s64 	%rd13, %rd10, %rd11;
	add.s64 	%rd14, %rd13, %rd12;
	cvt.u32.u64 	%r137, %rd14;
	shr.u64 	%rd15, %rd14, 32;
	cvt.u64.u32 	%rd16, %r110;
	and.b32  	%r138, %r109, %r96;
	cvt.u64.u32 	%rd17, %r138;
	add.s64 	%rd18, %rd15, %rd16;
	add.s64 	%rd19, %rd18, %rd17;
	cvt.u32.u64 	%r139, %rd19;
	shr.u64 	%rd20, %rd19, 32;
	cvt.u64.u32 	%rd21, %r114;
	and.b32  	%r140, %r113, %r96;
	cvt.u64.u32 	%rd22, %r140;
	add.s64 	%rd23, %rd20, %rd21;
	add.s64 	%rd24, %rd23, %rd22;
	cvt.u32.u64 	%r141, %rd24;
	shr.u64 	%rd25, %rd24, 32;
	cvt.u64.u32 	%rd26, %r118;
	and.b32  	%r142, %r117, %r96;
	cvt.u64.u32 	%rd27, %r142;
	add.s64 	%rd28, %rd25, %rd26;
	add.s64 	%rd29, %rd28, %rd27;
	cvt.u32.u64 	%r143, %rd29;
	shr.u64 	%rd30, %rd29, 32;
	cvt.u64.u32 	%rd31, %r122;
	and.b32  	%r144, %r121, %r96;
	cvt.u64.u32 	%rd32, %r144;
	add.s64 	%rd33, %rd30, %rd31;
	add.s64 	%rd34, %rd33, %rd32;
	cvt.u32.u64 	%r145, %rd34;
	and.b32  	%r146, %r125, %r96;
	{ .reg .b32 tmp; mov.b64 {tmp, %r147}, %rd34; }
	add.s32 	%r148, %r126, %r147;
	add.s32 	%r149, %r148, %r146;
	and.b32  	%r150, %r99, %r96;
	add.s32 	%r151, %r100, %r150;
	setp.lt.u32 	%p13, %r151, %r100;
	selp.u64 	%rd35, 1, 0, %p13;
	cvt.u64.u32 	%rd36, %r104;
	and.b32  	%r152, %r103, %r96;
	cvt.u64.u32 	%rd37, %r152;
	add.s64 	%rd38, %rd35, %rd36;
	add.s64 	%rd39, %rd38, %rd37;
	shr.u64 	%rd40, %rd39, 32;
	cvt.u64.u32 	%rd41, %r108;
	and.b32  	%r153, %r107, %r96;
	cvt.u64.u32 	%rd42, %r153;
	add.s64 	%rd43, %rd40, %rd41;
	add.s64 	%rd44, %rd43, %rd42;
	shr.u64 	%rd45, %rd44, 32;
	cvt.u64.u32 	%rd46, %r112;
	and.b32  	%r154, %r111, %r96;
	cvt.u64.u32 	%rd47, %r154;
	add.s64 	%rd48, %rd45, %rd46;
	add.s64 	%rd49, %rd48, %rd47;
	shr.u64 	%rd50, %rd49, 32;
	cvt.u64.u32 	%rd51, %r116;
	and.b32  	%r155, %r115, %r96;
	cvt.u64.u32 	%rd52, %r155;
	add.s64 	%rd53, %rd50, %rd51;
	add.s64 	%rd54, %rd53, %rd52;
	shr.u64 	%rd55, %rd54, 32;
	cvt.u64.u32 	%rd56, %r120;
	and.b32  	%r156, %r119, %r96;
	cvt.u64.u32 	%rd57, %r156;
	add.s64 	%rd58, %rd55, %rd56;
	add.s64 	%rd59, %rd58, %rd57;
	shr.u64 	%rd60, %rd59, 32;
	cvt.u64.u32 	%rd61, %r124;
	and.b32  	%r157, %r123, %r96;
	cvt.u64.u32 	%rd62, %r157;
	add.s64 	%rd63, %rd60, %rd61;
	add.s64 	%rd64, %rd63, %rd62;
	and.b32  	%r158, %r127, %r96;
	{ .reg .b32 tmp; mov.b64 {tmp, %r159}, %rd64; }
	add.s32 	%r160, %r128, %r159;
	add.s32 	%r161, %r160, %r158;
	shr.u32 	%r162, %r149, 1;
	shf.l.wrap.b32 	%r163, %r145, %r149, 31;
	shf.l.wrap.b32 	%r164, %r143, %r145, 31;
	shf.l.wrap.b32 	%r165, %r141, %r143, 31;
	shf.l.wrap.b32 	%r166, %r139, %r141, 31;
	shf.l.wrap.b32 	%r167, %r137, %r139, 31;
	shf.l.wrap.b32 	%r168, %r135, %r137, 31;
	shf.l.wrap.b32 	%r169, %r133, %r135, 31;
	and.b32  	%r171, %r151, 1;
	add.s32 	%r172, %r151, %r171;
	setp.lt.u32 	%p14, %r172, %r151;
	selp.u64 	%rd65, 1, 0, %p14;
	and.b64  	%rd66, %rd39, 4294967295;
	add.s64 	%rd67, %rd66, %rd65;
	cvt.u32.u64 	%r173, %rd67;
	shr.u64 	%rd68, %rd67, 32;
	and.b64  	%rd69, %rd44, 4294967295;
	cvt.u64.u32 	%rd70, %r171;
	add.s64 	%rd71, %rd68, %rd69;
	add.s64 	%rd72, %rd71, %rd70;
	cvt.u32.u64 	%r174, %rd72;
	shr.u64 	%rd73, %rd72, 32;
	and.b64  	%rd74, %rd49, 4294967295;
	add.s64 	%rd75, %rd73, %rd74;
	add.s64 	%rd76, %rd75, %rd70;
	cvt.u32.u64 	%r175, %rd76;
	shr.u64 	%rd77, %rd76, 32;
	and.b64  	%rd78, %rd54, 4294967295;
	add.s64 	%rd79, %rd77, %rd78;
	add.s64 	%rd80, %rd79, %rd70;
	cvt.u32.u64 	%r176, %rd80;
	shr.u64 	%rd81, %rd80, 32;
	and.b64  	%rd82, %rd59, 4294967295;
	add.s64 	%rd83, %rd81, %rd82;
	add.s64 	%rd84, %rd83, %rd70;
	cvt.u32.u64 	%r177, %rd84;
	shr.u64 	%rd85, %rd84, 32;
	and.b64  	%rd86, %rd64, 4294967295;
	add.s64 	%rd87, %rd85, %rd86;
	add.s64 	%rd88, %rd87, %rd70;
	cvt.u32.u64 	%r178, %rd88;
	{ .reg .b32 tmp; mov.b64 {tmp, %r179}, %rd88; }
	add.s32 	%r180, %r161, %r179;
	add.s32 	%r181, %r180, %r171;
	shr.u32 	%r182, %r181, 1;
	shf.l.wrap.b32 	%r183, %r178, %r181, 31;
	shf.l.wrap.b32 	%r184, %r177, %r178, 31;
	shf.l.wrap.b32 	%r185, %r176, %r177, 31;
	shf.l.wrap.b32 	%r186, %r175, %r176, 31;
	shf.l.wrap.b32 	%r187, %r174, %r175, 31;
	shf.l.wrap.b32 	%r188, %r173, %r174, 31;
	shf.l.wrap.b32 	%r189, %r172, %r173, 31;
	and.b32  	%r190, %r169, 1;
	setp.lt.s32 	%p15, %r130, 0;
	setp.eq.s32 	%p16, %r190, 0;
	or.pred  	%p17, %p15, %p16;
	selp.b32 	%r191, %r97, %r169, %p17;
	selp.b32 	%r192, %r169, %r97, %p17;
	selp.b32 	%r193, %r99, %r189, %p17;
	selp.b32 	%r194, %r189, %r99, %p17;
	selp.b32 	%r195, %r101, %r168, %p17;
	selp.b32 	%r196, %r168, %r101, %p17;
	selp.b32 	%r197, %r103, %r188, %p17;
	selp.b32 	%r198, %r188, %r103, %p17;
	selp.b32 	%r199, %r105, %r167, %p17;
	selp.b32 	%r200, %r167, %r105, %p17;
	selp.b32 	%r201, %r107, %r187, %p17;
	selp.b32 	%r202, %r187, %r107, %p17;
	selp.b32 	%r203, %r109, %r166, %p17;
	selp.b32 	%r204, %r166, %r109, %p17;
	selp.b32 	%r205, %r111, %r186, %p17;
	selp.b32 	%r206, %r186, %r111, %p17;
	selp.b32 	%r207, %r113, %r165, %p17;
	selp.b32 	%r208, %r165, %r113, %p17;
	selp.b32 	%r209, %r115, %r185, %p17;
	selp.b32 	%r210, %r185, %r115, %p17;
	selp.b32 	%r211, %r117, %r164, %p17;
	selp.b32 	%r212, %r164, %r117, %p17;
	selp.b32 	%r213, %r119, %r184, %p17;
	selp.b32 	%r214, %r184, %r119, %p17;
	selp.b32 	%r215, %r121, %r163, %p17;
	selp.b32 	%r216, %r163, %r121, %p17;
	selp.b32 	%r217, %r123, %r183, %p17;
	selp.b32 	%r218, %r183, %r123, %p17;
	selp.b32 	%r219, %r125, %r162, %p17;
	selp.b32 	%r220, %r162, %r125, %p17;
	selp.b32 	%r221, %r127, %r182, %p17;
	selp.b32 	%r222, %r182, %r127, %p17;
	not.b32 	%r223, %r130;
	selp.b32 	%r224, %r131, %r223, %p17;
	add.s32 	%r225, %r224, 1;
	and.b32  	%r226, %r191, %r190;
	add.s32 	%r227, %r192, %r226;
	setp.lt.u32 	%p18, %r227, %r192;
	selp.u64 	%rd89, 1, 0, %p18;
	cvt.u64.u32 	%rd90, %r196;
	and.b32  	%r228, %r195, %r190;
	cvt.u64.u32 	%rd91, %r228;
	add.s64 	%rd92, %rd89, %rd90;
	add.s64 	%rd93, %rd92, %rd91;
	cvt.u32.u64 	%r229, %rd93;
	shr.u64 	%rd94, %rd93, 32;
	cvt.u64.u32 	%rd95, %r200;
	and.b32  	%r230, %r199, %r190;
	cvt.u64.u32 	%rd96, %r230;
	add.s64 	%rd97, %rd94, %rd95;
	add.s64 	%rd98, %rd97, %rd96;
	cvt.u32.u64 	%r231, %rd98;
	shr.u64 	%rd99, %rd98, 32;
	cvt.u64.u32 	%rd100, %r204;
	and.b32  	%r232, %r203, %r190;
	cvt.u64.u32 	%rd101, %r232;
	add.s64 	%rd102, %rd99, %rd100;
	add.s64 	%rd103, %rd102, %rd101;
	cvt.u32.u64 	%r233, %rd103;
	shr.u64 	%rd104, %rd103, 32;
	cvt.u64.u32 	%rd105, %r208;
	and.b32  	%r234, %r207, %r190;
	cvt.u64.u32 	%rd106, %r234;
	add.s64 	%rd107, %rd104, %rd105;
	add.s64 	%rd108, %rd107, %rd106;
	cvt.u32.u64 	%r235, %rd108;
	shr.u64 	%rd109, %rd108, 32;
	cvt.u64.u32 	%rd110, %r212;
	and.b32  	%r236, %r211, %r190;
	cvt.u64.u32 	%rd111, %r236;
	add.s64 	%rd112, %rd109, %rd110;
	add.s64 	%rd113, %rd112, %rd111;
	cvt.u32.u64 	%r237, %rd113;
	shr.u64 	%rd114, %rd113, 32;
	cvt.u64.u32 	%rd115, %r216;
	and.b32  	%r238, %r215, %r190;
	cvt.u64.u32 	%rd116, %r238;
	add.s64 	%rd117, %rd114, %rd115;
	add.s64 	%rd118, %rd117, %rd116;
	cvt.u32.u64 	%r239, %rd118;
	and.b32  	%r240, %r219, %r190;
	{ .reg .b32 tmp; mov.b64 {tmp, %r241}, %rd118; }
	add.s32 	%r242, %r220, %r241;
	add.s32 	%r243, %r242, %r240;
	and.b32  	%r244, %r193, %r190;
	add.s32 	%r245, %r194, %r244;
	setp.lt.u32 	%p19, %r245, %r194;
	selp.u64 	%rd119, 1, 0, %p19;
	cvt.u64.u32 	%rd120, %r198;
	and.b32  	%r246, %r197, %r190;
	cvt.u64.u32 	%rd121, %r246;
	add.s64 	%rd122, %rd119, %rd120;
	add.s64 	%rd123, %rd122, %rd121;
	shr.u64 	%rd124, %rd123, 32;
	cvt.u64.u32 	%rd125, %r202;
	and.b32  	%r247, %r201, %r190;
	cvt.u64.u32 	%rd126, %r247;
	add.s64 	%rd127, %rd124, %rd125;
	add.s64 	%rd128, %rd127, %rd126;
	shr.u64 	%rd129, %rd128, 32;
	cvt.u64.u32 	%rd130, %r206;
	and.b32  	%r248, %r205, %r190;
	cvt.u64.u32 	%rd131, %r248;
	add.s64 	%rd132, %rd129, %rd130;
	add.s64 	%rd133, %rd132, %rd131;
	shr.u64 	%rd134, %rd133, 32;
	cvt.u64.u32 	%rd135, %r210;
	and.b32  	%r249, %r209, %r190;
	cvt.u64.u32 	%rd136, %r249;
	add.s64 	%rd137, %rd134, %rd135;
	add.s64 	%rd138, %rd137, %rd136;
	shr.u64 	%rd139, %rd138, 32;
	cvt.u64.u32 	%rd140, %r214;
	and.b32  	%r250, %r213, %r190;
	cvt.u64.u32 	%rd141, %r250;
	add.s64 	%rd142, %rd139, %rd140;
	add.s64 	%rd143, %rd142, %rd141;
	shr.u64 	%rd144, %rd143, 32;
	cvt.u64.u32 	%rd145, %r218;
	and.b32  	%r251, %r217, %r190;
	cvt.u64.u32 	%rd146, %r251;
	add.s64 	%rd147, %rd144, %rd145;
	add.s64 	%rd148, %rd147, %rd146;
	and.b32  	%r252, %r221, %r190;
	{ .reg .b32 tmp; mov.b64 {tmp, %r253}, %rd148; }
	add.s32 	%r254, %r222, %r253;
	add.s32 	%r255, %r254, %r252;
	shr.u32 	%r256, %r243, 1;
	shf.l.wrap.b32 	%r257, %r239, %r243, 31;
	shf.l.wrap.b32 	%r258, %r237, %r239, 31;
	shf.l.wrap.b32 	%r259, %r235, %r237, 31;
	shf.l.wrap.b32 	%r260, %r233, %r235, 31;
	shf.l.wrap.b32 	%r261, %r231, %r233, 31;
	shf.l.wrap.b32 	%r262, %r229, %r231, 31;
	shf.l.wrap.b32 	%r263, %r227, %r229, 31;
	and.b32  	%r265, %r245, 1;
	add.s32 	%r266, %r245, %r265;
	setp.lt.u32 	%p20, %r266, %r245;
	selp.u64 	%rd149, 1, 0, %p20;
	and.b64  	%rd150, %rd123, 4294967295;
	add.s64 	%rd151, %rd150, %rd149;
	cvt.u32.u64 	%r267, %rd151;
	shr.u64 	%rd152, %rd151, 32;
	and.b64  	%rd153, %rd128, 4294967295;
	cvt.u64.u32 	%rd154, %r265;
	add.s64 	%rd155, %rd152, %rd153;
	add.s64 	%rd156, %rd155, %rd154;
	cvt.u32.u64 	%r268, %rd156;
	shr.u64 	%rd157, %rd156, 32;
	and.b64  	%rd158, %rd133, 4294967295;
	add.s64 	%rd159, %rd157, %rd158;
	add.s64 	%rd160, %rd159, %rd154;
	cvt.u32.u64 	%r269, %rd160;
	shr.u64 	%rd161, %rd160, 32;
	and.b64  	%rd162, %rd138, 4294967295;
	add.s64 	%rd163, %rd161, %rd162;
	add.s64 	%rd164, %rd163, %rd154;
	cvt.u32.u64 	%r270, %rd164;
	shr.u64 	%rd165, %rd164, 32;
	and.b64  	%rd166, %rd143, 4294967295;
	add.s64 	%rd167, %rd165, %rd166;
	add.s64 	%rd168, %rd167, %rd154;
	cvt.u32.u64 	%r271, %rd168;
	shr.u64 	%rd169, %rd168, 32;
	and.b64  	%rd170, %rd148, 4294967295;
	add.s64 	%rd171, %rd169, %rd170;
	add.s64 	%rd172, %rd171, %rd154;
	cvt.u32.u64 	%r272, %rd172;
	{ .reg .b32 tmp; mov.b64 {tmp, %r273}, %rd172; }
	add.s32 	%r274, %r255, %r273;
	add.s32 	%r275, %r274, %r265;
	shr.u32 	%r276, %r275, 1;
	shf.l.wrap.b32 	%r277, %r272, %r275, 31;
	shf.l.wrap.b32 	%r278, %r271, %r272, 31;
	shf.l.wrap.b32 	%r279, %r270, %r271, 31;
	shf.l.wrap.b32 	%r280, %r269, %r270, 31;
	shf.l.wrap.b32 	%r281, %r268, %r269, 31;
	shf.l.wrap.b32 	%r282, %r267, %r268, 31;
	shf.l.wrap.b32 	%r283, %r266, %r267, 31;
	and.b32  	%r284, %r263, 1;
	setp.lt.s32 	%p21, %r224, 0;
	setp.eq.s32 	%p22, %r284, 0;
	or.pred  	%p23, %p21, %p22;
	selp.b32 	%r285, %r191, %r263, %p23;
	selp.b32 	%r286, %r263, %r191, %p23;
	selp.b32 	%r287, %r193, %r283, %p23;
	selp.b32 	%r288, %r283, %r193, %p23;
	selp.b32 	%r289, %r195, %r262, %p23;
	selp.b32 	%r290, %r262, %r195, %p23;
	selp.b32 	%r291, %r197, %r282, %p23;
	selp.b32 	%r292, %r282, %r197, %p23;
	selp.b32 	%r293, %r199, %r261, %p23;
	selp.b32 	%r294, %r261, %r199, %p23;
	selp.b32 	%r295, %r201, %r281, %p23;
	selp.b32 	%r296, %r281, %r201, %p23;
	selp.b32 	%r297, %r203, %r260, %p23;
	selp.b32 	%r298, %r260, %r203, %p23;
	selp.b32 	%r299, %r205, %r280, %p23;
	selp.b32 	%r300, %r280, %r205, %p23;
	selp.b32 	%r301, %r207, %r259, %p23;
	selp.b32 	%r302, %r259, %r207, %p23;
	selp.b32 	%r303, %r209, %r279, %p23;
	selp.b32 	%r304, %r279, %r209, %p23;
	selp.b32 	%r305, %r211, %r258, %p23;
	selp.b32 	%r306, %r258, %r211, %p23;
	selp.b32 	%r307, %r213, %r278, %p23;
	selp.b32 	%r308, %r278, %r213, %p23;
	selp.b32 	%r309, %r215, %r257, %p23;
	selp.b32 	%r310, %r257, %r215, %p23;
	selp.b32 	%r311, %r217, %r277, %p23;
	selp.b32 	%r312, %r277, %r217, %p23;
	selp.b32 	%r313, %r219, %r256, %p23;
	selp.b32 	%r314, %r256, %r219, %p23;
	selp.b32 	%r315, %r221, %r276, %p23;
	selp.b32 	%r316, %r276, %r221, %p23;
	not.b32 	%r317, %r224;
	selp.b32 	%r318, %r225, %r317, %p23;
	add.s32 	%r319, %r318, 1;
	and.b32  	%r320, %r285, %r284;
	add.s32 	%r321, %r286, %r320;
	setp.lt.u32 	%p24, %r321, %r286;
	selp.u64 	%rd173, 1, 0, %p24;
	cvt.u64.u32 	%rd174, %r290;
	and.b32  	%r322, %r289, %r284;
	cvt.u64.u32 	%rd175, %r322;
	add.s64 	%rd176, %rd173, %rd174;
	add.s64 	%rd177, %rd176, %rd175;
	cvt.u32.u64 	%r323, %rd177;
	shr.u64 	%rd178, %rd177, 32;
	cvt.u64.u32 	%rd179, %r294;
	and.b32  	%r324, %r293, %r284;
	cvt.u64.u32 	%rd180, %r324;
	add.s64 	%rd181, %rd178, %rd179;
	add.s64 	%rd182, %rd181, %rd180;
	cvt.u32.u64 	%r325, %rd182;
	shr.u64 	%rd183, %rd182, 32;
	cvt.u64.u32 	%rd184, %r298;
	and.b32  	%r326, %r297, %r284;
	cvt.u64.u32 	%rd185, %r326;
	add.s64 	%rd186, %rd183, %rd184;
	add.s64 	%rd187, %rd186, %rd185;
	cvt.u32.u64 	%r327, %rd187;
	shr.u64 	%rd188, %rd187, 32;
	cvt.u64.u32 	%rd189, %r302;
	and.b32  	%r328, %r301, %r284;
	cvt.u64.u32 	%rd190, %r328;
	add.s64 	%rd191, %rd188, %rd189;
	add.s64 	%rd192, %rd191, %rd190;
	cvt.u32.u64 	%r329, %rd192;
	shr.u64 	%rd193, %rd192, 32;
	cvt.u64.u32 	%rd194, %r306;
	and.b32  	%r330, %r305, %r284;
	cvt.u64.u32 	%rd195, %r330;
	add.s64 	%rd196, %rd193, %rd194;
	add.s64 	%rd197, %rd196, %rd195;
	cvt.u32.u64 	%r331, %rd197;
	shr.u64 	%rd198, %rd197, 32;
	cvt.u64.u32 	%rd199, %r310;
	and.b32  	%r332, %r309, %r284;
	cvt.u64.u32 	%rd200, %r332;
	add.s64 	%rd201, %rd198, %rd199;
	add.s64 	%rd202, %rd201, %rd200;
	cvt.u32.u64 	%r333, %rd202;
	and.b32  	%r334, %r313, %r284;
	{ .reg .b32 tmp; mov.b64 {tmp, %r335}, %rd202; }
	add.s32 	%r336, %r314, %r335;
	add.s32 	%r337, %r336, %r334;
	and.b32  	%r338, %r287, %r284;
	add.s32 	%r339, %r288, %r338;
	setp.lt.u32 	%p25, %r339, %r288;
	selp.u64 	%rd203, 1, 0, %p25;
	cvt.u64.u32 	%rd204, %r292;
	and.b32  	%r340, %r291, %r284;
	cvt.u64.u32 	%rd205, %r340;
	add.s64 	%rd206, %rd203, %rd204;
	add.s64 	%rd207, %rd206, %rd205;
	shr.u64 	%rd208, %rd207, 32;
	cvt.u64.u32 	%rd209, %r296;
	and.b32  	%r341, %r295, %r284;
	cvt.u64.u32 	%rd210, %r341;
	add.s64 	%rd211, %rd208, %rd209;
	add.s64 	%rd212, %rd211, %rd210;
	shr.u64 	%rd213, %rd212, 32;
	cvt.u64.u32 	%rd214, %r300;
	and.b32  	%r342, %r299, %r284;
	cvt.u64.u32 	%rd215, %r342;
	add.s64 	%rd216, %rd213, %rd214;
	add.s64 	%rd217, %rd216, %rd215;
	shr.u64 	%rd218, %rd217, 32;
	cvt.u64.u32 	%rd219, %r304;
	and.b32  	%r343, %r303, %r284;
	cvt.u64.u32 	%rd220, %r343;
	add.s64 	%rd221, %rd218, %rd219;
	add.s64 	%rd222, %rd221, %rd220;
	shr.u64 	%rd223, %rd222, 32;
	cvt.u64.u32 	%rd224, %r308;
	and.b32  	%r344, %r307, %r284;
	cvt.u64.u32 	%rd225, %r344;
	add.s64 	%rd226, %rd223, %rd224;
	add.s64 	%rd227, %rd226, %rd225;
	shr.u64 	%rd228, %rd227, 32;
	cvt.u64.u32 	%rd229, %r312;
	and.b32  	%r345, %r311, %r284;
	cvt.u64.u32 	%rd230, %r345;
	add.s64 	%rd231, %rd228, %rd229;
	add.s64 	%rd232, %rd231, %rd230;
	and.b32  	%r346, %r315, %r284;
	{ .reg .b32 tmp; mov.b64 {tmp, %r347}, %rd232; }
	add.s32 	%r348, %r316, %r347;
	add.s32 	%r349, %r348, %r346;
	shr.u32 	%r350, %r337, 1;
	shf.l.wrap.b32 	%r351, %r333, %r337, 31;
	shf.l.wrap.b32 	%r352, %r331, %r333, 31;
	shf.l.wrap.b32 	%r353, %r329, %r331, 31;
	shf.l.wrap.b32 	%r354, %r327, %r329, 31;
	shf.l.wrap.b32 	%r355, %r325, %r327, 31;
	shf.l.wrap.b32 	%r356, %r323, %r325, 31;
	shf.l.wrap.b32 	%r357, %r321, %r323, 31;
	and.b32  	%r359, %r339, 1;
	add.s32 	%r360, %r339, %r359;
	setp.lt.u32 	%p26, %r360, %r339;
	selp.u64 	%rd233, 1, 0, %p26;
	and.b64  	%rd234, %rd207, 4294967295;
	add.s64 	%rd235, %rd234, %rd233;
	cvt.u32.u64 	%r361, %rd235;
	shr.u64 	%rd236, %rd235, 32;
	and.b64  	%rd237, %rd212, 4294967295;
	cvt.u64.u32 	%rd238, %r359;
	add.s64 	%rd239, %rd236, %rd237;
	add.s64 	%rd240, %rd239, %rd238;
	cvt.u32.u64 	%r362, %rd240;
	shr.u64 	%rd241, %rd240, 32;
	and.b64  	%rd242, %rd217, 4294967295;
	add.s64 	%rd243, %rd241, %rd242;
	add.s64 	%rd244, %rd243, %rd238;
	cvt.u32.u64 	%r363, %rd244;
	shr.u64 	%rd245, %rd244, 32;
	and.b64  	%rd246, %rd222, 4294967295;
	add.s64 	%rd247, %rd245, %rd246;
	add.s64 	%rd248, %rd247, %rd238;
	cvt.u32.u64 	%r364, %rd248;
	shr.u64 	%rd249, %rd248, 32;
	and.b64  	%rd250, %rd227, 4294967295;
	add.s64 	%rd251, %rd249, %rd250;
	add.s64 	%rd252, %rd251, %rd238;
	cvt.u32.u64 	%r365, %rd252;
	shr.u64 	%rd253, %rd252, 32;
	and.b64  	%rd254, %rd232, 4294967295;
	add.s64 	%rd255, %rd253, %rd254;
	add.s64 	%rd256, %rd255, %rd238;
	cvt.u32.u64 	%r366, %rd256;
	{ .reg .b32 tmp; mov.b64 {tmp, %r367}, %rd256; }
	add.s32 	%r368, %r349, %r367;
	add.s32 	%r369, %r368, %r359;
	shr.u32 	%r370, %r369, 1;
	shf.l.wrap.b32 	%r371, %r366, %r369, 31;
	shf.l.wrap.b32 	%r372, %r365, %r366, 31;
	shf.l.wrap.b32 	%r373, %r364, %r365, 31;
	shf.l.wrap.b32 	%r374, %r363, %r364, 31;
	shf.l.wrap.b32 	%r375, %r362, %r363, 31;
	shf.l.wrap.b32 	%r376, %r361, %r362, 31;
	shf.l.wrap.b32 	%r377, %r360, %r361, 31;
	and.b32  	%r378, %r357, 1;
	setp.lt.s32 	%p27, %r318, 0;
	setp.eq.s32 	%p28, %r378, 0;
	or.pred  	%p29, %p27, %p28;
	selp.b32 	%r464, %r285, %r357, %p29;
	selp.b32 	%r379, %r357, %r285, %p29;
	selp.b32 	%r447, %r287, %r377, %p29;
	selp.b32 	%r380, %r377, %r287, %p29;
	selp.b32 	%r439, %r289, %r356, %p29;
	selp.b32 	%r381, %r356, %r289, %p29;
	selp.b32 	%r446, %r291, %r376, %p29;
	selp.b32 	%r382, %r376, %r291, %p29;
	selp.b32 	%r466, %r293, %r355, %p29;
	selp.b32 	%r383, %r355, %r293, %p29;
	selp.b32 	%r445, %r295, %r375, %p29;
	selp.b32 	%r384, %r375, %r295, %p29;
	selp.b32 	%r467, %r297, %r354, %p29;
	selp.b32 	%r385, %r354, %r297, %p29;
	selp.b32 	%r444, %r299, %r374, %p29;
	selp.b32 	%r386, %r374, %r299, %p29;
	selp.b32 	%r468, %r301, %r353, %p29;
	selp.b32 	%r387, %r353, %r301, %p29;
	selp.b32 	%r443, %r303, %r373, %p29;
	selp.b32 	%r388, %r373, %r303, %p29;
	selp.b32 	%r469, %r305, %r352, %p29;
	selp.b32 	%r389, %r352, %r305, %p29;
	selp.b32 	%r442, %r307, %r372, %p29;
	selp.b32 	%r390, %r372, %r307, %p29;
	selp.b32 	%r470, %r309, %r351, %p29;
	selp.b32 	%r391, %r351, %r309, %p29;
	selp.b32 	%r441, %r311, %r371, %p29;
	selp.b32 	%r392, %r371, %r311, %p29;
	selp.b32 	%r471, %r313, %r350, %p29;
	selp.b32 	%r393, %r350, %r313, %p29;
	selp.b32 	%r440, %r315, %r370, %p29;
	selp.b32 	%r394, %r370, %r315, %p29;
	not.b32 	%r395, %r318;
	selp.b32 	%r396, %r319, %r395, %p29;
	add.s32 	%r472, %r396, 1;
	and.b32  	%r397, %r464, %r378;
	add.s32 	%r398, %r379, %r397;
	setp.lt.u32 	%p30, %r398, %r379;
	selp.u64 	%rd257, 1, 0, %p30;
	cvt.u64.u32 	%rd258, %r381;
	and.b32  	%r399, %r439, %r378;
	cvt.u64.u32 	%rd259, %r399;
	add.s64 	%rd260, %rd257, %rd258;
	add.s64 	%rd261, %rd260, %rd259;
	cvt.u32.u64 	%r400, %rd261;
	shr.u64 	%rd262, %rd261, 32;
	cvt.u64.u32 	%rd263, %r383;
	and.b32  	%r401, %r466, %r378;
	cvt.u64.u32 	%rd264, %r401;
	add.s64 	%rd265, %rd262, %rd263;
	add.s64 	%rd266, %rd265, %rd264;
	cvt.u32.u64 	%r402, %rd266;
	shr.u64 	%rd267, %rd266, 32;
	cvt.u64.u32 	%rd268, %r385;
	and.b32  	%r403, %r467, %r378;
	cvt.u64.u32 	%rd269, %r403;
	add.s64 	%rd270, %rd267, %rd268;
	add.s64 	%rd271, %rd270, %rd269;
	cvt.u32.u64 	%r404, %rd271;
	shr.u64 	%rd272, %rd271, 32;
	cvt.u64.u32 	%rd273, %r387;
	and.b32  	%r405, %r468, %r378;
	cvt.u64.u32 	%rd274, %r405;
	add.s64 	%rd275, %rd272, %rd273;
	add.s64 	%rd276, %rd275, %rd274;
	cvt.u32.u64 	%r406, %rd276;
	shr.u64 	%rd277, %rd276, 32;
	cvt.u64.u32 	%rd278, %r389;
	and.b32  	%r407, %r469, %r378;
	cvt.u64.u32 	%rd279, %r407;
	add.s64 	%rd280, %rd277, %rd278;
	add.s64 	%rd281, %rd280, %rd279;
	cvt.u32.u64 	%r408, %rd281;
	shr.u64 	%rd282, %rd281, 32;
	cvt.u64.u32 	%rd283, %r391;
	and.b32  	%r409, %r470, %r378;
	cvt.u64.u32 	%rd284, %r409;
	add.s64 	%rd285, %rd282, %rd283;
	add.s64 	%rd286, %rd285, %rd284;
	cvt.u32.u64 	%r410, %rd286;
	and.b32  	%r411, %r471, %r378;
	{ .reg .b32 tmp; mov.b64 {tmp, %r412}, %rd286; }
	add.s32 	%r413, %r393, %r412;
	add.s32 	%r414, %r413, %r411;
	and.b32  	%r415, %r447, %r378;
	add.s32 	%r416, %r380, %r415;
	setp.lt.u32 	%p31, %r416, %r380;
	selp.u64 	%rd287, 1, 0, %p31;
	cvt.u64.u32 	%rd288, %r382;
	and.b32  	%r417, %r446, %r378;
	cvt.u64.u32 	%rd289, %r417;
	add.s64 	%rd290, %rd287, %rd288;
	add.s64 	%rd291, %rd290, %rd289;
	shr.u64 	%rd292, %rd291, 32;
	cvt.u64.u32 	%rd293, %r384;
	and.b32  	%r418, %r445, %r378;
	cvt.u64.u32 	%rd294, %r418;
	add.s64 	%rd295, %rd292, %rd293;
	add.s64 	%rd296, %rd295, %rd294;
	shr.u64 	%rd297, %rd296, 32;
	cvt.u64.u32 	%rd298, %r386;
	and.b32  	%r419, %r444, %r378;
	cvt.u64.u32 	%rd299, %r419;
	add.s64 	%rd300, %rd297, %rd298;
	add.s64 	%rd301, %rd300, %rd299;
	shr.u64 	%rd302, %rd301, 32;
	cvt.u64.u32 	%rd303, %r388;
	and.b32  	%r420, %r443, %r378;
	cvt.u64.u32 	%rd304, %r420;
	add.s64 	%rd305, %rd302, %rd303;
	add.s64 	%rd306, %rd305, %rd304;
	shr.u64 	%rd307, %rd306, 32;
	cvt.u64.u32 	%rd308, %r390;
	and.b32  	%r421, %r442, %r378;
	cvt.u64.u32 	%rd309, %r421;
	add.s64 	%rd310, %rd307, %rd308;
	add.s64 	%rd311, %rd310, %rd309;
	shr.u64 	%rd312, %rd311, 32;
	cvt.u64.u32 	%rd313, %r392;
	and.b32  	%r422, %r441, %r378;
	cvt.u64.u32 	%rd314, %r422;
	add.s64 	%rd315, %rd312, %rd313;
	add.s64 	%rd316, %rd315, %rd314;
	and.b32  	%r423, %r440, %r378;
	{ .reg .b32 tmp; mov.b64 {tmp, %r424}, %rd316; }
	add.s32 	%r425, %r394, %r424;
	add.s32 	%r426, %r425, %r423;
	shr.u32 	%r463, %r414, 1;
	shf.l.wrap.b32 	%r462, %r410, %r414, 31;
	shf.l.wrap.b32 	%r461, %r408, %r410, 31;
	shf.l.wrap.b32 	%r460, %r406, %r408, 31;
	shf.l.wrap.b32 	%r459, %r404, %r406, 31;
	shf.l.wrap.b32 	%r458, %r402, %r404, 31;
	shf.l.wrap.b32 	%r457, %r400, %r402, 31;
	shf.l.wrap.b32 	%r456, %r398, %r400, 31;
	and.b32  	%r427, %r416, 1;
	add.s32 	%r428, %r416, %r427;
	setp.lt.u32 	%p32, %r428, %r416;
	selp.u64 	%rd317, 1, 0, %p32;
	and.b64  	%rd318, %rd291, 4294967295;
	add.s64 	%rd319, %rd318, %rd317;
	cvt.u32.u64 	%r429, %rd319;
	shr.u64 	%rd320, %rd319, 32;
	and.b64  	%rd321, %rd296, 4294967295;
	cvt.u64.u32 	%rd322, %r427;
	add.s64 	%rd323, %rd320, %rd321;
	add.s64 	%rd324, %rd323, %rd322;
	cvt.u32.u64 	%r430, %rd324;
	shr.u64 	%rd325, %rd324, 32;
	and.b64  	%rd326, %rd301, 4294967295;
	add.s64 	%rd327, %rd325, %rd326;
	add.s64 	%rd328, %rd327, %rd322;
	cvt.u32.u64 	%r431, %rd328;
	shr.u64 	%rd329, %rd328, 32;
	and.b64  	%rd330, %rd306, 4294967295;
	add.s64 	%rd331, %rd329, %rd330;
	add.s64 	%rd332, %rd331, %rd322;
	cvt.u32.u64 	%r432, %rd332;
	shr.u64 	%rd333, %rd332, 32;
	and.b64  	%rd334, %rd311, 4294967295;
	add.s64 	%rd335, %rd333, %rd334;
	add.s64 	%rd336, %rd335, %rd322;
	cvt.u32.u64 	%r433, %rd336;
	shr.u64 	%rd337, %rd336, 32;
	and.b64  	%rd338, %rd316, 4294967295;
	add.s64 	%rd339, %rd337, %rd338;
	add.s64 	%rd340, %rd339, %rd322;
	cvt.u32.u64 	%r434, %rd340;
	{ .reg .b32 tmp; mov.b64 {tmp, %r435}, %rd340; }
	add.s32 	%r436, %r426, %r435;
	add.s32 	%r437, %r436, %r427;
	shr.u32 	%r448, %r437, 1;
	shf.l.wrap.b32 	%r449, %r434, %r437, 31;
	shf.l.wrap.b32 	%r450, %r433, %r434, 31;
	shf.l.wrap.b32 	%r451, %r432, %r433, 31;
	shf.l.wrap.b32 	%r452, %r431, %r432, 31;
	shf.l.wrap.b32 	%r453, %r430, %r431, 31;
	shf.l.wrap.b32 	%r454, %r429, %r430, 31;
	shf.l.wrap.b32 	%r455, %r428, %r429, 31;
	add.s32 	%r473, %r473, 1;
	setp.ne.s32 	%p33, %r473, 512;
	@%p33 bra 	$L__BB7_3;
	ld.param.u64 	%rd342, [_Z19test_inverse_kernelPjS__param_1];
	cvta.to.global.u64 	%rd341, %rd342;
	st.global.u32 	[%rd341], %r447;
	st.global.u32 	[%rd341+4], %r446;
	st.global.u32 	[%rd341+8], %r445;
	st.global.u32 	[%rd341+12], %r444;
	st.global.u32 	[%rd341+16], %r443;
	st.global.u32 	[%rd341+20], %r442;
	st.global.u32 	[%rd341+24], %r441;
	st.global.u32 	[%rd341+28], %r440;
	bra.uni 	$L__BB7_13;
$L__BB7_5:
	ld.global.u32 	%r439, [%rd2+4];
	setp.ne.s32 	%p2, %r439, 0;
	@%p2 bra 	$L__BB7_2;
	ld.global.u32 	%r80, [%rd2+8];
	setp.ne.s32 	%p3, %r80, 0;
	mov.b32 	%r439, 0;
	@%p3 bra 	$L__BB7_2;
	ld.global.u32 	%r82, [%rd2+12];
	setp.ne.s32 	%p4, %r82, 0;
	@%p4 bra 	$L__BB7_2;
	ld.global.u32 	%r84, [%rd2+16];
	setp.ne.s32 	%p5, %r84, 0;
	@%p5 bra 	$L__BB7_2;
	ld.global.u32 	%r86, [%rd2+20];
	setp.ne.s32 	%p6, %r86, 0;
	@%p6 bra 	$L__BB7_2;
	ld.global.u32 	%r88, [%rd2+24];
	setp.ne.s32 	%p7, %r88, 0;
	@%p7 bra 	$L__BB7_2;
	ld.global.u32 	%r90, [%rd2+28];
	setp.ne.s32 	%p8, %r90, 0;
	@%p8 bra 	$L__BB7_2;
	mov.b32 	%r438, 0;
	st.global.u32 	[%rd1], %r438;
	st.global.u32 	[%rd1+4], %r438;
	st.global.u32 	[%rd1+8], %r438;
	st.global.u32 	[%rd1+12], %r438;
	st.global.u32 	[%rd1+16], %r438;
	st.global.u32 	[%rd1+20], %r438;
	st.global.u32 	[%rd1+24], %r438;
	st.global.u32 	[%rd1+28], %r438;
$L__BB7_13:
	ret;

}


// ===== COMPILED SASS (sm_100) =====

	.target	sm_100

	.elftype	@"ET_EXEC"


//--------------------- .note.nv.tkinfo           --------------------------
	.section	.note.nv.tkinfo,"",@"SHT_NOTE"
	.sectionflags	@"SHF_NOTE_NV_TKINFO"
	.tkinfo
        /*0018*/ 	.word	0x00000002
        /*0030*/ 	.string	""
        /*0030*/ 	.string	"ptxas"
        /*0030*/ 	.string	"Cuda compilation tools, release 13.0, V13.0.88"
        /*0030*/ 	.string	"Build cuda_13.0.r13.0/compiler.36424714_0"
        /*0030*/ 	.string	"-arch sm_100 -m 64 "



//--------------------- .note.nv.cuinfo           --------------------------
	.section	.note.nv.cuinfo,"",@"SHT_NOTE"
	.sectionflags	@"SHF_NOTE_NV_CUINFO"
        /*0018*/ 	.short	0x0002
        /*001a*/ 	.short	0x0064
        /*001c*/ 	.short	0x0082
	.zero		2


//--------------------- .nv.info                  --------------------------
	.section	.nv.info,"",@"SHT_CUDA_INFO"
	.align	4


	//----- nvinfo : EIATTR_REGCOUNT
	.align		4
        /*0000*/ 	.byte	0x04, 0x2f
        /*0002*/ 	.short	(.L_17 - .L_16)
	.align		4
.L_16:
        /*0004*/ 	.word	index@(_Z19generate_public_keyPhPj)
        /*0008*/ 	.word	0x000000a8


	//----- nvinfo : EIATTR_FRAME_SIZE
	.align		4
.L_17:
        /*000c*/ 	.byte	0x04, 0x11
        /*000e*/ 	.short	(.L_19 - .L_18)
	.align		4
.L_18:
        /*0010*/ 	.word	index@(_Z19generate_public_keyPhPj)
        /*0014*/ 	.word	0x00000020


	//----- nvinfo : EIATTR_REGCOUNT
	.align		4
.L_19:
        /*0018*/ 	.byte	0x04, 0x2f
        /*001a*/ 	.short	(.L_21 - .L_20)
	.align		4
.L_20:
        /*001c*/ 	.word	index@(_Z10point_initP7ECPoint)
        /*0020*/ 	.word	0x00000006


	//----- nvinfo : EIATTR_FRAME_SIZE
	.align		4
.L_21:
        /*0024*/ 	.byte	0x04, 0x11
        /*0026*/ 	.short	(.L_23 - .L_22)
	.align		4
.L_22:
        /*0028*/ 	.word	index@(_Z10point_initP7ECPoint)
        /*002c*/ 	.word	0x00000000


	//----- nvinfo : EIATTR_REGCOUNT
	.align		4
.L_23:
        /*0030*/ 	.byte	0x04, 0x2f
        /*0032*/ 	.short	(.L_25 - .L_24)
	.align		4
.L_24:
        /*0034*/ 	.word	index@(_Z9point_addP7ECPointPKS_S2_)
        /*0038*/ 	.word	0x0000007c


	//----- nvinfo : EIATTR_FRAME_SIZE
	.align		4
.L_25:
        /*003c*/ 	.byte	0x04, 0x11
        /*003e*/ 	.short	(.L_27 - .L_26)
	.align		4
.L_26:
        /*0040*/ 	.word	index@(_Z9point_addP7ECPointPKS_S2_)
        /*0044*/ 	.word	0x00000000


	//----- nvinfo : EIATTR_REGCOUNT
	.align		4
.L_27:
        /*0048*/ 	.byte	0x04, 0x2f
        /*004a*/ 	.short	(.L_29 - .L_28)
	.align		4
.L_28:
        /*004c*/ 	.word	index@(_Z12point_doubleP7ECPointPKS_)
        /*0050*/ 	.word	0x00000060


	//----- nvinfo : EIATTR_FRAME_SIZE
	.align		4
.L_29:
        /*0054*/ 	.byte	0x04, 0x11
        /*0056*/ 	.short	(.L_31 - .L_30)
	.align		4
.L_30:
        /*0058*/ 	.word	index@(_Z12point_doubleP7ECPointPKS_)
        /*005c*/ 	.word	0x00000000


	//----- nvinfo : EIATTR_REGCOUNT
	.align		4
.L_31:
        /*0060*/ 	.byte	0x04, 0x2f
        /*0062*/ 	.short	(.L_33 - .L_32)
	.align		4
.L_32:
        /*0064*/ 	.word	index@(_Z11scalar_multP7ECPointPKjPKS_)
        /*0068*/ 	.word	0x000000a8


	//----- nvinfo : EIATTR_FRAME_SIZE
	.align		4
.L_33:
        /*006c*/ 	.byte	0x04, 0x11
        /*006e*/ 	.short	(.L_35 - .L_34)
	.align		4
.L_34:
        /*0070*/ 	.word	index@(_Z11scalar_multP7ECPointPKjPKS_)
        /*0074*/ 	.word	0x00000020


	//----- nvinfo : EIATTR_REGCOUNT
	.align		4
.L_35:
        /*0078*/ 	.byte	0x04, 0x2f
        /*007a*/ 	.short	(.L_37 - .L_36)
	.align		4
.L_36:
        /*007c*/ 	.word	index@(_Z14point_is_validPiPK7ECPoint)
        /*0080*/ 	.word	0x00000032


	//----- nvinfo : EIATTR_FRAME_SIZE
	.align		4
.L_37:
        /*0084*/ 	.byte	0x04, 0x11
        /*0086*/ 	.short	(.L_39 - .L_38)
	.align		4
.L_38:
        /*0088*/ 	.word	index@(_Z14point_is_validPiPK7ECPoint)
        /*008c*/ 	.word	0x00000000


	//----- nvinfo : EIATTR_REGCOUNT
	.align		4
.L_39:
        /*0090*/ 	.byte	0x04, 0x2f
        /*0092*/ 	.short	(.L_41 - .L_40)
	.align		4
.L_40:
        /*0094*/ 	.word	index@(_Z25get_compressed_public_keyPhPK7ECPoint)
        /*0098*/ 	.word	0x00000018


	//----- nvinfo : EIATTR_FRAME_SIZE
	.align		4
.L_41:
        /*009c*/ 	.byte	0x04, 0x11
        /*009e*/ 	.short	(.L_43 - .L_42)
	.align		4
.L_42:
        /*00a0*/ 	.word	index@(_Z25get_compressed_public_keyPhPK7ECPoint)
        /*00a4*/ 	.word	0x00000000


	//----- nvinfo : EIATTR_REGCOUNT
	.align		4
.L_43:
        /*00a8*/ 	.byte	0x04, 0x2f
        /*00aa*/ 	.short	(.L_45 - .L_44)
	.align		4
.L_44:
        /*00ac*/ 	.word	index@(_Z19test_inverse_kernelPjS_)
        /*00b0*/ 	.word	0x00000016


	//----- nvinfo : EIATTR_FRAME_SIZE
	.align		4
.L_45:
        /*00b4*/ 	.byte	0x04, 0x11
        /*00b6*/ 	.short	(.L_47 - .L_46)
	.align		4
.L_46:
        /*00b8*/ 	.word	index@(_Z19test_inverse_kernelPjS_)
        /*00bc*/ 	.word	0x00000000


	//----- nvinfo : EIATTR_MIN_STACK_SIZE
	.align		4
.L_47:
        /*00c0*/ 	.byte	0x04, 0x12
        /*00c2*/ 	.short	(.L_49 - .L_48)
	.align		4
.L_48:
        /*00c4*/ 	.word	index@(_Z19test_inverse_kernelPjS_)
        /*00c8*/ 	.word	0x00000000


	//----- nvinfo : EIATTR_MIN_STACK_SIZE
	.align		4
.L_49:
        /*00cc*/ 	.byte	0x04, 0x12
        /*00ce*/ 	.short	(.L_51 - .L_50)
	.align		4
.L_50:
        /*00d0*/ 	.word	index@(_Z25get_compressed_public_keyPhPK7ECPoint)
        /*00d4*/ 	.word	0x00000000


	//----- nvinfo : EIATTR_MIN_STACK_SIZE
	.align		4
.L_51:
        /*00d8*/ 	.byte	0x04, 0x12
        /*00da*/ 	.short	(.L_53 - .L_52)
	.align		4
.L_52:
        /*00dc*/ 	.word	index@(_Z14point_is_validPiPK7ECPoint)
        /*00e0*/ 	.word	0x00000000


	//----- nvinfo : EIATTR_MIN_STACK_SIZE
	.align		4
.L_53:
        /*00e4*/ 	.byte	0x04, 0x12
        /*00e6*/ 	.short	(.L_55 - .L_54)
	.align		4
.L_54:
        /*00e8*/ 	.word	index@(_Z11scalar_multP7ECPointPKjPKS_)
        /*00ec*/ 	.word	0x00000020


	//----- nvinfo : EIATTR_MIN_STACK_SIZE
	.align		4
.L_55:
        /*00f0*/ 	.byte	0x04, 0x12
        /*00f2*/ 	.short	(.L_57 - .L_56)
	.align		4
.L_56:
        /*00f4*/ 	.word	index@(_Z12point_doubleP7ECPointPKS_)
        /*00f8*/ 	.word	0x00000000


	//----- nvinfo : EIATTR_MIN_STACK_SIZE
	.align		4
.L_57:
        /*00fc*/ 	.byte	0x04, 0x12
        /*00fe*/ 	.short	(.L_59 - .L_58)
	.align		4
.L_58:
        /*0100*/ 	.word	index@(_Z9point_addP7ECPointPKS_S2_)
        /*0104*/ 	.word	0x00000000


	//----- nvinfo : EIATTR_MIN_STACK_SIZE
	.align		4
.L_59:
        /*0108*/ 	.byte	0x04, 0x12
        /*010a*/ 	.short	(.L_61 - .L_60)
	.align		4
.L_60:
        /*010c*/ 	.word	index@(_Z10point_initP7ECPoint)
        /*0110*/ 	.word	0x00000000


	//----- nvinfo : EIATTR_MIN_STACK_SIZE
	.align		4
.L_61:
        /*0114*/ 	.byte	0x04, 0x12
        /*0116*/ 	.short	(.L_63 - .L_62)
	.align		4
.L_62:
        /*0118*/ 	.word	index@(_Z19generate_public_keyPhPj)
        /*011c*/ 	.word	0x00000020
.L_63:


//--------------------- .nv.compat                --------------------------
	.section	.nv.compat,"",@"SHT_CUDA_COMPAT_INFO"
	.align	4
        /*0000*/ 	.byte	0x02, 0x09, 0x00, 0x00, 0x02, 0x02, 0x01, 0x00, 0x02, 0x05, 0x05, 0x00, 0x03, 0x07, 0x01, 0x01
        /*0010*/ 	.byte	0x02, 0x03, 0x00, 0x00, 0x02, 0x06, 0x01, 0x00, 0x04, 0x0b, 0x08, 0x00, 0x09, 0x00, 0x00, 0x00
        /*0020*/ 	.byte	0x00, 0x00, 0x00, 0x00


//--------------------- .nv.info._Z19test_inverse_kernelPjS_ --------------------------
	.section	.nv.info._Z19test_inverse_kernelPjS_,"",@"SHT_CUDA_INFO"
	.sectionflags	@""
	.align	4


	//----- nvinfo : EIATTR_CUDA_API_VERSION
	.align		4
        /*0000*/ 	.byte	0x04, 0x37
        /*0002*/ 	.short	(.L_65 - .L_64)
.L_64:
        /*0004*/ 	.word	0x00000082


	//----- nvinfo : EIATTR_KPARAM_INFO
	.align		4
.L_65:
        /*0008*/ 	.byte	0x04, 0x17
        /*000a*/ 	.short	(.L_67 - .L_66)
.L_66:
        /*000c*/ 	.word	0x00000000
        /*0010*/ 	.short	0x0001
        /*0012*/ 	.short	0x0008
        /*0014*/ 	.byte	0x00, 0xf5, 0x21, 0x00


	//----- nvinfo : EIATTR_KPARAM_INFO
	.align		4
.L_67:
        /*0018*/ 	.byte	0x04, 0x17
        /*001a*/ 	.short	(.L_69 - .L_68)
.L_68:
        /*001c*/ 	.word	0x00000000
        /*0020*/ 	.short	0x0000
        /*0022*/ 	.short	0x0000
        /*0024*/ 	.byte	0x00, 0xf5, 0x21, 0x00


	//----- nvinfo : EIATTR_SPARSE_MMA_MASK
	.align		4
.L_69:
        /*0028*/ 	.byte	0x03, 0x50
        /*002a*/ 	.short	0x0000


	//----- nvinfo : EIATTR_MAXREG_COUNT
	.align		4
        /*002c*/ 	.byte	0x03, 0x1b
        /*002e*/ 	.short	0x00ff


	//----- nvinfo : EIATTR_MERCURY_ISA_VERSION
	.align		4
        /*0030*/ 	.byte	0x03, 0x5f
        /*0032*/ 	.short	0x0101


	//----- nvinfo : EIATTR_VRC_CTA_INIT_COUNT
	.align		4
        /*0034*/ 	.byte	0x02, 0x4a
	.zero		1
	.zero		1


	//----- nvinfo : EIATTR_EXIT_INSTR_OFFSETS
	.align		4
        /*0038*/ 	.byte	0x04, 0x1c
        /*003a*/ 	.short	(.L_71 - .L_70)


	//   ....[0]....
.L_70:
        /*003c*/ 	.word	0x000002a0


	//   ....[1]....
        /*0040*/ 	.word	0x00002390


	//----- nvinfo : EIATTR_CBANK_PARAM_SIZE
	.align		4
.L_71:
        /*0044*/ 	.byte	0x03, 0x19
        /*0046*/ 	.short	0x0010


	//----- nvinfo : EIATTR_PARAM_CBANK
	.align		4
        /*0048*/ 	.byte	0x04, 0x0a
        /*004a*/ 	.short	(.L_73 - .L_72)
	.align		4
.L_72:
        /*004c*/ 	.word	index@(.nv.constant0._Z19test_inverse_kernelPjS_)
        /*0050*/ 	.short	0x0380
        /*0052*/ 	.short	0x0010


	//----- nvinfo : EIATTR_SW_WAR
	.align		4
.L_73:
        /*0054*/ 	.byte	0x04, 0x36
        /*0056*/ 	.short	(.L_75 - .L_74)
.L_74:
        /*0058*/ 	.word	0x00000008
.L_75:


//--------------------- .nv.info._Z25get_compressed_public_keyPhPK7ECPoint --------------------------
	.section	.nv.info._Z25get_compressed_public_keyPhPK7ECPoint,"",@"SHT_CUDA_INFO"
	.sectionflags	@""
	.align	4


	//----- nvinfo : EIATTR_CUDA_API_VERSION
	.align		4
        /*0000*/ 	.byte	0x04, 0x37
        /*0002*/ 	.short	(.L_77 - .L_76)
.L_76:
        /*0004*/ 	.word	0x00000082


	//----- nvinfo : EIATTR_KPARAM_INFO
	.align		4
.L_77:
        /*0008*/ 	.byte	0x04, 0x17
        /*000a*/ 	.short	(.L_79 - .L_78)
.L_78:
        /*000c*/ 	.word	0x00000000
        /*0010*/ 	.short	0x0001
        /*0012*/ 	.short	0x0008
        /*0014*/ 	.byte	0x00, 0xf5, 0x21, 0x00


	//----- nvinfo : EIATTR_KPARAM_INFO
	.align		4
.L_79:
        /*0018*/ 	.byte	0x04, 0x17
        /*001a*/ 	.short	(.L_81 - .L_80)
.L_80:
        /*001c*/ 	.word	0x00000000
        /*0020*/ 	.short	0x0000
        /*0022*/ 	.short	0x0000
        /*0024*/ 	.byte	0x00, 0xf5, 0x21, 0x00


	//----- nvinfo : EIATTR_SPARSE_MMA_MASK
	.align		4
.L_81:
        /*0028*/ 	.byte	0x03, 0x50
        /*002a*/ 	.short	0x0000


	//----- nvinfo : EIATTR_MAXREG_COUNT
	.align		4
        /*002c*/ 	.byte	0x03, 0x1b
        /*002e*/ 	.short	0x00ff


	//----- nvinfo : EIATTR_MERCURY_ISA_VERSION
	.align		4
        /*0030*/ 	.byte	0x03, 0x5f
        /*0032*/ 	.short	0x0101


	//----- nvinfo : EIATTR_VRC_CTA_INIT_COUNT
	.align		4
        /*0034*/ 	.byte	0x02, 0x4a
	.zero		1
	.zero		1


	//----- nvinfo : EIATTR_EXIT_INSTR_OFFSETS
	.align		4
        /*0038*/ 	.byte	0x04, 0x1c
        /*003a*/ 	.short	(.L_83 - .L_82)


	//   ....[0]....
.L_82:
        /*003c*/ 	.word	0x00002990


	//----- nvinfo : EIATTR_CBANK_PARAM_SIZE
	.align		4
.L_83:
        /*0040*/ 	.byte	0x03, 0x19
        /*0042*/ 	.short	0x0010


	//----- nvinfo : EIATTR_PARAM_CBANK
	.align		4
        /*0044*/ 	.byte	0x04, 0x0a
        /*0046*/ 	.short	(.L_85 - .L_84)
	.align		4
.L_84:
        /*0048*/ 	.word	index@(.nv.constant0._Z25get_compressed_public_keyPhPK7ECPoint)
        /*004c*/ 	.short	0x0380
        /*004e*/ 	.short	0x0010


	//----- nvinfo : EIATTR_SW_WAR
	.align		4
.L_85:
        /*0050*/ 	.byte	0x04, 0x36
        /*0052*/ 	.short	(.L_87 - .L_86)
.L_86:
        /*0054*/ 	.word	0x00000008
.L_87:


//--------------------- .nv.info._Z14point_is_validPiPK7ECPoint --------------------------
	.section	.nv.info._Z14point_is_validPiPK7ECPoint,"",@"SHT_CUDA_INFO"
	.sectionflags	@""
	.align	4


	//----- nvinfo : EIATTR_CUDA_API_VERSION
	.align		4
        /*0000*/ 	.byte	0x04, 0x37
        /*0002*/ 	.short	(.L_89 - .L_88)
.L_88:
        /*0004*/ 	.word	0x00000082


	//----- nvinfo : EIATTR_KPARAM_INFO
	.align		4
.L_89:
        /*0008*/ 	.byte	0x04, 0x17
        /*000a*/ 	.short	(.L_91 - .L_90)
.L_90:
        /*000c*/ 	.word	0x00000000
        /*0010*/ 	.short	0x0001
        /*0012*/ 	.short	0x0008
        /*0014*/ 	.byte	0x00, 0xf5, 0x21, 0x00


	//----- nvinfo : EIATTR_KPARAM_INFO
	.align		4
.L_91:
        /*0018*/ 	.byte	0x04, 0x17
        /*001a*/ 	.short	(.L_93 - .L_92)
.L_92:
        /*001c*/ 	.word	0x00000000
        /*0020*/ 	.short	0x0000
        /*0022*/ 	.short	0x0000
        /*0024*/ 	.byte	0x00, 0xf5, 0x21, 0x00


	//----- nvinfo : EIATTR_SPARSE_MMA_MASK
	.align		4
.L_93:
        /*0028*/ 	.byte	0x03, 0x50
        /*002a*/ 	.short	0x0000


	//----- nvinfo : EIATTR_MAXREG_COUNT
	.align		4
        /*002c*/ 	.byte	0x03, 0x1b
        /*002e*/ 	.short	0x00ff


	//----- nvinfo : EIATTR_MERCURY_ISA_VERSION
	.align		4
        /*0030*/ 	.byte	0x03, 0x5f
        /*0032*/ 	.short	0x0101


	//----- nvinfo : EIATTR_VRC_CTA_INIT_COUNT
	.align		4
        /*0034*/ 	.byte	0x02, 0x4a
	.zero		1
	.zero		1


	//----- nvinfo : EIATTR_EXIT_INSTR_OFFSETS
	.align		4
        /*0038*/ 	.byte	0x04, 0x1c
        /*003a*/ 	.short	(.L_95 - .L_94)


	//   ....[0]....
.L_94:
        /*003c*/ 	.word	0x00006e50


	//----- nvinfo : EIATTR_CBANK_PARAM_SIZE
	.align		4
.L_95:
        /*0040*/ 	.byte	0x03, 0x19
        /*0042*/ 	.short	0x0010


	//----- nvinfo : EIATTR_PARAM_CBANK
	.align		4
        /*0044*/ 	.byte	0x04, 0x0a
        /*0046*/ 	.short	(.L_97 - .L_96)
	.align		4
.L_96:
        /*0048*/ 	.word	index@(.nv.constant0._Z14point_is_validPiPK7ECPoint)
        /*004c*/ 	.short	0x0380
        /*004e*/ 	.short	0x0010


	//----- nvinfo : EIATTR_SW_WAR
	.align		4
.L_97:
        /*0050*/ 	.byte	0x04, 0x36
        /*0052*/ 	.short	(.L_99 - .L_98)
.L_98:
        /*0054*/ 	.word	0x00000008
.L_99:


//--------------------- .nv.info._Z11scalar_multP7ECPointPKjPKS_ --------------------------
	.section	.nv.info._Z11scalar_multP7ECPointPKjPKS_,"",@"SHT_CUDA_INFO"
	.sectionflags	@""
	.align	4


	//----- nvinfo : EIATTR_CUDA_API_VERSION
	.align		4
        /*0000*/ 	.byte	0x04, 0x37
        /*0002*/ 	.short	(.L_101 - .L_100)
.L_100:
        /*0004*/ 	.word	0x00000082


	//----- nvinfo : EIATTR_KPARAM_INFO
	.align		4
.L_101:
        /*0008*/ 	.byte	0x04, 0x17
        /*000a*/ 	.short	(.L_103 - .L_102)
.L_102:
        /*000c*/ 	.word	0x00000000
        /*0010*/ 	.short	0x0002
        /*0012*/ 	.short	0x0010
        /*0014*/ 	.byte	0x00, 0xf5, 0x21, 0x00


	//----- nvinfo : EIATTR_KPARAM_INFO
	.align		4
.L_103:
        /*0018*/ 	.byte	0x04, 0x17
        /*001a*/ 	.short	(.L_105 - .L_104)
.L_104:
        /*001c*/ 	.word	0x00000000
        /*0020*/ 	.short	0x0001
        /*0022*/ 	.short	0x0008
        /*0024*/ 	.byte	0x00, 0xf5, 0x21, 0x00


	//----- nvinfo : EIATTR_KPARAM_INFO
	.align		4
.L_105:
        /*0028*/ 	.byte	0x04, 0x17
        /*002a*/ 	.short	(.L_107 - .L_106)
.L_106:
        /*002c*/ 	.word	0x00000000
        /*0030*/ 	.short	0x0000
        /*0032*/ 	.short	0x0000
        /*0034*/ 	.byte	0x00, 0xf5, 0x21, 0x00


	//----- nvinfo : EIATTR_SPARSE_MMA_MASK
	.align		4
.L_107:
        /*0038*/ 	.byte	0x03, 0x50
        /*003a*/ 	.short	0x0000


	//----- nvinfo : EIATTR_MAXREG_COUNT
	.align		4
        /*003c*/ 	.byte	0x03, 0x1b
        /*003e*/ 	.short	0x00ff


	//----- nvinfo : EIATTR_MERCURY_ISA_VERSION
	.align		4
        /*0040*/ 	.byte	0x03, 0x5f
        /*0042*/ 	.short	0x0101


	//----- nvinfo : EIATTR_VRC_CTA_INIT_COUNT
	.align		4
        /*0044*/ 	.byte	0x02, 0x4a
	.zero		1
	.zero		1


	//----- nvinfo : EIATTR_EXIT_INSTR_OFFSETS
	.align		4
        /*0048*/ 	.byte	0x04, 0x1c
        /*004a*/ 	.short	(.L_109 - .L_108)


	//   ....[0]....
.L_108:
        /*004c*/ 	.word	0x000b2fc0


	//   ....[1]....
        /*0050*/ 	.word	0x000b3100


	//----- nvinfo : EIATTR_CBANK_PARAM_SIZE
	.align		4
.L_109:
        /*0054*/ 	.byte	0x03, 0x19
        /*0056*/ 	.short	0x0018


	//----- nvinfo : EIATTR_PARAM_CBANK
	.align		4
        /*0058*/ 	.byte	0x04, 0x0a
        /*005a*/ 	.short	(.L_111 - .L_110)
	.align		4
.L_110:
        /*005c*/ 	.word	index@(.nv.constant0._Z11scalar_multP7ECPointPKjPKS_)
        /*0060*/ 	.short	0x0380
        /*0062*/ 	.short	0x0018


	//----- nvinfo : EIATTR_SW_WAR
	.align		4
.L_111:
        /*0064*/ 	.byte	0x04, 0x36
        /*0066*/ 	.short	(.L_113 - .L_112)
.L_112:
        /*0068*/ 	.word	0x00000008
.L_113:


//--------------------- .nv.info._Z12point_doubleP7ECPointPKS_ --------------------------
	.section	.nv.info._Z12point_doubleP7ECPointPKS_,"",@"SHT_CUDA_INFO"
	.sectionflags	@""
	.align	4


	//----- nvinfo : EIATTR_CUDA_API_VERSION
	.align		4
        /*0000*/ 	.byte	0x04, 0x37
        /*0002*/ 	.short	(.L_115 - .L_114)
.L_114:
        /*0004*/ 	.word	0x00000082


	//----- nvinfo : EIATTR_KPARAM_INFO
	.align		4
.L_115:
        /*0008*/ 	.byte	0x04, 0x17
        /*000a*/ 	.short	(.L_117 - .L_116)
.L_116:
        /*000c*/ 	.word	0x00000000
        /*0010*/ 	.short	0x0001
        /*0012*/ 	.short	0x0008
        /*0014*/ 	.byte	0x00, 0xf5, 0x21, 0x00


	//----- nvinfo : EIATTR_KPARAM_INFO
	.align		4
.L_117:
        /*0018*/ 	.byte	0x04, 0x17
        /*001a*/ 	.short	(.L_119 - .L_118)
.L_118:
        /*001c*/ 	.word	0x00000000
        /*0020*/ 	.short	0x0000
        /*0022*/ 	.short	0x0000
        /*0024*/ 	.byte	0x00, 0xf5, 0x21, 0x00


	//----- nvinfo : EIATTR_SPARSE_MMA_MASK
	.align		4
.L_119:
        /*0028*/ 	.byte	0x03, 0x50
        /*002a*/ 	.short	0x0000


	//----- nvinfo : EIATTR_MAXREG_COUNT
	.align		4
        /*002c*/ 	.byte	0x03, 0x1b
        /*002e*/ 	.short	0x00ff


	//----- nvinfo : EIATTR_MERCURY_ISA_VERSION
	.align		4
        /*0030*/ 	.byte	0x03, 0x5f
        /*0032*/ 	.short	0x0101


	//----- nvinfo : EIATTR_VRC_CTA_INIT_COUNT
	.align		4
        /*0034*/ 	.byte	0x02, 0x4a
	.zero		1
	.zero		1


	//----- nvinfo : EIATTR_EXIT_INSTR_OFFSETS
	.align		4
        /*0038*/ 	.byte	0x04, 0x1c
        /*003a*/ 	.short	(.L_121 - .L_120)


	//   ....[0]....
.L_120:
        /*003c*/ 	.word	0x00020a50


	//   ....[1]....
        /*0040*/ 	.word	0x00020b90


	//----- nvinfo : EIATTR_CBANK_PARAM_SIZE
	.align		4
.L_121:
        /*0044*/ 	.byte	0x03, 0x19
        /*0046*/ 	.short	0x0010


	//----- nvinfo : EIATTR_PARAM_CBANK
	.align		4
        /*0048*/ 	.byte	0x04, 0x0a
        /*004a*/ 	.short	(.L_123 - .L_122)
	.align		4
.L_122:
        /*004c*/ 	.word	index@(.nv.constant0._Z12point_doubleP7ECPointPKS_)
        /*0050*/ 	.short	0x0380
        /*0052*/ 	.short	0x0010


	//----- nvinfo : EIATTR_SW_WAR
	.align		4
.L_123:
        /*0054*/ 	.byte	0x04, 0x36
        /*0056*/ 	.short	(.L_125 - .L_124)
.L_124:
        /*0058*/ 	.word	0x00000008
.L_125:


//--------------------- .nv.info._Z9point_addP7ECPointPKS_S2_ --------------------------
	.section	.nv.info._Z9point_addP7ECPointPKS_S2_,"",@"SHT_CUDA_INFO"
	.sectionflags	@""
	.align	4


	//----- nvinfo : EIATTR_CUDA_API_VERSION
	.align		4
        /*0000*/ 	.byte	0x04, 0x37
        /*0002*/ 	.short	(.L_127 - .L_126)
.L_126:
        /*0004*/ 	.word	0x00000082


	//----- nvinfo : EIATTR_KPARAM_INFO
	.align		4
.L_127:
        /*0008*/ 	.byte	0x04, 0x17
        /*000a*/ 	.short	(.L_129 - .L_128)
.L_128:
        /*000c*/ 	.word	0x00000000
        /*0010*/ 	.short	0x0002
        /*0012*/ 	.short	0x0010
        /*0014*/ 	.byte	0x00, 0xf5, 0x21, 0x00


	//----- nvinfo : EIATTR_KPARAM_INFO
	.align		4
.L_129:
        /*0018*/ 	.byte	0x04, 0x17
        /*001a*/ 	.short	(.L_131 - .L_130)
.L_130:
        /*001c*/ 	.word	0x00000000
        /*0020*/ 	.short	0x0001
        /*0022*/ 	.short	0x0008
        /*0024*/ 	.byte	0x00, 0xf5, 0x21, 0x00


	//----- nvinfo : EIATTR_KPARAM_INFO
	.align		4
.L_131:
        /*0028*/ 	.byte	0x04, 0x17
        /*002a*/ 	.short	(.L_133 - .L_132)
.L_132:
        /*002c*/ 	.word	0x00000000
        /*0030*/ 	.short	0x0000
        /*0032*/ 	.short	0x0000
        /*0034*/ 	.byte	0x00, 0xf5, 0x21, 0x00


	//----- nvinfo : EIATTR_SPARSE_MMA_MASK
	.align		4
.L_133:
        /*0038*/ 	.byte	0x03, 0x50
        /*003a*/ 	.short	0x0000


	//----- nvinfo : EIATTR_MAXREG_COUNT
	.align		4
        /*003c*/ 	.byte	0x03, 0x1b
        /*003e*/ 	.short	0x00ff


	//----- nvinfo : EIATTR_MERCURY_ISA_VERSION
	.align		4
        /*0040*/ 	.byte	0x03, 0x5f
        /*0042*/ 	.short	0x0101


	//----- nvinfo : EIATTR_VRC_CTA_INIT_COUNT
	.align		4
        /*0044*/ 	.byte	0x02, 0x4a
	.zero		1
	.zero		1


	//----- nvinfo : EIATTR_EXIT_INSTR_OFFSETS
	.align		4
        /*0048*/ 	.byte	0x04, 0x1c
        /*004a*/ 	.short	(.L_135 - .L_134)


	//   ....[0]....
.L_134:
        /*004c*/ 	.word	0x00046ea0


	//   ....[1]....
        /*0050*/ 	.word	0x00046fe0


	//----- nvinfo : EIATTR_CBANK_PARAM_SIZE
	.align		4
.L_135:
        /*0054*/ 	.byte	0x03, 0x19
        /*0056*/ 	.short	0x0018


	//----- nvinfo : EIATTR_PARAM_CBANK
	.align		4
        /*0058*/ 	.byte	0x04, 0x0a
        /*005a*/ 	.short	(.L_137 - .L_136)
	.align		4
.L_136:
        /*005c*/ 	.word	index@(.nv.constant0._Z9point_addP7ECPointPKS_S2_)
        /*0060*/ 	.short	0x0380
        /*0062*/ 	.short	0x0018


	//----- nvinfo : EIATTR_SW_WAR
	.align		4
.L_137:
        /*0064*/ 	.byte	0x04, 0x36
        /*0066*/ 	.short	(.L_139 - .L_138)
.L_138:
        /*0068*/ 	.word	0x00000008
.L_139:


//--------------------- .nv.info._Z10point_initP7ECPoint --------------------------
	.section	.nv.info._Z10point_initP7ECPoint,"",@"SHT_CUDA_INFO"
	.sectionflags	@""
	.align	4


	//----- nvinfo : EIATTR_CUDA_API_VERSION
	.align		4
        /*0000*/ 	.byte	0x04, 0x37
        /*0002*/ 	.short	(.L_141 - .L_140)
.L_140:
        /*0004*/ 	.word	0x00000082


	//----- nvinfo : EIATTR_KPARAM_INFO
	.align		4
.L_141:
        /*0008*/ 	.byte	0x04, 0x17
        /*000a*/ 	.short	(.L_143 - .L_142)
.L_142:
        /*000c*/ 	.word	0x00000000
        /*0010*/ 	.short	0x0000
        /*0012*/ 	.short	0x0000
        /*0014*/ 	.byte	0x00, 0xf5, 0x21, 0x00


	//----- nvinfo : EIATTR_SPARSE_MMA_MASK
	.align		4
.L_143:
        /*0018*/ 	.byte	0x03, 0x50
        /*001a*/ 	.short	0x0000


	//----- nvinfo : EIATTR_MAXREG_COUNT
	.align		4
        /*001c*/ 	.byte	0x03, 0x1b
        /*001e*/ 	.short	0x00ff


	//----- nvinfo : EIATTR_MERCURY_ISA_VERSION
	.align		4
        /*0020*/ 	.byte	0x03, 0x5f
        /*0022*/ 	.short	0x0101


	//----- nvinfo : EIATTR_VRC_CTA_INIT_COUNT
	.align		4
        /*0024*/ 	.byte	0x02, 0x4a
	.zero		1
	.zero		1


	//----- nvinfo : EIATTR_EXIT_INSTR_OFFSETS
	.align		4
        /*0028*/ 	.byte	0x04, 0x1c
        /*002a*/ 	.short	(.L_145 - .L_144)


	//   ....[0]....
.L_144:
        /*002c*/ 	.word	0x00000140


	//----- nvinfo : EIATTR_CBANK_PARAM_SIZE
	.align		4
.L_145:
        /*0030*/ 	.byte	0x03, 0x19
        /*0032*/ 	.short	0x0008


	//----- nvinfo : EIATTR_PARAM_CBANK
	.align		4
        /*0034*/ 	.byte	0x04, 0x0a
        /*0036*/ 	.short	(.L_147 - .L_146)
	.align		4
.L_146:
        /*0038*/ 	.word	index@(.nv.constant0._Z10point_initP7ECPoint)
        /*003c*/ 	.short	0x0380
        /*003e*/ 	.short	0x0008


	//----- nvinfo : EIATTR_SW_WAR
	.align		4
.L_147:
        /*0040*/ 	.byte	0x04, 0x36
        /*0042*/ 	.short	(.L_149 - .L_148)
.L_148:
        /*0044*/ 	.word	0x00000008
.L_149:


//--------------------- .nv.info._Z19generate_public_keyPhPj --------------------------
	.section	.nv.info._Z19generate_public_keyPhPj,"",@"SHT_CUDA_INFO"
	.sectionflags	@""
	.align	4


	//----- nvinfo : EIATTR_CUDA_API_VERSION
	.align		4
        /*0000*/ 	.byte	0x04, 0x37
        /*0002*/ 	.short	(.L_151 - .L_150)
.L_150:
        /*0004*/ 	.word	0x00000082


	//----- nvinfo : EIATTR_KPARAM_INFO
	.align		4
.L_151:
        /*0008*/ 	.byte	0x04, 0x17
        /*000a*/ 	.short	(.L_153 - .L_152)
.L_152:
        /*000c*/ 	.word	0x00000000
        /*0010*/ 	.short	0x0001
        /*0012*/ 	.short	0x0008
        /*0014*/ 	.byte	0x00, 0xf5, 0x21, 0x00


	//----- nvinfo : EIATTR_KPARAM_INFO
	.align		4
.L_153:
        /*0018*/ 	.byte	0x04, 0x17
        /*001a*/ 	.short	(.L_155 - .L_154)
.L_154:
        /*001c*/ 	.word	0x00000000
        /*0020*/ 	.short	0x0000
        /*0022*/ 	.short	0x0000
        /*0024*/ 	.byte	0x00, 0xf5, 0x21, 0x00


	//----- nvinfo : EIATTR_SPARSE_MMA_MASK
	.align		4
.L_155:
        /*0028*/ 	.byte	0x03, 0x50
        /*002a*/ 	.short	0x0000


	//----- nvinfo : EIATTR_MAXREG_COUNT
	.align		4
        /*002c*/ 	.byte	0x03, 0x1b
        /*002e*/ 	.short	0x00ff


	//----- nvinfo : EIATTR_MERCURY_ISA_VERSION
	.align		4
        /*0030*/ 	.byte	0x03, 0x5f
        /*0032*/ 	.short	0x0101


	//----- nvinfo : EIATTR_VRC_CTA_INIT_COUNT
	.align		4
        /*0034*/ 	.byte	0x02, 0x4a
	.zero		1
	.zero		1


	//----- nvinfo : EIATTR_EXIT_INSTR_OFFSETS
	.align		4
        /*0038*/ 	.byte	0x04, 0x1c
        /*003a*/ 	.short	(.L_157 - .L_156)


	//   ....[0]....
.L_156:
        /*003c*/ 	.word	0x000b97d0


	//----- nvinfo : EIATTR_CBANK_PARAM_SIZE
	.align		4
.L_157:
        /*0040*/ 	.byte	0x03, 0x19
        /*0042*/ 	.short	0x0010


	//----- nvinfo : EIATTR_PARAM_CBANK
	.align		4
        /*0044*/ 	.byte	0x04, 0x0a
        /*0046*/ 	.short	(.L_159 - .L_158)
	.align		4
.L_158:
        /*0048*/ 	.word	index@(.nv.constant0._Z19generate_public_keyPhPj)
        /*004c*/ 	.short	0x0380
        /*004e*/ 	.short	0x0010


	//----- nvinfo : EIATTR_SW_WAR
	.align		4
.L_159:
        /*0050*/ 	.byte	0x04, 0x36
        /*0052*/ 	.short	(.L_161 - .L_160)
.L_160:
        /*0054*/ 	.word	0x00000008
.L_161:


//--------------------- .nv.callgraph             --------------------------
	.section	.nv.callgraph,"",@"SHT_CUDA_CALLGRAPH"
	.align	4
	.sectionentsize	8
	.align		4
        /*0000*/ 	.word	0x00000000
	.align		4
        /*0004*/ 	.word	0xffffffff
	.align		4
        /*0008*/ 	.word	0x00000000
	.align		4
        /*000c*/ 	.word	0xfffffffe
	.align		4
        /*0010*/ 	.word	0x00000000
	.align		4
        /*0014*/ 	.word	0xfffffffd
	.align		4
        /*0018*/ 	.word	0x00000000
	.align		4
        /*001c*/ 	.word	0xfffffffc


//--------------------- .nv.constant3             --------------------------
	.section	.nv.constant3,"a",@progbits
	.align	4
.nv.constant3:
	.type		P_CONST,@object
	.size		P_CONST,(N_CONST - P_CONST)
P_CONST:
        /*0000*/ 	.byte	0x2f, 0xfc, 0xff, 0xff, 0xfe, 0xff, 0xff, 0xff, 0xff, 0xff, 0xff, 0xff, 0xff, 0xff, 0xff, 0xff
        /*0010*/ 	.byte	0xff, 0xff, 0xff, 0xff, 0xff, 0xff, 0xff, 0xff, 0xff, 0xff, 0xff, 0xff, 0xff, 0xff, 0xff, 0xff
	.type		N_CONST,@object
	.size		N_CONST,(GX_CONST - N_CONST)
N_CONST:
        /*0020*/ 	.byte	0x41, 0x41, 0x36, 0xd0, 0x8c, 0x5e, 0xd2, 0xbf, 0x3b, 0xa0, 0x48, 0xaf, 0xe6, 0xdc, 0xae, 0xba
        /*0030*/ 	.byte	0xfe, 0xff, 0xff, 0xff, 0xff, 0xff, 0xff, 0xff, 0xff, 0xff, 0xff, 0xff, 0xff, 0xff, 0xff, 0xff
	.type		GX_CONST,@object
	.size		GX_CONST,(GY_CONST - GX_CONST)
GX_CONST:
        /*0040*/ 	.byte	0x98, 0x17, 0xf8, 0x16, 0x5b, 0x81, 0xf2, 0x59, 0xd9, 0x28, 0xce, 0x2d, 0xdb, 0xfc, 0x9b, 0x02
        /*0050*/ 	.byte	0x07, 0x0b, 0x87, 0xce, 0x95, 0x62, 0xa0, 0x55, 0xac, 0xbb, 0xdc, 0xf9, 0x7e, 0x66, 0xbe, 0x79
	.type		GY_CONST,@object
	.size		GY_CONST,(R_MOD_P - GY_CONST)
GY_CONST:
        /*0060*/ 	.byte	0xb8, 0xd4, 0x10, 0xfb, 0x8f, 0xd0, 0x47, 0x9c, 0x19, 0x54, 0x85, 0xa6, 0x48, 0xb4, 0x17, 0xfd
        /*0070*/ 	.byte	0xa8, 0x08, 0x11, 0x0e, 0xfc, 0xfb, 0xa4, 0x5d, 0x65, 0xc4, 0xa3, 0x26, 0x77, 0xda, 0x3a, 0x48
	.type		R_MOD_P,@object
	.size		R_MOD_P,(R2_MOD_P - R_MOD_P)
R_MOD_P:
        /*0080*/ 	.byte	0xd1, 0x03, 0x00, 0x00, 0x01, 0x00, 0x00, 0x00, 0x00, 0x00, 0x00, 0x00, 0x00, 0x00, 0x00, 0x00
        /*0090*/ 	.byte	0x00, 0x00, 0x00, 0x00, 0x00, 0x00, 0x00, 0x00, 0x00, 0x00, 0x00, 0x00, 0x00, 0x00, 0x00, 0x00
	.type		R2_MOD_P,@object
	.size		R2_MOD_P,(R2_MOD_N - R2_MOD_P)
R2_MOD_P:
        /*00a0*/ 	.byte	0xa1, 0x90, 0x0e, 0x00, 0xa2, 0x07, 0x00, 0x00, 0x01, 0x00, 0x00, 0x00, 0x00, 0x00, 0x00, 0x00
        /*00b0*/ 	.byte	0x00, 0x00, 0x00, 0x00, 0x00, 0x00, 0x00, 0x00, 0x00, 0x00, 0x00, 0x00, 0x00, 0x00, 0x00, 0x00
	.type		R2_MOD_N,@object
	.size		R2_MOD_N,(MU_P - R2_MOD_N)
R2_MOD_N:
        /*00c0*/ 	.byte	0x40, 0xd1, 0xd7, 0x67, 0x14, 0xf2, 0x6c, 0x89, 0x78, 0xf8, 0x7c, 0x0e, 0xc2, 0x96, 0x14, 0x74
        /*00d0*/ 	.byte	0xc6, 0x07, 0xcd, 0x5b, 0xe4, 0xf5, 0x97, 0xe6, 0xc5, 0x9b, 0xc6, 0x81, 0xd5, 0x1c, 0x67, 0x9d
	.type		MU_P,@object
	.size		MU_P,(MU_N - MU_P)
MU_P:
        /*00e0*/ 	.byte	0x31, 0x35, 0x25, 0xd2
	.type		MU_N,@object
	.size		MU_N,(ZERO - MU_N)
MU_N:
        /*00e4*/ 	.byte	0x3f, 0xb1, 0x88, 0x55
	.type		ZERO,@object
	.size		ZERO,(ONE - ZERO)
ZERO:
	.zero		32
	.type		ONE,@object
	.size		ONE,(TWO - ONE)
ONE:
        /*0108*/ 	.byte	0x01, 0x00, 0x00, 0x00, 0x00, 0x00, 0x00, 0x00, 0x00, 0x00, 0x00, 0x00, 0x00, 0x00, 0x00, 0x00
        /*0118*/ 	.byte	0x00, 0x00, 0x00, 0x00, 0x00, 0x00, 0x00, 0x00, 0x00, 0x00, 0x00, 0x00, 0x00, 0x00, 0x00, 0x00
	.type		TWO,@object
	.size		TWO,(THREE - TWO)
TWO:
        /*0128*/ 	.byte	0x02, 0x00, 0x00, 0x00, 0x00, 0x00, 0x00, 0x00, 0x00, 0x00, 0x00, 0x00, 0x00, 0x00, 0x00, 0x00
        /*0138*/ 	.byte	0x00, 0x00, 0x00, 0x00, 0x00, 0x00, 0x00, 0x00, 0x00, 0x00, 0x00, 0x00, 0x00, 0x00, 0x00, 0x00
	.type		THREE,@object
	.size		THREE,(SEVEN - THREE)
THREE:
        /*0148*/ 	.byte	0x03, 0x00, 0x00, 0x00, 0x00, 0x00, 0x00, 0x00, 0x00, 0x00, 0x00, 0x00, 0x00, 0x00, 0x00, 0x00
        /*0158*/ 	.byte	0x00, 0x00, 0x00, 0x00, 0x00, 0x00, 0x00, 0x00, 0x00, 0x00, 0x00, 0x00, 0x00, 0x00, 0x00, 0x00
	.type		SEVEN,@object
	.size		SEVEN,(ONE_MONT - SEVEN)
SEVEN:
        /*0168*/ 	.byte	0x07, 0x00, 0x00, 0x00, 0x00, 0x00, 0x00, 0x00, 0x00, 0x00, 0x00, 0x00, 0x00, 0x00, 0x00, 0x00
        /*0178*/ 	.byte	0x00, 0x00, 0x00, 0x00, 0x00, 0x00, 0x00, 0x00, 0x00, 0x00, 0x00, 0x00, 0x00, 0x00, 0x00, 0x00
	.type		ONE_MONT,@object
	.size		ONE_MONT,(SEVEN_MONT - ONE_MONT)
ONE_MONT:
        /*0188*/ 	.byte	0xd1, 0x03, 0x00, 0x00, 0x01, 0x00, 0x00, 0x00, 0x00, 0x00, 0x00, 0x00, 0x00, 0x00, 0x00, 0x00
        /*0198*/ 	.byte	0x00, 0x00, 0x00, 0x00, 0x00, 0x00, 0x00, 0x00, 0x00, 0x00, 0x00, 0x00, 0x00, 0x00, 0x00, 0x00
	.type		SEVEN_MONT,@object
	.size		SEVEN_MONT,(.L_15 - SEVEN_MONT)
SEVEN_MONT:
        /*01a8*/ 	.byte	0x97, 0x1a, 0x00, 0x00, 0x07, 0x00, 0x00, 0x00, 0x00, 0x00, 0x00, 0x00, 0x00, 0x00, 0x00, 0x00
        /*01b8*/ 	.byte	0x00, 0x00, 0x00, 0x00, 0x00, 0x00, 0x00, 0x00, 0x00, 0x00, 0x00, 0x00, 0x00, 0x00, 0x00, 0x00
.L_15:


//--------------------- .text._Z19test_inverse_kernelPjS_ --------------------------
	.section	.text._Z19test_inverse_kernelPjS_,"ax",@progbits
	.align	128
        .global         _Z19test_inverse_kernelPjS_
        .type           _Z19test_inverse_kernelPjS_,@function
        .size           _Z19test_inverse_kernelPjS_,(.L_x_688 - _Z19test_inverse_kernelPjS_)
        .other          _Z19test_inverse_kernelPjS_,@"STO_CUDA_ENTRY STV_DEFAULT"
_Z19test_inverse_kernelPjS_:
.text._Z19test_inverse_kernelPjS_:
[----:B------:R-:W-:Y:S08]  /*0000*/  LDC R1, c[0x0][0x37c] ;  /* 0x0000df00ff017b82 */ /* 0x000ff00000000800 */
[----:B------:R-:W0:Y:S01]  /*0010*/  LDC.64 R2, c[0x0][0x380] ;  /* 0x0000e000ff027b82 */ /* 0x000e220000000a00 */
[----:B------:R-:W0:Y:S02]  /*0020*/  LDCU.64 UR22, c[0x0][0x358] ;  /* 0x00006b00ff1677ac */ /* 0x000e240008000a00 */
[----:B0-----:R-:W2:Y:S02]  /*0030*/  LDG.E R0, desc[UR22][R2.64] ;  /* 0x0000001602007981 */ /* 0x001ea4000c1e1900 */
[----:B--2---:R-:W-:-:S02]  /*0040*/  ISETP.NE.AND P0, PT, R0, RZ, PT ;  /* 0x000000ff0000720c */ /* 0x004fc40003f05270 */
[----:B------:R-:W-:-:S11]  /*0050*/  R2UR UR27, R0 ;  /* 0x00000000001b72ca */ /* 0x000fd600000e0000 */
[----:B------:R-:W-:Y:S05]  /*0060*/  @!P0 BRA `(.L_x_0) ;  /* 0x00000000000c8947 */ /* 0x000fea0003800000 */
[----:B------:R-:W2:Y:S02]  /*0070*/  LDG.E R0, desc[UR22][R2.64+0x4] ;  /* 0x0000041602007981 */ /* 0x000ea4000c1e1900 */
[----:B--2---:R-:W-:Y:S01]  /*0080*/  R2UR UR5, R0 ;  /* 0x00000000000572ca */ /* 0x004fe200000e0000 */
[----:B------:R-:W-:-:S14]  /*0090*/  BRA `(.L_x_1) ;  /* 0x0000000000847947 */ /* 0x000fdc0003800000 */
.L_x_0:
[----:B------:R-:W2:Y:S02]  /*00a0*/  LDG.E R0, desc[UR22][R2.64+0x4] ;  /* 0x0000041602007981 */ /* 0x000ea4000c1e1900 */
[C---:B--2---:R-:W-:Y:S02]  /*00b0*/  ISETP.NE.AND P0, PT, R0.reuse, RZ, PT ;  /* 0x000000ff0000720c */ /* 0x044fe40003f05270 */
[----:B------:R-:W-:-:S11]  /*00c0*/  R2UR UR5, R0 ;  /* 0x00000000000572ca */ /* 0x000fd600000e0000 */
[----:B------:R-:W-:Y:S05]  /*00d0*/  @P0 BRA `(.L_x_1) ;  /* 0x0000000000740947 */ /* 0x000fea0003800000 */
[----:B------:R-:W2:Y:S01]  /*00e0*/  LDG.E R0, desc[UR22][R2.64+0x8] ;  /* 0x0000081602007981 */ /* 0x000ea2000c1e1900 */
[----:B------:R-:W-:Y:S01]  /*00f0*/  UMOV UR5, URZ ;  /* 0x000000ff00057c82 */ /* 0x000fe20008000000 */
[----:B--2---:R-:W-:-:S13]  /*0100*/  ISETP.NE.AND P0, PT, R0, RZ, PT ;  /* 0x000000ff0000720c */ /* 0x004fda0003f05270 */
[----:B------:R-:W-:Y:S05]  /*0110*/  @P0 BRA `(.L_x_1) ;  /* 0x0000000000640947 */ /* 0x000fea0003800000 */
[----:B------:R-:W2:Y:S02]  /*0120*/  LDG.E R0, desc[UR22][R2.64+0xc] ;  /* 0x00000c1602007981 */ /* 0x000ea4000c1e1900 */
        /* <DEDUP_REMOVED lines=14> */
[----:B------:R-:W0:Y:S02]  /*0210*/  LDC.64 R2, c[0x0][0x388] ;  /* 0x0000e200ff027b82 */ /* 0x000e240000000a00 */
[----:B0-----:R-:W-:Y:S04]  /*0220*/  STG.E desc[UR22][R2.64], RZ ;  /* 0x000000ff02007986 */ /* 0x001fe8000c101916 */
[----:B------:R-:W-:Y:S04]  /*0230*/  STG.E desc[UR22][R2.64+0x4], RZ ;  /* 0x000004ff02007986 */ /* 0x000fe8000c101916 */
[----:B------:R-:W-:Y:S04]  /*0240*/  STG.E desc[UR22][R2.64+0x8], RZ ;  /* 0x000008ff02007986 */ /* 0x000fe8000c101916 */
[----:B------:R-:W-:Y:S04]  /*0250*/  STG.E desc[UR22][R2.64+0xc], RZ ;  /* 0x00000cff02007986 */ /* 0x000fe8000c101916 */
[----:B------:R-:W-:Y:S04]  /*0260*/  STG.E desc[UR22][R2.64+0x10], RZ ;  /* 0x000010ff02007986 */ /* 0x000fe8000c101916 */
[----:B------:R-:W-:Y:S04]  /*0270*/  STG.E desc[UR22][R2.64+0x14], RZ ;  /* 0x000014ff02007986 */ /* 0x000fe8000c101916 */
[----:B------:R-:W-:Y:S04]  /*0280*/  STG.E desc[UR22][R2.64+0x18], RZ ;  /* 0x000018ff02007986 */ /* 0x000fe8000c101916 */
[----:B------:R-:W-:Y:S01]  /*0290*/  STG.E desc[UR22][R2.64+0x1c], RZ ;  /* 0x00001cff02007986 */ /* 0x000fe2000c101916 */
[----:B------:R-:W-:Y:S05]  /*02a0*/  EXIT ;  /* 0x000000000000794d */ /* 0x000fea0003800000 */
.L_x_1:
[----:B------:R-:W2:Y:S04]  /*02b0*/  LDG.E R8, desc[UR22][R2.64+0x8] ;  /* 0x0000081602087981 */ /* 0x000ea8000c1e1900 */
[----:B------:R-:W3:Y:S04]  /*02c0*/  LDG.E R0, desc[UR22][R2.64+0xc] ;  /* 0x00000c1602007981 */ /* 0x000ee8000c1e1900 */
[----:B------:R-:W4:Y:S04]  /*02d0*/  LDG.E R4, desc[UR22][R2.64+0x10] ;  /* 0x0000101602047981 */ /* 0x000f28000c1e1900 */
[----:B------:R-:W5:Y:S04]  /*02e0*/  LDG.E R5, desc[UR22][R2.64+0x14] ;  /* 0x0000141602057981 */ /* 0x000f68000c1e1900 */
[----:B------:R-:W5:Y:S04]  /*02f0*/  LDG.E R6, desc[UR22][R2.64+0x18] ;  /* 0x0000181602067981 */ /* 0x000f68000c1e1900 */
[----:B------:R-:W5:Y:S01]  /*0300*/  LDG.E R7, desc[UR22][R2.64+0x1c] ;  /* 0x00001c1602077981 */ /* 0x000f62000c1e1900 */
[----:B------:R-:W-:Y:S01]  /*0310*/  UMOV UR47, 0xffffffff ;  /* 0xffffffff002f7882 */ /* 0x000fe20000000000 */
[----:B------:R-:W-:Y:S01]  /*0320*/  UMOV UR45, 0xfffffffe ;  /* 0xfffffffe002d7882 */ /* 0x000fe20000000000 */
[----:B------:R-:W-:Y:S01]  /*0330*/  UMOV UR36, 0xfffffc2f ;  /* 0xfffffc2f00247882 */ /* 0x000fe20000000000 */
[----:B------:R-:W-:Y:S01]  /*0340*/  UMOV UR24, 0x1 ;  /* 0x0000000100187882 */ /* 0x000fe20000000000 */
[----:B------:R-:W-:Y:S01]  /*0350*/  UMOV UR10, URZ ;  /* 0x000000ff000a7c82 */ /* 0x000fe20008000000 */
        /* <DEDUP_REMOVED lines=14> */
[----:B------:R-:W-:Y:S01]  /*0440*/  UMOV UR51, 0xffffffff ;  /* 0xffffffff00337882 */ /* 0x000fe20000000000 */
[----:B------:R-:W-:Y:S01]  /*0450*/  UMOV UR39, 0xffffffff ;  /* 0xffffffff00277882 */ /* 0x000fe20000000000 */
[----:B------:R-:W-:Y:S01]  /*0460*/  UMOV UR42, 0xffffffff ;  /* 0xffffffff002a7882 */ /* 0x000fe20000000000 */
[----:B------:R-:W-:Y:S01]  /*0470*/  UMOV UR40, 0xffffffff ;  /* 0xffffffff00287882 */ /* 0x000fe20000000000 */
[----:B------:R-:W-:Y:S01]  /*0480*/  UMOV UR41, 0xffffffff ;  /* 0xffffffff00297882 */ /* 0x000fe20000000000 */
[----:B------:R-:W-:Y:S01]  /*0490*/  UMOV UR21, 0x1 ;  /* 0x0000000100157882 */ /* 0x000fe20000000000 */
[----:B------:R-:W-:Y:S01]  /*04a0*/  UMOV UR4, URZ ;  /* 0x000000ff00047c82 */ /* 0x000fe20008000000 */
[----:B--2---:R-:W-:-:S02]  /*04b0*/  R2UR UR28, R8 ;  /* 0x00000000081c72ca */ /* 0x004fc400000e0000 */
[----:B---3--:R-:W-:Y:S02]  /*04c0*/  R2UR UR31, R0 ;  /* 0x00000000001f72ca */ /* 0x008fe400000e0000 */
[----:B----4-:R-:W-:Y:S02]  /*04d0*/  R2UR UR32, R4 ;  /* 0x00000000042072ca */ /* 0x010fe400000e0000 */
[----:B-----5:R-:W-:Y:S02]  /*04e0*/  R2UR UR37, R5 ;  /* 0x00000000052572ca */ /* 0x020fe400000e0000 */
[----:B------:R-:W-:Y:S02]  /*04f0*/  R2UR UR38, R6 ;  /* 0x00000000062672ca */ /* 0x000fe400000e0000 */
[----:B------:R-:W-:-:S15]  /*0500*/  R2UR UR35, R7 ;  /* 0x00000000072372ca */ /* 0x000fde00000e0000 */
.L_x_2:
[----:B------:R-:W-:Y:S02]  /*0510*/  ULOP3.LUT UP0, UR33, UR36, 0x1, URZ, 0xc0, !UPT ;  /* 0x0000000124217892 */ /* 0x000fe4000f80c0ff */
[----:B------:R-:W-:Y:S02]  /*0520*/  UIADD3 UR4, UPT, UPT, UR4, 0x1, URZ ;  /* 0x0000000104047890 */ /* 0x000fe4000fffe0ff */
[----:B------:R-:W-:-:S04]  /*0530*/  UISETP.LT.OR UP0, UPT, UR21, 0x1, !UP0 ;  /* 0x000000011500788c */ /* 0x000fc8000c701670 */
[----:B------:R-:W-:Y:S02]  /*0540*/  USEL UR25, UR27, UR36, UP0 ;  /* 0x000000241b197287 */ /* 0x000fe40008000000 */
[----:B------:R-:W-:Y:S02]  /*0550*/  USEL UR36, UR36, UR27, UP0 ;  /* 0x0000001b24247287 */ /* 0x000fe40008000000 */
[----:B------:R-:W-:Y:S02]  /*0560*/  USEL UR26, UR24, UR13, UP0 ;  /* 0x0000000d181a7287 */ /* 0x000fe40008000000 */
[----:B------:R-:W-:Y:S02]  /*0570*/  USEL UR44, UR13, UR24, UP0 ;  /* 0x000000180d2c7287 */ /* 0x000fe40008000000 */
[----:B------:R-:W-:Y:S02]  /*0580*/  USEL UR29, UR28, UR47, UP0 ;  /* 0x0000002f1c1d7287 */ /* 0x000fe40008000000 */
[----:B------:R-:W-:-:S02]  /*0590*/  USEL UR30, UR31, UR51, UP0 ;  /* 0x000000331f1e7287 */ /* 0x000fc40008000000 */
        /* <DEDUP_REMOVED lines=21> */
[----:B------:R-:W-:Y:S02]  /*06f0*/  ULOP3.LUT UR15, UR26, UR33, URZ, 0xc0, !UPT ;  /* 0x000000211a0f7292 */ /* 0x000fe4000f8ec0ff */
[----:B------:R-:W-:Y:S02]  /*0700*/  ULOP3.LUT UR10, UR25, UR33, URZ, 0xc0, !UPT ;  /* 0x00000021190a7292 */ /* 0x000fe4000f8ec0ff */
[----:B------:R-:W-:-:S02]  /*0710*/  USEL UR16, UR39, UR32, UP0 ;  /* 0x0000002027107287 */ /* 0x000fc40008000000 */
[----:B------:R-:W-:Y:S02]  /*0720*/  USEL UR19, UR19, UR11, UP0 ;  /* 0x0000000b13137287 */ /* 0x000fe40008000000 */
[----:B------:R-:W-:Y:S02]  /*0730*/  USEL UR40, UR40, UR38, UP0 ;  /* 0x0000002628287287 */ /* 0x000fe40008000000 */
[----:B------:R-:W-:Y:S02]  /*0740*/  USEL UR12, UR18, UR12, UP0 ;  /* 0x0000000c120c7287 */ /* 0x000fe40008000000 */
[----:B------:R-:W-:Y:S02]  /*0750*/  USEL UR35, UR41, UR35, UP0 ;  /* 0x0000002329237287 */ /* 0x000fe40008000000 */
[----:B------:R-:W-:Y:S02]  /*0760*/  ULOP3.LUT UR54, UR24, UR33, URZ, 0xc0, !UPT ;  /* 0x0000002118367292 */ /* 0x000fe4000f8ec0ff */
[----:B------:R-:W-:-:S02]  /*0770*/  ULOP3.LUT UR55, UR29, UR33, URZ, 0xc0, !UPT ;  /* 0x000000211d377292 */ /* 0x000fc4000f8ec0ff */
[----:B------:R-:W-:Y:S02]  /*0780*/  ULOP3.LUT UR32, UR30, UR33, URZ, 0xc0, !UPT ;  /* 0x000000211e207292 */ /* 0x000fe4000f8ec0ff */
[----:B------:R-:W-:Y:S02]  /*0790*/  ULOP3.LUT UR17, UR34, UR33, URZ, 0xc0, !UPT ;  /* 0x0000002122117292 */ /* 0x000fe4000f8ec0ff */
[----:B------:R-:W-:Y:S02]  /*07a0*/  ULOP3.LUT UR50, UR14, UR33, URZ, 0xc0, !UPT ;  /* 0x000000210e327292 */ /* 0x000fe4000f8ec0ff */
[----:B------:R-:W-:Y:S02]  /*07b0*/  ULOP3.LUT UR43, UR8, UR33, URZ, 0xc0, !UPT ;  /* 0x00000021082b7292 */ /* 0x000fe4000f8ec0ff */
        /* <DEDUP_REMOVED lines=8> */
[----:B------:R-:W-:Y:S02]  /*0840*/  UIADD3 UR33, UPT, UPT, UR44, UR15, URZ ;  /* 0x0000000f2c217290 */ /* 0x000fe4000fffe0ff */
[----:B------:R-:W-:Y:S02]  /*0850*/  UIADD3 UR10, UPT, UPT, UR36, UR10, URZ ;  /* 0x0000000a240a7290 */ /* 0x000fe4000fffe0ff */
[----:B------:R-:W-:Y:S02]  /*0860*/  @!UP0 UIADD3 UR21, UPT, UPT, -UR21, URZ, URZ ;  /* 0x000000ff15158290 */ /* 0x000fe4000fffe1ff */
[----:B------:R-:W-:Y:S02]  /*0870*/  UISETP.GE.U32.AND UP1, UPT, UR33, UR44, UPT ;  /* 0x0000002c2100728c */ /* 0x000fe4000bf26070 */
[----:B------:R-:W-:Y:S02]  /*0880*/  UISETP.GE.U32.AND UP0, UPT, UR10, UR36, UPT ;  /* 0x000000240a00728c */ /* 0x000fe4000bf06070 */
[----:B------:R-:W-:-:S02]  /*0890*/  ULOP3.LUT UR15, UR33, 0x1, URZ, 0xc0, !UPT ;  /* 0x00000001210f7892 */ /* 0x000fc4000f8ec0ff */
[----:B------:R-:W-:Y:S02]  /*08a0*/  USEL UR44, URZ, 0x1, UP1 ;  /* 0x00000001ff2c7887 */ /* 0x000fe40008800000 */
[----:B------:R-:W-:Y:S02]  /*08b0*/  USEL UR58, URZ, 0x1, UP0 ;  /* 0x00000001ff3a7887 */ /* 0x000fe40008000000 */
[----:B------:R-:W-:Y:S02]  /*08c0*/  UIADD3 UR36, UPT, UPT, UR33, UR15, URZ ;  /* 0x0000000f21247290 */ /* 0x000fe4000fffe0ff */
[----:B------:R-:W-:Y:S02]  /*08d0*/  UIADD3 UR46, UP3, UP4, UR56, UR44, UR46 ;  /* 0x0000002c382e7290 */ /* 0x000fe4000fc7e02e */
[----:B------:R-:W-:Y:S02]  /*08e0*/  UIADD3 UR54, UP1, UP2, UR54, UR58, UR45 ;  /* 0x0000003a36367290 */ /* 0x000fe4000fa3e02d */
[----:B------:R-:W-:-:S02]  /*08f0*/  UISETP.GE.U32.AND UP0, UPT, UR36, UR33, UPT ;  /* 0x000000212400728c */ /* 0x000fc4000bf06070 */
[----:B------:R-:W-:Y:S02]  /*0900*/  UIADD3.X UR45, UPT, UPT, URZ, URZ, URZ, UP3, UP4 ;  /* 0x000000ffff2d7290 */ /* 0x000fe40009fe84ff */
[----:B------:R-:W-:Y:S02]  /*0910*/  UIADD3.X UR58, UPT, UPT, URZ, URZ, URZ, UP1, UP2 ;  /* 0x000000ffff3a7290 */ /* 0x000fe40008fe44ff */
[----:B------:R-:W-:Y:S02]  /*0920*/  USEL UR44, URZ, 0x1, UP0 ;  /* 0x00000001ff2c7887 */ /* 0x000fe40008000000 */
[----:B------:R-:W-:Y:S02]  /*0930*/  USHF.L.W.U32.HI UR33, UR10, 0x1f, UR54 ;  /* 0x0000001f0a217899 */ /* 0x000fe40008010e36 */
[----:B------:R-:W-:Y:S02]  /*0940*/  UIADD3 UR57, UP3, UP4, UR57, UR45, UR49 ;  /* 0x0000002d39397290 */ /* 0x000fe4000fc7e031 */
[----:B------:R-:W-:-:S02]  /*0950*/  UIADD3 UR58, UP1, UP2, UR55, UR58, UR47 ;  /* 0x0000003a373a7290 */ /* 0x000fc4000fa3e02f */
[----:B------:R-:W-:Y:S02]  /*0960*/  UIADD3 UR49, UP5, UPT, UR44, UR46, URZ ;  /* 0x0000002e2c317290 */ /* 0x000fe4000ffbe0ff */
[----:B------:R-:W-:Y:S02]  /*0970*/  ULOP3.LUT UP0, UR10, UR33, 0x1, URZ, 0xc0, !UPT ;  /* 0x00000001210a7892 */ /* 0x000fe4000f80c0ff */
[----:B------:R-:W-:Y:S02]  /*0980*/  UIADD3.X UR44, UPT, UPT, URZ, URZ, URZ, UP1, UP2 ;  /* 0x000000ffff2c7290 */ /* 0x000fe40008fe44ff */
[----:B------:R-:W-:Y:S02]  /*0990*/  UIADD3.X UR56, UPT, UPT, URZ, URZ, URZ, UP3, UP4 ;  /* 0x000000ffff387290 */ /* 0x000fe40009fe84ff */
[----:B------:R-:W-:Y:S02]  /*09a0*/  UIADD3.X UR45, UPT, UPT, URZ, URZ, URZ, UP5, !UPT ;  /* 0x000000ffff2d7290 */ /* 0x000fe4000affe4ff */
[----:B------:R-:W-:-:S02]  /*09b0*/  UISETP.LT.OR UP0, UPT, UR21, URZ, !UP0 ;  /* 0x000000ff1500728c */ /* 0x000fc4000c701670 */
[----:B------:R-:W-:Y:S02]  /*09c0*/  USHF.L.W.U32.HI UR46, UR54, 0x1f, UR58 ;  /* 0x0000001f362e7899 */ /* 0x000fe40008010e3a */
[----:B------:R-:W-:Y:S02]  /*09d0*/  USHF.L.W.U32.HI UR36, UR36, 0x1f, UR49 ;  /* 0x0000001f24247899 */ /* 0x000fe40008010e31 */
[----:B------:R-:W-:Y:S02]  /*09e0*/  UIADD3 UR51, UP1, UP2, UR32, UR44, UR51 ;  /* 0x0000002c20337290 */ /* 0x000fe4000fa3e033 */
[----:B------:R-:W-:Y:S02]  /*09f0*/  UIADD3 UR56, UP3, UP4, UR20, UR56, UR52 ;  /* 0x0000003814387290 */ /* 0x000fe4000fc7e034 */
[----:B------:R-:W-:Y:S02]  /*0a00*/  UIADD3 UR45, UP5, UP6, UR15, UR45, UR57 ;  /* 0x0000002d0f2d7290 */ /* 0x000fe4000febe039 */
[----:B------:R-:W-:-:S02]  /*0a10*/  USEL UR32, UR25, UR33, UP0 ;  /* 0x0000002119207287 */ /* 0x000fc40008000000 */
[----:B------:R-:W-:Y:S02]  /*0a20*/  USEL UR47, UR33, UR25, UP0 ;  /* 0x00000019212f7287 */ /* 0x000fe40008000000 */
[----:B------:R-:W-:Y:S02]  /*0a30*/  USEL UR20, UR26, UR36, UP0 ;  /* 0x000000241a147287 */ /* 0x000fe40008000000 */
[----:B------:R-:W-:Y:S02]  /*0a40*/  USEL UR54, UR36, UR26, UP0 ;  /* 0x0000001a24367287 */ /* 0x000fe40008000000 */
[----:B------:R-:W-:Y:S02]  /*0a50*/  USEL UR25, UR24, UR46, UP0 ;  /* 0x0000002e18197287 */ /* 0x000fe40008000000 */
[----:B------:R-:W-:Y:S02]  /*0a60*/  USEL UR46, UR46, UR24, UP0 ;  /* 0x000000182e2e7287 */ /* 0x000fe40008000000 */
[----:B------:R-:W-:-:S02]  /*0a70*/  UIADD3.X UR33, UPT, UPT, URZ, URZ, URZ, UP1, UP2 ;  /* 0x000000ffff217290 */ /* 0x000fc40008fe44ff */
[----:B------:R-:W-:Y:S02]  /*0a80*/  UIADD3.X UR55, UPT, UPT, URZ, URZ, URZ, UP3, UP4 ;  /* 0x000000ffff377290 */ /* 0x000fe40009fe84ff */
[----:B------:R-:W-:Y:S02]  /*0a90*/  UIADD3.X UR36, UPT, UPT, URZ, URZ, URZ, UP5, UP6 ;  /* 0x000000ffff247290 */ /* 0x000fe4000afec4ff */
[----:B------:R-:W-:Y:S02]  /*0aa0*/  ULOP3.LUT UR24, UR32, UR10, URZ, 0xc0, !UPT ;  /* 0x0000000a20187292 */ /* 0x000fe4000f8ec0ff */
[----:B------:R-:W-:Y:S02]  /*0ab0*/  ULOP3.LUT UR52, UR20, UR10, URZ, 0xc0, !UPT ;  /* 0x0000000a14347292 */ /* 0x000fe4000f8ec0ff */
[----:B------:R-:W-:Y:S02]  /*0ac0*/  UIADD3 UR33, UP1, UP2, UR17, UR33, UR16 ;  /* 0x0000002111217290 */ /* 0x000fe4000fa3e010 */
[----:B------:R-:W-:-:S02]  /*0ad0*/  UIADD3 UR55, UP3, UP4, UR11, UR55, UR48 ;  /* 0x000000370b377290 */ /* 0x000fc4000fc7e030 */
[----:B------:R-:W-:Y:S02]  /*0ae0*/  UIADD3 UR36, UP5, UP6, UR15, UR36, UR56 ;  /* 0x000000240f247290 */ /* 0x000fe4000febe038 */
[----:B------:R-:W-:Y:S02]  /*0af0*/  UIADD3 UR24, UPT, UPT, UR47, UR24, URZ ;  /* 0x000000182f187290 */ /* 0x000fe4000fffe0ff */
[----:B------:R-:W-:Y:S02]  /*0b00*/  UIADD3 UR52, UPT, UPT, UR54, UR52, URZ ;  /* 0x0000003436347290 */ /* 0x000fe4000fffe0ff */
[----:B------:R-:W-:Y:S02]  /*0b10*/  UIADD3 UR53, UPT, UPT, UR21, 0x1, URZ ;  /* 0x0000000115357890 */ /* 0x000fe4000fffe0ff */
[----:B------:R-:W-:Y:S02]  /*0b20*/  UIADD3.X UR56, UPT, UPT, URZ, URZ, URZ, UP1, UP2 ;  /* 0x000000ffff387290 */ /* 0x000fe40008fe44ff */
[----:B------:R-:W-:-:S02]  /*0b30*/  UIADD3.X UR57, UPT, UPT, URZ, URZ, URZ, UP3, UP4 ;  /* 0x000000ffff397290 */ /* 0x000fc40009fe84ff */
[----:B------:R-:W-:Y:S02]  /*0b40*/  UIADD3.X UR48, UPT, UPT, URZ, URZ, URZ, UP5, UP6 ;  /* 0x000000ffff307290 */ /* 0x000fe4000afec4ff */
[----:B------:R-:W-:Y:S02]  /*0b50*/  @!UP0 ULOP3.LUT UR53, URZ, UR21, URZ, 0x33, !UPT ;  /* 0x00000015ff358292 */ /* 0x000fe4000f8e33ff */
[----:B------:R-:W-:Y:S02]  /*0b60*/  USHF.L.W.U32.HI UR49, UR49, 0x1f, UR45 ;  /* 0x0000001f31317899 */ /* 0x000fe40008010e2d */
[----:B------:R-:W-:Y:S02]  /*0b70*/  UISETP.GE.U32.AND UP5, UPT, UR24, UR47, UPT ;  /* 0x0000002f1800728c */ /* 0x000fe4000bfa6070 */
[----:B------:R-:W-:Y:S02]  /*0b80*/  USHF.L.W.U32.HI UR21, UR58, 0x1f, UR51 ;  /* 0x0000001f3a157899 */ /* 0x000fe40008010e33 */
[----:B------:R-:W-:-:S02]  /*0b90*/  USHF.L.W.U32.HI UR45, UR45, 0x1f, UR36 ;  /* 0x0000001f2d2d7899 */ /* 0x000fc40008010e24 */
[----:B------:R-:W-:Y:S02]  /*0ba0*/  UISETP.GE.U32.AND UP6, UPT, UR52, UR54, UPT ;  /* 0x000000363400728c */ /* 0x000fe4000bfc6070 */
[----:B------:R-:W-:Y:S02]  /*0bb0*/  ULOP3.LUT UR11, UR52, 0x1, URZ, 0xc0, !UPT ;  /* 0x00000001340b7892 */ /* 0x000fe4000f8ec0ff */
[----:B------:R-:W-:Y:S02]  /*0bc0*/  UIADD3 UR42, UP3, UP4, UR50, UR56, UR42 ;  /* 0x00000038322a7290 */ /* 0x000fe4000fc7e02a */
[----:B------:R-:W-:Y:S02]  /*0bd0*/  UIADD3 UR57, UP1, UP2, UR18, UR57, UR19 ;  /* 0x0000003912397290 */ /* 0x000fe4000fa3e013 */
[----:B------:R-:W-:Y:S02]  /*0be0*/  ULOP3.LUT UR26, UR25, UR10, URZ, 0xc0, !UPT ;  /* 0x0000000a191a7292 */ /* 0x000fe4000f8ec0ff */
[----:B------:R-:W-:-:S02]  /*0bf0*/  USEL UR17, UR27, UR49, UP0 ;  /* 0x000000311b117287 */ /* 0x000fc40008000000 */
[----:B------:R-:W-:Y:S02]  /*0c00*/  USEL UR54, URZ, 0x1, UP5 ;  /* 0x00000001ff367887 */ /* 0x000fe4000a800000 */
[----:B------:R-:W-:Y:S02]  /*0c10*/  USEL UR16, UR29, UR21, UP0 ;  /* 0x000000151d107287 */ /* 0x000fe40008000000 */
[----:B------:R-:W-:Y:S02]  /*0c20*/  USEL UR29, UR21, UR29, UP0 ;  /* 0x0000001d151d7287 */ /* 0x000fe40008000000 */
[----:B------:R-:W-:Y:S02]  /*0c30*/  USEL UR50, URZ, 0x1, UP6 ;  /* 0x00000001ff327887 */ /* 0x000fe4000b000000 */
[----:B------:R-:W-:Y:S02]  /*0c40*/  USEL UR19, UR28, UR45, UP0 ;  /* 0x0000002d1c137287 */ /* 0x000fe40008000000 */
[----:B------:R-:W-:-:S02]  /*0c50*/  USEL UR47, UR45, UR28, UP0 ;  /* 0x0000001c2d2f7287 */ /* 0x000fc40008000000 */
[----:B------:R-:W-:Y:S02]  /*0c60*/  USHF.L.W.U32.HI UR21, UR51, 0x1f, UR33 ;  /* 0x0000001f33157899 */ /* 0x000fe40008010e21 */
[----:B------:R-:W-:Y:S02]  /*0c70*/  UIADD3 UR48, UP5, UP6, UR15, UR48, UR55 ;  /* 0x000000300f307290 */ /* 0x000fe4000febe037 */
[----:B------:R-:W-:Y:S02]  /*0c80*/  UIADD3 UR45, UPT, UPT, UR52, UR11, URZ ;  /* 0x0000000b342d7290 */ /* 0x000fe4000fffe0ff */
[----:B------:R-:W-:Y:S02]  /*0c90*/  UIADD3.X UR58, UPT, UPT, URZ, URZ, URZ, UP3, UP4 ;  /* 0x000000ffff3a7290 */ /* 0x000fe40009fe84ff */
[----:B------:R-:W-:Y:S02]  /*0ca0*/  UIADD3.X UR56, UPT, UPT, URZ, URZ, URZ, UP1, UP2 ;  /* 0x000000ffff387290 */ /* 0x000fe40008fe44ff */
[----:B------:R-:W-:-:S02]  /*0cb0*/  USEL UR49, UR49, UR27, UP0 ;  /* 0x0000001b31317287 */ /* 0x000fc40008000000 */
[----:B------:R-:W-:Y:S02]  /*0cc0*/  ULOP3.LUT UR51, UR17, UR10, URZ, 0xc0, !UPT ;  /* 0x0000000a11337292 */ /* 0x000fe4000f8ec0ff */
[----:B------:R-:W-:Y:S02]  /*0cd0*/  UIADD3 UR46, UP2, UP3, UR26, UR54, UR46 ;  /* 0x000000361a2e7290 */ /* 0x000fe4000fb5e02e */
[----:B------:R-:W-:Y:S02]  /*0ce0*/  UIADD3.X UR55, UPT, UPT, URZ, URZ, URZ, UP5, UP6 ;  /* 0x000000ffff377290 */ /* 0x000fe4000afec4ff */
[----:B------:R-:W-:Y:S02]  /*0cf0*/  UISETP.GE.U32.AND UP1, UPT, UR45, UR52, UPT ;  /* 0x000000342d00728c */ /* 0x000fe4000bf26070 */
[----:B------:R-:W-:Y:S02]  /*0d00*/  UIADD3 UR50, UP4, UP5, UR51, UR50, UR49 ;  /* 0x0000003233327290 */ /* 0x000fe4000fd9e031 */
[----:B------:R-:W-:-:S02]  /*0d10*/  UIADD3.X UR52, UPT, UPT, URZ, URZ, URZ, UP2, UP3 ;  /* 0x000000ffff347290 */ /* 0x000fc400097e64ff */
[----:B------:R-:W-:Y:S02]  /*0d20*/  UIADD3 UR43, UP2, UP3, UR43, UR58, UR40 ;  /* 0x0000003a2b2b7290 */ /* 0x000fe4000fb5e028 */
[----:B------:R-:W-:Y:S02]  /*0d30*/  USEL UR18, UR30, UR21, UP0 ;  /* 0x000000151e127287 */ /* 0x000fe40008000000 */
[----:B------:R-:W-:Y:S02]  /*0d40*/  UIADD3.X UR51, UPT, UPT, URZ, URZ, URZ, UP4, UP5 ;  /* 0x000000ffff337290 */ /* 0x000fe4000a7ea4ff */
[----:B------:R-:W-:Y:S02]  /*0d50*/  USEL UR21, UR21, UR30, UP0 ;  /* 0x0000001e15157287 */ /* 0x000fe40008000000 */
[----:B------:R-:W-:Y:S02]  /*0d60*/  UIADD3 UR56, UP4, UP5, UR41, UR56, UR12 ;  /* 0x0000003829387290 */ /* 0x000fe4000fd9e00c */
[----:B------:R-:W-:-:S02]  /*0d70*/  UIADD3.X UR58, UPT, UPT, URZ, URZ, URZ, UP2, UP3 ;  /* 0x000000ffff3a7290 */ /* 0x000fc400097e64ff */
[----:B------:R-:W-:Y:S02]  /*0d80*/  USHF.L.W.U32.HI UR30, UR36, 0x1f, UR48 ;  /* 0x0000001f241e7899 */ /* 0x000fe40008010e30 */
[----:B------:R-:W-:Y:S02]  /*0d90*/  UIADD3 UR41, UP2, UP3, UR15, UR55, UR57 ;  /* 0x000000370f297290 */ /* 0x000fe4000fb5e039 */
[----:B------:R-:W-:Y:S02]  /*0da0*/  ULOP3.LUT UR27, UR16, UR10, URZ, 0xc0, !UPT ;  /* 0x0000000a101b7292 */ /* 0x000fe4000f8ec0ff */
[----:B------:R-:W-:Y:S02]  /*0db0*/  USHF.L.W.U32.HI UR28, UR33, 0x1f, UR42 ;  /* 0x0000001f211c7899 */ /* 0x000fe40008010e2a */
[----:B------:R-:W-:Y:S02]  /*0dc0*/  USHF.L.W.U32.HI UR40, UR24, 0x1f, UR46 ;  /* 0x0000001f18287899 */ /* 0x000fe40008010e2e */
[----:B------:R-:W-:-:S02]  /*0dd0*/  ULOP3.LUT UR49, UR19, UR10, URZ, 0xc0, !UPT ;  /* 0x0000000a13317292 */ /* 0x000fc4000f8ec0ff */
[----:B------:R-:W-:Y:S02]  /*0de0*/  USEL UR33, UR31, UR30, UP0 ;  /* 0x0000001e1f217287 */ /* 0x000fe40008000000 */
[----:B------:R-:W-:Y:S02]  /*0df0*/  UIADD3.X UR54, UPT, UPT, URZ, URZ, URZ, UP4, UP5 ;  /* 0x000000ffff367290 */ /* 0x000fe4000a7ea4ff */
[----:B------:R-:W-:Y:S02]  /*0e00*/  UIADD3.X UR24, UPT, UPT, URZ, URZ, URZ, UP2, UP3 ;  /* 0x000000ffff187290 */ /* 0x000fe400097e64ff */
[----:B------:R-:W-:Y:S02]  /*0e10*/  USEL UR31, UR30, UR31, UP0 ;  /* 0x0000001f1e1f7287 */ /* 0x000fe40008000000 */
[----:B------:R-:W-:Y:S02]  /*0e20*/  UIADD3 UR29, UP2, UP3, UR27, UR52, UR29 ;  /* 0x000000341b1d7290 */ /* 0x000fe4000fb5e01d */
[----:B------:R-:W-:-:S02]  /*0e30*/  USEL UR30, UR34, UR28, UP0 ;  /* 0x0000001c221e7287 */ /* 0x000fc40008000000 */
[----:B------:R-:W-:Y:S02]  /*0e40*/  USEL UR26, UR28, UR34, UP0 ;  /* 0x000000221c1a7287 */ /* 0x000fe40008000000 */
[----:B------:R-:W-:Y:S02]  /*0e50*/  USEL UR12, URZ, 0x1, UP1 ;  /* 0x00000001ff0c7887 */ /* 0x000fe40008800000 */
[----:B------:R-:W-:Y:S02]  /*0e60*/  USHF.L.W.U32.HI UR34, UR42, 0x1f, UR43 ;  /* 0x0000001f2a227899 */ /* 0x000fe40008010e2b */
[----:B------:R-:W-:Y:S02]  /*0e70*/  UIADD3 UR51, UP4, UP5, UR49, UR51, UR47 ;  /* 0x0000003331337290 */ /* 0x000fe4000fd9e02f */
[----:B------:R-:W-:Y:S02]  /*0e80*/  UIADD3 UR37, UPT, UPT, UR39, UR37, UR54 ;  /* 0x0000002527257290 */ /* 0x000fe4000fffe036 */
[----:B------:R-:W-:-:S02]  /*0e90*/  ULOP3.LUT UR36, UR18, UR10, URZ, 0xc0, !UPT ;  /* 0x0000000a12247292 */ /* 0x000fc4000f8ec0ff */
[----:B------:R-:W-:Y:S02]  /*0ea0*/  USHF.L.W.U32.HI UR48, UR48, 0x1f, UR41 ;  /* 0x0000001f30307899 */ /* 0x000fe40008010e29 */
[----:B------:R-:W-:Y:S02]  /*0eb0*/  UIADD3 UR38, UPT, UPT, UR38, UR35, UR58 ;  /* 0x0000002326267290 */ /* 0x000fe4000fffe03a */
[----:B------:R-:W-:Y:S02]  /*0ec0*/  UIADD3.X UR54, UPT, UPT, URZ, URZ, URZ, UP2, UP3 ;  /* 0x000000ffff367290 */ /* 0x000fe400097e64ff */
[----:B------:R-:W-:Y:S02]  /*0ed0*/  UIADD3 UR42, UP6, UPT, UR12, UR50, URZ ;  /* 0x000000320c2a7290 */ /* 0x000fe4000ffde0ff */
[----:B------:R-:W-:Y:S02]  /*0ee0*/  UIADD3 UR35, UP2, UP3, UR15, UR24, UR56 ;  /* 0x000000180f237290 */ /* 0x000fe4000fb5e038 */
[----:B------:R-:W-:-:S02]  /*0ef0*/  ULOP3.LUT UP1, UR12, UR40, 0x1, URZ, 0xc0, !UPT ;  /* 0x00000001280c7892 */ /* 0x000fc4000f82c0ff */
[----:B------:R-:W-:Y:S02]  /*0f00*/  USEL UR24, UR14, UR34, UP0 ;  /* 0x000000220e187287 */ /* 0x000fe40008000000 */
[----:B------:R-:W-:Y:S02]  /*0f10*/  USEL UR34, UR34, UR14, UP0 ;  /* 0x0000000e22227287 */ /* 0x000fe40008000000 */
[----:B------:R-:W-:Y:S02]  /*0f20*/  UIADD3.X UR52, UPT, UPT, URZ, URZ, URZ, UP4, UP5 ;  /* 0x000000ffff347290 */ /* 0x000fe4000a7ea4ff */
[----:B------:R-:W-:Y:S02]  /*0f30*/  USEL UR27, UR13, UR48, UP0 ;  /* 0x000000300d1b7287 */ /* 0x000fe40008000000 */
[----:B------:R-:W-:Y:S02]  /*0f40*/  USEL UR39, UR48, UR13, UP0 ;  /* 0x0000000d30277287 */ /* 0x000fe40008000000 */
[----:B------:R-:W-:-:S02]  /*0f50*/  UIADD3 UR14, UP4, UP5, UR36, UR54, UR21 ;  /* 0x00000036240e7290 */ /* 0x000fc4000fd9e015 */
[----:B------:R-:W-:Y:S02]  /*0f60*/  UIADD3.X UR13, UPT, UPT, URZ, URZ, URZ, UP6, !UPT ;  /* 0x000000ffff0d7290 */ /* 0x000fe4000b7fe4ff */
[----:B------:R-:W-:Y:S02]  /*0f70*/  UISETP.LT.OR UP1, UPT, UR53, URZ, !UP1 ;  /* 0x000000ff3500728c */ /* 0x000fe4000cf21670 */
[----:B------:R-:W-:Y:S02]  /*0f80*/  USHF.L.W.U32.HI UR50, UR45, 0x1f, UR42 ;  /* 0x0000001f2d327899 */ /* 0x000fe40008010e2a */
[----:B------:R-:W-:Y:S02]  /*0f90*/  USHF.L.W.U32.HI UR48, UR46, 0x1f, UR29 ;  /* 0x0000001f2e307899 */ /* 0x000fe40008010e1d */
[----:B------:R-:W-:Y:S02]  /*0fa0*/  USHF.R.U32.HI UR47, URZ, 0x1, UR38 ;  /* 0x00000001ff2f7899 */ /* 0x000fe40008011626 */
[----:B------:R-:W-:-:S02]  /*0fb0*/  USHF.L.W.U32.HI UR43, UR43, 0x1f, UR38 ;  /* 0x0000001f2b2b7899 */ /* 0x000fc40008010e26 */
[----:B------:R-:W-:Y:S02]  /*0fc0*/  UIADD3.X UR57, UPT, UPT, URZ, URZ, URZ, UP4, UP5 ;  /* 0x000000ffff397290 */ /* 0x000fe4000a7ea4ff */
[----:B------:R-:W-:Y:S02]  /*0fd0*/  ULOP3.LUT UR49, UR33, UR10, URZ, 0xc0, !UPT ;  /* 0x0000000a21317292 */ /* 0x000fe4000f8ec0ff */
[----:B------:R-:W-:Y:S02]  /*0fe0*/  UIADD3.X UR55, UPT, UPT, URZ, URZ, URZ, UP2, UP3 ;  /* 0x000000ffff377290 */ /* 0x000fe400097e64ff */
[----:B------:R-:W-:Y:S02]  /*0ff0*/  UIADD3 UR38, UP4, UP5, UR11, UR13, UR51 ;  /* 0x0000000d0b267290 */ /* 0x000fe4000fd9e033 */
[----:B------:R-:W-:Y:S02]  /*1000*/  USHF.L.W.U32.HI UR45, UR41, 0x1f, UR35 ;  /* 0x0000001f292d7899 */ /* 0x000fe40008010e23 */
[----:B------:R-:W-:-:S02]  /*1010*/  USEL UR13, UR32, UR40, UP1 ;  /* 0x00000028200d7287 */ /* 0x000fc40008800000 */
[----:B------:R-:W-:Y:S02]  /*1020*/  USEL UR40, UR40, UR32, UP1 ;  /* 0x0000002028287287 */ /* 0x000fe40008800000 */
[----:B------:R-:W-:Y:S02]  /*1030*/  USEL UR21, UR20, UR50, UP1 ;  /* 0x0000003214157287 */ /* 0x000fe40008800000 */
[----:B------:R-:W-:Y:S02]  /*1040*/  USEL UR41, UR50, UR20, UP1 ;  /* 0x0000001432297287 */ /* 0x000fe40008800000 */
[----:B------:R-:W-:Y:S02]  /*1050*/  USEL UR20, UR25, UR48, UP1 ;  /* 0x0000003019147287 */ /* 0x000fe40008800000 */
[----:B------:R-:W-:Y:S02]  /*1060*/  USEL UR32, UR48, UR25, UP1 ;  /* 0x0000001930207287 */ /* 0x000fe40008800000 */
[----:B------:R-:W-:-:S02]  /*1070*/  UIADD3 UR46, UP3, UP2, UR49, UR52, UR31 ;  /* 0x00000034312e7290 */ /* 0x000fc4000fa7e01f */
[----:B------:R-:W-:Y:S02]  /*1080*/  UIADD3 UR48, UPT, UPT, UR15, UR37, UR55 ;  /* 0x000000250f307290 */ /* 0x000fe4000fffe037 */
[----:B------:R-:W-:Y:S02]  /*1090*/  USEL UR25, UR7, UR45, UP0 ;  /* 0x0000002d07197287 */ /* 0x000fe40008000000 */
[----:B------:R-:W-:Y:S02]  /*10a0*/  USEL UR45, UR45, UR7, UP0 ;  /* 0x000000072d2d7287 */ /* 0x000fe40008000000 */
[----:B------:R-:W-:Y:S02]  /*10b0*/  USEL UR7, UR9, UR47, UP0 ;  /* 0x0000002f09077287 */ /* 0x000fe40008000000 */
[----:B------:R-:W-:Y:S02]  /*10c0*/  USEL UR31, UR47, UR9, UP0 ;  /* 0x000000092f1f7287 */ /* 0x000fe40008000000 */
[----:B------:R-:W-:-:S02]  /*10d0*/  ULOP3.LUT UR49, UR27, UR10, URZ, 0xc0, !UPT ;  /* 0x0000000a1b317292 */ /* 0x000fc4000f8ec0ff */
[----:B------:R-:W-:Y:S02]  /*10e0*/  UIADD3.X UR56, UPT, UPT, URZ, URZ, URZ, UP3, UP2 ;  /* 0x000000ffff387290 */ /* 0x000fe40009fe44ff */
[----:B------:R-:W-:Y:S02]  /*10f0*/  USHF.R.U32.HI UR9, URZ, 0x1, UR48 ;  /* 0x00000001ff097899 */ /* 0x000fe40008011630 */
[----:B------:R-:W-:Y:S02]  /*1100*/  ULOP3.LUT UR28, UR30, UR10, URZ, 0xc0, !UPT ;  /* 0x0000000a1e1c7292 */ /* 0x000fe4000f8ec0ff */
[----:B------:R-:W-:Y:S02]  /*1110*/  USHF.L.W.U32.HI UR48, UR35, 0x1f, UR48 ;  /* 0x0000001f23307899 */ /* 0x000fe40008010e30 */
[----:B------:R-:W-:Y:S02]  /*1120*/  UIADD3 UR44, UPT, UPT, UR53, 0x1, URZ ;  /* 0x00000001352c7890 */ /* 0x000fe4000fffe0ff */
[----:B------:R-:W-:-:S02]  /*1130*/  @!UP1 ULOP3.LUT UR44, URZ, UR53, URZ, 0x33, !UPT ;  /* 0x00000035ff2c9292 */ /* 0x000fc4000f8e33ff */
[----:B------:R-:W-:Y:S02]  /*1140*/  UIADD3.X UR55, UPT, UPT, URZ, URZ, URZ, UP4, UP5 ;  /* 0x000000ffff377290 */ /* 0x000fe4000a7ea4ff */
[----:B------:R-:W-:Y:S02]  /*1150*/  USHF.L.W.U32.HI UR50, UR29, 0x1f, UR14 ;  /* 0x0000001f1d327899 */ /* 0x000fe40008010e0e */
[----:B------:R-:W-:Y:S02]  /*1160*/  ULOP3.LUT UR53, UR13, UR12, URZ, 0xc0, !UPT ;  /* 0x0000000c0d357292 */ /* 0x000fe4000f8ec0ff */
[----:B------:R-:W-:Y:S02]  /*1170*/  UIADD3 UR56, UP3, UP4, UR49, UR56, UR39 ;  /* 0x0000003831387290 */ /* 0x000fe4000fc7e027 */
[----:B------:R-:W-:Y:S02]  /*1180*/  ULOP3.LUT UR54, UR21, UR12, URZ, 0xc0, !UPT ;  /* 0x0000000c15367292 */ /* 0x000fe4000f8ec0ff */
[----:B------:R-:W-:-:S02]  /*1190*/  UIADD3 UR47, UP5, UP2, UR28, UR57, UR26 ;  /* 0x000000391c2f7290 */ /* 0x000fc4000fabe01a */
[----:B------:R-:W-:Y:S02]  /*11a0*/  USEL UR29, UR5, UR48, UP0 ;  /* 0x00000030051d7287 */ /* 0x000fe40008000000 */
[----:B------:R-:W-:Y:S02]  /*11b0*/  USEL UR39, UR48, UR5, UP0 ;  /* 0x0000000530277287 */ /* 0x000fe40008000000 */
[----:B------:R-:W-:Y:S02]  /*11c0*/  USEL UR15, UR8, UR43, UP0 ;  /* 0x0000002b080f7287 */ /* 0x000fe40008000000 */
[----:B------:R-:W-:Y:S02]  /*11d0*/  USEL UR37, UR43, UR8, UP0 ;  /* 0x000000082b257287 */ /* 0x000fe40008000000 */
[----:B------:R-:W-:Y:S02]  /*11e0*/  USEL UR28, UR6, UR9, UP0 ;  /* 0x00000009061c7287 */ /* 0x000fe40008000000 */
[----:B------:R-:W-:-:S02]  /*11f0*/  USEL UR5, UR9, UR6, UP0 ;  /* 0x0000000609057287 */ /* 0x000fc40008000000 */
[----:B------:R-:W-:Y:S02]  /*1200*/  USHF.L.W.U32.HI UR52, UR42, 0x1f, UR38 ;  /* 0x0000001f2a347899 */ /* 0x000fe40008010e26 */
[----:B------:R-:W-:Y:S02]  /*1210*/  UIADD3 UR49, UP0, UP6, UR11, UR55, UR46 ;  /* 0x000000370b317290 */ /* 0x000fe4000fe1e02e */
[----:B------:R-:W-:Y:S02]  /*1220*/  USEL UR9, UR16, UR50, UP1 ;  /* 0x0000003210097287 */ /* 0x000fe40008800000 */
[----:B------:R-:W-:Y:S02]  /*1230*/  USEL UR16, UR50, UR16, UP1 ;  /* 0x0000001032107287 */ /* 0x000fe40008800000 */
[----:B------:R-:W-:Y:S02]  /*1240*/  UIADD3 UR46, UPT, UPT, UR40, UR53, URZ ;  /* 0x00000035282e7290 */ /* 0x000fe4000fffe0ff */
[----:B------:R-:W-:-:S02]  /*1250*/  UIADD3 UR50, UPT, UPT, UR41, UR54, URZ ;  /* 0x0000003629327290 */ /* 0x000fc4000fffe0ff */
[----:B------:R-:W-:Y:S02]  /*1260*/  ULOP3.LUT UR36, UR24, UR10, URZ, 0xc0, !UPT ;  /* 0x0000000a18247292 */ /* 0x000fe4000f8ec0ff */
[----:B------:R-:W-:Y:S02]  /*1270*/  ULOP3.LUT UR51, UR25, UR10, URZ, 0xc0, !UPT ;  /* 0x0000000a19337292 */ /* 0x000fe4000f8ec0ff */
[----:B------:R-:W-:Y:S02]  /*1280*/  USEL UR26, UR17, UR52, UP1 ;  /* 0x00000034111a7287 */ /* 0x000fe40008800000 */
[----:B------:R-:W-:Y:S02]  /*1290*/  USEL UR6, UR52, UR17, UP1 ;  /* 0x0000001134067287 */ /* 0x000fe40008800000 */
[----:B------:R-:W-:Y:S02]  /*12a0*/  UIADD3.X UR54, UPT, UPT, URZ, URZ, URZ, UP5, UP2 ;  /* 0x000000ffff367290 */ /* 0x000fe4000afe44ff */
[----:B------:R-:W-:-:S02]  /*12b0*/  UIADD3.X UR57, UPT, UPT, URZ, URZ, URZ, UP3, UP4 ;  /* 0x000000ffff397290 */ /* 0x000fc40009fe84ff */
[----:B------:R-:W-:Y:S02]  /*12c0*/  UIADD3.X UR17, UPT, UPT, URZ, URZ, URZ, UP0, UP6 ;  /* 0x000000ffff117290 */ /* 0x000fe400087ec4ff */
[----:B------:R-:W-:Y:S02]  /*12d0*/  UISETP.GE.U32.AND UP5, UPT, UR46, UR40, UPT ;  /* 0x000000282e00728c */ /* 0x000fe4000bfa6070 */
[----:B------:R-:W-:Y:S02]  /*12e0*/  UISETP.GE.U32.AND UP6, UPT, UR50, UR41, UPT ;  /* 0x000000293200728c */ /* 0x000fe4000bfc6070 */
[----:B------:R-:W-:Y:S02]  /*12f0*/  UIADD3 UR34, UP3, UP4, UR36, UR54, UR34 ;  /* 0x0000003624227290 */ /* 0x000fe4000fc7e022 */
[----:B------:R-:W-:Y:S02]  /*1300*/  UIADD3 UR57, UP0, UP2, UR51, UR57, UR45 ;  /* 0x0000003933397290 */ /* 0x000fe4000fa1e02d */
[----:B------:R-:W-:-:S02]  /*1310*/  ULOP3.LUT UR42, UR20, UR12, URZ, 0xc0, !UPT ;  /* 0x0000000c142a7292 */ /* 0x000fc4000f8ec0ff */
[----:B------:R-:W-:Y:S02]  /*1320*/  USEL UR55, URZ, 0x1, UP5 ;  /* 0x00000001ff377887 */ /* 0x000fe4000a800000 */
[----:B------:R-:W-:Y:S02]  /*1330*/  USHF.L.W.U32.HI UR52, UR38, 0x1f, UR49 ;  /* 0x0000001f26347899 */ /* 0x000fe40008010e31 */
[----:B------:R-:W-:Y:S02]  /*1340*/  USEL UR54, URZ, 0x1, UP6 ;  /* 0x00000001ff367887 */ /* 0x000fe4000b000000 */
[----:B------:R-:W-:Y:S02]  /*1350*/  USHF.L.W.U32.HI UR38, UR14, 0x1f, UR47 ;  /* 0x0000001f0e267899 */ /* 0x000fe40008010e2f */
[----:B------:R-:W-:Y:S02]  /*1360*/  UIADD3 UR45, UP5, UP6, UR11, UR17, UR56 ;  /* 0x000000110b2d7290 */ /* 0x000fe4000febe038 */
[----:B------:R-:W-:-:S02]  /*1370*/  ULOP3.LUT UR53, UR26, UR12, URZ, 0xc0, !UPT ;  /* 0x0000000c1a357292 */ /* 0x000fc4000f8ec0ff */
[----:B------:R-:W-:Y:S02]  /*1380*/  UIADD3.X UR59, UPT, UPT, URZ, URZ, URZ, UP3, UP4 ;  /* 0x000000ffff3b7290 */ /* 0x000fe40009fe84ff */
[----:B------:R-:W-:Y:S02]  /*1390*/  UIADD3.X UR58, UPT, UPT, URZ, URZ, URZ, UP0, UP2 ;  /* 0x000000ffff3a7290 */ /* 0x000fe400087e44ff */
[----:B------:R-:W-:Y:S02]  /*13a0*/  UIADD3 UR42, UP2, UP3, UR42, UR55, UR32 ;  /* 0x000000372a2a7290 */ /* 0x000fe4000fb5e020 */
[----:B------:R-:W-:Y:S02]  /*13b0*/  ULOP3.LUT UR43, UR15, UR10, URZ, 0xc0, !UPT ;  /* 0x0000000a0f2b7292 */ /* 0x000fe4000f8ec0ff */
[----:B------:R-:W-:Y:S02]  /*13c0*/  ULOP3.LUT UR35, UR7, UR10, URZ, 0xc0, !UPT ;  /* 0x0000000a07237292 */ /* 0x000fe4000f8ec0ff */
[----:B------:R-:W-:-:S02]  /*13d0*/  ULOP3.LUT UR51, UR29, UR10, URZ, 0xc0, !UPT ;  /* 0x0000000a1d337292 */ /* 0x000fc4000f8ec0ff */
[----:B------:R-:W-:Y:S02]  /*13e0*/  ULOP3.LUT UR40, UR28, UR10, URZ, 0xc0, !UPT ;  /* 0x0000000a1c287292 */ /* 0x000fe4000f8ec0ff */
[----:B------:R-:W-:Y:S02]  /*13f0*/  USEL UR10, UR18, UR38, UP1 ;  /* 0x00000026120a7287 */ /* 0x000fe40008800000 */
[----:B------:R-:W-:Y:S02]  /*1400*/  USEL UR36, UR38, UR18, UP1 ;  /* 0x0000001226247287 */ /* 0x000fe40008800000 */
[----:B------:R-:W-:Y:S02]  /*1410*/  UIADD3.X UR56, UPT, UPT, URZ, URZ, URZ, UP5, UP6 ;  /* 0x000000ffff387290 */ /* 0x000fe4000afec4ff */
[----:B------:R-:W-:Y:S02]  /*1420*/  USHF.L.W.U32.HI UR18, UR49, 0x1f, UR45 ;  /* 0x0000001f31127899 */ /* 0x000fe40008010e2d */
[----:B------:R-:W-:-:S02]  /*1430*/  UIADD3 UR53, UP4, UP5, UR53, UR54, UR6 ;  /* 0x0000003635357290 */ /* 0x000fc4000fd9e006 */
[----:B------:R-:W-:Y:S02]  /*1440*/  USHF.L.W.U32.HI UR49, UR47, 0x1f, UR34 ;  /* 0x0000001f2f317899 */ /* 0x000fe40008010e22 */
[----:B------:R-:W-:Y:S02]  /*1450*/  UIADD3.X UR55, UPT, UPT, URZ, URZ, URZ, UP2, UP3 ;  /* 0x000000ffff377290 */ /* 0x000fe400097e64ff */
[----:B------:R-:W-:Y:S02]  /*1460*/  ULOP3.LUT UR14, UR50, 0x1, URZ, 0xc0, !UPT ;  /* 0x00000001320e7892 */ /* 0x000fe4000f8ec0ff */
[----:B------:R-:W-:Y:S02]  /*1470*/  UIADD3 UR47, UP2, UP3, UR43, UR59, UR37 ;  /* 0x0000003b2b2f7290 */ /* 0x000fe4000fb5e025 */
[----:B------:R-:W-:Y:S02]  /*1480*/  UIADD3.X UR54, UPT, UPT, URZ, URZ, URZ, UP4, UP5 ;  /* 0x000000ffff367290 */ /* 0x000fe4000a7ea4ff */
[----:B------:R-:W-:-:S02]  /*1490*/  UIADD3 UR51, UP4, UP5, UR51, UR58, UR39 ;  /* 0x0000003a33337290 */ /* 0x000fc4000fd9e027 */
[----:B------:R-:W-:Y:S02]  /*14a0*/  UIADD3 UR41, UPT, UPT, UR50, UR14, URZ ;  /* 0x0000000e32297290 */ /* 0x000fe4000fffe0ff */
[----:B------:R-:W-:Y:S02]  /*14b0*/  UIADD3.X UR58, UPT, UPT, URZ, URZ, URZ, UP2, UP3 ;  /* 0x000000ffff3a7290 */ /* 0x000fe400097e64ff */
[----:B------:R-:W-:Y:S02]  /*14c0*/  UIADD3 UR39, UP2, UP3, UR11, UR56, UR57 ;  /* 0x000000380b277290 */ /* 0x000fe4000fb5e039 */
[----:B------:R-:W-:Y:S02]  /*14d0*/  ULOP3.LUT UR48, UR9, UR12, URZ, 0xc0, !UPT ;  /* 0x0000000c09307292 */ /* 0x000fe4000f8ec0ff */
[----:B------:R-:W-:Y:S02]  /*14e0*/  USEL UR17, UR19, UR52, UP1 ;  /* 0x0000003413117287 */ /* 0x000fe40008800000 */
[----:B------:R-:W-:-:S02]  /*14f0*/  USEL UR32, UR33, UR18, UP1 ;  /* 0x0000001221207287 */ /* 0x000fc40008800000 */
[----:B------:R-:W-:Y:S02]  /*1500*/  USEL UR33, UR18, UR33, UP1 ;  /* 0x0000002112217287 */ /* 0x000fe40008800000 */
[----:B------:R-:W-:Y:S02]  /*1510*/  UISETP.GE.U32.AND UP0, UPT, UR41, UR50, UPT ;  /* 0x000000322900728c */ /* 0x000fe4000bf06070 */
[----:B------:R-:W-:Y:S02]  /*1520*/  USEL UR18, UR30, UR49, UP1 ;  /* 0x000000311e127287 */ /* 0x000fe40008800000 */
[----:B------:R-:W-:Y:S02]  /*1530*/  USEL UR6, UR49, UR30, UP1 ;  /* 0x0000001e31067287 */ /* 0x000fe40008800000 */
[----:B------:R-:W-:Y:S02]  /*1540*/  USEL UR19, UR52, UR19, UP1 ;  /* 0x0000001334137287 */ /* 0x000fe40008800000 */
[----:B------:R-:W-:-:S02]  /*1550*/  UIADD3.X UR30, UPT, UPT, URZ, URZ, URZ, UP2, UP3 ;  /* 0x000000ffff1e7290 */ /* 0x000fc400097e64ff */
[----:B------:R-:W-:Y:S02]  /*1560*/  ULOP3.LUT UR52, UR17, UR12, URZ, 0xc0, !UPT ;  /* 0x0000000c11347292 */ /* 0x000fe4000f8ec0ff */
[----:B------:R-:W-:Y:S02]  /*1570*/  UIADD3 UR37, UP2, UP3, UR48, UR55, UR16 ;  /* 0x0000003730257290 */ /* 0x000fe4000fb5e010 */
[----:B------:R-:W-:Y:S02]  /*1580*/  USHF.L.W.U32.HI UR46, UR46, 0x1f, UR42 ;  /* 0x0000001f2e2e7899 */ /* 0x000fe40008010e2a */
[----:B------:R-:W-:Y:S02]  /*1590*/  USEL UR43, URZ, 0x1, UP0 ;  /* 0x00000001ff2b7887 */ /* 0x000fe40008000000 */
[----:B------:R-:W-:Y:S02]  /*15a0*/  UIADD3.X UR56, UPT, UPT, URZ, URZ, URZ, UP4, UP5 ;  /* 0x000000ffff387290 */ /* 0x000fe4000a7ea4ff */
[----:B------:R-:W-:-:S02]  /*15b0*/  USHF.L.W.U32.HI UR50, UR45, 0x1f, UR39 ;  /* 0x0000001f2d327899 */ /* 0x000fc40008010e27 */
[----:B------:R-:W-:Y:S02]  /*15c0*/  UIADD3 UR54, UP4, UP5, UR52, UR54, UR19 ;  /* 0x0000003634367290 */ /* 0x000fe4000fd9e013 */
[----:B------:R-:W-:Y:S02]  /*15d0*/  UIADD3.X UR55, UPT, UPT, URZ, URZ, URZ, UP2, UP3 ;  /* 0x000000ffff377290 */ /* 0x000fe400097e64ff */
[----:B------:R-:W-:Y:S02]  /*15e0*/  ULOP3.LUT UR38, UR10, UR12, URZ, 0xc0, !UPT ;  /* 0x0000000c0a267292 */ /* 0x000fe4000f8ec0ff */
[----:B------:R-:W-:Y:S02]  /*15f0*/  USHF.L.W.U32.HI UR49, UR34, 0x1f, UR47 ;  /* 0x0000001f22317899 */ /* 0x000fe40008010e2f */
[----:B------:R-:W-:Y:S02]  /*1600*/  ULOP3.LUT UP0, UR16, UR46, 0x1, URZ, 0xc0, !UPT ;  /* 0x000000012e107892 */ /* 0x000fe4000f80c0ff */
[----:B------:R-:W-:-:S02]  /*1610*/  UIADD3 UR45, UP2, UP3, UR11, UR30, UR51 ;  /* 0x0000001e0b2d7290 */ /* 0x000fc4000fb5e033 */
[----:B------:R-:W-:Y:S02]  /*1620*/  UIADD3 UR43, UP6, UPT, UR43, UR53, URZ ;  /* 0x000000352b2b7290 */ /* 0x000fe4000ffde0ff */
[----:B------:R-:W-:Y:S02]  /*1630*/  UIADD3 UR48, UPT, UPT, UR40, UR5, UR56 ;  /* 0x0000000528307290 */ /* 0x000fe4000fffe038 */
[----:B------:R-:W-:Y:S02]  /*1640*/  UIADD3 UR35, UPT, UPT, UR35, UR31, UR58 ;  /* 0x0000001f23237290 */ /* 0x000fe4000fffe03a */
[----:B------:R-:W-:Y:S02]  /*1650*/  USEL UR30, UR27, UR50, UP1 ;  /* 0x000000321b1e7287 */ /* 0x000fe40008800000 */
[----:B------:R-:W-:Y:S02]  /*1660*/  USEL UR40, UR50, UR27, UP1 ;  /* 0x0000001b32287287 */ /* 0x000fe40008800000 */
[----:B------:R-:W-:-:S02]  /*1670*/  ULOP3.LUT UR52, UR32, UR12, URZ, 0xc0, !UPT ;  /* 0x0000000c20347292 */ /* 0x000fc4000f8ec0ff */
[----:B------:R-:W-:Y:S02]  /*1680*/  UIADD3.X UR27, UPT, UPT, URZ, URZ, URZ, UP4, UP5 ;  /* 0x000000ffff1b7290 */ /* 0x000fe4000a7ea4ff */
[----:B------:R-:W-:Y:S02]  /*1690*/  USEL UR19, UR24, UR49, UP1 ;  /* 0x0000003118137287 */ /* 0x000fe40008800000 */
[----:B------:R-:W-:Y:S02]  /*16a0*/  USEL UR31, UR49, UR24, UP1 ;  /* 0x00000018311f7287 */ /* 0x000fe40008800000 */
[----:B------:R-:W-:Y:S02]  /*16b0*/  UISETP.LT.OR UP0, UPT, UR44, URZ, !UP0 ;  /* 0x000000ff2c00728c */ /* 0x000fe4000c701670 */
[----:B------:R-:W-:Y:S02]  /*16c0*/  UIADD3.X UR56, UPT, UPT, URZ, URZ, URZ, UP2, UP3 ;  /* 0x000000ffff387290 */ /* 0x000fe400097e64ff */
[----:B------:R-:W-:-:S02]  /*16d0*/  UIADD3 UR36, UP4, UP5, UR38, UR55, UR36 ;  /* 0x0000003726247290 */ /* 0x000fc4000fd9e024 */
[----:B------:R-:W-:Y:S02]  /*16e0*/  UIADD3.X UR24, UPT, UPT, URZ, URZ, URZ, UP6, !UPT ;  /* 0x000000ffff187290 */ /* 0x000fe4000b7fe4ff */
[----:B------:R-:W-:Y:S02]  /*16f0*/  USHF.L.W.U32.HI UR5, UR41, 0x1f, UR43 ;  /* 0x0000001f29057899 */ /* 0x000fe40008010e2b */
[----:B------:R-:W-:Y:S02]  /*1700*/  USHF.L.W.U32.HI UR50, UR47, 0x1f, UR35 ;  /* 0x0000001f2f327899 */ /* 0x000fe40008010e23 */
[----:B------:R-:W-:Y:S02]  /*1710*/  USHF.L.W.U32.HI UR53, UR42, 0x1f, UR37 ;  /* 0x0000001f2a357899 */ /* 0x000fe40008010e25 */
[----:B------:R-:W-:Y:S02]  /*1720*/  UIADD3 UR47, UP3, UP2, UR52, UR27, UR33 ;  /* 0x0000001b342f7290 */ /* 0x000fe4000fa7e021 */
[----:B------:R-:W-:-:S02]  /*1730*/  USHF.L.W.U32.HI UR51, UR39, 0x1f, UR45 ;  /* 0x0000001f27337899 */ /* 0x000fc40008010e2d */
[----:B------:R-:W-:Y:S02]  /*1740*/  UIADD3.X UR55, UPT, UPT, URZ, URZ, URZ, UP4, UP5 ;  /* 0x000000ffff377290 */ /* 0x000fe4000a7ea4ff */
[----:B------:R-:W-:Y:S02]  /*1750*/  UIADD3 UR48, UPT, UPT, UR11, UR48, UR56 ;  /* 0x000000300b307290 */ /* 0x000fe4000fffe038 */
[----:B------:R-:W-:Y:S02]  /*1760*/  USHF.R.U32.HI UR49, URZ, 0x1, UR35 ;  /* 0x00000001ff317899 */ /* 0x000fe40008011623 */
[----:B------:R-:W-:Y:S02]  /*1770*/  UIADD3 UR39, UP4, UP5, UR14, UR24, UR54 ;  /* 0x000000180e277290 */ /* 0x000fe4000fd9e036 */
[----:B------:R-:W-:Y:S02]  /*1780*/  USEL UR27, UR13, UR46, UP0 ;  /* 0x0000002e0d1b7287 */ /* 0x000fe40008000000 */
[----:B------:R-:W-:-:S02]  /*1790*/  USEL UR41, UR46, UR13, UP0 ;  /* 0x0000000d2e297287 */ /* 0x000fc40008000000 */
[----:B------:R-:W-:Y:S02]  /*17a0*/  USEL UR24, UR21, UR5, UP0 ;  /* 0x0000000515187287 */ /* 0x000fe40008000000 */
[----:B------:R-:W-:Y:S02]  /*17b0*/  USEL UR42, UR5, UR21, UP0 ;  /* 0x00000015052a7287 */ /* 0x000fe40008000000 */
[----:B------:R-:W-:Y:S02]  /*17c0*/  ULOP3.LUT UR34, UR18, UR12, URZ, 0xc0, !UPT ;  /* 0x0000000c12227292 */ /* 0x000fe4000f8ec0ff */
[----:B------:R-:W-:Y:S02]  /*17d0*/  ULOP3.LUT UR52, UR30, UR12, URZ, 0xc0, !UPT ;  /* 0x0000000c1e347292 */ /* 0x000fe4000f8ec0ff */
[----:B------:R-:W-:Y:S02]  /*17e0*/  USEL UR5, UR20, UR53, UP0 ;  /* 0x0000003514057287 */ /* 0x000fe40008000000 */
[----:B------:R-:W-:-:S02]  /*17f0*/  USEL UR13, UR53, UR20, UP0 ;  /* 0x00000014350d7287 */ /* 0x000fc40008000000 */
[----:B------:R-:W-:Y:S02]  /*1800*/  UIADD3.X UR57, UPT, UPT, URZ, URZ, URZ, UP3, UP2 ;  /* 0x000000ffff397290 */ /* 0x000fe40009fe44ff */
[----:B------:R-:W-:Y:S02]  /*1810*/  USEL UR20, UR15, UR50, UP1 ;  /* 0x000000320f147287 */ /* 0x000fe40008800000 */
[----:B------:R-:W-:Y:S02]  /*1820*/  USEL UR38, UR50, UR15, UP1 ;  /* 0x0000000f32267287 */ /* 0x000fe40008800000 */
[----:B------:R-:W-:Y:S02]  /*1830*/  USHF.L.W.U32.HI UR45, UR45, 0x1f, UR48 ;  /* 0x0000001f2d2d7899 */ /* 0x000fe40008010e30 */
[----:B------:R-:W-:Y:S02]  /*1840*/  USEL UR15, UR7, UR49, UP1 ;  /* 0x00000031070f7287 */ /* 0x000fe40008800000 */
[----:B------:R-:W-:-:S02]  /*1850*/  USEL UR11, UR49, UR7, UP1 ;  /* 0x00000007310b7287 */ /* 0x000fc40008800000 */
[----:B------:R-:W-:Y:S02]  /*1860*/  USHF.R.U32.HI UR48, URZ, 0x1, UR48 ;  /* 0x00000001ff307899 */ /* 0x000fe40008011630 */
[----:B------:R-:W-:Y:S02]  /*1870*/  UIADD3 UR8, UPT, UPT, UR44, 0x1, URZ ;  /* 0x000000012c087890 */ /* 0x000fe4000fffe0ff */
[----:B------:R-:W-:Y:S02]  /*1880*/  UIADD3.X UR49, UPT, UPT, URZ, URZ, URZ, UP4, UP5 ;  /* 0x000000ffff317290 */ /* 0x000fe4000a7ea4ff */
[----:B------:R-:W-:Y:S02]  /*1890*/  USHF.L.W.U32.HI UR50, UR37, 0x1f, UR36 ;  /* 0x0000001f25327899 */ /* 0x000fe40008010e24 */
[----:B------:R-:W-:Y:S02]  /*18a0*/  @!UP0 ULOP3.LUT UR8, URZ, UR44, URZ, 0x33, !UPT ;  /* 0x0000002cff088292 */ /* 0x000fe4000f8e33ff */
[----:B------:R-:W-:-:S02]  /*18b0*/  ULOP3.LUT UR53, UR27, UR16, URZ, 0xc0, !UPT ;  /* 0x000000101b357292 */ /* 0x000fc4000f8ec0ff */
[----:B------:R-:W-:Y:S02]  /*18c0*/  UIADD3 UR46, UP5, UP2, UR34, UR55, UR6 ;  /* 0x00000037222e7290 */ /* 0x000fe4000fabe006 */
[----:B------:R-:W-:Y:S02]  /*18d0*/  UIADD3 UR57, UP3, UP4, UR52, UR57, UR40 ;  /* 0x0000003934397290 */ /* 0x000fe4000fc7e028 */
[----:B------:R-:W-:Y:S02]  /*18e0*/  USEL UR33, UR25, UR51, UP1 ;  /* 0x0000003319217287 */ /* 0x000fe40008800000 */
[----:B------:R-:W-:Y:S02]  /*18f0*/  USEL UR44, UR51, UR25, UP1 ;  /* 0x00000019332c7287 */ /* 0x000fe40008800000 */
[----:B------:R-:W-:Y:S02]  /*1900*/  ULOP3.LUT UR54, UR24, UR16, URZ, 0xc0, !UPT ;  /* 0x0000001018367292 */ /* 0x000fe4000f8ec0ff */
[----:B------:R-:W-:-:S02]  /*1910*/  USEL UR34, UR29, UR45, UP1 ;  /* 0x0000002d1d227287 */ /* 0x000fc40008800000 */
[----:B------:R-:W-:Y:S02]  /*1920*/  USEL UR40, UR45, UR29, UP1 ;  /* 0x0000001d2d287287 */ /* 0x000fe40008800000 */
[----:B------:R-:W-:Y:S02]  /*1930*/  USEL UR25, UR28, UR48, UP1 ;  /* 0x000000301c197287 */ /* 0x000fe40008800000 */
[----:B------:R-:W-:Y:S02]  /*1940*/  USEL UR29, UR48, UR28, UP1 ;  /* 0x0000001c301d7287 */ /* 0x000fe40008800000 */
[----:B------:R-:W-:Y:S02]  /*1950*/  USEL UR28, UR9, UR50, UP0 ;  /* 0x00000032091c7287 */ /* 0x000fe40008000000 */
[----:B------:R-:W-:Y:S02]  /*1960*/  UIADD3 UR49, UP1, UP6, UR14, UR49, UR47 ;  /* 0x000000310e317290 */ /* 0x000fe4000fe3e02f */
[----:B------:R-:W-:-:S02]  /*1970*/  USEL UR9, UR50, UR9, UP0 ;  /* 0x0000000932097287 */ /* 0x000fc40008000000 */
[----:B------:R-:W-:Y:S02]  /*1980*/  UIADD3 UR45, UPT, UPT, UR41, UR53, URZ ;  /* 0x00000035292d7290 */ /* 0x000fe4000fffe0ff */
[----:B------:R-:W-:Y:S02]  /*1990*/  UIADD3 UR50, UPT, UPT, UR42, UR54, URZ ;  /* 0x000000362a327290 */ /* 0x000fe4000fffe0ff */
[----:B------:R-:W-:Y:S02]  /*19a0*/  USHF.L.W.U32.HI UR51, UR43, 0x1f, UR39 ;  /* 0x0000001f2b337899 */ /* 0x000fe40008010e27 */
[----:B------:R-:W-:Y:S02]  /*19b0*/  ULOP3.LUT UR35, UR19, UR12, URZ, 0xc0, !UPT ;  /* 0x0000000c13237292 */ /* 0x000fe4000f8ec0ff */
[----:B------:R-:W-:Y:S02]  /*19c0*/  ULOP3.LUT UR7, UR33, UR12, URZ, 0xc0, !UPT ;  /* 0x0000000c21077292 */ /* 0x000fe4000f8ec0ff */
[----:B------:R-:W-:-:S02]  /*19d0*/  UIADD3.X UR54, UPT, UPT, URZ, URZ, URZ, UP5, UP2 ;  /* 0x000000ffff367290 */ /* 0x000fc4000afe44ff */
[----:B------:R-:W-:Y:S02]  /*19e0*/  UIADD3.X UR56, UPT, UPT, URZ, URZ, URZ, UP3, UP4 ;  /* 0x000000ffff387290 */ /* 0x000fe40009fe84ff */
[----:B------:R-:W-:Y:S02]  /*19f0*/  UIADD3.X UR55, UPT, UPT, URZ, URZ, URZ, UP1, UP6 ;  /* 0x000000ffff377290 */ /* 0x000fe40008fec4ff */
[----:B------:R-:W-:Y:S02]  /*1a00*/  UISETP.GE.U32.AND UP5, UPT, UR45, UR41, UPT ;  /* 0x000000292d00728c */ /* 0x000fe4000bfa6070 */
[----:B------:R-:W-:Y:S02]  /*1a10*/  UISETP.GE.U32.AND UP6, UPT, UR50, UR42, UPT ;  /* 0x0000002a3200728c */ /* 0x000fe4000bfc6070 */
[----:B------:R-:W-:Y:S02]  /*1a20*/  USEL UR6, UR26, UR51, UP0 ;  /* 0x000000331a067287 */ /* 0x000fe40008000000 */
[----:B------:R-:W-:-:S02]  /*1a30*/  USEL UR48, UR51, UR26, UP0 ;  /* 0x0000001a33307287 */ /* 0x000fc40008000000 */
[----:B------:R-:W-:Y:S02]  /*1a40*/  USHF.L.W.U32.HI UR52, UR39, 0x1f, UR49 ;  /* 0x0000001f27347899 */ /* 0x000fe40008010e31 */
[----:B------:R-:W-:Y:S02]  /*1a50*/  ULOP3.LUT UR26, UR50, 0x1, URZ, 0xc0, !UPT ;  /* 0x00000001321a7892 */ /* 0x000fe4000f8ec0ff */
[----:B------:R-:W-:Y:S02]  /*1a60*/  UIADD3 UR42, UP3, UP4, UR35, UR54, UR31 ;  /* 0x00000036232a7290 */ /* 0x000fe4000fc7e01f */
[----:B------:R-:W-:Y:S02]  /*1a70*/  UIADD3 UR56, UP1, UP2, UR7, UR56, UR44 ;  /* 0x0000003807387290 */ /* 0x000fe4000fa3e02c */
[----:B------:R-:W-:Y:S02]  /*1a80*/  ULOP3.LUT UR43, UR5, UR16, URZ, 0xc0, !UPT ;  /* 0x00000010052b7292 */ /* 0x000fe4000f8ec0ff */
[----:B------:R-:W-:-:S02]  /*1a90*/  UIADD3 UR21, UPT, UPT, UR8, 0x1, URZ ;  /* 0x0000000108157890 */ /* 0x000fc4000fffe0ff */
[----:B------:R-:W-:Y:S02]  /*1aa0*/  USHF.L.W.U32.HI UR51, UR36, 0x1f, UR46 ;  /* 0x0000001f24337899 */ /* 0x000fe40008010e2e */
[----:B------:R-:W-:Y:S02]  /*1ab0*/  USEL UR35, URZ, 0x1, UP5 ;  /* 0x00000001ff237887 */ /* 0x000fe4000a800000 */
[----:B------:R-:W-:Y:S02]  /*1ac0*/  ULOP3.LUT UR8, UR20, UR12, URZ, 0xc0, !UPT ;  /* 0x0000000c14087292 */ /* 0x000fe4000f8ec0ff */
[----:B------:R-:W-:Y:S02]  /*1ad0*/  ULOP3.LUT UR37, UR15, UR12, URZ, 0xc0, !UPT ;  /* 0x0000000c0f257292 */ /* 0x000fe4000f8ec0ff */
[----:B------:R-:W-:Y:S02]  /*1ae0*/  ULOP3.LUT UR36, UR34, UR12, URZ, 0xc0, !UPT ;  /* 0x0000000c22247292 */ /* 0x000fe4000f8ec0ff */
[----:B------:R-:W-:-:S02]  /*1af0*/  ULOP3.LUT UR39, UR25, UR12, URZ, 0xc0, !UPT ;  /* 0x0000000c19277292 */ /* 0x000fc4000f8ec0ff */
[----:B------:R-:W-:Y:S02]  /*1b00*/  USEL UR54, URZ, 0x1, UP6 ;  /* 0x00000001ff367887 */ /* 0x000fe4000b000000 */
[----:B------:R-:W-:Y:S02]  /*1b10*/  UIADD3 UR12, UP5, UP6, UR14, UR55, UR57 ;  /* 0x000000370e0c7290 */ /* 0x000fe4000febe039 */
[----:B------:R-:W-:Y:S02]  /*1b20*/  USEL UR7, UR17, UR52, UP0 ;  /* 0x0000003411077287 */ /* 0x000fe40008000000 */
[----:B------:R-:W-:Y:S02]  /*1b30*/  USEL UR44, UR52, UR17, UP0 ;  /* 0x00000011342c7287 */ /* 0x000fe40008000000 */
[----:B------:R-:W-:Y:S02]  /*1b40*/  ULOP3.LUT UR53, UR6, UR16, URZ, 0xc0, !UPT ;  /* 0x0000001006357292 */ /* 0x000fe4000f8ec0ff */
[----:B------:R-:W-:-:S02]  /*1b50*/  UIADD3 UR17, UPT, UPT, UR50, UR26, URZ ;  /* 0x0000001a32117290 */ /* 0x000fc4000fffe0ff */
[----:B------:R-:W-:Y:S02]  /*1b60*/  UIADD3.X UR55, UPT, UPT, URZ, URZ, URZ, UP3, UP4 ;  /* 0x000000ffff377290 */ /* 0x000fe40009fe84ff */
[----:B------:R-:W-:Y:S02]  /*1b70*/  UIADD3.X UR52, UPT, UPT, URZ, URZ, URZ, UP1, UP2 ;  /* 0x000000ffff347290 */ /* 0x000fe40008fe44ff */
[----:B------:R-:W-:Y:S02]  /*1b80*/  USEL UR31, UR10, UR51, UP0 ;  /* 0x000000330a1f7287 */ /* 0x000fe40008000000 */
[----:B------:R-:W-:Y:S02]  /*1b90*/  UIADD3 UR13, UP2, UP3, UR43, UR35, UR13 ;  /* 0x000000232b0d7290 */ /* 0x000fe4000fb5e00d */
[----:B------:R-:W-:Y:S02]  /*1ba0*/  USEL UR10, UR51, UR10, UP0 ;  /* 0x0000000a330a7287 */ /* 0x000fe40008000000 */
[----:B------:R-:W-:-:S02]  /*1bb0*/  UIADD3.X UR51, UPT, UPT, URZ, URZ, URZ, UP5, UP6 ;  /* 0x000000ffff337290 */ /* 0x000fc4000afec4ff */
[----:B------:R-:W-:Y:S02]  /*1bc0*/  UIADD3 UR53, UP4, UP5, UR53, UR54, UR48 ;  /* 0x0000003635357290 */ /* 0x000fe4000fd9e030 */
[----:B------:R-:W-:Y:S02]  /*1bd0*/  UISETP.GE.U32.AND UP1, UPT, UR17, UR50, UPT ;  /* 0x000000321100728c */ /* 0x000fe4000bf26070 */
[----:B------:R-:W-:Y:S02]  /*1be0*/  UIADD3.X UR50, UPT, UPT, URZ, URZ, URZ, UP2, UP3 ;  /* 0x000000ffff327290 */ /* 0x000fe400097e64ff */
[----:B------:R-:W-:Y:S02]  /*1bf0*/  UIADD3 UR38, UP2, UP3, UR8, UR55, UR38 ;  /* 0x0000003708267290 */ /* 0x000fe4000fb5e026 */
[----:B------:R-:W-:Y:S02]  /*1c00*/  USHF.L.W.U32.HI UR41, UR49, 0x1f, UR12 ;  /* 0x0000001f31297899 */ /* 0x000fe40008010e0c */
[----:B------:R-:W-:-:S02]  /*1c10*/  UIADD3.X UR49, UPT, UPT, URZ, URZ, URZ, UP4, UP5 ;  /* 0x000000ffff317290 */ /* 0x000fc4000a7ea4ff */
[----:B------:R-:W-:Y:S02]  /*1c20*/  USHF.L.W.U32.HI UR46, UR46, 0x1f, UR42 ;  /* 0x0000001f2e2e7899 */ /* 0x000fe40008010e2a */
[----:B------:R-:W-:Y:S02]  /*1c30*/  UIADD3 UR52, UP4, UP5, UR36, UR52, UR40 ;  /* 0x0000003424347290 */ /* 0x000fe4000fd9e028 */
[----:B------:R-:W-:Y:S02]  /*1c40*/  ULOP3.LUT UR47, UR28, UR16, URZ, 0xc0, !UPT ;  /* 0x000000101c2f7292 */ /* 0x000fe4000f8ec0ff */
[----:B------:R-:W-:Y:S02]  /*1c50*/  UIADD3.X UR54, UPT, UPT, URZ, URZ, URZ, UP2, UP3 ;  /* 0x000000ffff367290 */ /* 0x000fe400097e64ff */
[----:B------:R-:W-:Y:S02]  /*1c60*/  UIADD3 UR43, UP2, UP3, UR14, UR51, UR56 ;  /* 0x000000330e2b7290 */ /* 0x000fe4000fb5e038 */
[----:B------:R-:W-:-:S02]  /*1c70*/  USEL UR8, UR32, UR41, UP0 ;  /* 0x0000002920087287 */ /* 0x000fc40008000000 */
[----:B------:R-:W-:Y:S02]  /*1c80*/  USEL UR41, UR41, UR32, UP0 ;  /* 0x0000002029297287 */ /* 0x000fe40008000000 */
[----:B------:R-:W-:Y:S02]  /*1c90*/  USEL UR32, UR18, UR46, UP0 ;  /* 0x0000002e12207287 */ /* 0x000fe40008000000 */
[----:B------:R-:W-:Y:S02]  /*1ca0*/  UIADD3.X UR51, UPT, UPT, URZ, URZ, URZ, UP4, UP5 ;  /* 0x000000ffff337290 */ /* 0x000fe4000a7ea4ff */
[----:B------:R-:W-:Y:S02]  /*1cb0*/  ULOP3.LUT UR48, UR7, UR16, URZ, 0xc0, !UPT ;  /* 0x0000001007307292 */ /* 0x000fe4000f8ec0ff */
[----:B------:R-:W-:Y:S02]  /*1cc0*/  USEL UR18, UR46, UR18, UP0 ;  /* 0x000000122e127287 */ /* 0x000fe40008000000 */
[----:B------:R-:W-:-:S02]  /*1cd0*/  UIADD3 UR47, UP4, UP5, UR47, UR50, UR9 ;  /* 0x000000322f2f7290 */ /* 0x000fc4000fd9e009 */
[----:B------:R-:W-:Y:S02]  /*1ce0*/  USEL UR40, URZ, 0x1, UP1 ;  /* 0x00000001ff287887 */ /* 0x000fe40008800000 */
[----:B------:R-:W-:Y:S02]  /*1cf0*/  UIADD3.X UR46, UPT, UPT, URZ, URZ, URZ, UP2, UP3 ;  /* 0x000000ffff2e7290 */ /* 0x000fe400097e64ff */
[----:B------:R-:W-:Y:S02]  /*1d00*/  USHF.L.W.U32.HI UR36, UR45, 0x1f, UR13 ;  /* 0x0000001f2d247899 */ /* 0x000fe40008010e0d */
[----:B------:R-:W-:Y:S02]  /*1d10*/  USHF.L.W.U32.HI UR45, UR12, 0x1f, UR43 ;  /* 0x0000001f0c2d7899 */ /* 0x000fe40008010e2b */
[----:B------:R-:W-:Y:S02]  /*1d20*/  UIADD3 UR39, UPT, UPT, UR39, UR29, UR51 ;  /* 0x0000001d27277290 */ /* 0x000fe4000fffe033 */
[----:B------:R-:W-:-:S02]  /*1d30*/  UIADD3 UR49, UP1, UP2, UR48, UR49, UR44 ;  /* 0x0000003130317290 */ /* 0x000fc4000fa3e02c */
[----:B------:R-:W-:Y:S02]  /*1d40*/  UIADD3.X UR51, UPT, UPT, URZ, URZ, URZ, UP4, UP5 ;  /* 0x000000ffff337290 */ /* 0x000fe4000a7ea4ff */
[----:B------:R-:W-:Y:S02]  /*1d50*/  UIADD3 UR40, UP3, UPT, UR40, UR53, URZ ;  /* 0x0000003528287290 */ /* 0x000fe4000ff7e0ff */
[----:B------:R-:W-:Y:S02]  /*1d60*/  UIADD3 UR50, UP4, UP5, UR14, UR46, UR52 ;  /* 0x0000002e0e327290 */ /* 0x000fe4000fd9e034 */
[----:B------:R-:W-:Y:S02]  /*1d70*/  USHF.L.W.U32.HI UR42, UR42, 0x1f, UR38 ;  /* 0x0000001f2a2a7899 */ /* 0x000fe40008010e26 */
[----:B------:R-:W-:Y:S02]  /*1d80*/  UIADD3 UR11, UPT, UPT, UR37, UR11, UR54 ;  /* 0x0000000b250b7290 */ /* 0x000fe4000fffe036 */
[----:B------:R-:W-:-:S02]  /*1d90*/  USEL UR9, UR30, UR45, UP0 ;  /* 0x0000002d1e097287 */ /* 0x000fc40008000000 */
[----:B------:R-:W-:Y:S02]  /*1da0*/  ULOP3.LUT UR35, UR31, UR16, URZ, 0xc0, !UPT ;  /* 0x000000101f237292 */ /* 0x000fe4000f8ec0ff */
[----:B------:R-:W-:Y:S02]  /*1db0*/  ULOP3.LUT UR44, UR8, UR16, URZ, 0xc0, !UPT ;  /* 0x00000010082c7292 */ /* 0x000fe4000f8ec0ff */
[----:B------:R-:W-:Y:S02]  /*1dc0*/  USEL UR30, UR45, UR30, UP0 ;  /* 0x0000001e2d1e7287 */ /* 0x000fe40008000000 */
[----:B------:R-:W-:Y:S02]  /*1dd0*/  UIADD3.X UR48, UPT, UPT, URZ, URZ, URZ, UP1, UP2 ;  /* 0x000000ffff307290 */ /* 0x000fe40008fe44ff */
[----:B------:R-:W-:Y:S02]  /*1de0*/  UIADD3.X UR46, UPT, UPT, URZ, URZ, URZ, UP3, !UPT ;  /* 0x000000ffff2e7290 */ /* 0x000fe40009ffe4ff */
[----:B------:R-:W-:-:S02]  /*1df0*/  USHF.L.W.U32.HI UR45, UR13, 0x1f, UR47 ;  /* 0x0000001f0d2d7899 */ /* 0x000fc40008010e2f */
[----:B------:R-:W-:Y:S02]  /*1e00*/  UIADD3.X UR52, UPT, UPT, URZ, URZ, URZ, UP4, UP5 ;  /* 0x000000ffff347290 */ /* 0x000fe4000a7ea4ff */
[----:B------:R-:W-:Y:S02]  /*1e10*/  USHF.L.W.U32.HI UR13, UR17, 0x1f, UR40 ;  /* 0x0000001f110d7899 */ /* 0x000fe40008010e28 */
[----:B------:R-:W-:Y:S02]  /*1e20*/  USHF.L.W.U32.HI UR43, UR43, 0x1f, UR50 ;  /* 0x0000001f2b2b7899 */ /* 0x000fe40008010e32 */
[----:B------:R-:W-:Y:S02]  /*1e30*/  USEL UR37, UR19, UR42, UP0 ;  /* 0x0000002a13257287 */ /* 0x000fe40008000000 */
[----:B------:R-:W-:Y:S02]  /*1e40*/  USHF.R.U32.HI UR17, URZ, 0x1, UR11 ;  /* 0x00000001ff117899 */ /* 0x000fe4000801160b */
[----:B------:R-:W-:-:S02]  /*1e50*/  USEL UR19, UR42, UR19, UP0 ;  /* 0x000000132a137287 */ /* 0x000fc40008000000 */
[----:B------:R-:W-:Y:S02]  /*1e60*/  UIADD3 UR51, UP1, UP2, UR35, UR51, UR10 ;  /* 0x0000003323337290 */ /* 0x000fe4000fa3e00a */
[----:B------:R-:W-:Y:S02]  /*1e70*/  UIADD3 UR48, UP3, UP4, UR44, UR48, UR41 ;  /* 0x000000302c307290 */ /* 0x000fe4000fc7e029 */
[----:B------:R-:W-:Y:S02]  /*1e80*/  USHF.L.W.U32.HI UR42, UR38, 0x1f, UR11 ;  /* 0x0000001f262a7899 */ /* 0x000fe40008010e0b */
[----:B------:R-:W-:Y:S02]  /*1e90*/  UIADD3 UR44, UP5, UP6, UR26, UR46, UR49 ;  /* 0x0000002e1a2c7290 */ /* 0x000fe4000febe031 */
[----:B------:R-:W-:Y:S02]  /*1ea0*/  UIADD3 UR39, UPT, UPT, UR14, UR39, UR52 ;  /* 0x000000270e277290 */ /* 0x000fe4000fffe034 */
[----:B------:R-:W-:-:S02]  /*1eb0*/  USEL UR11, UR33, UR43, UP0 ;  /* 0x0000002b210b7287 */ /* 0x000fc40008000000 */
[----:B------:R-:W-:Y:S02]  /*1ec0*/  USEL UR33, UR43, UR33, UP0 ;  /* 0x000000212b217287 */ /* 0x000fe40008000000 */
[----:B------:R-:W-:Y:S02]  /*1ed0*/  USEL UR35, UR15, UR17, UP0 ;  /* 0x000000110f237287 */ /* 0x000fe40008000000 */
[----:B------:R-:W-:Y:S02]  /*1ee0*/  ULOP3.LUT UR12, UR32, UR16, URZ, 0xc0, !UPT ;  /* 0x00000010200c7292 */ /* 0x000fe4000f8ec0ff */
[----:B------:R-:W-:Y:S02]  /*1ef0*/  ULOP3.LUT UR41, UR9, UR16, URZ, 0xc0, !UPT ;  /* 0x0000001009297292 */ /* 0x000fe4000f8ec0ff */
[----:B------:R-:W-:Y:S02]  /*1f00*/  USEL UR17, UR17, UR15, UP0 ;  /* 0x0000000f11117287 */ /* 0x000fe40008000000 */
[----:B------:R-:W-:-:S02]  /*1f10*/  UIADD3.X UR49, UPT, UPT, URZ, URZ, URZ, UP1, UP2 ;  /* 0x000000ffff317290 */ /* 0x000fc40008fe44ff */
[----:B------:R-:W-:Y:S02]  /*1f20*/  UIADD3.X UR43, UPT, UPT, URZ, URZ, URZ, UP3, UP4 ;  /* 0x000000ffff2b7290 */ /* 0x000fe40009fe84ff */
[----:B------:R-:W-:Y:S02]  /*1f30*/  UIADD3.X UR15, UPT, UPT, URZ, URZ, URZ, UP5, UP6 ;  /* 0x000000ffff0f7290 */ /* 0x000fe4000afec4ff */
[----:B------:R-:W-:Y:S02]  /*1f40*/  USHF.L.W.U32.HI UR10, UR50, 0x1f, UR39 ;  /* 0x0000001f320a7899 */ /* 0x000fe40008010e27 */
[----:B------:R-:W-:Y:S02]  /*1f50*/  USHF.R.U32.HI UR39, URZ, 0x1, UR39 ;  /* 0x00000001ff277899 */ /* 0x000fe40008011627 */
[----:B------:R-:W-:Y:S02]  /*1f60*/  UIADD3 UR49, UP1, UP2, UR12, UR49, UR18 ;  /* 0x000000310c317290 */ /* 0x000fe4000fa3e012 */
[----:B------:R-:W-:-:S02]  /*1f70*/  UIADD3 UR43, UP3, UP4, UR41, UR43, UR30 ;  /* 0x0000002b292b7290 */ /* 0x000fc4000fc7e01e */
[----:B------:R-:W-:Y:S02]  /*1f80*/  UIADD3 UR41, UP5, UP6, UR26, UR15, UR48 ;  /* 0x0000000f1a297290 */ /* 0x000fe4000febe030 */
[----:B------:R-:W-:Y:S02]  /*1f90*/  USEL UR12, UR34, UR10, UP0 ;  /* 0x0000000a220c7287 */ /* 0x000fe40008000000 */
[----:B------:R-:W-:Y:S02]  /*1fa0*/  USEL UR38, UR20, UR42, UP0 ;  /* 0x0000002a14267287 */ /* 0x000fe40008000000 */
[----:B------:R-:W-:Y:S02]  /*1fb0*/  USEL UR34, UR10, UR34, UP0 ;  /* 0x000000220a227287 */ /* 0x000fe40008000000 */
[----:B------:R-:W-:Y:S02]  /*1fc0*/  USEL UR20, UR42, UR20, UP0 ;  /* 0x000000142a147287 */ /* 0x000fe40008000000 */
[----:B------:R-:W-:-:S02]  /*1fd0*/  USEL UR10, UR25, UR39, UP0 ;  /* 0x00000027190a7287 */ /* 0x000fc40008000000 */
[----:B------:R-:W-:Y:S02]  /*1fe0*/  ULOP3.LUT UR30, UR11, UR16, URZ, 0xc0, !UPT ;  /* 0x000000100b1e7292 */ /* 0x000fe4000f8ec0ff */
[----:B------:R-:W-:Y:S02]  /*1ff0*/  USEL UR25, UR39, UR25, UP0 ;  /* 0x0000001927197287 */ /* 0x000fe40008000000 */
[----:B------:R-:W-:Y:S02]  /*2000*/  UIADD3.X UR42, UPT, UPT, URZ, URZ, URZ, UP3, UP4 ;  /* 0x000000ffff2a7290 */ /* 0x000fe40009fe84ff */
[----:B------:R-:W-:Y:S02]  /*2010*/  UIADD3.X UR39, UPT, UPT, URZ, URZ, URZ, UP5, UP6 ;  /* 0x000000ffff277290 */ /* 0x000fe4000afec4ff */
[----:B------:R-:W-:Y:S02]  /*2020*/  UIADD3.X UR46, UPT, UPT, URZ, URZ, URZ, UP1, UP2 ;  /* 0x000000ffff2e7290 */ /* 0x000fe40008fe44ff */
[----:B------:R-:W-:-:S02]  /*2030*/  ULOP3.LUT UR29, UR37, UR16, URZ, 0xc0, !UPT ;  /* 0x00000010251d7292 */ /* 0x000fc4000f8ec0ff */
[----:B------:R-:W-:Y:S02]  /*2040*/  UIADD3 UR42, UP2, UP3, UR30, UR42, UR33 ;  /* 0x0000002a1e2a7290 */ /* 0x000fe4000fb5e021 */
[----:B------:R-:W-:Y:S02]  /*2050*/  UIADD3 UR33, UP4, UP5, UR26, UR39, UR43 ;  /* 0x000000271a217290 */ /* 0x000fe4000fd9e02b */
[----:B------:R-:W-:Y:S02]  /*2060*/  UIADD3 UR46, UP0, UP1, UR29, UR46, UR19 ;  /* 0x0000002e1d2e7290 */ /* 0x000fe4000f91e013 */
[----:B------:R-:W-:Y:S02]  /*2070*/  UIADD3.X UR30, UPT, UPT, URZ, URZ, URZ, UP4, UP5 ;  /* 0x000000ffff1e7290 */ /* 0x000fe4000a7ea4ff */
[----:B------:R-:W-:Y:S02]  /*2080*/  USHF.L.W.U32.HI UR14, UR40, 0x1f, UR44 ;  /* 0x0000001f280e7899 */ /* 0x000fe40008010e2c */
[----:B------:R-:W-:-:S02]  /*2090*/  USHF.L.W.U32.HI UR15, UR44, 0x1f, UR41 ;  /* 0x0000001f2c0f7899 */ /* 0x000fc40008010e29 */
[----:B------:R-:W-:Y:S02]  /*20a0*/  ULOP3.LUT UR18, UR38, UR16, URZ, 0xc0, !UPT ;  /* 0x0000001026127292 */ /* 0x000fe4000f8ec0ff */
[----:B------:R-:W-:Y:S02]  /*20b0*/  UIADD3.X UR44, UPT, UPT, URZ, URZ, URZ, UP0, UP1 ;  /* 0x000000ffff2c7290 */ /* 0x000fe400087e24ff */
[----:B------:R-:W-:Y:S02]  /*20c0*/  ULOP3.LUT UR19, UR12, UR16, URZ, 0xc0, !UPT ;  /* 0x000000100c137292 */ /* 0x000fe4000f8ec0ff */
[----:B------:R-:W-:Y:S02]  /*20d0*/  UIADD3.X UR43, UPT, UPT, URZ, URZ, URZ, UP2, UP3 ;  /* 0x000000ffff2b7290 */ /* 0x000fe400097e64ff */
[----:B------:R-:W-:Y:S02]  /*20e0*/  UIADD3 UR30, UP4, UP5, UR26, UR30, UR42 ;  /* 0x0000001e1a1e7290 */ /* 0x000fe4000fd9e02a */
[----:B------:R-:W-:-:S02]  /*20f0*/  UIADD3 UR44, UP0, UP1, UR18, UR44, UR20 ;  /* 0x0000002c122c7290 */ /* 0x000fc4000f91e014 */
[----:B------:R-:W-:Y:S02]  /*2100*/  UIADD3 UR19, UP2, UP3, UR19, UR43, UR34 ;  /* 0x0000002b13137290 */ /* 0x000fe4000fb5e022 */
[----:B------:R-:W-:Y:S02]  /*2110*/  UIADD3.X UR18, UPT, UPT, URZ, URZ, URZ, UP4, UP5 ;  /* 0x000000ffff127290 */ /* 0x000fe4000a7ea4ff */
[----:B------:R-:W-:Y:S02]  /*2120*/  ULOP3.LUT UR40, UR35, UR16, URZ, 0xc0, !UPT ;  /* 0x0000001023287292 */ /* 0x000fe4000f8ec0ff */
[----:B------:R-:W-:Y:S02]  /*2130*/  UIADD3.X UR34, UPT, UPT, URZ, URZ, URZ, UP0, UP1 ;  /* 0x000000ffff227290 */ /* 0x000fe400087e24ff */
[----:B------:R-:W-:Y:S02]  /*2140*/  UIADD3 UR18, UP0, UP1, UR26, UR18, UR19 ;  /* 0x000000121a127290 */ /* 0x000fe4000f91e013 */
[----:B------:R-:W-:-:S02]  /*2150*/  UIADD3 UR40, UPT, UPT, UR40, UR17, UR34 ;  /* 0x0000001128287290 */ /* 0x000fc4000fffe022 */
[----:B------:R-:W-:Y:S02]  /*2160*/  UIADD3.X UR17, UPT, UPT, URZ, URZ, URZ, UP0, UP1 ;  /* 0x000000ffff117290 */ /* 0x000fe400087e24ff */
[----:B------:R-:W-:Y:S02]  /*2170*/  UISETP.NE.AND UP0, UPT, UR4, 0x200, UPT ;  /* 0x000002000400788c */ /* 0x000fe4000bf05270 */
[----:B------:R-:W-:Y:S02]  /*2180*/  ULOP3.LUT UR29, UR10, UR16, URZ, 0xc0, !UPT ;  /* 0x000000100a1d7292 */ /* 0x000fe4000f8ec0ff */
[----:B------:R-:W-:Y:S02]  /*2190*/  UIADD3.X UR20, UPT, UPT, URZ, URZ, URZ, UP2, UP3 ;  /* 0x000000ffff147290 */ /* 0x000fe400097e64ff */
[----:B------:R-:W-:Y:S02]  /*21a0*/  USHF.L.W.U32.HI UR16, UR41, 0x1f, UR33 ;  /* 0x0000001f29107899 */ /* 0x000fe40008010e21 */
[----:B------:R-:W-:-:S02]  /*21b0*/  UIADD3 UR25, UPT, UPT, UR29, UR25, UR20 ;  /* 0x000000191d197290 */ /* 0x000fc4000fffe014 */
[----:B------:R-:W-:Y:S02]  /*21c0*/  USHF.L.W.U32.HI UR47, UR47, 0x1f, UR51 ;  /* 0x0000001f2f2f7899 */ /* 0x000fe40008010e33 */
[----:B------:R-:W-:Y:S02]  /*21d0*/  UIADD3 UR25, UPT, UPT, UR26, UR25, UR17 ;  /* 0x000000191a197290 */ /* 0x000fe4000fffe011 */
[----:B------:R-:W-:Y:S02]  /*21e0*/  USHF.R.U32.HI UR41, URZ, 0x1, UR40 ;  /* 0x00000001ff297899 */ /* 0x000fe40008011628 */
[----:B------:R-:W-:Y:S02]  /*21f0*/  USHF.L.W.U32.HI UR19, UR30, 0x1f, UR18 ;  /* 0x0000001f1e137899 */ /* 0x000fe40008010e12 */
[----:B------:R-:W-:Y:S02]  /*2200*/  USHF.L.W.U32.HI UR51, UR51, 0x1f, UR49 ;  /* 0x0000001f33337899 */ /* 0x000fe40008010e31 */
[----:B------:R-:W-:-:S02]  /*2210*/  USHF.L.W.U32.HI UR39, UR49, 0x1f, UR46 ;  /* 0x0000001f31277899 */ /* 0x000fc40008010e2e */
[----:B------:R-:W-:Y:S02]  /*2220*/  USHF.L.W.U32.HI UR42, UR46, 0x1f, UR44 ;  /* 0x0000001f2e2a7899 */ /* 0x000fe40008010e2c */
[----:B------:R-:W-:Y:S02]  /*2230*/  USHF.L.W.U32.HI UR20, UR33, 0x1f, UR30 ;  /* 0x0000001f21147899 */ /* 0x000fe40008010e1e */
[----:B------:R-:W-:Y:S02]  /*2240*/  USHF.L.W.U32.HI UR40, UR44, 0x1f, UR40 ;  /* 0x0000001f2c287899 */ /* 0x000fe40008010e28 */
[----:B------:R-:W-:Y:S02]  /*2250*/  USHF.R.U32.HI UR17, URZ, 0x1, UR25 ;  /* 0x00000001ff117899 */ /* 0x000fe40008011619 */
[----:B------:R-:W-:Y:S01]  /*2260*/  USHF.L.W.U32.HI UR18, UR18, 0x1f, UR25 ;  /* 0x0000001f12127899 */ /* 0x000fe20008010e19 */
[----:B------:R-:W-:Y:S11]  /*2270*/  BRA.U UP0, `(.L_x_2) ;  /* 0xffffffe100a47547 */ /* 0x000ff6000b83ffff */
[----:B------:R-:W0:Y:S01]  /*2280*/  LDC.64 R2, c[0x0][0x388] ;  /* 0x0000e200ff027b82 */ /* 0x000e220000000a00 */
[----:B------:R-:W-:Y:S02]  /*2290*/  IMAD.U32 R5, RZ, RZ, UR24 ;  /* 0x00000018ff057e24 */ /* 0x000fe4000f8e00ff */
[----:B------:R-:W-:Y:S02]  /*22a0*/  IMAD.U32 R7, RZ, RZ, UR6 ;  /* 0x00000006ff077e24 */ /* 0x000fe4000f8e00ff */
[----:B------:R-:W-:Y:S02]  /*22b0*/  IMAD.U32 R9, RZ, RZ, UR7 ;  /* 0x00000007ff097e24 */ /* 0x000fe4000f8e00ff */
[----:B------:R-:W-:Y:S02]  /*22c0*/  IMAD.U32 R11, RZ, RZ, UR8 ;  /* 0x00000008ff0b7e24 */ /* 0x000fe4000f8e00ff */
[----:B------:R-:W-:Y:S02]  /*22d0*/  IMAD.U32 R13, RZ, RZ, UR9 ;  /* 0x00000009ff0d7e24 */ /* 0x000fe4000f8e00ff */
[----:B------:R-:W-:-:S02]  /*22e0*/  IMAD.U32 R15, RZ, RZ, UR11 ;  /* 0x0000000bff0f7e24 */ /* 0x000fc4000f8e00ff */
[----:B------:R-:W-:Y:S02]  /*22f0*/  IMAD.U32 R17, RZ, RZ, UR12 ;  /* 0x0000000cff117e24 */ /* 0x000fe4000f8e00ff */
[----:B------:R-:W-:Y:S01]  /*2300*/  IMAD.U32 R19, RZ, RZ, UR10 ;  /* 0x0000000aff137e24 */ /* 0x000fe2000f8e00ff */
[----:B0-----:R-:W-:Y:S04]  /*2310*/  STG.E desc[UR22][R2.64], R5 ;  /* 0x0000000502007986 */ /* 0x001fe8000c101916 */
[----:B------:R-:W-:Y:S04]  /*2320*/  STG.E desc[UR22][R2.64+0x4], R7 ;  /* 0x0000040702007986 */ /* 0x000fe8000c101916 */
[----:B------:R-:W-:Y:S04]  /*2330*/  STG.E desc[UR22][R2.64+0x8], R9 ;  /* 0x0000080902007986 */ /* 0x000fe8000c101916 */
[----:B------:R-:W-:Y:S04]  /*2340*/  STG.E desc[UR22][R2.64+0xc], R11 ;  /* 0x00000c0b02007986 */ /* 0x000fe8000c101916 */
[----:B------:R-:W-:Y:S04]  /*2350*/  STG.E desc[UR22][R2.64+0x10], R13 ;  /* 0x0000100d02007986 */ /* 0x000fe8000c101916 */
[----:B------:R-:W-:Y:S04]  /*2360*/  STG.E desc[UR22][R2.64+0x14], R15 ;  /* 0x0000140f02007986 */ /* 0x000fe8000c101916 */
[----:B------:R-:W-:Y:S04]  /*2370*/  STG.E desc[UR22][R2.64+0x18], R17 ;  /* 0x0000181102007986 */ /* 0x000fe8000c101916 */
[----:B------:R-:W-:Y:S01]  /*2380*/  STG.E desc[UR22][R2.64+0x1c], R19 ;  /* 0x00001c1302007986 */ /* 0x000fe2000c101916 */
[----:B------:R-:W-:Y:S05]  /*2390*/  EXIT ;  /* 0x000000000000794d */ /* 0x000fea0003800000 */
.L_x_3:
[----:B------:R-:W-:-:S00]  /*23a0*/  BRA `(.L_x_3) ;  /* 0xfffffffc00fc7947 */ /* 0x000fc0000383ffff */
[----:B------:R-:W-:-:S00]  /*23b0*/  NOP ;  /* 0x0000000000007918 */ /* 0x000fc00000000000 */
        /* <DEDUP_REMOVED lines=12> */
.L_x_688:


//--------------------- .text._Z25get_compressed_public_keyPhPK7ECPoint --------------------------
	.section	.text._Z25get_compressed_public_keyPhPK7ECPoint,"ax",@progbits
	.align	128
        .global         _Z25get_compressed_public_keyPhPK7ECPoint
        .type           _Z25get_compressed_public_keyPhPK7ECPoint,@function
        .size           _Z25get_compressed_public_keyPhPK7ECPoint,(.L_x_689 - _Z25get_compressed_public_keyPhPK7ECPoint)
        .other          _Z25get_compressed_public_keyPhPK7ECPoint,@"STO_CUDA_ENTRY STV_DEFAULT"
_Z25get_compressed_public_keyPhPK7ECPoint:
.text._Z25get_compressed_public_keyPhPK7ECPoint:
[----:B------:R-:W-:Y:S08]  /*0000*/  LDC R1, c[0x0][0x37c] ;  /* 0x0000df00ff017b82 */ /* 0x000ff00000000800 */
[----:B------:R-:W0:Y:S01]  /*0010*/  LDC.64 R10, c[0x0][0x388] ;  /* 0x0000e200ff0a7b82 */ /* 0x000e220000000a00 */
[----:B------:R-:W0:Y:S02]  /*0020*/  LDCU.64 UR22, c[0x0][0x358] ;  /* 0x00006b00ff1677ac */ /* 0x000e240008000a00 */
[----:B0-----:R-:W2:Y:S01]  /*0030*/  LDG.E R0, desc[UR22][R10.64+0x40] ;  /* 0x000040160a007981 */ /* 0x001ea2000c1e1900 */
[----:B------:R-:W-:Y:S01]  /*0040*/  UMOV UR5, URZ ;  /* 0x000000ff00057c82 */ /* 0x000fe20008000000 */
[----:B------:R-:W-:Y:S01]  /*0050*/  UMOV UR8, URZ ;  /* 0x000000ff00087c82 */ /* 0x000fe20008000000 */
[----:B------:R-:W-:Y:S01]  /*0060*/  UMOV UR6, URZ ;  /* 0x000000ff00067c82 */ /* 0x000fe20008000000 */
[----:B------:R-:W-:Y:S01]  /*0070*/  UMOV UR4, URZ ;  /* 0x000000ff00047c82 */ /* 0x000fe20008000000 */
[----:B------:R-:W-:-:S02]  /*0080*/  HFMA2 R2, -RZ, RZ, 0, 0 ;  /* 0x00000000ff027431 */ /* 0x000fc400000001ff */
[----:B------:R-:W-:Y:S02]  /*0090*/  IMAD.MOV.U32 R3, RZ, RZ, 0x2 ;  /* 0x00000002ff037424 */ /* 0x000fe400078e00ff */
[----:B------:R-:W-:Y:S02]  /*00a0*/  IMAD.MOV.U32 R4, RZ, RZ, RZ ;  /* 0x000000ffff047224 */ /* 0x000fe400078e00ff */
[----:B------:R-:W-:Y:S01]  /*00b0*/  IMAD.MOV.U32 R6, RZ, RZ, RZ ;  /* 0x000000ffff067224 */ /* 0x000fe200078e00ff */
[----:B--2---:R-:W-:Y:S01]  /*00c0*/  ISETP.NE.AND P0, PT, R0, RZ, PT ;  /* 0x000000ff0000720c */ /* 0x004fe20003f05270 */
[----:B------:R-:W-:-:S12]  /*00d0*/  IMAD.MOV.U32 R0, RZ, RZ, RZ ;  /* 0x000000ffff007224 */ /* 0x000fd800078e00ff */
[----:B------:R-:W-:Y:S05]  /*00e0*/  @P0 BRA `(.L_x_4) ;  /* 0x0000002400000947 */ /* 0x000fea0003800000 */
[----:B------:R-:W2:Y:S01]  /*00f0*/  LDG.E R8, desc[UR22][R10.64] ;  /* 0x000000160a087981 */ /* 0x000ea2000c1e1900 */
[----:B------:R-:W0:Y:S03]  /*0100*/  LDCU UR24, c[0x3][0xe0] ;  /* 0x00c01c00ff1877ac */ /* 0x000e260008000800 */
[----:B------:R-:W3:Y:S01]  /*0110*/  LDG.E R0, desc[UR22][R10.64+0x4] ;  /* 0x000004160a007981 */ /* 0x000ee2000c1e1900 */
[----:B------:R-:W1:Y:S03]  /*0120*/  LDCU.128 UR12, c[0x3][URZ] ;  /* 0x00c00000ff0c77ac */ /* 0x000e660008000c00 */
[----:B------:R-:W4:Y:S04]  /*0130*/  LDG.E R2, desc[UR22][R10.64+0x8] ;  /* 0x000008160a027981 */ /* 0x000f28000c1e1900 */
[----:B------:R-:W5:Y:S04]  /*0140*/  LDG.E R3, desc[UR22][R10.64+0xc] ;  /* 0x00000c160a037981 */ /* 0x000f68000c1e1900 */
[----:B------:R-:W4:Y:S04]  /*0150*/  LDG.E R4, desc[UR22][R10.64+0x10] ;  /* 0x000010160a047981 */ /* 0x000f28000c1e1900 */
[----:B------:R-:W4:Y:S04]  /*0160*/  LDG.E R5, desc[UR22][R10.64+0x14] ;  /* 0x000014160a057981 */ /* 0x000f28000c1e1900 */
[----:B------:R-:W4:Y:S04]  /*0170*/  LDG.E R6, desc[UR22][R10.64+0x18] ;  /* 0x000018160a067981 */ /* 0x000f28000c1e1900 */
[----:B------:R-:W4:Y:S01]  /*0180*/  LDG.E R7, desc[UR22][R10.64+0x1c] ;  /* 0x00001c160a077981 */ /* 0x000f22000c1e1900 */
[----:B------:R-:W-:Y:S01]  /*0190*/  UMOV UR5, URZ ;  /* 0x000000ff00057c82 */ /* 0x000fe20008000000 */
[----:B--2---:R-:W-:-:S02]  /*01a0*/  R2UR UR4, R8 ;  /* 0x00000000080472ca */ /* 0x004fc400000e0000 */
[----:B---3--:R-:W-:Y:S02]  /*01b0*/  R2UR UR6, R0 ;  /* 0x00000000000672ca */ /* 0x008fe400000e0000 */
[----:B-----5:R-:W-:-:S09]  /*01c0*/  R2UR UR16, R3 ;  /* 0x00000000031072ca */ /* 0x020fd200000e0000 */
[----:B0-----:R-:W-:Y:S01]  /*01d0*/  UIMAD UR8, UR4, UR24, URZ ;  /* 0x00000018040872a4 */ /* 0x001fe2000f8e02ff */
[----:B----4-:R-:W-:-:S03]  /*01e0*/  R2UR UR20, R4 ;  /* 0x00000000041472ca */ /* 0x010fc600000e0000 */
[----:B-1----:R-:W-:-:S04]  /*01f0*/  UIMAD.WIDE.U32 UR4, UR8, UR12, UR4 ;  /* 0x0000000c080472a5 */ /* 0x002fc8000f8e0004 */
[----:B------:R-:W-:Y:S01]  /*0200*/  UIADD3 UR4, UP0, UPT, UR6, UR5, URZ ;  /* 0x0000000506047290 */ /* 0x000fe2000ff1e0ff */
[----:B------:R-:W-:-:S03]  /*0210*/  R2UR UR6, R2 ;  /* 0x00000000020672ca */ /* 0x000fc600000e0000 */
[----:B------:R-:W-:Y:S01]  /*0220*/  UIADD3.X UR5, UPT, UPT, URZ, URZ, URZ, UP0, !UPT ;  /* 0x000000ffff057290 */ /* 0x000fe200087fe4ff */
[----:B------:R-:W-:-:S03]  /*0230*/  R2UR UR25, R7 ;  /* 0x00000000071972ca */ /* 0x000fc600000e0000 */
[----:B------:R-:W-:-:S04]  /*0240*/  UIMAD.WIDE.U32 UR4, UR8, UR13, UR4 ;  /* 0x0000000d080472a5 */ /* 0x000fc8000f8e0004 */
[----:B------:R-:W-:Y:S02]  /*0250*/  UIMAD UR9, UR4, UR24, URZ ;  /* 0x00000018040972a4 */ /* 0x000fe4000f8e02ff */
[----:B------:R-:W-:-:S03]  /*0260*/  UIADD3 UR6, UP0, UPT, UR6, UR5, URZ ;  /* 0x0000000506067290 */ /* 0x000fc6000ff1e0ff */
[----:B------:R-:W-:Y:S01]  /*0270*/  UMOV UR5, URZ ;  /* 0x000000ff00057c82 */ /* 0x000fe20008000000 */
[----:B------:R-:W-:Y:S02]  /*0280*/  UIADD3.X UR7, UPT, UPT, URZ, URZ, URZ, UP0, !UPT ;  /* 0x000000ffff077290 */ /* 0x000fe400087fe4ff */
[----:B------:R-:W-:Y:S02]  /*0290*/  UIMAD.WIDE.U32 UR10, UR9, UR12, UR4 ;  /* 0x0000000c090a72a5 */ /* 0x000fe4000f8e0004 */
[----:B------:R-:W-:Y:S01]  /*02a0*/  UIMAD.WIDE.U32 UR4, UR8, UR14, UR6 ;  /* 0x0000000e080472a5 */ /* 0x000fe2000f8e0006 */
[----:B------:R-:W-:-:S03]  /*02b0*/  R2UR UR6, R5 ;  /* 0x00000000050672ca */ /* 0x000fc600000e0000 */
[----:B------:R-:W-:Y:S02]  /*02c0*/  UIADD3 UR10, UP1, UPT, UR4, UR11, URZ ;  /* 0x0000000b040a7290 */ /* 0x000fe4000ff3e0ff */
[----:B------:R-:W-:Y:S01]  /*02d0*/  UIADD3 UR4, UP0, UPT, UR16, UR5, URZ ;  /* 0x0000000510047290 */ /* 0x000fe2000ff1e0ff */
[----:B------:R-:W0:Y:S01]  /*02e0*/  LDCU.128 UR16, c[0x3][0x10] ;  /* 0x00c00200ff1077ac */ /* 0x000e220008000c00 */
[----:B------:R-:W-:Y:S02]  /*02f0*/  UIADD3.X UR11, UPT, UPT, URZ, URZ, URZ, UP1, !UPT ;  /* 0x000000ffff0b7290 */ /* 0x000fe40008ffe4ff */
[----:B------:R-:W-:Y:S02]  /*0300*/  UIADD3.X UR5, UPT, UPT, URZ, URZ, URZ, UP0, !UPT ;  /* 0x000000ffff057290 */ /* 0x000fe400087fe4ff */
[----:B------:R-:W-:Y:S02]  /*0310*/  UIMAD.WIDE.U32 UR10, UR9, UR13, UR10 ;  /* 0x0000000d090a72a5 */ /* 0x000fe4000f8e000a */
[----:B------:R-:W-:-:S02]  /*0320*/  UIMAD.WIDE.U32 UR4, UR8, UR15, UR4 ;  /* 0x0000000f080472a5 */ /* 0x000fc4000f8e0004 */
[----:B------:R-:W-:Y:S02]  /*0330*/  UIMAD UR7, UR10, UR24, URZ ;  /* 0x000000180a0772a4 */ /* 0x000fe4000f8e02ff */
[----:B------:R-:W-:Y:S02]  /*0340*/  UIADD3 UR26, UP1, UPT, UR4, UR11, URZ ;  /* 0x0000000b041a7290 */ /* 0x000fe4000ff3e0ff */
[----:B------:R-:W-:Y:S02]  /*0350*/  UIADD3 UR20, UP0, UPT, UR20, UR5, URZ ;  /* 0x0000000514147290 */ /* 0x000fe4000ff1e0ff */
[----:B------:R-:W-:Y:S02]  /*0360*/  UIADD3.X UR27, UPT, UPT, URZ, URZ, URZ, UP1, !UPT ;  /* 0x000000ffff1b7290 */ /* 0x000fe40008ffe4ff */
[----:B------:R-:W-:Y:S01]  /*0370*/  UIADD3.X UR21, UPT, UPT, URZ, URZ, URZ, UP0, !UPT ;  /* 0x000000ffff157290 */ /* 0x000fe200087fe4ff */
[----:B------:R-:W-:Y:S01]  /*0380*/  UMOV UR4, UR10 ;  /* 0x0000000a00047c82 */ /* 0x000fe20008000000 */
[----:B------:R-:W-:Y:S01]  /*0390*/  UMOV UR5, URZ ;  /* 0x000000ff00057c82 */ /* 0x000fe20008000000 */
[----:B------:R-:W-:Y:S01]  /*03a0*/  UIMAD.WIDE.U32 UR10, UR9, UR14, UR26 ;  /* 0x0000000e090a72a5 */ /* 0x000fe2000f8e001a */
[----:B------:R-:W-:Y:S01]  /*03b0*/  R2UR UR26, R6 ;  /* 0x00000000061a72ca */ /* 0x000fe200000e0000 */
[----:B------:R-:W-:-:S02]  /*03c0*/  UIMAD.WIDE.U32 UR28, UR7, UR12, UR4 ;  /* 0x0000000c071c72a5 */ /* 0x000fc4000f8e0004 */
[----:B0-----:R-:W-:Y:S02]  /*03d0*/  UIMAD.WIDE.U32 UR4, UR8, UR16, UR20 ;  /* 0x00000010080472a5 */ /* 0x001fe4000f8e0014 */
[----:B------:R-:W-:Y:S02]  /*03e0*/  UIADD3 UR20, UP2, UPT, UR10, UR29, URZ ;  /* 0x0000001d0a147290 */ /* 0x000fe4000ff5e0ff */
[----:B------:R-:W-:Y:S02]  /*03f0*/  UIADD3 UR10, UP1, UPT, UR4, UR11, URZ ;  /* 0x0000000b040a7290 */ /* 0x000fe4000ff3e0ff */
[----:B------:R-:W-:Y:S02]  /*0400*/  UIADD3 UR4, UP0, UPT, UR6, UR5, URZ ;  /* 0x0000000506047290 */ /* 0x000fe4000ff1e0ff */
[----:B------:R-:W-:Y:S02]  /*0410*/  UIADD3.X UR21, UPT, UPT, URZ, URZ, URZ, UP2, !UPT ;  /* 0x000000ffff157290 */ /* 0x000fe400097fe4ff */
[----:B------:R-:W-:-:S02]  /*0420*/  UIADD3.X UR11, UPT, UPT, URZ, URZ, URZ, UP1, !UPT ;  /* 0x000000ffff0b7290 */ /* 0x000fc40008ffe4ff */
[----:B------:R-:W-:Y:S02]  /*0430*/  UIADD3.X UR5, UPT, UPT, URZ, URZ, URZ, UP0, !UPT ;  /* 0x000000ffff057290 */ /* 0x000fe400087fe4ff */
[----:B------:R-:W-:Y:S02]  /*0440*/  UIMAD.WIDE.U32 UR20, UR7, UR13, UR20 ;  /* 0x0000000d071472a5 */ /* 0x000fe4000f8e0014 */
[----:B------:R-:W-:Y:S02]  /*0450*/  UIMAD.WIDE.U32 UR10, UR9, UR15, UR10 ;  /* 0x0000000f090a72a5 */ /* 0x000fe4000f8e000a */
[----:B------:R-:W-:Y:S02]  /*0460*/  UIMAD.WIDE.U32 UR4, UR8, UR17, UR4 ;  /* 0x00000011080472a5 */ /* 0x000fe4000f8e0004 */
[----:B------:R-:W-:Y:S02]  /*0470*/  UIADD3 UR28, UP2, UPT, UR10, UR21, URZ ;  /* 0x000000150a1c7290 */ /* 0x000fe4000ff5e0ff */
[----:B------:R-:W-:-:S02]  /*0480*/  UIADD3 UR10, UP1, UPT, UR4, UR11, URZ ;  /* 0x0000000b040a7290 */ /* 0x000fc4000ff3e0ff */
[----:B------:R-:W-:Y:S02]  /*0490*/  UIADD3 UR26, UP0, UPT, UR26, UR5, URZ ;  /* 0x000000051a1a7290 */ /* 0x000fe4000ff1e0ff */
[----:B------:R-:W-:Y:S02]  /*04a0*/  UIMAD UR6, UR20, UR24, URZ ;  /* 0x00000018140672a4 */ /* 0x000fe4000f8e02ff */
[----:B------:R-:W-:Y:S02]  /*04b0*/  UIADD3.X UR29, UPT, UPT, URZ, URZ, URZ, UP2, !UPT ;  /* 0x000000ffff1d7290 */ /* 0x000fe400097fe4ff */
[----:B------:R-:W-:Y:S02]  /*04c0*/  UIADD3.X UR11, UPT, UPT, URZ, URZ, URZ, UP1, !UPT ;  /* 0x000000ffff0b7290 */ /* 0x000fe40008ffe4ff */
[----:B------:R-:W-:Y:S01]  /*04d0*/  UIADD3.X UR27, UPT, UPT, URZ, URZ, URZ, UP0, !UPT ;  /* 0x000000ffff1b7290 */ /* 0x000fe200087fe4ff */
[----:B------:R-:W-:Y:S01]  /*04e0*/  UMOV UR4, UR20 ;  /* 0x0000001400047c82 */ /* 0x000fe20008000000 */
[----:B------:R-:W-:Y:S01]  /*04f0*/  UMOV UR5, URZ ;  /* 0x000000ff00057c82 */ /* 0x000fe20008000000 */
[----:B------:R-:W-:-:S02]  /*0500*/  UIMAD.WIDE.U32 UR20, UR7, UR14, UR28 ;  /* 0x0000000e071472a5 */ /* 0x000fc4000f8e001c */
[----:B------:R-:W-:Y:S02]  /*0510*/  UIMAD.WIDE.U32 UR30, UR6, UR12, UR4 ;  /* 0x0000000c061e72a5 */ /* 0x000fe4000f8e0004 */
[----:B------:R-:W-:Y:S02]  /*0520*/  UIMAD.WIDE.U32 UR10, UR9, UR16, UR10 ;  /* 0x00000010090a72a5 */ /* 0x000fe4000f8e000a */
[----:B------:R-:W-:Y:S02]  /*0530*/  UIMAD.WIDE.U32 UR4, UR8, UR18, UR26 ;  /* 0x00000012080472a5 */ /* 0x000fe4000f8e001a */
[----:B------:R-:W-:Y:S02]  /*0540*/  UIADD3 UR26, UP3, UPT, UR20, UR31, URZ ;  /* 0x0000001f141a7290 */ /* 0x000fe4000ff7e0ff */
[----:B------:R-:W-:Y:S02]  /*0550*/  UIADD3 UR20, UP2, UPT, UR10, UR21, URZ ;  /* 0x000000150a147290 */ /* 0x000fe4000ff5e0ff */
[----:B------:R-:W-:-:S02]  /*0560*/  UIADD3 UR4, UP1, UPT, UR4, UR11, URZ ;  /* 0x0000000b04047290 */ /* 0x000fc4000ff3e0ff */
[----:B------:R-:W-:Y:S02]  /*0570*/  UIADD3 UR10, UP0, UPT, UR25, UR5, URZ ;  /* 0x00000005190a7290 */ /* 0x000fe4000ff1e0ff */
[----:B------:R-:W-:Y:S02]  /*0580*/  UIADD3.X UR27, UPT, UPT, URZ, URZ, URZ, UP3, !UPT ;  /* 0x000000ffff1b7290 */ /* 0x000fe40009ffe4ff */
[----:B------:R-:W-:Y:S02]  /*0590*/  UIADD3.X UR21, UPT, UPT, URZ, URZ, URZ, UP2, !UPT ;  /* 0x000000ffff157290 */ /* 0x000fe400097fe4ff */
[----:B------:R-:W-:Y:S02]  /*05a0*/  UIADD3.X UR5, UPT, UPT, URZ, URZ, URZ, UP1, !UPT ;  /* 0x000000ffff057290 */ /* 0x000fe40008ffe4ff */
[----:B------:R-:W-:Y:S02]  /*05b0*/  UIADD3.X UR11, UPT, UPT, URZ, URZ, URZ, UP0, !UPT ;  /* 0x000000ffff0b7290 */ /* 0x000fe400087fe4ff */
[----:B------:R-:W-:-:S02]  /*05c0*/  UIMAD.WIDE.U32 UR26, UR6, UR13, UR26 ;  /* 0x0000000d061a72a5 */ /* 0x000fc4000f8e001a */
[----:B------:R-:W-:Y:S02]  /*05d0*/  UIMAD.WIDE.U32 UR20, UR7, UR15, UR20 ;  /* 0x0000000f071472a5 */ /* 0x000fe4000f8e0014 */
[----:B------:R-:W-:Y:S02]  /*05e0*/  UIMAD.WIDE.U32 UR4, UR9, UR17, UR4 ;  /* 0x00000011090472a5 */ /* 0x000fe4000f8e0004 */
[----:B------:R-:W-:Y:S02]  /*05f0*/  UIMAD.WIDE.U32 UR10, UR8, UR19, UR10 ;  /* 0x00000013080a72a5 */ /* 0x000fe4000f8e000a */
[----:B------:R-:W-:Y:S02]  /*0600*/  UIADD3 UR30, UP2, UPT, UR20, UR27, URZ ;  /* 0x0000001b141e7290 */ /* 0x000fe4000ff5e0ff */
[----:B------:R-:W-:Y:S02]  /*0610*/  UIADD3 UR20, UP1, UPT, UR4, UR21, URZ ;  /* 0x0000001504147290 */ /* 0x000fe4000ff3e0ff */
[----:B------:R-:W-:-:S02]  /*0620*/  UIADD3 UR28, UP0, UPT, UR10, UR5, URZ ;  /* 0x000000050a1c7290 */ /* 0x000fc4000ff1e0ff */
[----:B------:R-:W-:Y:S02]  /*0630*/  UIMAD UR8, UR26, UR24, URZ ;  /* 0x000000181a0872a4 */ /* 0x000fe4000f8e02ff */
[----:B------:R-:W-:Y:S02]  /*0640*/  UIADD3.X UR31, UPT, UPT, URZ, URZ, URZ, UP2, !UPT ;  /* 0x000000ffff1f7290 */ /* 0x000fe400097fe4ff */
[----:B------:R-:W-:Y:S02]  /*0650*/  UIADD3.X UR21, UPT, UPT, URZ, URZ, URZ, UP1, !UPT ;  /* 0x000000ffff157290 */ /* 0x000fe40008ffe4ff */
[----:B------:R-:W-:Y:S01]  /*0660*/  UIADD3.X UR29, UPT, UPT, URZ, URZ, URZ, UP0, !UPT ;  /* 0x000000ffff1d7290 */ /* 0x000fe200087fe4ff */
[----:B------:R-:W-:Y:S01]  /*0670*/  UMOV UR4, UR26 ;  /* 0x0000001a00047c82 */ /* 0x000fe20008000000 */
[----:B------:R-:W-:Y:S01]  /*0680*/  UMOV UR5, URZ ;  /* 0x000000ff00057c82 */ /* 0x000fe20008000000 */
[----:B------:R-:W-:Y:S02]  /*0690*/  UIMAD.WIDE.U32 UR26, UR6, UR14, UR30 ;  /* 0x0000000e061a72a5 */ /* 0x000fe4000f8e001e */
[----:B------:R-:W-:-:S02]  /*06a0*/  UIMAD.WIDE.U32 UR32, UR8, UR12, UR4 ;  /* 0x0000000c082072a5 */ /* 0x000fc4000f8e0004 */
[----:B------:R-:W-:Y:S02]  /*06b0*/  UIMAD.WIDE.U32 UR20, UR7, UR16, UR20 ;  /* 0x00000010071472a5 */ /* 0x000fe4000f8e0014 */
[----:B------:R-:W-:Y:S02]  /*06c0*/  UIMAD.WIDE.U32 UR4, UR9, UR18, UR28 ;  /* 0x00000012090472a5 */ /* 0x000fe4000f8e001c */
[----:B------:R-:W-:Y:S02]  /*06d0*/  UIADD3 UR26, UP3, UPT, UR26, UR33, URZ ;  /* 0x000000211a1a7290 */ /* 0x000fe4000ff7e0ff */
[----:B------:R-:W-:Y:S02]  /*06e0*/  UIADD3 UR20, UP2, UPT, UR20, UR27, URZ ;  /* 0x0000001b14147290 */ /* 0x000fe4000ff5e0ff */
[----:B------:R-:W-:Y:S02]  /*06f0*/  UIADD3 UR10, UP0, UPT, UR11, UR5, URZ ;  /* 0x000000050b0a7290 */ /* 0x000fe4000ff1e0ff */
[----:B------:R-:W-:-:S02]  /*0700*/  UIADD3 UR4, UP1, UPT, UR4, UR21, URZ ;  /* 0x0000001504047290 */ /* 0x000fc4000ff3e0ff */
[----:B------:R-:W-:Y:S02]  /*0710*/  UIADD3.X UR27, UPT, UPT, URZ, URZ, URZ, UP3, !UPT ;  /* 0x000000ffff1b7290 */ /* 0x000fe40009ffe4ff */
[----:B------:R-:W-:Y:S02]  /*0720*/  UIADD3.X UR21, UPT, UPT, URZ, URZ, URZ, UP2, !UPT ;  /* 0x000000ffff157290 */ /* 0x000fe400097fe4ff */
[----:B------:R-:W-:Y:S02]  /*0730*/  UIADD3.X UR11, UPT, UPT, URZ, URZ, URZ, UP0, !UPT ;  /* 0x000000ffff0b7290 */ /* 0x000fe400087fe4ff */
[----:B------:R-:W-:Y:S02]  /*0740*/  UIADD3.X UR5, UPT, UPT, URZ, URZ, URZ, UP1, !UPT ;  /* 0x000000ffff057290 */ /* 0x000fe40008ffe4ff */
[----:B------:R-:W-:Y:S02]  /*0750*/  UIMAD.WIDE.U32 UR26, UR8, UR13, UR26 ;  /* 0x0000000d081a72a5 */ /* 0x000fe4000f8e001a */
[----:B------:R-:W-:-:S02]  /*0760*/  UIMAD.WIDE.U32 UR20, UR6, UR15, UR20 ;  /* 0x0000000f061472a5 */ /* 0x000fc4000f8e0014 */
[----:B------:R-:W-:Y:S02]  /*0770*/  UIMAD.WIDE.U32 UR10, UR9, UR19, UR10 ;  /* 0x00000013090a72a5 */ /* 0x000fe4000f8e000a */
[----:B------:R-:W-:Y:S02]  /*0780*/  UIMAD.WIDE.U32 UR4, UR7, UR17, UR4 ;  /* 0x00000011070472a5 */ /* 0x000fe4000f8e0004 */
[----:B------:R-:W-:Y:S02]  /*0790*/  UIADD3 UR30, UP2, UPT, UR20, UR27, URZ ;  /* 0x0000001b141e7290 */ /* 0x000fe4000ff5e0ff */
[----:B------:R-:W-:Y:S02]  /*07a0*/  UIADD3 UR20, UP0, UPT, UR10, UR5, URZ ;  /* 0x000000050a147290 */ /* 0x000fe4000ff1e0ff */
[----:B------:R-:W-:Y:S02]  /*07b0*/  UIADD3 UR28, UP1, UPT, UR4, UR21, URZ ;  /* 0x00000015041c7290 */ /* 0x000fe4000ff3e0ff */
[----:B------:R-:W-:-:S02]  /*07c0*/  UIMAD UR9, UR26, UR24, URZ ;  /* 0x000000181a0972a4 */ /* 0x000fc4000f8e02ff */
[----:B------:R-:W-:Y:S02]  /*07d0*/  UIADD3.X UR21, UPT, UPT, URZ, URZ, URZ, UP0, !UPT ;  /* 0x000000ffff157290 */ /* 0x000fe400087fe4ff */
[----:B------:R-:W-:Y:S02]  /*07e0*/  UIADD3.X UR31, UPT, UPT, URZ, URZ, URZ, UP2, !UPT ;  /* 0x000000ffff1f7290 */ /* 0x000fe400097fe4ff */
[----:B------:R-:W-:Y:S01]  /*07f0*/  UIADD3.X UR29, UPT, UPT, URZ, URZ, URZ, UP1, !UPT ;  /* 0x000000ffff1d7290 */ /* 0x000fe20008ffe4ff */
[----:B------:R-:W-:Y:S01]  /*0800*/  UMOV UR4, UR26 ;  /* 0x0000001a00047c82 */ /* 0x000fe20008000000 */
[----:B------:R-:W-:Y:S01]  /*0810*/  UMOV UR5, URZ ;  /* 0x000000ff00057c82 */ /* 0x000fe20008000000 */
[----:B------:R-:W-:Y:S02]  /*0820*/  UIMAD.WIDE.U32 UR26, UR8, UR14, UR30 ;  /* 0x0000000e081a72a5 */ /* 0x000fe4000f8e001e */
[----:B------:R-:W-:Y:S02]  /*0830*/  UIMAD.WIDE.U32 UR32, UR9, UR12, UR4 ;  /* 0x0000000c092072a5 */ /* 0x000fe4000f8e0004 */
[----:B------:R-:W-:-:S02]  /*0840*/  UIMAD.WIDE.U32 UR4, UR7, UR18, UR20 ;  /* 0x00000012070472a5 */ /* 0x000fc4000f8e0014 */
[----:B------:R-:W-:Y:S02]  /*0850*/  UIMAD.WIDE.U32 UR20, UR6, UR16, UR28 ;  /* 0x00000010061472a5 */ /* 0x000fe4000f8e001c */
[----:B------:R-:W-:Y:S02]  /*0860*/  UIADD3 UR26, UP3, UPT, UR26, UR33, URZ ;  /* 0x000000211a1a7290 */ /* 0x000fe4000ff7e0ff */
[----:B------:R-:W-:Y:S02]  /*0870*/  UIADD3 UR10, UP0, UPT, UR11, UR5, URZ ;  /* 0x000000050b0a7290 */ /* 0x000fe4000ff1e0ff */
[----:B------:R-:W-:Y:S02]  /*0880*/  UIADD3 UR4, UP1, UPT, UR4, UR21, URZ ;  /* 0x0000001504047290 */ /* 0x000fe4000ff3e0ff */
[----:B------:R-:W-:Y:S02]  /*0890*/  UIADD3 UR20, UP2, UPT, UR20, UR27, URZ ;  /* 0x0000001b14147290 */ /* 0x000fe4000ff5e0ff */
[----:B------:R-:W-:-:S02]  /*08a0*/  UIADD3.X UR27, UPT, UPT, URZ, URZ, URZ, UP3, !UPT ;  /* 0x000000ffff1b7290 */ /* 0x000fc40009ffe4ff */
[----:B------:R-:W-:Y:S02]  /*08b0*/  UIADD3.X UR11, UPT, UPT, URZ, URZ, URZ, UP0, !UPT ;  /* 0x000000ffff0b7290 */ /* 0x000fe400087fe4ff */
[----:B------:R-:W-:Y:S02]  /*08c0*/  UIADD3.X UR5, UPT, UPT, URZ, URZ, URZ, UP1, !UPT ;  /* 0x000000ffff057290 */ /* 0x000fe40008ffe4ff */
[----:B------:R-:W-:Y:S02]  /*08d0*/  UIADD3.X UR21, UPT, UPT, URZ, URZ, URZ, UP2, !UPT ;  /* 0x000000ffff157290 */ /* 0x000fe400097fe4ff */
[----:B------:R-:W-:Y:S02]  /*08e0*/  UIMAD.WIDE.U32 UR26, UR9, UR13, UR26 ;  /* 0x0000000d091a72a5 */ /* 0x000fe4000f8e001a */
[----:B------:R-:W-:Y:S02]  /*08f0*/  UIMAD.WIDE.U32 UR10, UR7, UR19, UR10 ;  /* 0x00000013070a72a5 */ /* 0x000fe4000f8e000a */
[----:B------:R-:W-:-:S02]  /*0900*/  UIMAD.WIDE.U32 UR4, UR6, UR17, UR4 ;  /* 0x00000011060472a5 */ /* 0x000fc4000f8e0004 */
[----:B------:R-:W-:Y:S02]  /*0910*/  UIMAD.WIDE.U32 UR20, UR8, UR15, UR20 ;  /* 0x0000000f081472a5 */ /* 0x000fe4000f8e0014 */
[----:B------:R-:W-:Y:S02]  /*0920*/  UIADD3 UR28, UP0, UPT, UR10, UR5, URZ ;  /* 0x000000050a1c7290 */ /* 0x000fe4000ff1e0ff */
[----:B------:R-:W-:Y:S02]  /*0930*/  UIADD3 UR30, UP1, UPT, UR4, UR21, URZ ;  /* 0x00000015041e7290 */ /* 0x000fe4000ff3e0ff */
[----:B------:R-:W-:Y:S02]  /*0940*/  UIADD3 UR32, UP2, UPT, UR20, UR27, URZ ;  /* 0x0000001b14207290 */ /* 0x000fe4000ff5e0ff */
[----:B------:R-:W-:Y:S02]  /*0950*/  UIMAD UR7, UR26, UR24, URZ ;  /* 0x000000181a0772a4 */ /* 0x000fe4000f8e02ff */
[----:B------:R-:W-:-:S02]  /*0960*/  UIADD3.X UR29, UPT, UPT, URZ, URZ, URZ, UP0, !UPT ;  /* 0x000000ffff1d7290 */ /* 0x000fc400087fe4ff */
[----:B------:R-:W-:Y:S02]  /*0970*/  UIADD3.X UR31, UPT, UPT, URZ, URZ, URZ, UP1, !UPT ;  /* 0x000000ffff1f7290 */ /* 0x000fe40008ffe4ff */
[----:B------:R-:W-:Y:S01]  /*0980*/  UIADD3.X UR33, UPT, UPT, URZ, URZ, URZ, UP2, !UPT ;  /* 0x000000ffff217290 */ /* 0x000fe200097fe4ff */
[----:B------:R-:W-:Y:S01]  /*0990*/  UMOV UR4, UR26 ;  /* 0x0000001a00047c82 */ /* 0x000fe20008000000 */
[----:B------:R-:W-:Y:S01]  /*09a0*/  UMOV UR5, URZ ;  /* 0x000000ff00057c82 */ /* 0x000fe20008000000 */
[----:B------:R-:W-:Y:S02]  /*09b0*/  UIMAD.WIDE.U32 UR20, UR8, UR16, UR30 ;  /* 0x00000010081472a5 */ /* 0x000fe4000f8e001e */
[----:B------:R-:W-:Y:S02]  /*09c0*/  UIMAD.WIDE.U32 UR34, UR7, UR12, UR4 ;  /* 0x0000000c072272a5 */ /* 0x000fe4000f8e0004 */
[----:B------:R-:W-:Y:S02]  /*09d0*/  UIMAD.WIDE.U32 UR4, UR6, UR18, UR28 ;  /* 0x00000012060472a5 */ /* 0x000fe4000f8e001c */
[----:B------:R-:W-:-:S02]  /*09e0*/  UIMAD.WIDE.U32 UR26, UR9, UR14, UR32 ;  /* 0x0000000e091a72a5 */ /* 0x000fc4000f8e0020 */
[----:B------:R-:W-:Y:S02]  /*09f0*/  UIADD3 UR10, UP0, UPT, UR11, UR5, URZ ;  /* 0x000000050b0a7290 */ /* 0x000fe4000ff1e0ff */
[----:B------:R-:W-:Y:S02]  /*0a00*/  UIADD3 UR4, UP1, UPT, UR4, UR21, URZ ;  /* 0x0000001504047290 */ /* 0x000fe4000ff3e0ff */
[----:B------:R-:W-:Y:S02]  /*0a10*/  UIADD3 UR20, UP2, UPT, UR20, UR27, URZ ;  /* 0x0000001b14147290 */ /* 0x000fe4000ff5e0ff */
[----:B------:R-:W-:Y:S02]  /*0a20*/  UIADD3 UR26, UP3, UPT, UR26, UR35, URZ ;  /* 0x000000231a1a7290 */ /* 0x000fe4000ff7e0ff */
[----:B------:R-:W-:Y:S02]  /*0a30*/  UIADD3.X UR11, UPT, UPT, URZ, URZ, URZ, UP0, !UPT ;  /* 0x000000ffff0b7290 */ /* 0x000fe400087fe4ff */
[----:B------:R-:W-:-:S02]  /*0a40*/  UIADD3.X UR5, UPT, UPT, URZ, URZ, URZ, UP1, !UPT ;  /* 0x000000ffff057290 */ /* 0x000fc40008ffe4ff */
[----:B------:R-:W-:Y:S02]  /*0a50*/  UIADD3.X UR21, UPT, UPT, URZ, URZ, URZ, UP2, !UPT ;  /* 0x000000ffff157290 */ /* 0x000fe400097fe4ff */
[----:B------:R-:W-:Y:S02]  /*0a60*/  UIADD3.X UR27, UPT, UPT, URZ, URZ, URZ, UP3, !UPT ;  /* 0x000000ffff1b7290 */ /* 0x000fe40009ffe4ff */
[----:B------:R-:W-:Y:S02]  /*0a70*/  UIMAD.WIDE.U32 UR10, UR6, UR19, UR10 ;  /* 0x00000013060a72a5 */ /* 0x000fe4000f8e000a */
[----:B------:R-:W-:Y:S02]  /*0a80*/  UIMAD.WIDE.U32 UR4, UR8, UR17, UR4 ;  /* 0x00000011080472a5 */ /* 0x000fe4000f8e0004 */
[----:B------:R-:W-:Y:S02]  /*0a90*/  UIMAD.WIDE.U32 UR20, UR9, UR15, UR20 ;  /* 0x0000000f091472a5 */ /* 0x000fe4000f8e0014 */
[----:B------:R-:W-:-:S02]  /*0aa0*/  UIMAD.WIDE.U32 UR26, UR7, UR13, UR26 ;  /* 0x0000000d071a72a5 */ /* 0x000fc4000f8e001a */
[----:B------:R-:W-:Y:S02]  /*0ab0*/  UIADD3 UR28, UP0, UPT, UR10, UR5, URZ ;  /* 0x000000050a1c7290 */ /* 0x000fe4000ff1e0ff */
[----:B------:R-:W-:Y:S02]  /*0ac0*/  UIADD3 UR30, UP1, UPT, UR4, UR21, URZ ;  /* 0x00000015041e7290 */ /* 0x000fe4000ff3e0ff */
[----:B------:R-:W-:Y:S02]  /*0ad0*/  UIADD3 UR32, UP2, UPT, UR20, UR27, URZ ;  /* 0x0000001b14207290 */ /* 0x000fe4000ff5e0ff */
[----:B------:R-:W-:Y:S02]  /*0ae0*/  UIMAD UR6, UR26, UR24, URZ ;  /* 0x000000181a0672a4 */ /* 0x000fe4000f8e02ff */
[----:B------:R-:W-:Y:S02]  /*0af0*/  UIADD3.X UR29, UPT, UPT, URZ, URZ, URZ, UP0, !UPT ;  /* 0x000000ffff1d7290 */ /* 0x000fe400087fe4ff */
[----:B------:R-:W-:-:S02]  /*0b00*/  UIADD3.X UR31, UPT, UPT, URZ, URZ, URZ, UP1, !UPT ;  /* 0x000000ffff1f7290 */ /* 0x000fc40008ffe4ff */
[----:B------:R-:W-:Y:S01]  /*0b10*/  UIADD3.X UR33, UPT, UPT, URZ, URZ, URZ, UP2, !UPT ;  /* 0x000000ffff217290 */ /* 0x000fe200097fe4ff */
[----:B------:R-:W-:Y:S01]  /*0b20*/  UMOV UR4, UR26 ;  /* 0x0000001a00047c82 */ /* 0x000fe20008000000 */
[----:B------:R-:W-:Y:S01]  /*0b30*/  UMOV UR5, URZ ;  /* 0x000000ff00057c82 */ /* 0x000fe20008000000 */
[----:B------:R-:W-:Y:S02]  /*0b40*/  UIMAD.WIDE.U32 UR20, UR9, UR16, UR30 ;  /* 0x00000010091472a5 */ /* 0x000fe4000f8e001e */
[----:B------:R-:W-:Y:S02]  /*0b50*/  UIMAD.WIDE.U32 UR34, UR6, UR12, UR4 ;  /* 0x0000000c062272a5 */ /* 0x000fe4000f8e0004 */
[----:B------:R-:W-:Y:S02]  /*0b60*/  UIMAD.WIDE.U32 UR4, UR8, UR18, UR28 ;  /* 0x00000012080472a5 */ /* 0x000fe4000f8e001c */
[----:B------:R-:W-:Y:S02]  /*0b70*/  UIMAD.WIDE.U32 UR26, UR7, UR14, UR32 ;  /* 0x0000000e071a72a5 */ /* 0x000fe4000f8e0020 */
[----:B------:R-:W-:-:S02]  /*0b80*/  UIADD3 UR10, UP0, UPT, UR11, UR5, URZ ;  /* 0x000000050b0a7290 */ /* 0x000fc4000ff1e0ff */
[----:B------:R-:W-:Y:S02]  /*0b90*/  UIADD3 UR28, UP1, UPT, UR4, UR21, URZ ;  /* 0x00000015041c7290 */ /* 0x000fe4000ff3e0ff */
[----:B------:R-:W-:Y:S02]  /*0ba0*/  UIADD3 UR30, UP2, UPT, UR20, UR27, URZ ;  /* 0x0000001b141e7290 */ /* 0x000fe4000ff5e0ff */
[----:B------:R-:W-:Y:S02]  /*0bb0*/  UIADD3 UR32, UP3, UPT, UR26, UR35, URZ ;  /* 0x000000231a207290 */ /* 0x000fe4000ff7e0ff */
[----:B------:R-:W-:Y:S02]  /*0bc0*/  UIADD3.X UR11, UPT, UPT, URZ, URZ, URZ, UP0, !UPT ;  /* 0x000000ffff0b7290 */ /* 0x000fe400087fe4ff */
[----:B------:R-:W-:Y:S02]  /*0bd0*/  UIADD3.X UR29, UPT, UPT, URZ, URZ, URZ, UP1, !UPT ;  /* 0x000000ffff1d7290 */ /* 0x000fe40008ffe4ff */
[----:B------:R-:W-:-:S02]  /*0be0*/  UIADD3.X UR31, UPT, UPT, URZ, URZ, URZ, UP2, !UPT ;  /* 0x000000ffff1f7290 */ /* 0x000fc400097fe4ff */
[----:B------:R-:W-:Y:S02]  /*0bf0*/  UIADD3.X UR33, UPT, UPT, URZ, URZ, URZ, UP3, !UPT ;  /* 0x000000ffff217290 */ /* 0x000fe40009ffe4ff */
[----:B------:R-:W-:Y:S02]  /*0c00*/  UIMAD.WIDE.U32 UR4, UR8, UR19, UR10 ;  /* 0x00000013080472a5 */ /* 0x000fe4000f8e000a */
[----:B------:R-:W-:Y:S02]  /*0c10*/  UIMAD.WIDE.U32 UR20, UR9, UR17, UR28 ;  /* 0x00000011091472a5 */ /* 0x000fe4000f8e001c */
[----:B------:R-:W-:Y:S02]  /*0c20*/  UIMAD.WIDE.U32 UR26, UR7, UR15, UR30 ;  /* 0x0000000f071a72a5 */ /* 0x000fe4000f8e001e */
[----:B------:R-:W-:Y:S02]  /*0c30*/  UIMAD.WIDE.U32 UR10, UR6, UR13, UR32 ;  /* 0x0000000d060a72a5 */ /* 0x000fe4000f8e0020 */
[----:B------:R-:W-:-:S02]  /*0c40*/  UIADD3 UR28, UP0, UPT, UR4, UR21, URZ ;  /* 0x00000015041c7290 */ /* 0x000fc4000ff1e0ff */
[----:B------:R-:W-:Y:S02]  /*0c50*/  UIADD3 UR20, UP1, UPT, UR20, UR27, URZ ;  /* 0x0000001b14147290 */ /* 0x000fe4000ff3e0ff */
[----:B------:R-:W-:Y:S02]  /*0c60*/  UIADD3 UR30, UP2, UPT, UR26, UR11, URZ ;  /* 0x0000000b1a1e7290 */ /* 0x000fe4000ff5e0ff */
[----:B------:R-:W-:Y:S02]  /*0c70*/  UIADD3.X UR29, UPT, UPT, URZ, URZ, URZ, UP0, !UPT ;  /* 0x000000ffff1d7290 */ /* 0x000fe400087fe4ff */
[----:B------:R-:W-:Y:S02]  /*0c80*/  UIADD3.X UR21, UPT, UPT, URZ, URZ, URZ, UP1, !UPT ;  /* 0x000000ffff157290 */ /* 0x000fe40008ffe4ff */
[----:B------:R-:W-:Y:S02]  /*0c90*/  UIADD3.X UR31, UPT, UPT, URZ, URZ, URZ, UP2, !UPT ;  /* 0x000000ffff1f7290 */ /* 0x000fe400097fe4ff */
[----:B------:R-:W-:-:S02]  /*0ca0*/  UIMAD.WIDE.U32 UR26, UR9, UR18, UR28 ;  /* 0x00000012091a72a5 */ /* 0x000fc4000f8e001c */
[----:B------:R-:W-:Y:S02]  /*0cb0*/  UIMAD.WIDE.U32 UR28, UR7, UR16, UR20 ;  /* 0x00000010071c72a5 */ /* 0x000fe4000f8e0014 */
[----:B------:R-:W-:Y:S02]  /*0cc0*/  UIMAD.WIDE.U32 UR20, UR6, UR14, UR30 ;  /* 0x0000000e061472a5 */ /* 0x000fe4000f8e001e */
[----:B------:R-:W-:Y:S02]  /*0cd0*/  UIADD3 UR4, UP0, UPT, UR5, UR27, URZ ;  /* 0x0000001b05047290 */ /* 0x000fe4000ff1e0ff */
[----:B------:R-:W-:Y:S02]  /*0ce0*/  UIADD3 UR26, UP1, UPT, UR26, UR29, URZ ;  /* 0x0000001d1a1a7290 */ /* 0x000fe4000ff3e0ff */
[----:B------:R-:W-:Y:S02]  /*0cf0*/  UIADD3 UR28, UP2, UPT, UR28, UR21, URZ ;  /* 0x000000151c1c7290 */ /* 0x000fe4000ff5e0ff */
[----:B------:R-:W-:-:S02]  /*0d00*/  UIADD3.X UR5, UPT, UPT, URZ, URZ, URZ, UP0, !UPT ;  /* 0x000000ffff057290 */ /* 0x000fc400087fe4ff */
[----:B------:R-:W-:Y:S02]  /*0d10*/  UIADD3.X UR27, UPT, UPT, URZ, URZ, URZ, UP1, !UPT ;  /* 0x000000ffff1b7290 */ /* 0x000fe40008ffe4ff */
[----:B------:R-:W-:Y:S02]  /*0d20*/  UIADD3.X UR29, UPT, UPT, URZ, URZ, URZ, UP2, !UPT ;  /* 0x000000ffff1d7290 */ /* 0x000fe400097fe4ff */
[----:B------:R-:W-:Y:S02]  /*0d30*/  UIMAD.WIDE.U32 UR4, UR9, UR19, UR4 ;  /* 0x00000013090472a5 */ /* 0x000fe4000f8e0004 */
[----:B------:R-:W-:Y:S02]  /*0d40*/  UIMAD.WIDE.U32 UR8, UR7, UR17, UR26 ;  /* 0x00000011070872a5 */ /* 0x000fe4000f8e001a */
[----:B------:R-:W-:Y:S02]  /*0d50*/  UIMAD.WIDE.U32 UR26, UR6, UR15, UR28 ;  /* 0x0000000f061a72a5 */ /* 0x000fe4000f8e001c */
[----:B------:R-:W-:-:S02]  /*0d60*/  UIADD3 UR28, UP0, UPT, UR4, UR9, URZ ;  /* 0x00000009041c7290 */ /* 0x000fc4000ff1e0ff */
[----:B------:R-:W-:Y:S02]  /*0d70*/  UIADD3 UR30, UP1, UPT, UR8, UR27, URZ ;  /* 0x0000001b081e7290 */ /* 0x000fe4000ff3e0ff */
[----:B------:R-:W-:Y:S02]  /*0d80*/  UIADD3.X UR29, UPT, UPT, URZ, URZ, URZ, UP0, !UPT ;  /* 0x000000ffff1d7290 */ /* 0x000fe400087fe4ff */
[----:B------:R-:W-:Y:S02]  /*0d90*/  UIADD3.X UR31, UPT, UPT, URZ, URZ, URZ, UP1, !UPT ;  /* 0x000000ffff1f7290 */ /* 0x000fe40008ffe4ff */
[----:B------:R-:W-:Y:S02]  /*0da0*/  UIMAD.WIDE.U32 UR8, UR7, UR18, UR28 ;  /* 0x00000012070872a5 */ /* 0x000fe4000f8e001c */
[----:B------:R-:W-:Y:S02]  /*0db0*/  UIMAD.WIDE.U32 UR28, UR6, UR16, UR30 ;  /* 0x00000010061c72a5 */ /* 0x000fe4000f8e001e */
[----:B------:R-:W-:-:S02]  /*0dc0*/  UIADD3 UR4, UP0, UPT, UR5, UR9, URZ ;  /* 0x0000000905047290 */ /* 0x000fc4000ff1e0ff */
[----:B------:R-:W-:Y:S02]  /*0dd0*/  UIADD3 UR30, UP1, UPT, UR8, UR29, URZ ;  /* 0x0000001d081e7290 */ /* 0x000fe4000ff3e0ff */
[----:B------:R-:W-:Y:S02]  /*0de0*/  UIADD3.X UR5, UPT, UPT, URZ, URZ, URZ, UP0, !UPT ;  /* 0x000000ffff057290 */ /* 0x000fe400087fe4ff */
[----:B------:R-:W-:Y:S02]  /*0df0*/  UIADD3.X UR31, UPT, UPT, URZ, URZ, URZ, UP1, !UPT ;  /* 0x000000ffff1f7290 */ /* 0x000fe40008ffe4ff */
[----:B------:R-:W-:Y:S02]  /*0e00*/  UIMAD.WIDE.U32 UR4, UR7, UR19, UR4 ;  /* 0x00000013070472a5 */ /* 0x000fe4000f8e0004 */
[----:B------:R-:W-:-:S04]  /*0e10*/  UIMAD.WIDE.U32 UR30, UR6, UR17, UR30 ;  /* 0x00000011061e72a5 */ /* 0x000fc8000f8e001e */
[----:B------:R-:W-:-:S04]  /*0e20*/  UIADD3 UR32, UP0, UPT, UR4, UR31, URZ ;  /* 0x0000001f04207290 */ /* 0x000fc8000ff1e0ff */
[----:B------:R-:W-:-:S04]  /*0e30*/  UIADD3.X UR33, UPT, UPT, URZ, URZ, URZ, UP0, !UPT ;  /* 0x000000ffff217290 */ /* 0x000fc800087fe4ff */
[----:B------:R-:W-:-:S04]  /*0e40*/  UIMAD.WIDE.U32 UR32, UR6, UR18, UR32 ;  /* 0x00000012062072a5 */ /* 0x000fc8000f8e0020 */
[----:B------:R-:W-:-:S04]  /*0e50*/  UIADD3 UR34, UP0, UPT, UR5, UR33, URZ ;  /* 0x0000002105227290 */ /* 0x000fc8000ff1e0ff */
[----:B------:R-:W-:-:S04]  /*0e60*/  UIADD3.X UR35, UPT, UPT, URZ, URZ, URZ, UP0, !UPT ;  /* 0x000000ffff237290 */ /* 0x000fc800087fe4ff */
[----:B------:R-:W-:-:S04]  /*0e70*/  UIMAD.WIDE.U32 UR34, UR6, UR19, UR34 ;  /* 0x00000013062272a5 */ /* 0x000fc8000f8e0022 */
[----:B------:R-:W-:-:S03]  /*0e80*/  UISETP.GT.U32.AND UP0, UPT, UR35, UR19, UPT ;  /* 0x000000132300728c */ /* 0x000fc6000bf04070 */
[----:B------:R-:W-:-:S06]  /*0e90*/  UMOV UR5, UR35 ;  /* 0x0000002300057c82 */ /* 0x000fcc0008000000 */
[----:B------:R-:W-:Y:S05]  /*0ea0*/  BRA.U UP0, `(.L_x_5) ;  /* 0x0000000100947547 */ /* 0x000fea000b800000 */
[----:B------:R-:W-:Y:S01]  /*0eb0*/  UISETP.GE.U32.AND UP0, UPT, UR5, UR19, UPT ;  /* 0x000000130500728c */ /* 0x000fe2000bf06070 */
[----:B------:R-:W-:Y:S01]  /*0ec0*/  MOV R8, UR34 ;  /* 0x0000002200087c02 */ /* 0x000fe20008000f00 */
[----:B------:R-:W-:Y:S01]  /*0ed0*/  IMAD.U32 R7, RZ, RZ, UR29 ;  /* 0x0000001dff077e24 */ /* 0x000fe2000f8e00ff */
[----:B------:R-:W-:Y:S01]  /*0ee0*/  MOV R6, UR28 ;  /* 0x0000001c00067c02 */ /* 0x000fe20008000f00 */
[----:B------:R-:W-:Y:S01]  /*0ef0*/  IMAD.U32 R4, RZ, RZ, UR30 ;  /* 0x0000001eff047e24 */ /* 0x000fe2000f8e00ff */
[----:B------:R-:W-:Y:S01]  /*0f00*/  MOV R5, UR31 ;  /* 0x0000001f00057c02 */ /* 0x000fe20008000f00 */
[----:B------:R-:W-:Y:S01]  /*0f10*/  IMAD.U32 R2, RZ, RZ, UR32 ;  /* 0x00000020ff027e24 */ /* 0x000fe2000f8e00ff */
[----:B------:R-:W-:Y:S01]  /*0f20*/  UMOV UR4, UR10 ;  /* 0x0000000a00047c82 */ /* 0x000fe20008000000 */
[----:B------:R-:W-:Y:S01]  /*0f30*/  IMAD.U32 R3, RZ, RZ, UR33 ;  /* 0x00000021ff037e24 */ /* 0x000fe2000f8e00ff */
[----:B------:R-:W-:Y:S01]  /*0f40*/  UMOV UR6, UR20 ;  /* 0x0000001400067c82 */ /* 0x000fe20008000000 */
[----:B------:R-:W-:Y:S01]  /*0f50*/  IMAD.U32 R9, RZ, RZ, UR35 ;  /* 0x00000023ff097e24 */ /* 0x000fe2000f8e00ff */
[----:B------:R-:W-:Y:S01]  /*0f60*/  UMOV UR8, UR26 ;  /* 0x0000001a00087c82 */ /* 0x000fe20008000000 */
[----:B------:R-:W-:Y:S01]  /*0f70*/  IMAD.MOV.U32 R0, RZ, RZ, R8 ;  /* 0x000000ffff007224 */ /* 0x000fe200078e0008 */
[----:B------:R-:W-:Y:S06]  /*0f80*/  BRA.U !UP0, `(.L_x_6) ;  /* 0x0000000108c87547 */ /* 0x000fec000b800000 */
[----:B------:R-:W-:-:S13]  /*0f90*/  ISETP.LE.U32.AND P0, PT, R0, UR18, PT ;  /* 0x0000001200007c0c */ /* 0x000fda000bf03070 */
[----:B------:R-:W-:Y:S05]  /*0fa0*/  @!P0 BRA `(.L_x_5) ;  /* 0x0000000000548947 */ /* 0x000fea0003800000 */
[----:B------:R-:W-:-:S13]  /*0fb0*/  ISETP.LT.U32.AND P0, PT, R0, UR18, PT ;  /* 0x0000001200007c0c */ /* 0x000fda000bf01070 */
[----:B------:R-:W-:Y:S05]  /*0fc0*/  @P0 BRA `(.L_x_6) ;  /* 0x0000000000b80947 */ /* 0x000fea0003800000 */
        /* <DEDUP_REMOVED lines=12> */
[----:B------:R-:W-:-:S09]  /*1090*/  UISETP.LE.U32.AND UP0, UPT, UR8, UR14, UPT ;  /* 0x0000000e0800728c */ /* 0x000fd2000bf03070 */
[----:B------:R-:W-:Y:S05]  /*10a0*/  BRA.U !UP0, `(.L_x_5) ;  /* 0x0000000108147547 */ /* 0x000fea000b800000 */
[----:B------:R-:W-:-:S04]  /*10b0*/  UISETP.LT.U32.AND UP0, UPT, UR4, UR12, UPT ;  /* 0x0000000c0400728c */ /* 0x000fc8000bf01070 */
[----:B------:R-:W-:-:S04]  /*10c0*/  UISETP.GT.U32.OR UP0, UPT, UR13, UR6, UP0 ;  /* 0x000000060d00728c */ /* 0x000fc80008704470 */
[----:B------:R-:W-:-:S04]  /*10d0*/  UISETP.LE.U32.AND UP0, UPT, UR6, UR13, UP0 ;  /* 0x0000000d0600728c */ /* 0x000fc80008703070 */
[----:B------:R-:W-:-:S09]  /*10e0*/  UISETP.LT.U32.OR UP0, UPT, UR8, UR14, UP0 ;  /* 0x0000000e0800728c */ /* 0x000fd20008701470 */
[----:B------:R-:W-:Y:S05]  /*10f0*/  BRA.U UP0, `(.L_x_6) ;  /* 0x00000001006c7547 */ /* 0x000fea000b800000 */
.L_x_5:
[----:B------:R-:W-:-:S03]  /*1100*/  UIADD3 UR4, UP0, UPT, UR10, -UR12, URZ ;  /* 0x8000000c0a047290 */ /* 0x000fc6000ff1e0ff */
[----:B------:R-:W-:Y:S01]  /*1110*/  UMOV UR10, 0xffffffff ;  /* 0xffffffff000a7882 */ /* 0x000fe20000000000 */
[----:B------:R-:W-:-:S04]  /*1120*/  UIADD3.X UR6, UPT, UPT, URZ, -0x1, URZ, UP0, !UPT ;  /* 0xffffffffff067890 */ /* 0x000fc800087fe4ff */
[----:B------:R-:W-:-:S04]  /*1130*/  USHF.R.U32.HI UR6, URZ, 0x1f, UR6 ;  /* 0x0000001fff067899 */ /* 0x000fc80008011606 */
[----:B------:R-:W-:-:S04]  /*1140*/  UIADD3 UR6, UP0, UP1, UR20, -UR6, -UR13 ;  /* 0x8000000614067290 */ /* 0x000fc8000f91e80d */
[----:B------:R-:W-:-:S04]  /*1150*/  UIADD3.X UR8, UPT, UPT, URZ, -0x1, UR10, UP0, UP1 ;  /* 0xffffffffff087890 */ /* 0x000fc800087e240a */
[----:B------:R-:W-:-:S04]  /*1160*/  USHF.R.U32.HI UR8, URZ, 0x1f, UR8 ;  /* 0x0000001fff087899 */ /* 0x000fc80008011608 */
[----:B------:R-:W-:-:S04]  /*1170*/  UIADD3 UR8, UP0, UP1, UR26, -UR8, -UR14 ;  /* 0x800000081a087290 */ /* 0x000fc8000f91e80e */
[----:B------:R-:W-:-:S04]  /*1180*/  UIADD3.X UR7, UPT, UPT, URZ, -0x1, UR10, UP0, UP1 ;  /* 0xffffffffff077890 */ /* 0x000fc800087e240a */
[----:B------:R-:W-:-:S04]  /*1190*/  USHF.R.U32.HI UR7, URZ, 0x1f, UR7 ;  /* 0x0000001fff077899 */ /* 0x000fc80008011607 */
[----:B------:R-:W-:-:S04]  /*11a0*/  UIADD3 UR28, UP0, UP1, UR28, -UR7, -UR15 ;  /* 0x800000071c1c7290 */ /* 0x000fc8000f91e80f */
[----:B------:R-:W-:Y:S02]  /*11b0*/  UIADD3.X UR7, UPT, UPT, URZ, -0x1, UR10, UP0, UP1 ;  /* 0xffffffffff077890 */ /* 0x000fe400087e240a */
[----:B------:R-:W-:Y:S02]  /*11c0*/  MOV R6, UR28 ;  /* 0x0000001c00067c02 */ /* 0x000fe40008000f00 */
[----:B------:R-:W-:-:S04]  /*11d0*/  USHF.R.U32.HI UR7, URZ, 0x1f, UR7 ;  /* 0x0000001fff077899 */ /* 0x000fc80008011607 */
[----:B------:R-:W-:-:S04]  /*11e0*/  UIADD3 UR30, UP0, UP1, UR30, -UR7, -UR16 ;  /* 0x800000071e1e7290 */ /* 0x000fc8000f91e810 */
[----:B------:R-:W-:Y:S02]  /*11f0*/  UIADD3.X UR7, UPT, UPT, URZ, -0x1, UR10, UP0, UP1 ;  /* 0xffffffffff077890 */ /* 0x000fe400087e240a */
[----:B------:R-:W-:Y:S02]  /*1200*/  IMAD.U32 R4, RZ, RZ, UR30 ;  /* 0x0000001eff047e24 */ /* 0x000fe4000f8e00ff */
[----:B------:R-:W-:-:S04]  /*1210*/  USHF.R.U32.HI UR7, URZ, 0x1f, UR7 ;  /* 0x0000001fff077899 */ /* 0x000fc80008011607 */
[----:B------:R-:W-:-:S04]  /*1220*/  UIADD3 UR32, UP0, UP1, UR32, -UR7, -UR17 ;  /* 0x8000000720207290 */ /* 0x000fc8000f91e811 */
[----:B------:R-:W-:Y:S02]  /*1230*/  UIADD3.X UR9, UPT, UPT, URZ, -0x1, UR10, UP0, UP1 ;  /* 0xffffffffff097890 */ /* 0x000fe400087e240a */
[----:B------:R-:W-:Y:S02]  /*1240*/  IMAD.U32 R2, RZ, RZ, UR32 ;  /* 0x00000020ff027e24 */ /* 0x000fe4000f8e00ff */
[----:B------:R-:W-:-:S04]  /*1250*/  USHF.R.U32.HI UR9, URZ, 0x1f, UR9 ;  /* 0x0000001fff097899 */ /* 0x000fc80008011609 */
[----:B------:R-:W-:-:S04]  /*1260*/  UIADD3 UR9, UP0, UP1, UR34, -UR9, -UR18 ;  /* 0x8000000922097290 */ /* 0x000fc8000f91e812 */
[----:B------:R-:W-:Y:S02]  /*1270*/  UIADD3.X UR7, UPT, UPT, URZ, -0x1, UR10, UP0, UP1 ;  /* 0xffffffffff077890 */ /* 0x000fe400087e240a */
[----:B------:R-:W-:Y:S02]  /*1280*/  MOV R0, UR9 ;  /* 0x0000000900007c02 */ /* 0x000fe40008000f00 */
[----:B------:R-:W-:-:S04]  /*1290*/  USHF.R.U32.HI UR7, URZ, 0x1f, UR7 ;  /* 0x0000001fff077899 */ /* 0x000fc80008011607 */
[----:B------:R-:W-:-:S12]  /*12a0*/  UIADD3 UR5, UPT, UPT, UR5, -UR19, -UR7 ;  /* 0x8000001305057290 */ /* 0x000fd8000fffe807 */
.L_x_6:
[----:B------:R-:W2:Y:S04]  /*12b0*/  LDG.E R16, desc[UR22][R10.64+0x20] ;  /* 0x000020160a107981 */ /* 0x000ea8000c1e1900 */
[----:B------:R-:W3:Y:S04]  /*12c0*/  LDG.E R7, desc[UR22][R10.64+0x24] ;  /* 0x000024160a077981 */ /* 0x000ee8000c1e1900 */
[----:B------:R-:W4:Y:S04]  /*12d0*/  LDG.E R13, desc[UR22][R10.64+0x28] ;  /* 0x000028160a0d7981 */ /* 0x000f28000c1e1900 */
[----:B------:R-:W5:Y:S04]  /*12e0*/  LDG.E R8, desc[UR22][R10.64+0x2c] ;  /* 0x00002c160a087981 */ /* 0x000f68000c1e1900 */
[----:B------:R-:W5:Y:S04]  /*12f0*/  LDG.E R12, desc[UR22][R10.64+0x30] ;  /* 0x000030160a0c7981 */ /* 0x000f68000c1e1900 */
[----:B------:R-:W5:Y:S04]  /*1300*/  LDG.E R3, desc[UR22][R10.64+0x34] ;  /* 0x000034160a037981 */ /* 0x000f68000c1e1900 */
[----:B------:R-:W5:Y:S04]  /*1310*/  LDG.E R9, desc[UR22][R10.64+0x38] ;  /* 0x000038160a097981 */ /* 0x000f68000c1e1900 */
[----:B------:R4:W5:Y:S01]  /*1320*/  LDG.E R5, desc[UR22][R10.64+0x3c] ;  /* 0x00003c160a057981 */ /* 0x000962000c1e1900 */
[----:B------:R-:W-:Y:S01]  /*1330*/  IMAD.MOV.U32 R17, RZ, RZ, RZ ;  /* 0x000000ffff117224 */ /* 0x000fe200078e00ff */
[----:B------:R-:W-:Y:S01]  /*1340*/  UMOV UR7, URZ ;  /* 0x000000ff00077c82 */ /* 0x000fe20008000000 */
[----:B------:R-:W-:Y:S01]  /*1350*/  UMOV UR9, URZ ;  /* 0x000000ff00097c82 */ /* 0x000fe20008000000 */
[----:B------:R-:W-:Y:S01]  /*1360*/  UMOV UR10, URZ ;  /* 0x000000ff000a7c82 */ /* 0x000fe20008000000 */
[----:B------:R-:W-:Y:S01]  /*1370*/  UMOV UR11, URZ ;  /* 0x000000ff000b7c82 */ /* 0x000fe20008000000 */
[----:B------:R-:W-:Y:S01]  /*1380*/  UMOV UR20, URZ ;  /* 0x000000ff00147c82 */ /* 0x000fe20008000000 */
[----:B--2---:R-:W-:-:S04]  /*1390*/  IMAD R14, R16, UR24, RZ ;  /* 0x00000018100e7c24 */ /* 0x004fc8000f8e02ff */
[----:B------:R-:W-:-:S04]  /*13a0*/  IMAD.HI.U32 R16, R14, UR12, R16 ;  /* 0x0000000c0e107c27 */ /* 0x000fc8000f8e0010 */
[----:B------:R-:W-:-:S05]  /*13b0*/  VIADD R16, R16, UR7 ;  /* 0x0000000710107c36 */ /* 0x000fca0008000000 */
[----:B---3--:R-:W-:-:S04]  /*13c0*/  IADD3 R16, P0, PT, R7, R16, RZ ;  /* 0x0000001007107210 */ /* 0x008fc80007f1e0ff */
[----:B------:R-:W-:-:S03]  /*13d0*/  IADD3.X R17, PT, PT, RZ, RZ, RZ, P0, !PT ;  /* 0x000000ffff117210 */ /* 0x000fc600007fe4ff */
[----:B------:R-:W-:-:S04]  /*13e0*/  IMAD.WIDE.U32 R16, R14, UR13, R16 ;  /* 0x0000000d0e107c25 */ /* 0x000fc8000f8e0010 */
[----:B------:R-:W-:Y:S02]  /*13f0*/  VIADD R18, R17, UR9 ;  /* 0x0000000911127c36 */ /* 0x000fe40008000000 */
[----:B------:R-:W-:Y:S02]  /*1400*/  HFMA2 R17, -RZ, RZ, 0, 0 ;  /* 0x00000000ff117431 */ /* 0x000fe400000001ff */
[----:B------:R-:W-:Y:S01]  /*1410*/  IMAD R7, R16, UR24, RZ ;  /* 0x0000001810077c24 */ /* 0x000fe2000f8e02ff */
[----:B----4-:R-:W-:-:S05]  /*1420*/  IADD3 R10, P0, PT, R13, R18, RZ ;  /* 0x000000120d0a7210 */ /* 0x010fca0007f1e0ff */
[----:B------:R-:W-:Y:S02]  /*1430*/  IMAD.X R11, RZ, RZ, RZ, P0 ;  /* 0x000000ffff0b7224 */ /* 0x000fe400000e06ff */
[----:B------:R-:W-:-:S04]  /*1440*/  IMAD.HI.U32 R13, R7, UR12, R16 ;  /* 0x0000000c070d7c27 */ /* 0x000fc8000f8e0010 */
[----:B------:R-:W-:-:S04]  /*1450*/  IMAD.WIDE.U32 R10, R14, UR14, R10 ;  /* 0x0000000e0e0a7c25 */ /* 0x000fc8000f8e000a */
[----:B------:R-:W-:Y:S02]  /*1460*/  VIADD R13, R13, UR7 ;  /* 0x000000070d0d7c36 */ /* 0x000fe40008000000 */
[----:B------:R-:W-:-:S03]  /*1470*/  VIADD R17, R11, UR10 ;  /* 0x0000000a0b117c36 */ /* 0x000fc60008000000 */
[----:B------:R-:W-:Y:S02]  /*1480*/  IADD3 R10, P1, PT, R13, R10, RZ ;  /* 0x0000000a0d0a7210 */ /* 0x000fe40007f3e0ff */
[----:B-----5:R-:W-:Y:S02]  /*1490*/  IADD3 R16, P0, PT, R8, R17, RZ ;  /* 0x0000001108107210 */ /* 0x020fe40007f1e0ff */
[----:B------:R-:W-:-:S03]  /*14a0*/  IADD3.X R11, PT, PT, RZ, RZ, RZ, P1, !PT ;  /* 0x000000ffff0b7210 */ /* 0x000fc60000ffe4ff */
[----:B------:R-:W-:Y:S02]  /*14b0*/  IMAD.X R17, RZ, RZ, RZ, P0 ;  /* 0x000000ffff117224 */ /* 0x000fe400000e06ff */
[----:B------:R-:W-:-:S04]  /*14c0*/  IMAD.WIDE.U32 R10, R7, UR13, R10 ;  /* 0x0000000d070a7c25 */ /* 0x000fc8000f8e000a */
[----:B------:R-:W-:-:S04]  /*14d0*/  IMAD.WIDE.U32 R16, R14, UR15, R16 ;  /* 0x0000000f0e107c25 */ /* 0x000fc8000f8e0010 */
[----:B------:R-:W-:Y:S01]  /*14e0*/  VIADD R11, R11, UR9 ;  /* 0x000000090b0b7c36 */ /* 0x000fe20008000000 */
[----:B------:R-:W-:Y:S01]  /*14f0*/  IADD3 R13, PT, PT, R17, UR9, RZ ;  /* 0x00000009110d7c10 */ /* 0x000fe2000fffe0ff */
[----:B------:R-:W-:-:S03]  /*1500*/  IMAD R8, R10, UR24, RZ ;  /* 0x000000180a087c24 */ /* 0x000fc6000f8e02ff */
[----:B------:R-:W-:Y:S01]  /*1510*/  IADD3 R16, P1, PT, R11, R16, RZ ;  /* 0x000000100b107210 */ /* 0x000fe20007f3e0ff */
[----:B------:R-:W-:Y:S01]  /*1520*/  IMAD.MOV.U32 R11, RZ, RZ, RZ ;  /* 0x000000ffff0b7224 */ /* 0x000fe200078e00ff */
[----:B------:R-:W-:-:S03]  /*1530*/  IADD3 R12, P0, PT, R12, R13, RZ ;  /* 0x0000000d0c0c7210 */ /* 0x000fc60007f1e0ff */
[----:B------:R-:W-:Y:S01]  /*1540*/  IMAD.X R17, RZ, RZ, RZ, P1 ;  /* 0x000000ffff117224 */ /* 0x000fe200008e06ff */
[----:B------:R-:W-:Y:S01]  /*1550*/  IADD3.X R13, PT, PT, RZ, RZ, RZ, P0, !PT ;  /* 0x000000ffff0d7210 */ /* 0x000fe200007fe4ff */
[----:B------:R-:W-:-:S04]  /*1560*/  IMAD.HI.U32 R11, R8, UR12, R10 ;  /* 0x0000000c080b7c27 */ /* 0x000fc8000f8e000a */
[----:B------:R-:W-:-:S04]  /*1570*/  IMAD.WIDE.U32 R16, R7, UR14, R16 ;  /* 0x0000000e07107c25 */ /* 0x000fc8000f8e0010 */
[----:B------:R-:W-:Y:S02]  /*1580*/  VIADD R11, R11, UR7 ;  /* 0x000000070b0b7c36 */ /* 0x000fe40008000000 */
[----:B------:R-:W-:-:S03]  /*1590*/  IMAD.WIDE.U32 R12, R14, UR16, R12 ;  /* 0x000000100e0c7c25 */ /* 0x000fc6000f8e000c */
[----:B------:R-:W-:Y:S01]  /*15a0*/  IADD3 R16, P0, PT, R11, R16, RZ ;  /* 0x000000100b107210 */ /* 0x000fe20007f1e0ff */
[----:B------:R-:W-:Y:S01]  /*15b0*/  VIADD R17, R17, UR10 ;  /* 0x0000000a11117c36 */ /* 0x000fe20008000000 */
[----:B------:R-:W-:-:S04]  /*15c0*/  IADD3 R10, PT, PT, R13, UR11, RZ ;  /* 0x0000000b0d0a7c10 */ /* 0x000fc8000fffe0ff */
[----:B------:R-:W-:Y:S01]  /*15d0*/  IADD3 R18, P1, PT, R17, R12, RZ ;  /* 0x0000000c11127210 */ /* 0x000fe20007f3e0ff */
[----:B------:R-:W-:Y:S01]  /*15e0*/  IMAD.X R17, RZ, RZ, RZ, P0 ;  /* 0x000000ffff117224 */ /* 0x000fe200000e06ff */
[----:B------:R-:W-:-:S03]  /*15f0*/  IADD3 R10, P0, PT, R3, R10, RZ ;  /* 0x0000000a030a7210 */ /* 0x000fc60007f1e0ff */
[----:B------:R-:W-:Y:S01]  /*1600*/  IMAD.X R19, RZ, RZ, RZ, P1 ;  /* 0x000000ffff137224 */ /* 0x000fe200008e06ff */
[----:B------:R-:W-:Y:S01]  /*1610*/  IADD3.X R11, PT, PT, RZ, RZ, RZ, P0, !PT ;  /* 0x000000ffff0b7210 */ /* 0x000fe200007fe4ff */
[----:B------:R-:W-:-:S04]  /*1620*/  IMAD.WIDE.U32 R12, R8, UR13, R16 ;  /* 0x0000000d080c7c25 */ /* 0x000fc8000f8e0010 */
[----:B------:R-:W-:-:S04]  /*1630*/  IMAD.WIDE.U32 R16, R7, UR15, R18 ;  /* 0x0000000f07107c25 */ /* 0x000fc8000f8e0012 */
[----:B------:R-:W-:Y:S02]  /*1640*/  VIADD R3, R13, UR11 ;  /* 0x0000000b0d037c36 */ /* 0x000fe40008000000 */
[----:B------:R-:W-:-:S03]  /*1650*/  IMAD.WIDE.U32 R10, R14, UR17, R10 ;  /* 0x000000110e0a7c25 */ /* 0x000fc6000f8e000a */
[----:B------:R-:W-:Y:S01]  /*1660*/  IADD3 R16, P0, PT, R3, R16, RZ ;  /* 0x0000001003107210 */ /* 0x000fe20007f1e0ff */
[----:B------:R-:W-:Y:S01]  /*1670*/  VIADD R13, R17, UR9 ;  /* 0x00000009110d7c36 */ /* 0x000fe20008000000 */
[----:B------:R-:W-:Y:S01]  /*1680*/  IADD3 R18, PT, PT, R11, UR11, RZ ;  /* 0x0000000b0b127c10 */ /* 0x000fe2000fffe0ff */
[----:B------:R-:W-:Y:S02]  /*1690*/  IMAD R3, R12, UR24, RZ ;  /* 0x000000180c037c24 */ /* 0x000fe4000f8e02ff */
[----:B------:R-:W-:Y:S01]  /*16a0*/  IMAD.X R17, RZ, RZ, RZ, P0 ;  /* 0x000000ffff117224 */ /* 0x000fe200000e06ff */
[----:B------:R-:W-:Y:S01]  /*16b0*/  IADD3 R10, P1, PT, R13, R10, RZ ;  /* 0x0000000a0d0a7210 */ /* 0x000fe20007f3e0ff */
[----:B------:R-:W-:Y:S01]  /*16c0*/  IMAD.MOV.U32 R13, RZ, RZ, RZ ;  /* 0x000000ffff0d7224 */ /* 0x000fe200078e00ff */
[----:B------:R-:W-:Y:S01]  /*16d0*/  IADD3 R18, P0, PT, R9, R18, RZ ;  /* 0x0000001209127210 */ /* 0x000fe20007f1e0ff */
[----:B------:R-:W-:Y:S01]  /*16e0*/  IMAD.WIDE.U32 R16, R8, UR14, R16 ;  /* 0x0000000e08107c25 */ /* 0x000fe2000f8e0010 */
[----:B------:R-:W-:-:S03]  /*16f0*/  IADD3.X R11, PT, PT, RZ, RZ, RZ, P1, !PT ;  /* 0x000000ffff0b7210 */ /* 0x000fc60000ffe4ff */
[----:B------:R-:W-:Y:S01]  /*1700*/  IMAD.HI.U32 R13, R3, UR12, R12 ;  /* 0x0000000c030d7c27 */ /* 0x000fe2000f8e000c */
[----:B------:R-:W-:-:S03]  /*1710*/  IADD3 R17, PT, PT, R17, UR10, RZ ;  /* 0x0000000a11117c10 */ /* 0x000fc6000fffe0ff */
[----:B------:R-:W-:Y:S02]  /*1720*/  VIADD R13, R13, UR7 ;  /* 0x000000070d0d7c36 */ /* 0x000fe40008000000 */
[----:B------:R-:W-:Y:S02]  /*1730*/  IMAD.X R19, RZ, RZ, RZ, P0 ;  /* 0x000000ffff137224 */ /* 0x000fe400000e06ff */
[----:B------:R-:W-:Y:S01]  /*1740*/  IMAD.WIDE.U32 R10, R7, UR16, R10 ;  /* 0x00000010070a7c25 */ /* 0x000fe2000f8e000a */
[----:B------:R-:W-:-:S03]  /*1750*/  IADD3 R12, P0, PT, R13, R16, RZ ;  /* 0x000000100d0c7210 */ /* 0x000fc60007f1e0ff */
[----:B------:R-:W-:Y:S01]  /*1760*/  IMAD.WIDE.U32 R18, R14, UR18, R18 ;  /* 0x000000120e127c25 */ /* 0x000fe2000f8e0012 */
[----:B------:R-:W-:-:S03]  /*1770*/  IADD3 R20, P1, PT, R17, R10, RZ ;  /* 0x0000000a11147210 */ /* 0x000fc60007f3e0ff */
[----:B------:R-:W-:Y:S02]  /*1780*/  VIADD R9, R11, UR11 ;  /* 0x0000000b0b097c36 */ /* 0x000fe40008000000 */
[----:B------:R-:W-:Y:S02]  /*1790*/  IMAD.X R13, RZ, RZ, RZ, P0 ;  /* 0x000000ffff0d7224 */ /* 0x000fe400000e06ff */
[----:B------:R-:W-:Y:S01]  /*17a0*/  IMAD.X R21, RZ, RZ, RZ, P1 ;  /* 0x000000ffff157224 */ /* 0x000fe200008e06ff */
[----:B------:R-:W-:Y:S01]  /*17b0*/  IADD3 R16, P0, PT, R9, R18, RZ ;  /* 0x0000001209107210 */ /* 0x000fe20007f1e0ff */
[----:B------:R-:W-:Y:S01]  /*17c0*/  IMAD.WIDE.U32 R10, R3, UR13, R12 ;  /* 0x0000000d030a7c25 */ /* 0x000fe2000f8e000c */
[----:B------:R-:W-:-:S03]  /*17d0*/  IADD3 R18, PT, PT, R19, UR11, RZ ;  /* 0x0000000b13127c10 */ /* 0x000fc6000fffe0ff */
[----:B------:R-:W-:Y:S01]  /*17e0*/  IMAD.X R17, RZ, RZ, RZ, P0 ;  /* 0x000000ffff117224 */ /* 0x000fe200000e06ff */
[----:B------:R-:W-:Y:S01]  /*17f0*/  IADD3 R18, P0, PT, R5, R18, RZ ;  /* 0x0000001205127210 */ /* 0x000fe20007f1e0ff */
[----:B------:R-:W-:Y:S01]  /*1800*/  IMAD.WIDE.U32 R12, R8, UR15, R20 ;  /* 0x0000000f080c7c25 */ /* 0x000fe2000f8e0014 */
[----:B------:R-:W-:-:S03]  /*1810*/  IADD3 R5, PT, PT, R11, UR20, RZ ;  /* 0x000000140b057c10 */ /* 0x000fc6000fffe0ff */
[----:B------:R-:W-:Y:S01]  /*1820*/  IMAD.WIDE.U32 R20, R7, UR17, R16 ;  /* 0x0000001107147c25 */ /* 0x000fe2000f8e0010 */
[----:B------:R-:W-:-:S03]  /*1830*/  IADD3 R16, P1, PT, R5, R12, RZ ;  /* 0x0000000c05107210 */ /* 0x000fc60007f3e0ff */
[----:B------:R-:W-:Y:S01]  /*1840*/  VIADD R13, R13, UR9 ;  /* 0x000000090d0d7c36 */ /* 0x000fe20008000000 */
[----:B------:R-:W-:Y:S01]  /*1850*/  IADD3 R21, PT, PT, R21, UR20, RZ ;  /* 0x0000001415157c10 */ /* 0x000fe2000fffe0ff */
[----:B------:R-:W-:Y:S02]  /*1860*/  IMAD.X R19, RZ, RZ, RZ, P0 ;  /* 0x000000ffff137224 */ /* 0x000fe400000e06ff */
[----:B------:R-:W-:Y:S01]  /*1870*/  IMAD R5, R10, UR24, RZ ;  /* 0x000000180a057c24 */ /* 0x000fe2000f8e02ff */
[----:B------:R-:W-:Y:S01]  /*1880*/  IADD3 R12, P0, PT, R13, R20, RZ ;  /* 0x000000140d0c7210 */ /* 0x000fe20007f1e0ff */
[----:B------:R-:W-:Y:S02]  /*1890*/  IMAD.MOV.U32 R11, RZ, RZ, RZ ;  /* 0x000000ffff0b7224 */ /* 0x000fe400078e00ff */
[----:B------:R-:W-:Y:S01]  /*18a0*/  IMAD.WIDE.U32 R14, R14, UR19, R18 ;  /* 0x000000130e0e7c25 */ /* 0x000fe2000f8e0012 */
[----:B------:R-:W-:-:S03]  /*18b0*/  IADD3.X R13, PT, PT, RZ, RZ, RZ, P0, !PT ;  /* 0x000000ffff0d7210 */ /* 0x000fc600007fe4ff */
[----:B------:R-:W-:Y:S01]  /*18c0*/  IMAD.X R17, RZ, RZ, RZ, P1 ;  /* 0x000000ffff117224 */ /* 0x000fe200008e06ff */
[----:B------:R-:W-:Y:S01]  /*18d0*/  IADD3 R18, P0, PT, R14, R21, RZ ;  /* 0x000000150e127210 */ /* 0x000fe20007f1e0ff */
[----:B------:R-:W-:-:S04]  /*18e0*/  IMAD.HI.U32 R11, R5, UR12, R10 ;  /* 0x0000000c050b7c27 */ /* 0x000fc8000f8e000a */
[----:B------:R-:W-:-:S04]  /*18f0*/  IMAD.WIDE.U32 R16, R3, UR14, R16 ;  /* 0x0000000e03107c25 */ /* 0x000fc8000f8e0010 */
[----:B------:R-:W-:Y:S01]  /*1900*/  VIADD R11, R11, UR7 ;  /* 0x000000070b0b7c36 */ /* 0x000fe20008000000 */
[----:B------:R-:W-:Y:S01]  /*1910*/  IADD3 R17, PT, PT, R17, UR10, RZ ;  /* 0x0000000a11117c10 */ /* 0x000fe2000fffe0ff */
[----:B------:R-:W-:Y:S02]  /*1920*/  IMAD.X R19, RZ, RZ, RZ, P0 ;  /* 0x000000ffff137224 */ /* 0x000fe400000e06ff */
[----:B------:R-:W-:Y:S01]  /*1930*/  IMAD.WIDE.U32 R12, R8, UR16, R12 ;  /* 0x00000010080c7c25 */ /* 0x000fe2000f8e000c */
[----:B------:R-:W-:-:S03]  /*1940*/  IADD3 R10, P1, PT, R11, R16, RZ ;  /* 0x000000100b0a7210 */ /* 0x000fc60007f3e0ff */
[----:B------:R-:W-:Y:S01]  /*1950*/  IMAD.WIDE.U32 R18, R7, UR18, R18 ;  /* 0x0000001207127c25 */ /* 0x000fe2000f8e0012 */
[----:B------:R-:W-:-:S03]  /*1960*/  IADD3 R12, P0, PT, R17, R12, RZ ;  /* 0x0000000c110c7210 */ /* 0x000fc60007f1e0ff */
[----:B------:R-:W-:Y:S01]  /*1970*/  VIADD R9, R13, UR20 ;  /* 0x000000140d097c36 */ /* 0x000fe20008000000 */
[----:B------:R-:W-:Y:S01]  /*1980*/  IADD3 R14, PT, PT, R19, UR11, RZ ;  /* 0x0000000b130e7c10 */ /* 0x000fe2000fffe0ff */
[----:B------:R-:W-:Y:S02]  /*1990*/  IMAD.X R11, RZ, RZ, RZ, P1 ;  /* 0x000000ffff0b7224 */ /* 0x000fe400008e06ff */
[----:B------:R-:W-:Y:S01]  /*19a0*/  IMAD.X R13, RZ, RZ, RZ, P0 ;  /* 0x000000ffff0d7224 */ /* 0x000fe200000e06ff */
[----:B------:R-:W-:Y:S01]  /*19b0*/  IADD3 R16, P1, PT, R9, R18, RZ ;  /* 0x0000001209107210 */ /* 0x000fe20007f3e0ff */
[----:B------:R-:W-:Y:S01]  /*19c0*/  IMAD.WIDE.U32 R10, R5, UR13, R10 ;  /* 0x0000000d050a7c25 */ /* 0x000fe2000f8e000a */
[----:B------:R-:W-:Y:S02]  /*19d0*/  IADD3 R14, P0, PT, R15, R14, RZ ;  /* 0x0000000e0f0e7210 */ /* 0x000fe40007f1e0ff */
[----:B------:R-:W-:Y:S01]  /*19e0*/  IADD3.X R17, PT, PT, RZ, RZ, RZ, P1, !PT ;  /* 0x000000ffff117210 */ /* 0x000fe20000ffe4ff */
[----:B------:R-:W-:-:S04]  /*19f0*/  IMAD.WIDE.U32 R12, R3, UR15, R12 ;  /* 0x0000000f030c7c25 */ /* 0x000fc8000f8e000c */
[----:B------:R-:W-:Y:S02]  /*1a00*/  VIADD R9, R11, UR20 ;  /* 0x000000140b097c36 */ /* 0x000fe40008000000 */
[----:B------:R-:W-:Y:S02]  /*1a10*/  IMAD.X R15, RZ, RZ, RZ, P0 ;  /* 0x000000ffff0f7224 */ /* 0x000fe400000e06ff */
[----:B------:R-:W-:Y:S01]  /*1a20*/  IMAD.WIDE.U32 R16, R8, UR17, R16 ;  /* 0x0000001108107c25 */ /* 0x000fe2000f8e0010 */
[----:B------:R-:W-:-:S03]  /*1a30*/  IADD3 R12, P0, PT, R9, R12, RZ ;  /* 0x0000000c090c7210 */ /* 0x000fc60007f1e0ff */
[----:B------:R-:W-:Y:S01]  /*1a40*/  VIADD R9, R13, UR9 ;  /* 0x000000090d097c36 */ /* 0x000fe20008000000 */
[----:B------:R-:W-:Y:S01]  /*1a50*/  IADD3.X R13, PT, PT, RZ, RZ, RZ, P0, !PT ;  /* 0x000000ffff0d7210 */ /* 0x000fe200007fe4ff */
[----:B------:R-:W-:-:S03]  /*1a60*/  IMAD.WIDE.U32 R14, R7, UR19, R14 ;  /* 0x00000013070e7c25 */ /* 0x000fc6000f8e000e */
[----:B------:R-:W-:Y:S01]  /*1a70*/  IADD3 R16, P1, PT, R9, R16, RZ ;  /* 0x0000001009107210 */ /* 0x000fe20007f3e0ff */
[----:B------:R-:W-:Y:S02]  /*1a80*/  IMAD R7, R10, UR24, RZ ;  /* 0x000000180a077c24 */ /* 0x000fe4000f8e02ff */
[----:B------:R-:W-:Y:S02]  /*1a90*/  VIADD R17, R17, UR20 ;  /* 0x0000001411117c36 */ /* 0x000fe40008000000 */
[----:B------:R-:W-:Y:S02]  /*1aa0*/  IMAD.MOV.U32 R11, RZ, RZ, RZ ;  /* 0x000000ffff0b7224 */ /* 0x000fe400078e00ff */
[----:B------:R-:W-:-:S04]  /*1ab0*/  IMAD.WIDE.U32 R12, R5, UR14, R12 ;  /* 0x0000000e050c7c25 */ /* 0x000fc8000f8e000c */
[----:B------:R-:W-:Y:S01]  /*1ac0*/  IMAD.HI.U32 R9, R7, UR12, R10 ;  /* 0x0000000c07097c27 */ /* 0x000fe2000f8e000a */
[----:B------:R-:W-:Y:S02]  /*1ad0*/  IADD3 R10, P0, PT, R14, R17, RZ ;  /* 0x000000110e0a7210 */ /* 0x000fe40007f1e0ff */
[----:B------:R-:W-:Y:S01]  /*1ae0*/  IADD3.X R17, PT, PT, RZ, RZ, RZ, P1, !PT ;  /* 0x000000ffff117210 */ /* 0x000fe20000ffe4ff */
[----:B------:R-:W-:Y:S01]  /*1af0*/  VIADD R9, R9, UR7 ;  /* 0x0000000709097c36 */ /* 0x000fe20008000000 */
[----:B------:R-:W-:Y:S01]  /*1b00*/  IADD3 R13, PT, PT, R13, UR10, RZ ;  /* 0x0000000a0d0d7c10 */ /* 0x000fe2000fffe0ff */
[----:B------:R-:W-:Y:S02]  /*1b10*/  IMAD.X R11, RZ, RZ, RZ, P0 ;  /* 0x000000ffff0b7224 */ /* 0x000fe400000e06ff */
[----:B------:R-:W-:Y:S01]  /*1b20*/  IMAD.WIDE.U32 R16, R3, UR16, R16 ;  /* 0x0000001003107c25 */ /* 0x000fe2000f8e0010 */
[----:B------:R-:W-:-:S03]  /*1b30*/  IADD3 R12, P1, PT, R9, R12, RZ ;  /* 0x0000000c090c7210 */ /* 0x000fc60007f3e0ff */
[----:B------:R-:W-:Y:S01]  /*1b40*/  IMAD.WIDE.U32 R10, R8, UR18, R10 ;  /* 0x00000012080a7c25 */ /* 0x000fe2000f8e000a */
[----:B------:R-:W-:Y:S02]  /*1b50*/  IADD3 R16, P0, PT, R13, R16, RZ ;  /* 0x000000100d107210 */ /* 0x000fe40007f1e0ff */
[----:B------:R-:W-:Y:S01]  /*1b60*/  IADD3.X R13, PT, PT, RZ, RZ, RZ, P1, !PT ;  /* 0x000000ffff0d7210 */ /* 0x000fe20000ffe4ff */
[----:B------:R-:W-:Y:S02]  /*1b70*/  VIADD R17, R17, UR20 ;  /* 0x0000001411117c36 */ /* 0x000fe40008000000 */
[----:B------:R-:W-:Y:S02]  /*1b80*/  VIADD R14, R11, UR11 ;  /* 0x0000000b0b0e7c36 */ /* 0x000fe40008000000 */
[----:B------:R-:W-:Y:S01]  /*1b90*/  IMAD.WIDE.U32 R12, R7, UR13, R12 ;  /* 0x0000000d070c7c25 */ /* 0x000fe2000f8e000c */
[----:B------:R-:W-:Y:S02]  /*1ba0*/  IADD3 R10, P2, PT, R17, R10, RZ ;  /* 0x0000000a110a7210 */ /* 0x000fe40007f5e0ff */
[----:B------:R-:W-:Y:S01]  /*1bb0*/  IADD3 R14, P1, PT, R15, R14, RZ ;  /* 0x0000000e0f0e7210 */ /* 0x000fe20007f3e0ff */
[----:B------:R-:W-:Y:S01]  /*1bc0*/  IMAD.X R17, RZ, RZ, RZ, P0 ;  /* 0x000000ffff117224 */ /* 0x000fe200000e06ff */
[----:B------:R-:W-:Y:S01]  /*1bd0*/  IADD3 R9, PT, PT, R13, UR20, RZ ;  /* 0x000000140d097c10 */ /* 0x000fe2000fffe0ff */
[----:B------:R-:W-:-:S02]  /*1be0*/  IMAD.X R11, RZ, RZ, RZ, P2 ;  /* 0x000000ffff0b7224 */ /* 0x000fc400010e06ff */
[----:B------:R-:W-:Y:S02]  /*1bf0*/  HFMA2 R13, -RZ, RZ, 0, 0 ;  /* 0x00000000ff0d7431 */ /* 0x000fe400000001ff */
[----:B------:R-:W-:-:S04]  /*1c00*/  IMAD.WIDE.U32 R16, R5, UR15, R16 ;  /* 0x0000000f05107c25 */ /* 0x000fc8000f8e0010 */
[----:B------:R-:W-:Y:S02]  /*1c10*/  IMAD.X R15, RZ, RZ, RZ, P1 ;  /* 0x000000ffff0f7224 */ /* 0x000fe400008e06ff */
[----:B------:R-:W-:Y:S01]  /*1c20*/  IMAD.WIDE.U32 R18, R3, UR17, R10 ;  /* 0x0000001103127c25 */ /* 0x000fe2000f8e000a */
[----:B------:R-:W-:-:S03]  /*1c30*/  IADD3 R10, P0, PT, R9, R16, RZ ;  /* 0x00000010090a7210 */ /* 0x000fc60007f1e0ff */
[----:B------:R-:W-:Y:S01]  /*1c40*/  VIADD R17, R17, UR9 ;  /* 0x0000000911117c36 */ /* 0x000fe20008000000 */
[----:B------:R-:W-:Y:S01]  /*1c50*/  IADD3 R9, PT, PT, R19, UR20, RZ ;  /* 0x0000001413097c10 */ /* 0x000fe2000fffe0ff */
[----:B------:R-:W-:-:S03]  /*1c60*/  IMAD.WIDE.U32 R14, R8, UR19, R14 ;  /* 0x00000013080e7c25 */ /* 0x000fc6000f8e000e */
[----:B------:R-:W-:Y:S01]  /*1c70*/  IADD3 R18, P1, PT, R17, R18, RZ ;  /* 0x0000001211127210 */ /* 0x000fe20007f3e0ff */
[----:B------:R-:W-:Y:S02]  /*1c80*/  IMAD R8, R12, UR24, RZ ;  /* 0x000000180c087c24 */ /* 0x000fe4000f8e02ff */
[----:B------:R-:W-:Y:S01]  /*1c90*/  IMAD.X R11, RZ, RZ, RZ, P0 ;  /* 0x000000ffff0b7224 */ /* 0x000fe200000e06ff */
[----:B------:R-:W-:Y:S01]  /*1ca0*/  IADD3 R16, P0, PT, R14, R9, RZ ;  /* 0x000000090e107210 */ /* 0x000fe20007f1e0ff */
[----:B------:R-:W-:-:S03]  /*1cb0*/  IMAD.HI.U32 R13, R8, UR12, R12 ;  /* 0x0000000c080d7c27 */ /* 0x000fc6000f8e000c */
[----:B------:R-:W-:Y:S01]  /*1cc0*/  IADD3.X R17, PT, PT, RZ, RZ, RZ, P0, !PT ;  /* 0x000000ffff117210 */ /* 0x000fe200007fe4ff */
[----:B------:R-:W-:Y:S02]  /*1cd0*/  IMAD.X R19, RZ, RZ, RZ, P1 ;  /* 0x000000ffff137224 */ /* 0x000fe400008e06ff */
[----:B------:R-:W-:-:S04]  /*1ce0*/  IMAD.WIDE.U32 R10, R7, UR14, R10 ;  /* 0x0000000e070a7c25 */ /* 0x000fc8000f8e000a */
[----:B------:R-:W-:Y:S01]  /*1cf0*/  VIADD R13, R13, UR7 ;  /* 0x000000070d0d7c36 */ /* 0x000fe20008000000 */
[----:B------:R-:W-:Y:S01]  /*1d00*/  IADD3 R9, PT, PT, R11, UR10, RZ ;  /* 0x0000000a0b097c10 */ /* 0x000fe2000fffe0ff */
[----:B------:R-:W-:-:S03]  /*1d10*/  IMAD.WIDE.U32 R18, R5, UR16, R18 ;  /* 0x0000001005127c25 */ /* 0x000fc6000f8e0012 */
[----:B------:R-:W-:Y:S01]  /*1d20*/  IADD3 R12, P1, PT, R13, R10, RZ ;  /* 0x0000000a0d0c7210 */ /* 0x000fe20007f3e0ff */
[----:B------:R-:W-:Y:S01]  /*1d30*/  IMAD.WIDE.U32 R16, R3, UR18, R16 ;  /* 0x0000001203107c25 */ /* 0x000fe2000f8e0010 */
[----:B------:R-:W-:-:S03]  /*1d40*/  IADD3 R18, P0, PT, R9, R18, RZ ;  /* 0x0000001209127210 */ /* 0x000fc60007f1e0ff */
[----:B------:R-:W-:Y:S01]  /*1d50*/  VIADD R11, R19, UR20 ;  /* 0x00000014130b7c36 */ /* 0x000fe20008000000 */
[----:B------:R-:W-:Y:S01]  /*1d60*/  IADD3 R14, PT, PT, R17, UR11, RZ ;  /* 0x0000000b110e7c10 */ /* 0x000fe2000fffe0ff */
[----:B------:R-:W-:Y:S01]  /*1d70*/  IMAD.X R13, RZ, RZ, RZ, P1 ;  /* 0x000000ffff0d7224 */ /* 0x000fe200008e06ff */
[----:B------:R-:W-:Y:S02]  /*1d80*/  IADD3.X R19, PT, PT, RZ, RZ, RZ, P0, !PT ;  /* 0x000000ffff137210 */ /* 0x000fe400007fe4ff */
[----:B------:R-:W-:Y:S01]  /*1d90*/  IADD3 R10, P2, PT, R11, R16, RZ ;  /* 0x000000100b0a7210 */ /* 0x000fe20007f5e0ff */
[----:B------:R-:W-:Y:S01]  /*1da0*/  IMAD.WIDE.U32 R12, R8, UR13, R12 ;  /* 0x0000000d080c7c25 */ /* 0x000fe2000f8e000c */
[----:B------:R-:W-:-:S03]  /*1db0*/  IADD3 R14, P1, PT, R15, R14, RZ ;  /* 0x0000000e0f0e7210 */ /* 0x000fc60007f3e0ff */
[----:B------:R-:W-:Y:S01]  /*1dc0*/  IMAD.X R11, RZ, RZ, RZ, P2 ;  /* 0x000000ffff0b7224 */ /* 0x000fe200010e06ff */
[----:B------:R-:W-:Y:S01]  /*1dd0*/  IADD3 R9, PT, PT, R13, UR20, RZ ;  /* 0x000000140d097c10 */ /* 0x000fe2000fffe0ff */
[----:B------:R-:W-:-:S04]  /*1de0*/  IMAD.WIDE.U32 R16, R7, UR15, R18 ;  /* 0x0000000f07107c25 */ /* 0x000fc8000f8e0012 */
[----:B------:R-:W-:Y:S01]  /*1df0*/  IMAD.X R15, RZ, RZ, RZ, P1 ;  /* 0x000000ffff0f7224 */ /* 0x000fe200008e06ff */
[----:B------:R-:W-:Y:S01]  /*1e00*/  IADD3 R17, PT, PT, R17, UR9, RZ ;  /* 0x0000000911117c10 */ /* 0x000fe2000fffe0ff */
[----:B------:R-:W-:Y:S01]  /*1e10*/  IMAD.WIDE.U32 R18, R5, UR17, R10 ;  /* 0x0000001105127c25 */ /* 0x000fe2000f8e000a */
[----:B------:R-:W-:-:S03]  /*1e20*/  IADD3 R10, P0, PT, R9, R16, RZ ;  /* 0x00000010090a7210 */ /* 0x000fc60007f1e0ff */
[----:B------:R-:W-:Y:S01]  /*1e30*/  IMAD.WIDE.U32 R14, R3, UR19, R14 ;  /* 0x00000013030e7c25 */ /* 0x000fe2000f8e000e */
[----:B------:R-:W-:Y:S02]  /*1e40*/  IADD3 R18, P1, PT, R17, R18, RZ ;  /* 0x0000001211127210 */ /* 0x000fe40007f3e0ff */
[----:B------:R-:W-:Y:S01]  /*1e50*/  IADD3.X R11, PT, PT, RZ, RZ, RZ, P0, !PT ;  /* 0x000000ffff0b7210 */ /* 0x000fe200007fe4ff */
[----:B------:R-:W-:Y:S01]  /*1e60*/  VIADD R9, R19, UR20 ;  /* 0x0000001413097c36 */ /* 0x000fe20008000000 */
[----:B------:R-:W-:Y:S01]  /*1e70*/  IADD3.X R19, PT, PT, RZ, RZ, RZ, P1, !PT ;  /* 0x000000ffff137210 */ /* 0x000fe20000ffe4ff */
[----:B------:R-:W-:Y:S02]  /*1e80*/  IMAD R3, R12, UR24, RZ ;  /* 0x000000180c037c24 */ /* 0x000fe4000f8e02ff */
[----:B------:R-:W-:Y:S01]  /*1e90*/  IMAD.MOV.U32 R13, RZ, RZ, RZ ;  /* 0x000000ffff0d7224 */ /* 0x000fe200078e00ff */
[----:B------:R-:W-:Y:S01]  /*1ea0*/  IADD3 R16, P0, PT, R14, R9, RZ ;  /* 0x000000090e107210 */ /* 0x000fe20007f1e0ff */
[----:B------:R-:W-:-:S04]  /*1eb0*/  IMAD.WIDE.U32 R10, R8, UR14, R10 ;  /* 0x0000000e080a7c25 */ /* 0x000fc8000f8e000a */
[----:B------:R-:W-:-:S04]  /*1ec0*/  IMAD.HI.U32 R9, R3, UR12, R12 ;  /* 0x0000000c03097c27 */ /* 0x000fc8000f8e000c */
[----:B------:R-:W-:Y:S01]  /*1ed0*/  IMAD.X R17, RZ, RZ, RZ, P0 ;  /* 0x000000ffff117224 */ /* 0x000fe200000e06ff */
[----:B------:R-:W-:Y:S01]  /*1ee0*/  IADD3 R9, PT, PT, R9, UR7, RZ ;  /* 0x0000000709097c10 */ /* 0x000fe2000fffe0ff */
[----:B------:R-:W-:-:S03]  /*1ef0*/  IMAD.WIDE.U32 R18, R7, UR16, R18 ;  /* 0x0000001007127c25 */ /* 0x000fc6000f8e0012 */
[----:B------:R-:W-:Y:S01]  /*1f00*/  IADD3 R10, P1, PT, R9, R10, RZ ;  /* 0x0000000a090a7210 */ /* 0x000fe20007f3e0ff */
[----:B------:R-:W-:Y:S01]  /*1f10*/  VIADD R11, R11, UR10 ;  /* 0x0000000a0b0b7c36 */ /* 0x000fe20008000000 */
[----:B------:R-:W-:Y:S01]  /*1f20*/  IADD3 R13, PT, PT, R19, UR7, RZ ;  /* 0x00000007130d7c10 */ /* 0x000fe2000fffe0ff */
[----:B------:R-:W-:-:S03]  /*1f30*/  IMAD.WIDE.U32 R16, R5, UR18, R16 ;  /* 0x0000001205107c25 */ /* 0x000fc6000f8e0010 */
[----:B------:R-:W-:Y:S01]  /*1f40*/  IADD3 R18, P0, PT, R11, R18, RZ ;  /* 0x000000120b127210 */ /* 0x000fe20007f1e0ff */
[----:B------:R-:W-:Y:S01]  /*1f50*/  VIADD R14, R17, UR11 ;  /* 0x0000000b110e7c36 */ /* 0x000fe20008000000 */
[----:B------:R-:W-:Y:S02]  /*1f60*/  IADD3.X R11, PT, PT, RZ, RZ, RZ, P1, !PT ;  /* 0x000000ffff0b7210 */ /* 0x000fe40000ffe4ff */
[----:B------:R-:W-:Y:S01]  /*1f70*/  IADD3 R12, P2, PT, R13, R16, RZ ;  /* 0x000000100d0c7210 */ /* 0x000fe20007f5e0ff */
[----:B------:R-:W-:Y:S01]  /*1f80*/  IMAD.X R19, RZ, RZ, RZ, P0 ;  /* 0x000000ffff137224 */ /* 0x000fe200000e06ff */
[----:B------:R-:W-:Y:S01]  /*1f90*/  IADD3 R14, P1, PT, R15, R14, RZ ;  /* 0x0000000e0f0e7210 */ /* 0x000fe20007f3e0ff */
[----:B------:R-:W-:Y:S01]  /*1fa0*/  IMAD.WIDE.U32 R10, R3, UR13, R10 ;  /* 0x0000000d030a7c25 */ /* 0x000fe2000f8e000a */
[----:B------:R-:W-:Y:S02]  /*1fb0*/  IADD3.X R13, PT, PT, RZ, RZ, RZ, P2, !PT ;  /* 0x000000ffff0d7210 */ /* 0x000fe400017fe4ff */
[----:B------:R-:W-:Y:S01]  /*1fc0*/  IADD3.X R15, PT, PT, RZ, RZ, RZ, P1, !PT ;  /* 0x000000ffff0f7210 */ /* 0x000fe20000ffe4ff */
[----:B------:R-:W-:-:S04]  /*1fd0*/  IMAD.WIDE.U32 R18, R8, UR15, R18 ;  /* 0x0000000f08127c25 */ /* 0x000fc8000f8e0012 */
[----:B------:R-:W-:Y:S02]  /*1fe0*/  VIADD R9, R11, UR7 ;  /* 0x000000070b097c36 */ /* 0x000fe40008000000 */
[----:B------:R-:W-:-:S03]  /*1ff0*/  IMAD.WIDE.U32 R16, R7, UR17, R12 ;  /* 0x0000001107107c25 */ /* 0x000fc6000f8e000c */
[----:B------:R-:W-:Y:S01]  /*2000*/  IADD3 R12, P0, PT, R9, R18, RZ ;  /* 0x00000012090c7210 */ /* 0x000fe20007f1e0ff */
[----:B------:R-:W-:Y:S01]  /*2010*/  VIADD R19, R19, UR9 ;  /* 0x0000000913137c36 */ /* 0x000fe20008000000 */
[----:B------:R-:W-:Y:S01]  /*2020*/  IADD3 R17, PT, PT, R17, UR7, RZ ;  /* 0x0000000711117c10 */ /* 0x000fe2000fffe0ff */
[----:B------:R-:W-:-:S03]  /*2030*/  IMAD.WIDE.U32 R14, R5, UR19, R14 ;  /* 0x00000013050e7c25 */ /* 0x000fc6000f8e000e */
[----:B------:R-:W-:Y:S01]  /*2040*/  IADD3 R18, P1, PT, R19, R16, RZ ;  /* 0x0000001013127210 */ /* 0x000fe20007f3e0ff */
[----:B------:R-:W-:Y:S01]  /*2050*/  IMAD.X R13, RZ, RZ, RZ, P0 ;  /* 0x000000ffff0d7224 */ /* 0x000fe200000e06ff */
[----:B------:R-:W-:Y:S02]  /*2060*/  IADD3 R16, P0, PT, R14, R17, RZ ;  /* 0x000000110e107210 */ /* 0x000fe40007f1e0ff */
[----:B------:R-:W-:Y:S01]  /*2070*/  IADD3.X R19, PT, PT, RZ, RZ, RZ, P1, !PT ;  /* 0x000000ffff137210 */ /* 0x000fe20000ffe4ff */
[----:B------:R-:W-:-:S04]  /*2080*/  IMAD.WIDE.U32 R12, R3, UR14, R12 ;  /* 0x0000000e030c7c25 */ /* 0x000fc8000f8e000c */
[----:B------:R-:W-:Y:S01]  /*2090*/  IMAD.X R17, RZ, RZ, RZ, P0 ;  /* 0x000000ffff117224 */ /* 0x000fe200000e06ff */
[----:B------:R-:W-:Y:S01]  /*20a0*/  IADD3 R21, PT, PT, R13, UR10, RZ ;  /* 0x0000000a0d157c10 */ /* 0x000fe2000fffe0ff */
[----:B------:R-:W-:-:S04]  /*20b0*/  IMAD.WIDE.U32 R18, R8, UR16, R18 ;  /* 0x0000001008127c25 */ /* 0x000fc8000f8e0012 */
[----:B------:R-:W-:Y:S01]  /*20c0*/  IMAD.WIDE.U32 R16, R7, UR18, R16 ;  /* 0x0000001207107c25 */ /* 0x000fe2000f8e0010 */
[----:B------:R-:W-:-:S03]  /*20d0*/  IADD3 R20, P0, PT, R21, R18, RZ ;  /* 0x0000001215147210 */ /* 0x000fc60007f1e0ff */
[----:B------:R-:W-:Y:S01]  /*20e0*/  VIADD R5, R19, UR7 ;  /* 0x0000000713057c36 */ /* 0x000fe20008000000 */
[----:B------:R-:W-:Y:S01]  /*20f0*/  IADD3 R19, PT, PT, R17, UR11, RZ ;  /* 0x0000000b11137c10 */ /* 0x000fe2000fffe0ff */
[----:B------:R-:W-:-:S03]  /*2100*/  IMAD.X R21, RZ, RZ, RZ, P0 ;  /* 0x000000ffff157224 */ /* 0x000fc600000e06ff */
[----:B------:R-:W-:Y:S02]  /*2110*/  IADD3 R16, P1, PT, R5, R16, RZ ;  /* 0x0000001005107210 */ /* 0x000fe40007f3e0ff */
[----:B------:R-:W-:Y:S01]  /*2120*/  IADD3 R18, P0, PT, R15, R19, RZ ;  /* 0x000000130f127210 */ /* 0x000fe20007f1e0ff */
[----:B------:R-:W-:Y:S01]  /*2130*/  IMAD.WIDE.U32 R14, R3, UR15, R20 ;  /* 0x0000000f030e7c25 */ /* 0x000fe2000f8e0014 */
[----:B------:R-:W-:-:S03]  /*2140*/  IADD3.X R17, PT, PT, RZ, RZ, RZ, P1, !PT ;  /* 0x000000ffff117210 */ /* 0x000fc60000ffe4ff */
[----:B------:R-:W-:Y:S01]  /*2150*/  IMAD.X R19, RZ, RZ, RZ, P0 ;  /* 0x000000ffff137224 */ /* 0x000fe200000e06ff */
[----:B------:R-:W-:Y:S01]  /*2160*/  IADD3 R5, PT, PT, R15, UR9, RZ ;  /* 0x000000090f057c10 */ /* 0x000fe2000fffe0ff */
[----:B------:R-:W-:-:S04]  /*2170*/  IMAD.WIDE.U32 R16, R8, UR17, R16 ;  /* 0x0000001108107c25 */ /* 0x000fc8000f8e0010 */
[----:B------:R-:W-:Y:S01]  /*2180*/  IMAD.WIDE.U32 R18, R7, UR19, R18 ;  /* 0x0000001307127c25 */ /* 0x000fe2000f8e0012 */
[----:B------:R-:W-:-:S03]  /*2190*/  IADD3 R16, P1, PT, R5, R16, RZ ;  /* 0x0000001005107210 */ /* 0x000fc60007f3e0ff */
[----:B------:R-:W-:Y:S01]  /*21a0*/  VIADD R21, R17, UR10 ;  /* 0x0000000a11157c36 */ /* 0x000fe20008000000 */
[----:B------:R-:W-:-:S04]  /*21b0*/  IADD3.X R17, PT, PT, RZ, RZ, RZ, P1, !PT ;  /* 0x000000ffff117210 */ /* 0x000fc80000ffe4ff */
[----:B------:R-:W-:Y:S01]  /*21c0*/  IADD3 R20, P0, PT, R18, R21, RZ ;  /* 0x0000001512147210 */ /* 0x000fe20007f1e0ff */
[----:B------:R-:W-:-:S04]  /*21d0*/  IMAD.WIDE.U32 R16, R3, UR16, R16 ;  /* 0x0000001003107c25 */ /* 0x000fc8000f8e0010 */
[----:B------:R-:W-:Y:S01]  /*21e0*/  IMAD.X R21, RZ, RZ, RZ, P0 ;  /* 0x000000ffff157224 */ /* 0x000fe200000e06ff */
[----:B------:R-:W-:Y:S01]  /*21f0*/  IADD3 R5, PT, PT, R17, UR7, RZ ;  /* 0x0000000711057c10 */ /* 0x000fe2000fffe0ff */
[----:B------:R-:W-:-:S04]  /*2200*/  IMAD.WIDE.U32 R20, R8, UR18, R20 ;  /* 0x0000001208147c25 */ /* 0x000fc8000f8e0014 */
[----:B------:R-:W-:Y:S01]  /*2210*/  VIADD R21, R21, UR11 ;  /* 0x0000000b15157c36 */ /* 0x000fe20008000000 */
[----:B------:R-:W-:-:S04]  /*2220*/  IADD3 R18, P1, PT, R5, R20, RZ ;  /* 0x0000001405127210 */ /* 0x000fc80007f3e0ff */
[----:B------:R-:W-:Y:S02]  /*2230*/  IADD3 R20, P0, PT, R19, R21, RZ ;  /* 0x0000001513147210 */ /* 0x000fe40007f1e0ff */
[----:B------:R-:W-:-:S03]  /*2240*/  IADD3.X R19, PT, PT, RZ, RZ, RZ, P1, !PT ;  /* 0x000000ffff137210 */ /* 0x000fc60000ffe4ff */
[----:B------:R-:W-:Y:S02]  /*2250*/  IMAD.X R21, RZ, RZ, RZ, P0 ;  /* 0x000000ffff157224 */ /* 0x000fe400000e06ff */
[----:B------:R-:W-:-:S04]  /*2260*/  IMAD.WIDE.U32 R18, R3, UR17, R18 ;  /* 0x0000001103127c25 */ /* 0x000fc8000f8e0012 */
[----:B------:R-:W-:Y:S01]  /*2270*/  IMAD.WIDE.U32 R20, R8, UR19, R20 ;  /* 0x0000001308147c25 */ /* 0x000fe2000f8e0014 */
[----:B------:R-:W-:-:S04]  /*2280*/  IADD3 R9, PT, PT, R19, UR10, RZ ;  /* 0x0000000a13097c10 */ /* 0x000fc8000fffe0ff */
[----:B------:R-:W-:-:S05]  /*2290*/  IADD3 R8, P0, PT, R20, R9, RZ ;  /* 0x0000000914087210 */ /* 0x000fca0007f1e0ff */
[----:B------:R-:W-:Y:S02]  /*22a0*/  IMAD.X R9, RZ, RZ, RZ, P0 ;  /* 0x000000ffff097224 */ /* 0x000fe400000e06ff */
[----:B------:R-:W-:-:S05]  /*22b0*/  IMAD.WIDE.U32 R8, R3, UR18, R8 ;  /* 0x0000001203087c25 */ /* 0x000fca000f8e0008 */
[----:B------:R-:W-:-:S04]  /*22c0*/  IADD3 R20, PT, PT, R9, UR11, RZ ;  /* 0x0000000b09147c10 */ /* 0x000fc8000fffe0ff */
[----:B------:R-:W-:-:S05]  /*22d0*/  IADD3 R20, P0, PT, R21, R20, RZ ;  /* 0x0000001415147210 */ /* 0x000fca0007f1e0ff */
[----:B------:R-:W-:Y:S02]  /*22e0*/  IMAD.X R21, RZ, RZ, RZ, P0 ;  /* 0x000000ffff157224 */ /* 0x000fe400000e06ff */
[----:B------:R-:W-:-:S05]  /*22f0*/  IMAD.WIDE.U32 R20, R3, UR19, R20 ;  /* 0x0000001303147c25 */ /* 0x000fca000f8e0014 */
[----:B------:R-:W-:-:S13]  /*2300*/  ISETP.GT.U32.AND P0, PT, R21, UR19, PT ;  /* 0x0000001315007c0c */ /* 0x000fda000bf04070 */
[----:B------:R-:W-:Y:S05]  /*2310*/  @P0 BRA `(.L_x_7) ;  /* 0x0000000000640947 */ /* 0x000fea0003800000 */
[----:B------:R-:W-:-:S13]  /*2320*/  ISETP.GE.U32.AND P0, PT, R21, UR19, PT ;  /* 0x0000001315007c0c */ /* 0x000fda000bf06070 */
[----:B------:R-:W-:Y:S05]  /*2330*/  @!P0 BRA `(.L_x_8) ;  /* 0x0000000000608947 */ /* 0x000fea0003800000 */
        /* <DEDUP_REMOVED lines=18> */
[----:B------:R-:W-:-:S04]  /*2460*/  ISETP.LT.U32.AND P0, PT, R10, UR12, PT ;  /* 0x0000000c0a007c0c */ /* 0x000fc8000bf01070 */
[----:B------:R-:W-:-:S04]  /*2470*/  ISETP.LT.U32.OR P0, PT, R12, UR13, P0 ;  /* 0x0000000d0c007c0c */ /* 0x000fc80008701470 */
[----:B------:R-:W-:-:S04]  /*2480*/  ISETP.LE.U32.AND P0, PT, R12, UR13, P0 ;  /* 0x0000000d0c007c0c */ /* 0x000fc80008703070 */
[----:B------:R-:W-:-:S13]  /*2490*/  ISETP.LT.U32.OR P0, PT, R14, UR14, P0 ;  /* 0x0000000e0e007c0c */ /* 0x000fda0008701470 */
[----:B------:R-:W-:Y:S05]  /*24a0*/  @P0 BRA `(.L_x_8) ;  /* 0x0000000000040947 */ /* 0x000fea0003800000 */
.L_x_7:
[----:B------:R-:W-:-:S07]  /*24b0*/  IADD3 R10, PT, PT, R10, -UR12, RZ ;  /* 0x8000000c0a0a7c10 */ /* 0x000fce000fffe0ff */
.L_x_8:
[----:B------:R-:W-:-:S04]  /*24c0*/  LOP3.LUT R10, R10, 0x1, RZ, 0xc0, !PT ;  /* 0x000000010a0a7812 */ /* 0x000fc800078ec0ff */
[----:B------:R-:W-:-:S04]  /*24d0*/  LOP3.LUT R10, R10, 0x2, RZ, 0xfc, !PT ;  /* 0x000000020a0a7812 */ /* 0x000fc800078efcff */
[----:B------:R-:W-:-:S07]  /*24e0*/  PRMT R3, R10, 0x7610, R3 ;  /* 0x000076100a037816 */ /* 0x000fce0000000003 */
.L_x_4:
[----:B------:R-:W0:Y:S01]  /*24f0*/  LDC.64 R8, c[0x0][0x380] ;  /* 0x0000e000ff087b82 */ /* 0x000e220000000a00 */
[----:B------:R-:W-:Y:S01]  /*2500*/  SHF.R.U32.HI R5, RZ, 0x18, R0 ;  /* 0x00000018ff057819 */ /* 0x000fe20000011600 */
[----:B------:R-:W-:Y:S01]  /*2510*/  USHF.R.U32.HI UR7, URZ, 0x18, UR5 ;  /* 0x00000018ff077899 */ /* 0x000fe20008011605 */
[----:B------:R-:W-:Y:S01]  /*2520*/  SHF.R.U32.HI R15, RZ, 0x10, R2 ;  /* 0x00000010ff0f7819 */ /* 0x000fe20000011602 */
[----:B------:R-:W-:Y:S01]  /*2530*/  USHF.R.U32.HI UR9, URZ, 0x10, UR5 ;  /* 0x00000010ff097899 */ /* 0x000fe20008011605 */
[----:B------:R-:W-:Y:S02]  /*2540*/  SHF.R.U32.HI R11, RZ, 0x8, R0 ;  /* 0x00000008ff0b7819 */ /* 0x000fe40000011600 */
[----:B------:R-:W-:Y:S02]  /*2550*/  SHF.R.U32.HI R13, RZ, 0x18, R2 ;  /* 0x00000018ff0d7819 */ /* 0x000fe40000011602 */
[----:B------:R-:W-:Y:S02]  /*2560*/  SHF.R.U32.HI R7, RZ, 0x10, R0 ;  /* 0x00000010ff077819 */ /* 0x000fe40000011600 */
[----:B------:R-:W-:-:S02]  /*2570*/  SHF.R.U32.HI R17, RZ, 0x8, R2 ;  /* 0x00000008ff117819 */ /* 0x000fc40000011602 */
[--C-:B------:R-:W-:Y:S02]  /*2580*/  SHF.R.U32.HI R19, RZ, 0x18, R4.reuse ;  /* 0x00000018ff137819 */ /* 0x100fe40000011604 */
[--C-:B------:R-:W-:Y:S01]  /*2590*/  SHF.R.U32.HI R21, RZ, 0x10, R4.reuse ;  /* 0x00000010ff157819 */ /* 0x100fe20000011604 */
[----:B0-----:R0:W-:Y:S04]  /*25a0*/  STG.E.U8 desc[UR22][R8.64+0x5], R5 ;  /* 0x0000050508007986 */ /* 0x0011e8000c101116 */
[----:B------:R1:W-:Y:S04]  /*25b0*/  STG.E.U8 desc[UR22][R8.64+0xa], R15 ;  /* 0x00000a0f08007986 */ /* 0x0003e8000c101116 */
[----:B------:R2:W-:Y:S01]  /*25c0*/  STG.E.U8 desc[UR22][R8.64+0x7], R11 ;  /* 0x0000070b08007986 */ /* 0x0005e2000c101116 */
[----:B0-----:R-:W-:-:S03]  /*25d0*/  SHF.R.U32.HI R5, RZ, 0x8, R4 ;  /* 0x00000008ff057819 */ /* 0x001fc60000011604 */
[----:B------:R0:W-:Y:S01]  /*25e0*/  STG.E.U8 desc[UR22][R8.64+0x9], R13 ;  /* 0x0000090d08007986 */ /* 0x0001e2000c101116 */
[----:B-1----:R-:W-:-:S03]  /*25f0*/  IMAD.U32 R15, RZ, RZ, UR5 ;  /* 0x00000005ff0f7e24 */ /* 0x002fc6000f8e00ff */
[----:B------:R1:W-:Y:S01]  /*2600*/  STG.E.U8 desc[UR22][R8.64+0xf], R5 ;  /* 0x00000f0508007986 */ /* 0x0003e2000c101116 */
[----:B------:R-:W-:Y:S01]  /*2610*/  USHF.R.U32.HI UR5, URZ, 0x8, UR5 ;  /* 0x00000008ff057899 */ /* 0x000fe20008011605 */
[--C-:B--2---:R-:W-:Y:S02]  /*2620*/  SHF.R.U32.HI R11, RZ, 0x10, R6.reuse ;  /* 0x00000010ff0b7819 */ /* 0x104fe40000011606 */
[----:B------:R2:W-:Y:S01]  /*2630*/  STG.E.U8 desc[UR22][R8.64+0x6], R7 ;  /* 0x0000060708007986 */ /* 0x0005e2000c101116 */
[----:B0-----:R-:W-:-:S03]  /*2640*/  SHF.R.U32.HI R13, RZ, 0x8, R6 ;  /* 0x00000008ff0d7819 */ /* 0x001fc60000011606 */
[----:B------:R0:W-:Y:S01]  /*2650*/  STG.E.U8 desc[UR22][R8.64+0x12], R11 ;  /* 0x0000120b08007986 */ /* 0x0001e2000c101116 */
[----:B-1----:R-:W-:Y:S01]  /*2660*/  IMAD.U32 R5, RZ, RZ, UR7 ;  /* 0x00000007ff057e24 */ /* 0x002fe2000f8e00ff */
[----:B------:R-:W-:Y:S02]  /*2670*/  USHF.R.U32.HI UR7, URZ, 0x18, UR8 ;  /* 0x00000018ff077899 */ /* 0x000fe40008011608 */
[----:B------:R1:W-:Y:S01]  /*2680*/  STG.E.U8 desc[UR22][R8.64+0x13], R13 ;  /* 0x0000130d08007986 */ /* 0x0003e2000c101116 */
[----:B--2---:R-:W-:-:S03]  /*2690*/  SHF.R.U32.HI R7, RZ, 0x18, R6 ;  /* 0x00000018ff077819 */ /* 0x004fc60000011606 */
[----:B------:R2:W-:Y:S01]  /*26a0*/  STG.E.U8 desc[UR22][R8.64+0x4], R15 ;  /* 0x0000040f08007986 */ /* 0x0005e2000c101116 */
[----:B0-----:R-:W-:Y:S01]  /*26b0*/  IMAD.U32 R11, RZ, RZ, UR5 ;  /* 0x00000005ff0b7e24 */ /* 0x001fe2000f8e00ff */
[----:B------:R-:W-:Y:S02]  /*26c0*/  USHF.R.U32.HI UR5, URZ, 0x10, UR8 ;  /* 0x00000010ff057899 */ /* 0x000fe40008011608 */
[----:B------:R0:W-:Y:S01]  /*26d0*/  STG.E.U8 desc[UR22][R8.64+0x11], R7 ;  /* 0x0000110708007986 */ /* 0x0001e2000c101116 */
[----:B-1----:R-:W-:Y:S01]  /*26e0*/  MOV R13, UR7 ;  /* 0x00000007000d7c02 */ /* 0x002fe20008000f00 */
[----:B------:R-:W-:Y:S02]  /*26f0*/  USHF.R.U32.HI UR7, URZ, 0x18, UR6 ;  /* 0x00000018ff077899 */ /* 0x000fe40008011606 */
[----:B------:R1:W-:Y:S04]  /*2700*/  STG.E.U8 desc[UR22][R8.64], R3 ;  /* 0x0000000308007986 */ /* 0x0003e8000c101116 */
[----:B------:R3:W-:Y:S01]  /*2710*/  STG.E.U8 desc[UR22][R8.64+0xb], R17 ;  /* 0x00000b1108007986 */ /* 0x0007e2000c101116 */
[----:B--2---:R-:W-:Y:S01]  /*2720*/  IMAD.U32 R15, RZ, RZ, UR7 ;  /* 0x00000007ff0f7e24 */ /* 0x004fe2000f8e00ff */
[----:B------:R-:W-:Y:S01]  /*2730*/  USHF.R.U32.HI UR7, URZ, 0x10, UR4 ;  /* 0x00000010ff077899 */ /* 0x000fe20008011604 */
[----:B0-----:R-:W-:Y:S01]  /*2740*/  MOV R7, UR9 ;  /* 0x0000000900077c02 */ /* 0x001fe20008000f00 */
[----:B------:R0:W-:Y:S01]  /*2750*/  STG.E.U8 desc[UR22][R8.64+0xd], R19 ;  /* 0x00000d1308007986 */ /* 0x0001e2000c101116 */
[----:B------:R-:W-:-:S03]  /*2760*/  USHF.R.U32.HI UR9, URZ, 0x10, UR6 ;  /* 0x00000010ff097899 */ /* 0x000fc60008011606 */
[----:B------:R2:W-:Y:S01]  /*2770*/  STG.E.U8 desc[UR22][R8.64+0xe], R21 ;  /* 0x00000e1508007986 */ /* 0x0005e2000c101116 */
[----:B-1----:R-:W-:Y:S01]  /*2780*/  IMAD.U32 R3, RZ, RZ, UR5 ;  /* 0x00000005ff037e24 */ /* 0x002fe2000f8e00ff */
[----:B------:R-:W-:Y:S01]  /*2790*/  USHF.R.U32.HI UR5, URZ, 0x18, UR4 ;  /* 0x00000018ff057899 */ /* 0x000fe20008011604 */
[----:B---3--:R-:W-:Y:S01]  /*27a0*/  MOV R17, UR8 ;  /* 0x0000000800117c02 */ /* 0x008fe20008000f00 */
[----:B------:R-:W-:Y:S01]  /*27b0*/  USHF.R.U32.HI UR8, URZ, 0x8, UR8 ;  /* 0x00000008ff087899 */ /* 0x000fe20008011608 */
[----:B------:R1:W-:Y:S01]  /*27c0*/  STG.E.U8 desc[UR22][R8.64+0x1], R5 ;  /* 0x0000010508007986 */ /* 0x0003e2000c101116 */
[----:B0-----:R-:W-:Y:S01]  /*27d0*/  IMAD.U32 R19, RZ, RZ, UR6 ;  /* 0x00000006ff137e24 */ /* 0x001fe2000f8e00ff */
[----:B------:R-:W-:Y:S02]  /*27e0*/  USHF.R.U32.HI UR6, URZ, 0x8, UR6 ;  /* 0x00000008ff067899 */ /* 0x000fe40008011606 */
[----:B------:R0:W-:Y:S01]  /*27f0*/  STG.E.U8 desc[UR22][R8.64+0x18], R17 ;  /* 0x0000181108007986 */ /* 0x0001e2000c101116 */
[----:B--2---:R-:W-:Y:S01]  /*2800*/  MOV R21, UR4 ;  /* 0x0000000400157c02 */ /* 0x004fe20008000f00 */
[----:B------:R-:W-:-:S02]  /*2810*/  USHF.R.U32.HI UR4, URZ, 0x8, UR4 ;  /* 0x00000008ff047899 */ /* 0x000fc40008011604 */
[----:B------:R2:W-:Y:S04]  /*2820*/  STG.E.U8 desc[UR22][R8.64+0x1c], R19 ;  /* 0x00001c1308007986 */ /* 0x0005e8000c101116 */
[----:B------:R3:W-:Y:S01]  /*2830*/  STG.E.U8 desc[UR22][R8.64+0x2], R7 ;  /* 0x0000020708007986 */ /* 0x0007e2000c101116 */
[----:B-1----:R-:W-:-:S03]  /*2840*/  MOV R5, UR8 ;  /* 0x0000000800057c02 */ /* 0x002fc60008000f00 */
[----:B------:R1:W-:Y:S01]  /*2850*/  STG.E.U8 desc[UR22][R8.64+0x3], R11 ;  /* 0x0000030b08007986 */ /* 0x0003e2000c101116 */
[----:B0-----:R-:W-:-:S03]  /*2860*/  IMAD.U32 R17, RZ, RZ, UR7 ;  /* 0x00000007ff117e24 */ /* 0x001fc6000f8e00ff */
[----:B------:R0:W-:Y:S01]  /*2870*/  STG.E.U8 desc[UR22][R8.64+0x15], R13 ;  /* 0x0000150d08007986 */ /* 0x0001e2000c101116 */
[----:B--2---:R-:W-:Y:S02]  /*2880*/  MOV R19, UR4 ;  /* 0x0000000400137c02 */ /* 0x004fe40008000f00 */
[----:B---3--:R-:W-:Y:S01]  /*2890*/  MOV R7, UR9 ;  /* 0x0000000900077c02 */ /* 0x008fe20008000f00 */
[----:B------:R-:W-:Y:S01]  /*28a0*/  STG.E.U8 desc[UR22][R8.64+0x8], R0 ;  /* 0x0000080008007986 */ /* 0x000fe2000c101116 */
[----:B-1----:R-:W-:-:S03]  /*28b0*/  IMAD.U32 R11, RZ, RZ, UR6 ;  /* 0x00000006ff0b7e24 */ /* 0x002fc6000f8e00ff */
[----:B------:R-:W-:Y:S01]  /*28c0*/  STG.E.U8 desc[UR22][R8.64+0xc], R2 ;  /* 0x00000c0208007986 */ /* 0x000fe2000c101116 */
[----:B0-----:R-:W-:-:S03]  /*28d0*/  MOV R13, UR5 ;  /* 0x00000005000d7c02 */ /* 0x001fc60008000f00 */
[----:B------:R-:W-:Y:S04]  /*28e0*/  STG.E.U8 desc[UR22][R8.64+0x10], R4 ;  /* 0x0000100408007986 */ /* 0x000fe8000c101116 */
        /* <DEDUP_REMOVED lines=9> */
[----:B------:R-:W-:Y:S01]  /*2980*/  STG.E.U8 desc[UR22][R8.64+0x1f], R19 ;  /* 0x00001f1308007986 */ /* 0x000fe2000c101116 */
[----:B------:R-:W-:Y:S05]  /*2990*/  EXIT ;  /* 0x000000000000794d */ /* 0x000fea0003800000 */
.L_x_9:
        /* <DEDUP_REMOVED lines=14> */
.L_x_689:


//--------------------- .text._Z14point_is_validPiPK7ECPoint --------------------------
	.section	.text._Z14point_is_validPiPK7ECPoint,"ax",@progbits
	.align	128
        .global         _Z14point_is_validPiPK7ECPoint
        .type           _Z14point_is_validPiPK7ECPoint,@function
        .size           _Z14point_is_validPiPK7ECPoint,(.L_x_690 - _Z14point_is_validPiPK7ECPoint)
        .other          _Z14point_is_validPiPK7ECPoint,@"STO_CUDA_ENTRY STV_DEFAULT"
_Z14point_is_validPiPK7ECPoint:
.text._Z14point_is_validPiPK7ECPoint:
[----:B------:R-:W-:Y:S08]  /*0000*/  LDC R1, c[0x0][0x37c] ;  /* 0x0000df00ff017b82 */ /* 0x000ff00000000800 */
[----:B------:R-:W0:Y:S01]  /*0010*/  LDC.64 R6, c[0x0][0x388] ;  /* 0x0000e200ff067b82 */ /* 0x000e220000000a00 */
[----:B------:R-:W0:Y:S02]  /*0020*/  LDCU.64 UR18, c[0x0][0x358] ;  /* 0x00006b00ff1277ac */ /* 0x000e240008000a00 */
[----:B0-----:R-:W2:Y:S01]  /*0030*/  LDG.E R0, desc[UR18][R6.64+0x40] ;  /* 0x0000401206007981 */ /* 0x001ea2000c1e1900 */
[----:B------:R-:W-:Y:S01]  /*0040*/  IMAD.MOV.U32 R5, RZ, RZ, 0x1 ;  /* 0x00000001ff057424 */ /* 0x000fe200078e00ff */
[----:B--2---:R-:W-:-:S13]  /*0050*/  ISETP.NE.AND P0, PT, R0, RZ, PT ;  /* 0x000000ff0000720c */ /* 0x004fda0003f05270 */
[----:B------:R-:W-:Y:S05]  /*0060*/  @P0 BRA `(.L_x_10) ;  /* 0x0000006c00700947 */ /* 0x000fea0003800000 */
[----:B------:R-:W2:Y:S04]  /*0070*/  LDG.E R4, desc[UR18][R6.64+0x20] ;  /* 0x0000201206047981 */ /* 0x000ea8000c1e1900 */
[----:B------:R-:W3:Y:S04]  /*0080*/  LDG.E R34, desc[UR18][R6.64+0x24] ;  /* 0x0000241206227981 */ /* 0x000ee8000c1e1900 */
[----:B------:R-:W4:Y:S04]  /*0090*/  LDG.E R31, desc[UR18][R6.64+0x28] ;  /* 0x00002812061f7981 */ /* 0x000f28000c1e1900 */
[----:B------:R-:W5:Y:S04]  /*00a0*/  LDG.E R11, desc[UR18][R6.64+0x2c] ;  /* 0x00002c12060b7981 */ /* 0x000f68000c1e1900 */
[----:B------:R-:W5:Y:S04]  /*00b0*/  LDG.E R10, desc[UR18][R6.64+0x30] ;  /* 0x00003012060a7981 */ /* 0x000f68000c1e1900 */
[----:B------:R-:W5:Y:S04]  /*00c0*/  LDG.E R9, desc[UR18][R6.64+0x34] ;  /* 0x0000341206097981 */ /* 0x000f68000c1e1900 */
[----:B------:R-:W5:Y:S04]  /*00d0*/  LDG.E R5, desc[UR18][R6.64+0x38] ;  /* 0x0000381206057981 */ /* 0x000f68000c1e1900 */
[----:B------:R-:W5:Y:S01]  /*00e0*/  LDG.E R0, desc[UR18][R6.64+0x3c] ;  /* 0x00003c1206007981 */ /* 0x000f62000c1e1900 */
[----:B------:R-:W-:Y:S01]  /*00f0*/  HFMA2 R13, -RZ, RZ, 0, 0 ;  /* 0x00000000ff0d7431 */ /* 0x000fe200000001ff */
[----:B------:R-:W0:Y:S01]  /*0100*/  LDCU UR20, c[0x3][0xe0] ;  /* 0x00c01c00ff1477ac */ /* 0x000e220008000800 */
[----:B------:R-:W-:-:S02]  /*0110*/  IMAD.MOV.U32 R17, RZ, RZ, RZ ;  /* 0x000000ffff117224 */ /* 0x000fc400078e00ff */
[----:B------:R-:W-:Y:S02]  /*0120*/  HFMA2 R19, -RZ, RZ, 0, 0 ;  /* 0x00000000ff137431 */ /* 0x000fe400000001ff */
[----:B------:R-:W-:Y:S01]  /*0130*/  IMAD.MOV.U32 R15, RZ, RZ, RZ ;  /* 0x000000ffff0f7224 */ /* 0x000fe200078e00ff */
[----:B------:R-:W1:Y:S01]  /*0140*/  LDCU.128 UR12, c[0x3][URZ] ;  /* 0x00c00000ff0c77ac */ /* 0x000e620008000c00 */
[----:B------:R-:W-:Y:S02]  /*0150*/  IMAD.MOV.U32 R21, RZ, RZ, RZ ;  /* 0x000000ffff157224 */ /* 0x000fe400078e00ff */
[----:B------:R-:W-:Y:S01]  /*0160*/  IMAD.MOV.U32 R29, RZ, RZ, RZ ;  /* 0x000000ffff1d7224 */ /* 0x000fe200078e00ff */
[----:B------:R-:W5:Y:S01]  /*0170*/  LDCU.64 UR22, c[0x3][0x10] ;  /* 0x00c00200ff1677ac */ /* 0x000f620008000a00 */
[----:B------:R-:W-:Y:S02]  /*0180*/  IMAD.MOV.U32 R23, RZ, RZ, RZ ;  /* 0x000000ffff177224 */ /* 0x000fe400078e00ff */
[----:B--2---:R-:W-:-:S04]  /*0190*/  IMAD.WIDE.U32 R2, R4, R4, RZ ;  /* 0x0000000404027225 */ /* 0x004fc800078e00ff */
[----:B------:R-:W-:Y:S02]  /*01a0*/  IMAD.MOV.U32 R12, RZ, RZ, R3 ;  /* 0x000000ffff0c7224 */ /* 0x000fe400078e0003 */
[----:B0-----:R-:W-:Y:S02]  /*01b0*/  IMAD R33, R2, UR20, RZ ;  /* 0x0000001402217c24 */ /* 0x001fe4000f8e02ff */
[----:B---3--:R-:W-:-:S04]  /*01c0*/  IMAD.WIDE.U32 R12, R4, R34, R12 ;  /* 0x00000022040c7225 */ /* 0x008fc800078e000c */
[----:B------:R-:W-:Y:S01]  /*01d0*/  IMAD.MOV.U32 R16, RZ, RZ, R13 ;  /* 0x000000ffff107224 */ /* 0x000fe200078e000d */
[----:B------:R-:W-:Y:S01]  /*01e0*/  MOV R14, R12 ;  /* 0x0000000c000e7202 */ /* 0x000fe20000000f00 */
[----:B------:R-:W-:Y:S02]  /*01f0*/  IMAD.MOV.U32 R3, RZ, RZ, RZ ;  /* 0x000000ffff037224 */ /* 0x000fe400078e00ff */
[----:B----4-:R-:W-:-:S04]  /*0200*/  IMAD.WIDE.U32 R12, R4, R31, R16 ;  /* 0x0000001f040c7225 */ /* 0x010fc800078e0010 */
[----:B------:R-:W-:-:S04]  /*0210*/  IMAD.WIDE.U32 R14, R4, R34, R14 ;  /* 0x00000022040e7225 */ /* 0x000fc800078e000e */
[----:B-1----:R-:W-:Y:S01]  /*0220*/  IMAD.HI.U32 R3, R33, UR12, R2 ;  /* 0x0000000c21037c27 */ /* 0x002fe2000f8e0002 */
[----:B------:R-:W-:-:S03]  /*0230*/  IADD3 R16, P0, PT, R12, R15, RZ ;  /* 0x0000000f0c107210 */ /* 0x000fc60007f1e0ff */
[----:B------:R-:W-:Y:S01]  /*0240*/  IMAD.MOV.U32 R2, RZ, RZ, R13 ;  /* 0x000000ffff027224 */ /* 0x000fe200078e000d */
[----:B------:R-:W-:Y:S02]  /*0250*/  IADD3.X R17, PT, PT, RZ, RZ, RZ, P0, !PT ;  /* 0x000000ffff117210 */ /* 0x000fe400007fe4ff */
[----:B------:R-:W-:Y:S01]  /*0260*/  IADD3 R14, P0, PT, R14, R3, RZ ;  /* 0x000000030e0e7210 */ /* 0x000fe20007f1e0ff */
[----:B------:R-:W-:Y:S02]  /*0270*/  IMAD.MOV.U32 R3, RZ, RZ, RZ ;  /* 0x000000ffff037224 */ /* 0x000fe400078e00ff */
[----:B------:R-:W-:Y:S01]  /*0280*/  IMAD.WIDE.U32 R12, R34, R34, R16 ;  /* 0x00000022220c7225 */ /* 0x000fe200078e0010 */
[----:B------:R-:W-:-:S03]  /*0290*/  IADD3.X R15, PT, PT, RZ, RZ, RZ, P0, !PT ;  /* 0x000000ffff0f7210 */ /* 0x000fc600007fe4ff */
[----:B-----5:R-:W-:-:S04]  /*02a0*/  IMAD.WIDE.U32 R2, R4, R11, R2 ;  /* 0x0000000b04027225 */ /* 0x020fc800078e0002 */
[----:B------:R-:W-:Y:S01]  /*02b0*/  IMAD.MOV.U32 R18, RZ, RZ, R3 ;  /* 0x000000ffff127224 */ /* 0x000fe200078e0003 */
[----:B------:R-:W-:Y:S01]  /*02c0*/  IADD3 R16, P0, PT, R2, R13, RZ ;  /* 0x0000000d02107210 */ /* 0x000fe20007f1e0ff */
[----:B------:R-:W-:Y:S02]  /*02d0*/  IMAD.MOV.U32 R13, RZ, RZ, RZ ;  /* 0x000000ffff0d7224 */ /* 0x000fe400078e00ff */
[----:B------:R-:W-:-:S04]  /*02e0*/  IMAD.WIDE.U32 R2, R33, UR13, R14 ;  /* 0x0000000d21027c25 */ /* 0x000fc8000f8e000e */
[----:B------:R-:W-:Y:S01]  /*02f0*/  IMAD.X R17, RZ, RZ, RZ, P0 ;  /* 0x000000ffff117224 */ /* 0x000fe200000e06ff */
[----:B------:R-:W-:Y:S01]  /*0300*/  MOV R20, R2 ;  /* 0x0000000200147202 */ /* 0x000fe20000000f00 */
[----:B------:R-:W-:-:S04]  /*0310*/  IMAD.WIDE.U32 R12, R4, R31, R12 ;  /* 0x0000001f040c7225 */ /* 0x000fc800078e000c */
[----:B------:R-:W-:Y:S01]  /*0320*/  IMAD.WIDE.U32 R16, R34, R31, R16 ;  /* 0x0000001f22107225 */ /* 0x000fe200078e0010 */
[----:B------:R-:W-:-:S03]  /*0330*/  IADD3 R14, P2, PT, R12, R3, RZ ;  /* 0x000000030c0e7210 */ /* 0x000fc60007f5e0ff */
[----:B------:R-:W-:Y:S01]  /*0340*/  IMAD.WIDE.U32 R18, R4, R10, R18 ;  /* 0x0000000a04127225 */ /* 0x000fe200078e0012 */
[----:B------:R-:W-:-:S03]  /*0350*/  IADD3 R12, P1, PT, R16, R13, RZ ;  /* 0x0000000d100c7210 */ /* 0x000fc60007f3e0ff */
[----:B------:R-:W-:Y:S01]  /*0360*/  IMAD R3, R2, UR20, RZ ;  /* 0x0000001402037c24 */ /* 0x000fe2000f8e02ff */
[----:B------:R-:W-:Y:S01]  /*0370*/  IADD3 R16, P0, PT, R18, R17, RZ ;  /* 0x0000001112107210 */ /* 0x000fe20007f1e0ff */
[----:B------:R-:W-:Y:S02]  /*0380*/  IMAD.X R15, RZ, RZ, RZ, P2 ;  /* 0x000000ffff0f7224 */ /* 0x000fe400010e06ff */
[----:B------:R-:W-:Y:S01]  /*0390*/  IMAD.X R13, RZ, RZ, RZ, P1 ;  /* 0x000000ffff0d7224 */ /* 0x000fe200008e06ff */
[----:B------:R-:W-:Y:S01]  /*03a0*/  IADD3.X R17, PT, PT, RZ, RZ, RZ, P0, !PT ;  /* 0x000000ffff117210 */ /* 0x000fe200007fe4ff */
[----:B------:R-:W-:-:S04]  /*03b0*/  IMAD.HI.U32 R21, R3, UR12, R20 ;  /* 0x0000000c03157c27 */ /* 0x000fc8000f8e0014 */
[----:B------:R-:W-:-:S04]  /*03c0*/  IMAD.WIDE.U32 R14, R33, UR14, R14 ;  /* 0x0000000e210e7c25 */ /* 0x000fc8000f8e000e */
[----:B------:R-:W-:Y:S01]  /*03d0*/  IMAD.WIDE.U32 R12, R34, R31, R12 ;  /* 0x0000001f220c7225 */ /* 0x000fe200078e000c */
[----:B------:R-:W-:-:S03]  /*03e0*/  IADD3 R24, P1, PT, R14, R21, RZ ;  /* 0x000000150e187210 */ /* 0x000fc60007f3e0ff */
[----:B------:R-:W-:Y:S01]  /*03f0*/  IMAD.WIDE.U32 R16, R34, R11, R16 ;  /* 0x0000000b22107225 */ /* 0x000fe200078e0010 */
[----:B------:R-:W-:-:S03]  /*0400*/  MOV R20, R12 ;  /* 0x0000000c00147202 */ /* 0x000fc60000000f00 */
[----:B------:R-:W-:Y:S01]  /*0410*/  IMAD.MOV.U32 R21, RZ, RZ, RZ ;  /* 0x000000ffff157224 */ /* 0x000fe200078e00ff */
[----:B------:R-:W-:Y:S01]  /*0420*/  IADD3 R18, P0, PT, R16, R13, RZ ;  /* 0x0000000d10127210 */ /* 0x000fe20007f1e0ff */
[----:B------:R-:W-:Y:S02]  /*0430*/  IMAD.MOV.U32 R28, RZ, RZ, R19 ;  /* 0x000000ffff1c7224 */ /* 0x000fe400078e0013 */
[----:B------:R-:W-:Y:S01]  /*0440*/  IMAD.WIDE.U32 R20, R4, R11, R20 ;  /* 0x0000000b04147225 */ /* 0x000fe200078e0014 */
[----:B------:R-:W-:-:S03]  /*0450*/  IADD3.X R19, PT, PT, RZ, RZ, RZ, P0, !PT ;  /* 0x000000ffff137210 */ /* 0x000fc600007fe4ff */
[----:B------:R-:W-:-:S04]  /*0460*/  IMAD.WIDE.U32 R28, R4, R9, R28 ;  /* 0x00000009041c7225 */ /* 0x000fc800078e001c */
[----:B------:R-:W-:Y:S01]  /*0470*/  IMAD.X R25, RZ, RZ, RZ, P1 ;  /* 0x000000ffff197224 */ /* 0x000fe200008e06ff */
[----:B------:R-:W-:Y:S01]  /*0480*/  IADD3 R14, P1, PT, R20, R15, RZ ;  /* 0x0000000f140e7210 */ /* 0x000fe20007f3e0ff */
[----:B------:R-:W-:Y:S01]  /*0490*/  IMAD.WIDE.U32 R18, R31, R31, R18 ;  /* 0x0000001f1f127225 */ /* 0x000fe200078e0012 */
[----:B------:R-:W-:Y:S02]  /*04a0*/  IADD3 R16, P0, PT, R28, R17, RZ ;  /* 0x000000111c107210 */ /* 0x000fe40007f1e0ff */
[----:B------:R-:W-:Y:S01]  /*04b0*/  MOV R28, R29 ;  /* 0x0000001d001c7202 */ /* 0x000fe20000000f00 */
[----:B------:R-:W-:Y:S01]  /*04c0*/  IMAD.X R15, RZ, RZ, RZ, P1 ;  /* 0x000000ffff0f7224 */ /* 0x000fe200008e06ff */
[----:B------:R-:W-:Y:S01]  /*04d0*/  IADD3 R20, P1, PT, R18, R21, RZ ;  /* 0x0000001512147210 */ /* 0x000fe20007f3e0ff */
[----:B------:R-:W-:-:S04]  /*04e0*/  IMAD.WIDE.U32 R24, R3, UR13, R24 ;  /* 0x0000000d03187c25 */ /* 0x000fc8000f8e0018 */
[----:B------:R-:W-:Y:S01]  /*04f0*/  IMAD.X R17, RZ, RZ, RZ, P0 ;  /* 0x000000ffff117224 */ /* 0x000fe200000e06ff */
[----:B------:R-:W-:Y:S01]  /*0500*/  MOV R12, R24 ;  /* 0x00000018000c7202 */ /* 0x000fe20000000f00 */
[----:B------:R-:W-:-:S04]  /*0510*/  IMAD.WIDE.U32 R14, R33, UR15, R14 ;  /* 0x0000000f210e7c25 */ /* 0x000fc8000f8e000e */
[----:B------:R-:W-:-:S04]  /*0520*/  IMAD.WIDE.U32 R16, R34, R10, R16 ;  /* 0x0000000a22107225 */ /* 0x000fc800078e0010 */
[----:B------:R-:W-:Y:S01]  /*0530*/  IMAD R30, R24, UR20, RZ ;  /* 0x00000014181e7c24 */ /* 0x000fe2000f8e02ff */
[----:B------:R-:W-:Y:S01]  /*0540*/  IADD3 R18, P0, PT, R16, R19, RZ ;  /* 0x0000001310127210 */ /* 0x000fe20007f1e0ff */
[----:B------:R-:W-:Y:S01]  /*0550*/  IMAD.X R21, RZ, RZ, RZ, P1 ;  /* 0x000000ffff157224 */ /* 0x000fe200008e06ff */
[----:B------:R-:W-:Y:S01]  /*0560*/  IADD3 R24, P1, PT, R14, R25, RZ ;  /* 0x000000190e187210 */ /* 0x000fe20007f3e0ff */
[----:B------:R-:W-:Y:S02]  /*0570*/  IMAD.MOV.U32 R29, RZ, RZ, RZ ;  /* 0x000000ffff1d7224 */ /* 0x000fe400078e00ff */
[----:B------:R-:W-:Y:S01]  /*0580*/  IMAD.MOV.U32 R13, RZ, RZ, RZ ;  /* 0x000000ffff0d7224 */ /* 0x000fe200078e00ff */
[----:B------:R-:W-:Y:S01]  /*0590*/  IADD3.X R25, PT, PT, RZ, RZ, RZ, P1, !PT ;  /* 0x000000ffff197210 */ /* 0x000fe20000ffe4ff */
[----:B------:R-:W-:-:S04]  /*05a0*/  IMAD.WIDE.U32 R28, R4, R5, R28 ;  /* 0x00000005041c7225 */ /* 0x000fc800078e001c */
[----:B------:R-:W-:-:S04]  /*05b0*/  IMAD.WIDE.U32 R20, R34, R11, R20 ;  /* 0x0000000b22147225 */ /* 0x000fc800078e0014 */
[----:B------:R-:W-:Y:S01]  /*05c0*/  IMAD.X R19, RZ, RZ, RZ, P0 ;  /* 0x000000ffff137224 */ /* 0x000fe200000e06ff */
[----:B------:R-:W-:Y:S01]  /*05d0*/  IADD3 R16, P0, PT, R28, R17, RZ ;  /* 0x000000111c107210 */ /* 0x000fe20007f1e0ff */
[----:B------:R-:W-:-:S03]  /*05e0*/  IMAD.HI.U32 R13, R30, UR12, R12 ;  /* 0x0000000c1e0d7c27 */ /* 0x000fc6000f8e000c */
[----:B------:R-:W-:Y:S01]  /*05f0*/  IADD3.X R17, PT, PT, RZ, RZ, RZ, P0, !PT ;  /* 0x000000ffff117210 */ /* 0x000fe200007fe4ff */
[----:B------:R-:W-:Y:S02]  /*0600*/  IMAD.MOV.U32 R22, RZ, RZ, R20 ;  /* 0x000000ffff167224 */ /* 0x000fe400078e0014 */
[----:B------:R-:W-:-:S04]  /*0610*/  IMAD.WIDE.U32 R24, R3, UR14, R24 ;  /* 0x0000000e03187c25 */ /* 0x000fc8000f8e0018 */
[----:B------:R-:W-:Y:S02]  /*0620*/  IMAD.MOV.U32 R28, RZ, RZ, R29 ;  /* 0x000000ffff1c7224 */ /* 0x000fe400078e001d */
[----:B------:R-:W-:Y:S02]  /*0630*/  HFMA2 R29, -RZ, RZ, 0, 0 ;  /* 0x00000000ff1d7431 */ /* 0x000fe400000001ff */
[----:B------:R-:W-:Y:S01]  /*0640*/  IMAD.WIDE.U32 R22, R4, R10, R22 ;  /* 0x0000000a04167225 */ /* 0x000fe200078e0016 */
[----:B------:R-:W-:-:S03]  /*0650*/  IADD3 R12, P1, PT, R24, R13, RZ ;  /* 0x0000000d180c7210 */ /* 0x000fc60007f3e0ff */
[----:B------:R-:W-:Y:S01]  /*0660*/  IMAD.WIDE.U32 R18, R31, R11, R18 ;  /* 0x0000000b1f127225 */ /* 0x000fe200078e0012 */
[----:B------:R-:W-:-:S03]  /*0670*/  IADD3 R14, P0, PT, R22, R15, RZ ;  /* 0x0000000f160e7210 */ /* 0x000fc60007f1e0ff */
[----:B------:R-:W-:Y:S01]  /*0680*/  IMAD.X R13, RZ, RZ, RZ, P1 ;  /* 0x000000ffff0d7224 */ /* 0x000fe200008e06ff */
[----:B------:R-:W-:Y:S01]  /*0690*/  IADD3 R20, P2, PT, R18, R21, RZ ;  /* 0x0000001512147210 */ /* 0x000fe20007f5e0ff */
[----:B------:R-:W-:-:S04]  /*06a0*/  IMAD.WIDE.U32 R16, R34, R9, R16 ;  /* 0x0000000922107225 */ /* 0x000fc800078e0010 */
[----:B------:R-:W-:Y:S01]  /*06b0*/  IMAD.WIDE.U32 R28, R4, R0, R28 ;  /* 0x00000000041c7225 */ /* 0x000fe200078e001c */
[----:B------:R-:W-:-:S03]  /*06c0*/  IADD3 R18, P1, PT, R16, R19, RZ ;  /* 0x0000001310127210 */ /* 0x000fc60007f3e0ff */
[----:B------:R-:W-:Y:S01]  /*06d0*/  IMAD.X R15, RZ, RZ, RZ, P0 ;  /* 0x000000ffff0f7224 */ /* 0x000fe200000e06ff */
[----:B------:R-:W-:Y:S01]  /*06e0*/  IADD3 R24, P0, PT, R28, R17, RZ ;  /* 0x000000111c187210 */ /* 0x000fe20007f1e0ff */
[----:B------:R-:W-:Y:S01]  /*06f0*/  IMAD.WIDE.U32 R12, R30, UR13, R12 ;  /* 0x0000000d1e0c7c25 */ /* 0x000fe2000f8e000c */
[----:B------:R-:W-:-:S03]  /*0700*/  IADD3.X R19, PT, PT, RZ, RZ, RZ, P1, !PT ;  /* 0x000000ffff137210 */ /* 0x000fc60000ffe4ff */
[----:B------:R-:W-:-:S04]  /*0710*/  IMAD.WIDE.U32 R14, R33, UR22, R14 ;  /* 0x00000016210e7c25 */ /* 0x000fc8000f8e000e */
[----:B------:R-:W-:Y:S02]  /*0720*/  IMAD R2, R12, UR20, RZ ;  /* 0x000000140c027c24 */ /* 0x000fe4000f8e02ff */
[----:B------:R-:W-:Y:S02]  /*0730*/  IMAD.MOV.U32 R16, RZ, RZ, R12 ;  /* 0x000000ffff107224 */ /* 0x000fe400078e000c */
[----:B------:R-:W-:Y:S02]  /*0740*/  IMAD.MOV.U32 R17, RZ, RZ, RZ ;  /* 0x000000ffff117224 */ /* 0x000fe400078e00ff */
[----:B------:R-:W-:Y:S02]  /*0750*/  IMAD.X R21, RZ, RZ, RZ, P2 ;  /* 0x000000ffff157224 */ /* 0x000fe400010e06ff */
[----:B------:R-:W-:Y:S01]  /*0760*/  IMAD.HI.U32 R27, R2, UR12, R16 ;  /* 0x0000000c021b7c27 */ /* 0x000fe2000f8e0010 */
[----:B------:R-:W-:Y:S02]  /*0770*/  IADD3 R16, P1, PT, R14, R25, RZ ;  /* 0x000000190e107210 */ /* 0x000fe40007f3e0ff */
[----:B------:R-:W-:Y:S01]  /*0780*/  IADD3.X R25, PT, PT, RZ, RZ, RZ, P0, !PT ;  /* 0x000000ffff197210 */ /* 0x000fe200007fe4ff */
[----:B------:R-:W-:-:S04]  /*0790*/  IMAD.WIDE.U32 R20, R31, R11, R20 ;  /* 0x0000000b1f147225 */ /* 0x000fc800078e0014 */
[----:B------:R-:W-:Y:S01]  /*07a0*/  IMAD.WIDE.U32 R18, R31, R10, R18 ;  /* 0x0000000a1f127225 */ /* 0x000fe200078e0012 */
[----:B------:R-:W-:-:S03]  /*07b0*/  IADD3 R22, P3, PT, R20, R23, RZ ;  /* 0x0000001714167210 */ /* 0x000fc60007f7e0ff */
[----:B------:R-:W-:Y:S01]  /*07c0*/  IMAD.X R17, RZ, RZ, RZ, P1 ;  /* 0x000000ffff117224 */ /* 0x000fe200008e06ff */
[----:B------:R-:W-:Y:S01]  /*07d0*/  IADD3 R18, P2, PT, R18, R21, RZ ;  /* 0x0000001512127210 */ /* 0x000fe20007f5e0ff */
[----:B------:R-:W-:-:S04]  /*07e0*/  IMAD.WIDE.U32 R24, R34, R5, R24 ;  /* 0x0000000522187225 */ /* 0x000fc800078e0018 */
[----:B------:R-:W-:Y:S01]  /*07f0*/  IMAD.WIDE.U32 R16, R3, UR15, R16 ;  /* 0x0000000f03107c25 */ /* 0x000fe2000f8e0010 */
[----:B------:R-:W-:Y:S02]  /*0800*/  IADD3 R24, P1, PT, R24, R19, RZ ;  /* 0x0000001318187210 */ /* 0x000fe40007f3e0ff */
[----:B------:R-:W-:Y:S01]  /*0810*/  IADD3 R28, P0, PT, R29, R25, RZ ;  /* 0x000000191d1c7210 */ /* 0x000fe20007f1e0ff */
[----:B------:R-:W-:Y:S01]  /*0820*/  IMAD.X R23, RZ, RZ, RZ, P3 ;  /* 0x000000ffff177224 */ /* 0x000fe200018e06ff */
[----:B------:R-:W-:Y:S01]  /*0830*/  IADD3.X R19, PT, PT, RZ, RZ, RZ, P2, !PT ;  /* 0x000000ffff137210 */ /* 0x000fe200017fe4ff */
[----:B------:R-:W-:Y:S01]  /*0840*/  IMAD.X R25, RZ, RZ, RZ, P1 ;  /* 0x000000ffff197224 */ /* 0x000fe200008e06ff */
[----:B------:R-:W-:Y:S01]  /*0850*/  IADD3 R12, P2, PT, R16, R13, RZ ;  /* 0x0000000d100c7210 */ /* 0x000fe20007f5e0ff */
[----:B------:R-:W-:Y:S02]  /*0860*/  IMAD.X R29, RZ, RZ, RZ, P0 ;  /* 0x000000ffff1d7224 */ /* 0x000fe400000e06ff */
[----:B------:R-:W-:Y:S01]  /*0870*/  IMAD.WIDE.U32 R22, R34, R10, R22 ;  /* 0x0000000a22167225 */ /* 0x000fe200078e0016 */
[----:B------:R-:W-:-:S03]  /*0880*/  IADD3.X R13, PT, PT, RZ, RZ, RZ, P2, !PT ;  /* 0x000000ffff0d7210 */ /* 0x000fc600017fe4ff */
[----:B------:R-:W-:-:S04]  /*0890*/  IMAD.WIDE.U32 R18, R11, R11, R18 ;  /* 0x0000000b0b127225 */ /* 0x000fc800078e0012 */
[----:B------:R-:W-:Y:S01]  /*08a0*/  IMAD.WIDE.U32 R24, R31, R9, R24 ;  /* 0x000000091f187225 */ /* 0x000fe200078e0018 */
[----:B------:R-:W-:-:S03]  /*08b0*/  IADD3 R20, P2, PT, R18, R23, RZ ;  /* 0x0000001712147210 */ /* 0x000fc60007f5e0ff */
[----:B------:R-:W-:Y:S01]  /*08c0*/  IMAD.WIDE.U32 R28, R34, R0, R28 ;  /* 0x00000000221c7225 */ /* 0x000fe200078e001c */
[----:B------:R-:W-:Y:S02]  /*08d0*/  IADD3 R18, P1, PT, R24, R19, RZ ;  /* 0x0000001318127210 */ /* 0x000fe40007f3e0ff */
[----:B------:R-:W-:Y:S01]  /*08e0*/  IADD3.X R21, PT, PT, RZ, RZ, RZ, P2, !PT ;  /* 0x000000ffff157210 */ /* 0x000fe200017fe4ff */
[----:B------:R-:W-:Y:S01]  /*08f0*/  IMAD.WIDE.U32 R12, R30, UR14, R12 ;  /* 0x0000000e1e0c7c25 */ /* 0x000fe2000f8e000c */
[----:B------:R-:W-:-:S03]  /*0900*/  IADD3 R24, P0, PT, R28, R25, RZ ;  /* 0x000000191c187210 */ /* 0x000fc60007f1e0ff */
[----:B------:R-:W-:Y:S01]  /*0910*/  IMAD.MOV.U32 R23, RZ, RZ, RZ ;  /* 0x000000ffff177224 */ /* 0x000fe200078e00ff */
[----:B------:R-:W-:Y:S01]  /*0920*/  IADD3 R26, P3, PT, R12, R27, RZ ;  /* 0x0000001b0c1a7210 */ /* 0x000fe20007f7e0ff */
[----:B------:R-:W-:Y:S02]  /*0930*/  IMAD.X R25, RZ, RZ, RZ, P0 ;  /* 0x000000ffff197224 */ /* 0x000fe400000e06ff */
[----:B------:R-:W-:-:S04]  /*0940*/  IMAD.WIDE.U32 R22, R4, R9, R22 ;  /* 0x0000000904167225 */ /* 0x000fc800078e0016 */
[----:B------:R-:W-:Y:S01]  /*0950*/  IMAD.X R27, RZ, RZ, RZ, P3 ;  /* 0x000000ffff1b7224 */ /* 0x000fe200018e06ff */
[----:B------:R-:W-:Y:S01]  /*0960*/  IADD3 R14, P0, PT, R22, R15, RZ ;  /* 0x0000000f160e7210 */ /* 0x000fe20007f1e0ff */
[----:B------:R-:W-:Y:S02]  /*0970*/  IMAD.X R19, RZ, RZ, RZ, P1 ;  /* 0x000000ffff137224 */ /* 0x000fe400008e06ff */
[----:B------:R-:W-:Y:S01]  /*0980*/  IMAD.WIDE.U32 R24, R31, R5, R24 ;  /* 0x000000051f187225 */ /* 0x000fe200078e0018 */
[----:B------:R-:W-:-:S03]  /*0990*/  IADD3.X R15, PT, PT, RZ, RZ, RZ, P0, !PT ;  /* 0x000000ffff0f7210 */ /* 0x000fc600007fe4ff */
[----:B------:R-:W-:Y:S01]  /*09a0*/  IMAD.WIDE.U32 R26, R2, UR13, R26 ;  /* 0x0000000d021a7c25 */ /* 0x000fe2000f8e001a */
[----:B------:R-:W-:-:S03]  /*09b0*/  IADD3 R28, P0, PT, R29, R25, RZ ;  /* 0x000000191d1c7210 */ /* 0x000fc60007f1e0ff */
[----:B------:R-:W-:-:S04]  /*09c0*/  IMAD.WIDE.U32 R20, R31, R10, R20 ;  /* 0x0000000a1f147225 */ /* 0x000fc800078e0014 */
[----:B------:R-:W-:Y:S01]  /*09d0*/  IMAD.WIDE.U32 R18, R11, R10, R18 ;  /* 0x0000000a0b127225 */ /* 0x000fe200078e0012 */
[----:B------:R-:W-:-:S03]  /*09e0*/  IADD3 R22, P3, PT, R20, R23, RZ ;  /* 0x0000001714167210 */ /* 0x000fc60007f7e0ff */
[----:B------:R-:W-:Y:S01]  /*09f0*/  IMAD R8, R26, UR20, RZ ;  /* 0x000000141a087c24 */ /* 0x000fe2000f8e02ff */
[----:B------:R-:W-:Y:S01]  /*0a00*/  IADD3 R18, P2, PT, R18, R21, RZ ;  /* 0x0000001512127210 */ /* 0x000fe20007f5e0ff */
[----:B------:R-:W-:Y:S01]  /*0a10*/  IMAD.WIDE.U32 R14, R33, UR23, R14 ;  /* 0x00000017210e7c25 */ /* 0x000fe2000f8e000e */
[----:B------:R-:W-:Y:S02]  /*0a20*/  IADD3 R24, P1, PT, R24, R19, RZ ;  /* 0x0000001318187210 */ /* 0x000fe40007f3e0ff */
[----:B------:R-:W-:Y:S01]  /*0a30*/  R2UR UR16, R8 ;  /* 0x00000000081072ca */ /* 0x000fe200000e0000 */
[----:B------:R-:W-:Y:S01]  /*0a40*/  IMAD.X R29, RZ, RZ, RZ, P0 ;  /* 0x000000ffff1d7224 */ /* 0x000fe200000e06ff */
[----:B------:R-:W-:Y:S01]  /*0a50*/  IADD3 R16, P0, PT, R14, R17, RZ ;  /* 0x000000110e107210 */ /* 0x000fe20007f1e0ff */
[----:B------:R-:W-:Y:S01]  /*0a60*/  IMAD.X R23, RZ, RZ, RZ, P3 ;  /* 0x000000ffff177224 */ /* 0x000fe200018e06ff */
[----:B------:R-:W-:Y:S01]  /*0a70*/  IADD3.X R25, PT, PT, RZ, RZ, RZ, P1, !PT ;  /* 0x000000ffff197210 */ /* 0x000fe20000ffe4ff */
[----:B------:R-:W-:-:S02]  /*0a80*/  IMAD.X R19, RZ, RZ, RZ, P2 ;  /* 0x000000ffff137224 */ /* 0x000fc400010e06ff */
[----:B------:R-:W-:Y:S02]  /*0a90*/  IMAD.X R17, RZ, RZ, RZ, P0 ;  /* 0x000000ffff117224 */ /* 0x000fe400000e06ff */
[----:B------:R-:W-:-:S04]  /*0aa0*/  IMAD.WIDE.U32 R22, R34, R9, R22 ;  /* 0x0000000922167225 */ /* 0x000fc800078e0016 */
[----:B------:R-:W-:Y:S01]  /*0ab0*/  IMAD.WIDE.U32 R18, R11, R10, R18 ;  /* 0x0000000a0b127225 */ /* 0x000fe200078e0012 */
[----:B------:R-:W-:-:S03]  /*0ac0*/  MOV R8, UR16 ;  /* 0x0000001000087c02 */ /* 0x000fc60008000f00 */
[----:B------:R-:W-:Y:S01]  /*0ad0*/  IMAD.WIDE.U32 R16, R3, UR22, R16 ;  /* 0x0000001603107c25 */ /* 0x000fe2000f8e0010 */
[----:B------:R-:W-:-:S03]  /*0ae0*/  IADD3 R18, P2, PT, R18, R23, RZ ;  /* 0x0000001712127210 */ /* 0x000fc60007f5e0ff */
[----:B------:R-:W-:Y:S01]  /*0af0*/  IMAD.WIDE.U32 R24, R11, R9, R24 ;  /* 0x000000090b187225 */ /* 0x000fe200078e0018 */
[----:B------:R-:W-:-:S03]  /*0b00*/  IADD3 R12, P3, PT, R16, R13, RZ ;  /* 0x0000000d100c7210 */ /* 0x000fc60007f7e0ff */
[----:B------:R-:W-:Y:S01]  /*0b10*/  IMAD.MOV.U32 R23, RZ, RZ, RZ ;  /* 0x000000ffff177224 */ /* 0x000fe200078e00ff */
[----:B------:R-:W-:Y:S01]  /*0b20*/  IADD3 R24, P1, PT, R24, R19, RZ ;  /* 0x0000001318187210 */ /* 0x000fe20007f3e0ff */
[----:B------:R-:W-:Y:S01]  /*0b30*/  IMAD.WIDE.U32 R28, R31, R0, R28 ;  /* 0x000000001f1c7225 */ /* 0x000fe200078e001c */
[----:B------:R-:W-:-:S03]  /*0b40*/  IADD3.X R19, PT, PT, RZ, RZ, RZ, P2, !PT ;  /* 0x000000ffff137210 */ /* 0x000fc600017fe4ff */
[----:B------:R-:W-:Y:S02]  /*0b50*/  IMAD.MOV.U32 R20, RZ, RZ, R26 ;  /* 0x000000ffff147224 */ /* 0x000fe400078e001a */
[----:B------:R-:W-:Y:S02]  /*0b60*/  IMAD.MOV.U32 R21, RZ, RZ, RZ ;  /* 0x000000ffff157224 */ /* 0x000fe400078e00ff */
[----:B------:R-:W-:-:S04]  /*0b70*/  IMAD.WIDE.U32 R22, R4, R5, R22 ;  /* 0x0000000504167225 */ /* 0x000fc800078e0016 */
[----:B------:R-:W-:Y:S01]  /*0b80*/  IMAD.HI.U32 R32, R8, UR12, R20 ;  /* 0x0000000c08207c27 */ /* 0x000fe2000f8e0014 */
[----:B------:R-:W-:-:S03]  /*0b90*/  IADD3 R20, P0, PT, R28, R25, RZ ;  /* 0x000000191c147210 */ /* 0x000fc60007f1e0ff */
[----:B------:R-:W-:Y:S01]  /*0ba0*/  IMAD.X R13, RZ, RZ, RZ, P3 ;  /* 0x000000ffff0d7224 */ /* 0x000fe200018e06ff */
[----:B------:R-:W-:Y:S01]  /*0bb0*/  IADD3 R28, P3, PT, R22, R15, RZ ;  /* 0x0000000f161c7210 */ /* 0x000fe20007f7e0ff */
[----:B------:R-:W-:Y:S01]  /*0bc0*/  IMAD.X R25, RZ, RZ, RZ, P1 ;  /* 0x000000ffff197224 */ /* 0x000fe200008e06ff */
[----:B------:R-:W0:Y:S01]  /*0bd0*/  LDC.64 R14, c[0x3][0x18] ;  /* 0x00c00600ff0e7b82 */ /* 0x000e220000000a00 */
[----:B------:R-:W-:Y:S01]  /*0be0*/  IADD3.X R21, PT, PT, RZ, RZ, RZ, P0, !PT ;  /* 0x000000ffff157210 */ /* 0x000fe200007fe4ff */
[----:B------:R-:W-:-:S04]  /*0bf0*/  IMAD.WIDE.U32 R18, R31, R9, R18 ;  /* 0x000000091f127225 */ /* 0x000fc800078e0012 */
[----:B------:R-:W-:Y:S01]  /*0c00*/  IMAD.WIDE.U32 R24, R10, R10, R24 ;  /* 0x0000000a0a187225 */ /* 0x000fe200078e0018 */
[----:B------:R-:W-:-:S03]  /*0c10*/  IADD3 R18, P2, PT, R18, R23, RZ ;  /* 0x0000001712127210 */ /* 0x000fc60007f5e0ff */
[----:B------:R-:W-:Y:S01]  /*0c20*/  IMAD.WIDE.U32 R20, R11, R5, R20 ;  /* 0x000000050b147225 */ /* 0x000fe200078e0014 */
[----:B------:R-:W-:-:S03]  /*0c30*/  IADD3 R24, P1, PT, R24, R19, RZ ;  /* 0x0000001318187210 */ /* 0x000fc60007f3e0ff */
[----:B------:R-:W-:Y:S01]  /*0c40*/  IMAD.X R19, RZ, RZ, RZ, P2 ;  /* 0x000000ffff137224 */ /* 0x000fe200010e06ff */
[----:B------:R-:W-:Y:S01]  /*0c50*/  IADD3 R22, P0, PT, R20, R25, RZ ;  /* 0x0000001914167210 */ /* 0x000fe20007f1e0ff */
[----:B------:R-:W-:Y:S01]  /*0c60*/  IMAD.WIDE.U32 R12, R30, UR15, R12 ;  /* 0x0000000f1e0c7c25 */ /* 0x000fe2000f8e000c */
[----:B------:R-:W-:-:S03]  /*0c70*/  IADD3.X R25, PT, PT, RZ, RZ, RZ, P1, !PT ;  /* 0x000000ffff197210 */ /* 0x000fc60000ffe4ff */
[----:B------:R-:W-:Y:S01]  /*0c80*/  IMAD.X R23, RZ, RZ, RZ, P0 ;  /* 0x000000ffff177224 */ /* 0x000fe200000e06ff */
[----:B------:R-:W-:Y:S01]  /*0c90*/  IADD3 R20, P0, PT, R29, R21, RZ ;  /* 0x000000151d147210 */ /* 0x000fe20007f1e0ff */
[----:B------:R-:W-:Y:S01]  /*0ca0*/  IMAD.WIDE.U32 R24, R11, R9, R24 ;  /* 0x000000090b187225 */ /* 0x000fe200078e0018 */
[----:B------:R-:W-:Y:S02]  /*0cb0*/  IADD3.X R29, PT, PT, RZ, RZ, RZ, P3, !PT ;  /* 0x000000ffff1d7210 */ /* 0x000fe40001ffe4ff */
[----:B------:R-:W-:Y:S01]  /*0cc0*/  IADD3 R26, P4, PT, R12, R27, RZ ;  /* 0x0000001b0c1a7210 */ /* 0x000fe20007f9e0ff */
[----:B------:R-:W-:-:S04]  /*0cd0*/  IMAD.WIDE.U32 R18, R34, R5, R18 ;  /* 0x0000000522127225 */ /* 0x000fc800078e0012 */
[----:B------:R-:W-:Y:S01]  /*0ce0*/  IMAD.WIDE.U32 R22, R10, R9, R22 ;  /* 0x000000090a167225 */ /* 0x000fe200078e0016 */
[----:B------:R-:W-:-:S03]  /*0cf0*/  IADD3 R24, P2, PT, R24, R19, RZ ;  /* 0x0000001318187210 */ /* 0x000fc60007f5e0ff */
[----:B------:R-:W-:Y:S01]  /*0d00*/  IMAD.MOV.U32 R19, RZ, RZ, RZ ;  /* 0x000000ffff137224 */ /* 0x000fe200078e00ff */
[----:B------:R-:W-:Y:S01]  /*0d10*/  IADD3 R16, P1, PT, R22, R25, RZ ;  /* 0x0000001916107210 */ /* 0x000fe20007f3e0ff */
[----:B0-----:R-:W-:-:S04]  /*0d20*/  IMAD.WIDE.U32 R28, R33, R14, R28 ;  /* 0x0000000e211c7225 */ /* 0x001fc800078e001c */
[----:B------:R-:W-:Y:S01]  /*0d30*/  IMAD.X R27, RZ, RZ, RZ, P4 ;  /* 0x000000ffff1b7224 */ /* 0x000fe200020e06ff */
[----:B------:R-:W-:Y:S01]  /*0d40*/  IADD3 R28, P3, PT, R28, R17, RZ ;  /* 0x000000111c1c7210 */ /* 0x000fe20007f7e0ff */
[----:B------:R-:W-:-:S04]  /*0d50*/  IMAD.WIDE.U32 R18, R4, R0, R18 ;  /* 0x0000000004127225 */ /* 0x000fc800078e0012 */
[----:B------:R-:W-:Y:S02]  /*0d60*/  IMAD.X R25, RZ, RZ, RZ, P2 ;  /* 0x000000ffff197224 */ /* 0x000fe400010e06ff */
[----:B------:R-:W-:-:S04]  /*0d70*/  IMAD.WIDE.U32 R26, R2, UR14, R26 ;  /* 0x0000000e021a7c25 */ /* 0x000fc8000f8e001a */
[----:B------:R-:W-:Y:S01]  /*0d80*/  IMAD.X R21, RZ, RZ, RZ, P0 ;  /* 0x000000ffff157224 */ /* 0x000fe200000e06ff */
[----:B------:R-:W-:Y:S01]  /*0d90*/  IADD3 R18, P0, PT, R18, R29, RZ ;  /* 0x0000001d12127210 */ /* 0x000fe20007f1e0ff */
[----:B------:R-:W-:Y:S01]  /*0da0*/  IMAD.WIDE.U32 R24, R31, R5, R24 ;  /* 0x000000051f187225 */ /* 0x000fe200078e0018 */
[----:B------:R-:W-:Y:S02]  /*0db0*/  IADD3.X R29, PT, PT, RZ, RZ, RZ, P3, !PT ;  /* 0x000000ffff1d7210 */ /* 0x000fe40001ffe4ff */
[----:B------:R-:W-:Y:S01]  /*0dc0*/  IADD3 R32, P4, PT, R26, R32, RZ ;  /* 0x000000201a207210 */ /* 0x000fe20007f9e0ff */
[----:B------:R-:W-:Y:S01]  /*0dd0*/  IMAD.WIDE.U32 R20, R11, R0, R20 ;  /* 0x000000000b147225 */ /* 0x000fe200078e0014 */
[----:B------:R-:W-:Y:S02]  /*0de0*/  IADD3 R22, P2, PT, R24, R19, RZ ;  /* 0x0000001318167210 */ /* 0x000fe40007f5e0ff */
[----:B------:R-:W-:Y:S01]  /*0df0*/  IADD3.X R12, PT, PT, RZ, RZ, RZ, P4, !PT ;  /* 0x000000ffff0c7210 */ /* 0x000fe200027fe4ff */
[----:B------:R-:W-:Y:S01]  /*0e00*/  IMAD.X R17, RZ, RZ, RZ, P1 ;  /* 0x000000ffff117224 */ /* 0x000fe200008e06ff */
[----:B------:R-:W-:Y:S01]  /*0e10*/  R2UR UR4, R32 ;  /* 0x00000000200472ca */ /* 0x000fe200000e0000 */
[----:B------:R-:W-:Y:S01]  /*0e20*/  IMAD.WIDE.U32 R28, R3, UR23, R28 ;  /* 0x00000017031c7c25 */ /* 0x000fe2000f8e001c */
[----:B------:R-:W-:-:S03]  /*0e30*/  R2UR UR5, R12 ;  /* 0x000000000c0572ca */ /* 0x000fc600000e0000 */
[----:B------:R-:W-:Y:S01]  /*0e40*/  IMAD.X R19, RZ, RZ, RZ, P0 ;  /* 0x000000ffff137224 */ /* 0x000fe200000e06ff */
[----:B------:R-:W-:Y:S01]  /*0e50*/  IADD3 R32, P0, PT, R20, R23, RZ ;  /* 0x0000001714207210 */ /* 0x000fe20007f1e0ff */
[----:B------:R-:W-:-:S04]  /*0e60*/  IMAD.WIDE.U32 R16, R10, R9, R16 ;  /* 0x000000090a107225 */ /* 0x000fc800078e0010 */
[----:B------:R-:W-:Y:S01]  /*0e70*/  IMAD.X R23, RZ, RZ, RZ, P2 ;  /* 0x000000ffff177224 */ /* 0x000fe200010e06ff */
[----:B------:R-:W-:Y:S01]  /*0e80*/  IADD3 R12, P2, PT, R28, R13, RZ ;  /* 0x0000000d1c0c7210 */ /* 0x000fe20007f5e0ff */
[----:B------:R-:W-:Y:S01]  /*0e90*/  IMAD.WIDE.U32 R18, R33, R15, R18 ;  /* 0x0000000f21127225 */ /* 0x000fe200078e0012 */
[----:B------:R-:W-:Y:S01]  /*0ea0*/  IADD3 R24, P1, PT, R16, R25, RZ ;  /* 0x0000001910187210 */ /* 0x000fe20007f3e0ff */
[----:B------:R-:W-:Y:S01]  /*0eb0*/  UIMAD.WIDE.U32 UR4, UR16, UR13, UR4 ;  /* 0x0000000d100472a5 */ /* 0x000fe2000f8e0004 */
[----:B------:R-:W-:Y:S01]  /*0ec0*/  IADD3.X R33, PT, PT, RZ, RZ, RZ, P0, !PT ;  /* 0x000000ffff217210 */ /* 0x000fe200007fe4ff */
[----:B------:R-:W-:Y:S01]  /*0ed0*/  IMAD.X R13, RZ, RZ, RZ, P2 ;  /* 0x000000ffff0d7224 */ /* 0x000fe200010e06ff */
[----:B------:R-:W-:Y:S01]  /*0ee0*/  IADD3 R28, P0, PT, R18, R29, RZ ;  /* 0x0000001d121c7210 */ /* 0x000fe20007f1e0ff */
[----:B------:R-:W-:Y:S01]  /*0ef0*/  IMAD.X R25, RZ, RZ, RZ, P1 ;  /* 0x000000ffff197224 */ /* 0x000fe200008e06ff */
[----:B------:R-:W-:Y:S01]  /*0f00*/  UIMAD UR21, UR4, UR20, URZ ;  /* 0x00000014041572a4 */ /* 0x000fe2000f8e02ff */
[----:B------:R-:W-:Y:S01]  /*0f10*/  IMAD.WIDE.U32 R12, R30, UR22, R12 ;  /* 0x000000161e0c7c25 */ /* 0x000fe2000f8e000c */
[----:B------:R-:W-:-:S03]  /*0f20*/  IADD3.X R29, PT, PT, RZ, RZ, RZ, P0, !PT ;  /* 0x000000ffff1d7210 */ /* 0x000fc600007fe4ff */
[----:B------:R-:W-:Y:S01]  /*0f30*/  IMAD.WIDE.U32 R22, R34, R0, R22 ;  /* 0x0000000022167225 */ /* 0x000fe200078e0016 */
[----:B------:R-:W-:-:S03]  /*0f40*/  IADD3 R18, P4, PT, R12, R27, RZ ;  /* 0x0000001b0c127210 */ /* 0x000fc60007f9e0ff */
[----:B------:R-:W-:-:S04]  /*0f50*/  IMAD.WIDE.U32 R24, R11, R5, R24 ;  /* 0x000000050b187225 */ /* 0x000fc800078e0018 */
[----:B------:R-:W-:Y:S01]  /*0f60*/  IMAD.WIDE.U32 R32, R10, R5, R32 ;  /* 0x000000050a207225 */ /* 0x000fe200078e0020 */
[----:B------:R-:W-:Y:S02]  /*0f70*/  IADD3 R12, P1, PT, R24, R23, RZ ;  /* 0x00000017180c7210 */ /* 0x000fe40007f3e0ff */
[----:B------:R-:W-:Y:S01]  /*0f80*/  IADD3 R23, P0, PT, R22, R19, RZ ;  /* 0x0000001316177210 */ /* 0x000fe20007f1e0ff */
[----:B------:R-:W-:Y:S01]  /*0f90*/  IMAD.X R19, RZ, RZ, RZ, P4 ;  /* 0x000000ffff137224 */ /* 0x000fe200020e06ff */
[----:B------:R-:W-:Y:S01]  /*0fa0*/  IADD3 R16, P3, PT, R32, R17, RZ ;  /* 0x0000001120107210 */ /* 0x000fe20007f7e0ff */
[----:B------:R-:W-:Y:S01]  /*0fb0*/  IMAD.WIDE.U32 R28, R3, R14, R28 ;  /* 0x0000000e031c7225 */ /* 0x000fe200078e001c */
[----:B------:R-:W-:Y:S02]  /*0fc0*/  IADD3 R20, P2, PT, R21, R33, RZ ;  /* 0x0000002115147210 */ /* 0x000fe40007f5e0ff */
[----:B------:R-:W-:Y:S01]  /*0fd0*/  IADD3.X R17, PT, PT, RZ, RZ, RZ, P3, !PT ;  /* 0x000000ffff117210 */ /* 0x000fe20001ffe4ff */
[----:B------:R-:W-:Y:S01]  /*0fe0*/  IMAD.WIDE.U32 R18, R2, UR15, R18 ;  /* 0x0000000f02127c25 */ /* 0x000fe2000f8e0012 */
[----:B------:R-:W-:-:S03]  /*0ff0*/  IADD3 R26, P3, PT, R28, R13, RZ ;  /* 0x0000000d1c1a7210 */ /* 0x000fc60007f7e0ff */
[----:B------:R-:W-:Y:S01]  /*1000*/  IMAD.X R21, RZ, RZ, RZ, P2 ;  /* 0x000000ffff157224 */ /* 0x000fe200010e06ff */
[----:B------:R-:W-:Y:S01]  /*1010*/  IADD3 R22, P4, PT, R18, UR5, RZ ;  /* 0x0000000512167c10 */ /* 0x000fe2000ff9e0ff */
[----:B------:R-:W-:Y:S01]  /*1020*/  IMAD.X R27, RZ, RZ, RZ, P3 ;  /* 0x000000ffff1b7224 */ /* 0x000fe200018e06ff */
[----:B------:R-:W-:Y:S01]  /*1030*/  IADD3 R28, P2, PT, R29, R23, RZ ;  /* 0x000000171d1c7210 */ /* 0x000fe20007f5e0ff */
[----:B------:R-:W-:Y:S01]  /*1040*/  IMAD.WIDE.U32 R16, R9, R9, R16 ;  /* 0x0000000909107225 */ /* 0x000fe200078e0010 */
[----:B------:R-:W-:Y:S01]  /*1050*/  IADD3.X R23, PT, PT, RZ, RZ, RZ, P4, !PT ;  /* 0x000000ffff177210 */ /* 0x000fe200027fe4ff */
[----:B------:R-:W-:Y:S02]  /*1060*/  UMOV UR5, URZ ;  /* 0x000000ff00057c82 */ /* 0x000fe40008000000 */
[----:B------:R-:W-:Y:S01]  /*1070*/  IMAD.X R29, RZ, RZ, RZ, P2 ;  /* 0x000000ffff1d7224 */ /* 0x000fe200010e06ff */
[----:B------:R-:W-:Y:S01]  /*1080*/  UIMAD.WIDE.U32 UR4, UR21, UR12, UR4 ;  /* 0x0000000c150472a5 */ /* 0x000fe2000f8e0004 */
[----:B------:R-:W-:Y:S01]  /*1090*/  IMAD.WIDE.U32 R26, R30, UR23, R26 ;  /* 0x000000171e1a7c25 */ /* 0x000fe2000f8e001a */
[----:B------:R-:W-:-:S03]  /*10a0*/  IADD3 R24, P3, PT, R16, R25, RZ ;  /* 0x0000001910187210 */ /* 0x000fc60007f7e0ff */
[----:B------:R-:W-:Y:S01]  /*10b0*/  IMAD.WIDE.U32 R22, R8, UR14, R22 ;  /* 0x0000000e08167c25 */ /* 0x000fe2000f8e0016 */
[----:B------:R-:W-:-:S03]  /*10c0*/  IADD3 R18, P5, PT, R26, R19, RZ ;  /* 0x000000131a127210 */ /* 0x000fc60007fbe0ff */
[----:B------:R-:W-:Y:S01]  /*10d0*/  IMAD.WIDE.U32 R28, R3, R15, R28 ;  /* 0x0000000f031c7225 */ /* 0x000fe200078e001c */
[----:B------:R-:W-:Y:S02]  /*10e0*/  R2UR UR6, R22 ;  /* 0x00000000160672ca */ /* 0x000fe400000e0000 */
[----:B------:R-:W-:Y:S01]  /*10f0*/  R2UR UR7, R23 ;  /* 0x00000000170772ca */ /* 0x000fe200000e0000 */
[----:B------:R-:W-:Y:S01]  /*1100*/  IMAD.WIDE.U32 R20, R10, R0, R20 ;  /* 0x000000000a147225 */ /* 0x000fe200078e0014 */
[----:B------:R-:W-:Y:S02]  /*1110*/  IADD3 R26, P4, PT, R28, R27, RZ ;  /* 0x0000001b1c1a7210 */ /* 0x000fe40007f9e0ff */
[----:B------:R-:W-:Y:S01]  /*1120*/  IADD3.X R19, PT, PT, RZ, RZ, RZ, P5, !PT ;  /* 0x000000ffff137210 */ /* 0x000fe20002ffe4ff */
[----:B------:R-:W-:Y:S01]  /*1130*/  IMAD.X R13, RZ, RZ, RZ, P1 ;  /* 0x000000ffff0d7224 */ /* 0x000fe200008e06ff */
[----:B------:R-:W-:Y:S01]  /*1140*/  IADD3 R16, P2, PT, R20, R17, RZ ;  /* 0x0000001114107210 */ /* 0x000fe20007f5e0ff */
[----:B------:R-:W-:Y:S01]  /*1150*/  IMAD.X R27, RZ, RZ, RZ, P4 ;  /* 0x000000ffff1b7224 */ /* 0x000fe200020e06ff */
[----:B------:R-:W-:Y:S01]  /*1160*/  IADD3.X R3, PT, PT, RZ, RZ, RZ, P0, !PT ;  /* 0x000000ffff037210 */ /* 0x000fe200007fe4ff */
[----:B------:R-:W-:-:S02]  /*1170*/  IMAD.WIDE.U32 R18, R2, UR22, R18 ;  /* 0x0000001602127c25 */ /* 0x000fc4000f8e0012 */
[----:B------:R-:W-:Y:S02]  /*1180*/  UIADD3 UR4, UP0, UPT, UR6, UR5, URZ ;  /* 0x0000000506047290 */ /* 0x000fe4000ff1e0ff */
[----:B------:R-:W-:Y:S01]  /*1190*/  IMAD.WIDE.U32 R26, R30, R14, R26 ;  /* 0x0000000e1e1a7225 */ /* 0x000fe200078e001a */
[----:B------:R-:W-:Y:S01]  /*11a0*/  IADD3 R18, P1, PT, R18, UR7, RZ ;  /* 0x0000000712127c10 */ /* 0x000fe2000ff3e0ff */
[----:B------:R-:W-:Y:S02]  /*11b0*/  UIADD3.X UR5, UPT, UPT, URZ, URZ, URZ, UP0, !UPT ;  /* 0x000000ffff057290 */ /* 0x000fe400087fe4ff */
[----:B------:R-:W-:Y:S01]  /*11c0*/  IMAD.X R25, RZ, RZ, RZ, P3 ;  /* 0x000000ffff197224 */ /* 0x000fe200018e06ff */
[----:B------:R-:W-:Y:S01]  /*11d0*/  IADD3 R20, P3, PT, R26, R19, RZ ;  /* 0x000000131a147210 */ /* 0x000fe20007f7e0ff */
[----:B------:R-:W-:Y:S01]  /*11e0*/  IMAD.WIDE.U32 R12, R31, R0, R12 ;  /* 0x000000001f0c7225 */ /* 0x000fe200078e000c */
[----:B------:R-:W-:-:S03]  /*11f0*/  UIMAD.WIDE.U32 UR4, UR21, UR13, UR4 ;  /* 0x0000000d150472a5 */ /* 0x000fc6000f8e0004 */
[----:B------:R-:W-:Y:S01]  /*1200*/  IMAD.X R19, RZ, RZ, RZ, P1 ;  /* 0x000000ffff137224 */ /* 0x000fe200008e06ff */
[----:B------:R-:W-:Y:S01]  /*1210*/  IADD3 R3, P0, PT, R12, R3, RZ ;  /* 0x000000030c037210 */ /* 0x000fe20007f1e0ff */
[----:B------:R-:W-:Y:S01]  /*1220*/  IMAD.X R17, RZ, RZ, RZ, P2 ;  /* 0x000000ffff117224 */ /* 0x000fe200010e06ff */
[----:B------:R-:W-:Y:S01]  /*1230*/  UIMAD UR24, UR4, UR20, URZ ;  /* 0x00000014041872a4 */ /* 0x000fe2000f8e02ff */
[----:B------:R-:W-:Y:S01]  /*1240*/  IMAD.WIDE.U32 R18, R8, UR15, R18 ;  /* 0x0000000f08127c25 */ /* 0x000fe2000f8e0012 */
[----:B------:R-:W-:-:S03]  /*1250*/  IADD3 R26, P2, PT, R29, R3, RZ ;  /* 0x000000031d1a7210 */ /* 0x000fc60007f5e0ff */
[-C--:B------:R-:W-:Y:S01]  /*1260*/  IMAD.WIDE.U32 R16, R9, R5.reuse, R16 ;  /* 0x0000000509107225 */ /* 0x080fe200078e0010 */
[----:B------:R-:W-:Y:S01]  /*1270*/  IADD3 R3, P6, PT, R18, UR5, RZ ;  /* 0x0000000512037c10 */ /* 0x000fe2000ffde0ff */
[----:B------:R-:W-:Y:S01]  /*1280*/  UMOV UR5, URZ ;  /* 0x000000ff00057c82 */ /* 0x000fe20008000000 */
        /* <DEDUP_REMOVED lines=8> */
[----:B------:R-:W-:Y:S01]  /*1310*/  R2UR UR6, R3 ;  /* 0x00000000030672ca */ /* 0x000fe200000e0000 */
[----:B------:R-:W-:Y:S01]  /*1320*/  IMAD.WIDE.U32 R20, R2, UR23, R20 ;  /* 0x0000001702147c25 */ /* 0x000fe2000f8e0014 */
[----:B------:R-:W-:-:S02]  /*1330*/  R2UR UR7, R4 ;  /* 0x00000000040772ca */ /* 0x000fc400000e0000 */
[----:B------:R-:W-:Y:S01]  /*1340*/  IADD3 R16, P3, PT, R16, R25, RZ ;  /* 0x0000001910107210 */ /* 0x000fe20007f7e0ff */
[----:B------:R-:W-:Y:S01]  /*1350*/  IMAD.X R25, RZ, RZ, RZ, P4 ;  /* 0x000000ffff197224 */ /* 0x000fe200020e06ff */
[----:B------:R-:W-:Y:S01]  /*1360*/  IADD3 R18, P4, PT, R20, R19, RZ ;  /* 0x0000001314127210 */ /* 0x000fe20007f9e0ff */
[----:B------:R-:W-:Y:S01]  /*1370*/  IMAD.WIDE.U32 R30, R30, R15, R26 ;  /* 0x0000000f1e1e7225 */ /* 0x000fe200078e001a */
[----:B------:R-:W-:Y:S02]  /*1380*/  IADD3.X R17, PT, PT, RZ, RZ, RZ, P3, !PT ;  /* 0x000000ffff117210 */ /* 0x000fe40001ffe4ff */
[----:B------:R-:W-:Y:S01]  /*1390*/  IADD3.X R3, PT, PT, RZ, RZ, RZ, P2, !PT ;  /* 0x000000ffff037210 */ /* 0x000fe200017fe4ff */
[----:B------:R-:W-:Y:S01]  /*13a0*/  IMAD.X R19, RZ, RZ, RZ, P4 ;  /* 0x000000ffff137224 */ /* 0x000fe200020e06ff */
[----:B------:R-:W-:Y:S01]  /*13b0*/  IADD3 R20, P3, PT, R30, R21, RZ ;  /* 0x000000151e147210 */ /* 0x000fe20007f7e0ff */
[----:B------:R-:W-:Y:S02]  /*13c0*/  IMAD.WIDE.U32 R24, R11, R0, R24 ;  /* 0x000000000b187225 */ /* 0x000fe400078e0018 */
[----:B------:R-:W-:-:S02]  /*13d0*/  UIMAD.WIDE.U32 UR6, UR21, UR14, UR6 ;  /* 0x0000000e150672a5 */ /* 0x000fc4000f8e0006 */
[----:B------:R-:W-:Y:S02]  /*13e0*/  IMAD.X R11, RZ, RZ, RZ, P0 ;  /* 0x000000ffff0b7224 */ /* 0x000fe400000e06ff */
[----:B------:R-:W-:Y:S01]  /*13f0*/  IMAD.WIDE.U32 R18, R8, UR22, R18 ;  /* 0x0000001608127c25 */ /* 0x000fe2000f8e0012 */
[----:B------:R-:W-:Y:S02]  /*1400*/  UIADD3 UR6, UP0, UPT, UR6, UR11, URZ ;  /* 0x0000000b06067290 */ /* 0x000fe4000ff1e0ff */
[----:B------:R-:W-:Y:S01]  /*1410*/  IADD3 R4, P0, PT, R24, R11, RZ ;  /* 0x0000000b18047210 */ /* 0x000fe20007f1e0ff */
[----:B------:R-:W-:Y:S01]  /*1420*/  IMAD.X R13, RZ, RZ, RZ, P1 ;  /* 0x000000ffff0d7224 */ /* 0x000fe200008e06ff */
[----:B------:R-:W-:Y:S01]  /*1430*/  IADD3 R11, P4, PT, R18, UR7, RZ ;  /* 0x00000007120b7c10 */ /* 0x000fe2000ff9e0ff */
[----:B------:R-:W-:Y:S01]  /*1440*/  IMAD.X R21, RZ, RZ, RZ, P3 ;  /* 0x000000ffff157224 */ /* 0x000fe200018e06ff */
[----:B------:R-:W-:Y:S01]  /*1450*/  IADD3 R3, P1, PT, R3, R4, RZ ;  /* 0x0000000403037210 */ /* 0x000fe20007f3e0ff */
[----:B------:R-:W-:Y:S01]  /*1460*/  IMAD.WIDE.U32 R22, R9, R5, R16 ;  /* 0x0000000509167225 */ /* 0x000fe200078e0010 */
[----:B------:R-:W-:Y:S01]  /*1470*/  IADD3.X R4, PT, PT, RZ, RZ, RZ, P4, !PT ;  /* 0x000000ffff047210 */ /* 0x000fe200027fe4ff */
[----:B------:R-:W-:Y:S01]  /*1480*/  UIADD3.X UR7, UPT, UPT, URZ, URZ, URZ, UP0, !UPT ;  /* 0x000000ffff077290 */ /* 0x000fe200087fe4ff */
[----:B------:R-:W-:Y:S01]  /*1490*/  R2UR UR8, R11 ;  /* 0x000000000b0872ca */ /* 0x000fe200000e0000 */
[----:B------:R-:W-:Y:S01]  /*14a0*/  IMAD.WIDE.U32 R20, R2, R14, R20 ;  /* 0x0000000e02147225 */ /* 0x000fe200078e0014 */
[----:B------:R-:W-:Y:S01]  /*14b0*/  R2UR UR9, R4 ;  /* 0x00000000040972ca */ /* 0x000fe200000e0000 */
[----:B------:R-:W-:Y:S01]  /*14c0*/  UIMAD.WIDE.U32 UR6, UR24, UR13, UR6 ;  /* 0x0000000d180672a5 */ /* 0x000fe2000f8e0006 */
[----:B------:R-:W-:Y:S01]  /*14d0*/  IADD3 R16, P2, PT, R22, R25, RZ ;  /* 0x0000001916107210 */ /* 0x000fe20007f5e0ff */
[----:B------:R-:W-:Y:S01]  /*14e0*/  IMAD.WIDE.U32 R12, R9, R0, R12 ;  /* 0x00000000090c7225 */ /* 0x000fe200078e000c */
[----:B------:R-:W-:Y:S01]  /*14f0*/  IADD3 R22, P4, PT, R20, R19, RZ ;  /* 0x0000001314167210 */ /* 0x000fe20007f9e0ff */
[----:B------:R-:W-:-:S02]  /*1500*/  UIMAD UR25, UR6, UR20, URZ ;  /* 0x00000014061972a4 */ /* 0x000fc4000f8e02ff */
[----:B------:R-:W-:Y:S01]  /*1510*/  IMAD.X R17, RZ, RZ, RZ, P2 ;  /* 0x000000ffff117224 */ /* 0x000fe200010e06ff */
[----:B------:R-:W-:Y:S01]  /*1520*/  IADD3 R18, P3, PT, R12, R23, RZ ;  /* 0x000000170c127210 */ /* 0x000fe20007f7e0ff */
[----:B------:R-:W-:Y:S01]  /*1530*/  IMAD.X R23, RZ, RZ, RZ, P4 ;  /* 0x000000ffff177224 */ /* 0x000fe200020e06ff */
[----:B------:R-:W-:Y:S01]  /*1540*/  IADD3 R31, P2, PT, R31, R3, RZ ;  /* 0x000000031f1f7210 */ /* 0x000fe20007f5e0ff */
[----:B------:R-:W-:Y:S01]  /*1550*/  IMAD.WIDE.U32 R10, R10, R0, R16 ;  /* 0x000000000a0a7225 */ /* 0x000fe200078e0010 */
[----:B------:R-:W-:Y:S01]  /*1560*/  IADD3.X R19, PT, PT, RZ, RZ, RZ, P3, !PT ;  /* 0x000000ffff137210 */ /* 0x000fe20001ffe4ff */
[----:B------:R-:W-:Y:S01]  /*1570*/  UIMAD.WIDE.U32 UR4, UR21, UR15, UR8 ;  /* 0x0000000f150472a5 */ /* 0x000fe2000f8e0008 */
[----:B------:R-:W-:Y:S01]  /*1580*/  IADD3 R16, P4, PT, R21, R31, RZ ;  /* 0x0000001f15107210 */ /* 0x000fe20007f9e0ff */
[----:B------:R-:W-:Y:S02]  /*1590*/  IMAD.WIDE.U32 R20, R8, UR23, R22 ;  /* 0x0000001708147c25 */ /* 0x000fe4000f8e0016 */
[----:B------:R-:W-:-:S02]  /*15a0*/  UIADD3 UR10, UP0, UPT, UR4, UR7, URZ ;  /* 0x00000007040a7290 */ /* 0x000fc4000ff1e0ff */
[----:B------:R-:W-:Y:S01]  /*15b0*/  IMAD.X R17, RZ, RZ, RZ, P4 ;  /* 0x000000ffff117224 */ /* 0x000fe200020e06ff */
[----:B------:R-:W-:Y:S01]  /*15c0*/  IADD3 R3, P3, PT, R20, UR5, RZ ;  /* 0x0000000514037c10 */ /* 0x000fe2000ff7e0ff */
[----:B------:R-:W-:Y:S01]  /*15d0*/  IMAD.WIDE.U32 R18, R5, R5, R18 ;  /* 0x0000000505127225 */ /* 0x000fe200078e0012 */
[----:B------:R-:W-:Y:S02]  /*15e0*/  UIADD3.X UR11, UPT, UPT, URZ, URZ, URZ, UP0, !UPT ;  /* 0x000000ffff0b7290 */ /* 0x000fe400087fe4ff */
[----:B------:R-:W-:Y:S01]  /*15f0*/  R2UR UR8, R3 ;  /* 0x00000000030872ca */ /* 0x000fe200000e0000 */
[----:B------:R-:W-:-:S04]  /*1600*/  IMAD.WIDE.U32 R16, R2, R15, R16 ;  /* 0x0000000f02107225 */ /* 0x000fc800078e0010 */
[----:B------:R-:W-:Y:S01]  /*1610*/  IMAD.X R2, RZ, RZ, RZ, P3 ;  /* 0x000000ffff027224 */ /* 0x000fe200018e06ff */
[----:B------:R-:W-:Y:S01]  /*1620*/  IADD3 R20, P3, PT, R18, R11, RZ ;  /* 0x0000000b12147210 */ /* 0x000fe20007f7e0ff */
[----:B------:R-:W-:Y:S01]  /*1630*/  IMAD.X R3, RZ, RZ, RZ, P0 ;  /* 0x000000ffff037224 */ /* 0x000fe200000e06ff */
[----:B------:R-:W-:Y:S01]  /*1640*/  IADD3 R12, P4, PT, R16, R21, RZ ;  /* 0x00000015100c7210 */ /* 0x000fe20007f9e0ff */
[----:B------:R-:W-:Y:S01]  /*1650*/  IMAD.X R16, RZ, RZ, RZ, P2 ;  /* 0x000000ffff107224 */ /* 0x000fe200010e06ff */
[----:B------:R-:W-:Y:S02]  /*1660*/  R2UR UR9, R2 ;  /* 0x00000000020972ca */ /* 0x000fe400000e0000 */
[----:B------:R-:W-:Y:S02]  /*1670*/  IADD3.X R21, PT, PT, RZ, RZ, RZ, P3, !PT ;  /* 0x000000ffff157210 */ /* 0x000fe40001ffe4ff */
[----:B------:R-:W-:Y:S01]  /*1680*/  IADD3 R2, P3, PT, R13, R19, RZ ;  /* 0x000000130d027210 */ /* 0x000fe20007f7e0ff */
[----:B------:R-:W-:Y:S01]  /*1690*/  IMAD.X R13, RZ, RZ, RZ, P4 ;  /* 0x000000ffff0d7224 */ /* 0x000fe200020e06ff */
[----:B------:R-:W-:Y:S01]  /*16a0*/  IADD3 R4, P4, PT, R10, R3, RZ ;  /* 0x000000030a047210 */ /* 0x000fe20007f9e0ff */
[----:B------:R-:W-:Y:S01]  /*16b0*/  IMAD.WIDE.U32 R8, R9, R0, R20 ;  /* 0x0000000009087225 */ /* 0x000fe200078e0014 */
[----:B------:R-:W-:-:S02]  /*16c0*/  IADD3.X R19, PT, PT, RZ, RZ, RZ, P1, !PT ;  /* 0x000000ffff137210 */ /* 0x000fc40000ffe4ff */
[----:B------:R-:W-:Y:S01]  /*16d0*/  MOV R21, UR21 ;  /* 0x0000001500157c02 */ /* 0x000fe20008000f00 */
[----:B------:R-:W-:Y:S01]  /*16e0*/  IMAD.WIDE.U32 R12, R14, UR16, R12 ;  /* 0x000000100e0c7c25 */ /* 0x000fe2000f8e000c */
[----:B------:R-:W-:Y:S01]  /*16f0*/  IADD3 R19, P0, PT, R19, R4, RZ ;  /* 0x0000000413137210 */ /* 0x000fe20007f1e0ff */
[----:B------:R-:W-:Y:S02]  /*1700*/  UIMAD.WIDE.U32 UR4, UR21, UR22, UR8 ;  /* 0x00000016150472a5 */ /* 0x000fe4000f8e0008 */
[----:B------:R-:W-:Y:S01]  /*1710*/  UIMAD.WIDE.U32 UR8, UR24, UR14, UR10 ;  /* 0x0000000e180872a5 */ /* 0x000fe2000f8e000a */
[----:B------:R-:W-:-:S03]  /*1720*/  IMAD.X R3, RZ, RZ, RZ, P3 ;  /* 0x000000ffff037224 */ /* 0x000fc600018e06ff */
[----:B------:R-:W-:Y:S01]  /*1730*/  IADD3 R10, P1, PT, R12, UR5, RZ ;  /* 0x000000050c0a7c10 */ /* 0x000fe2000ff3e0ff */
[----:B------:R-:W-:Y:S01]  /*1740*/  UIADD3 UR10, UP0, UPT, UR4, UR9, URZ ;  /* 0x00000009040a7290 */ /* 0x000fe2000ff1e0ff */
[----:B------:R-:W-:Y:S01]  /*1750*/  IMAD.WIDE.U32 R2, R5, R0, R2 ;  /* 0x0000000005027225 */ /* 0x000fe200078e0002 */
[----:B------:R-:W-:Y:S01]  /*1760*/  UMOV UR5, URZ ;  /* 0x000000ff00057c82 */ /* 0x000fe20008000000 */
[----:B------:R-:W-:Y:S01]  /*1770*/  UMOV UR4, UR6 ;  /* 0x0000000600047c82 */ /* 0x000fe20008000000 */
[----:B------:R-:W-:Y:S01]  /*1780*/  UIADD3.X UR11, UPT, UPT, URZ, URZ, URZ, UP0, !UPT ;  /* 0x000000ffff0b7290 */ /* 0x000fe200087fe4ff */
[----:B------:R-:W-:Y:S01]  /*1790*/  IMAD.X R11, RZ, RZ, RZ, P1 ;  /* 0x000000ffff0b7224 */ /* 0x000fe200008e06ff */
[----:B------:R-:W-:Y:S01]  /*17a0*/  IADD3 R16, P1, PT, R16, R19, RZ ;  /* 0x0000001310107210 */ /* 0x000fe20007f3e0ff */
[----:B------:R-:W-:Y:S01]  /*17b0*/  IMAD.X R19, RZ, RZ, RZ, P4 ;  /* 0x000000ffff137224 */ /* 0x000fe200020e06ff */
[----:B------:R-:W-:Y:S01]  /*17c0*/  UIMAD.WIDE.U32 UR10, UR24, UR15, UR10 ;  /* 0x0000000f180a72a5 */ /* 0x000fe2000f8e000a */
[----:B------:R-:W-:Y:S01]  /*17d0*/  IMAD.WIDE.U32 R10, R21, UR23, R10 ;  /* 0x00000017150a7c25 */ /* 0x000fe2000f8e000a */
[----:B------:R-:W-:Y:S01]  /*17e0*/  IADD3 R17, P3, PT, R17, R16, RZ ;  /* 0x0000001011117210 */ /* 0x000fe20007f7e0ff */
[----:B------:R-:W-:Y:S01]  /*17f0*/  UIMAD.WIDE.U32 UR6, UR25, UR12, UR4 ;  /* 0x0000000c190672a5 */ /* 0x000fe2000f8e0004 */
[----:B------:R-:W-:-:S02]  /*1800*/  IADD3 R12, P4, PT, R2, R9, RZ ;  /* 0x00000009020c7210 */ /* 0x000fc40007f9e0ff */
[----:B------:R-:W-:Y:S01]  /*1810*/  IADD3 R2, P2, PT, R8, R19, RZ ;  /* 0x0000001308027210 */ /* 0x000fe20007f5e0ff */
[----:B------:R-:W-:Y:S01]  /*1820*/  UIADD3 UR6, UP0, UPT, UR8, UR7, URZ ;  /* 0x0000000708067290 */ /* 0x000fe2000ff1e0ff */
[----:B------:R-:W-:Y:S01]  /*1830*/  IADD3 R8, P5, PT, R13, R17, RZ ;  /* 0x000000110d087210 */ /* 0x000fe20007fbe0ff */
[----:B------:R-:W-:Y:S01]  /*1840*/  IMAD.X R17, RZ, RZ, RZ, P0 ;  /* 0x000000ffff117224 */ /* 0x000fe200000e06ff */
[----:B------:R-:W-:Y:S01]  /*1850*/  IADD3 R4, P6, PT, R10, UR11, RZ ;  /* 0x0000000b0a047c10 */ /* 0x000fe2000ffde0ff */
[----:B------:R-:W-:Y:S01]  /*1860*/  UIADD3.X UR7, UPT, UPT, URZ, URZ, URZ, UP0, !UPT ;  /* 0x000000ffff077290 */ /* 0x000fe200087fe4ff */
[----:B------:R-:W-:Y:S01]  /*1870*/  IADD3.X R13, PT, PT, RZ, RZ, RZ, P4, !PT ;  /* 0x000000ffff0d7210 */ /* 0x000fe200027fe4ff */
[----:B------:R-:W-:Y:S01]  /*1880*/  IMAD.X R9, RZ, RZ, RZ, P5 ;  /* 0x000000ffff097224 */ /* 0x000fe200028e06ff */
[----:B------:R-:W-:Y:S01]  /*1890*/  IADD3.X R10, PT, PT, RZ, RZ, RZ, P6, !PT ;  /* 0x000000ffff0a7210 */ /* 0x000fe200037fe4ff */
[----:B------:R-:W-:Y:S01]  /*18a0*/  UIMAD.WIDE.U32 UR6, UR25, UR13, UR6 ;  /* 0x0000000d190672a5 */ /* 0x000fe2000f8e0006 */
[----:B------:R-:W-:Y:S01]  /*18b0*/  R2UR UR4, R4 ;  /* 0x00000000040472ca */ /* 0x000fe200000e0000 */
[----:B------:R-:W-:Y:S01]  /*18c0*/  IMAD.WIDE.U32 R8, R15, UR16, R8 ;  /* 0x000000100f087c25 */ /* 0x000fe2000f8e0008 */
[----:B------:R-:W-:Y:S01]  /*18d0*/  R2UR UR5, R10 ;  /* 0x000000000a0572ca */ /* 0x000fe200000e0000 */
[----:B------:R-:W-:Y:S01]  /*18e0*/  UIADD3 UR8, UP0, UPT, UR10, UR7, URZ ;  /* 0x000000070a087290 */ /* 0x000fe2000ff1e0ff */
[----:B------:R-:W-:Y:S01]  /*18f0*/  IADD3 R17, P0, PT, R17, R2, RZ ;  /* 0x0000000211117210 */ /* 0x000fe20007f1e0ff */
[----:B------:R-:W-:Y:S01]  /*1900*/  IMAD.X R2, RZ, RZ, RZ, P1 ;  /* 0x000000ffff027224 */ /* 0x000fe200008e06ff */
[----:B------:R-:W-:Y:S01]  /*1910*/  IADD3 R10, P4, PT, R8, R11, RZ ;  /* 0x0000000b080a7210 */ /* 0x000fe20007f9e0ff */
[----:B------:R-:W-:Y:S01]  /*1920*/  IMAD.WIDE.U32 R4, R5, R0, R12 ;  /* 0x0000000005047225 */ /* 0x000fe200078e000c */
[----:B------:R-:W-:-:S02]  /*1930*/  UIADD3.X UR9, UPT, UPT, URZ, URZ, URZ, UP0, !UPT ;  /* 0x000000ffff097290 */ /* 0x000fc400087fe4ff */
[----:B------:R-:W-:Y:S01]  /*1940*/  IADD3 R13, P1, PT, R2, R17, RZ ;  /* 0x00000011020d7210 */ /* 0x000fe20007f3e0ff */
[----:B------:R-:W-:Y:S01]  /*1950*/  IMAD.X R11, RZ, RZ, RZ, P4 ;  /* 0x000000ffff0b7224 */ /* 0x000fe200020e06ff */
[----:B------:R-:W-:Y:S01]  /*1960*/  IADD3.X R17, PT, PT, RZ, RZ, RZ, P2, !PT ;  /* 0x000000ffff117210 */ /* 0x000fe200017fe4ff */
[----:B------:R-:W-:Y:S01]  /*1970*/  IMAD.X R2, RZ, RZ, RZ, P0 ;  /* 0x000000ffff027224 */ /* 0x000fe200000e06ff */
[----:B------:R-:W-:Y:S01]  /*1980*/  UIMAD.WIDE.U32 UR8, UR25, UR14, UR8 ;  /* 0x0000000e190872a5 */ /* 0x000fe2000f8e0008 */
[----:B------:R-:W-:Y:S01]  /*1990*/  IMAD.WIDE.U32 R10, R14, UR21, R10 ;  /* 0x000000150e0a7c25 */ /* 0x000fe2000f8e000a */
[----:B------:R-:W-:-:S03]  /*19a0*/  UIMAD.WIDE.U32 UR4, UR24, UR22, UR4 ;  /* 0x00000016180472a5 */ /* 0x000fc6000f8e0004 */
[----:B------:R-:W-:Y:S01]  /*19b0*/  IMAD.X R8, RZ, RZ, RZ, P3 ;  /* 0x000000ffff087224 */ /* 0x000fe200018e06ff */
[----:B------:R-:W-:Y:S01]  /*19c0*/  IADD3 R17, P3, PT, R4, R17, RZ ;  /* 0x0000001104117210 */ /* 0x000fe20007f7e0ff */
[----:B------:R-:W-:Y:S01]  /*19d0*/  UIADD3 UR16, UP0, UPT, UR4, UR9, URZ ;  /* 0x0000000904107290 */ /* 0x000fe2000ff1e0ff */
[----:B------:R-:W-:Y:S02]  /*19e0*/  IADD3 R10, P0, PT, R10, UR5, RZ ;  /* 0x000000050a0a7c10 */ /* 0x000fe4000ff1e0ff */
[----:B------:R-:W-:Y:S01]  /*19f0*/  IADD3 R8, P5, PT, R8, R13, RZ ;  /* 0x0000000d08087210 */ /* 0x000fe20007fbe0ff */
[----:B------:R-:W-:Y:S01]  /*1a00*/  UIADD3.X UR17, UPT, UPT, URZ, URZ, URZ, UP0, !UPT ;  /* 0x000000ffff117290 */ /* 0x000fe200087fe4ff */
[----:B------:R-:W-:Y:S02]  /*1a10*/  IADD3.X R4, PT, PT, RZ, RZ, RZ, P0, !PT ;  /* 0x000000ffff047210 */ /* 0x000fe400007fe4ff */
[----:B------:R-:W-:Y:S02]  /*1a20*/  R2UR UR10, R10 ;  /* 0x000000000a0a72ca */ /* 0x000fe400000e0000 */
[----:B------:R-:W-:-:S02]  /*1a30*/  R2UR UR11, R4 ;  /* 0x00000000040b72ca */ /* 0x000fc400000e0000 */
[----:B------:R-:W-:Y:S01]  /*1a40*/  IADD3 R9, P0, PT, R9, R8, RZ ;  /* 0x0000000809097210 */ /* 0x000fe20007f1e0ff */
[----:B------:R-:W-:Y:S01]  /*1a50*/  IMAD.X R8, RZ, RZ, RZ, P1 ;  /* 0x000000ffff087224 */ /* 0x000fe200008e06ff */
[----:B------:R-:W-:Y:S02]  /*1a60*/  IADD3 R13, P2, PT, R2, R17, RZ ;  /* 0x00000011020d7210 */ /* 0x000fe40007f5e0ff */
[----:B------:R-:W-:Y:S01]  /*1a70*/  IADD3 R4, P4, PT, R11, R9, RZ ;  /* 0x000000090b047210 */ /* 0x000fe20007f9e0ff */
[----:B------:R-:W-:Y:S01]  /*1a80*/  IMAD.X R11, RZ, RZ, RZ, P5 ;  /* 0x000000ffff0b7224 */ /* 0x000fe200028e06ff */
[----:B------:R-:W-:-:S03]  /*1a90*/  IADD3 R2, P1, PT, R3, R5, RZ ;  /* 0x0000000503027210 */ /* 0x000fc60007f3e0ff */
[----:B------:R-:W-:Y:S01]  /*1aa0*/  IMAD.X R5, RZ, RZ, RZ, P4 ;  /* 0x000000ffff057224 */ /* 0x000fe200020e06ff */
[----:B------:R-:W-:Y:S01]  /*1ab0*/  IADD3 R8, P4, PT, R8, R13, RZ ;  /* 0x0000000d08087210 */ /* 0x000fe20007f9e0ff */
[----:B------:R-:W-:Y:S01]  /*1ac0*/  UIMAD.WIDE.U32 UR4, UR24, UR23, UR10 ;  /* 0x00000017180472a5 */ /* 0x000fe2000f8e000a */
[----:B------:R-:W-:Y:S01]  /*1ad0*/  IADD3.X R3, PT, PT, RZ, RZ, RZ, P1, !PT ;  /* 0x000000ffff037210 */ /* 0x000fe20000ffe4ff */
[----:B------:R-:W-:Y:S01]  /*1ae0*/  IMAD.WIDE.U32 R4, R15, UR21, R4 ;  /* 0x000000150f047c25 */ /* 0x000fe2000f8e0004 */
[----:B------:R-:W-:Y:S01]  /*1af0*/  UIMAD.WIDE.U32 UR10, UR25, UR15, UR16 ;  /* 0x0000000f190a72a5 */ /* 0x000fe2000f8e0010 */
[----:B------:R-:W-:Y:S02]  /*1b00*/  IADD3 R11, P1, PT, R11, R8, RZ ;  /* 0x000000080b0b7210 */ /* 0x000fe40007f3e0ff */
[----:B------:R-:W-:Y:S01]  /*1b10*/  IMAD.WIDE.U32 R2, R0, R0, R2 ;  /* 0x0000000000027225 */ /* 0x000fe200078e0002 */
[----:B------:R-:W-:Y:S01]  /*1b20*/  IADD3 R8, P5, PT, R4, UR5, RZ ;  /* 0x0000000504087c10 */ /* 0x000fe2000ffbe0ff */
[----:B------:R-:W-:Y:S01]  /*1b30*/  UIADD3 UR4, UP0, UPT, UR4, UR11, URZ ;  /* 0x0000000b04047290 */ /* 0x000fe2000ff1e0ff */
[----:B------:R-:W-:Y:S01]  /*1b40*/  IADD3.X R4, PT, PT, RZ, RZ, RZ, P0, !PT ;  /* 0x000000ffff047210 */ /* 0x000fe200007fe4ff */
[----:B------:R-:W-:-:S02]  /*1b50*/  IMAD.X R13, RZ, RZ, RZ, P3 ;  /* 0x000000ffff0d7224 */ /* 0x000fc400018e06ff */
[----:B------:R-:W-:Y:S01]  /*1b60*/  IMAD.X R0, RZ, RZ, RZ, P2 ;  /* 0x000000ffff007224 */ /* 0x000fe200010e06ff */
[----:B------:R-:W-:Y:S01]  /*1b70*/  IADD3 R4, P0, PT, R4, R11, RZ ;  /* 0x0000000b04047210 */ /* 0x000fe20007f1e0ff */
[----:B------:R-:W-:Y:S01]  /*1b80*/  UIADD3.X UR5, UPT, UPT, URZ, URZ, URZ, UP0, !UPT ;  /* 0x000000ffff057290 */ /* 0x000fe200087fe4ff */
[----:B------:R-:W-:Y:S01]  /*1b90*/  IADD3 R11, P3, PT, R2, R13, RZ ;  /* 0x0000000d020b7210 */ /* 0x000fe20007f7e0ff */
[----:B------:R-:W-:Y:S01]  /*1ba0*/  IMAD.X R9, RZ, RZ, RZ, P5 ;  /* 0x000000ffff097224 */ /* 0x000fe200028e06ff */
[----:B------:R-:W-:Y:S01]  /*1bb0*/  MOV R13, UR25 ;  /* 0x00000019000d7c02 */ /* 0x000fe20008000f00 */
[----:B------:R-:W-:Y:S01]  /*1bc0*/  UIMAD.WIDE.U32 UR4, UR25, UR22, UR4 ;  /* 0x00000016190472a5 */ /* 0x000fe2000f8e0004 */
[----:B------:R-:W-:Y:S01]  /*1bd0*/  IADD3 R0, P2, PT, R0, R11, RZ ;  /* 0x0000000b00007210 */ /* 0x000fe20007f5e0ff */
[----:B------:R-:W-:Y:S01]  /*1be0*/  IMAD.WIDE.U32 R8, R14, UR24, R8 ;  /* 0x000000180e087c25 */ /* 0x000fe2000f8e0008 */
[----:B------:R-:W-:Y:S02]  /*1bf0*/  IADD3.X R11, PT, PT, RZ, RZ, RZ, P4, !PT ;  /* 0x000000ffff0b7210 */ /* 0x000fe400027fe4ff */
[----:B------:R-:W-:Y:S01]  /*1c00*/  IADD3 R5, P4, PT, R5, R4, RZ ;  /* 0x0000000405057210 */ /* 0x000fe20007f9e0ff */
[----:B------:R-:W-:Y:S01]  /*1c10*/  IMAD.X R2, RZ, RZ, RZ, P2 ;  /* 0x000000ffff027224 */ /* 0x000fe200010e06ff */
[----:B------:R-:W-:Y:S01]  /*1c20*/  IADD3 R11, P5, PT, R11, R0, RZ ;  /* 0x000000000b0b7210 */ /* 0x000fe20007fbe0ff */
[----:B------:R-:W-:Y:S01]  /*1c30*/  IMAD.X R0, RZ, RZ, RZ, P1 ;  /* 0x000000ffff007224 */ /* 0x000fe200008e06ff */
[----:B------:R-:W-:-:S02]  /*1c40*/  IADD3 R8, P6, PT, R8, UR5, RZ ;  /* 0x0000000508087c10 */ /* 0x000fc4000ffde0ff */
[----:B------:R-:W-:-:S03]  /*1c50*/  IADD3 R4, P1, PT, R9, R5, RZ ;  /* 0x0000000509047210 */ /* 0x000fc60007f3e0ff */
[----:B------:R-:W-:Y:S02]  /*1c60*/  IMAD.X R9, RZ, RZ, RZ, P6 ;  /* 0x000000ffff097224 */ /* 0x000fe400030e06ff */
[----:B------:R-:W-:Y:S01]  /*1c70*/  IMAD.X R5, RZ, RZ, RZ, P1 ;  /* 0x000000ffff057224 */ /* 0x000fe200008e06ff */
[----:B------:R-:W-:Y:S01]  /*1c80*/  IADD3 R0, P1, PT, R0, R11, RZ ;  /* 0x0000000b00007210 */ /* 0x000fe20007f3e0ff */
[----:B------:R-:W-:Y:S02]  /*1c90*/  IMAD.X R11, RZ, RZ, RZ, P0 ;  /* 0x000000ffff0b7224 */ /* 0x000fe400000e06ff */
[----:B------:R-:W-:-:S03]  /*1ca0*/  IMAD.WIDE.U32 R8, R13, UR23, R8 ;  /* 0x000000170d087c25 */ /* 0x000fc6000f8e0008 */
[----:B------:R-:W-:Y:S01]  /*1cb0*/  IADD3 R11, P0, PT, R11, R0, RZ ;  /* 0x000000000b0b7210 */ /* 0x000fe20007f1e0ff */
[----:B------:R-:W-:Y:S01]  /*1cc0*/  IMAD.WIDE.U32 R4, R15, UR24, R4 ;  /* 0x000000180f047c25 */ /* 0x000fe2000f8e0004 */
[----:B------:R-:W-:-:S03]  /*1cd0*/  IADD3.X R0, PT, PT, RZ, RZ, RZ, P4, !PT ;  /* 0x000000ffff007210 */ /* 0x000fc600027fe4ff */
[----:B------:R-:W-:Y:S01]  /*1ce0*/  IMAD.X R13, RZ, RZ, RZ, P3 ;  /* 0x000000ffff0d7224 */ /* 0x000fe200018e06ff */
[----:B------:R-:W-:Y:S02]  /*1cf0*/  IADD3 R10, P4, PT, R4, R9, RZ ;  /* 0x00000009040a7210 */ /* 0x000fe40007f9e0ff */
[----:B------:R-:W-:Y:S01]  /*1d00*/  IADD3 R4, P3, PT, R0, R11, RZ ;  /* 0x0000000b00047210 */ /* 0x000fe20007f7e0ff */
[----:B------:R-:W-:Y:S01]  /*1d10*/  IMAD.X R0, RZ, RZ, RZ, P5 ;  /* 0x000000ffff007224 */ /* 0x000fe200028e06ff */
[----:B------:R-:W-:Y:S02]  /*1d20*/  IADD3.X R11, PT, PT, RZ, RZ, RZ, P4, !PT ;  /* 0x000000ffff0b7210 */ /* 0x000fe400027fe4ff */
[----:B------:R-:W-:Y:S02]  /*1d30*/  IADD3 R5, P2, PT, R5, R4, RZ ;  /* 0x0000000405057210 */ /* 0x000fe40007f5e0ff */
[----:B------:R-:W-:Y:S01]  /*1d40*/  IADD3 R2, PT, PT, R2, R3, R13 ;  /* 0x0000000302027210 */ /* 0x000fe20007ffe00d */
[----:B------:R-:W-:-:S04]  /*1d50*/  IMAD.WIDE.U32 R10, R14, UR25, R10 ;  /* 0x000000190e0a7c25 */ /* 0x000fc8000f8e000a */
[----:B------:R-:W-:Y:S01]  /*1d60*/  IMAD.X R3, RZ, RZ, RZ, P1 ;  /* 0x000000ffff037224 */ /* 0x000fe200008e06ff */
[----:B------:R-:W-:-:S04]  /*1d70*/  IADD3 R12, P1, PT, R11, R5, RZ ;  /* 0x000000050b0c7210 */ /* 0x000fc80007f3e0ff */
[----:B------:R-:W-:Y:S01]  /*1d80*/  IADD3 R2, PT, PT, R3, R2, R0 ;  /* 0x0000000203027210 */ /* 0x000fe20007ffe000 */
[----:B------:R-:W-:Y:S01]  /*1d90*/  IMAD.X R3, RZ, RZ, RZ, P3 ;  /* 0x000000ffff037224 */ /* 0x000fe200018e06ff */
[----:B------:R-:W-:Y:S01]  /*1da0*/  IADD3.X R0, PT, PT, RZ, RZ, RZ, P0, !PT ;  /* 0x000000ffff007210 */ /* 0x000fe200007fe4ff */
[----:B------:R-:W-:-:S03]  /*1db0*/  IMAD.X R13, RZ, RZ, RZ, P1 ;  /* 0x000000ffff0d7224 */ /* 0x000fc600008e06ff */
[----:B------:R-:W-:Y:S01]  /*1dc0*/  IADD3 R3, PT, PT, R3, R2, R0 ;  /* 0x0000000203037210 */ /* 0x000fe20007ffe000 */
[----:B------:R-:W-:Y:S01]  /*1dd0*/  IMAD.WIDE.U32 R12, R15, UR25, R12 ;  /* 0x000000190f0c7c25 */ /* 0x000fe2000f8e000c */
[----:B------:R-:W-:-:S04]  /*1de0*/  IADD3.X R0, PT, PT, RZ, RZ, RZ, P2, !PT ;  /* 0x000000ffff007210 */ /* 0x000fc800017fe4ff */
[----:B------:R-:W-:-:S04]  /*1df0*/  IADD3 R0, PT, PT, R13, R3, R0 ;  /* 0x000000030d007210 */ /* 0x000fc80007ffe000 */
[----:B------:R-:W-:-:S13]  /*1e00*/  ISETP.GT.U32.AND P0, PT, R0, R15, PT ;  /* 0x0000000f0000720c */ /* 0x000fda0003f04070 */
[----:B------:R-:W-:Y:S05]  /*1e10*/  @P0 BRA `(.L_x_11) ;  /* 0x0000000000800947 */ /* 0x000fea0003800000 */
[----:B------:R-:W-:Y:S01]  /*1e20*/  ISETP.GE.U32.AND P0, PT, R0, R15, PT ;  /* 0x0000000f0000720c */ /* 0x000fe20003f06070 */
[----:B------:R-:W-:Y:S01]  /*1e30*/  UMOV UR16, UR6 ;  /* 0x0000000600107c82 */ /* 0x000fe20008000000 */
[----:B------:R-:W-:Y:S01]  /*1e40*/  UMOV UR17, UR8 ;  /* 0x0000000800117c82 */ /* 0x000fe20008000000 */
[----:B------:R-:W-:Y:S01]  /*1e50*/  UMOV UR21, UR10 ;  /* 0x0000000a00157c82 */ /* 0x000fe20008000000 */
[----:B------:R-:W-:Y:S01]  /*1e60*/  UMOV UR24, UR4 ;  /* 0x0000000400187c82 */ /* 0x000fe20008000000 */
[----:B------:R-:W-:Y:S01]  /*1e70*/  IMAD.MOV.U32 R2, RZ, RZ, R8 ;  /* 0x000000ffff027224 */ /* 0x000fe200078e0008 */
[----:B------:R-:W-:Y:S01]  /*1e80*/  MOV R3, R12 ;  /* 0x0000000c00037202 */ /* 0x000fe20000000f00 */
[----:B------:R-:W-:-:S06]  /*1e90*/  IMAD.MOV.U32 R4, RZ, RZ, R10 ;  /* 0x000000ffff047224 */ /* 0x000fcc00078e000a */
[----:B------:R-:W-:Y:S05]  /*1ea0*/  @!P0 BRA `(.L_x_12) ;  /* 0x0000000000e08947 */ /* 0x000fea0003800000 */
[----:B------:R-:W-:-:S13]  /*1eb0*/  ISETP.LE.U32.AND P0, PT, R3, R14, PT ;  /* 0x0000000e0300720c */ /* 0x000fda0003f03070 */
[----:B------:R-:W-:Y:S05]  /*1ec0*/  @!P0 BRA `(.L_x_11) ;  /* 0x0000000000548947 */ /* 0x000fea0003800000 */
[----:B------:R-:W-:-:S13]  /*1ed0*/  ISETP.LT.U32.AND P0, PT, R3, R14, PT ;  /* 0x0000000e0300720c */ /* 0x000fda0003f01070 */
        /* <DEDUP_REMOVED lines=11> */
[----:B------:R-:W-:-:S09]  /*1f90*/  UISETP.LT.U32.AND UP0, UPT, UR24, UR15, UPT ;  /* 0x0000000f1800728c */ /* 0x000fd2000bf01070 */
[----:B------:R-:W-:Y:S05]  /*1fa0*/  BRA.U UP0, `(.L_x_12) ;  /* 0x0000000100a07547 */ /* 0x000fea000b800000 */
[----:B------:R-:W-:-:S09]  /*1fb0*/  UISETP.LE.U32.AND UP0, UPT, UR21, UR14, UPT ;  /* 0x0000000e1500728c */ /* 0x000fd2000bf03070 */
[----:B------:R-:W-:Y:S05]  /*1fc0*/  BRA.U !UP0, `(.L_x_11) ;  /* 0x0000000108147547 */ /* 0x000fea000b800000 */
[----:B------:R-:W-:-:S04]  /*1fd0*/  UISETP.LT.U32.AND UP0, UPT, UR16, UR12, UPT ;  /* 0x0000000c1000728c */ /* 0x000fc8000bf01070 */
[----:B------:R-:W-:-:S04]  /*1fe0*/  UISETP.GT.U32.OR UP0, UPT, UR13, UR17, UP0 ;  /* 0x000000110d00728c */ /* 0x000fc80008704470 */
[----:B------:R-:W-:-:S04]  /*1ff0*/  UISETP.LE.U32.AND UP0, UPT, UR17, UR13, UP0 ;  /* 0x0000000d1100728c */ /* 0x000fc80008703070 */
[----:B------:R-:W-:-:S09]  /*2000*/  UISETP.LT.U32.OR UP0, UPT, UR21, UR14, UP0 ;  /* 0x0000000e1500728c */ /* 0x000fd20008701470 */
[----:B------:R-:W-:Y:S05]  /*2010*/  BRA.U UP0, `(.L_x_12) ;  /* 0x0000000100847547 */ /* 0x000fea000b800000 */
.L_x_11:
[----:B------:R-:W-:Y:S01]  /*2020*/  UIADD3 UR16, UP0, UPT, UR6, -UR12, URZ ;  /* 0x8000000c06107290 */ /* 0x000fe2000ff1e0ff */
[----:B------:R-:W-:-:S03]  /*2030*/  UMOV UR5, 0xffffffff ;  /* 0xffffffff00057882 */ /* 0x000fc60000000000 */
        /* <DEDUP_REMOVED lines=9> */
[----:B------:R-:W-:-:S04]  /*20d0*/  UIADD3.X UR4, UPT, UPT, URZ, -0x1, UR5, UP0, UP1 ;  /* 0xffffffffff047890 */ /* 0x000fc800087e2405 */
[----:B------:R-:W-:-:S06]  /*20e0*/  USHF.R.U32.HI UR4, URZ, 0x1f, UR4 ;  /* 0x0000001fff047899 */ /* 0x000fcc0008011604 */
[----:B------:R-:W-:-:S05]  /*20f0*/  IMAD.U32 R3, RZ, RZ, UR4 ;  /* 0x00000004ff037e24 */ /* 0x000fca000f8e00ff */
[----:B------:R-:W-:-:S13]  /*2100*/  IADD3 R2, P0, P1, R8, -UR22, -R3 ;  /* 0x8000001608027c10 */ /* 0x000fda000f91e803 */
[----:B------:R-:W-:Y:S01]  /*2110*/  VOTEU.ANY UP1, P1 ;  /* 0x0000000000ff7886 */ /* 0x000fe20000820100 */
[----:B------:R-:W-:Y:S01]  /*2120*/  VOTEU.ANY UP0, P0 ;  /* 0x0000000000ff7886 */ /* 0x000fe20000000100 */
[----:B------:R-:W-:-:S06]  /*2130*/  UIADD3.X UR4, UPT, UPT, URZ, -0x1, UR5, UP0, UP1 ;  /* 0xffffffffff047890 */ /* 0x000fcc00087e2405 */
[----:B------:R-:W-:-:S05]  /*2140*/  IMAD.U32 R3, RZ, RZ, UR4 ;  /* 0x00000004ff037e24 */ /* 0x000fca000f8e00ff */
[----:B------:R-:W-:-:S04]  /*2150*/  SHF.R.U32.HI R3, RZ, 0x1f, R3 ;  /* 0x0000001fff037819 */ /* 0x000fc80000011603 */
[----:B------:R-:W-:-:S13]  /*2160*/  IADD3 R4, P0, P1, R10, -UR23, -R3 ;  /* 0x800000170a047c10 */ /* 0x000fda000f91e803 */
[----:B------:R-:W-:Y:S01]  /*2170*/  VOTEU.ANY UP1, P1 ;  /* 0x0000000000ff7886 */ /* 0x000fe20000820100 */
[----:B------:R-:W-:Y:S01]  /*2180*/  VOTEU.ANY UP0, P0 ;  /* 0x0000000000ff7886 */ /* 0x000fe20000000100 */
[----:B------:R-:W-:-:S06]  /*2190*/  UIADD3.X UR4, UPT, UPT, URZ, -0x1, UR5, UP0, UP1 ;  /* 0xffffffffff047890 */ /* 0x000fcc00087e2405 */
[----:B------:R-:W-:-:S04]  /*21a0*/  MOV R3, UR4 ;  /* 0x0000000400037c02 */ /* 0x000fc80008000f00 */
[----:B------:R-:W-:-:S04]  /*21b0*/  SHF.R.U32.HI R3, RZ, 0x1f, R3 ;  /* 0x0000001fff037819 */ /* 0x000fc80000011603 */
[----:B------:R-:W-:-:S13]  /*21c0*/  IADD3 R3, P0, P1, R12, -R3, -R14 ;  /* 0x800000030c037210 */ /* 0x000fda000791e80e */
[----:B------:R-:W-:Y:S01]  /*21d0*/  VOTEU.ANY UP1, P1 ;  /* 0x0000000000ff7886 */ /* 0x000fe20000820100 */
[----:B------:R-:W-:Y:S01]  /*21e0*/  VOTEU.ANY UP0, P0 ;  /* 0x0000000000ff7886 */ /* 0x000fe20000000100 */
[----:B------:R-:W-:-:S06]  /*21f0*/  UIADD3.X UR4, UPT, UPT, URZ, -0x1, UR5, UP0, UP1 ;  /* 0xffffffffff047890 */ /* 0x000fcc00087e2405 */
[----:B------:R-:W-:-:S05]  /*2200*/  IMAD.U32 R5, RZ, RZ, UR4 ;  /* 0x00000004ff057e24 */ /* 0x000fca000f8e00ff */
[----:B------:R-:W-:-:S04]  /*2210*/  SHF.R.U32.HI R5, RZ, 0x1f, R5 ;  /* 0x0000001fff057819 */ /* 0x000fc80000011605 */
[----:B------:R-:W-:-:S07]  /*2220*/  IADD3 R0, PT, PT, R0, -R15, -R5 ;  /* 0x8000000f00007210 */ /* 0x000fce0007ffe805 */
.L_x_12:
        /* <DEDUP_REMOVED lines=8> */
[----:B------:R-:W-:-:S02]  /*22b0*/  HFMA2 R17, -RZ, RZ, 0, 0 ;  /* 0x00000000ff117431 */ /* 0x000fc400000001ff */
[----:B------:R-:W-:Y:S02]  /*22c0*/  IMAD.MOV.U32 R19, RZ, RZ, RZ ;  /* 0x000000ffff137224 */ /* 0x000fe400078e00ff */
[----:B------:R-:W-:Y:S02]  /*22d0*/  IMAD.MOV.U32 R21, RZ, RZ, RZ ;  /* 0x000000ffff157224 */ /* 0x000fe400078e00ff */
[----:B------:R-:W-:Y:S02]  /*22e0*/  IMAD.MOV.U32 R35, RZ, RZ, RZ ;  /* 0x000000ffff237224 */ /* 0x000fe400078e00ff */
[----:B0-----:R-:W-:Y:S02]  /*22f0*/  IMAD.MOV.U32 R7, RZ, RZ, RZ ;  /* 0x000000ffff077224 */ /* 0x001fe400078e00ff */
[----:B--2---:R-:W-:-:S04]  /*2300*/  IMAD.WIDE.U32 R22, R8, R8, RZ ;  /* 0x0000000808167225 */ /* 0x004fc800078e00ff */
[----:B------:R-:W-:Y:S02]  /*2310*/  IMAD.MOV.U32 R16, RZ, RZ, R23 ;  /* 0x000000ffff107224 */ /* 0x000fe400078e0017 */
[----:B------:R-:W-:Y:S02]  /*2320*/  IMAD.MOV.U32 R23, RZ, RZ, RZ ;  /* 0x000000ffff177224 */ /* 0x000fe400078e00ff */
[----:B---3--:R-:W-:-:S04]  /*2330*/  IMAD.WIDE.U32 R16, R8, R11, R16 ;  /* 0x0000000b08107225 */ /* 0x008fc800078e0010 */
[----:B------:R-:W-:Y:S01]  /*2340*/  IMAD.MOV.U32 R18, RZ, RZ, R17 ;  /* 0x000000ffff127224 */ /* 0x000fe200078e0011 */
[----:B------:R-:W-:-:S03]  /*2350*/  MOV R20, R16 ;  /* 0x0000001000147202 */ /* 0x000fc60000000f00 */
[----:B----4-:R-:W-:-:S04]  /*2360*/  IMAD.WIDE.U32 R18, R8, R32, R18 ;  /* 0x0000002008127225 */ /* 0x010fc800078e0012 */
[----:B------:R-:W-:Y:S01]  /*2370*/  IMAD.WIDE.U32 R20, R8, R11, R20 ;  /* 0x0000000b08147225 */ /* 0x000fe200078e0014 */
[----:B------:R-:W-:-:S04]  /*2380*/  MOV R6, R19 ;  /* 0x0000001300067202 */ /* 0x000fc80000000f00 */
[----:B------:R-:W-:Y:S01]  /*2390*/  IADD3 R16, P0, PT, R18, R21, RZ ;  /* 0x0000001512107210 */ /* 0x000fe20007f1e0ff */
[----:B-----5:R-:W-:-:S04]  /*23a0*/  IMAD.WIDE.U32 R6, R8, R13, R6 ;  /* 0x0000000d08067225 */ /* 0x020fc800078e0006 */
[----:B------:R-:W-:Y:S02]  /*23b0*/  IMAD.X R17, RZ, RZ, RZ, P0 ;  /* 0x000000ffff117224 */ /* 0x000fe400000e06ff */
[----:B------:R-:W-:Y:S02]  /*23c0*/  IMAD R18, R22, UR20, RZ ;  /* 0x0000001416127c24 */ /* 0x000fe4000f8e02ff */
[----:B------:R-:W-:-:S04]  /*23d0*/  IMAD.WIDE.U32 R16, R11, R11, R16 ;  /* 0x0000000b0b107225 */ /* 0x000fc800078e0010 */
[----:B------:R-:W-:Y:S01]  /*23e0*/  IMAD.HI.U32 R23, R18, UR12, R22 ;  /* 0x0000000c12177c27 */ /* 0x000fe2000f8e0016 */
[----:B------:R-:W-:Y:S02]  /*23f0*/  IADD3 R24, P0, PT, R6, R17, RZ ;  /* 0x0000001106187210 */ /* 0x000fe40007f1e0ff */
[----:B------:R-:W-:Y:S01]  /*2400*/  MOV R22, R16 ;  /* 0x0000001000167202 */ /* 0x000fe20000000f00 */
[----:B------:R-:W-:Y:S01]  /*2410*/  IMAD.MOV.U32 R6, RZ, RZ, R7 ;  /* 0x000000ffff067224 */ /* 0x000fe200078e0007 */
[----:B------:R-:W-:Y:S01]  /*2420*/  IADD3.X R25, PT, PT, RZ, RZ, RZ, P0, !PT ;  /* 0x000000ffff197210 */ /* 0x000fe200007fe4ff */
[----:B------:R-:W-:Y:S01]  /*2430*/  IMAD.MOV.U32 R7, RZ, RZ, RZ ;  /* 0x000000ffff077224 */ /* 0x000fe200078e00ff */
[----:B------:R-:W-:Y:S01]  /*2440*/  IADD3 R20, P0, PT, R20, R23, RZ ;  /* 0x0000001714147210 */ /* 0x000fe20007f1e0ff */
[----:B------:R-:W-:Y:S02]  /*2450*/  IMAD.MOV.U32 R23, RZ, RZ, RZ ;  /* 0x000000ffff177224 */ /* 0x000fe400078e00ff */
[----:B------:R-:W-:-:S04]  /*2460*/  IMAD.WIDE.U32 R24, R11, R32, R24 ;  /* 0x000000200b187225 */ /* 0x000fc800078e0018 */
[----:B------:R-:W-:-:S04]  /*2470*/  IMAD.WIDE.U32 R22, R8, R32, R22 ;  /* 0x0000002008167225 */ /* 0x000fc800078e0016 */
[----:B------:R-:W-:Y:S01]  /*2480*/  IMAD.WIDE.U32 R6, R8, R29, R6 ;  /* 0x0000001d08067225 */ /* 0x000fe200078e0006 */
[----:B------:R-:W-:-:S03]  /*2490*/  IADD3 R16, P1, PT, R24, R23, RZ ;  /* 0x0000001718107210 */ /* 0x000fc60007f3e0ff */
[----:B------:R-:W-:Y:S01]  /*24a0*/  IMAD.X R21, RZ, RZ, RZ, P0 ;  /* 0x000000ffff157224 */ /* 0x000fe200000e06ff */
[----:B------:R-:W-:Y:S01]  /*24b0*/  IADD3 R24, P0, PT, R6, R25, RZ ;  /* 0x0000001906187210 */ /* 0x000fe20007f1e0ff */
[----:B------:R-:W-:Y:S02]  /*24c0*/  IMAD.MOV.U32 R6, RZ, RZ, R7 ;  /* 0x000000ffff067224 */ /* 0x000fe400078e0007 */
[----:B------:R-:W-:Y:S02]  /*24d0*/  HFMA2 R7, -RZ, RZ, 0, 0 ;  /* 0x00000000ff077431 */ /* 0x000fe400000001ff */
[----:B------:R-:W-:Y:S01]  /*24e0*/  IMAD.WIDE.U32 R20, R18, UR13, R20 ;  /* 0x0000000d12147c25 */ /* 0x000fe2000f8e0014 */
[----:B------:R-:W-:-:S03]  /*24f0*/  IADD3.X R17, PT, PT, RZ, RZ, RZ, P1, !PT ;  /* 0x000000ffff117210 */ /* 0x000fc60000ffe4ff */
[----:B------:R-:W-:Y:S01]  /*2500*/  IMAD.X R25, RZ, RZ, RZ, P0 ;  /* 0x000000ffff197224 */ /* 0x000fe200000e06ff */
[----:B------:R-:W-:Y:S01]  /*2510*/  IADD3 R22, P0, PT, R22, R21, RZ ;  /* 0x0000001516167210 */ /* 0x000fe20007f1e0ff */
[----:B------:R-:W-:Y:S02]  /*2520*/  IMAD R12, R20, UR20, RZ ;  /* 0x00000014140c7c24 */ /* 0x000fe4000f8e02ff */
[----:B------:R-:W-:Y:S02]  /*2530*/  IMAD.MOV.U32 R21, RZ, RZ, RZ ;  /* 0x000000ffff157224 */ /* 0x000fe400078e00ff */
[----:B------:R-:W-:-:S04]  /*2540*/  IMAD.WIDE.U32 R16, R11, R32, R16 ;  /* 0x000000200b107225 */ /* 0x000fc800078e0010 */
[----:B------:R-:W-:-:S04]  /*2550*/  IMAD.WIDE.U32 R24, R11, R13, R24 ;  /* 0x0000000d0b187225 */ /* 0x000fc800078e0018 */
[----:B------:R-:W-:Y:S01]  /*2560*/  IMAD.WIDE.U32 R6, R8, R9, R6 ;  /* 0x0000000908067225 */ /* 0x000fe200078e0006 */
[----:B------:R-:W-:-:S03]  /*2570*/  IADD3 R38, P1, PT, R24, R17, RZ ;  /* 0x0000001118267210 */ /* 0x000fc60007f3e0ff */
[----:B------:R-:W-:Y:S01]  /*2580*/  IMAD.X R23, RZ, RZ, RZ, P0 ;  /* 0x000000ffff177224 */ /* 0x000fe200000e06ff */
[----:B------:R-:W-:Y:S01]  /*2590*/  IADD3 R24, P0, PT, R6, R25, RZ ;  /* 0x0000001906187210 */ /* 0x000fe20007f1e0ff */
[----:B------:R-:W-:Y:S01]  /*25a0*/  IMAD.HI.U32 R31, R12, UR12, R20 ;  /* 0x0000000c0c1f7c27 */ /* 0x000fe2000f8e0014 */
[----:B------:R-:W-:Y:S02]  /*25b0*/  MOV R6, R7 ;  /* 0x0000000700067202 */ /* 0x000fe40000000f00 */
[----:B------:R-:W-:Y:S01]  /*25c0*/  IADD3.X R25, PT, PT, RZ, RZ, RZ, P0, !PT ;  /* 0x000000ffff197210 */ /* 0x000fe200007fe4ff */
[----:B------:R-:W-:Y:S02]  /*25d0*/  IMAD.MOV.U32 R20, RZ, RZ, R16 ;  /* 0x000000ffff147224 */ /* 0x000fe400078e0010 */
[----:B------:R-:W-:-:S04]  /*25e0*/  IMAD.WIDE.U32 R22, R18, UR14, R22 ;  /* 0x0000000e12167c25 */ /* 0x000fc8000f8e0016 */
[----:B------:R-:W-:Y:S01]  /*25f0*/  IMAD.WIDE.U32 R20, R8, R13, R20 ;  /* 0x0000000d08147225 */ /* 0x000fe200078e0014 */
[----:B------:R-:W-:-:S03]  /*2600*/  IADD3 R30, P0, PT, R22, R31, RZ ;  /* 0x0000001f161e7210 */ /* 0x000fc60007f1e0ff */
[----:B------:R-:W-:Y:S01]  /*2610*/  IMAD.X R39, RZ, RZ, RZ, P1 ;  /* 0x000000ffff277224 */ /* 0x000fe200008e06ff */
[----:B------:R-:W-:Y:S01]  /*2620*/  IADD3 R22, P3, PT, R20, R23, RZ ;  /* 0x0000001714167210 */ /* 0x000fe20007f7e0ff */
[----:B------:R-:W-:Y:S02]  /*2630*/  IMAD.MOV.U32 R7, RZ, RZ, RZ ;  /* 0x000000ffff077224 */ /* 0x000fe400078e00ff */
[----:B------:R-:W-:Y:S01]  /*2640*/  IMAD.WIDE.U32 R38, R32, R32, R38 ;  /* 0x0000002020267225 */ /* 0x000fe200078e0026 */
[----:B------:R-:W-:-:S03]  /*2650*/  IADD3.X R23, PT, PT, RZ, RZ, RZ, P3, !PT ;  /* 0x000000ffff177210 */ /* 0x000fc60001ffe4ff */
[----:B------:R-:W-:Y:S01]  /*2660*/  IMAD.WIDE.U32 R24, R11, R29, R24 ;  /* 0x0000001d0b187225 */ /* 0x000fe200078e0018 */
[----:B------:R-:W-:-:S03]  /*2670*/  IADD3 R20, P2, PT, R38, R21, RZ ;  /* 0x0000001526147210 */ /* 0x000fc60007f5e0ff */
[----:B------:R-:W-:Y:S01]  /*2680*/  IMAD.WIDE.U32 R6, R8, R10, R6 ;  /* 0x0000000a08067225 */ /* 0x000fe200078e0006 */
[----:B------:R-:W-:Y:S02]  /*2690*/  IADD3 R38, P1, PT, R24, R39, RZ ;  /* 0x0000002718267210 */ /* 0x000fe40007f3e0ff */
[----:B------:R-:W-:Y:S01]  /*26a0*/  IADD3.X R21, PT, PT, RZ, RZ, RZ, P2, !PT ;  /* 0x000000ffff157210 */ /* 0x000fe200017fe4ff */
[----:B------:R-:W-:Y:S01]  /*26b0*/  IMAD.X R31, RZ, RZ, RZ, P0 ;  /* 0x000000ffff1f7224 */ /* 0x000fe200000e06ff */
[----:B------:R-:W-:Y:S01]  /*26c0*/  IADD3 R24, P0, PT, R6, R25, RZ ;  /* 0x0000001906187210 */ /* 0x000fe20007f1e0ff */
[----:B------:R-:W-:-:S04]  /*26d0*/  IMAD.WIDE.U32 R22, R18, UR15, R22 ;  /* 0x0000000f12167c25 */ /* 0x000fc8000f8e0016 */
[----:B------:R-:W-:-:S04]  /*26e0*/  IMAD.WIDE.U32 R30, R12, UR13, R30 ;  /* 0x0000000d0c1e7c25 */ /* 0x000fc8000f8e001e */
[----:B------:R-:W-:Y:S02]  /*26f0*/  IMAD.X R39, RZ, RZ, RZ, P1 ;  /* 0x000000ffff277224 */ /* 0x000fe400008e06ff */
[----:B------:R-:W-:Y:S01]  /*2700*/  IMAD.X R25, RZ, RZ, RZ, P0 ;  /* 0x000000ffff197224 */ /* 0x000fe200000e06ff */
[----:B------:R-:W-:Y:S01]  /*2710*/  IADD3 R6, P0, PT, R22, R31, RZ ;  /* 0x0000001f16067210 */ /* 0x000fe20007f1e0ff */
[----:B------:R-:W-:Y:S02]  /*2720*/  HFMA2 R31, -RZ, RZ, 0, 0 ;  /* 0x00000000ff1f7431 */ /* 0x000fe400000001ff */
[----:B------:R-:W-:-:S04]  /*2730*/  IMAD.WIDE.U32 R20, R11, R13, R20 ;  /* 0x0000000d0b147225 */ /* 0x000fc800078e0014 */
[----:B------:R-:W-:-:S04]  /*2740*/  IMAD.WIDE.U32 R38, R32, R13, R38 ;  /* 0x0000000d20267225 */ /* 0x000fc800078e0026 */
[----:B------:R-:W-:Y:S01]  /*2750*/  IMAD.WIDE.U32 R24, R11, R9, R24 ;  /* 0x000000090b187225 */ /* 0x000fe200078e0018 */
[----:B------:R-:W-:-:S03]  /*2760*/  IADD3 R42, P2, PT, R38, R21, RZ ;  /* 0x00000015262a7210 */ /* 0x000fc60007f5e0ff */
[----:B------:R-:W-:Y:S01]  /*2770*/  IMAD.MOV.U32 R16, RZ, RZ, R7 ;  /* 0x000000ffff107224 */ /* 0x000fe200078e0007 */
[----:B------:R-:W-:Y:S01]  /*2780*/  IADD3 R38, P1, PT, R24, R39, RZ ;  /* 0x0000002718267210 */ /* 0x000fe20007f3e0ff */
[----:B------:R-:W-:Y:S02]  /*2790*/  IMAD R36, R30, UR20, RZ ;  /* 0x000000141e247c24 */ /* 0x000fe4000f8e02ff */
[----:B------:R-:W-:Y:S01]  /*27a0*/  IMAD.MOV.U32 R17, RZ, RZ, RZ ;  /* 0x000000ffff117224 */ /* 0x000fe200078e00ff */
[----:B------:R-:W-:Y:S01]  /*27b0*/  IADD3.X R39, PT, PT, RZ, RZ, RZ, P1, !PT ;  /* 0x000000ffff277210 */ /* 0x000fe20000ffe4ff */
[----:B------:R-:W-:Y:S02]  /*27c0*/  IMAD.X R7, RZ, RZ, RZ, P0 ;  /* 0x000000ffff077224 */ /* 0x000fe400000e06ff */
[----:B------:R-:W-:-:S04]  /*27d0*/  IMAD.HI.U32 R5, R36, UR12, R30 ;  /* 0x0000000c24057c27 */ /* 0x000fc8000f8e001e */
[----:B------:R-:W-:-:S04]  /*27e0*/  IMAD.WIDE.U32 R16, R8, R27, R16 ;  /* 0x0000001b08107225 */ /* 0x000fc800078e0010 */
[----:B------:R-:W-:Y:S01]  /*27f0*/  IMAD.WIDE.U32 R6, R12, UR14, R6 ;  /* 0x0000000e0c067c25 */ /* 0x000fe2000f8e0006 */
[----:B------:R-:W-:-:S03]  /*2800*/  IADD3 R24, P0, PT, R16, R25, RZ ;  /* 0x0000001910187210 */ /* 0x000fc60007f1e0ff */
[----:B------:R-:W-:Y:S01]  /*2810*/  IMAD.MOV.U32 R30, RZ, RZ, R20 ;  /* 0x000000ffff1e7224 */ /* 0x000fe200078e0014 */
[----:B------:R-:W-:Y:S01]  /*2820*/  IADD3 R20, P1, PT, R6, R5, RZ ;  /* 0x0000000506147210 */ /* 0x000fe20007f3e0ff */
[----:B------:R-:W-:Y:S02]  /*2830*/  IMAD.X R43, RZ, RZ, RZ, P2 ;  /* 0x000000ffff2b7224 */ /* 0x000fe400010e06ff */
[----:B------:R-:W-:Y:S01]  /*2840*/  IMAD.WIDE.U32 R30, R8, R29, R30 ;  /* 0x0000001d081e7225 */ /* 0x000fe200078e001e */
[----:B------:R-:W-:-:S03]  /*2850*/  IADD3.X R21, PT, PT, RZ, RZ, RZ, P1, !PT ;  /* 0x000000ffff157210 */ /* 0x000fc60000ffe4ff */
[----:B------:R-:W-:Y:S01]  /*2860*/  IMAD.WIDE.U32 R42, R32, R13, R42 ;  /* 0x0000000d202a7225 */ /* 0x000fe200078e002a */
[----:B------:R-:W-:-:S03]  /*2870*/  IADD3 R22, P2, PT, R30, R23, RZ ;  /* 0x000000171e167210 */ /* 0x000fc60007f5e0ff */
[----:B------:R-:W-:Y:S01]  /*2880*/  IMAD.WIDE.U32 R38, R32, R29, R38 ;  /* 0x0000001d20267225 */ /* 0x000fe200078e0026 */
[----:B------:R-:W-:-:S03]  /*2890*/  IADD3 R30, P1, PT, R42, R31, RZ ;  /* 0x0000001f2a1e7210 */ /* 0x000fc60007f3e0ff */
[----:B------:R-:W-:Y:S01]  /*28a0*/  IMAD.X R25, RZ, RZ, RZ, P0 ;  /* 0x000000ffff197224 */ /* 0x000fe200000e06ff */
[----:B------:R-:W-:Y:S01]  /*28b0*/  IADD3 R42, P0, PT, R38, R43, RZ ;  /* 0x0000002b262a7210 */ /* 0x000fe20007f1e0ff */
[----:B------:R-:W-:Y:S02]  /*28c0*/  IMAD.X R31, RZ, RZ, RZ, P1 ;  /* 0x000000ffff1f7224 */ /* 0x000fe400008e06ff */
[----:B------:R-:W-:Y:S01]  /*28d0*/  IMAD.WIDE.U32 R24, R11, R10, R24 ;  /* 0x0000000a0b187225 */ /* 0x000fe200078e0018 */
[----:B------:R-:W-:-:S03]  /*28e0*/  IADD3.X R43, PT, PT, RZ, RZ, RZ, P0, !PT ;  /* 0x000000ffff2b7210 */ /* 0x000fc600007fe4ff */
[----:B------:R-:W-:Y:S01]  /*28f0*/  IMAD.WIDE.U32 R30, R11, R29, R30 ;  /* 0x0000001d0b1e7225 */ /* 0x000fe200078e001e */
[----:B------:R-:W-:Y:S02]  /*2900*/  IADD3 R38, P1, PT, R24, R39, RZ ;  /* 0x0000002718267210 */ /* 0x000fe40007f3e0ff */
[----:B------:R-:W-:Y:S01]  /*2910*/  IADD3 R24, P0, PT, R17, R25, RZ ;  /* 0x0000001911187210 */ /* 0x000fe20007f1e0ff */
[----:B------:R-:W-:-:S03]  /*2920*/  IMAD.WIDE.U32 R42, R13, R13, R42 ;  /* 0x0000000d0d2a7225 */ /* 0x000fc600078e002a */
[----:B------:R-:W-:Y:S01]  /*2930*/  IADD3.X R25, PT, PT, RZ, RZ, RZ, P0, !PT ;  /* 0x000000ffff197210 */ /* 0x000fe200007fe4ff */
[----:B------:R-:W-:Y:S01]  /*2940*/  IMAD.X R23, RZ, RZ, RZ, P2 ;  /* 0x000000ffff177224 */ /* 0x000fe200010e06ff */
[----:B------:R-:W-:Y:S01]  /*2950*/  IADD3 R16, P2, PT, R42, R31, RZ ;  /* 0x0000001f2a107210 */ /* 0x000fe20007f5e0ff */
[----:B------:R-:W-:Y:S01]  /*2960*/  IMAD.X R39, RZ, RZ, RZ, P1 ;  /* 0x000000ffff277224 */ /* 0x000fe200008e06ff */
[----:B------:R-:W-:Y:S01]  /*2970*/  MOV R31, RZ ;  /* 0x000000ff001f7202 */ /* 0x000fe20000000f00 */
[----:B------:R-:W-:-:S04]  /*2980*/  IMAD.WIDE.U32 R22, R18, UR22, R22 ;  /* 0x0000001612167c25 */ /* 0x000fc8000f8e0016 */
[----:B------:R-:W-:Y:S01]  /*2990*/  IMAD.X R17, RZ, RZ, RZ, P2 ;  /* 0x000000ffff117224 */ /* 0x000fe200010e06ff */
[----:B------:R-:W-:Y:S01]  /*29a0*/  IADD3 R6, P4, PT, R22, R7, RZ ;  /* 0x0000000716067210 */ /* 0x000fe20007f9e0ff */
[----:B------:R-:W-:-:S04]  /*29b0*/  IMAD.WIDE.U32 R30, R8, R9, R30 ;  /* 0x00000009081e7225 */ /* 0x000fc800078e001e */
[----:B------:R-:W-:Y:S01]  /*29c0*/  IMAD.WIDE.U32 R16, R32, R29, R16 ;  /* 0x0000001d20107225 */ /* 0x000fe200078e0010 */
[----:B------:R-:W-:-:S03]  /*29d0*/  IADD3 R22, P3, PT, R30, R23, RZ ;  /* 0x000000171e167210 */ /* 0x000fc60007f7e0ff */
[----:B------:R-:W-:Y:S01]  /*29e0*/  IMAD.WIDE.U32 R38, R32, R9, R38 ;  /* 0x0000000920267225 */ /* 0x000fe200078e0026 */
[----:B------:R-:W-:-:S03]  /*29f0*/  IADD3 R30, P2, PT, R16, R31, RZ ;  /* 0x0000001f101e7210 */ /* 0x000fc60007f5e0ff */
[----:B------:R-:W-:Y:S01]  /*2a00*/  IMAD.X R7, RZ, RZ, RZ, P4 ;  /* 0x000000ffff077224 */ /* 0x000fe200020e06ff */
[----:B------:R-:W-:Y:S01]  /*2a10*/  IADD3.X R31, PT, PT, RZ, RZ, RZ, P2, !PT ;  /* 0x000000ffff1f7210 */ /* 0x000fe200017fe4ff */
[----:B------:R-:W-:Y:S01]  /*2a20*/  IMAD.WIDE.U32 R24, R11, R27, R24 ;  /* 0x0000001b0b187225 */ /* 0x000fe200078e0018 */
[----:B------:R-:W-:-:S03]  /*2a30*/  IADD3 R42, P1, PT, R38, R43, RZ ;  /* 0x0000002b262a7210 */ /* 0x000fc60007f3e0ff */
[----:B------:R-:W-:Y:S01]  /*2a40*/  IMAD.X R23, RZ, RZ, RZ, P3 ;  /* 0x000000ffff177224 */ /* 0x000fe200018e06ff */
[----:B------:R-:W-:Y:S01]  /*2a50*/  IADD3 R38, P0, PT, R24, R39, RZ ;  /* 0x0000002718267210 */ /* 0x000fe20007f1e0ff */
[----:B------:R-:W-:-:S04]  /*2a60*/  IMAD.WIDE.U32 R20, R36, UR13, R20 ;  /* 0x0000000d24147c25 */ /* 0x000fc8000f8e0014 */
[----:B------:R-:W-:-:S04]  /*2a70*/  IMAD.WIDE.U32 R6, R12, UR15, R6 ;  /* 0x0000000f0c067c25 */ /* 0x000fc8000f8e0006 */
[----:B------:R-:W-:-:S04]  /*2a80*/  IMAD.WIDE.U32 R22, R18, UR23, R22 ;  /* 0x0000001712167c25 */ /* 0x000fc8000f8e0016 */
[----:B------:R-:W-:Y:S01]  /*2a90*/  IMAD.WIDE.U32 R30, R11, R9, R30 ;  /* 0x000000090b1e7225 */ /* 0x000fe200078e001e */
[----:B------:R-:W-:-:S03]  /*2aa0*/  IADD3 R24, P2, PT, R22, R7, RZ ;  /* 0x0000000716187210 */ /* 0x000fc60007f5e0ff */
[----:B------:R-:W-:Y:S02]  /*2ab0*/  IMAD R33, R20, UR20, RZ ;  /* 0x0000001414217c24 */ /* 0x000fe4000f8e02ff */
[----:B------:R-:W-:Y:S01]  /*2ac0*/  IMAD.MOV.U32 R34, RZ, RZ, R20 ;  /* 0x000000ffff227224 */ /* 0x000fe200078e0014 */
[----:B------:R-:W-:Y:S01]  /*2ad0*/  IADD3 R20, P3, PT, R6, R21, RZ ;  /* 0x0000001506147210 */ /* 0x000fe20007f7e0ff */
[----:B------:R-:W-:Y:S01]  /*2ae0*/  IMAD.X R39, RZ, RZ, RZ, P0 ;  /* 0x000000ffff277224 */ /* 0x000fe200000e06ff */
[----:B------:R-:W-:Y:S01]  /*2af0*/  MOV R6, R30 ;  /* 0x0000001e00067202 */ /* 0x000fe20000000f00 */
[----:B------:R-:W-:Y:S02]  /*2b00*/  IMAD.MOV.U32 R7, RZ, RZ, RZ ;  /* 0x000000ffff077224 */ /* 0x000fe400078e00ff */
[----:B------:R-:W-:-:S04]  /*2b10*/  IMAD.WIDE.U32 R38, R32, R10, R38 ;  /* 0x0000000a20267225 */ /* 0x000fc800078e0026 */
[----:B------:R-:W-:-:S04]  /*2b20*/  IMAD.WIDE.U32 R6, R8, R10, R6 ;  /* 0x0000000a08067225 */ /* 0x000fc800078e0006 */
[----:B------:R-:W-:Y:S01]  /*2b30*/  IMAD.X R43, RZ, RZ, RZ, P1 ;  /* 0x000000ffff2b7224 */ /* 0x000fe200008e06ff */
[----:B------:R-:W-:Y:S01]  /*2b40*/  IADD3 R22, P0, PT, R6, R23, RZ ;  /* 0x0000001706167210 */ /* 0x000fe20007f1e0ff */
[----:B------:R-:W-:Y:S01]  /*2b50*/  IMAD.X R21, RZ, RZ, RZ, P3 ;  /* 0x000000ffff157224 */ /* 0x000fe200018e06ff */
[----:B------:R-:W-:Y:S01]  /*2b60*/  IADD3 R16, P1, PT, R25, R39, RZ ;  /* 0x0000002719107210 */ /* 0x000fe20007f3e0ff */
[----:B------:R-:W-:Y:S01]  /*2b70*/  IMAD.WIDE.U32 R42, R13, R29, R42 ;  /* 0x0000001d0d2a7225 */ /* 0x000fe200078e002a */
[----:B------:R-:W-:-:S03]  /*2b80*/  IADD3.X R25, PT, PT, RZ, RZ, RZ, P2, !PT ;  /* 0x000000ffff197210 */ /* 0x000fc600017fe4ff */
[----:B------:R-:W-:Y:S01]  /*2b90*/  IMAD.HI.U32 R5, R33, UR12, R34 ;  /* 0x0000000c21057c27 */ /* 0x000fe2000f8e0022 */
[----:B------:R-:W-:Y:S02]  /*2ba0*/  IADD3 R38, P2, PT, R38, R43, RZ ;  /* 0x0000002b26267210 */ /* 0x000fe40007f5e0ff */
[----:B------:R-:W-:Y:S01]  /*2bb0*/  IADD3 R42, P3, PT, R42, R17, RZ ;  /* 0x000000112a2a7210 */ /* 0x000fe20007f7e0ff */
[----:B------:R-:W-:-:S03]  /*2bc0*/  IMAD.WIDE.U32 R20, R36, UR14, R20 ;  /* 0x0000000e24147c25 */ /* 0x000fc6000f8e0014 */
[----:B------:R-:W-:Y:S01]  /*2bd0*/  IADD3.X R43, PT, PT, RZ, RZ, RZ, P3, !PT ;  /* 0x000000ffff2b7210 */ /* 0x000fe20001ffe4ff */
[----:B------:R-:W-:Y:S02]  /*2be0*/  IMAD.X R23, RZ, RZ, RZ, P0 ;  /* 0x000000ffff177224 */ /* 0x000fe400000e06ff */
[----:B------:R-:W-:-:S04]  /*2bf0*/  IMAD.WIDE.U32 R24, R12, UR22, R24 ;  /* 0x000000160c187c25 */ /* 0x000fc8000f8e0018 */
[----:B------:R-:W-:Y:S01]  /*2c00*/  IMAD.X R17, RZ, RZ, RZ, P1 ;  /* 0x000000ffff117224 */ /* 0x000fe200008e06ff */
[----:B------:R-:W-:Y:S01]  /*2c10*/  IADD3 R20, P1, PT, R20, R5, RZ ;  /* 0x0000000514147210 */ /* 0x000fe20007f3e0ff */
[----:B------:R-:W-:-:S04]  /*2c20*/  IMAD.WIDE.U32 R22, R18, R14, R22 ;  /* 0x0000000e12167225 */ /* 0x000fc800078e0016 */
[----:B------:R-:W-:Y:S01]  /*2c30*/  IMAD.X R39, RZ, RZ, RZ, P2 ;  /* 0x000000ffff277224 */ /* 0x000fe200010e06ff */
[----:B------:R-:W-:Y:S01]  /*2c40*/  IADD3 R24, P2, PT, R24, R21, RZ ;  /* 0x0000001518187210 */ /* 0x000fe20007f5e0ff */
[----:B------:R-:W-:Y:S01]  /*2c50*/  IMAD.X R21, RZ, RZ, RZ, P1 ;  /* 0x000000ffff157224 */ /* 0x000fe200008e06ff */
[----:B------:R-:W-:Y:S01]  /*2c60*/  IADD3 R30, P3, PT, R22, R25, RZ ;  /* 0x00000019161e7210 */ /* 0x000fe20007f7e0ff */
[----:B------:R-:W-:Y:S01]  /*2c70*/  IMAD.WIDE.U32 R16, R32, R27, R16 ;  /* 0x0000001b20107225 */ /* 0x000fe200078e0010 */
[----:B------:R-:W-:-:S03]  /*2c80*/  IADD3.X R25, PT, PT, RZ, RZ, RZ, P2, !PT ;  /* 0x000000ffff197210 */ /* 0x000fc600017fe4ff */
[----:B------:R-:W-:-:S04]  /*2c90*/  IMAD.WIDE.U32 R38, R13, R9, R38 ;  /* 0x000000090d267225 */ /* 0x000fc800078e0026 */
[----:B------:R-:W-:Y:S01]  /*2ca0*/  IMAD.WIDE.U32 R42, R13, R29, R42 ;  /* 0x0000001d0d2a7225 */ /* 0x000fe200078e002a */
[----:B------:R-:W-:-:S03]  /*2cb0*/  IADD3 R40, P0, PT, R16, R39, RZ ;  /* 0x0000002710287210 */ /* 0x000fc60007f1e0ff */
[----:B------:R-:W-:Y:S01]  /*2cc0*/  IMAD.WIDE.U32 R20, R33, UR13, R20 ;  /* 0x0000000d21147c25 */ /* 0x000fe2000f8e0014 */
[----:B------:R-:W-:-:S03]  /*2cd0*/  IADD3 R38, P1, PT, R38, R43, RZ ;  /* 0x0000002b26267210 */ /* 0x000fc60007f3e0ff */
[----:B------:R-:W-:Y:S01]  /*2ce0*/  IMAD R28, R20, UR20, RZ ;  /* 0x00000014141c7c24 */ /* 0x000fe2000f8e02ff */
[----:B------:R-:W-:Y:S01]  /*2cf0*/  IADD3.X R39, PT, PT, RZ, RZ, RZ, P1, !PT ;  /* 0x000000ffff277210 */ /* 0x000fe20000ffe4ff */
[----:B------:R-:W-:Y:S01]  /*2d00*/  IMAD.MOV.U32 R34, RZ, RZ, R20 ;  /* 0x000000ffff227224 */ /* 0x000fe200078e0014 */
[----:B------:R-:W-:Y:S01]  /*2d10*/  IADD3 R20, P2, PT, R42, R31, RZ ;  /* 0x0000001f2a147210 */ /* 0x000fe20007f5e0ff */
[----:B------:R-:W-:-:S04]  /*2d20*/  IMAD.WIDE.U32 R24, R36, UR15, R24 ;  /* 0x0000000f24187c25 */ /* 0x000fc8000f8e0018 */
[----:B------:R-:W-:Y:S01]  /*2d30*/  IMAD.X R41, RZ, RZ, RZ, P0 ;  /* 0x000000ffff297224 */ /* 0x000fe200000e06ff */
[----:B------:R-:W-:Y:S01]  /*2d40*/  IADD3 R16, P4, PT, R24, R21, RZ ;  /* 0x0000001518107210 */ /* 0x000fe20007f9e0ff */
[----:B------:R-:W-:Y:S02]  /*2d50*/  IMAD.X R31, RZ, RZ, RZ, P3 ;  /* 0x000000ffff1f7224 */ /* 0x000fe400018e06ff */
[----:B------:R-:W-:Y:S02]  /*2d60*/  IMAD.X R21, RZ, RZ, RZ, P2 ;  /* 0x000000ffff157224 */ /* 0x000fe400010e06ff */
[----:B------:R-:W-:-:S04]  /*2d70*/  IMAD.WIDE.U32 R30, R12, UR23, R30 ;  /* 0x000000170c1e7c25 */ /* 0x000fc8000f8e001e */
[----:B------:R-:W-:Y:S01]  /*2d80*/  IMAD.WIDE.U32 R40, R13, R10, R40 ;  /* 0x0000000a0d287225 */ /* 0x000fe200078e0028 */
[----:B------:R-:W-:-:S03]  /*2d90*/  IADD3 R24, P3, PT, R30, R25, RZ ;  /* 0x000000191e187210 */ /* 0x000fc60007f7e0ff */
[----:B------:R-:W-:Y:S01]  /*2da0*/  IMAD.WIDE.U32 R38, R29, R29, R38 ;  /* 0x0000001d1d267225 */ /* 0x000fe200078e0026 */
[----:B------:R-:W-:Y:S02]  /*2db0*/  IADD3 R6, P0, PT, R17, R41, RZ ;  /* 0x0000002911067210 */ /* 0x000fe40007f1e0ff */
[----:B------:R-:W-:Y:S01]  /*2dc0*/  IADD3.X R17, PT, PT, RZ, RZ, RZ, P4, !PT ;  /* 0x000000ffff117210 */ /* 0x000fe200027fe4ff */
[----:B------:R-:W-:Y:S01]  /*2dd0*/  IMAD.WIDE.U32 R20, R32, R9, R20 ;  /* 0x0000000920147225 */ /* 0x000fe200078e0014 */
[----:B------:R-:W-:-:S03]  /*2de0*/  IADD3 R40, P1, PT, R40, R39, RZ ;  /* 0x0000002728287210 */ /* 0x000fc60007f3e0ff */
[----:B------:R-:W-:Y:S01]  /*2df0*/  IMAD.X R25, RZ, RZ, RZ, P3 ;  /* 0x000000ffff197224 */ /* 0x000fe200018e06ff */
[----:B------:R-:W-:Y:S01]  /*2e00*/  IADD3 R38, P2, PT, R38, R21, RZ ;  /* 0x0000001526267210 */ /* 0x000fe20007f5e0ff */
[----:B------:R-:W-:Y:S01]  /*2e10*/  IMAD.HI.U32 R34, R28, UR12, R34 ;  /* 0x0000000c1c227c27 */ /* 0x000fe2000f8e0022 */
[----:B------:R-:W-:Y:S02]  /*2e20*/  IADD3.X R41, PT, PT, RZ, RZ, RZ, P1, !PT ;  /* 0x000000ffff297210 */ /* 0x000fe40000ffe4ff */
[----:B------:R-:W-:Y:S01]  /*2e30*/  IADD3 R20, P3, PT, R20, R7, RZ ;  /* 0x0000000714147210 */ /* 0x000fe20007f7e0ff */
[----:B------:R-:W-:Y:S02]  /*2e40*/  IMAD.X R39, RZ, RZ, RZ, P2 ;  /* 0x000000ffff277224 */ /* 0x000fe400010e06ff */
[----:B------:R-:W-:-:S04]  /*2e50*/  IMAD.WIDE.U32 R40, R29, R9, R40 ;  /* 0x000000091d287225 */ /* 0x000fc800078e0028 */
[----:B------:R-:W-:-:S04]  /*2e60*/  IMAD.WIDE.U32 R38, R13, R9, R38 ;  /* 0x000000090d267225 */ /* 0x000fc800078e0026 */
[----:B------:R-:W-:Y:S01]  /*2e70*/  IMAD.WIDE.U32 R42, R33, UR14, R16 ;  /* 0x0000000e212a7c25 */ /* 0x000fe2000f8e0010 */
[----:B------:R-:W-:-:S03]  /*2e80*/  IADD3 R40, P2, PT, R40, R39, RZ ;  /* 0x0000002728287210 */ /* 0x000fc60007f5e0ff */
[----:B------:R-:W-:Y:S02]  /*2e90*/  HFMA2 R39, -RZ, RZ, 0, 0 ;  /* 0x00000000ff277431 */ /* 0x000fe400000001ff */
[----:B------:R-:W-:Y:S01]  /*2ea0*/  IMAD.X R21, RZ, RZ, RZ, P3 ;  /* 0x000000ffff157224 */ /* 0x000fe200018e06ff */
[----:B------:R-:W-:Y:S01]  /*2eb0*/  IADD3 R34, P1, PT, R42, R34, RZ ;  /* 0x000000222a227210 */ /* 0x000fe20007f3e0ff */
[----:B------:R-:W-:-:S03]  /*2ec0*/  IMAD.WIDE.U32 R16, R36, UR22, R24 ;  /* 0x0000001624107c25 */ /* 0x000fc6000f8e0018 */
[----:B------:R-:W-:Y:S01]  /*2ed0*/  IADD3.X R35, PT, PT, RZ, RZ, RZ, P1, !PT ;  /* 0x000000ffff237210 */ /* 0x000fe20000ffe4ff */
[----:B------:R-:W-:-:S04]  /*2ee0*/  IMAD.WIDE.U32 R20, R11, R10, R20 ;  /* 0x0000000a0b147225 */ /* 0x000fc800078e0014 */
[----:B------:R-:W-:Y:S01]  /*2ef0*/  IMAD.X R7, RZ, RZ, RZ, P0 ;  /* 0x000000ffff077224 */ /* 0x000fe200000e06ff */
[----:B------:R-:W-:Y:S01]  /*2f00*/  IADD3 R24, P0, PT, R16, R43, RZ ;  /* 0x0000002b10187210 */ /* 0x000fe20007f1e0ff */
[----:B------:R-:W-:Y:S01]  /*2f10*/  IMAD.WIDE.U32 R34, R28, UR13, R34 ;  /* 0x0000000d1c227c25 */ /* 0x000fe2000f8e0022 */
[----:B------:R-:W-:-:S03]  /*2f20*/  IADD3 R22, P3, PT, R38, R21, RZ ;  /* 0x0000001526167210 */ /* 0x000fc60007f7e0ff */
[----:B------:R-:W-:Y:S02]  /*2f30*/  IMAD.MOV.U32 R38, RZ, RZ, R20 ;  /* 0x000000ffff267224 */ /* 0x000fe400078e0014 */
[----:B------:R-:W-:-:S04]  /*2f40*/  IMAD.WIDE.U32 R6, R13, R27, R6 ;  /* 0x0000001b0d067225 */ /* 0x000fc800078e0006 */
[----:B------:R-:W-:Y:S01]  /*2f50*/  IMAD.X R25, RZ, RZ, RZ, P0 ;  /* 0x000000ffff197224 */ /* 0x000fe200000e06ff */
[----:B------:R-:W-:Y:S01]  /*2f60*/  IADD3 R42, P1, PT, R6, R41, RZ ;  /* 0x00000029062a7210 */ /* 0x000fe20007f3e0ff */
[----:B------:R-:W-:-:S03]  /*2f70*/  IMAD.WIDE.U32 R38, R8, R27, R38 ;  /* 0x0000001b08267225 */ /* 0x000fc600078e0026 */
[----:B------:R-:W-:Y:S01]  /*2f80*/  IADD3.X R43, PT, PT, RZ, RZ, RZ, P1, !PT ;  /* 0x000000ffff2b7210 */ /* 0x000fe20000ffe4ff */
[----:B------:R-:W-:Y:S02]  /*2f90*/  IMAD R26, R34, UR20, RZ ;  /* 0x00000014221a7c24 */ /* 0x000fe4000f8e02ff */
[----:B------:R-:W-:-:S04]  /*2fa0*/  IMAD.WIDE.U32 R24, R33, UR15, R24 ;  /* 0x0000000f21187c25 */ /* 0x000fc8000f8e0018 */
[----:B------:R-:W-:Y:S01]  /*2fb0*/  IMAD.MOV.U32 R20, RZ, RZ, R34 ;  /* 0x000000ffff147224 */ /* 0x000fe200078e0022 */
[----:B------:R-:W-:Y:S01]  /*2fc0*/  IADD3 R34, P4, PT, R38, R23, RZ ;  /* 0x0000001726227210 */ /* 0x000fe20007f9e0ff */
[----:B------:R-:W-:Y:S01]  /*2fd0*/  IMAD.X R41, RZ, RZ, RZ, P2 ;  /* 0x000000ffff297224 */ /* 0x000fe200010e06ff */
[----:B------:R-:W-:Y:S01]  /*2fe0*/  IADD3 R6, P0, PT, R24, R35, RZ ;  /* 0x0000002318067210 */ /* 0x000fe20007f1e0ff */
[----:B------:R-:W-:Y:S01]  /*2ff0*/  IMAD.X R23, RZ, RZ, RZ, P3 ;  /* 0x000000ffff177224 */ /* 0x000fe200018e06ff */
[----:B------:R-:W-:Y:S01]  /*3000*/  IADD3.X R35, PT, PT, RZ, RZ, RZ, P4, !PT ;  /* 0x000000ffff237210 */ /* 0x000fe200027fe4ff */
[----:B------:R-:W-:-:S04]  /*3010*/  IMAD.WIDE.U32 R40, R29, R9, R40 ;  /* 0x000000091d287225 */ /* 0x000fc800078e0028 */
[----:B------:R-:W-:-:S04]  /*3020*/  IMAD.WIDE.U32 R22, R32, R10, R22 ;  /* 0x0000000a20167225 */ /* 0x000fc800078e0016 */
[----:B------:R-:W-:Y:S01]  /*3030*/  IMAD.WIDE.U32 R42, R29, R10, R42 ;  /* 0x0000000a1d2a7225 */ /* 0x000fe200078e002a */
[----:B------:R-:W-:Y:S02]  /*3040*/  IADD3 R40, P3, PT, R40, R23, RZ ;  /* 0x0000001728287210 */ /* 0x000fe40007f7e0ff */
[----:B------:R-:W-:Y:S01]  /*3050*/  IADD3 R22, P4, PT, R22, R39, RZ ;  /* 0x0000002716167210 */ /* 0x000fe20007f9e0ff */
[----:B------:R-:W-:Y:S01]  /*3060*/  IMAD.WIDE.U32 R18, R18, R15, R34 ;  /* 0x0000000f12127225 */ /* 0x000fe200078e0022 */
[----:B------:R-:W-:Y:S02]  /*3070*/  IADD3 R42, P2, PT, R42, R41, RZ ;  /* 0x000000292a2a7210 */ /* 0x000fe40007f5e0ff */
[----:B------:R-:W-:Y:S01]  /*3080*/  IADD3 R38, P1, PT, R7, R43, RZ ;  /* 0x0000002b07267210 */ /* 0x000fe20007f3e0ff */
[----:B------:R-:W-:Y:S01]  /*3090*/  IMAD.MOV.U32 R21, RZ, RZ, RZ ;  /* 0x000000ffff157224 */ /* 0x000fe200078e00ff */
[----:B------:R-:W-:Y:S01]  /*30a0*/  IADD3.X R41, PT, PT, RZ, RZ, RZ, P3, !PT ;  /* 0x000000ffff297210 */ /* 0x000fe20001ffe4ff */
[----:B------:R-:W-:Y:S01]  /*30b0*/  IMAD.X R7, RZ, RZ, RZ, P0 ;  /* 0x000000ffff077224 */ /* 0x000fe200000e06ff */
[----:B------:R-:W-:Y:S01]  /*30c0*/  IADD3 R30, P3, PT, R18, R31, RZ ;  /* 0x0000001f121e7210 */ /* 0x000fe20007f7e0ff */
[----:B------:R-:W-:-:S02]  /*30d0*/  IMAD.X R43, RZ, RZ, RZ, P2 ;  /* 0x000000ffff2b7224 */ /* 0x000fc400010e06ff */
[----:B------:R-:W-:-:S04]  /*30e0*/  IMAD.HI.U32 R21, R26, UR12, R20 ;  /* 0x0000000c1a157c27 */ /* 0x000fc8000f8e0014 */
[----:B------:R-:W-:Y:S02]  /*30f0*/  IMAD.X R39, RZ, RZ, RZ, P1 ;  /* 0x000000ffff277224 */ /* 0x000fe400008e06ff */
[----:B------:R-:W-:Y:S02]  /*3100*/  IMAD.X R23, RZ, RZ, RZ, P4 ;  /* 0x000000ffff177224 */ /* 0x000fe400020e06ff */
[----:B------:R-:W-:-:S04]  /*3110*/  IMAD.WIDE.U32 R6, R28, UR14, R6 ;  /* 0x0000000e1c067c25 */ /* 0x000fc8000f8e0006 */
[----:B------:R-:W-:Y:S01]  /*3120*/  IMAD.WIDE.U32 R42, R9, R9, R42 ;  /* 0x00000009092a7225 */ /* 0x000fe200078e002a */
[----:B------:R-:W-:-:S03]  /*3130*/  IADD3 R20, P1, PT, R6, R21, RZ ;  /* 0x0000001506147210 */ /* 0x000fc60007f3e0ff */
[----:B------:R-:W-:Y:S01]  /*3140*/  IMAD.WIDE.U32 R40, R13, R10, R40 ;  /* 0x0000000a0d287225 */ /* 0x000fe200078e0028 */
[----:B------:R-:W-:-:S03]  /*3150*/  IADD3.X R21, PT, PT, RZ, RZ, RZ, P1, !PT ;  /* 0x000000ffff157210 */ /* 0x000fc60000ffe4ff */
[----:B------:R-:W-:Y:S01]  /*3160*/  IMAD.X R31, RZ, RZ, RZ, P3 ;  /* 0x000000ffff1f7224 */ /* 0x000fe200018e06ff */
[----:B------:R-:W-:Y:S01]  /*3170*/  IADD3 R16, P2, PT, R42, R41, RZ ;  /* 0x000000292a107210 */ /* 0x000fe20007f5e0ff */
[----:B------:R-:W-:-:S04]  /*3180*/  IMAD.WIDE.U32 R38, R29, R27, R38 ;  /* 0x0000001b1d267225 */ /* 0x000fc800078e0026 */
[----:B------:R-:W-:Y:S01]  /*3190*/  IMAD.WIDE.U32 R22, R11, R27, R22 ;  /* 0x0000001b0b167225 */ /* 0x000fe200078e0016 */
[----:B------:R-:W-:-:S03]  /*31a0*/  IADD3 R34, P0, PT, R38, R43, RZ ;  /* 0x0000002b26227210 */ /* 0x000fc60007f1e0ff */
[----:B------:R-:W-:Y:S01]  /*31b0*/  IMAD.WIDE.U32 R30, R12, R14, R30 ;  /* 0x0000000e0c1e7225 */ /* 0x000fe200078e001e */
[----:B------:R-:W-:Y:S02]  /*31c0*/  IADD3 R19, P3, PT, R22, R19, RZ ;  /* 0x0000001316137210 */ /* 0x000fe40007f7e0ff */
[----:B------:R-:W-:Y:S01]  /*31d0*/  IADD3 R18, P1, PT, R40, R23, RZ ;  /* 0x0000001728127210 */ /* 0x000fe20007f3e0ff */
[----:B------:R-:W-:Y:S01]  /*31e0*/  IMAD.X R35, RZ, RZ, RZ, P0 ;  /* 0x000000ffff237224 */ /* 0x000fe200000e06ff */
[----:B------:R-:W-:Y:S01]  /*31f0*/  IADD3 R30, P4, PT, R30, R17, RZ ;  /* 0x000000111e1e7210 */ /* 0x000fe20007f9e0ff */
[----:B------:R-:W-:Y:S01]  /*3200*/  IMAD.X R17, RZ, RZ, RZ, P2 ;  /* 0x000000ffff117224 */ /* 0x000fe200010e06ff */
[----:B------:R-:W-:Y:S01]  /*3210*/  IADD3 R38, P2, PT, R31, R19, RZ ;  /* 0x000000131f267210 */ /* 0x000fe20007f5e0ff */
[-C--:B------:R-:W-:Y:S01]  /*3220*/  IMAD.WIDE.U32 R34, R9, R10.reuse, R34 ;  /* 0x0000000a09227225 */ /* 0x080fe200078e0022 */
[----:B------:R-:W-:Y:S02]  /*3230*/  IADD3.X R19, PT, PT, RZ, RZ, RZ, P1, !PT ;  /* 0x000000ffff137210 */ /* 0x000fe40000ffe4ff */
[----:B------:R-:W-:Y:S01]  /*3240*/  IADD3.X R31, PT, PT, RZ, RZ, RZ, P4, !PT ;  /* 0x000000ffff1f7210 */ /* 0x000fe200027fe4ff */
[----:B------:R-:W-:Y:S01]  /*3250*/  IMAD.WIDE.U32 R16, R29, R10, R16 ;  /* 0x0000000a1d107225 */ /* 0x000fe200078e0010 */
[----:B------:R-:W-:-:S03]  /*3260*/  IADD3 R24, P0, PT, R39, R35, RZ ;  /* 0x0000002327187210 */ /* 0x000fc60007f1e0ff */
[----:B------:R-:W-:-:S04]  /*3270*/  IMAD.WIDE.U32 R18, R32, R27, R18 ;  /* 0x0000001b20127225 */ /* 0x000fc800078e0012 */
[----:B------:R-:W-:Y:S01]  /*3280*/  IMAD.X R6, RZ, RZ, RZ, P3 ;  /* 0x000000ffff067224 */ /* 0x000fe200018e06ff */
[----:B------:R-:W-:Y:S01]  /*3290*/  IADD3 R16, P3, PT, R16, R19, RZ ;  /* 0x0000001310107210 */ /* 0x000fe20007f7e0ff */
[----:B------:R-:W-:Y:S01]  /*32a0*/  IMAD.X R39, RZ, RZ, RZ, P2 ;  /* 0x000000ffff277224 */ /* 0x000fe200010e06ff */
[----:B------:R-:W-:Y:S01]  /*32b0*/  IADD3 R34, P2, PT, R34, R17, RZ ;  /* 0x0000001122227210 */ /* 0x000fe20007f5e0ff */
[----:B------:R-:W-:Y:S01]  /*32c0*/  IMAD.WIDE.U32 R30, R36, UR23, R30 ;  /* 0x00000017241e7c25 */ /* 0x000fe2000f8e001e */
[----:B------:R-:W-:-:S03]  /*32d0*/  IADD3 R19, P4, PT, R18, R6, RZ ;  /* 0x0000000612137210 */ /* 0x000fc60007f9e0ff */
[----:B------:R-:W-:Y:S01]  /*32e0*/  IMAD.WIDE.U32 R38, R12, R15, R38 ;  /* 0x0000000f0c267225 */ /* 0x000fe200078e0026 */
[----:B------:R-:W-:Y:S02]  /*32f0*/  IADD3 R18, P5, PT, R30, R25, RZ ;  /* 0x000000191e127210 */ /* 0x000fe40007fbe0ff */
[----:B------:R-:W-:Y:S01]  /*3300*/  IADD3.X R25, PT, PT, RZ, RZ, RZ, P0, !PT ;  /* 0x000000ffff197210 */ /* 0x000fe200007fe4ff */
[----:B------:R-:W-:Y:S01]  /*3310*/  IMAD.X R17, RZ, RZ, RZ, P3 ;  /* 0x000000ffff117224 */ /* 0x000fe200018e06ff */
[----:B------:R-:W-:Y:S01]  /*3320*/  IADD3 R30, P1, PT, R38, R31, RZ ;  /* 0x0000001f261e7210 */ /* 0x000fe20007f3e0ff */
[----:B------:R-:W-:Y:S01]  /*3330*/  IMAD.X R35, RZ, RZ, RZ, P2 ;  /* 0x000000ffff237224 */ /* 0x000fe200010e06ff */
[----:B------:R-:W-:Y:S01]  /*3340*/  IADD3 R38, P2, PT, R39, R19, RZ ;  /* 0x0000001327267210 */ /* 0x000fe20007f5e0ff */
[----:B------:R-:W-:Y:S01]  /*3350*/  IMAD.X R6, RZ, RZ, RZ, P4 ;  /* 0x000000ffff067224 */ /* 0x000fe200020e06ff */
        /* <DEDUP_REMOVED lines=10> */
[----:B------:R-:W-:Y:S02]  /*3400*/  IADD3 R6, P4, PT, R17, R6, RZ ;  /* 0x0000000611067210 */ /* 0x000fe40007f9e0ff */
[----:B------:R-:W-:Y:S01]  /*3410*/  IADD3.X R17, PT, PT, RZ, RZ, RZ, P3, !PT ;  /* 0x000000ffff117210 */ /* 0x000fe20001ffe4ff */
[----:B------:R-:W-:-:S04]  /*3420*/  IMAD.WIDE.U32 R18, R33, UR22, R18 ;  /* 0x0000001621127c25 */ /* 0x000fc8000f8e0012 */
[----:B------:R-:W-:Y:S01]  /*3430*/  IMAD.X R35, RZ, RZ, RZ, P1 ;  /* 0x000000ffff237224 */ /* 0x000fe200008e06ff */
[----:B------:R-:W-:Y:S01]  /*3440*/  IADD3 R18, P1, PT, R18, R7, RZ ;  /* 0x0000000712127210 */ /* 0x000fe20007f3e0ff */
[----:B------:R-:W-:Y:S01]  /*3450*/  IMAD.WIDE.U32 R16, R29, R27, R16 ;  /* 0x0000001b1d107225 */ /* 0x000fe200078e0010 */
[----:B------:R-:W-:Y:S02]  /*3460*/  IADD3 R24, P2, PT, R30, R19, RZ ;  /* 0x000000131e187210 */ /* 0x000fe40007f5e0ff */
[----:B------:R-:W-:Y:S01]  /*3470*/  IADD3 R30, P5, PT, R31, R38, RZ ;  /* 0x000000261f1e7210 */ /* 0x000fe20007fbe0ff */
[----:B------:R-:W-:-:S03]  /*3480*/  IMAD.WIDE.U32 R34, R10, R10, R34 ;  /* 0x0000000a0a227225 */ /* 0x000fc600078e0022 */
[----:B------:R-:W-:Y:S01]  /*3490*/  IADD3.X R31, PT, PT, RZ, RZ, RZ, P5, !PT ;  /* 0x000000ffff1f7210 */ /* 0x000fe20002ffe4ff */
[----:B------:R-:W-:Y:S01]  /*34a0*/  IMAD.X R7, RZ, RZ, RZ, P0 ;  /* 0x000000ffff077224 */ /* 0x000fe200000e06ff */
[----:B------:R-:W-:Y:S01]  /*34b0*/  IADD3 R38, P3, PT, R25, R35, RZ ;  /* 0x0000002319267210 */ /* 0x000fe20007f7e0ff */
[----:B------:R-:W-:Y:S02]  /*34c0*/  IMAD.X R12, RZ, RZ, RZ, P4 ;  /* 0x000000ffff0c7224 */ /* 0x000fe400020e06ff */
[----:B------:R-:W-:Y:S01]  /*34d0*/  IMAD.X R25, RZ, RZ, RZ, P2 ;  /* 0x000000ffff197224 */ /* 0x000fe200010e06ff */
[----:B------:R-:W-:Y:S01]  /*34e0*/  IADD3 R7, P4, PT, R16, R7, RZ ;  /* 0x0000000710077210 */ /* 0x000fe20007f9e0ff */
[----:B------:R-:W-:Y:S01]  /*34f0*/  IMAD.X R19, RZ, RZ, RZ, P1 ;  /* 0x000000ffff137224 */ /* 0x000fe200008e06ff */
[----:B------:R-:W-:Y:S01]  /*3500*/  IADD3 R16, P5, PT, R34, R17, RZ ;  /* 0x0000001122107210 */ /* 0x000fe20007fbe0ff */
[----:B------:R-:W-:Y:S01]  /*3510*/  IMAD.WIDE.U32 R30, R36, R15, R30 ;  /* 0x0000000f241e7225 */ /* 0x000fe200078e001e */
[----:B------:R-:W-:-:S02]  /*3520*/  IADD3.X R39, PT, PT, RZ, RZ, RZ, P3, !PT ;  /* 0x000000ffff277210 */ /* 0x000fc40001ffe4ff */
[----:B------:R-:W-:Y:S01]  /*3530*/  IADD3 R7, P0, PT, R12, R7, RZ ;  /* 0x000000070c077210 */ /* 0x000fe20007f1e0ff */
[----:B------:R-:W-:Y:S01]  /*3540*/  IMAD.WIDE.U32 R24, R33, UR23, R24 ;  /* 0x0000001721187c25 */ /* 0x000fe2000f8e0018 */
[----:B------:R-:W-:-:S03]  /*3550*/  IADD3 R6, P1, PT, R31, R6, RZ ;  /* 0x000000061f067210 */ /* 0x000fc60007f3e0ff */
[----:B------:R-:W-:Y:S01]  /*3560*/  IMAD.WIDE.U32 R18, R28, UR15, R18 ;  /* 0x0000000f1c127c25 */ /* 0x000fe2000f8e0012 */
[----:B------:R-:W-:-:S03]  /*3570*/  IADD3 R30, P2, PT, R30, R25, RZ ;  /* 0x000000191e1e7210 */ /* 0x000fc60007f5e0ff */
[----:B------:R-:W-:Y:S01]  /*3580*/  IMAD.X R17, RZ, RZ, RZ, P5 ;  /* 0x000000ffff117224 */ /* 0x000fe200028e06ff */
[----:B------:R-:W-:Y:S01]  /*3590*/  IADD3 R24, P3, PT, R24, R19, RZ ;  /* 0x0000001318187210 */ /* 0x000fe20007f7e0ff */
[----:B------:R-:W-:-:S04]  /*35a0*/  IMAD.WIDE.U32 R20, R26, UR13, R20 ;  /* 0x0000000d1a147c25 */ /* 0x000fc8000f8e0014 */
[----:B------:R-:W-:Y:S01]  /*35b0*/  IMAD.X R19, RZ, RZ, RZ, P4 ;  /* 0x000000ffff137224 */ /* 0x000fe200020e06ff */
[----:B------:R-:W-:Y:S01]  /*35c0*/  IADD3 R18, P4, PT, R18, R21, RZ ;  /* 0x0000001512127210 */ /* 0x000fe20007f9e0ff */
[----:B------:R-:W-:Y:S01]  /*35d0*/  IMAD.WIDE.U32 R16, R9, R27, R16 ;  /* 0x0000001b09107225 */ /* 0x000fe200078e0010 */
[----:B------:R-:W-:-:S03]  /*35e0*/  MOV R22, R20 ;  /* 0x0000001400167202 */ /* 0x000fc60000000f00 */
[----:B------:R-:W-:-:S04]  /*35f0*/  IMAD.WIDE.U32 R38, R10, R27, R38 ;  /* 0x0000001b0a267225 */ /* 0x000fc800078e0026 */
[----:B------:R-:W-:Y:S01]  /*3600*/  IMAD R5, R20, UR20, RZ ;  /* 0x0000001414057c24 */ /* 0x000fe2000f8e02ff */
[----:B------:R-:W-:Y:S01]  /*3610*/  IADD3.X R20, PT, PT, RZ, RZ, RZ, P1, !PT ;  /* 0x000000ffff147210 */ /* 0x000fe20000ffe4ff */
[----:B------:R-:W-:Y:S01]  /*3620*/  IMAD.X R31, RZ, RZ, RZ, P2 ;  /* 0x000000ffff1f7224 */ /* 0x000fe200010e06ff */
[----:B------:R-:W-:Y:S01]  /*3630*/  IADD3 R12, P2, PT, R16, R19, RZ ;  /* 0x00000013100c7210 */ /* 0x000fe20007f5e0ff */
[----:B------:R-:W-:Y:S01]  /*3640*/  IMAD.X R25, RZ, RZ, RZ, P3 ;  /* 0x000000ffff197224 */ /* 0x000fe200018e06ff */
[----:B------:R-:W-:Y:S01]  /*3650*/  IADD3.X R19, PT, PT, RZ, RZ, RZ, P4, !PT ;  /* 0x000000ffff137210 */ /* 0x000fe200027fe4ff */
[----:B------:R-:W-:Y:S01]  /*3660*/  IMAD.WIDE.U32 R30, R33, R14, R30 ;  /* 0x0000000e211e7225 */ /* 0x000fe200078e001e */
[----:B------:R-:W-:Y:S02]  /*3670*/  IADD3 R16, P1, PT, R38, R17, RZ ;  /* 0x0000001126107210 */ /* 0x000fe40007f3e0ff */
[----:B------:R-:W-:Y:S01]  /*3680*/  IADD3 R7, P5, PT, R20, R7, RZ ;  /* 0x0000000714077210 */ /* 0x000fe20007fbe0ff */
[----:B------:R-:W-:Y:S01]  /*3690*/  IMAD.X R17, RZ, RZ, RZ, P0 ;  /* 0x000000ffff117224 */ /* 0x000fe200000e06ff */
[----:B------:R-:W-:Y:S01]  /*36a0*/  IADD3 R20, P0, PT, R31, R6, RZ ;  /* 0x000000061f147210 */ /* 0x000fe20007f1e0ff */
[----:B------:R-:W-:-:S02]  /*36b0*/  IMAD.MOV.U32 R23, RZ, RZ, RZ ;  /* 0x000000ffff177224 */ /* 0x000fc400078e00ff */
[----:B------:R-:W-:Y:S01]  /*36c0*/  IMAD.WIDE.U32 R24, R28, UR22, R24 ;  /* 0x000000161c187c25 */ /* 0x000fe2000f8e0018 */
[----:B------:R-:W-:Y:S02]  /*36d0*/  IADD3 R12, P4, PT, R17, R12, RZ ;  /* 0x0000000c110c7210 */ /* 0x000fe40007f9e0ff */
[----:B------:R-:W-:Y:S01]  /*36e0*/  IADD3.X R21, PT, PT, RZ, RZ, RZ, P0, !PT ;  /* 0x000000ffff157210 */ /* 0x000fe200007fe4ff */
[----:B------:R-:W-:Y:S01]  /*36f0*/  IMAD.WIDE.U32 R18, R26, UR14, R18 ;  /* 0x0000000e1a127c25 */ /* 0x000fe2000f8e0012 */
[----:B------:R-:W-:Y:S02]  /*3700*/  IADD3 R30, P3, PT, R30, R25, RZ ;  /* 0x000000191e1e7210 */ /* 0x000fe40007f7e0ff */
[----:B------:R-:W-:Y:S01]  /*3710*/  IADD3.X R6, PT, PT, RZ, RZ, RZ, P4, !PT ;  /* 0x000000ffff067210 */ /* 0x000fe200027fe4ff */
[----:B------:R-:W-:Y:S01]  /*3720*/  IMAD.X R17, RZ, RZ, RZ, P5 ;  /* 0x000000ffff117224 */ /* 0x000fe200028e06ff */
[----:B------:R-:W-:Y:S01]  /*3730*/  IADD3 R24, P5, PT, R24, R19, RZ ;  /* 0x0000001318187210 */ /* 0x000fe20007fbe0ff */
[----:B------:R-:W-:Y:S01]  /*3740*/  IMAD.HI.U32 R22, R5, UR12, R22 ;  /* 0x0000000c05167c27 */ /* 0x000fe2000f8e0016 */
[----:B------:R-:W-:-:S02]  /*3750*/  IADD3.X R31, PT, PT, RZ, RZ, RZ, P3, !PT ;  /* 0x000000ffff1f7210 */ /* 0x000fc40001ffe4ff */
[----:B------:R-:W-:Y:S01]  /*3760*/  IADD3 R12, P0, PT, R17, R12, RZ ;  /* 0x0000000c110c7210 */ /* 0x000fe20007f1e0ff */
[----:B------:R-:W-:Y:S01]  /*3770*/  IMAD.X R17, RZ, RZ, RZ, P1 ;  /* 0x000000ffff117224 */ /* 0x000fe200008e06ff */
[----:B------:R-:W-:Y:S01]  /*3780*/  IADD3 R18, P6, PT, R18, R22, RZ ;  /* 0x0000001612127210 */ /* 0x000fe20007fde0ff */
[----:B------:R-:W-:Y:S02]  /*3790*/  IMAD.X R25, RZ, RZ, RZ, P5 ;  /* 0x000000ffff197224 */ /* 0x000fe400028e06ff */
[----:B------:R-:W-:Y:S02]  /*37a0*/  IMAD.X R23, RZ, RZ, RZ, P2 ;  /* 0x000000ffff177224 */ /* 0x000fe400010e06ff */
[----:B------:R-:W-:-:S04]  /*37b0*/  IMAD.WIDE.U32 R16, R10, R27, R16 ;  /* 0x0000001b0a107225 */ /* 0x000fc800078e0010 */
[----:B------:R-:W-:Y:S01]  /*37c0*/  IMAD.WIDE.U32 R20, R33, R15, R20 ;  /* 0x0000000f21147225 */ /* 0x000fe200078e0014 */
[----:B------:R-:W-:Y:S02]  /*37d0*/  IADD3 R23, P3, PT, R16, R23, RZ ;  /* 0x0000001710177210 */ /* 0x000fe40007f7e0ff */
[----:B------:R-:W-:Y:S01]  /*37e0*/  IADD3 R38, P2, PT, R39, R17, RZ ;  /* 0x0000001127267210 */ /* 0x000fe20007f5e0ff */
[----:B------:R-:W-:Y:S02]  /*37f0*/  IMAD.X R19, RZ, RZ, RZ, P6 ;  /* 0x000000ffff137224 */ /* 0x000fe400030e06ff */
[----:B------:R-:W-:-:S04]  /*3800*/  IMAD.WIDE.U32 R30, R28, UR23, R30 ;  /* 0x000000171c1e7c25 */ /* 0x000fc8000f8e001e */
[----:B------:R-:W-:Y:S01]  /*3810*/  IMAD.WIDE.U32 R24, R26, UR15, R24 ;  /* 0x0000000f1a187c25 */ /* 0x000fe2000f8e0018 */
[----:B------:R-:W-:-:S03]  /*3820*/  IADD3 R16, P1, PT, R20, R31, RZ ;  /* 0x0000001f14107210 */ /* 0x000fc60007f3e0ff */
[----:B------:R-:W-:Y:S01]  /*3830*/  IMAD.WIDE.U32 R18, R5, UR13, R18 ;  /* 0x0000000d05127c25 */ /* 0x000fe2000f8e0012 */
[----:B------:R-:W-:-:S03]  /*3840*/  IADD3 R30, P5, PT, R30, R25, RZ ;  /* 0x000000191e1e7210 */ /* 0x000fc60007fbe0ff */
[----:B------:R-:W-:Y:S01]  /*3850*/  IMAD.X R17, RZ, RZ, RZ, P1 ;  /* 0x000000ffff117224 */ /* 0x000fe200008e06ff */
[----:B------:R-:W-:Y:S01]  /*3860*/  IADD3 R24, P6, PT, R24, R19, RZ ;  /* 0x0000001318187210 */ /* 0x000fe20007fde0ff */
[----:B------:R-:W-:Y:S01]  /*3870*/  IMAD.X R31, RZ, RZ, RZ, P5 ;  /* 0x000000ffff1f7224 */ /* 0x000fe200028e06ff */
[----:B------:R-:W-:Y:S01]  /*3880*/  IADD3 R7, P1, PT, R21, R7, RZ ;  /* 0x0000000715077210 */ /* 0x000fe20007f3e0ff */
[----:B------:R-:W-:Y:S01]  /*3890*/  IMAD.WIDE.U32 R16, R28, R14, R16 ;  /* 0x0000000e1c107225 */ /* 0x000fe200078e0010 */
[----:B------:R-:W-:-:S03]  /*38a0*/  IADD3.X R25, PT, PT, RZ, RZ, RZ, P6, !PT ;  /* 0x000000ffff197210 */ /* 0x000fc600037fe4ff */
[----:B------:R-:W-:Y:S01]  /*38b0*/  IMAD.WIDE.U32 R30, R26, UR22, R30 ;  /* 0x000000161a1e7c25 */ /* 0x000fe2000f8e001e */
[----:B------:R-:W-:-:S03]  /*38c0*/  IADD3 R20, P4, PT, R17, R7, RZ ;  /* 0x0000000711147210 */ /* 0x000fc60007f9e0ff */
[----:B------:R-:W-:Y:S01]  /*38d0*/  IMAD R22, R18, UR20, RZ ;  /* 0x0000001412167c24 */ /* 0x000fe2000f8e02ff */
[----:B------:R-:W-:Y:S01]  /*38e0*/  IADD3 R16, P5, PT, R16, R31, RZ ;  /* 0x0000001f10107210 */ /* 0x000fe20007fbe0ff */
[----:B------:R-:W-:Y:S02]  /*38f0*/  IMAD.MOV.U32 R19, RZ, RZ, RZ ;  /* 0x000000ffff137224 */ /* 0x000fe400078e00ff */
[----:B------:R-:W-:Y:S01]  /*3900*/  IMAD.WIDE.U32 R24, R5, UR14, R24 ;  /* 0x0000000e05187c25 */ /* 0x000fe2000f8e0018 */
[----:B------:R-:W-:-:S03]  /*3910*/  IADD3.X R17, PT, PT, RZ, RZ, RZ, P5, !PT ;  /* 0x000000ffff117210 */ /* 0x000fc60002ffe4ff */
[----:B------:R-:W-:Y:S01]  /*3920*/  IMAD.HI.U32 R19, R22, UR12, R18 ;  /* 0x0000000c16137c27 */ /* 0x000fe2000f8e0012 */
[----:B------:R-:W-:-:S03]  /*3930*/  IADD3 R30, P6, PT, R30, R25, RZ ;  /* 0x000000191e1e7210 */ /* 0x000fc60007fde0ff */
[----:B------:R-:W-:Y:S01]  /*3940*/  IMAD.X R21, RZ, RZ, RZ, P4 ;  /* 0x000000ffff157224 */ /* 0x000fe200020e06ff */
[----:B------:R-:W-:Y:S01]  /*3950*/  IADD3 R40, P5, PT, R24, R19, RZ ;  /* 0x0000001318287210 */ /* 0x000fe20007fbe0ff */
[----:B------:R-:W-:Y:S01]  /*3960*/  IMAD.X R31, RZ, RZ, RZ, P6 ;  /* 0x000000ffff1f7224 */ /* 0x000fe200030e06ff */
[----:B------:R-:W-:Y:S01]  /*3970*/  IADD3 R6, P4, PT, R6, R23, RZ ;  /* 0x0000001706067210 */ /* 0x000fe20007f9e0ff */
[----:B------:R-:W-:Y:S01]  /*3980*/  IMAD.WIDE.U32 R16, R26, UR23, R16 ;  /* 0x000000171a107c25 */ /* 0x000fe2000f8e0010 */
[----:B------:R-:W-:-:S03]  /*3990*/  IADD3.X R41, PT, PT, RZ, RZ, RZ, P5, !PT ;  /* 0x000000ffff297210 */ /* 0x000fc60002ffe4ff */
[----:B------:R-:W-:-:S04]  /*39a0*/  IMAD.WIDE.U32 R30, R5, UR15, R30 ;  /* 0x0000000f051e7c25 */ /* 0x000fc8000f8e001e */
[----:B------:R-:W-:-:S04]  /*39b0*/  IMAD.WIDE.U32 R20, R28, R15, R20 ;  /* 0x0000000f1c147225 */ /* 0x000fc800078e0014 */
[----:B------:R-:W-:Y:S01]  /*39c0*/  IMAD.WIDE.U32 R40, R22, UR13, R40 ;  /* 0x0000000d16287c25 */ /* 0x000fe2000f8e0028 */
[----:B------:R-:W-:-:S03]  /*39d0*/  IADD3 R18, P6, PT, R20, R17, RZ ;  /* 0x0000001114127210 */ /* 0x000fc60007fde0ff */
[----:B------:R-:W-:Y:S01]  /*39e0*/  IMAD.X R7, RZ, RZ, RZ, P1 ;  /* 0x000000ffff077224 */ /* 0x000fe200008e06ff */
[----:B------:R-:W-:Y:S01]  /*39f0*/  IADD3 R16, P1, PT, R16, R31, RZ ;  /* 0x0000001f10107210 */ /* 0x000fe20007f3e0ff */
[----:B------:R-:W-:Y:S01]  /*3a00*/  IMAD.X R23, RZ, RZ, RZ, P0 ;  /* 0x000000ffff177224 */ /* 0x000fe200000e06ff */
[----:B------:R-:W-:Y:S01]  /*3a10*/  IADD3 R30, P0, PT, R30, R41, RZ ;  /* 0x000000291e1e7210 */ /* 0x000fe20007f1e0ff */
[----:B------:R-:W-:Y:S01]  /*3a20*/  IMAD.X R19, RZ, RZ, RZ, P6 ;  /* 0x000000ffff137224 */ /* 0x000fe200030e06ff */
[----:B------:R-:W-:Y:S01]  /*3a30*/  IADD3 R7, P5, PT, R7, R12, RZ ;  /* 0x0000000c07077210 */ /* 0x000fe20007fbe0ff */
[----:B------:R-:W-:Y:S01]  /*3a40*/  IMAD.X R39, RZ, RZ, RZ, P2 ;  /* 0x000000ffff277224 */ /* 0x000fe200010e06ff */
[----:B------:R-:W-:Y:S01]  /*3a50*/  IADD3.X R17, PT, PT, RZ, RZ, RZ, P1, !PT ;  /* 0x000000ffff117210 */ /* 0x000fe20000ffe4ff */
[----:B------:R-:W-:Y:S01]  /*3a60*/  IMAD.X R31, RZ, RZ, RZ, P0 ;  /* 0x000000ffff1f7224 */ /* 0x000fe200000e06ff */
[----:B------:R-:W-:Y:S01]  /*3a70*/  IADD3 R7, P6, PT, R21, R7, RZ ;  /* 0x0000000715077210 */ /* 0x000fe20007fde0ff */
[----:B------:R-:W-:Y:S01]  /*3a80*/  IMAD.WIDE.U32 R18, R26, R14, R18 ;  /* 0x0000000e1a127225 */ /* 0x000fe200078e0012 */
[----:B------:R-:W-:-:S03]  /*3a90*/  IADD3 R23, P1, PT, R23, R6, RZ ;  /* 0x0000000617177210 */ /* 0x000fc60007f3e0ff */
[----:B------:R-:W-:Y:S01]  /*3aa0*/  IMAD.WIDE.U32 R20, R5, UR22, R16 ;  /* 0x0000001605147c25 */ /* 0x000fe2000f8e0010 */
[----:B------:R-:W-:-:S03]  /*3ab0*/  IADD3 R6, P0, PT, R19, R7, RZ ;  /* 0x0000000713067210 */ /* 0x000fc60007f1e0ff */
[----:B------:R-:W-:Y:S01]  /*3ac0*/  IMAD.WIDE.U32 R16, R22, UR14, R30 ;  /* 0x0000000e16107c25 */ /* 0x000fe2000f8e001e */
[----:B------:R-:W-:Y:S02]  /*3ad0*/  IADD3 R18, P2, PT, R18, R21, RZ ;  /* 0x0000001512127210 */ /* 0x000fe40007f5e0ff */
[----:B------:R-:W-:Y:S01]  /*3ae0*/  IADD3.X R7, PT, PT, RZ, RZ, RZ, P0, !PT ;  /* 0x000000ffff077210 */ /* 0x000fe200007fe4ff */
[----:B------:R-:W-:Y:S01]  /*3af0*/  IMAD.X R12, RZ, RZ, RZ, P5 ;  /* 0x000000ffff0c7224 */ /* 0x000fe200028e06ff */
[----:B------:R-:W-:Y:S01]  /*3b00*/  IADD3 R20, P5, PT, R20, R17, RZ ;  /* 0x0000001114147210 */ /* 0x000fe20007fbe0ff */
[----:B------:R-:W-:Y:S01]  /*3b10*/  IMAD.X R19, RZ, RZ, RZ, P2 ;  /* 0x000000ffff137224 */ /* 0x000fe200010e06ff */
[----:B------:R-:W-:Y:S01]  /*3b20*/  MOV R36, R16 ;  /* 0x0000001000247202 */ /* 0x000fe20000000f00 */
[----:B------:R-:W-:Y:S01]  /*3b30*/  IMAD.WIDE.U32 R6, R26, R15, R6 ;  /* 0x0000000f1a067225 */ /* 0x000fe200078e0006 */
[----:B------:R-:W-:Y:S02]  /*3b40*/  IADD3 R12, P0, PT, R12, R23, RZ ;  /* 0x000000170c0c7210 */ /* 0x000fe40007f1e0ff */
[----:B------:R-:W-:Y:S01]  /*3b50*/  IADD3.X R23, PT, PT, RZ, RZ, RZ, P3, !PT ;  /* 0x000000ffff177210 */ /* 0x000fe20001ffe4ff */
[----:B------:R-:W-:-:S02]  /*3b60*/  IMAD.X R21, RZ, RZ, RZ, P5 ;  /* 0x000000ffff157224 */ /* 0x000fc400028e06ff */
[----:B------:R-:W-:-:S04]  /*3b70*/  IMAD.WIDE.U32 R18, R5, UR23, R18 ;  /* 0x0000001705127c25 */ /* 0x000fc8000f8e0012 */
[----:B------:R-:W-:Y:S01]  /*3b80*/  IMAD.WIDE.U32 R20, R22, UR15, R20 ;  /* 0x0000000f16147c25 */ /* 0x000fe2000f8e0014 */
[----:B------:R-:W-:-:S03]  /*3b90*/  IADD3 R30, P3, PT, R6, R19, RZ ;  /* 0x00000013061e7210 */ /* 0x000fc60007f7e0ff */
[----:B------:R-:W-:Y:S01]  /*3ba0*/  IMAD.X R33, RZ, RZ, RZ, P6 ;  /* 0x000000ffff217224 */ /* 0x000fe200030e06ff */
[----:B------:R-:W-:Y:S01]  /*3bb0*/  IADD3 R18, P6, PT, R18, R21, RZ ;  /* 0x0000001512127210 */ /* 0x000fe20007fde0ff */
[----:B------:R-:W-:-:S03]  /*3bc0*/  IMAD.WIDE.U32 R24, R27, R27, R38 ;  /* 0x0000001b1b187225 */ /* 0x000fc600078e0026 */
[----:B------:R-:W-:Y:S01]  /*3bd0*/  IADD3 R33, P2, PT, R33, R12, RZ ;  /* 0x0000000c21217210 */ /* 0x000fe20007f5e0ff */
[----:B------:R-:W-:Y:S01]  /*3be0*/  IMAD.X R31, RZ, RZ, RZ, P3 ;  /* 0x000000ffff1f7224 */ /* 0x000fe200018e06ff */
[----:B------:R-:W-:Y:S01]  /*3bf0*/  IADD3.X R12, PT, PT, RZ, RZ, RZ, P4, !PT ;  /* 0x000000ffff0c7210 */ /* 0x000fe200027fe4ff */
[----:B------:R-:W-:Y:S01]  /*3c00*/  IMAD.X R19, RZ, RZ, RZ, P6 ;  /* 0x000000ffff137224 */ /* 0x000fe200030e06ff */
[----:B------:R-:W-:Y:S01]  /*3c10*/  IADD3 R23, P5, PT, R24, R23, RZ ;  /* 0x0000001718177210 */ /* 0x000fe20007fbe0ff */
[----:B------:R-:W-:Y:S01]  /*3c20*/  IMAD.WIDE.U32 R30, R5, R14, R30 ;  /* 0x0000000e051e7225 */ /* 0x000fe200078e001e */
[----:B------:R-:W-:Y:S02]  /*3c30*/  IADD3 R7, P3, PT, R7, R33, RZ ;  /* 0x0000002107077210 */ /* 0x000fe40007f7e0ff */
[----:B------:R-:W-:Y:S01]  /*3c40*/  IADD3 R12, P4, PT, R12, R23, RZ ;  /* 0x000000170c0c7210 */ /* 0x000fe20007f9e0ff */
[----:B------:R-:W-:Y:S01]  /*3c50*/  IMAD.WIDE.U32 R18, R22, UR22, R18 ;  /* 0x0000001616127c25 */ /* 0x000fe2000f8e0012 */
[----:B------:R-:W-:-:S02]  /*3c60*/  IADD3.X R23, PT, PT, RZ, RZ, RZ, P1, !PT ;  /* 0x000000ffff177210 */ /* 0x000fc40000ffe4ff */
[----:B------:R-:W-:Y:S01]  /*3c70*/  IADD3 R6, P6, PT, R31, R7, RZ ;  /* 0x000000071f067210 */ /* 0x000fe20007fde0ff */
[----:B------:R-:W-:Y:S01]  /*3c80*/  IMAD.MOV.U32 R34, RZ, RZ, R20 ;  /* 0x000000ffff227224 */ /* 0x000fe200078e0014 */
[----:B------:R-:W-:Y:S01]  /*3c90*/  IADD3 R12, P1, PT, R23, R12, RZ ;  /* 0x0000000c170c7210 */ /* 0x000fe20007f3e0ff */
[----:B------:R-:W-:Y:S01]  /*3ca0*/  IMAD.X R23, RZ, RZ, RZ, P0 ;  /* 0x000000ffff177224 */ /* 0x000fe200000e06ff */
[----:B------:R-:W-:Y:S01]  /*3cb0*/  IADD3 R38, P0, PT, R30, R19, RZ ;  /* 0x000000131e267210 */ /* 0x000fe20007f1e0ff */
[----:B------:R-:W-:Y:S01]  /*3cc0*/  IMAD.X R7, RZ, RZ, RZ, P6 ;  /* 0x000000ffff077224 */ /* 0x000fe200030e06ff */
[----:B------:R-:W-:Y:S02]  /*3cd0*/  IADD3.X R24, PT, PT, RZ, RZ, RZ, P5, !PT ;  /* 0x000000ffff187210 */ /* 0x000fe40002ffe4ff */
[----:B------:R-:W-:Y:S01]  /*3ce0*/  IADD3.X R39, PT, PT, RZ, RZ, RZ, P0, !PT ;  /* 0x000000ffff277210 */ /* 0x000fe200007fe4ff */
[----:B------:R-:W-:Y:S01]  /*3cf0*/  IMAD.WIDE.U32 R6, R5, R15, R6 ;  /* 0x0000000f05067225 */ /* 0x000fe200078e0006 */
[----:B------:R-:W-:-:S03]  /*3d00*/  IADD3 R23, P0, PT, R23, R12, RZ ;  /* 0x0000000c17177210 */ /* 0x000fc60007f1e0ff */
[----:B------:R-:W-:Y:S02]  /*3d10*/  IMAD.X R12, RZ, RZ, RZ, P2 ;  /* 0x000000ffff0c7224 */ /* 0x000fe400010e06ff */
[----:B------:R-:W-:-:S03]  /*3d20*/  IMAD.WIDE.U32 R38, R22, UR23, R38 ;  /* 0x0000001716267c25 */ /* 0x000fc6000f8e0026 */
[----:B------:R-:W-:Y:S01]  /*3d30*/  IADD3 R12, P2, PT, R12, R23, RZ ;  /* 0x000000170c0c7210 */ /* 0x000fe20007f5e0ff */
[----:B------:R-:W-:Y:S01]  /*3d40*/  IMAD.X R5, RZ, RZ, RZ, P3 ;  /* 0x000000ffff057224 */ /* 0x000fe200018e06ff */
[----:B------:R-:W-:Y:S02]  /*3d50*/  IADD3 R30, P6, PT, R6, R39, RZ ;  /* 0x00000027061e7210 */ /* 0x000fe40007fde0ff */
[----:B------:R-:W-:Y:S02]  /*3d60*/  IADD3.X R23, PT, PT, RZ, RZ, RZ, P1, !PT ;  /* 0x000000ffff177210 */ /* 0x000fe40000ffe4ff */
[----:B------:R-:W-:Y:S01]  /*3d70*/  IADD3 R6, P3, PT, R5, R12, RZ ;  /* 0x0000000c05067210 */ /* 0x000fe20007f7e0ff */
[----:B------:R-:W-:Y:S02]  /*3d80*/  IMAD.X R5, RZ, RZ, RZ, P4 ;  /* 0x000000ffff057224 */ /* 0x000fe400020e06ff */
[----:B------:R-:W-:Y:S01]  /*3d90*/  IMAD.X R31, RZ, RZ, RZ, P6 ;  /* 0x000000ffff1f7224 */ /* 0x000fe200030e06ff */
[----:B------:R-:W-:Y:S01]  /*3da0*/  IADD3 R7, P4, PT, R7, R6, RZ ;  /* 0x0000000607077210 */ /* 0x000fe20007f9e0ff */
[----:B------:R-:W-:Y:S01]  /*3db0*/  IMAD.X R12, RZ, RZ, RZ, P0 ;  /* 0x000000ffff0c7224 */ /* 0x000fe200000e06ff */
[----:B------:R-:W-:Y:S01]  /*3dc0*/  IADD3 R5, PT, PT, R5, R25, R24 ;  /* 0x0000001905057210 */ /* 0x000fe20007ffe018 */
[----:B------:R-:W-:-:S03]  /*3dd0*/  IMAD.WIDE.U32 R24, R22, R14, R30 ;  /* 0x0000000e16187225 */ /* 0x000fc600078e001e */
[----:B------:R-:W-:Y:S01]  /*3de0*/  IADD3 R5, PT, PT, R12, R5, R23 ;  /* 0x000000050c057210 */ /* 0x000fe20007ffe017 */
[----:B------:R-:W-:Y:S01]  /*3df0*/  IMAD.X R23, RZ, RZ, RZ, P2 ;  /* 0x000000ffff177224 */ /* 0x000fe200010e06ff */
[----:B------:R-:W-:Y:S01]  /*3e00*/  IADD3 R6, P0, PT, R25, R7, RZ ;  /* 0x0000000719067210 */ /* 0x000fe20007f1e0ff */
[----:B------:R-:W-:Y:S01]  /*3e10*/  IMAD.X R26, RZ, RZ, RZ, P4 ;  /* 0x000000ffff1a7224 */ /* 0x000fe200020e06ff */
[----:B------:R-:W-:Y:S01]  /*3e20*/  IADD3.X R12, PT, PT, RZ, RZ, RZ, P3, !PT ;  /* 0x000000ffff0c7210 */ /* 0x000fe20001ffe4ff */
[----:B------:R-:W-:Y:S02]  /*3e30*/  IMAD.MOV.U32 R30, RZ, RZ, R24 ;  /* 0x000000ffff1e7224 */ /* 0x000fe400078e0018 */
[----:B------:R-:W-:Y:S01]  /*3e40*/  IMAD.X R7, RZ, RZ, RZ, P0 ;  /* 0x000000ffff077224 */ /* 0x000fe200000e06ff */
[----:B------:R-:W-:Y:S01]  /*3e50*/  IADD3 R5, PT, PT, R12, R5, R23 ;  /* 0x000000050c057210 */ /* 0x000fe20007ffe017 */
[----:B------:R-:W-:Y:S02]  /*3e60*/  IMAD.MOV.U32 R12, RZ, RZ, R18 ;  /* 0x000000ffff0c7224 */ /* 0x000fe400078e0012 */
[----:B------:R-:W-:Y:S01]  /*3e70*/  IMAD.WIDE.U32 R22, R22, R15, R6 ;  /* 0x0000000f16167225 */ /* 0x000fe200078e0006 */
[----:B------:R-:W-:-:S03]  /*3e80*/  MOV R6, R38 ;  /* 0x0000002600067202 */ /* 0x000fc60000000f00 */
[----:B------:R-:W-:Y:S01]  /*3e90*/  IMAD.MOV.U32 R28, RZ, RZ, R22 ;  /* 0x000000ffff1c7224 */ /* 0x000fe200078e0016 */
[----:B------:R-:W-:-:S04]  /*3ea0*/  IADD3 R26, PT, PT, R23, R5, R26 ;  /* 0x00000005171a7210 */ /* 0x000fc80007ffe01a */
[----:B------:R-:W-:-:S13]  /*3eb0*/  ISETP.GT.U32.AND P0, PT, R26, R15, PT ;  /* 0x0000000f1a00720c */ /* 0x000fda0003f04070 */
[----:B------:R-:W-:Y:S05]  /*3ec0*/  @P0 BRA `(.L_x_13) ;  /* 0x0000000000640947 */ /* 0x000fea0003800000 */
[----:B------:R-:W-:-:S13]  /*3ed0*/  ISETP.GE.U32.AND P0, PT, R26, R15, PT ;  /* 0x0000000f1a00720c */ /* 0x000fda0003f06070 */
        /* <DEDUP_REMOVED lines=24> */
.L_x_13:
[----:B------:R-:W-:Y:S01]  /*4060*/  IADD3 R40, P0, PT, R40, -UR12, RZ ;  /* 0x8000000c28287c10 */ /* 0x000fe2000ff1e0ff */
[----:B------:R-:W-:-:S03]  /*4070*/  IMAD.MOV.U32 R7, RZ, RZ, -0x1 ;  /* 0xffffffffff077424 */ /* 0x000fc600078e00ff */
[----:B------:R-:W-:-:S04]  /*4080*/  IADD3.X R5, PT, PT, RZ, -0x1, RZ, P0, !PT ;  /* 0xffffffffff057810 */ /* 0x000fc800007fe4ff */
[----:B------:R-:W-:-:S04]  /*4090*/  SHF.R.U32.HI R5, RZ, 0x1f, R5 ;  /* 0x0000001fff057819 */ /* 0x000fc80000011605 */
[----:B------:R-:W-:-:S04]  /*40a0*/  IADD3 R36, P0, P1, R36, -UR13, -R5 ;  /* 0x8000000d24247c10 */ /* 0x000fc8000f91e805 */
[----:B------:R-:W-:-:S04]  /*40b0*/  IADD3.X R5, PT, PT, RZ, -0x1, R7, P0, P1 ;  /* 0xffffffffff057810 */ /* 0x000fc800007e2407 */
        /* <DEDUP_REMOVED lines=13> */
[----:B------:R-:W-:-:S04]  /*4190*/  IADD3 R28, P0, P1, R28, -R5, -R14 ;  /* 0x800000051c1c7210 */ /* 0x000fc8000791e80e */
[----:B------:R-:W-:-:S04]  /*41a0*/  IADD3.X R5, PT, PT, RZ, -0x1, R7, P0, P1 ;  /* 0xffffffffff057810 */ /* 0x000fc800007e2407 */
[----:B------:R-:W-:-:S04]  /*41b0*/  SHF.R.U32.HI R5, RZ, 0x1f, R5 ;  /* 0x0000001fff057819 */ /* 0x000fc80000011605 */
[----:B------:R-:W-:-:S07]  /*41c0*/  IADD3 R26, PT, PT, R26, -R15, -R5 ;  /* 0x8000000f1a1a7210 */ /* 0x000fce0007ffe805 */
.L_x_14:
[----:B------:R-:W-:-:S04]  /*41d0*/  IMAD.WIDE.U32 R38, R40, R8, RZ ;  /* 0x0000000828267225 */ /* 0x000fc800078e00ff */
[----:B------:R-:W-:Y:S02]  /*41e0*/  IMAD.MOV.U32 R31, RZ, RZ, RZ ;  /* 0x000000ffff1f7224 */ /* 0x000fe400078e00ff */
[----:B------:R-:W-:Y:S02]  /*41f0*/  IMAD.MOV.U32 R17, RZ, RZ, RZ ;  /* 0x000000ffff117224 */ /* 0x000fe400078e00ff */
[----:B------:R-:W-:Y:S01]  /*4200*/  IMAD.MOV.U32 R7, RZ, RZ, RZ ;  /* 0x000000ffff077224 */ /* 0x000fe200078e00ff */
[----:B------:R-:W-:Y:S01]  /*4210*/  IADD3 R16, PT, PT, R39, R31, RZ ;  /* 0x0000001f27107210 */ /* 0x000fe20007ffe0ff */
[----:B------:R-:W-:Y:S02]  /*4220*/  IMAD.MOV.U32 R43, RZ, RZ, RZ ;  /* 0x000000ffff2b7224 */ /* 0x000fe400078e00ff */
[----:B------:R-:W-:Y:S02]  /*4230*/  IMAD.MOV.U32 R5, RZ, RZ, RZ ;  /* 0x000000ffff057224 */ /* 0x000fe400078e00ff */
[----:B------:R-:W-:-:S04]  /*4240*/  IMAD.WIDE.U32 R16, R11, R40, R16 ;  /* 0x000000280b107225 */ /* 0x000fc800078e0010 */
[----:B------:R-:W-:Y:S02]  /*4250*/  IMAD.IADD R42, R31, 0x1, R17 ;  /* 0x000000011f2a7824 */ /* 0x000fe400078e0211 */
[----:B------:R-:W-:Y:S02]  /*4260*/  HFMA2 R17, -RZ, RZ, 0, 0 ;  /* 0x00000000ff117431 */ /* 0x000fe400000001ff */
[----:B------:R-:W-:Y:S02]  /*4270*/  IMAD.MOV.U32 R39, RZ, RZ, RZ ;  /* 0x000000ffff277224 */ /* 0x000fe400078e00ff */
[----:B------:R-:W-:-:S04]  /*4280*/  IMAD.WIDE.U32 R42, R32, R40, R42 ;  /* 0x00000028202a7225 */ /* 0x000fc800078e002a */
[----:B------:R-:W-:-:S05]  /*4290*/  IMAD.WIDE.U32 R16, R8, R36, R16 ;  /* 0x0000002408107225 */ /* 0x000fca00078e0010 */
[----:B------:R-:W-:-:S04]  /*42a0*/  IADD3 R19, PT, PT, R17, R7, RZ ;  /* 0x0000000711137210 */ /* 0x000fc80007ffe0ff */
[----:B------:R-:W-:Y:S01]  /*42b0*/  IADD3 R18, P0, PT, R19, R42, RZ ;  /* 0x0000002a13127210 */ /* 0x000fe20007f1e0ff */
[----:B------:R-:W-:Y:S01]  /*42c0*/  IMAD.IADD R42, R31, 0x1, R43 ;  /* 0x000000011f2a7824 */ /* 0x000fe200078e022b */
[----:B------:R-:W-:-:S03]  /*42d0*/  MOV R43, RZ ;  /* 0x000000ff002b7202 */ /* 0x000fc60000000f00 */
[----:B------:R-:W-:Y:S02]  /*42e0*/  IMAD.X R19, RZ, RZ, RZ, P0 ;  /* 0x000000ffff137224 */ /* 0x000fe400000e06ff */
[----:B------:R-:W-:-:S04]  /*42f0*/  IMAD.WIDE.U32 R42, R13, R40, R42 ;  /* 0x000000280d2a7225 */ /* 0x000fc800078e002a */
[----:B------:R-:W-:-:S04]  /*4300*/  IMAD.WIDE.U32 R18, R11, R36, R18 ;  /* 0x000000240b127225 */ /* 0x000fc800078e0012 */
[----:B------:R-:W-:Y:S02]  /*4310*/  IMAD.IADD R21, R7, 0x1, R19 ;  /* 0x0000000107157824 */ /* 0x000fe400078e0213 */
[----:B------:R-:W-:-:S03]  /*4320*/  IMAD.MOV.U32 R19, RZ, RZ, RZ ;  /* 0x000000ffff137224 */ /* 0x000fc600078e00ff */
[----:B------:R-:W-:Y:S01]  /*4330*/  IADD3 R20, P0, PT, R21, R42, RZ ;  /* 0x0000002a15147210 */ /* 0x000fe20007f1e0ff */
[----:B------:R-:W-:Y:S01]  /*4340*/  IMAD.WIDE.U32 R18, R8, R34, R18 ;  /* 0x0000002208127225 */ /* 0x000fe200078e0012 */
[----:B------:R-:W-:-:S03]  /*4350*/  IADD3 R42, PT, PT, R31, R43, RZ ;  /* 0x0000002b1f2a7210 */ /* 0x000fc60007ffe0ff */
[----:B------:R-:W-:Y:S01]  /*4360*/  IMAD.X R21, RZ, RZ, RZ, P0 ;  /* 0x000000ffff157224 */ /* 0x000fe200000e06ff */
[----:B------:R-:W-:Y:S01]  /*4370*/  IADD3 R17, PT, PT, R19, R5, RZ ;  /* 0x0000000513117210 */ /* 0x000fe20007ffe0ff */
[----:B------:R-:W-:Y:S02]  /*4380*/  IMAD.MOV.U32 R43, RZ, RZ, RZ ;  /* 0x000000ffff2b7224 */ /* 0x000fe400078e00ff */
[----:B------:R-:W-:-:S04]  /*4390*/  IMAD.WIDE.U32 R20, R32, R36, R20 ;  /* 0x0000002420147225 */ /* 0x000fc800078e0014 */
[----:B------:R-:W-:Y:S01]  /*43a0*/  IMAD.WIDE.U32 R42, R29, R40, R42 ;  /* 0x000000281d2a7225 */ /* 0x000fe200078e002a */
[----:B------:R-:W-:-:S03]  /*43b0*/  IADD3 R20, P1, PT, R17, R20, RZ ;  /* 0x0000001411147210 */ /* 0x000fc60007f3e0ff */
[----:B------:R-:W-:Y:S01]  /*43c0*/  IMAD.IADD R25, R7, 0x1, R21 ;  /* 0x0000000107197824 */ /* 0x000fe200078e0215 */
[----:B------:R-:W-:-:S04]  /*43d0*/  IADD3.X R21, PT, PT, RZ, RZ, RZ, P1, !PT ;  /* 0x000000ffff157210 */ /* 0x000fc80000ffe4ff */
[----:B------:R-:W-:Y:S01]  /*43e0*/  IADD3 R24, P0, PT, R25, R42, RZ ;  /* 0x0000002a19187210 */ /* 0x000fe20007f1e0ff */
[----:B------:R-:W-:-:S04]  /*43f0*/  IMAD.WIDE.U32 R20, R11, R34, R20 ;  /* 0x000000220b147225 */ /* 0x000fc800078e0014 */
[----:B------:R-:W-:Y:S01]  /*4400*/  IMAD.X R25, RZ, RZ, RZ, P0 ;  /* 0x000000ffff197224 */ /* 0x000fe200000e06ff */
[----:B------:R-:W-:Y:S01]  /*4410*/  IADD3 R22, PT, PT, R5, R21, RZ ;  /* 0x0000001505167210 */ /* 0x000fe20007ffe0ff */
[----:B------:R-:W-:Y:S01]  /*4420*/  IMAD.IADD R42, R31, 0x1, R43 ;  /* 0x000000011f2a7824 */ /* 0x000fe200078e022b */
[----:B------:R-:W-:Y:S01]  /*4430*/  MOV R21, RZ ;  /* 0x000000ff00157202 */ /* 0x000fe20000000f00 */
[----:B------:R-:W-:-:S04]  /*4440*/  IMAD.WIDE.U32 R24, R13, R36, R24 ;  /* 0x000000240d187225 */ /* 0x000fc800078e0018 */
[----:B------:R-:W-:Y:S01]  /*4450*/  IMAD.MOV.U32 R43, RZ, RZ, RZ ;  /* 0x000000ffff2b7224 */ /* 0x000fe200078e00ff */
[----:B------:R-:W-:Y:S01]  /*4460*/  IADD3 R22, P1, PT, R22, R24, RZ ;  /* 0x0000001816167210 */ /* 0x000fe20007f3e0ff */
[----:B------:R-:W-:Y:S02]  /*4470*/  IMAD.IADD R44, R7, 0x1, R25 ;  /* 0x00000001072c7824 */ /* 0x000fe400078e0219 */
[----:B------:R-:W-:Y:S01]  /*4480*/  IMAD.WIDE.U32 R42, R9, R40, R42 ;  /* 0x00000028092a7225 */ /* 0x000fe200078e002a */
[----:B------:R-:W-:-:S03]  /*4490*/  IADD3.X R23, PT, PT, RZ, RZ, RZ, P1, !PT ;  /* 0x000000ffff177210 */ /* 0x000fc60000ffe4ff */
[----:B------:R-:W-:Y:S01]  /*44a0*/  IMAD.WIDE.U32 R20, R8, R12, R20 ;  /* 0x0000000c08147225 */ /* 0x000fe200078e0014 */
[----:B------:R-:W-:-:S03]  /*44b0*/  IADD3 R44, P0, PT, R44, R42, RZ ;  /* 0x0000002a2c2c7210 */ /* 0x000fc60007f1e0ff */
[----:B------:R-:W-:Y:S02]  /*44c0*/  IMAD.IADD R42, R31, 0x1, R43 ;  /* 0x000000011f2a7824 */ /* 0x000fe400078e022b */
[----:B------:R-:W-:Y:S02]  /*44d0*/  HFMA2 R43, -RZ, RZ, 0, 0 ;  /* 0x00000000ff2b7431 */ /* 0x000fe400000001ff */
[----:B------:R-:W-:Y:S02]  /*44e0*/  IMAD.X R45, RZ, RZ, RZ, P0 ;  /* 0x000000ffff2d7224 */ /* 0x000fe400000e06ff */
[----:B------:R-:W-:-:S04]  /*44f0*/  IMAD.WIDE.U32 R22, R32, R34, R22 ;  /* 0x0000002220167225 */ /* 0x000fc800078e0016 */
[----:B------:R-:W-:-:S04]  /*4500*/  IMAD.WIDE.U32 R44, R29, R36, R44 ;  /* 0x000000241d2c7225 */ /* 0x000fc800078e002c */
[----:B------:R-:W-:Y:S02]  /*4510*/  IMAD.IADD R24, R5, 0x1, R23 ;  /* 0x0000000105187824 */ /* 0x000fe400078e0217 */
[----:B------:R-:W-:-:S03]  /*4520*/  IMAD.WIDE.U32 R42, R10, R40, R42 ;  /* 0x000000280a2a7225 */ /* 0x000fc600078e002a */
[----:B------:R-:W-:Y:S01]  /*4530*/  IADD3 R24, P1, PT, R24, R44, RZ ;  /* 0x0000002c18187210 */ /* 0x000fe20007f3e0ff */
[----:B------:R-:W-:Y:S01]  /*4540*/  IMAD.IADD R17, R7, 0x1, R45 ;  /* 0x0000000107117824 */ /* 0x000fe200078e022d */
[----:B------:R-:W-:Y:S01]  /*4550*/  IADD3 R44, PT, PT, R31, R43, RZ ;  /* 0x0000002b1f2c7210 */ /* 0x000fe20007ffe0ff */
[----:B------:R-:W-:Y:S02]  /*4560*/  IMAD.MOV.U32 R45, RZ, RZ, RZ ;  /* 0x000000ffff2d7224 */ /* 0x000fe400078e00ff */
[----:B------:R-:W-:Y:S01]  /*4570*/  IMAD.X R25, RZ, RZ, RZ, P1 ;  /* 0x000000ffff197224 */ /* 0x000fe200008e06ff */
[----:B------:R-:W-:Y:S01]  /*4580*/  IADD3 R42, P0, PT, R17, R42, RZ ;  /* 0x0000002a112a7210 */ /* 0x000fe20007f1e0ff */
[----:B------:R-:W-:-:S03]  /*4590*/  IMAD.WIDE.U32 R40, R27, R40, R44 ;  /* 0x000000281b287225 */ /* 0x000fc600078e002c */
[----:B------:R-:W-:Y:S01]  /*45a0*/  IADD3.X R43, PT, PT, RZ, RZ, RZ, P0, !PT ;  /* 0x000000ffff2b7210 */ /* 0x000fe200007fe4ff */
[----:B------:R-:W-:Y:S01]  /*45b0*/  IMAD.WIDE.U32 R24, R13, R34, R24 ;  /* 0x000000220d187225 */ /* 0x000fe200078e0018 */
[----:B------:R-:W-:-:S03]  /*45c0*/  IADD3 R31, PT, PT, R31, R41, RZ ;  /* 0x000000291f1f7210 */ /* 0x000fc60007ffe0ff */
[----:B------:R-:W-:-:S04]  /*45d0*/  IMAD.WIDE.U32 R42, R9, R36, R42 ;  /* 0x00000024092a7225 */ /* 0x000fc800078e002a */
[----:B------:R-:W-:Y:S02]  /*45e0*/  IMAD.IADD R17, R5, 0x1, R25 ;  /* 0x0000000105117824 */ /* 0x000fe400078e0219 */
[----:B------:R-:W-:-:S03]  /*45f0*/  IMAD.IADD R19, R7, 0x1, R43 ;  /* 0x0000000107137824 */ /* 0x000fc600078e022b */
[----:B------:R-:W-:Y:S02]  /*4600*/  IADD3 R42, P1, PT, R17, R42, RZ ;  /* 0x0000002a112a7210 */ /* 0x000fe40007f3e0ff */
[----:B------:R-:W-:-:S03]  /*4610*/  IADD3 R44, P0, PT, R19, R40, RZ ;  /* 0x00000028132c7210 */ /* 0x000fc60007f1e0ff */
[----:B------:R-:W-:Y:S02]  /*4620*/  IMAD.X R43, RZ, RZ, RZ, P1 ;  /* 0x000000ffff2b7224 */ /* 0x000fe400008e06ff */
[----:B------:R-:W-:Y:S02]  /*4630*/  IMAD.X R45, RZ, RZ, RZ, P0 ;  /* 0x000000ffff2d7224 */ /* 0x000fe400000e06ff */
[----:B------:R-:W-:-:S04]  /*4640*/  IMAD.WIDE.U32 R40, R29, R34, R42 ;  /* 0x000000221d287225 */ /* 0x000fc800078e002a */
[----:B------:R-:W-:Y:S01]  /*4650*/  IMAD.WIDE.U32 R42, R10, R36, R44 ;  /* 0x000000240a2a7225 */ /* 0x000fe200078e002c */
[----:B------:R-:W-:-:S03]  /*4660*/  IADD3 R17, PT, PT, R5, R41, RZ ;  /* 0x0000002905117210 */ /* 0x000fc60007ffe0ff */
[----:B------:R-:W-:Y:S01]  /*4670*/  IMAD.IADD R19, R7, 0x1, R43 ;  /* 0x0000000107137824 */ /* 0x000fe200078e022b */
[----:B------:R-:W-:-:S04]  /*4680*/  IADD3 R42, P1, PT, R17, R42, RZ ;  /* 0x0000002a112a7210 */ /* 0x000fc80007f3e0ff */
[----:B------:R-:W-:Y:S01]  /*4690*/  IADD3 R44, P0, PT, R19, R31, RZ ;  /* 0x0000001f132c7210 */ /* 0x000fe20007f1e0ff */
[----:B------:R-:W-:-:S03]  /*46a0*/  IMAD.X R43, RZ, RZ, RZ, P1 ;  /* 0x000000ffff2b7224 */ /* 0x000fc600008e06ff */
[----:B------:R-:W-:Y:S01]  /*46b0*/  IADD3.X R45, PT, PT, RZ, RZ, RZ, P0, !PT ;  /* 0x000000ffff2d7210 */ /* 0x000fe200007fe4ff */
[----:B------:R-:W-:-:S04]  /*46c0*/  IMAD.WIDE.U32 R42, R9, R34, R42 ;  /* 0x00000022092a7225 */ /* 0x000fc800078e002a */
[----:B------:R-:W-:-:S04]  /*46d0*/  IMAD.WIDE.U32 R44, R27, R36, R44 ;  /* 0x000000241b2c7225 */ /* 0x000fc800078e002c */
[----:B------:R-:W-:Y:S02]  /*46e0*/  IMAD.IADD R17, R5, 0x1, R43 ;  /* 0x0000000105117824 */ /* 0x000fe400078e022b */
[----:B------:R-:W-:-:S03]  /*46f0*/  IMAD.IADD R7, R7, 0x1, R45 ;  /* 0x0000000107077824 */ /* 0x000fc600078e022d */
[----:B------:R-:W-:-:S04]  /*4700*/  IADD3 R44, P0, PT, R17, R44, RZ ;  /* 0x0000002c112c7210 */ /* 0x000fc80007f1e0ff */
[----:B------:R-:W-:-:S03]  /*4710*/  IADD3.X R45, PT, PT, RZ, RZ, RZ, P0, !PT ;  /* 0x000000ffff2d7210 */ /* 0x000fc600007fe4ff */
[----:B------:R-:W-:-:S04]  /*4720*/  IMAD.WIDE.U32 R44, R10, R34, R44 ;  /* 0x000000220a2c7225 */ /* 0x000fc800078e002c */
[----:B------:R-:W-:-:S05]  /*4730*/  IMAD.IADD R36, R5, 0x1, R45 ;  /* 0x0000000105247824 */ /* 0x000fca00078e022d */
[----:B------:R-:W-:Y:S01]  /*4740*/  IADD3 R36, P0, PT, R36, R7, RZ ;  /* 0x0000000724247210 */ /* 0x000fe20007f1e0ff */
[----:B------:R-:W-:-:S04]  /*4750*/  IMAD.MOV.U32 R7, RZ, RZ, RZ ;  /* 0x000000ffff077224 */ /* 0x000fc800078e00ff */
[----:B------:R-:W-:Y:S02]  /*4760*/  IMAD.IADD R17, R21, 0x1, R7 ;  /* 0x0000000115117824 */ /* 0x000fe400078e0207 */
[----:B------:R-:W-:-:S03]  /*4770*/  IMAD.X R37, RZ, RZ, RZ, P0 ;  /* 0x000000ffff257224 */ /* 0x000fc600000e06ff */
[----:B------:R-:W-:Y:S01]  /*4780*/  IADD3 R22, P0, PT, R17, R22, RZ ;  /* 0x0000001611167210 */ /* 0x000fe20007f1e0ff */
[----:B------:R-:W-:-:S03]  /*4790*/  IMAD.WIDE.U32 R34, R27, R34, R36 ;  /* 0x000000221b227225 */ /* 0x000fc600078e0024 */
[----:B------:R-:W-:Y:S01]  /*47a0*/  IADD3.X R23, PT, PT, RZ, RZ, RZ, P0, !PT ;  /* 0x000000ffff177210 */ /* 0x000fe200007fe4ff */
[----:B------:R-:W-:Y:S02]  /*47b0*/  IMAD.IADD R5, R5, 0x1, R35 ;  /* 0x0000000105057824 */ /* 0x000fe400078e0223 */
[----:B------:R-:W-:-:S04]  /*47c0*/  IMAD.WIDE.U32 R22, R11, R12, R22 ;  /* 0x0000000c0b167225 */ /* 0x000fc800078e0016 */
[----:B------:R-:W-:Y:S02]  /*47d0*/  IMAD.IADD R17, R7, 0x1, R23 ;  /* 0x0000000107117824 */ /* 0x000fe400078e0217 */
[----:B------:R-:W-:-:S03]  /*47e0*/  IMAD.MOV.U32 R23, RZ, RZ, RZ ;  /* 0x000000ffff177224 */ /* 0x000fc600078e00ff */
[----:B------:R-:W-:Y:S01]  /*47f0*/  IADD3 R24, P0, PT, R17, R24, RZ ;  /* 0x0000001811187210 */ /* 0x000fe20007f1e0ff */
[----:B------:R-:W-:-:S04]  /*4800*/  IMAD.WIDE.U32 R22, R8, R6, R22 ;  /* 0x0000000608167225 */ /* 0x000fc800078e0016 */
[----:B------:R-:W-:Y:S02]  /*4810*/  IMAD.X R25, RZ, RZ, RZ, P0 ;  /* 0x000000ffff197224 */ /* 0x000fe400000e06ff */
[----:B------:R-:W-:-:S05]  /*4820*/  IMAD.WIDE.U32 R24, R32, R12, R24 ;  /* 0x0000000c20187225 */ /* 0x000fca00078e0018 */
[----:B------:R-:W-:-:S04]  /*4830*/  IADD3 R17, PT, PT, R7, R25, RZ ;  /* 0x0000001907117210 */ /* 0x000fc80007ffe0ff */
[----:B------:R-:W-:-:S05]  /*4840*/  IADD3 R36, P0, PT, R17, R40, RZ ;  /* 0x0000002811247210 */ /* 0x000fca0007f1e0ff */
[----:B------:R-:W-:Y:S02]  /*4850*/  IMAD.X R37, RZ, RZ, RZ, P0 ;  /* 0x000000ffff257224 */ /* 0x000fe400000e06ff */
[----:B------:R-:W-:-:S04]  /*4860*/  IMAD.WIDE.U32 R36, R13, R12, R36 ;  /* 0x0000000c0d247225 */ /* 0x000fc800078e0024 */
[----:B------:R-:W-:-:S05]  /*4870*/  IMAD.IADD R17, R7, 0x1, R37 ;  /* 0x0000000107117824 */ /* 0x000fca00078e0225 */
[----:B------:R-:W-:-:S04]  /*4880*/  IADD3 R40, P0, PT, R17, R42, RZ ;  /* 0x0000002a11287210 */ /* 0x000fc80007f1e0ff */
[----:B------:R-:W-:-:S03]  /*4890*/  IADD3.X R41, PT, PT, RZ, RZ, RZ, P0, !PT ;  /* 0x000000ffff297210 */ /* 0x000fc600007fe4ff */
[----:B------:R-:W-:-:S04]  /*48a0*/  IMAD.WIDE.U32 R40, R29, R12, R40 ;  /* 0x0000000c1d287225 */ /* 0x000fc800078e0028 */
[----:B------:R-:W-:-:S05]  /*48b0*/  IMAD.IADD R17, R7, 0x1, R41 ;  /* 0x0000000107117824 */ /* 0x000fca00078e0229 */
[----:B------:R-:W-:-:S05]  /*48c0*/  IADD3 R42, P0, PT, R17, R44, RZ ;  /* 0x0000002c112a7210 */ /* 0x000fca0007f1e0ff */
[----:B------:R-:W-:Y:S02]  /*48d0*/  IMAD.X R43, RZ, RZ, RZ, P0 ;  /* 0x000000ffff2b7224 */ /* 0x000fe400000e06ff */
[----:B------:R-:W-:-:S05]  /*48e0*/  IMAD.WIDE.U32 R42, R9, R12, R42 ;  /* 0x0000000c092a7225 */ /* 0x000fca00078e002a */
[----:B------:R-:W-:-:S04]  /*48f0*/  IADD3 R17, PT, PT, R7, R43, RZ ;  /* 0x0000002b07117210 */ /* 0x000fc80007ffe0ff */
[----:B------:R-:W-:-:S05]  /*4900*/  IADD3 R44, P0, PT, R17, R34, RZ ;  /* 0x00000022112c7210 */ /* 0x000fca0007f1e0ff */
[----:B------:R-:W-:Y:S02]  /*4910*/  IMAD.X R45, RZ, RZ, RZ, P0 ;  /* 0x000000ffff2d7224 */ /* 0x000fe400000e06ff */
[----:B------:R-:W-:-:S05]  /*4920*/  IMAD.WIDE.U32 R44, R10, R12, R44 ;  /* 0x0000000c0a2c7225 */ /* 0x000fca00078e002c */
[----:B------:R-:W-:-:S04]  /*4930*/  IADD3 R34, PT, PT, R7, R45, RZ ;  /* 0x0000002d07227210 */ /* 0x000fc80007ffe0ff */
[----:B------:R-:W-:Y:S01]  /*4940*/  IADD3 R34, P0, PT, R34, R5, RZ ;  /* 0x0000000522227210 */ /* 0x000fe20007f1e0ff */
[----:B------:R-:W-:-:S04]  /*4950*/  HFMA2 R5, -RZ, RZ, 0, 0 ;  /* 0x00000000ff057431 */ /* 0x000fc800000001ff */
[----:B------:R-:W-:Y:S02]  /*4960*/  IMAD.X R35, RZ, RZ, RZ, P0 ;  /* 0x000000ffff237224 */ /* 0x000fe400000e06ff */
[----:B------:R-:W-:-:S04]  /*4970*/  IMAD.WIDE.U32 R34, R27, R12, R34 ;  /* 0x0000000c1b227225 */ /* 0x000fc800078e0022 */
[----:B------:R-:W-:Y:S01]  /*4980*/  IMAD.IADD R17, R23, 0x1, R5 ;  /* 0x0000000117117824 */ /* 0x000fe200078e0205 */
[----:B------:R-:W-:Y:S01]  /*4990*/  IADD3 R7, PT, PT, R7, R35, RZ ;  /* 0x0000002307077210 */ /* 0x000fe20007ffe0ff */
[----:B------:R-:W-:-:S03]  /*49a0*/  IMAD.MOV.U32 R12, RZ, RZ, RZ ;  /* 0x000000ffff0c7224 */ /* 0x000fc600078e00ff */
[----:B------:R-:W-:-:S05]  /*49b0*/  IADD3 R24, P0, PT, R17, R24, RZ ;  /* 0x0000001811187210 */ /* 0x000fca0007f1e0ff */
[----:B------:R-:W-:Y:S02]  /*49c0*/  IMAD.X R25, RZ, RZ, RZ, P0 ;  /* 0x000000ffff197224 */ /* 0x000fe400000e06ff */
[----:B------:R-:W-:-:S05]  /*49d0*/  IMAD.WIDE.U32 R24, R11, R6, R24 ;  /* 0x000000060b187225 */ /* 0x000fca00078e0018 */
[----:B------:R-:W-:Y:S01]  /*49e0*/  IADD3 R17, PT, PT, R5, R25, RZ ;  /* 0x0000001905117210 */ /* 0x000fe20007ffe0ff */
[----:B------:R-:W-:-:S03]  /*49f0*/  IMAD.MOV.U32 R25, RZ, RZ, RZ ;  /* 0x000000ffff197224 */ /* 0x000fc600078e00ff */
[----:B------:R-:W-:Y:S01]  /*4a00*/  IADD3 R36, P0, PT, R17, R36, RZ ;  /* 0x0000002411247210 */ /* 0x000fe20007f1e0ff */
[----:B------:R-:W-:-:S04]  /*4a10*/  IMAD.WIDE.U32 R24, R8, R30, R24 ;  /* 0x0000001e08187225 */ /* 0x000fc800078e0018 */
        /* <DEDUP_REMOVED lines=10> */
[----:B------:R-:W-:Y:S01]  /*4ac0*/  IADD3 R17, PT, PT, R5, R43, RZ ;  /* 0x0000002b05117210 */ /* 0x000fe20007ffe0ff */
[----:B------:R-:W-:-:S03]  /*4ad0*/  IMAD.MOV.U32 R43, RZ, RZ, RZ ;  /* 0x000000ffff2b7224 */ /* 0x000fc600078e00ff */
[----:B------:R-:W-:-:S05]  /*4ae0*/  IADD3 R44, P0, PT, R17, R44, RZ ;  /* 0x0000002c112c7210 */ /* 0x000fca0007f1e0ff */
[----:B------:R-:W-:Y:S02]  /*4af0*/  IMAD.X R45, RZ, RZ, RZ, P0 ;  /* 0x000000ffff2d7224 */ /* 0x000fe400000e06ff */
[----:B------:R-:W-:-:S04]  /*4b00*/  IMAD.WIDE.U32 R44, R9, R6, R44 ;  /* 0x00000006092c7225 */ /* 0x000fc800078e002c */
[----:B------:R-:W-:-:S05]  /*4b10*/  IMAD.IADD R17, R5, 0x1, R45 ;  /* 0x0000000105117824 */ /* 0x000fca00078e022d */
[----:B------:R-:W-:Y:S02]  /*4b20*/  IADD3 R34, P0, PT, R17, R34, RZ ;  /* 0x0000002211227210 */ /* 0x000fe40007f1e0ff */
[----:B------:R-:W-:-:S03]  /*4b30*/  IADD3 R17, PT, PT, R25, R12, RZ ;  /* 0x0000000c19117210 */ /* 0x000fc60007ffe0ff */
[----:B------:R-:W-:Y:S01]  /*4b40*/  IMAD.X R35, RZ, RZ, RZ, P0 ;  /* 0x000000ffff237224 */ /* 0x000fe200000e06ff */
        /* <DEDUP_REMOVED lines=8> */
[----:B------:R-:W-:Y:S01]  /*4bd0*/  IADD3 R40, P1, PT, R17, R42, RZ ;  /* 0x0000002a11287210 */ /* 0x000fe20007f3e0ff */
[----:B------:R-:W-:Y:S02]  /*4be0*/  IMAD.MOV.U32 R42, RZ, RZ, R46 ;  /* 0x000000ffff2a7224 */ /* 0x000fe400078e002e */
[----:B------:R-:W-:-:S04]  /*4bf0*/  IMAD.WIDE.U32 R46, R10, R6, R34 ;  /* 0x000000060a2e7225 */ /* 0x000fc800078e0022 */
[----:B------:R-:W-:Y:S02]  /*4c00*/  HFMA2 R35, -RZ, RZ, 0, 0 ;  /* 0x00000000ff237431 */ /* 0x000fe400000001ff */
[----:B------:R-:W-:Y:S02]  /*4c10*/  IMAD.X R41, RZ, RZ, RZ, P1 ;  /* 0x000000ffff297224 */ /* 0x000fe400008e06ff */
[----:B------:R-:W-:-:S04]  /*4c20*/  IMAD.WIDE.U32 R42, R8, R28, R42 ;  /* 0x0000001c082a7225 */ /* 0x000fc800078e002a */
[----:B------:R-:W-:-:S05]  /*4c30*/  IMAD.WIDE.U32 R40, R13, R30, R40 ;  /* 0x0000001e0d287225 */ /* 0x000fca00078e0028 */
[----:B------:R-:W-:-:S04]  /*4c40*/  IADD3 R17, PT, PT, R12, R41, RZ ;  /* 0x000000290c117210 */ /* 0x000fc80007ffe0ff */
[----:B------:R-:W-:Y:S02]  /*4c50*/  IADD3 R44, P1, PT, R17, R44, RZ ;  /* 0x0000002c112c7210 */ /* 0x000fe40007f3e0ff */
[----:B------:R-:W-:-:S03]  /*4c60*/  MOV R17, RZ ;  /* 0x000000ff00117202 */ /* 0x000fc60000000f00 */
[----:B------:R-:W-:Y:S02]  /*4c70*/  IMAD.X R45, RZ, RZ, RZ, P1 ;  /* 0x000000ffff2d7224 */ /* 0x000fe400008e06ff */
[----:B------:R-:W-:Y:S02]  /*4c80*/  IMAD.IADD R19, R43, 0x1, R17 ;  /* 0x000000012b137824 */ /* 0x000fe400078e0211 */
[----:B------:R-:W-:-:S03]  /*4c90*/  IMAD.WIDE.U32 R44, R29, R30, R44 ;  /* 0x0000001e1d2c7225 */ /* 0x000fc600078e002c */
[----:B------:R-:W-:-:S05]  /*4ca0*/  IADD3 R36, P2, PT, R19, R36, RZ ;  /* 0x0000002413247210 */ /* 0x000fca0007f5e0ff */
[----:B------:R-:W-:Y:S02]  /*4cb0*/  IMAD.X R37, RZ, RZ, RZ, P2 ;  /* 0x000000ffff257224 */ /* 0x000fe400010e06ff */
[----:B------:R-:W-:-:S04]  /*4cc0*/  IMAD.WIDE.U32 R36, R11, R28, R36 ;  /* 0x0000001c0b247225 */ /* 0x000fc800078e0024 */
[----:B------:R-:W-:Y:S01]  /*4cd0*/  IMAD.MOV.U32 R34, RZ, RZ, R36 ;  /* 0x000000ffff227224 */ /* 0x000fe200078e0024 */
[----:B------:R-:W-:-:S03]  /*4ce0*/  IADD3 R19, PT, PT, R17, R37, RZ ;  /* 0x0000002511137210 */ /* 0x000fc60007ffe0ff */
[----:B------:R-:W-:Y:S01]  /*4cf0*/  IMAD.WIDE.U32 R34, R8, R26, R34 ;  /* 0x0000001a08227225 */ /* 0x000fe200078e0022 */
[----:B------:R-:W-:-:S03]  /*4d00*/  IADD3 R40, P2, PT, R19, R40, RZ ;  /* 0x0000002813287210 */ /* 0x000fc60007f5e0ff */
[----:B------:R-:W-:Y:S02]  /*4d10*/  IMAD.IADD R8, R5, 0x1, R47 ;  /* 0x0000000105087824 */ /* 0x000fe400078e022f */
[----:B------:R-:W-:-:S03]  /*4d20*/  IMAD.X R41, RZ, RZ, RZ, P2 ;  /* 0x000000ffff297224 */ /* 0x000fc600010e06ff */
[----:B------:R-:W-:Y:S01]  /*4d30*/  IADD3 R36, P0, PT, R8, R7, RZ ;  /* 0x0000000708247210 */ /* 0x000fe20007f1e0ff */
[----:B------:R-:W-:-:S03]  /*4d40*/  IMAD.WIDE.U32 R40, R32, R28, R40 ;  /* 0x0000001c20287225 */ /* 0x000fc600078e0028 */
[----:B------:R-:W-:-:S03]  /*4d50*/  IADD3.X R37, PT, PT, RZ, RZ, RZ, P0, !PT ;  /* 0x000000ffff257210 */ /* 0x000fc600007fe4ff */
[----:B------:R-:W-:-:S04]  /*4d60*/  IMAD.WIDE.U32 R36, R27, R6, R36 ;  /* 0x000000061b247225 */ /* 0x000fc800078e0024 */
[----:B------:R-:W-:Y:S02]  /*4d70*/  IMAD.IADD R6, R12, 0x1, R45 ;  /* 0x000000010c067824 */ /* 0x000fe400078e022d */
[----:B------:R-:W-:-:S03]  /*4d80*/  IMAD.IADD R5, R5, 0x1, R37 ;  /* 0x0000000105057824 */ /* 0x000fc600078e0225 */
[----:B------:R-:W-:Y:S02]  /*4d90*/  IADD3 R46, P0, PT, R6, R46, RZ ;  /* 0x0000002e062e7210 */ /* 0x000fe40007f1e0ff */
[----:B------:R-:W-:-:S03]  /*4da0*/  IADD3 R6, PT, PT, R17, R41, RZ ;  /* 0x0000002911067210 */ /* 0x000fc60007ffe0ff */
[----:B------:R-:W-:Y:S01]  /*4db0*/  IMAD.X R47, RZ, RZ, RZ, P0 ;  /* 0x000000ffff2f7224 */ /* 0x000fe200000e06ff */
[----:B------:R-:W-:Y:S02]  /*4dc0*/  IADD3 R44, P1, PT, R6, R44, RZ ;  /* 0x0000002c062c7210 */ /* 0x000fe40007f3e0ff */
[----:B------:R-:W-:Y:S01]  /*4dd0*/  IADD3 R6, P2, PT, R35, R40, RZ ;  /* 0x0000002823067210 */ /* 0x000fe20007f5e0ff */
[----:B------:R-:W-:-:S04]  /*4de0*/  IMAD.WIDE.U32 R40, R9, R30, R46 ;  /* 0x0000001e09287225 */ /* 0x000fc800078e002e */
[----:B------:R-:W-:Y:S01]  /*4df0*/  IMAD.X R45, RZ, RZ, RZ, P1 ;  /* 0x000000ffff2d7224 */ /* 0x000fe200008e06ff */
[----:B------:R-:W-:Y:S01]  /*4e00*/  IADD3 R8, PT, PT, R12, R41, RZ ;  /* 0x000000290c087210 */ /* 0x000fe20007ffe0ff */
[----:B------:R-:W-:Y:S02]  /*4e10*/  IMAD.X R7, RZ, RZ, RZ, P2 ;  /* 0x000000ffff077224 */ /* 0x000fe400010e06ff */
[----:B------:R-:W-:Y:S01]  /*4e20*/  IMAD.WIDE.U32 R44, R13, R28, R44 ;  /* 0x0000001c0d2c7225 */ /* 0x000fe200078e002c */
[----:B------:R-:W-:-:S03]  /*4e30*/  IADD3 R46, P0, PT, R8, R36, RZ ;  /* 0x00000024082e7210 */ /* 0x000fc60007f1e0ff */
[----:B------:R-:W-:Y:S01]  /*4e40*/  IMAD.WIDE.U32 R6, R11, R26, R6 ;  /* 0x0000001a0b067225 */ /* 0x000fe200078e0006 */
        /* <DEDUP_REMOVED lines=9> */
[----:B------:R-:W-:Y:S02]  /*4ee0*/  IADD3 R46, P0, PT, R8, R5, RZ ;  /* 0x00000005082e7210 */ /* 0x000fe40007f1e0ff */
[----:B------:R-:W-:Y:S01]  /*4ef0*/  MOV R8, RZ ;  /* 0x000000ff00087202 */ /* 0x000fe20000000f00 */
[----:B------:R-:W-:-:S04]  /*4f00*/  IMAD.WIDE.U32 R44, R29, R28, R36 ;  /* 0x0000001c1d2c7225 */ /* 0x000fc800078e0024 */
[----:B------:R-:W-:Y:S01]  /*4f10*/  IMAD.X R47, RZ, RZ, RZ, P0 ;  /* 0x000000ffff2f7224 */ /* 0x000fe200000e06ff */
[----:B------:R-:W-:Y:S01]  /*4f20*/  IADD3 R5, PT, PT, R17, R45, RZ ;  /* 0x0000002d11057210 */ /* 0x000fe20007ffe0ff */
[----:B------:R-:W-:Y:S01]  /*4f30*/  IMAD.WIDE.U32 R36, R27, R30, R46 ;  /* 0x0000001e1b247225 */ /* 0x000fe200078e002e */
[----:B------:R-:W-:-:S03]  /*4f40*/  IADD3 R30, P1, PT, R33, R44, RZ ;  /* 0x0000002c211e7210 */ /* 0x000fc60007f3e0ff */
[----:B------:R-:W-:Y:S01]  /*4f50*/  HFMA2 R33, -RZ, RZ, 0, 0 ;  /* 0x00000000ff217431 */ /* 0x000fe200000001ff */
[----:B------:R-:W-:Y:S01]  /*4f60*/  IADD3 R40, P0, PT, R5, R40, RZ ;  /* 0x0000002805287210 */ /* 0x000fe20007f1e0ff */
[----:B------:R-:W-:Y:S02]  /*4f70*/  IMAD R5, R38, UR20, RZ ;  /* 0x0000001426057c24 */ /* 0x000fe4000f8e02ff */
[----:B------:R-:W-:Y:S02]  /*4f80*/  IMAD.X R31, RZ, RZ, RZ, P1 ;  /* 0x000000ffff1f7224 */ /* 0x000fe400008e06ff */
[----:B------:R-:W-:Y:S02]  /*4f90*/  IMAD.X R41, RZ, RZ, RZ, P0 ;  /* 0x000000ffff297224 */ /* 0x000fe400000e06ff */
[----:B------:R-:W-:-:S04]  /*4fa0*/  IMAD.HI.U32 R7, R5, UR12, R38 ;  /* 0x0000000c05077c27 */ /* 0x000fc8000f8e0026 */
[----:B------:R-:W-:-:S04]  /*4fb0*/  IMAD.WIDE.U32 R30, R13, R26, R30 ;  /* 0x0000001a0d1e7225 */ /* 0x000fc800078e001e */
[----:B------:R-:W-:-:S04]  /*4fc0*/  IMAD.WIDE.U32 R40, R9, R28, R40 ;  /* 0x0000001c09287225 */ /* 0x000fc800078e0028 */
[----:B------:R-:W-:Y:S01]  /*4fd0*/  IMAD.IADD R7, R7, 0x1, R8 ;  /* 0x0000000107077824 */ /* 0x000fe200078e0208 */
[----:B------:R-:W-:Y:S02]  /*4fe0*/  IADD3 R40, P0, PT, R31, R40, RZ ;  /* 0x000000281f287210 */ /* 0x000fe40007f1e0ff */
[----:B------:R-:W-:Y:S02]  /*4ff0*/  IADD3 R11, PT, PT, R17, R41, RZ ;  /* 0x00000029110b7210 */ /* 0x000fe40007ffe0ff */
[----:B------:R-:W-:Y:S01]  /*5000*/  IADD3 R38, P1, PT, R7, R16, RZ ;  /* 0x0000001007267210 */ /* 0x000fe20007f3e0ff */
[----:B------:R-:W-:Y:S01]  /*5010*/  IMAD.X R41, RZ, RZ, RZ, P0 ;  /* 0x000000ffff297224 */ /* 0x000fe200000e06ff */
[----:B------:R-:W-:Y:S01]  /*5020*/  IADD3 R44, P0, PT, R11, R36, RZ ;  /* 0x000000240b2c7210 */ /* 0x000fe20007f1e0ff */
[----:B------:R-:W-:Y:S01]  /*5030*/  IMAD.IADD R7, R12, 0x1, R37 ;  /* 0x000000010c077824 */ /* 0x000fe200078e0225 */
[----:B------:R-:W-:Y:S01]  /*5040*/  IADD3.X R39, PT, PT, RZ, RZ, RZ, P1, !PT ;  /* 0x000000ffff277210 */ /* 0x000fe20000ffe4ff */
[----:B------:R-:W-:-:S02]  /*5050*/  IMAD.MOV.U32 R11, RZ, RZ, RZ ;  /* 0x000000ffff0b7224 */ /* 0x000fc400078e00ff */
[----:B------:R-:W-:Y:S02]  /*5060*/  IMAD.X R45, RZ, RZ, RZ, P0 ;  /* 0x000000ffff2d7224 */ /* 0x000fe400000e06ff */
[----:B------:R-:W-:-:S04]  /*5070*/  IMAD.WIDE.U32 R12, R5, UR13, R38 ;  /* 0x0000000d050c7c25 */ /* 0x000fc8000f8e0026 */
[----:B------:R-:W-:Y:S01]  /*5080*/  IMAD.WIDE.U32 R36, R29, R26, R40 ;  /* 0x0000001a1d247225 */ /* 0x000fe200078e0028 */
[----:B------:R-:W-:-:S03]  /*5090*/  IADD3 R13, PT, PT, R13, R11, RZ ;  /* 0x0000000b0d0d7210 */ /* 0x000fc60007ffe0ff */
[----:B------:R-:W-:Y:S01]  /*50a0*/  IMAD.WIDE.U32 R44, R10, R28, R44 ;  /* 0x0000001c0a2c7225 */ /* 0x000fe200078e002c */
[----:B------:R-:W-:-:S03]  /*50b0*/  IADD3 R38, P1, PT, R13, R18, RZ ;  /* 0x000000120d267210 */ /* 0x000fc60007f3e0ff */
[----:B------:R-:W-:Y:S01]  /*50c0*/  IMAD.IADD R16, R17, 0x1, R45 ;  /* 0x0000000111107824 */ /* 0x000fe200078e022d */
[----:B------:R-:W-:Y:S01]  /*50d0*/  IADD3 R18, P0, PT, R37, R44, RZ ;  /* 0x0000002c25127210 */ /* 0x000fe20007f1e0ff */
[----:B------:R-:W-:-:S04]  /*50e0*/  IMAD.X R39, RZ, RZ, RZ, P1 ;  /* 0x000000ffff277224 */ /* 0x000fc800008e06ff */
[----:B------:R-:W-:Y:S01]  /*50f0*/  IMAD.X R19, RZ, RZ, RZ, P0 ;  /* 0x000000ffff137224 */ /* 0x000fe200000e06ff */
[----:B------:R-:W-:Y:S01]  /*5100*/  IADD3 R40, P0, PT, R16, R7, RZ ;  /* 0x0000000710287210 */ /* 0x000fe20007f1e0ff */
[----:B------:R-:W-:Y:S02]  /*5110*/  IMAD.MOV.U32 R7, RZ, RZ, RZ ;  /* 0x000000ffff077224 */ /* 0x000fe400078e00ff */
[----:B------:R-:W-:Y:S01]  /*5120*/  IMAD.WIDE.U32 R18, R9, R26, R18 ;  /* 0x0000001a09127225 */ /* 0x000fe200078e0012 */
[----:B------:R-:W-:-:S03]  /*5130*/  IADD3.X R41, PT, PT, RZ, RZ, RZ, P0, !PT ;  /* 0x000000ffff297210 */ /* 0x000fc600007fe4ff */
[----:B------:R-:W-:-:S04]  /*5140*/  IMAD.WIDE.U32 R40, R27, R28, R40 ;  /* 0x0000001c1b287225 */ /* 0x000fc800078e0028 */
[----:B------:R-:W-:Y:S01]  /*5150*/  IMAD.WIDE.U32 R28, R5, UR14, R38 ;  /* 0x0000000e051c7c25 */ /* 0x000fe2000f8e0026 */
[----:B------:R-:W-:-:S03]  /*5160*/  IADD3 R38, P0, PT, R19, R40, RZ ;  /* 0x0000002813267210 */ /* 0x000fc60007f1e0ff */
[----:B------:R-:W-:Y:S01]  /*5170*/  IMAD.IADD R17, R17, 0x1, R41 ;  /* 0x0000000111117824 */ /* 0x000fe200078e0229 */
[----:B------:R-:W-:Y:S01]  /*5180*/  IADD3 R9, PT, PT, R29, R7, RZ ;  /* 0x000000071d097210 */ /* 0x000fe20007ffe0ff */
[----:B------:R-:W-:-:S03]  /*5190*/  IMAD.X R39, RZ, RZ, RZ, P0 ;  /* 0x000000ffff277224 */ /* 0x000fc600000e06ff */
[----:B------:R-:W-:Y:S01]  /*51a0*/  IADD3 R20, P1, PT, R9, R20, RZ ;  /* 0x0000001409147210 */ /* 0x000fe20007f3e0ff */
[----:B------:R-:W-:Y:S02]  /*51b0*/  IMAD.MOV.U32 R9, RZ, RZ, RZ ;  /* 0x000000ffff097224 */ /* 0x000fe400078e00ff */
[----:B------:R-:W-:Y:S01]  /*51c0*/  IMAD.WIDE.U32 R38, R10, R26, R38 ;  /* 0x0000001a0a267225 */ /* 0x000fe200078e0026 */
[----:B------:R-:W-:-:S03]  /*51d0*/  IADD3.X R21, PT, PT, RZ, RZ, RZ, P1, !PT ;  /* 0x000000ffff157210 */ /* 0x000fc60000ffe4ff */
[----:B------:R-:W-:Y:S02]  /*51e0*/  IMAD.MOV.U32 R10, RZ, RZ, RZ ;  /* 0x000000ffff0a7224 */ /* 0x000fe400078e00ff */
[----:B------:R-:W-:-:S04]  /*51f0*/  IMAD.WIDE.U32 R20, R5, UR15, R20 ;  /* 0x0000000f05147c25 */ /* 0x000fc8000f8e0014 */
[----:B------:R-:W-:-:S05]  /*5200*/  IMAD.IADD R13, R21, 0x1, R9 ;  /* 0x00000001150d7824 */ /* 0x000fca00078e0209 */
[----:B------:R-:W-:Y:S02]  /*5210*/  IADD3 R16, P1, PT, R13, R22, RZ ;  /* 0x000000160d107210 */ /* 0x000fe40007f3e0ff */
[----:B------:R-:W-:-:S03]  /*5220*/  IADD3 R22, P0, PT, R39, R17, RZ ;  /* 0x0000001127167210 */ /* 0x000fc60007f1e0ff */
[----:B------:R-:W-:Y:S01]  /*5230*/  IMAD.X R17, RZ, RZ, RZ, P1 ;  /* 0x000000ffff117224 */ /* 0x000fe200008e06ff */
[----:B------:R-:W-:Y:S01]  /*5240*/  IADD3.X R23, PT, PT, RZ, RZ, RZ, P0, !PT ;  /* 0x000000ffff177210 */ /* 0x000fe200007fe4ff */
[----:B------:R-:W-:-:S04]  /*5250*/  IMAD.WIDE.U32 R16, R5, UR22, R16 ;  /* 0x0000001605107c25 */ /* 0x000fc8000f8e0010 */
[----:B------:R-:W-:Y:S01]  /*5260*/  IMAD.WIDE.U32 R26, R27, R26, R22 ;  /* 0x0000001a1b1a7225 */ /* 0x000fe200078e0016 */
[----:B------:R-:W-:-:S04]  /*5270*/  IADD3 R13, PT, PT, R17, R10, RZ ;  /* 0x0000000a110d7210 */ /* 0x000fc80007ffe0ff */
[----:B------:R-:W-:Y:S01]  /*5280*/  IADD3 R22, P0, PT, R13, R24, RZ ;  /* 0x000000180d167210 */ /* 0x000fe20007f1e0ff */
[----:B------:R-:W-:-:S04]  /*5290*/  IMAD.MOV.U32 R13, RZ, RZ, RZ ;  /* 0x000000ffff0d7224 */ /* 0x000fc800078e00ff */
[----:B------:R-:W-:Y:S02]  /*52a0*/  IMAD.X R23, RZ, RZ, RZ, P0 ;  /* 0x000000ffff177224 */ /* 0x000fe400000e06ff */
[----:B------:R-:W-:-:S05]  /*52b0*/  IMAD.WIDE.U32 R22, R5, UR23, R22 ;  /* 0x0000001705167c25 */ /* 0x000fca000f8e0016 */
[----:B------:R-:W-:-:S04]  /*52c0*/  IADD3 R17, PT, PT, R23, R13, RZ ;  /* 0x0000000d17117210 */ /* 0x000fc80007ffe0ff */
[----:B------:R-:W-:Y:S01]  /*52d0*/  IADD3 R24, P0, PT, R17, R42, RZ ;  /* 0x0000002a11187210 */ /* 0x000fe20007f1e0ff */
[----:B------:R-:W-:-:S04]  /*52e0*/  IMAD.MOV.U32 R17, RZ, RZ, RZ ;  /* 0x000000ffff117224 */ /* 0x000fc800078e00ff */
[----:B------:R-:W-:Y:S02]  /*52f0*/  IMAD.X R25, RZ, RZ, RZ, P0 ;  /* 0x000000ffff197224 */ /* 0x000fe400000e06ff */
[----:B------:R-:W-:-:S05]  /*5300*/  IMAD.WIDE.U32 R24, R5, R14, R24 ;  /* 0x0000000e05187225 */ /* 0x000fca00078e0018 */
[----:B------:R-:W-:-:S04]  /*5310*/  IADD3 R19, PT, PT, R25, R17, RZ ;  /* 0x0000001119137210 */ /* 0x000fc80007ffe0ff */
[----:B------:R-:W-:-:S05]  /*5320*/  IADD3 R34, P0, PT, R34, R19, RZ ;  /* 0x0000001322227210 */ /* 0x000fca0007f1e0ff */
[----:B------:R-:W-:Y:S02]  /*5330*/  IMAD.X R35, RZ, RZ, RZ, P0 ;  /* 0x000000ffff237224 */ /* 0x000fe400000e06ff */
[----:B------:R-:W-:-:S04]  /*5340*/  IMAD.WIDE.U32 R34, R5, R15, R34 ;  /* 0x0000000f05227225 */ /* 0x000fc800078e0022 */
[----:B------:R-:W-:-:S05]  /*5350*/  IMAD.MOV.U32 R5, RZ, RZ, RZ ;  /* 0x000000ffff057224 */ /* 0x000fca00078e00ff */
[----:B------:R-:W-:-:S04]  /*5360*/  IADD3 R19, PT, PT, R35, R5, RZ ;  /* 0x0000000523137210 */ /* 0x000fc80007ffe0ff */
[----:B------:R-:W-:Y:S01]  /*5370*/  IADD3 R19, P0, PT, R6, R19, RZ ;  /* 0x0000001306137210 */ /* 0x000fe20007f1e0ff */
[----:B------:R-:W-:-:S04]  /*5380*/  IMAD R6, R12, UR20, RZ ;  /* 0x000000140c067c24 */ /* 0x000fc8000f8e02ff */
[----:B------:R-:W-:-:S05]  /*5390*/  IMAD.X R21, RZ, RZ, RZ, P0 ;  /* 0x000000ffff157224 */ /* 0x000fca00000e06ff */
[----:B------:R-:W-:Y:S01]  /*53a0*/  IADD3 R21, P0, PT, R32, R21, RZ ;  /* 0x0000001520157210 */ /* 0x000fe20007f1e0ff */
[----:B------:R-:W-:-:S04]  /*53b0*/  IMAD.MOV.U32 R32, RZ, RZ, R12 ;  /* 0x000000ffff207224 */ /* 0x000fc800078e000c */
[----:B------:R-:W-:-:S04]  /*53c0*/  IMAD.HI.U32 R23, R6, UR12, R32 ;  /* 0x0000000c06177c27 */ /* 0x000fc8000f8e0020 */
[----:B------:R-:W-:-:S05]  /*53d0*/  IMAD.IADD R23, R8, 0x1, R23 ;  /* 0x0000000108177824 */ /* 0x000fca00078e0217 */
[----:B------:R-:W-:-:S05]  /*53e0*/  IADD3 R28, P1, PT, R23, R28, RZ ;  /* 0x0000001c171c7210 */ /* 0x000fca0007f3e0ff */
[----:B------:R-:W-:Y:S02]  /*53f0*/  IMAD.X R29, RZ, RZ, RZ, P1 ;  /* 0x000000ffff1d7224 */ /* 0x000fe400008e06ff */
[----:B------:R-:W-:-:S04]  /*5400*/  IMAD.WIDE.U32 R28, R6, UR13, R28 ;  /* 0x0000000d061c7c25 */ /* 0x000fc8000f8e001c */
[----:B------:R-:W-:Y:S01]  /*5410*/  IMAD R12, R28, UR20, RZ ;  /* 0x000000141c0c7c24 */ /* 0x000fe2000f8e02ff */
[----:B------:R-:W-:Y:S01]  /*5420*/  IADD3 R23, PT, PT, R11, R29, RZ ;  /* 0x0000001d0b177210 */ /* 0x000fe20007ffe0ff */
[----:B------:R-:W-:-:S03]  /*5430*/  IMAD.MOV.U32 R29, RZ, RZ, RZ ;  /* 0x000000ffff1d7224 */ /* 0x000fc600078e00ff */
[----:B------:R-:W-:Y:S01]  /*5440*/  IADD3 R32, P1, PT, R23, R20, RZ ;  /* 0x0000001417207210 */ /* 0x000fe20007f3e0ff */
[----:B------:R-:W-:-:S04]  /*5450*/  IMAD.HI.U32 R23, R12, UR12, R28 ;  /* 0x0000000c0c177c27 */ /* 0x000fc8000f8e001c */
[----:B------:R-:W-:Y:S01]  /*5460*/  IMAD.X R33, RZ, RZ, RZ, P1 ;  /* 0x000000ffff217224 */ /* 0x000fe200008e06ff */
[----:B------:R-:W-:Y:S01]  /*5470*/  IADD3 R23, PT, PT, R8, R23, RZ ;  /* 0x0000001708177210 */ /* 0x000fe20007ffe0ff */
[----:B------:R-:W-:-:S04]  /*5480*/  IMAD.WIDE.U32 R32, R6, UR14, R32 ;  /* 0x0000000e06207c25 */ /* 0x000fc8000f8e0020 */
[----:B------:R-:W-:Y:S01]  /*5490*/  IMAD.IADD R33, R7, 0x1, R33 ;  /* 0x0000000107217824 */ /* 0x000fe200078e0221 */
[----:B------:R-:W-:-:S04]  /*54a0*/  IADD3 R32, P2, PT, R23, R32, RZ ;  /* 0x0000002017207210 */ /* 0x000fc80007f5e0ff */
[----:B------:R-:W-:Y:S01]  /*54b0*/  IADD3 R28, P1, PT, R33, R16, RZ ;  /* 0x00000010211c7210 */ /* 0x000fe20007f3e0ff */
[----:B------:R-:W-:-:S03]  /*54c0*/  IMAD.X R33, RZ, RZ, RZ, P2 ;  /* 0x000000ffff217224 */ /* 0x000fc600010e06ff */
[----:B------:R-:W-:Y:S01]  /*54d0*/  IADD3.X R29, PT, PT, RZ, RZ, RZ, P1, !PT ;  /* 0x000000ffff1d7210 */ /* 0x000fe20000ffe4ff */
[----:B------:R-:W-:-:S04]  /*54e0*/  IMAD.WIDE.U32 R32, R12, UR13, R32 ;  /* 0x0000000d0c207c25 */ /* 0x000fc8000f8e0020 */
[----:B------:R-:W-:-:S04]  /*54f0*/  IMAD.WIDE.U32 R40, R6, UR15, R28 ;  /* 0x0000000f06287c25 */ /* 0x000fc8000f8e001c */
[----:B------:R-:W-:Y:S02]  /*5500*/  IMAD.IADD R28, R11, 0x1, R33 ;  /* 0x000000010b1c7824 */ /* 0x000fe400078e0221 */
[----:B------:R-:W-:Y:S02]  /*5510*/  IMAD.IADD R23, R9, 0x1, R41 ;  /* 0x0000000109177824 */ /* 0x000fe400078e0229 */
[----:B------:R-:W-:Y:S01]  /*5520*/  IMAD R16, R32, UR20, RZ ;  /* 0x0000001420107c24 */ /* 0x000fe2000f8e02ff */
[----:B------:R-:W-:Y:S01]  /*5530*/  IADD3 R28, P2, PT, R28, R40, RZ ;  /* 0x000000281c1c7210 */ /* 0x000fe20007f5e0ff */
[----:B------:R-:W-:Y:S01]  /*5540*/  IMAD.MOV.U32 R33, RZ, RZ, RZ ;  /* 0x000000ffff217224 */ /* 0x000fe200078e00ff */
[----:B------:R-:W-:Y:S02]  /*5550*/  IADD3 R40, P1, PT, R23, R22, RZ ;  /* 0x0000001617287210 */ /* 0x000fe40007f3e0ff */
[----:B------:R-:W-:Y:S01]  /*5560*/  IADD3.X R29, PT, PT, RZ, RZ, RZ, P2, !PT ;  /* 0x000000ffff1d7210 */ /* 0x000fe200017fe4ff */
[----:B------:R-:W-:-:S04]  /*5570*/  IMAD.HI.U32 R23, R16, UR12, R32 ;  /* 0x0000000c10177c27 */ /* 0x000fc8000f8e0020 */
[----:B------:R-:W-:Y:S01]  /*5580*/  IMAD.X R41, RZ, RZ, RZ, P1 ;  /* 0x000000ffff297224 */ /* 0x000fe200008e06ff */
[----:B------:R-:W-:Y:S01]  /*5590*/  IADD3 R23, PT, PT, R8, R23, RZ ;  /* 0x0000001708177210 */ /* 0x000fe20007ffe0ff */
[----:B------:R-:W-:-:S04]  /*55a0*/  IMAD.WIDE.U32 R28, R12, UR14, R28 ;  /* 0x0000000e0c1c7c25 */ /* 0x000fc8000f8e001c */
[----:B------:R-:W-:Y:S01]  /*55b0*/  IMAD.WIDE.U32 R40, R6, UR22, R40 ;  /* 0x0000001606287c25 */ /* 0x000fe2000f8e0028 */
[----:B------:R-:W-:-:S03]  /*55c0*/  IADD3 R32, P1, PT, R23, R28, RZ ;  /* 0x0000001c17207210 */ /* 0x000fc60007f3e0ff */
[----:B------:R-:W-:Y:S01]  /*55d0*/  IMAD.IADD R20, R7, 0x1, R29 ;  /* 0x0000000107147824 */ /* 0x000fe200078e021d */
[----:B------:R-:W-:Y:S01]  /*55e0*/  IADD3.X R33, PT, PT, RZ, RZ, RZ, P1, !PT ;  /* 0x000000ffff217210 */ /* 0x000fe20000ffe4ff */
[----:B------:R-:W-:-:S03]  /*55f0*/  IMAD.IADD R23, R10, 0x1, R41 ;  /* 0x000000010a177824 */ /* 0x000fc600078e0229 */
[----:B------:R-:W-:Y:S01]  /*5600*/  IADD3 R40, P2, PT, R20, R40, RZ ;  /* 0x0000002814287210 */ /* 0x000fe20007f5e0ff */
[----:B------:R-:W-:Y:S01]  /*5610*/  IMAD.WIDE.U32 R32, R16, UR13, R32 ;  /* 0x0000000d10207c25 */ /* 0x000fe2000f8e0020 */
[----:B------:R-:W-:-:S03]  /*5620*/  IADD3 R24, P1, PT, R23, R24, RZ ;  /* 0x0000001817187210 */ /* 0x000fc60007f3e0ff */
[----:B------:R-:W-:Y:S01]  /*5630*/  IMAD.X R41, RZ, RZ, RZ, P2 ;  /* 0x000000ffff297224 */ /* 0x000fe200010e06ff */
[----:B------:R-:W-:Y:S01]  /*5640*/  IADD3 R22, PT, PT, R11, R33, RZ ;  /* 0x000000210b167210 */ /* 0x000fe20007ffe0ff */
[----:B------:R-:W-:Y:S02]  /*5650*/  IMAD.X R25, RZ, RZ, RZ, P1 ;  /* 0x000000ffff197224 */ /* 0x000fe400008e06ff */
[----:B------:R-:W-:-:S04]  /*5660*/  IMAD.WIDE.U32 R40, R12, UR15, R40 ;  /* 0x0000000f0c287c25 */ /* 0x000fc8000f8e0028 */
[----:B------:R-:W-:Y:S01]  /*5670*/  IMAD.WIDE.U32 R24, R6, UR23, R24 ;  /* 0x0000001706187c25 */ /* 0x000fe2000f8e0018 */
[----:B------:R-:W-:-:S03]  /*5680*/  IADD3 R22, P1, PT, R22, R40, RZ ;  /* 0x0000002816167210 */ /* 0x000fc60007f3e0ff */
[----:B------:R-:W-:Y:S01]  /*5690*/  IMAD.IADD R28, R9, 0x1, R41 ;  /* 0x00000001091c7824 */ /* 0x000fe200078e0229 */
[----:B------:R-:W-:Y:S01]  /*56a0*/  IADD3.X R23, PT, PT, RZ, RZ, RZ, P1, !PT ;  /* 0x000000ffff177210 */ /* 0x000fe20000ffe4ff */
[----:B------:R-:W-:Y:S02]  /*56b0*/  IMAD.IADD R35, R13, 0x1, R25 ;  /* 0x000000010d237824 */ /* 0x000fe400078e0219 */
[----:B------:R-:W-:Y:S01]  /*56c0*/  IMAD R20, R32, UR20, RZ ;  /* 0x0000001420147c24 */ /* 0x000fe2000f8e02ff */
[----:B------:R-:W-:Y:S01]  /*56d0*/  IADD3 R28, P2, PT, R28, R24, RZ ;  /* 0x000000181c1c7210 */ /* 0x000fe20007f5e0ff */
[----:B------:R-:W-:Y:S01]  /*56e0*/  IMAD.WIDE.U32 R22, R16, UR14, R22 ;  /* 0x0000000e10167c25 */ /* 0x000fe2000f8e0016 */
[----:B------:R-:W-:-:S03]  /*56f0*/  IADD3 R34, P1, PT, R35, R34, RZ ;  /* 0x0000002223227210 */ /* 0x000fc60007f3e0ff */
[----:B------:R-:W-:Y:S01]  /*5700*/  IMAD.X R29, RZ, RZ, RZ, P2 ;  /* 0x000000ffff1d7224 */ /* 0x000fe200010e06ff */
[----:B------:R-:W-:Y:S01]  /*5710*/  IADD3 R24, PT, PT, R7, R23, RZ ;  /* 0x0000001707187210 */ /* 0x000fe20007ffe0ff */
[----:B------:R-:W-:Y:S02]  /*5720*/  IMAD.X R35, RZ, RZ, RZ, P1 ;  /* 0x000000ffff237224 */ /* 0x000fe400008e06ff */
[----:B------:R-:W-:-:S04]  /*5730*/  IMAD.WIDE.U32 R28, R12, UR22, R28 ;  /* 0x000000160c1c7c25 */ /* 0x000fc8000f8e001c */
[----:B------:R-:W-:Y:S01]  /*5740*/  IMAD.WIDE.U32 R34, R6, R14, R34 ;  /* 0x0000000e06227225 */ /* 0x000fe200078e0022 */
[----:B------:R-:W-:-:S03]  /*5750*/  IADD3 R24, P1, PT, R24, R28, RZ ;  /* 0x0000001c18187210 */ /* 0x000fc60007f3e0ff */
[----:B------:R-:W-:Y:S02]  /*5760*/  IMAD.IADD R28, R10, 0x1, R29 ;  /* 0x000000010a1c7824 */ /* 0x000fe400078e021d */
[----:B------:R-:W-:Y:S02]  /*5770*/  IMAD.MOV.U32 R33, RZ, RZ, RZ ;  /* 0x000000ffff217224 */ /* 0x000fe400078e00ff */
[----:B------:R-:W-:Y:S01]  /*5780*/  IMAD.X R25, RZ, RZ, RZ, P1 ;  /* 0x000000ffff197224 */ /* 0x000fe200008e06ff */
[----:B------:R-:W-:Y:S01]  /*5790*/  IADD3 R28, P2, PT, R28, R34, RZ ;  /* 0x000000221c1c7210 */ /* 0x000fe20007f5e0ff */
[----:B------:R-:W-:Y:S01]  /*57a0*/  IMAD.HI.U32 R23, R20, UR12, R32 ;  /* 0x0000000c14177c27 */ /* 0x000fe2000f8e0020 */
[----:B------:R-:W-:-:S03]  /*57b0*/  IADD3 R32, PT, PT, R17, R35, RZ ;  /* 0x0000002311207210 */ /* 0x000fc60007ffe0ff */
[----:B------:R-:W-:Y:S01]  /*57c0*/  IMAD.X R29, RZ, RZ, RZ, P2 ;  /* 0x000000ffff1d7224 */ /* 0x000fe200010e06ff */
[----:B------:R-:W-:Y:S01]  /*57d0*/  IADD3 R32, P1, PT, R32, R19, RZ ;  /* 0x0000001320207210 */ /* 0x000fe20007f3e0ff */
[----:B------:R-:W-:-:S03]  /*57e0*/  IMAD.WIDE.U32 R24, R16, UR15, R24 ;  /* 0x0000000f10187c25 */ /* 0x000fc6000f8e0018 */
[----:B------:R-:W-:Y:S01]  /*57f0*/  IADD3.X R33, PT, PT, RZ, RZ, RZ, P1, !PT ;  /* 0x000000ffff217210 */ /* 0x000fe20000ffe4ff */
[----:B------:R-:W-:Y:S02]  /*5800*/  IMAD.IADD R23, R8, 0x1, R23 ;  /* 0x0000000108177824 */ /* 0x000fe400078e0217 */
[----:B------:R-:W-:-:S03]  /*5810*/  IMAD.WIDE.U32 R28, R12, UR23, R28 ;  /* 0x000000170c1c7c25 */ /* 0x000fc6000f8e001c */
[----:B------:R-:W-:Y:S01]  /*5820*/  IADD3 R22, P3, PT, R23, R22, RZ ;  /* 0x0000001617167210 */ /* 0x000fe20007f7e0ff */
[----:B------:R-:W-:Y:S02]  /*5830*/  IMAD.IADD R19, R9, 0x1, R25 ;  /* 0x0000000109137824 */ /* 0x000fe400078e0219 */
[----:B------:R-:W-:Y:S01]  /*5840*/  IMAD.WIDE.U32 R32, R6, R15, R32 ;  /* 0x0000000f06207225 */ /* 0x000fe200078e0020 */
[----:B------:R-:W-:Y:S02]  /*5850*/  IADD3 R6, PT, PT, R13, R29, RZ ;  /* 0x0000001d0d067210 */ /* 0x000fe40007ffe0ff */
[----:B------:R-:W-:Y:S01]  /*5860*/  IADD3 R28, P2, PT, R19, R28, RZ ;  /* 0x0000001c131c7210 */ /* 0x000fe20007f5e0ff */
[----:B------:R-:W-:Y:S01]  /*5870*/  IMAD.X R19, RZ, RZ, RZ, P0 ;  /* 0x000000ffff137224 */ /* 0x000fe200000e06ff */
[----:B------:R-:W-:Y:S02]  /*5880*/  IADD3.X R23, PT, PT, RZ, RZ, RZ, P3, !PT ;  /* 0x000000ffff177210 */ /* 0x000fe40001ffe4ff */
[----:B------:R-:W-:Y:S01]  /*5890*/  IADD3 R34, P1, PT, R6, R32, RZ ;  /* 0x0000002006227210 */ /* 0x000fe20007f3e0ff */
[----:B------:R-:W-:Y:S01]  /*58a0*/  IMAD.X R29, RZ, RZ, RZ, P2 ;  /* 0x000000ffff1d7224 */ /* 0x000fe200010e06ff */
[----:B------:R-:W-:Y:S01]  /*58b0*/  IADD3 R19, P0, PT, R30, R19, RZ ;  /* 0x000000131e137210 */ /* 0x000fe20007f1e0ff */
[----:B------:R-:W-:Y:S01]  /*58c0*/  IMAD.WIDE.U32 R22, R20, UR13, R22 ;  /* 0x0000000d14167c25 */ /* 0x000fe2000f8e0016 */
[----:B------:R-:W-:-:S03]  /*58d0*/  IADD3.X R35, PT, PT, RZ, RZ, RZ, P1, !PT ;  /* 0x000000ffff237210 */ /* 0x000fc60000ffe4ff */
[----:B------:R-:W-:Y:S01]  /*58e0*/  IMAD.IADD R32, R5, 0x1, R33 ;  /* 0x0000000105207824 */ /* 0x000fe200078e0221 */
[----:B------:R-:W-:Y:S01]  /*58f0*/  IADD3 R33, PT, PT, R11, R23, RZ ;  /* 0x000000170b217210 */ /* 0x000fe20007ffe0ff */
[----:B------:R-:W-:Y:S01]  /*5900*/  IMAD.WIDE.U32 R28, R16, UR22, R28 ;  /* 0x00000016101c7c25 */ /* 0x000fe2000f8e001c */
[----:B------:R-:W-:Y:S02]  /*5910*/  MOV R23, RZ ;  /* 0x000000ff00177202 */ /* 0x000fe40000000f00 */
[----:B------:R-:W-:Y:S01]  /*5920*/  IADD3 R21, P2, PT, R32, R21, RZ ;  /* 0x0000001520157210 */ /* 0x000fe20007f5e0ff */
[----:B------:R-:W-:Y:S01]  /*5930*/  IMAD.WIDE.U32 R34, R12, R14, R34 ;  /* 0x0000000e0c227225 */ /* 0x000fe200078e0022 */
[----:B------:R-:W-:Y:S02]  /*5940*/  IADD3 R6, PT, PT, R10, R29, RZ ;  /* 0x0000001d0a067210 */ /* 0x000fe40007ffe0ff */
[----:B------:R-:W-:Y:S01]  /*5950*/  IADD3 R32, P3, PT, R33, R24, RZ ;  /* 0x0000001821207210 */ /* 0x000fe20007f7e0ff */
[----:B------:R-:W-:Y:S01]  /*5960*/  IMAD.X R24, RZ, RZ, RZ, P2 ;  /* 0x000000ffff187224 */ /* 0x000fe200010e06ff */
[----:B------:R-:W-:Y:S01]  /*5970*/  IADD3 R30, P1, PT, R6, R34, RZ ;  /* 0x00000022061e7210 */ /* 0x000fe20007f3e0ff */
[----:B------:R-:W-:-:S02]  /*5980*/  IMAD R6, R22, UR20, RZ ;  /* 0x0000001416067c24 */ /* 0x000fc4000f8e02ff */
[----:B------:R-:W-:Y:S01]  /*5990*/  IMAD.X R33, RZ, RZ, RZ, P3 ;  /* 0x000000ffff217224 */ /* 0x000fe200018e06ff */
[----:B------:R-:W-:Y:S01]  /*59a0*/  IADD3 R19, P2, PT, R24, R19, RZ ;  /* 0x0000001318137210 */ /* 0x000fe20007f5e0ff */
[----:B------:R-:W-:Y:S02]  /*59b0*/  IMAD.IADD R34, R17, 0x1, R35 ;  /* 0x0000000111227824 */ /* 0x000fe400078e0223 */
[----:B------:R-:W-:-:S03]  /*59c0*/  IMAD.HI.U32 R25, R6, UR12, R22 ;  /* 0x0000000c06197c27 */ /* 0x000fc6000f8e0016 */
[----:B------:R-:W-:Y:S01]  /*59d0*/  IADD3 R34, P3, PT, R34, R21, RZ ;  /* 0x0000001522227210 */ /* 0x000fe20007f7e0ff */
[----:B------:R-:W-:-:S03]  /*59e0*/  IMAD.WIDE.U32 R22, R20, UR14, R32 ;  /* 0x0000000e14167c25 */ /* 0x000fc6000f8e0020 */
[----:B------:R-:W-:Y:S01]  /*59f0*/  IADD3.X R35, PT, PT, RZ, RZ, RZ, P3, !PT ;  /* 0x000000ffff237210 */ /* 0x000fe20001ffe4ff */
[----:B------:R-:W-:Y:S01]  /*5a00*/  IMAD.IADD R25, R8, 0x1, R25 ;  /* 0x0000000108197824 */ /* 0x000fe200078e0219 */
[----:B------:R-:W-:Y:S01]  /*5a10*/  IADD3 R21, PT, PT, R7, R23, RZ ;  /* 0x0000001707157210 */ /* 0x000fe20007ffe0ff */
[----:B------:R-:W-:Y:S02]  /*5a20*/  IMAD.X R31, RZ, RZ, RZ, P1 ;  /* 0x000000ffff1f7224 */ /* 0x000fe400008e06ff */
[----:B------:R-:W-:Y:S01]  /*5a30*/  IMAD.WIDE.U32 R34, R12, R15, R34 ;  /* 0x0000000f0c227225 */ /* 0x000fe200078e0022 */
[----:B------:R-:W-:Y:S02]  /*5a40*/  IADD3 R22, P5, PT, R25, R22, RZ ;  /* 0x0000001619167210 */ /* 0x000fe40007fbe0ff */
[----:B------:R-:W-:Y:S01]  /*5a50*/  IADD3 R28, P4, PT, R21, R28, RZ ;  /* 0x0000001c151c7210 */ /* 0x000fe20007f9e0ff */
[----:B------:R-:W-:-:S03]  /*5a60*/  IMAD.WIDE.U32 R30, R16, UR23, R30 ;  /* 0x00000017101e7c25 */ /* 0x000fc6000f8e001e */
[----:B------:R-:W-:Y:S01]  /*5a70*/  IADD3.X R29, PT, PT, RZ, RZ, RZ, P4, !PT ;  /* 0x000000ffff1d7210 */ /* 0x000fe200027fe4ff */
[----:B------:R-:W-:Y:S02]  /*5a80*/  IMAD.X R23, RZ, RZ, RZ, P5 ;  /* 0x000000ffff177224 */ /* 0x000fe400028e06ff */
[----:B------:R-:W-:Y:S02]  /*5a90*/  IMAD.X R21, RZ, RZ, RZ, P0 ;  /* 0x000000ffff157224 */ /* 0x000fe400000e06ff */
[----:B------:R-:W-:-:S03]  /*5aa0*/  IMAD.WIDE.U32 R22, R6, UR13, R22 ;  /* 0x0000000d06167c25 */ /* 0x000fc6000f8e0016 */
[----:B------:R-:W-:Y:S01]  /*5ab0*/  IADD3 R36, P0, PT, R36, R21, RZ ;  /* 0x0000001524247210 */ /* 0x000fe20007f1e0ff */
[----:B------:R-:W-:Y:S01]  /*5ac0*/  IMAD.WIDE.U32 R28, R20, UR15, R28 ;  /* 0x0000000f141c7c25 */ /* 0x000fe2000f8e001c */
[----:B------:R-:W-:Y:S02]  /*5ad0*/  IADD3 R25, PT, PT, R11, R23, RZ ;  /* 0x000000170b197210 */ /* 0x000fe40007ffe0ff */
[----:B------:R-:W-:Y:S01]  /*5ae0*/  IADD3 R23, PT, PT, R13, R31, RZ ;  /* 0x0000001f0d177210 */ /* 0x000fe20007ffe0ff */
[----:B------:R-:W-:Y:S01]  /*5af0*/  IMAD.IADD R29, R9, 0x1, R29 ;  /* 0x00000001091d7824 */ /* 0x000fe200078e021d */
[----:B------:R-:W-:Y:S01]  /*5b00*/  IADD3 R24, P1, PT, R25, R28, RZ ;  /* 0x0000001c19187210 */ /* 0x000fe20007f3e0ff */
[----:B------:R-:W-:Y:S01]  /*5b10*/  IMAD R12, R22, UR20, RZ ;  /* 0x00000014160c7c24 */ /* 0x000fe2000f8e02ff */
[----:B------:R-:W-:Y:S01]  /*5b20*/  IADD3 R34, P4, PT, R23, R34, RZ ;  /* 0x0000002217227210 */ /* 0x000fe20007f9e0ff */
[----:B------:R-:W-:Y:S01]  /*5b30*/  IMAD.MOV.U32 R31, RZ, RZ, RZ ;  /* 0x000000ffff1f7224 */ /* 0x000fe200078e00ff */
[----:B------:R-:W-:-:S02]  /*5b40*/  IADD3 R28, P3, PT, R29, R30, RZ ;  /* 0x0000001e1d1c7210 */ /* 0x000fc40007f7e0ff */
[----:B------:R-:W-:Y:S01]  /*5b50*/  MOV R30, R22 ;  /* 0x00000016001e7202 */ /* 0x000fe20000000f00 */
[----:B------:R-:W-:Y:S01]  /*5b60*/  IMAD.IADD R22, R5, 0x1, R35 ;  /* 0x0000000105167824 */ /* 0x000fe200078e0223 */
[----:B------:R-:W-:Y:S01]  /*5b70*/  IADD3.X R25, PT, PT, RZ, RZ, RZ, P1, !PT ;  /* 0x000000ffff197210 */ /* 0x000fe20000ffe4ff */
[----:B------:R-:W-:Y:S01]  /*5b80*/  IMAD.X R29, RZ, RZ, RZ, P3 ;  /* 0x000000ffff1d7224 */ /* 0x000fe200018e06ff */
[----:B------:R-:W-:Y:S01]  /*5b90*/  IADD3.X R21, PT, PT, RZ, RZ, RZ, P2, !PT ;  /* 0x000000ffff157210 */ /* 0x000fe200017fe4ff */
[----:B------:R-:W-:Y:S01]  /*5ba0*/  IMAD.HI.U32 R31, R12, UR12, R30 ;  /* 0x0000000c0c1f7c27 */ /* 0x000fe2000f8e001e */
[----:B------:R-:W-:Y:S02]  /*5bb0*/  IADD3 R19, P2, PT, R22, R19, RZ ;  /* 0x0000001316137210 */ /* 0x000fe40007f5e0ff */
[----:B------:R-:W-:Y:S01]  /*5bc0*/  IADD3 R21, P1, PT, R21, R36, RZ ;  /* 0x0000002415157210 */ /* 0x000fe20007f3e0ff */
[----:B------:R-:W-:Y:S01]  /*5bd0*/  IMAD.WIDE.U32 R24, R6, UR14, R24 ;  /* 0x0000000e06187c25 */ /* 0x000fe2000f8e0018 */
[----:B------:R-:W-:-:S03]  /*5be0*/  IADD3 R31, PT, PT, R8, R31, RZ ;  /* 0x0000001f081f7210 */ /* 0x000fc60007ffe0ff */
[----:B------:R-:W-:Y:S01]  /*5bf0*/  IMAD.X R35, RZ, RZ, RZ, P4 ;  /* 0x000000ffff237224 */ /* 0x000fe200020e06ff */
[----:B------:R-:W-:Y:S01]  /*5c00*/  IADD3 R22, P4, PT, R31, R24, RZ ;  /* 0x000000181f167210 */ /* 0x000fe20007f9e0ff */
[----:B------:R-:W-:Y:S01]  /*5c10*/  IMAD.WIDE.U32 R28, R20, UR22, R28 ;  /* 0x00000016141c7c25 */ /* 0x000fe2000f8e001c */
[----:B------:R-:W-:-:S03]  /*5c20*/  IADD3 R25, PT, PT, R7, R25, RZ ;  /* 0x0000001907197210 */ /* 0x000fc60007ffe0ff */
[----:B------:R-:W-:Y:S01]  /*5c30*/  IMAD.WIDE.U32 R34, R16, R14, R34 ;  /* 0x0000000e10227225 */ /* 0x000fe200078e0022 */
[----:B------:R-:W-:Y:S02]  /*5c40*/  IADD3 R29, PT, PT, R10, R29, RZ ;  /* 0x0000001d0a1d7210 */ /* 0x000fe40007ffe0ff */
[----:B------:R-:W-:Y:S01]  /*5c50*/  IADD3 R24, P3, PT, R25, R28, RZ ;  /* 0x0000001c19187210 */ /* 0x000fe20007f7e0ff */
[----:B------:R-:W-:Y:S01]  /*5c60*/  IMAD.X R23, RZ, RZ, RZ, P4 ;  /* 0x000000ffff177224 */ /* 0x000fe200020e06ff */
[----:B------:R-:W-:Y:S01]  /*5c70*/  IADD3 R28, P4, PT, R29, R34, RZ ;  /* 0x000000221d1c7210 */ /* 0x000fe20007f9e0ff */
[----:B------:R-:W-:Y:S01]  /*5c80*/  IMAD.X R30, RZ, RZ, RZ, P2 ;  /* 0x000000ffff1e7224 */ /* 0x000fe200010e06ff */
[----:B------:R-:W-:Y:S01]  /*5c90*/  IADD3.X R25, PT, PT, RZ, RZ, RZ, P3, !PT ;  /* 0x000000ffff197210 */ /* 0x000fe20001ffe4ff */
[----:B------:R-:W-:Y:S01]  /*5ca0*/  IMAD.X R29, RZ, RZ, RZ, P0 ;  /* 0x000000ffff1d7224 */ /* 0x000fe200000e06ff */
[----:B------:R-:W-:Y:S01]  /*5cb0*/  IADD3 R34, PT, PT, R17, R35, RZ ;  /* 0x0000002311227210 */ /* 0x000fe20007ffe0ff */
[----:B------:R-:W-:Y:S01]  /*5cc0*/  IMAD.WIDE.U32 R22, R12, UR13, R22 ;  /* 0x0000000d0c167c25 */ /* 0x000fe2000f8e0016 */
[----:B------:R-:W-:-:S02]  /*5cd0*/  IADD3 R21, P2, PT, R30, R21, RZ ;  /* 0x000000151e157210 */ /* 0x000fc40007f5e0ff */
[----:B------:R-:W-:Y:S01]  /*5ce0*/  IADD3 R30, P3, PT, R18, R29, RZ ;  /* 0x0000001d121e7210 */ /* 0x000fe20007f7e0ff */
[----:B------:R-:W-:Y:S01]  /*5cf0*/  IMAD.WIDE.U32 R32, R6, UR15, R24 ;  /* 0x0000000f06207c25 */ /* 0x000fe2000f8e0018 */
[----:B------:R-:W-:-:S03]  /*5d00*/  IADD3 R23, PT, PT, R11, R23, RZ ;  /* 0x000000170b177210 */ /* 0x000fc60007ffe0ff */
[----:B------:R-:W-:Y:S01]  /*5d10*/  IMAD.X R29, RZ, RZ, RZ, P1 ;  /* 0x000000ffff1d7224 */ /* 0x000fe200008e06ff */
[----:B------:R-:W-:Y:S01]  /*5d20*/  IADD3 R18, P5, PT, R23, R32, RZ ;  /* 0x0000002017127210 */ /* 0x000fe20007fbe0ff */
[----:B------:R-:W-:Y:S01]  /*5d30*/  HFMA2 R23, -RZ, RZ, 0, 0 ;  /* 0x00000000ff177431 */ /* 0x000fe200000001ff */
[----:B------:R-:W-:Y:S01]  /*5d40*/  IADD3 R24, P1, PT, R34, R19, RZ ;  /* 0x0000001322187210 */ /* 0x000fe20007f3e0ff */
[----:B------:R-:W-:Y:S01]  /*5d50*/  IMAD R31, R22, UR20, RZ ;  /* 0x00000014161f7c24 */ /* 0x000fe2000f8e02ff */
[----:B------:R-:W-:Y:S01]  /*5d60*/  IADD3 R30, P0, PT, R29, R30, RZ ;  /* 0x0000001e1d1e7210 */ /* 0x000fe20007f1e0ff */
[----:B------:R-:W-:Y:S01]  /*5d70*/  IMAD.X R29, RZ, RZ, RZ, P4 ;  /* 0x000000ffff1d7224 */ /* 0x000fe200020e06ff */
[----:B------:R-:W-:Y:S01]  /*5d80*/  IADD3 R19, PT, PT, R9, R33, RZ ;  /* 0x0000002109137210 */ /* 0x000fe20007ffe0ff */
[----:B------:R-:W-:Y:S02]  /*5d90*/  IMAD.X R25, RZ, RZ, RZ, P1 ;  /* 0x000000ffff197224 */ /* 0x000fe400008e06ff */
[----:B------:R-:W-:-:S04]  /*5da0*/  IMAD.WIDE.U32 R28, R20, UR23, R28 ;  /* 0x00000017141c7c25 */ /* 0x000fc8000f8e001c */
[----:B------:R-:W-:Y:S01]  /*5db0*/  IMAD.HI.U32 R23, R31, UR12, R22 ;  /* 0x0000000c1f177c27 */ /* 0x000fe2000f8e0016 */
[----:B------:R-:W-:Y:S02]  /*5dc0*/  IADD3 R22, P4, PT, R19, R28, RZ ;  /* 0x0000001c13167210 */ /* 0x000fe40007f9e0ff */
[----:B------:R-:W-:Y:S01]  /*5dd0*/  IADD3 R33, PT, PT, R13, R29, RZ ;  /* 0x0000001d0d217210 */ /* 0x000fe20007ffe0ff */
[----:B------:R-:W-:Y:S01]  /*5de0*/  IMAD.WIDE.U32 R24, R16, R15, R24 ;  /* 0x0000000f10187225 */ /* 0x000fe200078e0018 */
[----:B------:R-:W-:-:S03]  /*5df0*/  IADD3 R29, PT, PT, R8, R23, RZ ;  /* 0x00000017081d7210 */ /* 0x000fc60007ffe0ff */
[----:B------:R-:W-:Y:S01]  /*5e00*/  IMAD.X R19, RZ, RZ, RZ, P5 ;  /* 0x000000ffff137224 */ /* 0x000fe200028e06ff */
[----:B------:R-:W-:Y:S01]  /*5e10*/  IADD3 R8, PT, PT, R5, R25, RZ ;  /* 0x0000001905087210 */ /* 0x000fe20007ffe0ff */
[----:B------:R-:W-:Y:S01]  /*5e20*/  IMAD.X R35, RZ, RZ, RZ, P2 ;  /* 0x000000ffff237224 */ /* 0x000fe200010e06ff */
[----:B------:R-:W-:Y:S01]  /*5e30*/  IADD3 R24, P2, PT, R33, R24, RZ ;  /* 0x0000001821187210 */ /* 0x000fe20007f5e0ff */
[----:B------:R-:W-:Y:S02]  /*5e40*/  IMAD.X R23, RZ, RZ, RZ, P4 ;  /* 0x000000ffff177224 */ /* 0x000fe400020e06ff */
[----:B------:R-:W-:Y:S01]  /*5e50*/  IMAD.WIDE.U32 R18, R12, UR14, R18 ;  /* 0x0000000e0c127c25 */ /* 0x000fe2000f8e0012 */
[----:B------:R-:W-:-:S03]  /*5e60*/  IADD3 R30, P1, PT, R35, R30, RZ ;  /* 0x0000001e231e7210 */ /* 0x000fc60007f3e0ff */
[----:B------:R-:W-:Y:S01]  /*5e70*/  IMAD.X R25, RZ, RZ, RZ, P2 ;  /* 0x000000ffff197224 */ /* 0x000fe200010e06ff */
[----:B------:R-:W-:Y:S01]  /*5e80*/  IADD3 R19, PT, PT, R7, R19, RZ ;  /* 0x0000001307137210 */ /* 0x000fe20007ffe0ff */
[----:B------:R-:W-:Y:S01]  /*5e90*/  IMAD.WIDE.U32 R22, R6, UR22, R22 ;  /* 0x0000001606167c25 */ /* 0x000fe2000f8e0016 */
[----:B------:R-:W-:Y:S02]  /*5ea0*/  IADD3 R18, P2, PT, R29, R18, RZ ;  /* 0x000000121d127210 */ /* 0x000fe40007f5e0ff */
[----:B------:R-:W-:Y:S01]  /*5eb0*/  IADD3.X R16, PT, PT, RZ, RZ, RZ, P1, !PT ;  /* 0x000000ffff107210 */ /* 0x000fe20000ffe4ff */
[----:B------:R-:W-:Y:S01]  /*5ec0*/  IMAD.WIDE.U32 R24, R20, R14, R24 ;  /* 0x0000000e14187225 */ /* 0x000fe200078e0018 */
[----:B------:R-:W-:Y:S02]  /*5ed0*/  IADD3 R22, P4, PT, R19, R22, RZ ;  /* 0x0000001613167210 */ /* 0x000fe40007f9e0ff */
[----:B------:R-:W-:Y:S01]  /*5ee0*/  IADD3.X R19, PT, PT, RZ, RZ, RZ, P2, !PT ;  /* 0x000000ffff137210 */ /* 0x000fe200017fe4ff */
[----:B------:R-:W-:Y:S01]  /*5ef0*/  IMAD.IADD R23, R10, 0x1, R23 ;  /* 0x000000010a177824 */ /* 0x000fe200078e0217 */
[----:B------:R-:W-:Y:S01]  /*5f00*/  IADD3 R8, P2, PT, R8, R21, RZ ;  /* 0x0000001508087210 */ /* 0x000fe20007f5e0ff */
[----:B------:R-:W-:-:S02]  /*5f10*/  IMAD.IADD R25, R17, 0x1, R25 ;  /* 0x0000000111197824 */ /* 0x000fc400078e0219 */
[----:B------:R-:W-:Y:S01]  /*5f20*/  IMAD.WIDE.U32 R18, R31, UR13, R18 ;  /* 0x0000000d1f127c25 */ /* 0x000fe2000f8e0012 */
[----:B------:R-:W-:Y:S02]  /*5f30*/  IADD3 R24, P5, PT, R23, R24, RZ ;  /* 0x0000001817187210 */ /* 0x000fe40007fbe0ff */
[----:B------:R-:W-:Y:S02]  /*5f40*/  IADD3.X R23, PT, PT, RZ, RZ, RZ, P4, !PT ;  /* 0x000000ffff177210 */ /* 0x000fe400027fe4ff */
[----:B------:R-:W-:Y:S01]  /*5f50*/  IADD3 R28, P4, PT, R25, R8, RZ ;  /* 0x00000008191c7210 */ /* 0x000fe20007f9e0ff */
[----:B------:R-:W-:Y:S01]  /*5f60*/  IMAD.X R25, RZ, RZ, RZ, P5 ;  /* 0x000000ffff197224 */ /* 0x000fe200028e06ff */
[----:B------:R-:W-:Y:S01]  /*5f70*/  IADD3 R11, PT, PT, R11, R19, RZ ;  /* 0x000000130b0b7210 */ /* 0x000fe20007ffe0ff */
[----:B------:R-:W-:-:S04]  /*5f80*/  IMAD.WIDE.U32 R22, R12, UR15, R22 ;  /* 0x0000000f0c167c25 */ /* 0x000fc8000f8e0016 */
[----:B------:R-:W-:Y:S01]  /*5f90*/  IMAD.X R29, RZ, RZ, RZ, P4 ;  /* 0x000000ffff1d7224 */ /* 0x000fe200020e06ff */
[----:B------:R-:W-:Y:S01]  /*5fa0*/  IADD3 R23, PT, PT, R9, R23, RZ ;  /* 0x0000001709177210 */ /* 0x000fe20007ffe0ff */
[----:B------:R-:W-:Y:S01]  /*5fb0*/  IMAD.WIDE.U32 R24, R6, UR23, R24 ;  /* 0x0000001706187c25 */ /* 0x000fe2000f8e0018 */
[----:B------:R-:W-:-:S03]  /*5fc0*/  IADD3 R22, P4, PT, R11, R22, RZ ;  /* 0x000000160b167210 */ /* 0x000fc60007f9e0ff */
[----:B------:R-:W-:Y:S01]  /*5fd0*/  IMAD.WIDE.U32 R28, R20, R15, R28 ;  /* 0x0000000f141c7225 */ /* 0x000fe200078e001c */
[----:B------:R-:W-:Y:S02]  /*5fe0*/  IADD3 R21, PT, PT, R13, R25, RZ ;  /* 0x000000190d157210 */ /* 0x000fe40007ffe0ff */
[----:B------:R-:W-:Y:S01]  /*5ff0*/  IADD3 R24, P5, PT, R23, R24, RZ ;  /* 0x0000001817187210 */ /* 0x000fe20007fbe0ff */
[----:B------:R-:W-:Y:S01]  /*6000*/  IMAD.X R11, RZ, RZ, RZ, P2 ;  /* 0x000000ffff0b7224 */ /* 0x000fe200010e06ff */
[----:B------:R-:W-:Y:S01]  /*6010*/  IADD3 R29, PT, PT, R5, R29, RZ ;  /* 0x0000001d051d7210 */ /* 0x000fe20007ffe0ff */
[----:B------:R-:W-:Y:S01]  /*6020*/  IMAD.X R23, RZ, RZ, RZ, P4 ;  /* 0x000000ffff177224 */ /* 0x000fe200020e06ff */
[----:B------:R-:W-:Y:S01]  /*6030*/  IADD3 R20, P4, PT, R21, R28, RZ ;  /* 0x0000001c15147210 */ /* 0x000fe20007f9e0ff */
[----:B------:R-:W-:Y:S01]  /*6040*/  IMAD.X R25, RZ, RZ, RZ, P5 ;  /* 0x000000ffff197224 */ /* 0x000fe200028e06ff */
[----:B------:R-:W-:Y:S01]  /*6050*/  IADD3 R30, P2, PT, R11, R30, RZ ;  /* 0x0000001e0b1e7210 */ /* 0x000fe20007f5e0ff */
[----:B------:R-:W-:Y:S01]  /*6060*/  IMAD.WIDE.U32 R22, R31, UR14, R22 ;  /* 0x0000000e1f167c25 */ /* 0x000fe2000f8e0016 */
[----:B------:R-:W-:-:S03]  /*6070*/  IADD3.X R21, PT, PT, RZ, RZ, RZ, P4, !PT ;  /* 0x000000ffff157210 */ /* 0x000fc600027fe4ff */
[----:B------:R-:W-:Y:S01]  /*6080*/  IMAD.X R11, RZ, RZ, RZ, P3 ;  /* 0x000000ffff0b7224 */ /* 0x000fe200018e06ff */
[----:B------:R-:W-:Y:S01]  /*6090*/  IADD3 R7, PT, PT, R7, R23, RZ ;  /* 0x0000001707077210 */ /* 0x000fe20007ffe0ff */
[----:B------:R-:W-:Y:S01]  /*60a0*/  IMAD.WIDE.U32 R24, R12, UR22, R24 ;  /* 0x000000160c187c25 */ /* 0x000fe2000f8e0018 */
[----:B------:R-:W-:Y:S02]  /*60b0*/  IADD3 R29, P3, PT, R29, R30, RZ ;  /* 0x0000001e1d1d7210 */ /* 0x000fe40007f7e0ff */
[----:B------:R-:W-:Y:S01]  /*60c0*/  IADD3 R38, P5, PT, R38, R11, RZ ;  /* 0x0000000b26267210 */ /* 0x000fe20007fbe0ff */
[----:B------:R-:W-:Y:S01]  /*60d0*/  IMAD.WIDE.U32 R20, R6, R14, R20 ;  /* 0x0000000e06147225 */ /* 0x000fe200078e0014 */
[----:B------:R-:W-:-:S03]  /*60e0*/  IADD3 R24, P6, PT, R7, R24, RZ ;  /* 0x0000001807187210 */ /* 0x000fc60007fde0ff */
[----:B------:R-:W-:Y:S01]  /*60f0*/  IMAD.IADD R11, R10, 0x1, R25 ;  /* 0x000000010a0b7824 */ /* 0x000fe200078e0219 */
[----:B------:R-:W-:Y:S01]  /*6100*/  IADD3 R28, PT, PT, R17, R21, RZ ;  /* 0x00000015111c7210 */ /* 0x000fe20007ffe0ff */
[----:B------:R-:W-:Y:S01]  /*6110*/  IMAD.X R7, RZ, RZ, RZ, P0 ;  /* 0x000000ffff077224 */ /* 0x000fe200000e06ff */
[----:B------:R-:W-:Y:S02]  /*6120*/  IADD3.X R25, PT, PT, RZ, RZ, RZ, P6, !PT ;  /* 0x000000ffff197210 */ /* 0x000fe400037fe4ff */
[----:B------:R-:W-:Y:S02]  /*6130*/  IADD3 R20, P4, PT, R11, R20, RZ ;  /* 0x000000140b147210 */ /* 0x000fe40007f9e0ff */
[----:B------:R-:W-:Y:S01]  /*6140*/  IADD3 R28, P6, PT, R28, R29, RZ ;  /* 0x0000001d1c1c7210 */ /* 0x000fe20007fde0ff */
[----:B------:R-:W-:Y:S01]  /*6150*/  IMAD.WIDE.U32 R24, R31, UR15, R24 ;  /* 0x0000000f1f187c25 */ /* 0x000fe2000f8e0018 */
[----:B------:R-:W-:Y:S02]  /*6160*/  IADD3 R7, P0, PT, R7, R38, RZ ;  /* 0x0000002607077210 */ /* 0x000fe40007f1e0ff */
[----:B------:R-:W-:Y:S01]  /*6170*/  IADD3.X R11, PT, PT, RZ, RZ, RZ, P2, !PT ;  /* 0x000000ffff0b7210 */ /* 0x000fe200017fe4ff */
[----:B------:R-:W-:Y:S01]  /*6180*/  IMAD.X R21, RZ, RZ, RZ, P4 ;  /* 0x000000ffff157224 */ /* 0x000fe200020e06ff */
[----:B------:R-:W-:Y:S01]  /*6190*/  IADD3 R16, P1, PT, R16, R7, RZ ;  /* 0x0000000710107210 */ /* 0x000fe20007f3e0ff */
[----:B------:R-:W-:Y:S01]  /*61a0*/  IMAD.X R29, RZ, RZ, RZ, P6 ;  /* 0x000000ffff1d7224 */ /* 0x000fe200030e06ff */
[----:B------:R-:W-:Y:S01]  /*61b0*/  IADD3 R7, PT, PT, R9, R25, RZ ;  /* 0x0000001909077210 */ /* 0x000fe20007ffe0ff */
[----:B------:R-:W-:Y:S01]  /*61c0*/  IMAD.WIDE.U32 R20, R12, UR23, R20 ;  /* 0x000000170c147c25 */ /* 0x000fe2000f8e0014 */
[----:B------:R-:W-:-:S03]  /*61d0*/  IADD3 R11, P2, PT, R11, R16, RZ ;  /* 0x000000100b0b7210 */ /* 0x000fc60007f5e0ff */
[----:B------:R-:W-:Y:S01]  /*61e0*/  IMAD.WIDE.U32 R28, R6, R15, R28 ;  /* 0x0000000f061c7225 */ /* 0x000fe200078e001c */
[----:B------:R-:W-:-:S03]  /*61f0*/  IADD3 R6, P6, PT, R7, R20, RZ ;  /* 0x0000001407067210 */ /* 0x000fc60007fde0ff */
[----:B------:R-:W-:Y:S01]  /*6200*/  IMAD.IADD R9, R13, 0x1, R21 ;  /* 0x000000010d097824 */ /* 0x000fe200078e0215 */
[----:B------:R-:W-:Y:S01]  /*6210*/  IADD3.X R7, PT, PT, RZ, RZ, RZ, P6, !PT ;  /* 0x000000ffff077210 */ /* 0x000fe200037fe4ff */
[----:B------:R-:W-:Y:S01]  /*6220*/  IMAD.X R16, RZ, RZ, RZ, P3 ;  /* 0x000000ffff107224 */ /* 0x000fe200018e06ff */
[----:B------:R-:W-:Y:S02]  /*6230*/  IADD3 R21, PT, PT, R5, R29, RZ ;  /* 0x0000001d05157210 */ /* 0x000fe40007ffe0ff */
[----:B------:R-:W-:Y:S01]  /*6240*/  IADD3 R8, P4, PT, R9, R28, RZ ;  /* 0x0000001c09087210 */ /* 0x000fe20007f9e0ff */
[----:B------:R-:W-:Y:S01]  /*6250*/  IMAD.WIDE.U32 R6, R31, UR22, R6 ;  /* 0x000000161f067c25 */ /* 0x000fe2000f8e0006 */
[----:B------:R-:W-:Y:S02]  /*6260*/  IADD3 R16, P3, PT, R16, R11, RZ ;  /* 0x0000000b10107210 */ /* 0x000fe40007f7e0ff */
[----:B------:R-:W-:Y:S01]  /*6270*/  MOV R28, R22 ;  /* 0x00000016001c7202 */ /* 0x000fe20000000f00 */
[----:B------:R-:W-:Y:S01]  /*6280*/  IMAD.X R9, RZ, RZ, RZ, P4 ;  /* 0x000000ffff097224 */ /* 0x000fe200020e06ff */
[----:B------:R-:W-:Y:S01]  /*6290*/  IADD3 R21, P4, PT, R21, R16, RZ ;  /* 0x0000001015157210 */ /* 0x000fe20007f9e0ff */
[----:B------:R-:W-:Y:S01]  /*62a0*/  IMAD.IADD R11, R10, 0x1, R7 ;  /* 0x000000010a0b7824 */ /* 0x000fe200078e0207 */
[----:B------:R-:W-:Y:S01]  /*62b0*/  IADD3.X R16, PT, PT, RZ, RZ, RZ, P1, !PT ;  /* 0x000000ffff107210 */ /* 0x000fe20000ffe4ff */
[----:B------:R-:W-:-:S05]  /*62c0*/  IMAD.WIDE.U32 R8, R12, R14, R8 ;  /* 0x0000000e0c087225 */ /* 0x000fca00078e0008 */
[----:B------:R-:W-:Y:S01]  /*62d0*/  IADD3 R10, PT, PT, R17, R9, RZ ;  /* 0x00000009110a7210 */ /* 0x000fe20007ffe0ff */
[----:B------:R-:W-:Y:S01]  /*62e0*/  IMAD.X R9, RZ, RZ, RZ, P5 ;  /* 0x000000ffff097224 */ /* 0x000fe200028e06ff */
[----:B------:R-:W-:Y:S02]  /*62f0*/  IADD3 R8, P6, PT, R11, R8, RZ ;  /* 0x000000080b087210 */ /* 0x000fe40007fde0ff */
[----:B------:R-:W-:Y:S02]  /*6300*/  IADD3 R10, P5, PT, R10, R21, RZ ;  /* 0x000000150a0a7210 */ /* 0x000fe40007fbe0ff */
[----:B------:R-:W-:Y:S02]  /*6310*/  IADD3.X R21, PT, PT, RZ, RZ, RZ, P0, !PT ;  /* 0x000000ffff157210 */ /* 0x000fe400007fe4ff */
[----:B------:R-:W-:Y:S01]  /*6320*/  IADD3 R20, P0, PT, R26, R9, RZ ;  /* 0x000000091a147210 */ /* 0x000fe20007f1e0ff */
[----:B------:R-:W-:Y:S02]  /*6330*/  IMAD.X R9, RZ, RZ, RZ, P6 ;  /* 0x000000ffff097224 */ /* 0x000fe400030e06ff */
[----:B------:R-:W-:Y:S01]  /*6340*/  IMAD.X R11, RZ, RZ, RZ, P5 ;  /* 0x000000ffff0b7224 */ /* 0x000fe200028e06ff */
[----:B------:R-:W-:Y:S01]  /*6350*/  IADD3 R21, P1, PT, R21, R20, RZ ;  /* 0x0000001415157210 */ /* 0x000fe20007f3e0ff */
[----:B------:R-:W-:Y:S01]  /*6360*/  IMAD.WIDE.U32 R8, R31, UR23, R8 ;  /* 0x000000171f087c25 */ /* 0x000fe2000f8e0008 */
[----:B------:R-:W-:-:S02]  /*6370*/  IADD3.X R29, PT, PT, RZ, RZ, RZ, P0, !PT ;  /* 0x000000ffff1d7210 */ /* 0x000fc400007fe4ff */
[----:B------:R-:W-:Y:S01]  /*6380*/  IADD3 R16, P5, PT, R16, R21, RZ ;  /* 0x0000001510107210 */ /* 0x000fe20007fbe0ff */
[----:B------:R-:W-:Y:S01]  /*6390*/  IMAD.WIDE.U32 R10, R12, R15, R10 ;  /* 0x0000000f0c0a7225 */ /* 0x000fe200078e000a */
[----:B------:R-:W-:-:S03]  /*63a0*/  IADD3.X R21, PT, PT, RZ, RZ, RZ, P2, !PT ;  /* 0x000000ffff157210 */ /* 0x000fc600017fe4ff */
[----:B------:R-:W-:Y:S01]  /*63b0*/  IMAD.IADD R13, R13, 0x1, R9 ;  /* 0x000000010d0d7824 */ /* 0x000fe200078e0209 */
[----:B------:R-:W-:Y:S01]  /*63c0*/  IADD3 R21, P2, PT, R21, R16, RZ ;  /* 0x0000001015157210 */ /* 0x000fe20007f5e0ff */
[----:B------:R-:W-:Y:S01]  /*63d0*/  IMAD.X R26, RZ, RZ, RZ, P1 ;  /* 0x000000ffff1a7224 */ /* 0x000fe200008e06ff */
[----:B------:R-:W-:Y:S02]  /*63e0*/  IADD3.X R16, PT, PT, RZ, RZ, RZ, P3, !PT ;  /* 0x000000ffff107210 */ /* 0x000fe40001ffe4ff */
[----:B------:R-:W-:Y:S02]  /*63f0*/  IADD3 R12, P6, PT, R13, R10, RZ ;  /* 0x0000000a0d0c7210 */ /* 0x000fe40007fde0ff */
[----:B------:R-:W-:Y:S01]  /*6400*/  IADD3 R10, P3, PT, R16, R21, RZ ;  /* 0x00000015100a7210 */ /* 0x000fe20007f7e0ff */
[----:B------:R-:W-:Y:S01]  /*6410*/  IMAD.X R21, RZ, RZ, RZ, P4 ;  /* 0x000000ffff157224 */ /* 0x000fe200020e06ff */
[----:B------:R-:W-:Y:S01]  /*6420*/  IADD3.X R13, PT, PT, RZ, RZ, RZ, P6, !PT ;  /* 0x000000ffff0d7210 */ /* 0x000fe200037fe4ff */
[----:B------:R-:W-:Y:S01]  /*6430*/  IMAD.IADD R16, R5, 0x1, R11 ;  /* 0x0000000105107824 */ /* 0x000fe200078e020b */
[----:B------:R-:W-:-:S02]  /*6440*/  IADD3 R26, PT, PT, R26, R27, R29 ;  /* 0x0000001b1a1a7210 */ /* 0x000fc40007ffe01d */
[----:B------:R-:W-:Y:S01]  /*6450*/  IADD3 R21, P4, PT, R21, R10, RZ ;  /* 0x0000000a15157210 */ /* 0x000fe20007f9e0ff */
[----:B------:R-:W-:-:S03]  /*6460*/  IMAD.WIDE.U32 R10, R31, R14, R12 ;  /* 0x0000000e1f0a7225 */ /* 0x000fc600078e000c */
[----:B------:R-:W-:Y:S01]  /*6470*/  IADD3 R13, P0, PT, R16, R21, RZ ;  /* 0x00000015100d7210 */ /* 0x000fe20007f1e0ff */
[----:B------:R-:W-:Y:S01]  /*6480*/  IMAD.X R16, RZ, RZ, RZ, P5 ;  /* 0x000000ffff107224 */ /* 0x000fe200028e06ff */
[----:B------:R-:W-:Y:S01]  /*6490*/  IADD3 R12, PT, PT, R17, R11, RZ ;  /* 0x0000000b110c7210 */ /* 0x000fe20007ffe0ff */
[----:B------:R-:W-:Y:S01]  /*64a0*/  IMAD.MOV.U32 R21, RZ, RZ, R24 ;  /* 0x000000ffff157224 */ /* 0x000fe200078e0018 */
[----:B------:R-:W-:Y:S02]  /*64b0*/  IADD3.X R17, PT, PT, RZ, RZ, RZ, P2, !PT ;  /* 0x000000ffff117210 */ /* 0x000fe400017fe4ff */
[----:B------:R-:W-:Y:S02]  /*64c0*/  IADD3 R12, P1, PT, R12, R13, RZ ;  /* 0x0000000d0c0c7210 */ /* 0x000fe40007f3e0ff */
[----:B------:R-:W-:Y:S01]  /*64d0*/  IADD3 R26, PT, PT, R17, R26, R16 ;  /* 0x0000001a111a7210 */ /* 0x000fe20007ffe010 */
[----:B------:R-:W-:Y:S01]  /*64e0*/  IMAD.X R17, RZ, RZ, RZ, P4 ;  /* 0x000000ffff117224 */ /* 0x000fe200020e06ff */
[----:B------:R-:W-:Y:S01]  /*64f0*/  IADD3.X R16, PT, PT, RZ, RZ, RZ, P3, !PT ;  /* 0x000000ffff107210 */ /* 0x000fe20001ffe4ff */
[----:B------:R-:W-:Y:S01]  /*6500*/  IMAD.X R13, RZ, RZ, RZ, P1 ;  /* 0x000000ffff0d7224 */ /* 0x000fe200008e06ff */
[----:B------:R-:W-:-:S02]  /*6510*/  IADD3.X R20, PT, PT, RZ, RZ, RZ, P0, !PT ;  /* 0x000000ffff147210 */ /* 0x000fc400007fe4ff */
[----:B------:R-:W-:Y:S01]  /*6520*/  IADD3 R26, PT, PT, R17, R26, R16 ;  /* 0x0000001a111a7210 */ /* 0x000fe20007ffe010 */
[----:B------:R-:W-:Y:S01]  /*6530*/  IMAD.WIDE.U32 R12, R31, R15, R12 ;  /* 0x0000000f1f0c7225 */ /* 0x000fe200078e000c */
[----:B------:R-:W-:-:S03]  /*6540*/  MOV R16, R10 ;  /* 0x0000000a00107202 */ /* 0x000fc60000000f00 */
[----:B------:R-:W-:Y:S02]  /*6550*/  IMAD.IADD R5, R5, 0x1, R13 ;  /* 0x0000000105057824 */ /* 0x000fe400078e020d */
[----:B------:R-:W-:-:S03]  /*6560*/  IMAD.MOV.U32 R17, RZ, RZ, R8 ;  /* 0x000000ffff117224 */ /* 0x000fc600078e0008 */
[----:B------:R-:W-:Y:S01]  /*6570*/  IADD3 R20, PT, PT, R5, R26, R20 ;  /* 0x0000001a05147210 */ /* 0x000fe20007ffe014 */
[----:B------:R-:W-:Y:S01]  /*6580*/  IMAD.MOV.U32 R5, RZ, RZ, R12 ;  /* 0x000000ffff057224 */ /* 0x000fe200078e000c */
[----:B------:R-:W-:Y:S02]  /*6590*/  MOV R26, R6 ;  /* 0x00000006001a7202 */ /* 0x000fe40000000f00 */
[----:B------:R-:W-:-:S13]  /*65a0*/  ISETP.GT.U32.AND P0, PT, R20, R15, PT ;  /* 0x0000000f1400720c */ /* 0x000fda0003f04070 */
[----:B------:R-:W-:Y:S05]  /*65b0*/  @P0 BRA `(.L_x_15) ;  /* 0x0000000000680947 */ /* 0x000fea0003800000 */
[----:B------:R-:W-:Y:S02]  /*65c0*/  ISETP.GE.U32.AND P0, PT, R20, R15, PT ;  /* 0x0000000f1400720c */ /* 0x000fe40003f06070 */
[----:B------:R-:W-:-:S11]  /*65d0*/  MOV R27, R18 ;  /* 0x00000012001b7202 */ /* 0x000fd60000000f00 */
        /* <DEDUP_REMOVED lines=24> */
.L_x_15:
[----:B------:R-:W-:Y:S02]  /*6760*/  IADD3 R27, P0, PT, R18, -UR12, RZ ;  /* 0x8000000c121b7c10 */ /* 0x000fe4000ff1e0ff */
[----:B------:R-:W-:-:S03]  /*6770*/  MOV R8, 0xffffffff ;  /* 0xffffffff00087802 */ /* 0x000fc60000000f00 */
[----:B------:R-:W-:-:S05]  /*6780*/  IMAD.X R7, RZ, RZ, -0x1, P0 ;  /* 0xffffffffff077424 */ /* 0x000fca00000e06ff */
        /* <DEDUP_REMOVED lines=20> */
.L_x_16:
[----:B------:R-:W0:Y:S08]  /*68d0*/  LDC.64 R10, c[0x3][0x1a8] ;  /* 0x00c06a00ff0a7b82 */ /* 0x000e300000000a00 */
[----:B------:R-:W1:Y:S08]  /*68e0*/  LDC.64 R6, c[0x3][0x1b0] ;  /* 0x00c06c00ff067b82 */ /* 0x000e700000000a00 */
[----:B------:R-:W2:Y:S01]  /*68f0*/  LDC.64 R8, c[0x3][0x1b8] ;  /* 0x00c06e00ff087b82 */ /* 0x000ea20000000a00 */
[----:B0-----:R-:W-:-:S05]  /*6900*/  IMAD.IADD R12, R27, 0x1, R10 ;  /* 0x000000011b0c7824 */ /* 0x001fca00078e020a */
[----:B------:R-:W-:-:S04]  /*6910*/  ISETP.GE.U32.AND P0, PT, R12, R27, PT ;  /* 0x0000001b0c00720c */ /* 0x000fc80003f06070 */
[----:B------:R-:W-:-:S04]  /*6920*/  SEL R13, RZ, 0x1, P0 ;  /* 0x00000001ff0d7807 */ /* 0x000fc80000000000 */
[----:B------:R-:W-:-:S04]  /*6930*/  IADD3 R13, P0, P1, R11, R28, R13 ;  /* 0x0000001c0b0d7210 */ /* 0x000fc8000791e00d */
[----:B------:R-:W-:-:S04]  /*6940*/  IADD3.X R10, PT, PT, RZ, RZ, RZ, P0, P1 ;  /* 0x000000ffff0a7210 */ /* 0x000fc800007e24ff */
[----:B-1----:R-:W-:Y:S02]  /*6950*/  IADD3 R6, P0, P1, R6, R10, R21 ;  /* 0x0000000a06067210 */ /* 0x002fe4000791e015 */
[----:B------:R-:W0:Y:S02]  /*6960*/  LDC.64 R10, c[0x3][0x1c0] ;  /* 0x00c07000ff0a7b82 */ /* 0x000e240000000a00 */
[----:B------:R-:W-:-:S04]  /*6970*/  IADD3.X R18, PT, PT, RZ, RZ, RZ, P0, P1 ;  /* 0x000000ffff127210 */ /* 0x000fc800007e24ff */
[----:B------:R-:W-:-:S04]  /*6980*/  IADD3 R7, P0, P1, R7, R18, R26 ;  /* 0x0000001207077210 */ /* 0x000fc8000791e01a */
[----:B------:R-:W-:-:S04]  /*6990*/  IADD3.X R18, PT, PT, RZ, RZ, RZ, P0, P1 ;  /* 0x000000ffff127210 */ /* 0x000fc800007e24ff */
[----:B--2---:R-:W-:-:S04]  /*69a0*/  IADD3 R8, P0, P1, R8, R18, R17 ;  /* 0x0000001208087210 */ /* 0x004fc8000791e011 */
[----:B------:R-:W-:-:S04]  /*69b0*/  IADD3.X R17, PT, PT, RZ, RZ, RZ, P0, P1 ;  /* 0x000000ffff117210 */ /* 0x000fc800007e24ff */
[----:B------:R-:W-:-:S04]  /*69c0*/  IADD3 R9, P0, P1, R9, R17, R16 ;  /* 0x0000001109097210 */ /* 0x000fc8000791e010 */
[----:B------:R-:W-:-:S04]  /*69d0*/  IADD3.X R16, PT, PT, RZ, RZ, RZ, P0, P1 ;  /* 0x000000ffff107210 */ /* 0x000fc800007e24ff */
[----:B0-----:R-:W-:-:S04]  /*69e0*/  IADD3 R16, P0, P1, R10, R16, R5 ;  /* 0x000000100a107210 */ /* 0x001fc8000791e005 */
[----:B------:R-:W-:-:S04]  /*69f0*/  IADD3.X R5, PT, PT, RZ, RZ, RZ, P0, P1 ;  /* 0x000000ffff057210 */ /* 0x000fc800007e24ff */
[----:B------:R-:W-:-:S04]  /*6a00*/  IADD3 R20, P2, P3, R11, R5, R20 ;  /* 0x000000050b147210 */ /* 0x000fc80007b5e014 */
[C---:B------:R-:W-:Y:S02]  /*6a10*/  ISETP.LE.U32.AND P0, PT, R20.reuse, R15, PT ;  /* 0x0000000f1400720c */ /* 0x040fe40003f03070 */
[----:B------:R-:W-:Y:S02]  /*6a20*/  ISETP.GT.U32.AND P1, PT, R20, -0x1, PT ;  /* 0xffffffff1400780c */ /* 0x000fe40003f24070 */
[----:B------:R-:W-:-:S04]  /*6a30*/  IADD3.X R5, PT, PT, RZ, RZ, RZ, P2, P3 ;  /* 0x000000ffff057210 */ /* 0x000fc800017e64ff */
[----:B------:R-:W-:-:S13]  /*6a40*/  ISETP.GT.U32.OR.EX P0, PT, R5, RZ, !P0, P1 ;  /* 0x000000ff0500720c */ /* 0x000fda0004704510 */
[----:B------:R-:W-:Y:S05]  /*6a50*/  @P0 BRA `(.L_x_17) ;  /* 0x00000000006c0947 */ /* 0x000fea0003800000 */
[----:B------:R-:W-:Y:S01]  /*6a60*/  MOV R10, R20 ;  /* 0x00000014000a7202 */ /* 0x000fe20000000f00 */
[----:B------:R-:W-:-:S03]  /*6a70*/  IMAD.MOV.U32 R5, RZ, RZ, R16 ;  /* 0x000000ffff057224 */ /* 0x000fc600078e0010 */
[----:B------:R-:W-:-:S13]  /*6a80*/  ISETP.LT.U32.AND P0, PT, R10, R15, PT ;  /* 0x0000000f0a00720c */ /* 0x000fda0003f01070 */
[----:B------:R-:W-:Y:S05]  /*6a90*/  @P0 BRA `(.L_x_18) ;  /* 0x0000000000b80947 */ /* 0x000fea0003800000 */
        /* <DEDUP_REMOVED lines=18> */
[----:B------:R-:W-:-:S04]  /*6bc0*/  ISETP.GE.U32.AND P0, PT, R12, UR12, PT ;  /* 0x0000000c0c007c0c */ /* 0x000fc8000bf06070 */
[----:B------:R-:W-:-:S04]  /*6bd0*/  ISETP.LT.U32.OR P0, PT, R13, UR13, !P0 ;  /* 0x0000000d0d007c0c */ /* 0x000fc8000c701470 */
[----:B------:R-:W-:-:S04]  /*6be0*/  ISETP.LE.U32.AND P0, PT, R13, UR13, P0 ;  /* 0x0000000d0d007c0c */ /* 0x000fc80008703070 */
[----:B------:R-:W-:-:S13]  /*6bf0*/  ISETP.LT.U32.OR P0, PT, R6, UR14, P0 ;  /* 0x0000000e06007c0c */ /* 0x000fda0008701470 */
[----:B------:R-:W-:Y:S05]  /*6c00*/  @P0 BRA `(.L_x_18) ;  /* 0x00000000005c0947 */ /* 0x000fea0003800000 */
.L_x_17:
        /* <DEDUP_REMOVED lines=23> */
.L_x_18:
[----:B------:R-:W-:Y:S01]  /*6d80*/  ISETP.NE.AND P0, PT, R3, R5, PT ;  /* 0x000000050300720c */ /* 0x000fe20003f05270 */
[----:B------:R-:W-:-:S03]  /*6d90*/  HFMA2 R5, -RZ, RZ, 0, 0 ;  /* 0x00000000ff057431 */ /* 0x000fc600000001ff */
[----:B------:R-:W-:-:S04]  /*6da0*/  ISETP.NE.OR P0, PT, R0, R10, P0 ;  /* 0x0000000a0000720c */ /* 0x000fc80000705670 */
[----:B------:R-:W-:-:S04]  /*6db0*/  ISETP.NE.OR P0, PT, R4, R9, P0 ;  /* 0x000000090400720c */ /* 0x000fc80000705670 */
[----:B------:R-:W-:-:S04]  /*6dc0*/  ISETP.NE.OR P0, PT, R2, R8, P0 ;  /* 0x000000080200720c */ /* 0x000fc80000705670 */
[----:B------:R-:W-:-:S04]  /*6dd0*/  ISETP.NE.OR P0, PT, R7, UR24, P0 ;  /* 0x0000001807007c0c */ /* 0x000fc80008705670 */
[----:B------:R-:W-:-:S04]  /*6de0*/  ISETP.NE.OR P0, PT, R6, UR21, P0 ;  /* 0x0000001506007c0c */ /* 0x000fc80008705670 */
[----:B------:R-:W-:-:S04]  /*6df0*/  ISETP.NE.OR P0, PT, R13, UR17, P0 ;  /* 0x000000110d007c0c */ /* 0x000fc80008705670 */
[----:B------:R-:W-:-:S13]  /*6e00*/  ISETP.LT.U32.OR P0, PT, R12, UR16, P0 ;  /* 0x000000100c007c0c */ /* 0x000fda0008701470 */
[----:B------:R-:W-:-:S04]  /*6e10*/  @!P0 ISETP.LE.U32.AND P1, PT, R12, UR16, PT ;  /* 0x000000100c008c0c */ /* 0x000fc8000bf23070 */
[----:B------:R-:W-:-:S09]  /*6e20*/  @!P0 SEL R5, RZ, 0x1, !P1 ;  /* 0x00000001ff058807 */ /* 0x000fd20004800000 */
.L_x_10:
[----:B------:R-:W0:Y:S02]  /*6e30*/  LDC.64 R2, c[0x0][0x380] ;  /* 0x0000e000ff027b82 */ /* 0x000e240000000a00 */
[----:B0-----:R-:W-:Y:S01]  /*6e40*/  STG.E desc[UR18][R2.64], R5 ;  /* 0x0000000502007986 */ /* 0x001fe2000c101912 */
[----:B------:R-:W-:Y:S05]  /*6e50*/  EXIT ;  /* 0x000000000000794d */ /* 0x000fea0003800000 */
.L_x_19:
        /* <DEDUP_REMOVED lines=10> */
.L_x_690:


//--------------------- .text._Z11scalar_multP7ECPointPKjPKS_ --------------------------
	.section	.text._Z11scalar_multP7ECPointPKjPKS_,"ax",@progbits
	.align	128
        .global         _Z11scalar_multP7ECPointPKjPKS_
        .type           _Z11scalar_multP7ECPointPKjPKS_,@function
        .size           _Z11scalar_multP7ECPointPKjPKS_,(.L_x_691 - _Z11scalar_multP7ECPointPKjPKS_)
        .other          _Z11scalar_multP7ECPointPKjPKS_,@"STO_CUDA_ENTRY STV_DEFAULT"
_Z11scalar_multP7ECPointPKjPKS_:
.text._Z11scalar_multP7ECPointPKjPKS_:
[----:B------:R-:W0:Y:S08]  /*0000*/  LDC R1, c[0x0][0x37c] ;  /* 0x0000df00ff017b82 */ /* 0x000e300000000800 */
[----:B------:R-:W1:Y:S01]  /*0010*/  LDC.64 R4, c[0x0][0x390] ;  /* 0x0000e400ff047b82 */ /* 0x000e620000000a00 */
[----:B------:R-:W1:Y:S01]  /*0020*/  LDCU.64 UR12, c[0x0][0x358] ;  /* 0x00006b00ff0c77ac */ /* 0x000e620008000a00 */
[----:B0-----:R-:W-:Y:S01]  /*0030*/  VIADD R1, R1, 0xffffffe0 ;  /* 0xffffffe001017836 */ /* 0x001fe20000000000 */
[----:B------:R-:W0:Y:S01]  /*0040*/  LDCU.64 UR6, c[0x3][0x188] ;  /* 0x00c03100ff0677ac */ /* 0x000e220008000a00 */
[----:B------:R-:W2:Y:S01]  /*0050*/  LDCU.64 UR8, c[0x3][0x190] ;  /* 0x00c03200ff0877ac */ /* 0x000ea20008000a00 */
[----:B------:R-:W3:Y:S01]  /*0060*/  LDCU.64 UR10, c[0x3][0x198] ;  /* 0x00c03300ff0a77ac */ /* 0x000ee20008000a00 */
[----:B------:R-:W4:Y:S01]  /*0070*/  LDCU.64 UR14, c[0x3][0x1a0] ;  /* 0x00c03400ff0e77ac */ /* 0x000f220008000a00 */
[----:B-1----:R-:W5:Y:S01]  /*0080*/  LDG.E R9, desc[UR12][R4.64+0x40] ;  /* 0x0000400c04097981 */ /* 0x002f62000c1e1900 */
[----:B------:R-:W-:-:S02]  /*0090*/  R2UR UR20, R1 ;  /* 0x00000000011472ca */ /* 0x000fc400000e0000 */
[----:B-----5:R-:W-:-:S13]  /*00a0*/  ISETP.NE.AND P0, PT, R9, RZ, PT ;  /* 0x000000ff0900720c */ /* 0x020fda0003f05270 */
[----:B0-234-:R-:W-:Y:S05]  /*00b0*/  @!P0 BRA `(.L_x_20) ;  /* 0x00000000007c8947 */ /* 0x01dfea0003800000 */
[----:B------:R-:W-:Y:S01]  /*00c0*/  IMAD.U32 R66, RZ, RZ, UR6 ;  /* 0x00000006ff427e24 */ /* 0x000fe2000f8e00ff */
[----:B------:R-:W-:Y:S01]  /*00d0*/  MOV R68, UR8 ;  /* 0x0000000800447c02 */ /* 0x000fe20008000f00 */
[----:B------:R-:W-:Y:S01]  /*00e0*/  IMAD.U32 R67, RZ, RZ, UR7 ;  /* 0x00000007ff437e24 */ /* 0x000fe2000f8e00ff */
[----:B------:R-:W-:Y:S01]  /*00f0*/  MOV R96, UR14 ;  /* 0x0000000e00607c02 */ /* 0x000fe20008000f00 */
[----:B------:R-:W-:Y:S01]  /*0100*/  IMAD.U32 R69, RZ, RZ, UR9 ;  /* 0x00000009ff457e24 */ /* 0x000fe2000f8e00ff */
[----:B------:R-:W-:Y:S01]  /*0110*/  CS2R R2, SRZ ;  /* 0x0000000000027805 */ /* 0x000fe2000001ff00 */
[----:B------:R-:W-:Y:S01]  /*0120*/  IMAD.U32 R88, RZ, RZ, UR10 ;  /* 0x0000000aff587e24 */ /* 0x000fe2000f8e00ff */
[----:B------:R-:W-:Y:S01]  /*0130*/  CS2R R4, SRZ ;  /* 0x0000000000047805 */ /* 0x000fe2000001ff00 */
[----:B------:R-:W-:Y:S01]  /*0140*/  IMAD.U32 R89, RZ, RZ, UR11 ;  /* 0x0000000bff597e24 */ /* 0x000fe2000f8e00ff */
[----:B------:R-:W-:Y:S01]  /*0150*/  CS2R R6, SRZ ;  /* 0x0000000000067805 */ /* 0x000fe2000001ff00 */
[----:B------:R-:W-:Y:S01]  /*0160*/  IMAD.MOV.U32 R0, RZ, RZ, RZ ;  /* 0x000000ffff007224 */ /* 0x000fe200078e00ff */
[----:B------:R-:W-:Y:S01]  /*0170*/  MOV R107, UR15 ;  /* 0x0000000f006b7c02 */ /* 0x000fe20008000f00 */
[----:B------:R-:W-:Y:S01]  /*0180*/  IMAD.U32 R97, RZ, RZ, UR15 ;  /* 0x0000000fff617e24 */ /* 0x000fe2000f8e00ff */
[----:B------:R-:W-:Y:S01]  /*0190*/  MOV R103, UR9 ;  /* 0x0000000900677c02 */ /* 0x000fe20008000f00 */
[----:B------:R-:W-:Y:S01]  /*01a0*/  IMAD.MOV.U32 R8, RZ, RZ, RZ ;  /* 0x000000ffff087224 */ /* 0x000fe200078e00ff */
[----:B------:R-:W-:Y:S01]  /*01b0*/  MOV R113, UR15 ;  /* 0x0000000f00717c02 */ /* 0x000fe20008000f00 */
[----:B------:R-:W-:Y:S01]  /*01c0*/  IMAD.U32 R106, RZ, RZ, UR14 ;  /* 0x0000000eff6a7e24 */ /* 0x000fe2000f8e00ff */
[----:B------:R-:W-:Y:S01]  /*01d0*/  MOV R109, UR9 ;  /* 0x00000009006d7c02 */ /* 0x000fe20008000f00 */
[----:B------:R-:W-:Y:S01]  /*01e0*/  IMAD.U32 R105, RZ, RZ, UR11 ;  /* 0x0000000bff697e24 */ /* 0x000fe2000f8e00ff */
[----:B------:R-:W-:Y:S01]  /*01f0*/  UMOV UR4, 0x1 ;  /* 0x0000000100047882 */ /* 0x000fe20000000000 */
[----:B------:R-:W-:-:S02]  /*0200*/  IMAD.U32 R104, RZ, RZ, UR10 ;  /* 0x0000000aff687e24 */ /* 0x000fc4000f8e00ff */
[----:B------:R-:W-:Y:S02]  /*0210*/  IMAD.U32 R102, RZ, RZ, UR8 ;  /* 0x00000008ff667e24 */ /* 0x000fe4000f8e00ff */
[----:B------:R-:W-:Y:S02]  /*0220*/  IMAD.U32 R101, RZ, RZ, UR7 ;  /* 0x00000007ff657e24 */ /* 0x000fe4000f8e00ff */
[----:B------:R-:W-:Y:S02]  /*0230*/  IMAD.U32 R100, RZ, RZ, UR6 ;  /* 0x00000006ff647e24 */ /* 0x000fe4000f8e00ff */
[----:B------:R-:W-:Y:S02]  /*0240*/  IMAD.U32 R112, RZ, RZ, UR14 ;  /* 0x0000000eff707e24 */ /* 0x000fe4000f8e00ff */
[----:B------:R-:W-:Y:S02]  /*0250*/  IMAD.U32 R111, RZ, RZ, UR11 ;  /* 0x0000000bff6f7e24 */ /* 0x000fe4000f8e00ff */
[----:B------:R-:W-:-:S02]  /*0260*/  IMAD.U32 R110, RZ, RZ, UR10 ;  /* 0x0000000aff6e7e24 */ /* 0x000fc4000f8e00ff */
[----:B------:R-:W-:Y:S02]  /*0270*/  IMAD.U32 R108, RZ, RZ, UR8 ;  /* 0x00000008ff6c7e24 */ /* 0x000fe4000f8e00ff */
[----:B------:R-:W-:Y:S02]  /*0280*/  IMAD.U32 R99, RZ, RZ, UR7 ;  /* 0x00000007ff637e24 */ /* 0x000fe4000f8e00ff */
[----:B------:R-:W-:Y:S01]  /*0290*/  IMAD.U32 R98, RZ, RZ, UR6 ;  /* 0x00000006ff627e24 */ /* 0x000fe2000f8e00ff */
[----:B------:R-:W-:Y:S06]  /*02a0*/  BRA `(.L_x_21) ;  /* 0x0000000000847947 */ /* 0x000fec0003800000 */
.L_x_20:
[----:B------:R-:W5:Y:S01]  /*02b0*/  LDG.E R98, desc[UR12][R4.64] ;  /* 0x0000000c04627981 */ /* 0x000f62000c1e1900 */
[----:B------:R-:W-:Y:S01]  /*02c0*/  MOV R66, UR6 ;  /* 0x0000000600427c02 */ /* 0x000fe20008000f00 */
[----:B------:R-:W-:Y:S01]  /*02d0*/  IMAD.U32 R67, RZ, RZ, UR7 ;  /* 0x00000007ff437e24 */ /* 0x000fe2000f8e00ff */
[----:B------:R-:W-:Y:S01]  /*02e0*/  MOV R88, UR10 ;  /* 0x0000000a00587c02 */ /* 0x000fe20008000f00 */
[----:B------:R-:W5:Y:S01]  /*02f0*/  LDG.E R99, desc[UR12][R4.64+0x4] ;  /* 0x0000040c04637981 */ /* 0x000f62000c1e1900 */
[----:B------:R-:W-:Y:S01]  /*0300*/  IMAD.U32 R68, RZ, RZ, UR8 ;  /* 0x00000008ff447e24 */ /* 0x000fe2000f8e00ff */
[----:B------:R-:W-:Y:S01]  /*0310*/  MOV R0, UR15 ;  /* 0x0000000f00007c02 */ /* 0x000fe20008000f00 */
[----:B------:R-:W-:Y:S01]  /*0320*/  IMAD.U32 R69, RZ, RZ, UR9 ;  /* 0x00000009ff457e24 */ /* 0x000fe2000f8e00ff */
[----:B------:R-:W5:Y:S01]  /*0330*/  LDG.E R108, desc[UR12][R4.64+0x8] ;  /* 0x0000080c046c7981 */ /* 0x000f62000c1e1900 */
[----:B------:R-:W-:Y:S02]  /*0340*/  IMAD.U32 R89, RZ, RZ, UR11 ;  /* 0x0000000bff597e24 */ /* 0x000fe4000f8e00ff */
[----:B------:R-:W-:Y:S01]  /*0350*/  IMAD.U32 R96, RZ, RZ, UR14 ;  /* 0x0000000eff607e24 */ /* 0x000fe2000f8e00ff */
[----:B------:R-:W5:Y:S01]  /*0360*/  LDG.E R109, desc[UR12][R4.64+0xc] ;  /* 0x00000c0c046d7981 */ /* 0x000f62000c1e1900 */
[----:B------:R-:W-:-:S02]  /*0370*/  IMAD.U32 R97, RZ, RZ, UR15 ;  /* 0x0000000fff617e24 */ /* 0x000fc4000f8e00ff */
[----:B------:R-:W-:Y:S01]  /*0380*/  IMAD.U32 R2, RZ, RZ, UR14 ;  /* 0x0000000eff027e24 */ /* 0x000fe2000f8e00ff */
[----:B------:R-:W5:Y:S01]  /*0390*/  LDG.E R110, desc[UR12][R4.64+0x10] ;  /* 0x0000100c046e7981 */ /* 0x000f62000c1e1900 */
[----:B------:R-:W-:Y:S02]  /*03a0*/  IMAD.U32 R3, RZ, RZ, UR11 ;  /* 0x0000000bff037e24 */ /* 0x000fe4000f8e00ff */
[----:B------:R-:W-:Y:S01]  /*03b0*/  IMAD.U32 R6, RZ, RZ, UR8 ;  /* 0x00000008ff067e24 */ /* 0x000fe2000f8e00ff */
[----:B------:R-:W5:Y:S01]  /*03c0*/  LDG.E R111, desc[UR12][R4.64+0x14] ;  /* 0x0000140c046f7981 */ /* 0x000f62000c1e1900 */
[----:B------:R-:W-:Y:S02]  /*03d0*/  IMAD.U32 R7, RZ, RZ, UR7 ;  /* 0x00000007ff077e24 */ /* 0x000fe4000f8e00ff */
[----:B------:R-:W-:Y:S01]  /*03e0*/  IMAD.U32 R8, RZ, RZ, UR6 ;  /* 0x00000006ff087e24 */ /* 0x000fe2000f8e00ff */
[----:B------:R-:W5:Y:S04]  /*03f0*/  LDG.E R112, desc[UR12][R4.64+0x18] ;  /* 0x0000180c04707981 */ /* 0x000f68000c1e1900 */
        /* <DEDUP_REMOVED lines=8> */
[----:B------:R0:W5:Y:S01]  /*0480*/  LDG.E R107, desc[UR12][R4.64+0x3c] ;  /* 0x00003c0c046b7981 */ /* 0x000162000c1e1900 */
[----:B------:R-:W-:Y:S01]  /*0490*/  UMOV UR4, URZ ;  /* 0x000000ff00047c82 */ /* 0x000fe20008000000 */
[----:B0-----:R-:W-:Y:S01]  /*04a0*/  IMAD.U32 R4, RZ, RZ, UR10 ;  /* 0x0000000aff047e24 */ /* 0x001fe2000f8e00ff */
[----:B------:R-:W-:-:S07]  /*04b0*/  MOV R5, UR9 ;  /* 0x0000000900057c02 */ /* 0x000fce0008000f00 */
.L_x_21:
[----:B------:R-:W0:Y:S02]  /*04c0*/  LDC.64 R10, c[0x0][0x388] ;  /* 0x0000e200ff0a7b82 */ /* 0x000e240000000a00 */
[----:B0-----:R-:W2:Y:S02]  /*04d0*/  LDG.E R12, desc[UR12][R10.64] ;  /* 0x0000000c0a0c7981 */ /* 0x001ea4000c1e1900 */
        /* <DEDUP_REMOVED lines=20> */
[----:B------:R-:W2:Y:S01]  /*0620*/  LDG.E R13, desc[UR12][R10.64+0x1c] ;  /* 0x00001c0c0a0d7981 */ /* 0x000ea2000c1e1900 */
[----:B------:R-:W-:Y:S01]  /*0630*/  ISETP.NE.AND P0, PT, R9, RZ, PT ;  /* 0x000000ff0900720c */ /* 0x000fe20003f05270 */
[----:B------:R-:W-:Y:S01]  /*0640*/  UPLOP3.LUT UP0, UPT, UPT, UPT, UPT, 0x40, 0x4 ;  /* 0x000000000004789c */ /* 0x000fe20003f0e870 */
        /* <DEDUP_REMOVED lines=9> */
[----:B------:R-:W-:Y:S01]  /*06e0*/  IMAD.U32 R84, RZ, RZ, UR7 ;  /* 0x00000007ff547e24 */ /* 0x000fe2000f8e00ff */
[----:B------:R-:W-:Y:S01]  /*06f0*/  CS2R R56, SRZ ;  /* 0x0000000000387805 */ /* 0x000fe2000001ff00 */
[----:B------:R-:W-:Y:S01]  /*0700*/  IMAD.U32 R85, RZ, RZ, UR6 ;  /* 0x00000006ff557e24 */ /* 0x000fe2000f8e00ff */
[----:B--2---:R-:W-:-:S13]  /*0710*/  ISETP.EQ.OR P0, PT, R13, RZ, P0 ;  /* 0x000000ff0d00720c */ /* 0x004fda0000702670 */
[----:B------:R-:W-:Y:S05]  /*0720*/  @P0 BRA `(.L_x_23) ;  /* 0x00000a54007c0947 */ /* 0x000fea0003800000 */
[----:B------:R-:W-:Y:S05]  /*0730*/  BRA `(.L_x_24) ;  /* 0x00000000003c7947 */ /* 0x000fea0003800000 */
.L_x_22:
        /* <DEDUP_REMOVED lines=14> */
[----:B------:R-:W-:Y:S06]  /*0820*/  @P0 BRA `(.L_x_23) ;  /* 0x00000a54003c0947 */ /* 0x000fec0003800000 */
.L_x_24:
[----:B------:R-:W-:Y:S01]  /*0830*/  LOP3.LUT R9, R6, R8, R7, 0xfe, !PT ;  /* 0x0000000806097212 */ /* 0x000fe200078efe07 */
[----:B------:R-:W-:Y:S01]  /*0840*/  IMAD.U32 R79, RZ, RZ, UR14 ;  /* 0x0000000eff4f7e24 */ /* 0x000fe2000f8e00ff */
[----:B------:R-:W-:Y:S01]  /*0850*/  MOV R78, UR15 ;  /* 0x0000000f004e7c02 */ /* 0x000fe20008000f00 */
[----:B------:R-:W-:Y:S01]  /*0860*/  IMAD.U32 R80, RZ, RZ, UR11 ;  /* 0x0000000bff507e24 */ /* 0x000fe2000f8e00ff */
[----:B------:R-:W-:Y:S01]  /*0870*/  LOP3.LUT R9, R4, R9, R5, 0xfe, !PT ;  /* 0x0000000904097212 */ /* 0x000fe200078efe05 */
[----:B------:R-:W-:Y:S01]  /*0880*/  IMAD.U32 R81, RZ, RZ, UR10 ;  /* 0x0000000aff517e24 */ /* 0x000fe2000f8e00ff */
[----:B------:R-:W-:Y:S01]  /*0890*/  MOV R82, UR9 ;  /* 0x0000000900527c02 */ /* 0x000fe20008000f00 */
[----:B------:R-:W-:Y:S01]  /*08a0*/  IMAD.U32 R83, RZ, RZ, UR8 ;  /* 0x00000008ff537e24 */ /* 0x000fe2000f8e00ff */
[----:B------:R-:W-:Y:S01]  /*08b0*/  LOP3.LUT R9, R2, R9, R3, 0xfe, !PT ;  /* 0x0000000902097212 */ /* 0x000fe200078efe03 */
[----:B------:R-:W-:Y:S01]  /*08c0*/  IMAD.U32 R84, RZ, RZ, UR7 ;  /* 0x00000007ff547e24 */ /* 0x000fe2000f8e00ff */
[----:B------:R-:W-:Y:S01]  /*08d0*/  UPLOP3.LUT UP0, UPT, UPT, UPT, UPT, 0x40, 0x4 ;  /* 0x000000000004789c */ /* 0x000fe20003f0e870 */
[----:B------:R-:W-:Y:S01]  /*08e0*/  IMAD.U32 R85, RZ, RZ, UR6 ;  /* 0x00000006ff557e24 */ /* 0x000fe2000f8e00ff */
[----:B------:R-:W-:-:S02]  /*08f0*/  LOP3.LUT P0, RZ, R9, R0, RZ, 0xfc, !PT ;  /* 0x0000000009ff7212 */ /* 0x000fc4000780fcff */
[----:B------:R-:W-:Y:S02]  /*0900*/  CS2R R50, SRZ ;  /* 0x0000000000327805 */ /* 0x000fe4000001ff00 */
[----:B------:R-:W-:Y:S02]  /*0910*/  CS2R R52, SRZ ;  /* 0x0000000000347805 */ /* 0x000fe4000001ff00 */
[----:B------:R-:W-:Y:S02]  /*0920*/  CS2R R54, SRZ ;  /* 0x0000000000367805 */ /* 0x000fe4000001ff00 */
[----:B------:R-:W-:-:S05]  /*0930*/  CS2R R56, SRZ ;  /* 0x0000000000387805 */ /* 0x000fca000001ff00 */
[----:B------:R-:W-:Y:S05]  /*0940*/  @!P0 BRA `(.L_x_23) ;  /* 0x00000a5000f48947 */ /* 0x000fea0003800000 */
[----:B------:R-:W2:Y:S01]  /*0950*/  LDG.E R22, desc[UR12][R10.64+0x4] ;  /* 0x0000040c0a167981 */ /* 0x000ea2000c1e1900 */
[----:B------:R-:W0:Y:S03]  /*0960*/  LDC.64 R14, c[0x3][0x20] ;  /* 0x00c00800ff0e7b82 */ /* 0x000e260000000a00 */
[----:B------:R-:W3:Y:S04]  /*0970*/  LDG.E R23, desc[UR12][R10.64+0x8] ;  /* 0x0000080c0a177981 */ /* 0x000ee8000c1e1900 */
[----:B------:R-:W4:Y:S01]  /*0980*/  LDG.E R24, desc[UR12][R10.64+0xc] ;  /* 0x00000c0c0a187981 */ /* 0x000f22000c1e1900 */
[----:B------:R-:W3:Y:S03]  /*0990*/  LDC.64 R20, c[0x3][0x28] ;  /* 0x00c00a00ff147b82 */ /* 0x000ee60000000a00 */
[----:B------:R-:W4:Y:S04]  /*09a0*/  LDG.E R25, desc[UR12][R10.64+0x10] ;  /* 0x0000100c0a197981 */ /* 0x000f28000c1e1900 */
[----:B------:R-:W4:Y:S04]  /*09b0*/  LDG.E R26, desc[UR12][R10.64+0x14] ;  /* 0x0000140c0a1a7981 */ /* 0x000f28000c1e1900 */
[----:B------:R-:W4:Y:S04]  /*09c0*/  LDG.E R27, desc[UR12][R10.64+0x18] ;  /* 0x0000180c0a1b7981 */ /* 0x000f28000c1e1900 */
[----:B------:R1:W4:Y:S01]  /*09d0*/  LDG.E R28, desc[UR12][R10.64+0x1c] ;  /* 0x00001c0c0a1c7981 */ /* 0x000322000c1e1900 */
[----:B0-----:R-:W-:Y:S01]  /*09e0*/  IADD3 R19, P0, PT, R12, -R14, RZ ;  /* 0x8000000e0c137210 */ /* 0x001fe20007f1e0ff */
[----:B------:R-:W-:Y:S01]  /*09f0*/  IMAD.MOV.U32 R13, RZ, RZ, -0x1 ;  /* 0xffffffffff0d7424 */ /* 0x000fe200078e00ff */
[----:B------:R-:W-:-:S02]  /*0a00*/  UMOV UR5, 0xff ;  /* 0x000000ff00057882 */ /* 0x000fc40000000000 */
[----:B------:R-:W-:-:S04]  /*0a10*/  IADD3.X R18, PT, PT, RZ, -0x1, RZ, P0, !PT ;  /* 0xffffffffff127810 */ /* 0x000fc800007fe4ff */
[----:B------:R-:W-:Y:S01]  /*0a20*/  SHF.R.U32.HI R18, RZ, 0x1f, R18 ;  /* 0x0000001fff127819 */ /* 0x000fe20000011612 */
[----:B-1----:R-:W0:Y:S03]  /*0a30*/  LDC.64 R10, c[0x3][0x30] ;  /* 0x00c00c00ff0a7b82 */ /* 0x002e260000000a00 */
[----:B--2---:R-:W-:-:S05]  /*0a40*/  IADD3 R18, P0, P1, R22, -R18, -R15 ;  /* 0x8000001216127210 */ /* 0x004fca000791e80f */
[----:B------:R-:W1:Y:S01]  /*0a50*/  LDC.64 R14, c[0x3][0x38] ;  /* 0x00c00e00ff0e7b82 */ /* 0x000e620000000a00 */
[----:B------:R-:W-:-:S04]  /*0a60*/  IADD3.X R17, PT, PT, RZ, -0x1, R13, P0, P1 ;  /* 0xffffffffff117810 */ /* 0x000fc800007e240d */
[----:B------:R-:W-:-:S04]  /*0a70*/  SHF.R.U32.HI R17, RZ, 0x1f, R17 ;  /* 0x0000001fff117819 */ /* 0x000fc80000011611 */
[----:B---3--:R-:W-:-:S04]  /*0a80*/  IADD3 R17, P0, P1, R23, -R17, -R20 ;  /* 0x8000001117117210 */ /* 0x008fc8000791e814 */
[----:B------:R-:W-:-:S04]  /*0a90*/  IADD3.X R16, PT, PT, RZ, -0x1, R13, P0, P1 ;  /* 0xffffffffff107810 */ /* 0x000fc800007e240d */
[----:B------:R-:W-:-:S04]  /*0aa0*/  SHF.R.U32.HI R16, RZ, 0x1f, R16 ;  /* 0x0000001fff107819 */ /* 0x000fc80000011610 */
[----:B----4-:R-:W-:-:S04]  /*0ab0*/  IADD3 R16, P0, P1, R24, -R16, -R21 ;  /* 0x8000001018107210 */ /* 0x010fc8000791e815 */
[----:B------:R-:W-:-:S04]  /*0ac0*/  IADD3.X R21, PT, PT, RZ, -0x1, R13, P0, P1 ;  /* 0xffffffffff157810 */ /* 0x000fc800007e240d */
[----:B------:R-:W-:-:S04]  /*0ad0*/  SHF.R.U32.HI R21, RZ, 0x1f, R21 ;  /* 0x0000001fff157819 */ /* 0x000fc80000011615 */
[----:B0-----:R-:W-:-:S04]  /*0ae0*/  IADD3 R21, P0, P1, R25, -R21, -R10 ;  /* 0x8000001519157210 */ /* 0x001fc8000791e80a */
[----:B------:R-:W-:-:S04]  /*0af0*/  IADD3.X R20, PT, PT, RZ, -0x1, R13, P0, P1 ;  /* 0xffffffffff147810 */ /* 0x000fc800007e240d */
[----:B------:R-:W-:-:S04]  /*0b00*/  SHF.R.U32.HI R20, RZ, 0x1f, R20 ;  /* 0x0000001fff147819 */ /* 0x000fc80000011614 */
[----:B------:R-:W-:-:S04]  /*0b10*/  IADD3 R20, P0, P1, R26, -R20, -R11 ;  /* 0x800000141a147210 */ /* 0x000fc8000791e80b */
[----:B------:R-:W-:-:S04]  /*0b20*/  IADD3.X R11, PT, PT, RZ, -0x1, R13, P0, P1 ;  /* 0xffffffffff0b7810 */ /* 0x000fc800007e240d */
[----:B------:R-:W-:-:S04]  /*0b30*/  SHF.R.U32.HI R11, RZ, 0x1f, R11 ;  /* 0x0000001fff0b7819 */ /* 0x000fc8000001160b */
[----:B-1----:R-:W-:Y:S01]  /*0b40*/  IADD3 R11, P0, P1, R27, -R11, -R14 ;  /* 0x8000000b1b0b7210 */ /* 0x002fe2000791e80e */
[----:B------:R-:W-:-:S03]  /*0b50*/  IMAD.MOV.U32 R14, RZ, RZ, R23 ;  /* 0x000000ffff0e7224 */ /* 0x000fc600078e0017 */
[----:B------:R-:W-:-:S04]  /*0b60*/  IADD3.X R10, PT, PT, RZ, -0x1, R13, P0, P1 ;  /* 0xffffffffff0a7810 */ /* 0x000fc800007e240d */
[----:B------:R-:W-:-:S04]  /*0b70*/  SHF.R.U32.HI R10, RZ, 0x1f, R10 ;  /* 0x0000001fff0a7819 */ /* 0x000fc8000001160a */
[----:B------:R-:W-:Y:S02]  /*0b80*/  IADD3 R9, P0, P1, R28, -R10, -R15 ;  /* 0x8000000a1c097210 */ /* 0x000fe4000791e80f */
[----:B------:R-:W-:Y:S02]  /*0b90*/  MOV R15, R24 ;  /* 0x00000018000f7202 */ /* 0x000fe40000000f00 */
[----:B------:R-:W-:Y:S01]  /*0ba0*/  IADD3.X R10, PT, PT, RZ, -0x1, R13, P0, P1 ;  /* 0xffffffffff0a7810 */ /* 0x000fe200007e240d */
[----:B------:R-:W-:-:S03]  /*0bb0*/  IMAD.MOV.U32 R13, RZ, RZ, R22 ;  /* 0x000000ffff0d7224 */ /* 0x000fc600078e0016 */
[----:B------:R-:W-:-:S13]  /*0bc0*/  ISETP.GE.AND P0, PT, R10, RZ, PT ;  /* 0x000000ff0a00720c */ /* 0x000fda0003f06270 */
[----:B------:R-:W-:Y:S01]  /*0bd0*/  @P0 IMAD.MOV.U32 R12, RZ, RZ, R19 ;  /* 0x000000ffff0c0224 */ /* 0x000fe200078e0013 */
[----:B------:R-:W-:Y:S01]  /*0be0*/  @P0 MOV R15, R16 ;  /* 0x00000010000f0202 */ /* 0x000fe20000000f00 */
[----:B------:R-:W-:Y:S01]  /*0bf0*/  @P0 IMAD.MOV.U32 R13, RZ, RZ, R18 ;  /* 0x000000ffff0d0224 */ /* 0x000fe200078e0012 */
[----:B------:R-:W-:Y:S01]  /*0c00*/  MOV R19, R28 ;  /* 0x0000001c00137202 */ /* 0x000fe20000000f00 */
[----:B------:R-:W-:Y:S01]  /*0c10*/  @P0 IMAD.MOV.U32 R14, RZ, RZ, R17 ;  /* 0x000000ffff0e0224 */ /* 0x000fe200078e0011 */
[----:B------:R-:W-:Y:S01]  /*0c20*/  @P0 MOV R19, R9 ;  /* 0x0000000900130202 */ /* 0x000fe20000000f00 */
[----:B------:R-:W-:Y:S02]  /*0c30*/  IMAD.MOV.U32 R16, RZ, RZ, R25 ;  /* 0x000000ffff107224 */ /* 0x000fe400078e0019 */
[----:B------:R-:W-:Y:S01]  /*0c40*/  IMAD.MOV.U32 R17, RZ, RZ, R26 ;  /* 0x000000ffff117224 */ /* 0x000fe200078e001a */
[----:B------:R0:W-:Y:S01]  /*0c50*/  STL.128 [R1], R12 ;  /* 0x0000000c01007387 */ /* 0x0001e20000100c00 */
[----:B------:R-:W-:-:S02]  /*0c60*/  IMAD.MOV.U32 R18, RZ, RZ, R27 ;  /* 0x000000ffff127224 */ /* 0x000fc400078e001b */
[----:B------:R-:W-:Y:S02]  /*0c70*/  @P0 IMAD.MOV.U32 R16, RZ, RZ, R21 ;  /* 0x000000ffff100224 */ /* 0x000fe400078e0015 */
[----:B------:R-:W-:Y:S02]  /*0c80*/  @P0 IMAD.MOV.U32 R17, RZ, RZ, R20 ;  /* 0x000000ffff110224 */ /* 0x000fe400078e0014 */
[----:B------:R-:W-:-:S05]  /*0c90*/  @P0 IMAD.MOV.U32 R18, RZ, RZ, R11 ;  /* 0x000000ffff120224 */ /* 0x000fca00078e000b */
[----:B------:R0:W-:Y:S02]  /*0ca0*/  STL.128 [R1+0x10], R16 ;  /* 0x0000101001007387 */ /* 0x0001e40000100c00 */
.L_x_26:
[----:B------:R-:W-:-:S04]  /*0cb0*/  USHF.R.U32.HI UR6, URZ, 0x5, UR5 ;  /* 0x00000005ff067899 */ /* 0x000fc80008011605 */
[----:B------:R-:W-:-:S09]  /*0cc0*/  ULEA UR6, UR6, UR20, 0x2 ;  /* 0x0000001406067291 */ /* 0x000fd2000f8e10ff */
[----:B------:R-:W2:Y:S01]  /*0cd0*/  LDL R9, [UR6] ;  /* 0x00000006ff097983 */ /* 0x000ea20008100800 */
[----:B------:R-:W-:Y:S01]  /*0ce0*/  UMOV UR6, UR5 ;  /* 0x0000000500067c82 */ /* 0x000fe20008000000 */
[----:B--2---:R-:W-:-:S04]  /*0cf0*/  SHF.R.W.U32.HI R9, RZ, UR5, R9 ;  /* 0x00000005ff097c19 */ /* 0x004fc80008011e09 */
[----:B------:R-:W-:-:S04]  /*0d00*/  LOP3.LUT R9, R9, 0x1, RZ, 0xc0, !PT ;  /* 0x0000000109097812 */ /* 0x000fc800078ec0ff */
[----:B------:R-:W-:-:S13]  /*0d10*/  ISETP.NE.U32.AND P0, PT, R9, 0x1, PT ;  /* 0x000000010900780c */ /* 0x000fda0003f05070 */
[----:B------:R-:W-:Y:S05]  /*0d20*/  @!P0 BRA `(.L_x_25) ;  /* 0x0000000400f08947 */ /* 0x000fea0003800000 */
[----:B------:R-:W-:-:S04]  /*0d30*/  UIADD3 UR6, UPT, UPT, UR5, -0x1, URZ ;  /* 0xffffffff05067890 */ /* 0x000fc8000fffe0ff */
[----:B------:R-:W-:-:S04]  /*0d40*/  USHF.R.U32.HI UR7, URZ, 0x5, UR6 ;  /* 0x00000005ff077899 */ /* 0x000fc80008011606 */
[----:B------:R-:W-:-:S09]  /*0d50*/  ULEA UR7, UR7, UR20, 0x2 ;  /* 0x0000001407077291 */ /* 0x000fd2000f8e10ff */
[----:B------:R-:W2:Y:S02]  /*0d60*/  LDL R9, [UR7] ;  /* 0x00000007ff097983 */ /* 0x000ea40008100800 */
        /* <DEDUP_REMOVED lines=116> */
[----:B------:R-:W-:Y:S02]  /*14b0*/  UISETP.NE.AND UP1, UPT, UR6, URZ, UPT ;  /* 0x000000ff0600728c */ /* 0x000fe4000bf25270 */
[----:B------:R-:W-:-:S07]  /*14c0*/  UIADD3 UR5, UPT, UPT, UR5, -0x10, URZ ;  /* 0xfffffff005057890 */ /* 0x000fce000fffe0ff */
[----:B------:R-:W-:Y:S05]  /*14d0*/  BRA.U UP1, `(.L_x_26) ;  /* 0xfffffff501f47547 */ /* 0x000fea000b83ffff */
[----:B------:R-:W-:-:S05]  /*14e0*/  UMOV UR6, 0xffffffff ;  /* 0xffffffff00067882 */ /* 0x000fca0000000000 */
.L_x_25:
[----:B------:R-:W1:Y:S01]  /*14f0*/  LDC R78, c[0x3][0x1a4] ;  /* 0x00c06900ff4e7b82 */ /* 0x000e620000000800 */
[----:B------:R-:W-:Y:S01]  /*1500*/  UISETP.GE.AND UP1, UPT, UR6, URZ, UPT ;  /* 0x000000ff0600728c */ /* 0x000fe2000bf26270 */
[----:B------:R-:W-:Y:S01]  /*1510*/  IMAD.MOV.U32 R51, RZ, RZ, RZ ;  /* 0x000000ffff337224 */ /* 0x000fe200078e00ff */
[----:B------:R-:W-:Y:S02]  /*1520*/  CS2R R52, SRZ ;  /* 0x0000000000347805 */ /* 0x000fe4000001ff00 */
[----:B------:R-:W-:Y:S02]  /*1530*/  CS2R R54, SRZ ;  /* 0x0000000000367805 */ /* 0x000fe4000001ff00 */
[----:B------:R-:W-:Y:S01]  /*1540*/  CS2R R56, SRZ ;  /* 0x0000000000387805 */ /* 0x000fe2000001ff00 */
[----:B------:R-:W2:Y:S08]  /*1550*/  LDC R79, c[0x3][0x1a0] ;  /* 0x00c06800ff4f7b82 */ /* 0x000eb00000000800 */
[----:B------:R-:W3:Y:S08]  /*1560*/  LDC R80, c[0x3][0x19c] ;  /* 0x00c06700ff507b82 */ /* 0x000ef00000000800 */
[----:B------:R-:W4:Y:S08]  /*1570*/  LDC R81, c[0x3][0x198] ;  /* 0x00c06600ff517b82 */ /* 0x000f300000000800 */
[----:B------:R-:W0:Y:S08]  /*1580*/  LDC R82, c[0x3][0x194] ;  /* 0x00c06500ff527b82 */ /* 0x000e300000000800 */
[----:B------:R-:W0:Y:S08]  /*1590*/  LDC R83, c[0x3][0x190] ;  /* 0x00c06400ff537b82 */ /* 0x000e300000000800 */
[----:B------:R-:W0:Y:S08]  /*15a0*/  LDC R84, c[0x3][0x18c] ;  /* 0x00c06300ff547b82 */ /* 0x000e300000000800 */
[----:B------:R-:W0:Y:S01]  /*15b0*/  LDC R85, c[0x3][0x188] ;  /* 0x00c06200ff557b82 */ /* 0x000e220000000800 */
[----:B-12---:R-:W-:Y:S05]  /*15c0*/  BRA.U !UP1, `(.L_x_23) ;  /* 0x00000a4509d47547 */ /* 0x006fea000b800000 */
[----:B------:R-:W-:Y:S01]  /*15d0*/  IMAD.MOV.U32 R97, RZ, RZ, R78 ;  /* 0x000000ffff617224 */ /* 0x000fe200078e004e */
[----:B---3--:R-:W-:Y:S01]  /*15e0*/  MOV R89, R80 ;  /* 0x0000005000597202 */ /* 0x008fe20000000f00 */
[----:B------:R-:W-:Y:S01]  /*15f0*/  IMAD.MOV.U32 R96, RZ, RZ, R79 ;  /* 0x000000ffff607224 */ /* 0x000fe200078e004f */
[----:B0-----:R-:W-:Y:S01]  /*1600*/  MOV R67, R84 ;  /* 0x0000005400437202 */ /* 0x001fe20000000f00 */
[----:B----4-:R-:W-:Y:S01]  /*1610*/  IMAD.MOV.U32 R88, RZ, RZ, R81 ;  /* 0x000000ffff587224 */ /* 0x010fe200078e0051 */
[----:B------:R-:W-:Y:S01]  /*1620*/  CS2R R50, SRZ ;  /* 0x0000000000327805 */ /* 0x000fe2000001ff00 */
[----:B------:R-:W-:Y:S01]  /*1630*/  IMAD.MOV.U32 R69, RZ, RZ, R82 ;  /* 0x000000ffff457224 */ /* 0x000fe200078e0052 */
[----:B------:R-:W-:Y:S01]  /*1640*/  CS2R R52, SRZ ;  /* 0x0000000000347805 */ /* 0x000fe2000001ff00 */
[----:B------:R-:W-:Y:S01]  /*1650*/  IMAD.MOV.U32 R68, RZ, RZ, R83 ;  /* 0x000000ffff447224 */ /* 0x000fe200078e0053 */
[----:B------:R-:W-:Y:S01]  /*1660*/  CS2R R54, SRZ ;  /* 0x0000000000367805 */ /* 0x000fe2000001ff00 */
[----:B------:R-:W-:Y:S01]  /*1670*/  IMAD.MOV.U32 R66, RZ, RZ, R85 ;  /* 0x000000ffff427224 */ /* 0x000fe200078e0055 */
[----:B------:R-:W-:Y:S01]  /*1680*/  CS2R R56, SRZ ;  /* 0x0000000000387805 */ /* 0x000fe2000001ff00 */
[----:B------:R-:W0:Y:S01]  /*1690*/  LDCU UR8, c[0x3][0x104] ;  /* 0x00c02080ff0877ac */ /* 0x000e220008000800 */
[----:B------:R-:W1:Y:S01]  /*16a0*/  LDCU UR9, c[0x3][0x100] ;  /* 0x00c02000ff0977ac */ /* 0x000e620008000800 */
[----:B------:R-:W2:Y:S01]  /*16b0*/  LDCU.64 UR10, c[0x3][0xe8] ;  /* 0x00c01d00ff0a77ac */ /* 0x000ea20008000a00 */
[----:B------:R-:W3:Y:S01]  /*16c0*/  LDCU.128 UR16, c[0x3][0xf0] ;  /* 0x00c01e00ff1077ac */ /* 0x000ee20008000c00 */
[----:B------:R-:W-:-:S05]  /*16d0*/  UMOV UR5, 0x1 ;  /* 0x0000000100057882 */ /* 0x000fca0000000000 */
.L_x_261:
[----:B------:R-:W-:-:S04]  /*16e0*/  USHF.R.U32.HI UR7, URZ, 0x5, UR6 ;  /* 0x00000005ff077899 */ /* 0x000fc80008011606 */
[----:B------:R-:W-:-:S09]  /*16f0*/  ULEA UR7, UR7, UR20, 0x2 ;  /* 0x0000001407077291 */ /* 0x000fd2000f8e10ff */
[----:B------:R-:W4:Y:S01]  /*1700*/  LDL R9, [UR7] ;  /* 0x00000007ff097983 */ /* 0x000f220008100800 */
[----:B------:R-:W-:Y:S01]  /*1710*/  IMAD.MOV.U32 R10, RZ, RZ, R2 ;  /* 0x000000ffff0a7224 */ /* 0x000fe200078e0002 */
[----:B------:R-:W-:Y:S01]  /*1720*/  MOV R15, R7 ;  /* 0x00000007000f7202 */ /* 0x000fe20000000f00 */
[----:B------:R-:W-:Y:S01]  /*1730*/  IMAD.MOV.U32 R12, RZ, RZ, R4 ;  /* 0x000000ffff0c7224 */ /* 0x000fe200078e0004 */
[----:B-----5:R-:W-:Y:S01]  /*1740*/  MOV R19, R105 ;  /* 0x0000006900137202 */ /* 0x020fe20000000f00 */
[----:B------:R-:W-:Y:S01]  /*1750*/  IMAD.MOV.U32 R13, RZ, RZ, R5 ;  /* 0x000000ffff0d7224 */ /* 0x000fe200078e0005 */
[----:B------:R-:W-:Y:S01]  /*1760*/  MOV R23, R101 ;  /* 0x0000006500177202 */ /* 0x000fe20000000f00 */
        /* <DEDUP_REMOVED lines=20> */
[----:B------:R-:W-:-:S02]  /*18b0*/  IMAD.MOV.U32 R28, RZ, RZ, R110 ;  /* 0x000000ffff1c7224 */ /* 0x000fc400078e006e */
[----:B------:R-:W-:Y:S02]  /*18c0*/  IMAD.MOV.U32 R29, RZ, RZ, R109 ;  /* 0x000000ffff1d7224 */ /* 0x000fe400078e006d */
[----:B------:R-:W-:Y:S02]  /*18d0*/  IMAD.MOV.U32 R31, RZ, RZ, R99 ;  /* 0x000000ffff1f7224 */ /* 0x000fe400078e0063 */
[----:B------:R-:W-:Y:S02]  /*18e0*/  IMAD.MOV.U32 R32, RZ, RZ, R98 ;  /* 0x000000ffff207224 */ /* 0x000fe400078e0062 */
[----:B------:R-:W-:Y:S02]  /*18f0*/  IMAD.MOV.U32 R34, RZ, RZ, R51 ;  /* 0x000000ffff227224 */ /* 0x000fe400078e0033 */
[----:B------:R-:W-:Y:S02]  /*1900*/  IMAD.MOV.U32 R35, RZ, RZ, R52 ;  /* 0x000000ffff237224 */ /* 0x000fe400078e0034 */
        /* <DEDUP_REMOVED lines=13> */
[----:B------:R-:W-:Y:S01]  /*19e0*/  IMAD.MOV.U32 R130, RZ, RZ, R66 ;  /* 0x000000ffff827224 */ /* 0x000fe200078e0042 */
[----:B----4-:R-:W-:-:S04]  /*19f0*/  SHF.R.W.U32.HI R9, RZ, UR6, R9 ;  /* 0x00000006ff097c19 */ /* 0x010fc80008011e09 */
[----:B------:R-:W-:Y:S01]  /*1a00*/  LOP3.LUT R11, R9, 0x1, RZ, 0xc0, !PT ;  /* 0x00000001090b7812 */ /* 0x000fe200078ec0ff */
[----:B------:R-:W-:-:S03]  /*1a10*/  IMAD.MOV.U32 R9, RZ, RZ, R0 ;  /* 0x000000ffff097224 */ /* 0x000fc600078e0000 */
[----:B------:R-:W-:Y:S02]  /*1a20*/  ISETP.NE.U32.AND P0, PT, R11, 0x1, PT ;  /* 0x000000010b00780c */ /* 0x000fe40003f05070 */
[----:B------:R-:W-:-:S11]  /*1a30*/  MOV R11, R3 ;  /* 0x00000003000b7202 */ /* 0x000fd60000000f00 */
[----:B------:R-:W-:Y:S05]  /*1a40*/  @!P0 BRA `(.L_x_27) ;  /* 0x00000520004c8947 */ /* 0x000fea0003800000 */
[----:B------:R-:W-:Y:S01]  /*1a50*/  UISETP.NE.AND UP0, UPT, UR4, URZ, UPT ;  /* 0x000000ff0400728c */ /* 0x000fe2000bf05270 */
        /* <DEDUP_REMOVED lines=16> */
[----:B------:R-:W-:Y:S01]  /*1b60*/  UMOV UR4, UR5 ;  /* 0x0000000500047c82 */ /* 0x000fe20008000000 */
        /* <DEDUP_REMOVED lines=8> */
[----:B------:R-:W-:Y:S06]  /*1bf0*/  BRA.U UP0, `(.L_x_28) ;  /* 0x000003d900ec7547 */ /* 0x000fec000b800000 */
[----:B------:R-:W-:Y:S01]  /*1c00*/  LOP3.LUT R0, R14, R16, R15, 0xfe, !PT ;  /* 0x000000100e007212 */ /* 0x000fe200078efe0f */
[----:B------:R-:W-:Y:S01]  /*1c10*/  UMOV UR4, UR5 ;  /* 0x0000000500047c82 */ /* 0x000fe20008000000 */
[----:B------:R-:W-:Y:S01]  /*1c20*/  IMAD.MOV.U32 R2, RZ, RZ, R51 ;  /* 0x000000ffff027224 */ /* 0x000fe200078e0033 */
[----:B------:R-:W-:Y:S01]  /*1c30*/  MOV R7, R56 ;  /* 0x0000003800077202 */ /* 0x000fe20000000f00 */
[----:B------:R-:W-:Y:S01]  /*1c40*/  IMAD.MOV.U32 R3, RZ, RZ, R52 ;  /* 0x000000ffff037224 */ /* 0x000fe200078e0034 */
[----:B------:R-:W-:Y:S01]  /*1c50*/  LOP3.LUT R0, R12, R0, R13, 0xfe, !PT ;  /* 0x000000000c007212 */ /* 0x000fe200078efe0d */
[----:B------:R-:W-:Y:S01]  /*1c60*/  IMAD.MOV.U32 R5, RZ, RZ, R54 ;  /* 0x000000ffff057224 */ /* 0x000fe200078e0036 */
[----:B------:R-:W-:Y:S01]  /*1c70*/  MOV R106, R96 ;  /* 0x00000060006a7202 */ /* 0x000fe20000000f00 */
[----:B------:R-:W-:Y:S01]  /*1c80*/  IMAD.MOV.U32 R6, RZ, RZ, R55 ;  /* 0x000000ffff067224 */ /* 0x000fe200078e0037 */
[----:B------:R-:W-:Y:S01]  /*1c90*/  LOP3.LUT R4, R10, R0, R11, 0xfe, !PT ;  /* 0x000000000a047212 */ /* 0x000fe200078efe0b */
[----:B------:R-:W-:Y:S01]  /*1ca0*/  IMAD.MOV.U32 R8, RZ, RZ, R57 ;  /* 0x000000ffff087224 */ /* 0x000fe200078e0039 */
[----:B------:R-:W-:Y:S01]  /*1cb0*/  MOV R0, R50 ;  /* 0x0000003200007202 */ /* 0x000fe20000000f00 */
[----:B------:R-:W-:Y:S01]  /*1cc0*/  IMAD.MOV.U32 R107, RZ, RZ, R97 ;  /* 0x000000ffff6b7224 */ /* 0x000fe200078e0061 */
[----:B------:R-:W-:Y:S01]  /*1cd0*/  LOP3.LUT P0, RZ, R4, R9, RZ, 0xfc, !PT ;  /* 0x0000000904ff7212 */ /* 0x000fe2000780fcff */
        /* <DEDUP_REMOVED lines=14> */
[----:B------:R-:W-:Y:S01]  /*1dc0*/  IMAD.MOV.U32 R98, RZ, RZ, R85 ;  /* 0x000000ffff627224 */ /* 0x000fe200078e0055 */
[----:B------:R-:W-:Y:S06]  /*1dd0*/  @!P0 BRA `(.L_x_28) ;  /* 0x000003d800748947 */ /* 0x000fec0003800000 */
        /* <DEDUP_REMOVED lines=17> */
[----:B------:R-:W-:Y:S01]  /*1ef0*/  UMOV UR4, URZ ;  /* 0x000000ff00047c82 */ /* 0x000fe20008000000 */
        /* <DEDUP_REMOVED lines=38> */
[----:B------:R-:W-:-:S04]  /*2160*/  IMAD.WIDE.U32 R60, R16, R16, RZ ;  /* 0x00000010103c7225 */ /* 0x000fc800078e00ff */
[----:B------:R-:W-:Y:S01]  /*2170*/  HFMA2 R5, -RZ, RZ, 0, 0 ;  /* 0x00000000ff057431 */ /* 0x000fe200000001ff */
[----:B------:R-:W4:Y:S01]  /*2180*/  LDC R65, c[0x3][0xe0] ;  /* 0x00c03800ff417b82 */ /* 0x000f220000000800 */
[----:B------:R-:W-:Y:S02]  /*2190*/  HFMA2 R105, -RZ, RZ, 0, 0 ;  /* 0x00000000ff697431 */ /* 0x000fe400000001ff */
[----:B------:R-:W-:Y:S01]  /*21a0*/  IMAD.MOV.U32 R3, RZ, RZ, RZ ;  /* 0x000000ffff037224 */ /* 0x000fe200078e00ff */
[----:B------:R-:W-:Y:S01]  /*21b0*/  MOV R2, R61 ;  /* 0x0000003d00027202 */ /* 0x000fe20000000f00 */
[----:B------:R-:W-:Y:S02]  /*21c0*/  IMAD.MOV.U32 R47, RZ, RZ, RZ ;  /* 0x000000ffff2f7224 */ /* 0x000fe400078e00ff */
[----:B------:R-:W-:Y:S02]  /*21d0*/  HFMA2 R64, -RZ, RZ, 0, 0 ;  /* 0x00000000ff407431 */ /* 0x000fe400000001ff */
[----:B------:R-:W-:Y:S01]  /*21e0*/  IMAD.MOV.U32 R73, RZ, RZ, RZ ;  /* 0x000000ffff497224 */ /* 0x000fe200078e00ff */
[----:B------:R-:W-:Y:S01]  /*21f0*/  CS2R R62, SRZ ;  /* 0x00000000003e7805 */ /* 0x000fe2000001ff00 */
[----:B------:R-:W-:-:S04]  /*2200*/  IMAD.WIDE.U32 R2, R16, R15, R2 ;  /* 0x0000000f10027225 */ /* 0x000fc800078e0002 */
[----:B------:R-:W-:Y:S02]  /*2210*/  IMAD.MOV.U32 R4, RZ, RZ, R3 ;  /* 0x000000ffff047224 */ /* 0x000fe400078e0003 */
[----:B------:R-:W-:Y:S02]  /*2220*/  IMAD.MOV.U32 R46, RZ, RZ, R2 ;  /* 0x000000ffff2e7224 */ /* 0x000fe400078e0002 */
[----:B------:R-:W-:-:S04]  /*2230*/  IMAD.WIDE.U32 R2, R16, R14, R4 ;  /* 0x0000000e10027225 */ /* 0x000fc800078e0004 */
[----:B------:R-:W-:-:S04]  /*2240*/  IMAD.WIDE.U32 R46, R16, R15, R46 ;  /* 0x0000000f102e7225 */ /* 0x000fc800078e002e */
[----:B----4-:R-:W-:Y:S01]  /*2250*/  IMAD R41, R60, R65, RZ ;  /* 0x000000413c297224 */ /* 0x010fe200078e02ff */
[----:B------:R-:W-:Y:S01]  /*2260*/  IADD3 R6, P0, PT, R2, R47, RZ ;  /* 0x0000002f02067210 */ /* 0x000fe20007f1e0ff */
[----:B------:R-:W-:Y:S02]  /*2270*/  IMAD.MOV.U32 R2, RZ, RZ, R3 ;  /* 0x000000ffff027224 */ /* 0x000fe400078e0003 */
[----:B------:R-:W-:Y:S01]  /*2280*/  IMAD.MOV.U32 R3, RZ, RZ, RZ ;  /* 0x000000ffff037224 */ /* 0x000fe200078e00ff */
[----:B------:R-:W-:Y:S01]  /*2290*/  IADD3.X R7, PT, PT, RZ, RZ, RZ, P0, !PT ;  /* 0x000000ffff077210 */ /* 0x000fe200007fe4ff */
[----:B------:R-:W-:-:S04]  /*22a0*/  IMAD.WIDE.U32 R2, R16, R13, R2 ;  /* 0x0000000d10027225 */ /* 0x000fc800078e0002 */
[----:B------:R-:W-:-:S04]  /*22b0*/  IMAD.WIDE.U32 R6, R15, R15, R6 ;  /* 0x0000000f0f067225 */ /* 0x000fc800078e0006 */
[----:B------:R-:W-:Y:S01]  /*22c0*/  IMAD.MOV.U32 R4, RZ, RZ, R3 ;  /* 0x000000ffff047224 */ /* 0x000fe200078e0003 */
[----:B------:R-:W-:Y:S01]  /*22d0*/  IADD3 R42, P0, PT, R2, R7, RZ ;  /* 0x00000007022a7210 */ /* 0x000fe20007f1e0ff */
[----:B------:R-:W-:Y:S01]  /*22e0*/  IMAD.MOV.U32 R2, RZ, RZ, R6 ;  /* 0x000000ffff027224 */ /* 0x000fe200078e0006 */
[----:B------:R-:W-:Y:S01]  /*22f0*/  MOV R3, RZ ;  /* 0x000000ff00037202 */ /* 0x000fe20000000f00 */
[----:B------:R-:W-:Y:S01]  /*2300*/  IMAD.WIDE.U32 R4, R16, R12, R4 ;  /* 0x0000000c10047225 */ /* 0x000fe200078e0004 */
[----:B------:R-:W-:-:S03]  /*2310*/  IADD3.X R43, PT, PT, RZ, RZ, RZ, P0, !PT ;  /* 0x000000ffff2b7210 */ /* 0x000fc600007fe4ff */
[----:B------:R-:W-:-:S04]  /*2320*/  IMAD.WIDE.U32 R2, R16, R14, R2 ;  /* 0x0000000e10027225 */ /* 0x000fc800078e0002 */
[----:B------:R-:W-:-:S05]  /*2330*/  IMAD.WIDE.U32 R6, R15, R14, R42 ;  /* 0x0000000e0f067225 */ /* 0x000fca00078e002a */
[----:B------:R-:W-:Y:S02]  /*2340*/  IADD3 R42, P0, PT, R4, R7, RZ ;  /* 0x00000007042a7210 */ /* 0x000fe40007f1e0ff */
[----:B------:R-:W-:Y:S02]  /*2350*/  IADD3 R44, P1, PT, R6, R3, RZ ;  /* 0x00000003062c7210 */ /* 0x000fe40007f3e0ff */
[----:B------:R-:W-:Y:S01]  /*2360*/  MOV R4, R5 ;  /* 0x0000000500047202 */ /* 0x000fe20000000f00 */
[----:B------:R-:W-:Y:S02]  /*2370*/  IMAD.X R43, RZ, RZ, RZ, P0 ;  /* 0x000000ffff2b7224 */ /* 0x000fe400000e06ff */
[----:B------:R-:W-:Y:S02]  /*2380*/  IMAD.X R45, RZ, RZ, RZ, P1 ;  /* 0x000000ffff2d7224 */ /* 0x000fe400008e06ff */
[----:B------:R-:W-:Y:S02]  /*2390*/  IMAD.MOV.U32 R5, RZ, RZ, RZ ;  /* 0x000000ffff057224 */ /* 0x000fe400078e00ff */
[----:B------:R-:W-:-:S04]  /*23a0*/  IMAD.WIDE.U32 R6, R15, R13, R42 ;  /* 0x0000000d0f067225 */ /* 0x000fc800078e002a */
[----:B------:R-:W-:-:S04]  /*23b0*/  IMAD.WIDE.U32 R4, R16, R11, R4 ;  /* 0x0000000b10047225 */ /* 0x000fc800078e0004 */
[----:B------:R-:W-:Y:S01]  /*23c0*/  IMAD.WIDE.U32 R44, R15, R14, R44 ;  /* 0x0000000e0f2c7225 */ /* 0x000fe200078e002c */
[----:B------:R-:W-:-:S03]  /*23d0*/  IADD3 R42, P0, PT, R4, R7, RZ ;  /* 0x00000007042a7210 */ /* 0x000fc60007f1e0ff */
[----:B------:R-:W-:Y:S01]  /*23e0*/  IMAD.MOV.U32 R4, RZ, RZ, R5 ;  /* 0x000000ffff047224 */ /* 0x000fe200078e0005 */
[----:B------:R-:W-:Y:S01]  /*23f0*/  IADD3 R6, P1, PT, R6, R45, RZ ;  /* 0x0000002d06067210 */ /* 0x000fe20007f3e0ff */
[----:B------:R-:W-:Y:S01]  /*2400*/  IMAD.X R43, RZ, RZ, RZ, P0 ;  /* 0x000000ffff2b7224 */ /* 0x000fe200000e06ff */
[----:B------:R-:W-:Y:S01]  /*2410*/  MOV R72, R44 ;  /* 0x0000002c00487202 */ /* 0x000fe20000000f00 */
[----:B------:R-:W-:Y:S01]  /*2420*/  IMAD.MOV.U32 R5, RZ, RZ, RZ ;  /* 0x000000ffff057224 */ /* 0x000fe200078e00ff */
[----:B------:R-:W-:Y:S01]  /*2430*/  IADD3.X R7, PT, PT, RZ, RZ, RZ, P1, !PT ;  /* 0x000000ffff077210 */ /* 0x000fe20000ffe4ff */
[----:B------:R-:W-:Y:S01]  /*2440*/  IMAD.WIDE.U32 R42, R15, R12, R42 ;  /* 0x0000000c0f2a7225 */ /* 0x000fe200078e002a */
[----:B------:R-:W-:Y:S02]  /*2450*/  LOP3.LUT R44, R60, 0xfffffffd, RZ, 0xc0, !PT ;  /* 0xfffffffd3c2c7812 */ /* 0x000fe400078ec0ff */
[----:B------:R-:W-:Y:S01]  /*2460*/  CS2R R60, SRZ ;  /* 0x00000000003c7805 */ /* 0x000fe2000001ff00 */
[----:B------:R-:W-:-:S04]  /*2470*/  IMAD.WIDE.U32 R4, R16, R10, R4 ;  /* 0x0000000a10047225 */ /* 0x000fc800078e0004 */
[----:B------:R-:W-:Y:S01]  /*2480*/  IMAD.WIDE.U32 R48, R14, R14, R6 ;  /* 0x0000000e0e307225 */ /* 0x000fe200078e0006 */
[----:B------:R-:W-:-:S03]  /*2490*/  IADD3 R6, P0, PT, R4, R43, RZ ;  /* 0x0000002b04067210 */ /* 0x000fc60007f1e0ff */
[----:B------:R-:W-:Y:S01]  /*24a0*/  IMAD.WIDE.U32 R72, R16, R13, R72 ;  /* 0x0000000d10487225 */ /* 0x000fe200078e0048 */
[----:B------:R-:W-:Y:S02]  /*24b0*/  IADD3 R58, P1, PT, R42, R49, RZ ;  /* 0x000000312a3a7210 */ /* 0x000fe40007f3e0ff */
[----:B------:R-:W4:Y:S01]  /*24c0*/  LDC.64 R42, c[0x3][RZ] ;  /* 0x00c00000ff2a7b82 */ /* 0x000f220000000a00 */
[----:B------:R-:W-:Y:S01]  /*24d0*/  IMAD.X R7, RZ, RZ, RZ, P0 ;  /* 0x000000ffff077224 */ /* 0x000fe200000e06ff */
[----:B------:R-:W-:Y:S01]  /*24e0*/  IADD3 R48, P2, PT, R48, R73, RZ ;  /* 0x0000004930307210 */ /* 0x000fe20007f5e0ff */
[----:B------:R-:W-:Y:S01]  /*24f0*/  IMAD.MOV.U32 R104, RZ, RZ, R5 ;  /* 0x000000ffff687224 */ /* 0x000fe200078e0005 */
[----:B------:R-:W-:Y:S01]  /*2500*/  IADD3.X R59, PT, PT, RZ, RZ, RZ, P1, !PT ;  /* 0x000000ffff3b7210 */ /* 0x000fe20000ffe4ff */
[----:B------:R-:W-:-:S04]  /*2510*/  IMAD.WIDE.U32 R4, R15, R11, R6 ;  /* 0x0000000b0f047225 */ /* 0x000fc800078e0006 */
[----:B------:R-:W-:Y:S02]  /*2520*/  IMAD.X R49, RZ, RZ, RZ, P2 ;  /* 0x000000ffff317224 */ /* 0x000fe400010e06ff */
        /* <DEDUP_REMOVED lines=8> */
[----:B------:R-:W-:Y:S01]  /*25b0*/  IMAD.MOV.U32 R49, RZ, RZ, RZ ;  /* 0x000000ffff317224 */ /* 0x000fe200078e00ff */
[----:B------:R-:W-:Y:S01]  /*25c0*/  IADD3.X R59, PT, PT, RZ, RZ, RZ, P2, !PT ;  /* 0x000000ffff3b7210 */ /* 0x000fe200017fe4ff */
[----:B------:R-:W-:-:S04]  /*25d0*/  IMAD.WIDE.U32 R6, R15, R10, R6 ;  /* 0x0000000a0f067225 */ /* 0x000fc800078e0006 */
[----:B------:R-:W-:Y:S01]  /*25e0*/  IMAD.WIDE.U32 R4, R14, R12, R4 ;  /* 0x0000000c0e047225 */ /* 0x000fe200078e0004 */
[----:B------:R-:W-:-:S03]  /*25f0*/  IADD3 R104, P0, PT, R105, R7, RZ ;  /* 0x0000000769687210 */ /* 0x000fc60007f1e0ff */
[----:B------:R-:W-:Y:S01]  /*2600*/  IMAD.WIDE.U32 R58, R14, R13, R58 ;  /* 0x0000000d0e3a7225 */ /* 0x000fe200078e003a */
[----:B------:R-:W-:-:S03]  /*2610*/  IADD3 R6, P1, PT, R6, R5, RZ ;  /* 0x0000000506067210 */ /* 0x000fc60007f3e0ff */
[----:B------:R-:W-:Y:S01]  /*2620*/  IMAD.WIDE.U32 R48, R16, R12, R48 ;  /* 0x0000000c10307225 */ /* 0x000fe200078e0030 */
[----:B------:R-:W-:Y:S02]  /*2630*/  IADD3 R4, P2, PT, R4, R59, RZ ;  /* 0x0000003b04047210 */ /* 0x000fe40007f5e0ff */
[----:B------:R-:W-:Y:S01]  /*2640*/  IADD3.X R7, PT, PT, RZ, RZ, RZ, P1, !PT ;  /* 0x000000ffff077210 */ /* 0x000fe20000ffe4ff */
[----:B------:R-:W-:Y:S01]  /*2650*/  IMAD.X R105, RZ, RZ, RZ, P0 ;  /* 0x000000ffff697224 */ /* 0x000fe200000e06ff */
[----:B------:R-:W-:Y:S01]  /*2660*/  IADD3 R58, P3, PT, R58, R49, RZ ;  /* 0x000000313a3a7210 */ /* 0x000fe20007f7e0ff */
[----:B------:R-:W-:Y:S02]  /*2670*/  IMAD.X R5, RZ, RZ, RZ, P2 ;  /* 0x000000ffff057224 */ /* 0x000fe400010e06ff */
[----:B------:R-:W-:-:S04]  /*2680*/  IMAD.WIDE.U32 R104, R15, R9, R104 ;  /* 0x000000090f687225 */ /* 0x000fc800078e0068 */
[----:B------:R-:W-:Y:S02]  /*2690*/  IMAD.X R59, RZ, RZ, RZ, P3 ;  /* 0x000000ffff3b7224 */ /* 0x000fe400018e06ff */
[----:B------:R-:W-:-:S04]  /*26a0*/  IMAD.WIDE.U32 R6, R14, R11, R6 ;  /* 0x0000000b0e067225 */ /* 0x000fc800078e0006 */
[----:B------:R-:W-:Y:S01]  /*26b0*/  IMAD.WIDE.U32 R4, R13, R13, R4 ;  /* 0x0000000d0d047225 */ /* 0x000fe200078e0004 */
[----:B------:R-:W-:-:S03]  /*26c0*/  IADD3 R100, P0, PT, R104, R7, RZ ;  /* 0x0000000768647210 */ /* 0x000fc60007f1e0ff */
[----:B------:R-:W-:Y:S01]  /*26d0*/  IMAD.WIDE.U32 R58, R15, R12, R58 ;  /* 0x0000000c0f3a7225 */ /* 0x000fe200078e003a */
[----:B------:R-:W-:Y:S02]  /*26e0*/  IADD3 R6, P1, PT, R6, R5, RZ ;  /* 0x0000000506067210 */ /* 0x000fe40007f3e0ff */
[----:B------:R-:W-:Y:S01]  /*26f0*/  IADD3.X R101, PT, PT, RZ, RZ, RZ, P0, !PT ;  /* 0x000000ffff657210 */ /* 0x000fe200007fe4ff */
[----:B------:R-:W-:Y:S01]  /*2700*/  IMAD.MOV.U32 R45, RZ, RZ, RZ ;  /* 0x000000ffff2d7224 */ /* 0x000fe200078e00ff */
[----:B------:R-:W-:Y:S01]  /*2710*/  IADD3 R4, P2, PT, R4, R59, RZ ;  /* 0x0000003b04047210 */ /* 0x000fe20007f5e0ff */
[----:B------:R-:W-:Y:S01]  /*2720*/  IMAD.X R7, RZ, RZ, RZ, P1 ;  /* 0x000000ffff077224 */ /* 0x000fe200008e06ff */
[----:B------:R-:W-:Y:S01]  /*2730*/  MOV R59, RZ ;  /* 0x000000ff003b7202 */ /* 0x000fe20000000f00 */
[----:B------:R-:W-:-:S04]  /*2740*/  IMAD.WIDE.U32 R100, R14, R10, R100 ;  /* 0x0000000a0e647225 */ /* 0x000fc800078e0064 */
[----:B------:R-:W-:Y:S01]  /*2750*/  IMAD.X R5, RZ, RZ, RZ, P2 ;  /* 0x000000ffff057224 */ /* 0x000fe200010e06ff */
[----:B------:R-:W-:Y:S01]  /*2760*/  IADD3 R104, P0, PT, R105, R101, RZ ;  /* 0x0000006569687210 */ /* 0x000fe20007f1e0ff */
[----:B------:R-:W-:-:S04]  /*2770*/  IMAD.WIDE.U32 R6, R13, R12, R6 ;  /* 0x0000000c0d067225 */ /* 0x000fc800078e0006 */
        /* <DEDUP_REMOVED lines=8> */
[----:B------:R-:W-:-:S03]  /*2800*/  IADD3 R4, P3, PT, R4, R59, RZ ;  /* 0x0000003b04047210 */ /* 0x000fc60007f7e0ff */
[----:B------:R-:W-:-:S04]  /*2810*/  IMAD.WIDE.U32 R100, R13, R11, R100 ;  /* 0x0000000b0d647225 */ /* 0x000fc800078e0064 */
[----:B------:R-:W-:Y:S01]  /*2820*/  IMAD.WIDE.U32 R6, R13, R12, R6 ;  /* 0x0000000c0d067225 */ /* 0x000fe200078e0006 */
[----:B------:R-:W-:-:S03]  /*2830*/  IADD3 R98, P0, PT, R104, R101, RZ ;  /* 0x0000006568627210 */ /* 0x000fc60007f1e0ff */
[----:B------:R-:W-:Y:S01]  /*2840*/  IMAD.X R5, RZ, RZ, RZ, P3 ;  /* 0x000000ffff057224 */ /* 0x000fe200018e06ff */
[----:B------:R-:W-:Y:S01]  /*2850*/  IADD3 R100, P1, PT, R100, R7, RZ ;  /* 0x0000000764647210 */ /* 0x000fe20007f3e0ff */
[----:B------:R-:W-:Y:S02]  /*2860*/  IMAD.X R99, RZ, RZ, RZ, P0 ;  /* 0x000000ffff637224 */ /* 0x000fe400000e06ff */
[----:B----4-:R-:W-:Y:S02]  /*2870*/  IMAD.HI.U32 R47, R41, R42, R44 ;  /* 0x0000002a292f7227 */ /* 0x010fe400078e002c */
[----:B------:R-:W4:Y:S02]  /*2880*/  LDC.64 R44, c[0x3][0x8] ;  /* 0x00c00200ff2c7b82 */ /* 0x000f240000000a00 */
[----:B------:R-:W-:Y:S01]  /*2890*/  IMAD.X R101, RZ, RZ, RZ, P1 ;  /* 0x000000ffff657224 */ /* 0x000fe200008e06ff */
[----:B------:R-:W-:Y:S01]  /*28a0*/  IADD3 R47, PT, PT, R47, R64, RZ ;  /* 0x000000402f2f7210 */ /* 0x000fe20007ffe0ff */
[----:B------:R-:W-:-:S03]  /*28b0*/  IMAD.WIDE.U32 R4, R15, R11, R4 ;  /* 0x0000000b0f047225 */ /* 0x000fc600078e0004 */
[----:B------:R-:W-:Y:S01]  /*28c0*/  IADD3 R46, P4, PT, R46, R47, RZ ;  /* 0x0000002f2e2e7210 */ /* 0x000fe20007f9e0ff */
[----:B------:R-:W-:Y:S01]  /*28d0*/  IMAD.WIDE.U32 R98, R13, R10, R98 ;  /* 0x0000000a0d627225 */ /* 0x000fe200078e0062 */
[----:B------:R-:W-:Y:S02]  /*28e0*/  IADD3 R6, P2, PT, R6, R5, RZ ;  /* 0x0000000506067210 */ /* 0x000fe40007f5e0ff */
[----:B------:R-:W-:Y:S01]  /*28f0*/  IADD3.X R47, PT, PT, RZ, RZ, RZ, P4, !PT ;  /* 0x000000ffff2f7210 */ /* 0x000fe200027fe4ff */
[----:B------:R-:W-:Y:S01]  /*2900*/  IMAD.WIDE.U32 R100, R12, R12, R100 ;  /* 0x0000000c0c647225 */ /* 0x000fe200078e0064 */
[----:B------:R-:W-:-:S03]  /*2910*/  IADD3 R104, P0, PT, R105, R99, RZ ;  /* 0x0000006369687210 */ /* 0x000fc60007f1e0ff */
[----:B------:R-:W-:Y:S01]  /*2920*/  IMAD.X R7, RZ, RZ, RZ, P2 ;  /* 0x000000ffff077224 */ /* 0x000fe200010e06ff */
[----:B------:R-:W-:Y:S01]  /*2930*/  IADD3 R98, P1, PT, R98, R101, RZ ;  /* 0x0000006562627210 */ /* 0x000fe20007f3e0ff */
[----:B------:R-:W-:Y:S02]  /*2940*/  IMAD.X R105, RZ, RZ, RZ, P0 ;  /* 0x000000ffff697224 */ /* 0x000fe400000e06ff */
[----:B------:R-:W-:Y:S02]  /*2950*/  IMAD.MOV.U32 R5, RZ, RZ, RZ ;  /* 0x000000ffff057224 */ /* 0x000fe400078e00ff */
[----:B------:R-:W-:Y:S02]  /*2960*/  IMAD.X R99, RZ, RZ, RZ, P1 ;  /* 0x000000ffff637224 */ /* 0x000fe400008e06ff */
[----:B------:R-:W-:-:S04]  /*2970*/  IMAD.WIDE.U32 R6, R14, R11, R6 ;  /* 0x0000000b0e067225 */ /* 0x000fc800078e0006 */
[----:B------:R-:W-:Y:S01]  /*2980*/  IMAD.WIDE.U32 R104, R13, R9, R104 ;  /* 0x000000090d687225 */ /* 0x000fe200078e0068 */
[----:B------:R-:W-:-:S03]  /*2990*/  IADD3 R100, P2, PT, R100, R7, RZ ;  /* 0x0000000764647210 */ /* 0x000fc60007f5e0ff */
[----:B------:R-:W-:Y:S01]  /*29a0*/  IMAD.WIDE.U32 R98, R12, R11, R98 ;  /* 0x0000000b0c627225 */ /* 0x000fe200078e0062 */
[----:B------:R-:W-:-:S03]  /*29b0*/  IADD3.X R101, PT, PT, RZ, RZ, RZ, P2, !PT ;  /* 0x000000ffff657210 */ /* 0x000fc600017fe4ff */
[----:B------:R-:W-:Y:S01]  /*29c0*/  IMAD.WIDE.U32 R46, R41, R43, R46 ;  /* 0x0000002b292e7225 */ /* 0x000fe200078e002e */
[----:B------:R-:W-:-:S03]  /*29d0*/  IADD3 R76, P0, PT, R104, R99, RZ ;  /* 0x00000063684c7210 */ /* 0x000fc60007f1e0ff */
[----:B------:R-:W-:Y:S01]  /*29e0*/  IMAD.WIDE.U32 R4, R16, R10, R4 ;  /* 0x0000000a10047225 */ /* 0x000fe200078e0004 */
[----:B------:R-:W-:-:S03]  /*29f0*/  IADD3.X R77, PT, PT, RZ, RZ, RZ, P0, !PT ;  /* 0x000000ffff4d7210 */ /* 0x000fc600007fe4ff */
[----:B------:R-:W-:Y:S01]  /*2a00*/  IMAD.IADD R3, R47, 0x1, R63 ;  /* 0x000000012f037824 */ /* 0x000fe200078e023f */
[----:B------:R-:W-:Y:S01]  /*2a10*/  IADD3 R6, P3, PT, R6, R5, RZ ;  /* 0x0000000506067210 */ /* 0x000fe20007f7e0ff */
[----:B------:R-:W-:Y:S02]  /*2a20*/  IMAD R106, R46, R65, RZ ;  /* 0x000000412e6a7224 */ /* 0x000fe400078e02ff */
[----:B------:R-:W-:Y:S01]  /*2a30*/  IMAD.MOV.U32 R47, RZ, RZ, RZ ;  /* 0x000000ffff2f7224 */ /* 0x000fe200078e00ff */
[----:B------:R-:W-:Y:S01]  /*2a40*/  IADD3 R2, P0, PT, R2, R3, RZ ;  /* 0x0000000302027210 */ /* 0x000fe20007f1e0ff */
[----:B------:R-:W-:-:S04]  /*2a50*/  IMAD.WIDE.U32 R100, R13, R11, R100 ;  /* 0x0000000b0d647225 */ /* 0x000fc800078e0064 */
[----:B------:R-:W-:Y:S01]  /*2a60*/  IMAD.X R7, RZ, RZ, RZ, P3 ;  /* 0x000000ffff077224 */ /* 0x000fe200018e06ff */
[----:B------:R-:W-:Y:S01]  /*2a70*/  IADD3 R98, P1, PT, R98, R101, RZ ;  /* 0x0000006562627210 */ /* 0x000fe20007f3e0ff */
[----:B------:R-:W-:Y:S02]  /*2a80*/  IMAD.X R3, RZ, RZ, RZ, P0 ;  /* 0x000000ffff037224 */ /* 0x000fe400000e06ff */
[----:B------:R-:W-:-:S04]  /*2a90*/  IMAD.HI.U32 R47, R106, R42, R46 ;  /* 0x0000002a6a2f7227 */ /* 0x000fc800078e002e */
[----:B------:R-:W-:Y:S01]  /*2aa0*/  IMAD.WIDE.U32 R6, R15, R10, R6 ;  /* 0x0000000a0f067225 */ /* 0x000fe200078e0006 */
[----:B------:R-:W-:Y:S02]  /*2ab0*/  IADD3 R71, PT, PT, R64, R47, RZ ;  /* 0x0000002f40477210 */ /* 0x000fe40007ffe0ff */
[----:B------:R-:W5:Y:S01]  /*2ac0*/  LDC.64 R46, c[0x3][0x10] ;  /* 0x00c00400ff2e7b82 */ /* 0x000f620000000a00 */
[----:B----4-:R-:W-:Y:S01]  /*2ad0*/  IMAD.WIDE.U32 R2, R41, R44, R2 ;  /* 0x0000002c29027225 */ /* 0x010fe200078e0002 */
[----:B------:R-:W-:Y:S02]  /*2ae0*/  IADD3 R100, P2, PT, R100, R7, RZ ;  /* 0x0000000764647210 */ /* 0x000fe40007f5e0ff */
[----:B------:R-:W-:Y:S01]  /*2af0*/  MOV R7, RZ ;  /* 0x000000ff00077202 */ /* 0x000fe20000000f00 */
[----:B------:R-:W-:Y:S01]  /*2b00*/  IMAD.X R99, RZ, RZ, RZ, P1 ;  /* 0x000000ffff637224 */ /* 0x000fe200008e06ff */
[----:B------:R-:W-:Y:S01]  /*2b10*/  IADD3 R70, P1, PT, R71, R2, RZ ;  /* 0x0000000247467210 */ /* 0x000fe20007f3e0ff */
[----:B------:R-:W-:-:S02]  /*2b20*/  IMAD.IADD R3, R3, 0x1, R62 ;  /* 0x0000000103037824 */ /* 0x000fc400078e023e */
[----:B------:R-:W-:Y:S02]  /*2b30*/  IMAD.X R101, RZ, RZ, RZ, P2 ;  /* 0x000000ffff657224 */ /* 0x000fe400010e06ff */
[----:B------:R-:W-:Y:S01]  /*2b40*/  IMAD.X R71, RZ, RZ, RZ, P1 ;  /* 0x000000ffff477224 */ /* 0x000fe200008e06ff */
[----:B------:R-:W-:Y:S01]  /*2b50*/  IADD3 R72, P4, PT, R72, R3, RZ ;  /* 0x0000000348487210 */ /* 0x000fe20007f9e0ff */
[----:B------:R-:W-:-:S03]  /*2b60*/  IMAD.WIDE.U32 R98, R12, R11, R98 ;  /* 0x0000000b0c627225 */ /* 0x000fc600078e0062 */
[----:B------:R-:W-:Y:S01]  /*2b70*/  IADD3.X R73, PT, PT, RZ, RZ, RZ, P4, !PT ;  /* 0x000000ffff497210 */ /* 0x000fe200027fe4ff */
[----:B------:R-:W-:-:S04]  /*2b80*/  IMAD.WIDE.U32 R100, R14, R10, R100 ;  /* 0x0000000a0e647225 */ /* 0x000fc800078e0064 */
[----:B------:R-:W-:Y:S01]  /*2b90*/  IMAD.WIDE.U32 R70, R106, R43, R70 ;  /* 0x0000002b6a467225 */ /* 0x000fe200078e0046 */
[----:B------:R-:W-:-:S03]  /*2ba0*/  IADD3 R98, P3, PT, R98, R101, RZ ;  /* 0x0000006562627210 */ /* 0x000fc60007f7e0ff */
[----:B------:R-:W-:-:S04]  /*2bb0*/  IMAD.WIDE.U32 R76, R12, R10, R76 ;  /* 0x0000000a0c4c7225 */ /* 0x000fc800078e004c */
[----:B------:R-:W-:Y:S01]  /*2bc0*/  IMAD.WIDE.U32 R72, R41, R45, R72 ;  /* 0x0000002d29487225 */ /* 0x000fe200078e0048 */
[----:B------:R-:W-:Y:S02]  /*2bd0*/  IADD3 R76, P2, PT, R76, R99, RZ ;  /* 0x000000634c4c7210 */ /* 0x000fe40007f5e0ff */
[----:B------:R-:W-:Y:S01]  /*2be0*/  IADD3 R104, P0, PT, R105, R77, RZ ;  /* 0x0000004d69687210 */ /* 0x000fe20007f1e0ff */
[----:B------:R-:W-:Y:S02]  /*2bf0*/  IMAD.IADD R3, R63, 0x1, R71 ;  /* 0x000000013f037824 */ /* 0x000fe400078e0247 */
[----:B------:R-:W-:Y:S01]  /*2c00*/  IMAD.X R99, RZ, RZ, RZ, P3 ;  /* 0x000000ffff637224 */ /* 0x000fe200018e06ff */
[----:B------:R-:W-:Y:S01]  /*2c10*/  IADD3.X R105, PT, PT, RZ, RZ, RZ, P0, !PT ;  /* 0x000000ffff697210 */ /* 0x000fe200007fe4ff */
[----:B------:R-:W-:Y:S01]  /*2c20*/  IMAD R8, R70, R65, RZ ;  /* 0x0000004146087224 */ /* 0x000fe200078e02ff */
[----:B------:R-:W-:Y:S01]  /*2c30*/  IADD3 R2, P3, PT, R3, R72, RZ ;  /* 0x0000004803027210 */ /* 0x000fe20007f7e0ff */
[----:B------:R-:W-:-:S02]  /*2c40*/  IMAD.MOV.U32 R71, RZ, RZ, RZ ;  /* 0x000000ffff477224 */ /* 0x000fc400078e00ff */
[----:B------:R-:W-:Y:S01]  /*2c50*/  IMAD.WIDE.U32 R6, R16, R9, R6 ;  /* 0x0000000910067225 */ /* 0x000fe200078e0006 */
[----:B------:R-:W-:-:S03]  /*2c60*/  IADD3.X R3, PT, PT, RZ, RZ, RZ, P3, !PT ;  /* 0x000000ffff037210 */ /* 0x000fc60001ffe4ff */
[----:B------:R-:W-:Y:S01]  /*2c70*/  IMAD.HI.U32 R5, R8, R42, R70 ;  /* 0x0000002a08057227 */ /* 0x000fe200078e0046 */
[----:B------:R-:W-:Y:S02]  /*2c80*/  IADD3 R71, PT, PT, R73, R61, RZ ;  /* 0x0000003d49477210 */ /* 0x000fe40007ffe0ff */
[----:B------:R-:W-:Y:S01]  /*2c90*/  IADD3 R100, P1, PT, R100, R7, RZ ;  /* 0x0000000764647210 */ /* 0x000fe20007f3e0ff */
[----:B------:R-:W-:Y:S01]  /*2ca0*/  IMAD.X R77, RZ, RZ, RZ, P2 ;  /* 0x000000ffff4d7224 */ /* 0x000fe200010e06ff */
[----:B------:R-:W-:Y:S01]  /*2cb0*/  IADD3 R70, P3, PT, R48, R71, RZ ;  /* 0x0000004730467210 */ /* 0x000fe20007f7e0ff */
[----:B------:R-:W-:-:S03]  /*2cc0*/  IMAD.WIDE.U32 R2, R106, R44, R2 ;  /* 0x0000002c6a027225 */ /* 0x000fc600078e0002 */
[----:B------:R-:W-:Y:S01]  /*2cd0*/  IADD3.X R71, PT, PT, RZ, RZ, RZ, P3, !PT ;  /* 0x000000ffff477210 */ /* 0x000fe20001ffe4ff */
[----:B------:R-:W-:Y:S02]  /*2ce0*/  IMAD.IADD R5, R64, 0x1, R5 ;  /* 0x0000000140057824 */ /* 0x000fe400078e0205 */
[----:B------:R-:W-:-:S03]  /*2cf0*/  IMAD.WIDE.U32 R104, R12, R9, R104 ;  /* 0x000000090c687225 */ /* 0x000fc600078e0068 */
[----:B------:R-:W-:Y:S01]  /*2d00*/  IADD3 R2, P4, PT, R5, R2, RZ ;  /* 0x0000000205027210 */ /* 0x000fe20007f9e0ff */
[----:B------:R-:W-:-:S04]  /*2d10*/  IMAD.WIDE.U32 R76, R11, R11, R76 ;  /* 0x0000000b0b4c7225 */ /* 0x000fc800078e004c */
[----:B------:R-:W-:Y:S01]  /*2d20*/  IMAD.WIDE.U32 R98, R13, R10, R98 ;  /* 0x0000000a0d627225 */ /* 0x000fe200078e0062 */
[----:B------:R-:W-:-:S03]  /*2d30*/  IADD3 R74, P0, PT, R104, R77, RZ ;  /* 0x0000004d684a7210 */ /* 0x000fc60007f1e0ff */
[----:B------:R-:W-:Y:S01]  /*2d40*/  IMAD.X R101, RZ, RZ, RZ, P1 ;  /* 0x000000ffff657224 */ /* 0x000fe200008e06ff */
[----:B------:R-:W-:Y:S01]  /*2d50*/  IADD3 R76, P2, PT, R76, R99, RZ ;  /* 0x000000634c4c7210 */ /* 0x000fe20007f5e0ff */
[----:B------:R-:W-:Y:S01]  /*2d60*/  IMAD.IADD R49, R62, 0x1, R3 ;  /* 0x000000013e317824 */ /* 0x000fe200078e0203 */
[----:B------:R-:W-:Y:S01]  /*2d70*/  IADD3.X R3, PT, PT, RZ, RZ, RZ, P4, !PT ;  /* 0x000000ffff037210 */ /* 0x000fe200027fe4ff */
[----:B-----5:R-:W-:-:S04]  /*2d80*/  IMAD.WIDE.U32 R70, R41, R46, R70 ;  /* 0x0000002e29467225 */ /* 0x020fc800078e0046 */
[----:B------:R-:W-:Y:S01]  /*2d90*/  IMAD.WIDE.U32 R100, R15, R9, R100 ;  /* 0x000000090f647225 */ /* 0x000fe200078e0064 */
[----:B------:R-:W-:-:S03]  /*2da0*/  IADD3 R48, P3, PT, R49, R70, RZ ;  /* 0x0000004631307210 */ /* 0x000fc60007f7e0ff */
[----:B------:R-:W-:Y:S01]  /*2db0*/  IMAD.X R75, RZ, RZ, RZ, P0 ;  /* 0x000000ffff4b7224 */ /* 0x000fe200000e06ff */
[----:B------:R-:W-:Y:S01]  /*2dc0*/  IADD3 R98, P1, PT, R98, R101, RZ ;  /* 0x0000006562627210 */ /* 0x000fe20007f3e0ff */
[----:B------:R-:W-:Y:S02]  /*2dd0*/  IMAD.X R77, RZ, RZ, RZ, P2 ;  /* 0x000000ffff4d7224 */ /* 0x000fe400010e06ff */
[----:B------:R-:W-:-:S04]  /*2de0*/  IMAD.WIDE.U32 R2, R8, R43, R2 ;  /* 0x0000002b08027225 */ /* 0x000fc800078e0002 */
[----:B------:R-:W-:Y:S01]  /*2df0*/  IMAD.WIDE.U32 R74, R11, R10, R74 ;  /* 0x0000000a0b4a7225 */ /* 0x000fe200078e004a */
[----:B------:R-:W-:-:S03]  /*2e00*/  IADD3 R73, PT, PT, R63, R3, RZ ;  /* 0x000000033f497210 */ /* 0x000fc60007ffe0ff */
[----:B------:R-:W-:Y:S01]  /*2e10*/  IMAD.WIDE.U32 R76, R12, R10, R76 ;  /* 0x0000000a0c4c7225 */ /* 0x000fe200078e004c */
[----:B------:R-:W-:-:S03]  /*2e20*/  IADD3 R104, P0, PT, R105, R75, RZ ;  /* 0x0000004b69687210 */ /* 0x000fc60007f1e0ff */
[----:B------:R-:W-:Y:S02]  /*2e30*/  IMAD.X R49, RZ, RZ, RZ, P3 ;  /* 0x000000ffff317224 */ /* 0x000fe400018e06ff */
[----:B------:R-:W-:Y:S01]  /*2e40*/  IMAD.X R99, RZ, RZ, RZ, P1 ;  /* 0x000000ffff637224 */ /* 0x000fe200008e06ff */
[----:B------:R-:W-:Y:S01]  /*2e50*/  IADD3 R74, P1, PT, R74, R77, RZ ;  /* 0x0000004d4a4a7210 */ /* 0x000fe20007f3e0ff */
[----:B------:R-:W-:Y:S02]  /*2e60*/  IMAD.IADD R71, R71, 0x1, R60 ;  /* 0x0000000147477824 */ /* 0x000fe400078e023c */
[----:B------:R-:W-:Y:S01]  /*2e70*/  IMAD R0, R2, R65, RZ ;  /* 0x0000004102007224 */ /* 0x000fe200078e02ff */
[----:B------:R-:W-:Y:S01]  /*2e80*/  IADD3.X R75, PT, PT, RZ, RZ, RZ, P1, !PT ;  /* 0x000000ffff4b7210 */ /* 0x000fe20000ffe4ff */
[----:B------:R-:W-:Y:S02]  /*2e90*/  IMAD.MOV.U32 R3, RZ, RZ, RZ ;  /* 0x000000ffff037224 */ /* 0x000fe400078e00ff */
[----:B------:R-:W-:-:S04]  /*2ea0*/  IMAD.WIDE.U32 R48, R106, R45, R48 ;  /* 0x0000002d6a307225 */ /* 0x000fc800078e0030 */
[----:B------:R-:W-:Y:S01]  /*2eb0*/  IMAD.HI.U32 R5, R0, R42, R2 ;  /* 0x0000002a00057227 */ /* 0x000fe200078e0002 */
[----:B------:R-:W-:Y:S02]  /*2ec0*/  IADD3 R2, P3, PT, R58, R71, RZ ;  /* 0x000000473a027210 */ /* 0x000fe40007f7e0ff */
[----:B------:R-:W-:Y:S01]  /*2ed0*/  CS2R R58, SRZ ;  /* 0x00000000003a7805 */ /* 0x000fe2000001ff00 */
[----:B------:R-:W-:Y:S01]  /*2ee0*/  IMAD.X R105, RZ, RZ, RZ, P0 ;  /* 0x000000ffff697224 */ /* 0x000fe200000e06ff */
[----:B------:R-:W-:Y:S01]  /*2ef0*/  IADD3 R72, P0, PT, R73, R48, RZ ;  /* 0x0000003049487210 */ /* 0x000fe20007f1e0ff */
[----:B------:R-:W-:Y:S01]  /*2f00*/  IMAD.WIDE.U32 R74, R11, R10, R74 ;  /* 0x0000000a0b4a7225 */ /* 0x000fe200078e004a */
[----:B------:R-:W-:-:S03]  /*2f10*/  IADD3 R5, PT, PT, R64, R5, RZ ;  /* 0x0000000540057210 */ /* 0x000fc60007ffe0ff */
[----:B------:R-:W-:-:S04]  /*2f20*/  IMAD.WIDE.U32 R104, R11, R9, R104 ;  /* 0x000000090b687225 */ /* 0x000fc800078e0068 */
[----:B------:R-:W-:-:S04]  /*2f30*/  IMAD.WIDE.U32 R98, R14, R9, R98 ;  /* 0x000000090e627225 */ /* 0x000fc800078e0062 */
[----:B------:R-:W-:Y:S01]  /*2f40*/  IMAD.X R3, RZ, RZ, RZ, P3 ;  /* 0x000000ffff037224 */ /* 0x000fe200018e06ff */
[----:B------:R-:W-:Y:S01]  /*2f50*/  IADD3 R76, P2, PT, R76, R99, RZ ;  /* 0x000000634c4c7210 */ /* 0x000fe20007f5e0ff */
[----:B------:R-:W-:Y:S01]  /*2f60*/  IMAD.X R73, RZ, RZ, RZ, P0 ;  /* 0x000000ffff497224 */ /* 0x000fe200000e06ff */
[----:B------:R-:W-:Y:S01]  /*2f70*/  IADD3 R70, P0, PT, R104, R75, RZ ;  /* 0x0000004b68467210 */ /* 0x000fe20007f1e0ff */
[----:B------:R-:W-:Y:S02]  /*2f80*/  IMAD.IADD R103, R61, 0x1, R49 ;  /* 0x000000013d677824 */ /* 0x000fe400078e0231 */
[----:B------:R-:W-:Y:S01]  /*2f90*/  IMAD.WIDE.U32 R2, R41, R47, R2 ;  /* 0x0000002f29027225 */ /* 0x000fe200078e0002 */
[----:B------:R-:W4:Y:S01]  /*2fa0*/  LDC.64 R48, c[0x3][0x18] ;  /* 0x00c00600ff307b82 */ /* 0x000f220000000a00 */
[----:B------:R-:W-:Y:S02]  /*2fb0*/  IADD3.X R71, PT, PT, RZ, RZ, RZ, P0, !PT ;  /* 0x000000ffff477210 */ /* 0x000fe400007fe4ff */
[----:B------:R-:W-:Y:S01]  /*2fc0*/  IMAD.WIDE.U32 R72, R8, R44, R72 ;  /* 0x0000002c08487225 */ /* 0x000fe200078e0048 */
[----:B------:R-:W-:-:S03]  /*2fd0*/  IADD3 R102, P0, PT, R103, R2, RZ ;  /* 0x0000000267667210 */ /* 0x000fc60007f1e0ff */
[----:B------:R-:W-:Y:S01]  /*2fe0*/  IMAD.X R77, RZ, RZ, RZ, P2 ;  /* 0x000000ffff4d7224 */ /* 0x000fe200010e06ff */
[----:B------:R-:W-:Y:S01]  /*2ff0*/  IADD3 R2, P2, PT, R5, R72, RZ ;  /* 0x0000004805027210 */ /* 0x000fe20007f5e0ff */
[----:B------:R-:W-:Y:S02]  /*3000*/  IMAD.X R103, RZ, RZ, RZ, P0 ;  /* 0x000000ffff677224 */ /* 0x000fe400000e06ff */
[----:B------:R-:W-:Y:S01]  /*3010*/  IMAD.IADD R5, R3, 0x1, R59 ;  /* 0x0000000103057824 */ /* 0x000fe200078e023b */
[----:B------:R-:W-:Y:S01]  /*3020*/  IADD3.X R3, PT, PT, RZ, RZ, RZ, P2, !PT ;  /* 0x000000ffff037210 */ /* 0x000fe200017fe4ff */
[----:B------:R-:W-:-:S03]  /*3030*/  IMAD.WIDE.U32 R102, R106, R46, R102 ;  /* 0x0000002e6a667225 */ /* 0x000fc600078e0066 */
[----:B------:R-:W-:Y:S01]  /*3040*/  IADD3 R4, P2, PT, R4, R5, RZ ;  /* 0x0000000504047210 */ /* 0x000fe20007f5e0ff */
[----:B------:R-:W-:Y:S02]  /*3050*/  IMAD.IADD R73, R62, 0x1, R73 ;  /* 0x000000013e497824 */ /* 0x000fe400078e0249 */
[----:B------:R-:W-:-:S03]  /*3060*/  IMAD.WIDE.U32 R2, R0, R43, R2 ;  /* 0x0000002b00027225 */ /* 0x000fc600078e0002 */
[----:B------:R-:W-:Y:S01]  /*3070*/  IADD3 R102, P3, PT, R73, R102, RZ ;  /* 0x0000006649667210 */ /* 0x000fe20007f7e0ff */
[----:B------:R-:W-:-:S04]  /*3080*/  IMAD.WIDE.U32 R70, R10, R10, R70 ;  /* 0x0000000a0a467225 */ /* 0x000fc800078e0046 */
[----:B------:R-:W-:Y:S02]  /*3090*/  IMAD.IADD R7, R63, 0x1, R3 ;  /* 0x000000013f077824 */ /* 0x000fe400078e0203 */
[----:B------:R-:W-:Y:S02]  /*30a0*/  HFMA2 R3, -RZ, RZ, 0, 0 ;  /* 0x00000000ff037431 */ /* 0x000fe400000001ff */
[----:B------:R-:W-:Y:S01]  /*30b0*/  IMAD.WIDE.U32 R76, R13, R9, R76 ;  /* 0x000000090d4c7225 */ /* 0x000fe200078e004c */
[----:B------:R-:W-:Y:S02]  /*30c0*/  IADD3 R72, P0, PT, R105, R71, RZ ;  /* 0x0000004769487210 */ /* 0x000fe40007f1e0ff */
[----:B------:R-:W-:Y:S01]  /*30d0*/  IADD3 R71, PT, PT, R60, R103, RZ ;  /* 0x000000673c477210 */ /* 0x000fe20007ffe0ff */
[----:B------:R-:W-:Y:S01]  /*30e0*/  IMAD.X R5, RZ, RZ, RZ, P2 ;  /* 0x000000ffff057224 */ /* 0x000fe200010e06ff */
[----:B------:R-:W-:Y:S01]  /*30f0*/  IADD3 R74, P1, PT, R74, R77, RZ ;  /* 0x0000004d4a4a7210 */ /* 0x000fe20007f3e0ff */
[----:B------:R-:W-:-:S02]  /*3100*/  IMAD.X R103, RZ, RZ, RZ, P3 ;  /* 0x000000ffff677224 */ /* 0x000fc400018e06ff */
[----:B----4-:R-:W-:Y:S01]  /*3110*/  IMAD.WIDE.U32 R4, R41, R48, R4 ;  /* 0x0000003029047225 */ /* 0x010fe200078e0004 */
[----:B------:R-:W-:-:S03]  /*3120*/  IADD3.X R75, PT, PT, RZ, RZ, RZ, P1, !PT ;  /* 0x000000ffff4b7210 */ /* 0x000fc60000ffe4ff */
[----:B------:R-:W-:Y:S01]  /*3130*/  IMAD R77, R2, R65, RZ ;  /* 0x00000041024d7224 */ /* 0x000fe200078e02ff */
[----:B------:R-:W-:Y:S01]  /*3140*/  IADD3 R4, P2, PT, R71, R4, RZ ;  /* 0x0000000447047210 */ /* 0x000fe20007f5e0ff */
[----:B------:R-:W-:-:S04]  /*3150*/  IMAD.WIDE.U32 R102, R8, R45, R102 ;  /* 0x0000002d08667225 */ /* 0x000fc800078e0066 */
[----:B------:R-:W-:Y:S01]  /*3160*/  IMAD.HI.U32 R71, R77, R42, R2 ;  /* 0x0000002a4d477227 */ /* 0x000fe200078e0002 */
[----:B------:R-:W-:-:S03]  /*3170*/  IADD3 R2, P3, PT, R7, R102, RZ ;  /* 0x0000006607027210 */ /* 0x000fc60007f7e0ff */
[----:B------:R-:W-:Y:S01]  /*3180*/  IMAD.IADD R3, R5, 0x1, R58 ;  /* 0x0000000105037824 */ /* 0x000fe200078e023a */
[----:B------:R-:W-:Y:S01]  /*3190*/  IADD3 R71, PT, PT, R64, R71, RZ ;  /* 0x0000004740477210 */ /* 0x000fe20007ffe0ff */
[----:B------:R-:W-:Y:S02]  /*31a0*/  IMAD.X R5, RZ, RZ, RZ, P2 ;  /* 0x000000ffff057224 */ /* 0x000fe400010e06ff */
[----:B------:R-:W-:Y:S01]  /*31b0*/  IMAD.IADD R103, R61, 0x1, R103 ;  /* 0x000000013d677824 */ /* 0x000fe200078e0267 */
[----:B------:R-:W-:Y:S01]  /*31c0*/  IADD3 R6, P2, PT, R6, R3, RZ ;  /* 0x0000000306067210 */ /* 0x000fe20007f5e0ff */
[----:B------:R-:W-:Y:S02]  /*31d0*/  IMAD.X R3, RZ, RZ, RZ, P3 ;  /* 0x000000ffff037224 */ /* 0x000fe400018e06ff */
[----:B------:R-:W-:-:S04]  /*31e0*/  IMAD.WIDE.U32 R4, R106, R47, R4 ;  /* 0x0000002f6a047225 */ /* 0x000fc800078e0004 */
[----:B------:R-:W-:Y:S01]  /*31f0*/  IMAD.WIDE.U32 R2, R0, R44, R2 ;  /* 0x0000002c00027225 */ /* 0x000fe200078e0002 */
[----:B------:R-:W-:Y:S02]  /*3200*/  IADD3 R4, P3, PT, R103, R4, RZ ;  /* 0x0000000467047210 */ /* 0x000fe40007f7e0ff */
[----:B------:R-:W-:Y:S01]  /*3210*/  IADD3 R73, PT, PT, R59, R5, RZ ;  /* 0x000000053b497210 */ /* 0x000fe20007ffe0ff */
[----:B------:R-:W-:Y:S01]  /*3220*/  IMAD.X R7, RZ, RZ, RZ, P2 ;  /* 0x000000ffff077224 */ /* 0x000fe200010e06ff */
[----:B------:R-:W-:Y:S01]  /*3230*/  IADD3 R2, P2, PT, R71, R2, RZ ;  /* 0x0000000247027210 */ /* 0x000fe20007f5e0ff */
[----:B------:R-:W-:Y:S02]  /*3240*/  IMAD.X R5, RZ, RZ, RZ, P3 ;  /* 0x000000ffff057224 */ /* 0x000fe400018e06ff */
[----:B------:R-:W-:-:S04]  /*3250*/  IMAD.WIDE.U32 R6, R41, R49, R6 ;  /* 0x0000003129067225 */ /* 0x000fc800078e0006 */
[----:B------:R-:W-:Y:S01]  /*3260*/  IMAD.IADD R71, R62, 0x1, R3 ;  /* 0x000000013e477824 */ /* 0x000fe200078e0203 */
[----:B------:R-:W-:Y:S01]  /*3270*/  IADD3.X R3, PT, PT, RZ, RZ, RZ, P2, !PT ;  /* 0x000000ffff037210 */ /* 0x000fe200017fe4ff */
[----:B------:R-:W-:Y:S01]  /*3280*/  IMAD.MOV.U32 R41, RZ, RZ, RZ ;  /* 0x000000ffff297224 */ /* 0x000fe200078e00ff */
[----:B------:R-:W-:Y:S01]  /*3290*/  IADD3 R6, P2, PT, R73, R6, RZ ;  /* 0x0000000649067210 */ /* 0x000fe20007f5e0ff */
[----:B------:R-:W-:-:S04]  /*32a0*/  IMAD.WIDE.U32 R4, R8, R46, R4 ;  /* 0x0000002e08047225 */ /* 0x000fc800078e0004 */
[----:B------:R-:W-:Y:S01]  /*32b0*/  IMAD.WIDE.U32 R74, R12, R9, R74 ;  /* 0x000000090c4a7225 */ /* 0x000fe200078e004a */
[----:B------:R-:W-:-:S03]  /*32c0*/  IADD3 R4, P3, PT, R71, R4, RZ ;  /* 0x0000000447047210 */ /* 0x000fc60007f7e0ff */
[----:B------:R-:W-:Y:S01]  /*32d0*/  IMAD.IADD R101, R7, 0x1, R41 ;  /* 0x0000000107657824 */ /* 0x000fe200078e0229 */
[----:B------:R-:W-:Y:S01]  /*32e0*/  IADD3.X R7, PT, PT, RZ, RZ, RZ, P2, !PT ;  /* 0x000000ffff077210 */ /* 0x000fe200017fe4ff */
[----:B------:R-:W-:Y:S01]  /*32f0*/  IMAD.WIDE.U32 R2, R77, R43, R2 ;  /* 0x0000002b4d027225 */ /* 0x000fe200078e0002 */
[----:B------:R-:W-:Y:S02]  /*3300*/  IADD3 R70, P1, PT, R70, R75, RZ ;  /* 0x0000004b46467210 */ /* 0x000fe40007f3e0ff */
[----:B------:R-:W-:Y:S01]  /*3310*/  IADD3 R101, P2, PT, R100, R101, RZ ;  /* 0x0000006564657210 */ /* 0x000fe20007f5e0ff */
[----:B------:R-:W-:Y:S01]  /*3320*/  IMAD.IADD R71, R63, 0x1, R3 ;  /* 0x000000013f477824 */ /* 0x000fe200078e0203 */
[----:B------:R-:W-:Y:S01]  /*3330*/  MOV R3, RZ ;  /* 0x000000ff00037202 */ /* 0x000fe20000000f00 */
[----:B------:R-:W-:Y:S02]  /*3340*/  IMAD.IADD R73, R60, 0x1, R5 ;  /* 0x000000013c497824 */ /* 0x000fe400078e0205 */
[----:B------:R-:W-:-:S02]  /*3350*/  IMAD R75, R2, R65, RZ ;  /* 0x00000041024b7224 */ /* 0x000fc400078e02ff */
[----:B------:R-:W-:-:S04]  /*3360*/  IMAD.WIDE.U32 R6, R106, R48, R6 ;  /* 0x000000306a067225 */ /* 0x000fc800078e0006 */
[----:B------:R-:W-:Y:S02]  /*3370*/  IMAD.X R5, RZ, RZ, RZ, P3 ;  /* 0x000000ffff057224 */ /* 0x000fe400018e06ff */
[----:B------:R-:W-:Y:S01]  /*3380*/  IMAD.HI.U32 R103, R75, R42, R2 ;  /* 0x0000002a4b677227 */ /* 0x000fe200078e0002 */
[----:B------:R-:W-:-:S03]  /*3390*/  IADD3 R2, P3, PT, R73, R6, RZ ;  /* 0x0000000649027210 */ /* 0x000fc60007f7e0ff */
[----:B------:R-:W-:Y:S01]  /*33a0*/  IMAD.WIDE.U32 R4, R0, R45, R4 ;  /* 0x0000002d00047225 */ /* 0x000fe200078e0004 */
[----:B------:R-:W-:-:S03]  /*33b0*/  IADD3.X R3, PT, PT, RZ, RZ, RZ, P3, !PT ;  /* 0x000000ffff037210 */ /* 0x000fc60001ffe4ff */
[----:B------:R-:W-:Y:S01]  /*33c0*/  IMAD.IADD R6, R58, 0x1, R7 ;  /* 0x000000013a067824 */ /* 0x000fe200078e0207 */
[----:B------:R-:W-:Y:S01]  /*33d0*/  IADD3 R4, P4, PT, R71, R4, RZ ;  /* 0x0000000447047210 */ /* 0x000fe20007f9e0ff */
[----:B------:R-:W-:Y:S02]  /*33e0*/  IMAD.X R99, RZ, RZ, RZ, P2 ;  /* 0x000000ffff637224 */ /* 0x000fe400010e06ff */
[----:B------:R-:W-:Y:S01]  /*33f0*/  IMAD.IADD R73, R61, 0x1, R5 ;  /* 0x000000013d497824 */ /* 0x000fe200078e0205 */
[----:B------:R-:W-:Y:S01]  /*3400*/  IADD3 R6, P2, PT, R6, R101, RZ ;  /* 0x0000006506067210 */ /* 0x000fe20007f5e0ff */
[----:B------:R-:W-:Y:S01]  /*3410*/  IMAD.WIDE.U32 R2, R8, R47, R2 ;  /* 0x0000002f08027225 */ /* 0x000fe200078e0002 */
[----:B------:R-:W-:Y:S02]  /*3420*/  IADD3 R99, P3, PT, R98, R99, RZ ;  /* 0x0000006362637210 */ /* 0x000fe40007f7e0ff */
[----:B------:R-:W-:Y:S01]  /*3430*/  IADD3.X R7, PT, PT, RZ, RZ, RZ, P2, !PT ;  /* 0x000000ffff077210 */ /* 0x000fe200017fe4ff */
[----:B------:R-:W-:Y:S01]  /*3440*/  IMAD.X R5, RZ, RZ, RZ, P4 ;  /* 0x000000ffff057224 */ /* 0x000fe200020e06ff */
[----:B------:R-:W-:Y:S01]  /*3450*/  IADD3 R2, P4, PT, R73, R2, RZ ;  /* 0x0000000249027210 */ /* 0x000fe20007f9e0ff */
[----:B------:R-:W-:-:S02]  /*3460*/  IMAD.IADD R71, R64, 0x1, R103 ;  /* 0x0000000140477824 */ /* 0x000fc400078e0267 */
[----:B------:R-:W-:-:S04]  /*3470*/  IMAD.WIDE.U32 R4, R77, R44, R4 ;  /* 0x0000002c4d047225 */ /* 0x000fc800078e0004 */
[----:B------:R-:W-:Y:S01]  /*3480*/  IMAD.WIDE.U32 R6, R106, R49, R6 ;  /* 0x000000316a067225 */ /* 0x000fe200078e0006 */
[----:B------:R-:W-:-:S03]  /*3490*/  IADD3 R4, P2, PT, R71, R4, RZ ;  /* 0x0000000447047210 */ /* 0x000fc60007f5e0ff */
[----:B------:R-:W-:Y:S01]  /*34a0*/  IMAD.IADD R73, R59, 0x1, R3 ;  /* 0x000000013b497824 */ /* 0x000fe200078e0203 */
[----:B------:R-:W-:Y:S01]  /*34b0*/  IADD3.X R3, PT, PT, RZ, RZ, RZ, P4, !PT ;  /* 0x000000ffff037210 */ /* 0x000fe200027fe4ff */
[----:B------:R-:W-:Y:S01]  /*34c0*/  IMAD.IADD R71, R62, 0x1, R5 ;  /* 0x000000013e477824 */ /* 0x000fe200078e0205 */
[----:B------:R-:W-:Y:S01]  /*34d0*/  IADD3 R98, PT, PT, R41, R7, RZ ;  /* 0x0000000729627210 */ /* 0x000fe20007ffe0ff */
[----:B------:R-:W-:Y:S01]  /*34e0*/  IMAD.X R5, RZ, RZ, RZ, P3 ;  /* 0x000000ffff057224 */ /* 0x000fe200018e06ff */
[----:B------:R-:W-:Y:S01]  /*34f0*/  IADD3 R6, P4, PT, R73, R6, RZ ;  /* 0x0000000649067210 */ /* 0x000fe20007f9e0ff */
[----:B------:R-:W-:-:S03]  /*3500*/  IMAD.WIDE.U32 R2, R0, R46, R2 ;  /* 0x0000002e00027225 */ /* 0x000fc600078e0002 */
[----:B------:R-:W-:Y:S01]  /*3510*/  IADD3 R73, P3, PT, R76, R5, RZ ;  /* 0x000000054c497210 */ /* 0x000fe20007f7e0ff */
[----:B------:R-:W-:Y:S01]  /*3520*/  IMAD.X R7, RZ, RZ, RZ, P4 ;  /* 0x000000ffff077224 */ /* 0x000fe200020e06ff */
[----:B------:R-:W-:Y:S01]  /*3530*/  IADD3 R98, P4, PT, R98, R99, RZ ;  /* 0x0000006362627210 */ /* 0x000fe20007f9e0ff */
[----:B------:R-:W-:Y:S01]  /*3540*/  IMAD.X R5, RZ, RZ, RZ, P2 ;  /* 0x000000ffff057224 */ /* 0x000fe200010e06ff */
[----:B------:R-:W-:Y:S01]  /*3550*/  IADD3 R2, P2, PT, R71, R2, RZ ;  /* 0x0000000247027210 */ /* 0x000fe20007f5e0ff */
[----:B------:R-:W-:Y:S01]  /*3560*/  IMAD.X R71, RZ, RZ, RZ, P3 ;  /* 0x000000ffff477224 */ /* 0x000fe200018e06ff */
[----:B------:R-:W-:Y:S01]  /*3570*/  IADD3 R3, PT, PT, R60, R3, RZ ;  /* 0x000000033c037210 */ /* 0x000fe20007ffe0ff */
[----:B------:R-:W-:Y:S02]  /*3580*/  IMAD.X R76, RZ, RZ, RZ, P4 ;  /* 0x000000ffff4c7224 */ /* 0x000fe400020e06ff */
[----:B------:R-:W-:Y:S01]  /*3590*/  IMAD.WIDE.U32 R4, R75, R43, R4 ;  /* 0x0000002b4b047225 */ /* 0x000fe200078e0004 */
[----:B------:R-:W-:-:S02]  /*35a0*/  IADD3 R100, P3, PT, R74, R71, RZ ;  /* 0x000000474a647210 */ /* 0x000fc40007f7e0ff */
[----:B------:R-:W-:Y:S01]  /*35b0*/  IADD3 R76, P5, PT, R76, R73, RZ ;  /* 0x000000494c4c7210 */ /* 0x000fe20007fbe0ff */
[----:B------:R-:W-:Y:S01]  /*35c0*/  IMAD.WIDE.U32 R6, R8, R48, R6 ;  /* 0x0000003008067225 */ /* 0x000fe200078e0006 */
[----:B------:R-:W-:-:S03]  /*35d0*/  IADD3.X R73, PT, PT, RZ, RZ, RZ, P0, !PT ;  /* 0x000000ffff497210 */ /* 0x000fc600007fe4ff */
[----:B------:R-:W-:Y:S01]  /*35e0*/  IMAD.IADD R99, R63, 0x1, R5 ;  /* 0x000000013f637824 */ /* 0x000fe200078e0205 */
[----:B------:R-:W-:Y:S01]  /*35f0*/  IADD3 R7, PT, PT, R58, R7, RZ ;  /* 0x000000073a077210 */ /* 0x000fe20007ffe0ff */
[----:B------:R-:W-:Y:S01]  /*3600*/  IMAD R74, R4, R65, RZ ;  /* 0x00000041044a7224 */ /* 0x000fe200078e02ff */
[----:B------:R-:W-:Y:S01]  /*3610*/  IADD3 R6, P4, PT, R3, R6, RZ ;  /* 0x0000000603067210 */ /* 0x000fe20007f9e0ff */
[----:B------:R-:W-:Y:S01]  /*3620*/  IMAD.MOV.U32 R5, RZ, RZ, RZ ;  /* 0x000000ffff057224 */ /* 0x000fe200078e00ff */
[----:B------:R-:W-:Y:S01]  /*3630*/  IADD3.X R3, PT, PT, RZ, RZ, RZ, P2, !PT ;  /* 0x000000ffff037210 */ /* 0x000fe200017fe4ff */
[----:B------:R-:W-:Y:S02]  /*3640*/  IMAD.X R105, RZ, RZ, RZ, P5 ;  /* 0x000000ffff697224 */ /* 0x000fe400028e06ff */
[----:B------:R-:W-:Y:S01]  /*3650*/  IMAD.HI.U32 R107, R74, R42, R4 ;  /* 0x0000002a4a6b7227 */ /* 0x000fe200078e0004 */
[----:B------:R-:W-:Y:S02]  /*3660*/  IADD3 R4, P5, PT, R7, R98, RZ ;  /* 0x0000006207047210 */ /* 0x000fe40007fbe0ff */
[----:B------:R-:W-:Y:S01]  /*3670*/  IADD3 R105, P2, PT, R105, R100, RZ ;  /* 0x0000006469697210 */ /* 0x000fe20007f5e0ff */
[----:B------:R-:W-:-:S03]  /*3680*/  IMAD.WIDE.U32 R2, R77, R45, R2 ;  /* 0x0000002d4d027225 */ /* 0x000fc600078e0002 */
[----:B------:R-:W-:Y:S01]  /*3690*/  IADD3.X R103, PT, PT, RZ, RZ, RZ, P2, !PT ;  /* 0x000000ffff677210 */ /* 0x000fe200017fe4ff */
[----:B------:R-:W-:Y:S01]  /*36a0*/  IMAD.X R7, RZ, RZ, RZ, P4 ;  /* 0x000000ffff077224 */ /* 0x000fe200020e06ff */
[----:B------:R-:W-:Y:S01]  /*36b0*/  IADD3 R3, PT, PT, R61, R3, RZ ;  /* 0x000000033d037210 */ /* 0x000fe20007ffe0ff */
[----:B------:R-:W-:Y:S01]  /*36c0*/  IMAD.X R5, RZ, RZ, RZ, P5 ;  /* 0x000000ffff057224 */ /* 0x000fe200028e06ff */
[----:B------:R-:W-:Y:S01]  /*36d0*/  IADD3 R2, P5, PT, R99, R2, RZ ;  /* 0x0000000263027210 */ /* 0x000fe20007fbe0ff */
[----:B------:R-:W-:Y:S02]  /*36e0*/  IMAD.X R71, RZ, RZ, RZ, P1 ;  /* 0x000000ffff477224 */ /* 0x000fe400008e06ff */
[----:B------:R-:W-:-:S04]  /*36f0*/  IMAD.WIDE.U32 R6, R0, R47, R6 ;  /* 0x0000002f00067225 */ /* 0x000fc800078e0006 */
[----:B------:R-:W-:-:S04]  /*3700*/  IMAD.WIDE.U32 R98, R8, R49, R4 ;  /* 0x0000003108627225 */ /* 0x000fc800078e0004 */
[----:B------:R-:W-:-:S04]  /*3710*/  IMAD.WIDE.U32 R70, R11, R9, R70 ;  /* 0x000000090b467225 */ /* 0x000fc800078e0046 */
[----:B------:R-:W-:Y:S01]  /*3720*/  IMAD.X R5, RZ, RZ, RZ, P3 ;  /* 0x000000ffff057224 */ /* 0x000fe200018e06ff */
[----:B------:R-:W-:Y:S01]  /*3730*/  IADD3 R6, P3, PT, R3, R6, RZ ;  /* 0x0000000603067210 */ /* 0x000fe20007f7e0ff */
[----:B------:R-:W-:Y:S02]  /*3740*/  IMAD.IADD R7, R59, 0x1, R7 ;  /* 0x000000013b077824 */ /* 0x000fe400078e0207 */
[----:B------:R-:W-:Y:S01]  /*3750*/  IMAD.X R3, RZ, RZ, RZ, P5 ;  /* 0x000000ffff037224 */ /* 0x000fe200028e06ff */
[----:B------:R-:W-:Y:S01]  /*3760*/  IADD3 R8, P1, PT, R70, R5, RZ ;  /* 0x0000000546087210 */ /* 0x000fe20007f3e0ff */
[----:B------:R-:W-:Y:S01]  /*3770*/  IMAD.WIDE.U32 R72, R10, R9, R72 ;  /* 0x000000090a487225 */ /* 0x000fe200078e0048 */
[----:B------:R-:W-:Y:S02]  /*3780*/  IADD3 R70, P4, PT, R7, R98, RZ ;  /* 0x0000006207467210 */ /* 0x000fe40007f9e0ff */
[----:B------:R-:W-:Y:S01]  /*3790*/  IADD3.X R7, PT, PT, RZ, RZ, RZ, P3, !PT ;  /* 0x000000ffff077210 */ /* 0x000fe20001ffe4ff */
[----:B------:R-:W-:Y:S01]  /*37a0*/  IMAD.IADD R101, R41, 0x1, R99 ;  /* 0x0000000129657824 */ /* 0x000fe200078e0263 */
[----:B------:R-:W-:Y:S01]  /*37b0*/  IADD3 R4, P0, PT, R72, R71, RZ ;  /* 0x0000004748047210 */ /* 0x000fe20007f1e0ff */
[----:B------:R-:W-:Y:S01]  /*37c0*/  IMAD.IADD R5, R64, 0x1, R107 ;  /* 0x0000000140057824 */ /* 0x000fe200078e026b */
[----:B------:R-:W-:Y:S01]  /*37d0*/  IADD3 R103, P2, PT, R103, R8, RZ ;  /* 0x0000000867677210 */ /* 0x000fe20007f5e0ff */
[----:B------:R-:W-:Y:S01]  /*37e0*/  IMAD.WIDE.U32 R2, R75, R44, R2 ;  /* 0x0000002c4b027225 */ /* 0x000fe200078e0002 */
[----:B------:R-:W-:-:S03]  /*37f0*/  IADD3 R101, P3, PT, R101, R76, RZ ;  /* 0x0000004c65657210 */ /* 0x000fc60007f7e0ff */
[----:B------:R-:W-:Y:S01]  /*3800*/  IMAD.X R71, RZ, RZ, RZ, P4 ;  /* 0x000000ffff477224 */ /* 0x000fe200020e06ff */
[----:B------:R-:W-:Y:S01]  /*3810*/  IADD3.X R72, PT, PT, RZ, RZ, RZ, P3, !PT ;  /* 0x000000ffff487210 */ /* 0x000fe20001ffe4ff */
[----:B------:R-:W-:Y:S01]  /*3820*/  IMAD.WIDE.U32 R98, R77, R46, R6 ;  /* 0x0000002e4d627225 */ /* 0x000fe200078e0006 */
[----:B------:R-:W-:Y:S02]  /*3830*/  IADD3 R6, P5, PT, R5, R2, RZ ;  /* 0x0000000205067210 */ /* 0x000fe40007fbe0ff */
[----:B------:R-:W-:Y:S01]  /*3840*/  IADD3 R72, P4, PT, R72, R105, RZ ;  /* 0x0000006948487210 */ /* 0x000fe20007f9e0ff */
[----:B------:R-:W-:Y:S02]  /*3850*/  IMAD.IADD R3, R62, 0x1, R3 ;  /* 0x000000013e037824 */ /* 0x000fe400078e0203 */
[----:B------:R-:W-:Y:S01]  /*3860*/  IMAD.WIDE.U32 R70, R0, R48, R70 ;  /* 0x0000003000467225 */ /* 0x000fe200078e0046 */
[----:B------:R-:W-:Y:S02]  /*3870*/  IADD3.X R8, PT, PT, RZ, RZ, RZ, P4, !PT ;  /* 0x000000ffff087210 */ /* 0x000fe400027fe4ff */
[----:B------:R-:W-:Y:S01]  /*3880*/  IADD3 R2, P3, PT, R3, R98, RZ ;  /* 0x0000006203027210 */ /* 0x000fe20007f7e0ff */
[----:B------:R-:W-:Y:S01]  /*3890*/  IMAD.IADD R99, R60, 0x1, R99 ;  /* 0x000000013c637824 */ /* 0x000fe200078e0263 */
[----:B------:R-:W-:Y:S01]  /*38a0*/  IADD3 R8, P4, PT, R8, R103, RZ ;  /* 0x0000006708087210 */ /* 0x000fe20007f9e0ff */
[----:B------:R-:W-:Y:S01]  /*38b0*/  IMAD.X R7, RZ, RZ, RZ, P5 ;  /* 0x000000ffff077224 */ /* 0x000fe200028e06ff */
[----:B------:R-:W-:Y:S01]  /*38c0*/  IADD3.X R3, PT, PT, RZ, RZ, RZ, P3, !PT ;  /* 0x000000ffff037210 */ /* 0x000fe20001ffe4ff */
[----:B------:R-:W-:Y:S01]  /*38d0*/  IMAD.IADD R98, R58, 0x1, R71 ;  /* 0x000000013a627824 */ /* 0x000fe200078e0247 */
[----:B------:R-:W-:Y:S01]  /*38e0*/  IADD3 R70, P5, PT, R99, R70, RZ ;  /* 0x0000004663467210 */ /* 0x000fe20007fbe0ff */
[----:B------:R-:W-:-:S03]  /*38f0*/  IMAD.WIDE.U32 R6, R74, R43, R6 ;  /* 0x0000002b4a067225 */ /* 0x000fc600078e0006 */
[----:B------:R-:W-:Y:S01]  /*3900*/  IADD3 R98, P3, PT, R98, R101, RZ ;  /* 0x0000006562627210 */ /* 0x000fe20007f7e0ff */
[----:B------:R-:W-:Y:S01]  /*3910*/  IMAD.X R71, RZ, RZ, RZ, P5 ;  /* 0x000000ffff477224 */ /* 0x000fe200028e06ff */
[----:B------:R-:W-:Y:S01]  /*3920*/  IADD3 R5, PT, PT, R63, R7, RZ ;  /* 0x000000073f057210 */ /* 0x000fe20007ffe0ff */
[----:B------:R-:W-:-:S04]  /*3930*/  IMAD.WIDE.U32 R2, R75, R45, R2 ;  /* 0x0000002d4b027225 */ /* 0x000fc800078e0002 */
[----:B------:R-:W-:Y:S02]  /*3940*/  HFMA2 R7, -RZ, RZ, 0, 0 ;  /* 0x00000000ff077431 */ /* 0x000fe400000001ff */
[----:B------:R-:W-:Y:S01]  /*3950*/  IMAD.X R99, RZ, RZ, RZ, P3 ;  /* 0x000000ffff637224 */ /* 0x000fe200018e06ff */
[----:B------:R-:W-:Y:S01]  /*3960*/  IADD3 R2, P3, PT, R5, R2, RZ ;  /* 0x0000000205027210 */ /* 0x000fe20007f7e0ff */
[----:B------:R-:W-:-:S04]  /*3970*/  IMAD.WIDE.U32 R70, R77, R47, R70 ;  /* 0x0000002f4d467225 */ /* 0x000fc800078e0046 */
[----:B------:R-:W-:Y:S02]  /*3980*/  IMAD.IADD R3, R61, 0x1, R3 ;  /* 0x000000013d037824 */ /* 0x000fe400078e0203 */
[----:B------:R-:W-:-:S03]  /*3990*/  IMAD.WIDE.U32 R98, R0, R49, R98 ;  /* 0x0000003100627225 */ /* 0x000fc600078e0062 */
[----:B------:R-:W-:Y:S01]  /*39a0*/  IADD3 R70, P5, PT, R3, R70, RZ ;  /* 0x0000004603467210 */ /* 0x000fe20007fbe0ff */
[----:B------:R-:W-:Y:S02]  /*39b0*/  IMAD.IADD R71, R59, 0x1, R71 ;  /* 0x000000013b477824 */ /* 0x000fe400078e0247 */
[----:B------:R-:W-:Y:S02]  /*39c0*/  IMAD R0, R6, R65, RZ ;  /* 0x0000004106007224 */ /* 0x000fe400078e02ff */
[----:B------:R-:W-:Y:S02]  /*39d0*/  IMAD.X R3, RZ, RZ, RZ, P3 ;  /* 0x000000ffff037224 */ /* 0x000fe400018e06ff */
[----:B------:R-:W-:Y:S01]  /*39e0*/  IMAD.HI.U32 R5, R0, R42, R6 ;  /* 0x0000002a00057227 */ /* 0x000fe200078e0006 */
[----:B------:R-:W-:Y:S02]  /*39f0*/  IADD3 R6, P3, PT, R71, R98, RZ ;  /* 0x0000006247067210 */ /* 0x000fe40007f7e0ff */
[----:B------:R-:W-:Y:S01]  /*3a00*/  IADD3.X R71, PT, PT, RZ, RZ, RZ, P5, !PT ;  /* 0x000000ffff477210 */ /* 0x000fe20002ffe4ff */
[----:B------:R-:W-:-:S04]  /*3a10*/  IMAD.WIDE.U32 R2, R74, R44, R2 ;  /* 0x0000002c4a027225 */ /* 0x000fc800078e0002 */
[----:B------:R-:W-:Y:S01]  /*3a20*/  IMAD.IADD R101, R41, 0x1, R99 ;  /* 0x0000000129657824 */ /* 0x000fe200078e0263 */
[----:B------:R-:W-:Y:S01]  /*3a30*/  IADD3 R3, PT, PT, R62, R3, RZ ;  /* 0x000000033e037210 */ /* 0x000fe20007ffe0ff */
[----:B------:R-:W-:Y:S02]  /*3a40*/  IMAD.IADD R5, R64, 0x1, R5 ;  /* 0x0000000140057824 */ /* 0x000fe400078e0205 */
[----:B------:R-:W-:Y:S01]  /*3a50*/  IMAD.X R7, RZ, RZ, RZ, P3 ;  /* 0x000000ffff077224 */ /* 0x000fe200018e06ff */
[----:B------:R-:W-:Y:S01]  /*3a60*/  IADD3 R101, P6, PT, R101, R72, RZ ;  /* 0x0000004865657210 */ /* 0x000fe20007fde0ff */
[----:B------:R-:W-:Y:S01]  /*3a70*/  IMAD.WIDE.U32 R98, R75, R46, R70 ;  /* 0x0000002e4b627225 */ /* 0x000fe200078e0046 */
[----:B------:R-:W-:-:S03]  /*3a80*/  IADD3 R70, P5, PT, R5, R2, RZ ;  /* 0x0000000205467210 */ /* 0x000fc60007fbe0ff */
[----:B------:R-:W-:Y:S01]  /*3a90*/  IMAD.WIDE.U32 R6, R77, R48, R6 ;  /* 0x000000304d067225 */ /* 0x000fe200078e0006 */
[----:B------:R-:W-:-:S03]  /*3aa0*/  IADD3 R2, P3, PT, R3, R98, RZ ;  /* 0x0000006203027210 */ /* 0x000fc60007f7e0ff */
[----:B------:R-:W-:Y:S01]  /*3ab0*/  IMAD.IADD R5, R60, 0x1, R99 ;  /* 0x000000013c057824 */ /* 0x000fe200078e0263 */
[----:B------:R-:W-:Y:S01]  /*3ac0*/  IADD3 R98, PT, PT, R58, R7, RZ ;  /* 0x000000073a627210 */ /* 0x000fe20007ffe0ff */
[----:B------:R-:W-:Y:S02]  /*3ad0*/  IMAD.X R105, RZ, RZ, RZ, P6 ;  /* 0x000000ffff697224 */ /* 0x000fe400030e06ff */
[----:B------:R-:W-:Y:S01]  /*3ae0*/  IMAD.X R71, RZ, RZ, RZ, P5 ;  /* 0x000000ffff477224 */ /* 0x000fe200028e06ff */
[----:B------:R-:W-:Y:S01]  /*3af0*/  IADD3 R6, P6, PT, R5, R6, RZ ;  /* 0x0000000605067210 */ /* 0x000fe20007fde0ff */
[----:B------:R-:W-:Y:S01]  /*3b00*/  IMAD.X R3, RZ, RZ, RZ, P3 ;  /* 0x000000ffff037224 */ /* 0x000fe200018e06ff */
[----:B------:R-:W-:Y:S01]  /*3b10*/  IADD3 R98, P5, PT, R98, R101, RZ ;  /* 0x0000006562627210 */ /* 0x000fe20007fbe0ff */
[----:B------:R-:W-:Y:S01]  /*3b20*/  IMAD.WIDE.U32 R70, R0, R43, R70 ;  /* 0x0000002b00467225 */ /* 0x000fe200078e0046 */
[----:B------:R-:W-:Y:S02]  /*3b30*/  IADD3.X R7, PT, PT, RZ, RZ, RZ, P6, !PT ;  /* 0x000000ffff077210 */ /* 0x000fe400037fe4ff */
[----:B------:R-:W-:Y:S01]  /*3b40*/  IADD3 R105, P3, PT, R105, R8, RZ ;  /* 0x0000000869697210 */ /* 0x000fe20007f7e0ff */
[----:B------:R-:W-:-:S04]  /*3b50*/  IMAD.WIDE.U32 R2, R74, R45, R2 ;  /* 0x0000002d4a027225 */ /* 0x000fc800078e0002 */
[----:B------:R-:W-:Y:S01]  /*3b60*/  IMAD.IADD R103, R63, 0x1, R71 ;  /* 0x000000013f677824 */ /* 0x000fe200078e0247 */
[----:B------:R-:W-:Y:S01]  /*3b70*/  IADD3 R3, PT, PT, R61, R3, RZ ;  /* 0x000000033d037210 */ /* 0x000fe20007ffe0ff */
[----:B------:R-:W-:Y:S02]  /*3b80*/  IMAD.X R99, RZ, RZ, RZ, P5 ;  /* 0x000000ffff637224 */ /* 0x000fe400028e06ff */
[----:B------:R-:W-:Y:S01]  /*3b90*/  IMAD.WIDE.U32 R6, R75, R47, R6 ;  /* 0x0000002f4b067225 */ /* 0x000fe200078e0006 */
[----:B------:R-:W-:-:S03]  /*3ba0*/  IADD3 R102, P6, PT, R103, R2, RZ ;  /* 0x0000000267667210 */ /* 0x000fc60007fde0ff */
[----:B------:R-:W-:Y:S01]  /*3bb0*/  IMAD.WIDE.U32 R98, R77, R49, R98 ;  /* 0x000000314d627225 */ /* 0x000fe200078e0062 */
[----:B------:R-:W-:-:S03]  /*3bc0*/  IADD3 R6, P5, PT, R3, R6, RZ ;  /* 0x0000000603067210 */ /* 0x000fc60007fbe0ff */
[----:B------:R-:W-:Y:S02]  /*3bd0*/  IMAD.IADD R7, R59, 0x1, R7 ;  /* 0x000000013b077824 */ /* 0x000fe400078e0207 */
[----:B------:R-:W-:Y:S02]  /*3be0*/  IMAD.X R5, RZ, RZ, RZ, P0 ;  /* 0x000000ffff057224 */ /* 0x000fe400000e06ff */
[----:B------:R-:W-:Y:S01]  /*3bf0*/  IMAD.X R103, RZ, RZ, RZ, P6 ;  /* 0x000000ffff677224 */ /* 0x000fe200030e06ff */
[----:B------:R-:W-:Y:S01]  /*3c00*/  IADD3 R2, P0, PT, R7, R98, RZ ;  /* 0x0000006207027210 */ /* 0x000fe20007f1e0ff */
[----:B------:R-:W-:Y:S01]  /*3c10*/  IMAD.WIDE.U32 R4, R10, R9, R4 ;  /* 0x000000090a047225 */ /* 0x000fe200078e0004 */
[----:B------:R-:W-:Y:S02]  /*3c20*/  IADD3.X R7, PT, PT, RZ, RZ, RZ, P5, !PT ;  /* 0x000000ffff077210 */ /* 0x000fe40002ffe4ff */
[----:B------:R-:W-:Y:S01]  /*3c30*/  IADD3 R98, PT, PT, R41, R99, RZ ;  /* 0x0000006329627210 */ /* 0x000fe20007ffe0ff */
[----:B------:R-:W-:-:S04]  /*3c40*/  IMAD.WIDE.U32 R102, R0, R44, R102 ;  /* 0x0000002c00667225 */ /* 0x000fc800078e0066 */
[----:B------:R-:W-:Y:S01]  /*3c50*/  IMAD.X R3, RZ, RZ, RZ, P0 ;  /* 0x000000ffff037224 */ /* 0x000fe200000e06ff */
[----:B------:R-:W-:Y:S01]  /*3c60*/  IADD3 R101, PT, PT, R62, R103, RZ ;  /* 0x000000673e657210 */ /* 0x000fe20007ffe0ff */
[----:B------:R-:W-:-:S04]  /*3c70*/  IMAD.WIDE.U32 R6, R74, R46, R6 ;  /* 0x0000002e4a067225 */ /* 0x000fc800078e0006 */
[----:B------:R-:W-:Y:S02]  /*3c80*/  IMAD.X R71, RZ, RZ, RZ, P1 ;  /* 0x000000ffff477224 */ /* 0x000fe400008e06ff */
[----:B------:R-:W-:-:S03]  /*3c90*/  IMAD.WIDE.U32 R2, R75, R48, R2 ;  /* 0x000000304b027225 */ /* 0x000fc600078e0002 */
[----:B------:R-:W-:Y:S01]  /*3ca0*/  IADD3 R71, P1, PT, R4, R71, RZ ;  /* 0x0000004704477210 */ /* 0x000fe20007f3e0ff */
[----:B------:R-:W-:Y:S01]  /*3cb0*/  IMAD.IADD R7, R60, 0x1, R7 ;  /* 0x000000013c077824 */ /* 0x000fe200078e0207 */
[----:B------:R-:W-:Y:S01]  /*3cc0*/  IADD3 R4, P6, PT, R98, R105, RZ ;  /* 0x0000006962047210 */ /* 0x000fe20007fde0ff */
[----:B------:R-:W-:Y:S01]  /*3cd0*/  IMAD.X R8, RZ, RZ, RZ, P2 ;  /* 0x000000ffff087224 */ /* 0x000fe200010e06ff */
[----:B------:R-:W-:Y:S01]  /*3ce0*/  IADD3 R100, P2, PT, R101, R6, RZ ;  /* 0x0000000665647210 */ /* 0x000fe20007f5e0ff */
[----:B------:R-:W-:Y:S01]  /*3cf0*/  IMAD.IADD R3, R58, 0x1, R3 ;  /* 0x000000013a037824 */ /* 0x000fe200078e0203 */
[----:B------:R-:W-:Y:S01]  /*3d00*/  IADD3 R2, P5, PT, R7, R2, RZ ;  /* 0x0000000207027210 */ /* 0x000fe20007fbe0ff */
[----:B------:R-:W-:Y:S01]  /*3d10*/  IMAD.MOV.U32 R76, RZ, RZ, R70 ;  /* 0x000000ffff4c7224 */ /* 0x000fe200078e0046 */
[----:B------:R-:W-:Y:S01]  /*3d20*/  IADD3 R8, P0, PT, R8, R71, RZ ;  /* 0x0000004708087210 */ /* 0x000fe20007f1e0ff */
[----:B------:R-:W-:Y:S01]  /*3d30*/  IMAD.X R101, RZ, RZ, RZ, P2 ;  /* 0x000000ffff657224 */ /* 0x000fe200010e06ff */
[----:B------:R-:W-:-:S02]  /*3d40*/  IADD3.X R71, PT, PT, RZ, RZ, RZ, P4, !PT ;  /* 0x000000ffff477210 */ /* 0x000fc400027fe4ff */
[----:B------:R-:W-:Y:S01]  /*3d50*/  IADD3 R6, P4, PT, R3, R4, RZ ;  /* 0x0000000403067210 */ /* 0x000fe20007f9e0ff */
[----:B------:R-:W-:Y:S01]  /*3d60*/  IMAD.X R3, RZ, RZ, RZ, P5 ;  /* 0x000000ffff037224 */ /* 0x000fe200028e06ff */
[----:B------:R-:W-:Y:S01]  /*3d70*/  IADD3 R71, P2, PT, R71, R8, RZ ;  /* 0x0000000847477210 */ /* 0x000fe20007f5e0ff */
[----:B------:R-:W-:Y:S01]  /*3d80*/  IMAD.WIDE.U32 R100, R0, R45, R100 ;  /* 0x0000002d00647225 */ /* 0x000fe200078e0064 */
[----:B------:R-:W-:-:S03]  /*3d90*/  IADD3.X R7, PT, PT, RZ, RZ, RZ, P4, !PT ;  /* 0x000000ffff077210 */ /* 0x000fc600027fe4ff */
[----:B------:R-:W-:-:S04]  /*3da0*/  IMAD.WIDE.U32 R2, R74, R47, R2 ;  /* 0x0000002f4a027225 */ /* 0x000fc800078e0002 */
[----:B------:R-:W-:Y:S01]  /*3db0*/  IMAD.IADD R99, R61, 0x1, R101 ;  /* 0x000000013d637824 */ /* 0x000fe200078e0265 */
[----:B------:R-:W-:Y:S01]  /*3dc0*/  IADD3 R3, PT, PT, R59, R3, RZ ;  /* 0x000000033b037210 */ /* 0x000fe20007ffe0ff */
[----:B------:R-:W-:Y:S02]  /*3dd0*/  IMAD.X R8, RZ, RZ, RZ, P3 ;  /* 0x000000ffff087224 */ /* 0x000fe400018e06ff */
[----:B------:R-:W-:Y:S01]  /*3de0*/  IMAD.WIDE.U32 R6, R75, R49, R6 ;  /* 0x000000314b067225 */ /* 0x000fe200078e0006 */
[----:B------:R-:W-:Y:S02]  /*3df0*/  IADD3 R98, P4, PT, R99, R2, RZ ;  /* 0x0000000263627210 */ /* 0x000fe40007f9e0ff */
[----:B------:R-:W-:Y:S01]  /*3e00*/  IADD3 R8, P3, PT, R8, R71, RZ ;  /* 0x0000004708087210 */ /* 0x000fe20007f7e0ff */
[----:B------:R-:W-:Y:S01]  /*3e10*/  IMAD.X R71, RZ, RZ, RZ, P6 ;  /* 0x000000ffff477224 */ /* 0x000fe200030e06ff */
[----:B------:R-:W-:Y:S01]  /*3e20*/  IADD3 R2, P5, PT, R3, R6, RZ ;  /* 0x0000000603027210 */ /* 0x000fe20007fbe0ff */
[----:B------:R-:W-:Y:S01]  /*3e30*/  IMAD.X R99, RZ, RZ, RZ, P4 ;  /* 0x000000ffff637224 */ /* 0x000fe200020e06ff */
[----:B------:R-:W-:Y:S01]  /*3e40*/  IADD3 R4, P6, PT, R73, R5, RZ ;  /* 0x0000000549047210 */ /* 0x000fe20007fde0ff */
[----:B------:R-:W-:Y:S01]  /*3e50*/  IMAD.X R73, RZ, RZ, RZ, P1 ;  /* 0x000000ffff497224 */ /* 0x000fe200008e06ff */
[----:B------:R-:W-:Y:S01]  /*3e60*/  IADD3.X R3, PT, PT, RZ, RZ, RZ, P5, !PT ;  /* 0x000000ffff037210 */ /* 0x000fe20002ffe4ff */
[----:B------:R-:W-:Y:S01]  /*3e70*/  IMAD.WIDE.U32 R98, R0, R46, R98 ;  /* 0x0000002e00627225 */ /* 0x000fe200078e0062 */
[----:B------:R-:W-:-:S03]  /*3e80*/  IADD3 R71, P4, PT, R71, R8, RZ ;  /* 0x0000000847477210 */ /* 0x000fc60007f9e0ff */
[----:B------:R-:W-:Y:S02]  /*3e90*/  IMAD.IADD R8, R41, 0x1, R7 ;  /* 0x0000000129087824 */ /* 0x000fe400078e0207 */
[----:B------:R-:W-:Y:S02]  /*3ea0*/  IMAD.X R5, RZ, RZ, RZ, P6 ;  /* 0x000000ffff057224 */ /* 0x000fe400030e06ff */
[----:B------:R-:W-:Y:S01]  /*3eb0*/  IMAD.WIDE.U32 R6, R74, R48, R2 ;  /* 0x000000304a067225 */ /* 0x000fe200078e0002 */
[----:B------:R-:W-:Y:S02]  /*3ec0*/  IADD3 R8, P5, PT, R8, R71, RZ ;  /* 0x0000004708087210 */ /* 0x000fe40007fbe0ff */
[----:B------:R-:W-:Y:S01]  /*3ed0*/  IADD3 R71, PT, PT, R60, R99, RZ ;  /* 0x000000633c477210 */ /* 0x000fe20007ffe0ff */
[----:B------:R-:W-:Y:S01]  /*3ee0*/  IMAD.WIDE.U32 R2, R9, R9, R4 ;  /* 0x0000000909027225 */ /* 0x000fe200078e0004 */
[----:B------:R-:W-:Y:S02]  /*3ef0*/  IADD3.X R5, PT, PT, RZ, RZ, RZ, P0, !PT ;  /* 0x000000ffff057210 */ /* 0x000fe400007fe4ff */
[----:B------:R-:W-:Y:S01]  /*3f00*/  IADD3 R6, P6, PT, R71, R6, RZ ;  /* 0x0000000647067210 */ /* 0x000fe20007fde0ff */
[----:B------:R-:W-:Y:S01]  /*3f10*/  IMAD.IADD R7, R58, 0x1, R7 ;  /* 0x000000013a077824 */ /* 0x000fe200078e0207 */
[----:B------:R-:W-:Y:S01]  /*3f20*/  IADD3 R2, P0, PT, R2, R73, RZ ;  /* 0x0000004902027210 */ /* 0x000fe20007f1e0ff */
[----:B------:R-:W-:-:S03]  /*3f30*/  IMAD.X R71, RZ, RZ, RZ, P2 ;  /* 0x000000ffff477224 */ /* 0x000fc600010e06ff */
[----:B------:R-:W-:Y:S01]  /*3f40*/  IADD3 R4, P1, PT, R7, R8, RZ ;  /* 0x0000000807047210 */ /* 0x000fe20007f3e0ff */
[----:B------:R-:W-:Y:S01]  /*3f50*/  IMAD.X R7, RZ, RZ, RZ, P6 ;  /* 0x000000ffff077224 */ /* 0x000fe200030e06ff */
[----:B------:R-:W-:Y:S01]  /*3f60*/  IADD3 R2, P2, PT, R5, R2, RZ ;  /* 0x0000000205027210 */ /* 0x000fe20007f5e0ff */
[----:B------:R-:W-:Y:S01]  /*3f70*/  IMAD.X R8, RZ, RZ, RZ, P0 ;  /* 0x000000ffff087224 */ /* 0x000fe200000e06ff */
[----:B------:R-:W-:Y:S01]  /*3f80*/  IADD3.X R5, PT, PT, RZ, RZ, RZ, P1, !PT ;  /* 0x000000ffff057210 */ /* 0x000fe20000ffe4ff */
[----:B------:R-:W-:Y:S01]  /*3f90*/  IMAD.WIDE.U32 R6, R0, R47, R6 ;  /* 0x0000002f00067225 */ /* 0x000fe200078e0006 */
[----:B------:R-:W-:-:S03]  /*3fa0*/  IADD3 R71, P1, PT, R71, R2, RZ ;  /* 0x0000000247477210 */ /* 0x000fc60007f3e0ff */
[----:B------:R-:W-:Y:S02]  /*3fb0*/  IMAD.X R2, RZ, RZ, RZ, P3 ;  /* 0x000000ffff027224 */ /* 0x000fe400018e06ff */
[----:B------:R-:W-:-:S03]  /*3fc0*/  IMAD.WIDE.U32 R74, R74, R49, R4 ;  /* 0x000000314a4a7225 */ /* 0x000fc600078e0004 */
[----:B------:R-:W-:Y:S01]  /*3fd0*/  IADD3 R2, P3, PT, R2, R71, RZ ;  /* 0x0000004702027210 */ /* 0x000fe20007f7e0ff */
[----:B------:R-:W-:Y:S01]  /*3fe0*/  IMAD.IADD R5, R59, 0x1, R7 ;  /* 0x000000013b057824 */ /* 0x000fe200078e0207 */
[----:B------:R-:W-:Y:S01]  /*3ff0*/  IADD3.X R71, PT, PT, RZ, RZ, RZ, P4, !PT ;  /* 0x000000ffff477210 */ /* 0x000fe200027fe4ff */
[----:B------:R-:W-:Y:S02]  /*4000*/  IMAD.X R73, RZ, RZ, RZ, P2 ;  /* 0x000000ffff497224 */ /* 0x000fe400010e06ff */
[----:B------:R-:W-:Y:S01]  /*4010*/  IMAD.X R72, RZ, RZ, RZ, P1 ;  /* 0x000000ffff487224 */ /* 0x000fe200008e06ff */
[----:B------:R-:W-:Y:S01]  /*4020*/  IADD3 R4, P6, PT, R5, R74, RZ ;  /* 0x0000004a05047210 */ /* 0x000fe20007fde0ff */
[----:B------:R-:W-:Y:S01]  /*4030*/  IMAD.MOV.U32 R74, RZ, RZ, R100 ;  /* 0x000000ffff4a7224 */ /* 0x000fe200078e0064 */
[----:B------:R-:W-:Y:S01]  /*4040*/  IADD3 R71, P4, PT, R71, R2, RZ ;  /* 0x0000000247477210 */ /* 0x000fe20007f9e0ff */
[----:B------:R-:W-:Y:S01]  /*4050*/  IMAD.X R2, RZ, RZ, RZ, P5 ;  /* 0x000000ffff027224 */ /* 0x000fe200028e06ff */
[----:B------:R-:W-:Y:S01]  /*4060*/  IADD3 R8, PT, PT, R73, R3, R8 ;  /* 0x0000000349087210 */ /* 0x000fe20007ffe008 */
[----:B------:R-:W-:-:S02]  /*4070*/  IMAD.X R5, RZ, RZ, RZ, P6 ;  /* 0x000000ffff057224 */ /* 0x000fc400030e06ff */
[----:B------:R-:W-:Y:S01]  /*4080*/  IMAD.MOV.U32 R73, RZ, RZ, R98 ;  /* 0x000000ffff497224 */ /* 0x000fe200078e0062 */
[----:B------:R-:W-:Y:S01]  /*4090*/  IADD3 R2, P5, PT, R2, R71, RZ ;  /* 0x0000004702027210 */ /* 0x000fe20007fbe0ff */
[----:B------:R-:W-:Y:S01]  /*40a0*/  IMAD.WIDE.U32 R4, R0, R48, R4 ;  /* 0x0000003000047225 */ /* 0x000fe200078e0004 */
[----:B------:R-:W-:Y:S02]  /*40b0*/  IADD3 R71, PT, PT, R41, R75, RZ ;  /* 0x0000004b29477210 */ /* 0x000fe40007ffe0ff */
[----:B------:R-:W-:Y:S02]  /*40c0*/  MOV R75, R102 ;  /* 0x00000066004b7202 */ /* 0x000fe40000000f00 */
[----:B------:R-:W-:Y:S02]  /*40d0*/  IADD3 R71, P0, PT, R71, R2, RZ ;  /* 0x0000000247477210 */ /* 0x000fe40007f1e0ff */
[----:B------:R-:W-:-:S04]  /*40e0*/  IADD3 R2, PT, PT, R58, R5, RZ ;  /* 0x000000053a027210 */ /* 0x000fc80007ffe0ff */
[----:B------:R-:W-:Y:S01]  /*40f0*/  IADD3 R2, P2, PT, R2, R71, RZ ;  /* 0x0000004702027210 */ /* 0x000fe20007f5e0ff */
[----:B------:R-:W-:-:S03]  /*4100*/  IMAD.X R71, RZ, RZ, RZ, P3 ;  /* 0x000000ffff477224 */ /* 0x000fc600018e06ff */
[----:B------:R-:W-:Y:S02]  /*4110*/  IADD3.X R3, PT, PT, RZ, RZ, RZ, P2, !PT ;  /* 0x000000ffff037210 */ /* 0x000fe400017fe4ff */
[----:B------:R-:W-:Y:S01]  /*4120*/  IADD3 R8, PT, PT, R71, R8, R72 ;  /* 0x0000000847087210 */ /* 0x000fe20007ffe048 */
[----:B------:R-:W-:Y:S02]  /*4130*/  IMAD.X R72, RZ, RZ, RZ, P4 ;  /* 0x000000ffff487224 */ /* 0x000fe400020e06ff */
[----:B------:R-:W-:Y:S02]  /*4140*/  IMAD.X R71, RZ, RZ, RZ, P5 ;  /* 0x000000ffff477224 */ /* 0x000fe400028e06ff */
[----:B------:R-:W-:Y:S01]  /*4150*/  IMAD.WIDE.U32 R2, R0, R49, R2 ;  /* 0x0000003100027225 */ /* 0x000fe200078e0002 */
[----:B------:R-:W-:Y:S02]  /*4160*/  IADD3.X R0, PT, PT, RZ, RZ, RZ, P0, !PT ;  /* 0x000000ffff007210 */ /* 0x000fe400007fe4ff */
[----:B------:R-:W-:Y:S01]  /*4170*/  IADD3 R8, PT, PT, R71, R8, R72 ;  /* 0x0000000847087210 */ /* 0x000fe20007ffe048 */
[----:B------:R-:W-:Y:S01]  /*4180*/  IMAD.IADD R77, R41, 0x1, R3 ;  /* 0x00000001294d7824 */ /* 0x000fe200078e0203 */
[----:B------:R-:W-:Y:S01]  /*4190*/  MOV R72, R6 ;  /* 0x0000000600487202 */ /* 0x000fe20000000f00 */
[----:B------:R-:W-:-:S02]  /*41a0*/  IMAD.MOV.U32 R71, RZ, RZ, R4 ;  /* 0x000000ffff477224 */ /* 0x000fc400078e0004 */
        /* <DEDUP_REMOVED lines=24> */
[----:B------:R-:W-:-:S04]  /*4330*/  ISETP.LT.U32.AND P0, PT, R76, R42, PT ;  /* 0x0000002a4c00720c */ /* 0x000fc80003f01070 */
[----:B------:R-:W-:-:S04]  /*4340*/  ISETP.GT.U32.OR P0, PT, R43, R102, P0 ;  /* 0x000000662b00720c */ /* 0x000fc80000704470 */
[----:B------:R-:W-:-:S04]  /*4350*/  ISETP.LE.U32.AND P0, PT, R102, R43, P0 ;  /* 0x0000002b6600720c */ /* 0x000fc80000703070 */
[----:B------:R-:W-:-:S13]  /*4360*/  ISETP.LT.U32.OR P0, PT, R100, R44, P0 ;  /* 0x0000002c6400720c */ /* 0x000fda0000701470 */
[----:B------:R-:W-:Y:S05]  /*4370*/  @P0 BRA `(.L_x_30) ;  /* 0x00000000005c0947 */ /* 0x000fea0003800000 */
.L_x_29:
[----:B------:R-:W-:Y:S01]  /*4380*/  IADD3 R76, P0, PT, R76, -R42, RZ ;  /* 0x8000002a4c4c7210 */ /* 0x000fe20007f1e0ff */
[----:B------:R-:W-:-:S03]  /*4390*/  IMAD.MOV.U32 R2, RZ, RZ, -0x1 ;  /* 0xffffffffff027424 */ /* 0x000fc600078e00ff */
[----:B------:R-:W-:-:S04]  /*43a0*/  IADD3.X R0, PT, PT, RZ, -0x1, RZ, P0, !PT ;  /* 0xffffffffff007810 */ /* 0x000fc800007fe4ff */
[----:B------:R-:W-:-:S04]  /*43b0*/  SHF.R.U32.HI R0, RZ, 0x1f, R0 ;  /* 0x0000001fff007819 */ /* 0x000fc80000011600 */
[----:B------:R-:W-:-:S04]  /*43c0*/  IADD3 R75, P0, P1, R75, -R0, -R43 ;  /* 0x800000004b4b7210 */ /* 0x000fc8000791e82b */
[----:B------:R-:W-:-:S04]  /*43d0*/  IADD3.X R3, PT, PT, RZ, -0x1, R2, P0, P1 ;  /* 0xffffffffff037810 */ /* 0x000fc800007e2402 */
        /* <DEDUP_REMOVED lines=16> */
[----:B------:R-:W-:-:S07]  /*44e0*/  IADD3 R77, PT, PT, R77, -R49, -R0 ;  /* 0x800000314d4d7210 */ /* 0x000fce0007ffe800 */
.L_x_30:
[----:B------:R-:W-:Y:S01]  /*44f0*/  IMAD.WIDE.U32 R2, R57, R57, RZ ;  /* 0x0000003939027225 */ /* 0x000fe200078e00ff */
[----:B------:R-:W-:-:S03]  /*4500*/  MOV R99, RZ ;  /* 0x000000ff00637202 */ /* 0x000fc60000000f00 */
[C---:B------:R-:W-:Y:S01]  /*4510*/  IMAD R0, R2.reuse, R65, RZ ;  /* 0x0000004102007224 */ /* 0x040fe200078e02ff */
[----:B------:R-:W-:Y:S01]  /*4520*/  LOP3.LUT R4, R2, 0xfffffffd, RZ, 0xc0, !PT ;  /* 0xfffffffd02047812 */ /* 0x000fe200078ec0ff */
[----:B------:R-:W-:Y:S02]  /*4530*/  IMAD.MOV.U32 R2, RZ, RZ, R3 ;  /* 0x000000ffff027224 */ /* 0x000fe400078e0003 */
[----:B------:R-:W-:Y:S02]  /*4540*/  HFMA2 R3, -RZ, RZ, 0, 0 ;  /* 0x00000000ff037431 */ /* 0x000fe400000001ff */
[----:B------:R-:W-:Y:S02]  /*4550*/  IMAD.MOV.U32 R5, RZ, RZ, RZ ;  /* 0x000000ffff057224 */ /* 0x000fe400078e00ff */
[----:B------:R-:W-:-:S04]  /*4560*/  IMAD.HI.U32 R5, R0, R42, R4 ;  /* 0x0000002a00057227 */ /* 0x000fc800078e0004 */
[----:B------:R-:W-:Y:S02]  /*4570*/  IMAD.IADD R5, R64, 0x1, R5 ;  /* 0x0000000140057824 */ /* 0x000fe400078e0205 */
[----:B------:R-:W-:-:S04]  /*4580*/  IMAD.WIDE.U32 R2, R57, R56, R2 ;  /* 0x0000003839027225 */ /* 0x000fc800078e0002 */
[----:B------:R-:W-:Y:S02]  /*4590*/  IMAD.MOV.U32 R98, RZ, RZ, R3 ;  /* 0x000000ffff627224 */ /* 0x000fe400078e0003 */
[----:B------:R-:W-:Y:S02]  /*45a0*/  IMAD.MOV.U32 R3, RZ, RZ, RZ ;  /* 0x000000ffff037224 */ /* 0x000fe400078e00ff */
[----:B------:R-:W-:-:S04]  /*45b0*/  IMAD.WIDE.U32 R98, R57, R55, R98 ;  /* 0x0000003739627225 */ /* 0x000fc800078e0062 */
[----:B------:R-:W-:-:S05]  /*45c0*/  IMAD.WIDE.U32 R2, R57, R56, R2 ;  /* 0x0000003839027225 */ /* 0x000fca00078e0002 */
[----:B------:R-:W-:Y:S01]  /*45d0*/  IADD3 R6, P0, PT, R98, R3, RZ ;  /* 0x0000000362067210 */ /* 0x000fe20007f1e0ff */
[----:B------:R-:W-:Y:S01]  /*45e0*/  IMAD.MOV.U32 R98, RZ, RZ, R99 ;  /* 0x000000ffff627224 */ /* 0x000fe200078e0063 */
[----:B------:R-:W-:Y:S01]  /*45f0*/  IADD3 R2, P1, PT, R2, R5, RZ ;  /* 0x0000000502027210 */ /* 0x000fe20007f3e0ff */
[----:B------:R-:W-:Y:S01]  /*4600*/  IMAD.MOV.U32 R99, RZ, RZ, RZ ;  /* 0x000000ffff637224 */ /* 0x000fe200078e00ff */
[----:B------:R-:W-:Y:S02]  /*4610*/  IADD3.X R7, PT, PT, RZ, RZ, RZ, P0, !PT ;  /* 0x000000ffff077210 */ /* 0x000fe400007fe4ff */
[----:B------:R-:W-:Y:S01]  /*4620*/  IADD3.X R3, PT, PT, RZ, RZ, RZ, P1, !PT ;  /* 0x000000ffff037210 */ /* 0x000fe20000ffe4ff */
[----:B------:R-:W-:-:S04]  /*4630*/  IMAD.WIDE.U32 R98, R57, R54, R98 ;  /* 0x0000003639627225 */ /* 0x000fc800078e0062 */
[----:B------:R-:W-:-:S04]  /*4640*/  IMAD.WIDE.U32 R6, R56, R56, R6 ;  /* 0x0000003838067225 */ /* 0x000fc800078e0006 */
[----:B------:R-:W-:Y:S01]  /*4650*/  IMAD.WIDE.U32 R2, R0, R43, R2 ;  /* 0x0000002b00027225 */ /* 0x000fe200078e0002 */
[----:B------:R-:W-:-:S03]  /*4660*/  IADD3 R100, P0, PT, R98, R7, RZ ;  /* 0x0000000762647210 */ /* 0x000fc60007f1e0ff */
[----:B------:R-:W-:Y:S02]  /*4670*/  HFMA2 R7, -RZ, RZ, 0, 0 ;  /* 0x00000000ff077431 */ /* 0x000fe400000001ff */
[----:B------:R-:W-:Y:S01]  /*4680*/  IMAD.IADD R5, R63, 0x1, R3 ;  /* 0x000000013f057824 */ /* 0x000fe200078e0203 */
[----:B------:R-:W-:Y:S01]  /*4690*/  MOV R3, RZ ;  /* 0x000000ff00037202 */ /* 0x000fe20000000f00 */
[----:B------:R-:W-:Y:S02]  /*46a0*/  IMAD.MOV.U32 R98, RZ, RZ, R99 ;  /* 0x000000ffff627224 */ /* 0x000fe400078e0063 */
[----:B------:R-:W-:Y:S02]  /*46b0*/  IMAD.MOV.U32 R99, RZ, RZ, RZ ;  /* 0x000000ffff637224 */ /* 0x000fe400078e00ff */
[----:B------:R-:W-:Y:S02]  /*46c0*/  IMAD.X R101, RZ, RZ, RZ, P0 ;  /* 0x000000ffff657224 */ /* 0x000fe400000e06ff */
[----:B------:R-:W-:-:S04]  /*46d0*/  IMAD.WIDE.U32 R6, R57, R55, R6 ;  /* 0x0000003739067225 */ /* 0x000fc800078e0006 */
[----:B------:R-:W-:Y:S01]  /*46e0*/  IMAD R8, R2, R65, RZ ;  /* 0x0000004102087224 */ /* 0x000fe200078e02ff */
[----:B------:R-:W-:Y:S01]  /*46f0*/  IADD3 R4, P0, PT, R6, R5, RZ ;  /* 0x0000000506047210 */ /* 0x000fe20007f1e0ff */
[----:B------:R-:W-:-:S04]  /*4700*/  IMAD.WIDE.U32 R98, R57, R53, R98 ;  /* 0x0000003539627225 */ /* 0x000fc800078e0062 */
[----:B------:R-:W-:-:S04]  /*4710*/  IMAD.WIDE.U32 R100, R56, R55, R100 ;  /* 0x0000003738647225 */ /* 0x000fc800078e0064 */
[----:B------:R-:W-:Y:S01]  /*4720*/  IMAD.X R5, RZ, RZ, RZ, P0 ;  /* 0x000000ffff057224 */ /* 0x000fe200000e06ff */
[----:B------:R-:W-:Y:S01]  /*4730*/  IADD3 R6, P0, PT, R98, R101, RZ ;  /* 0x0000006562067210 */ /* 0x000fe20007f1e0ff */
[----:B------:R-:W-:Y:S01]  /*4740*/  IMAD.HI.U32 R103, R8, R42, R2 ;  /* 0x0000002a08677227 */ /* 0x000fe200078e0002 */
[----:B------:R-:W-:Y:S02]  /*4750*/  IADD3 R100, P1, PT, R100, R7, RZ ;  /* 0x0000000764647210 */ /* 0x000fe40007f3e0ff */
[----:B------:R-:W-:Y:S01]  /*4760*/  IADD3.X R7, PT, PT, RZ, RZ, RZ, P0, !PT ;  /* 0x000000ffff077210 */ /* 0x000fe200007fe4ff */
[----:B------:R-:W-:Y:S02]  /*4770*/  IMAD.MOV.U32 R2, RZ, RZ, R99 ;  /* 0x000000ffff027224 */ /* 0x000fe400078e0063 */
[----:B------:R-:W-:-:S04]  /*4780*/  IMAD.WIDE.U32 R4, R0, R44, R4 ;  /* 0x0000002c00047225 */ /* 0x000fc800078e0004 */
[----:B------:R-:W-:Y:S01]  /*4790*/  IMAD.IADD R99, R64, 0x1, R103 ;  /* 0x0000000140637824 */ /* 0x000fe200078e0267 */
[----:B------:R-:W-:Y:S01]  /*47a0*/  IADD3 R105, PT, PT, R62, R5, RZ ;  /* 0x000000053e697210 */ /* 0x000fe20007ffe0ff */
[----:B------:R-:W-:Y:S02]  /*47b0*/  IMAD.X R101, RZ, RZ, RZ, P1 ;  /* 0x000000ffff657224 */ /* 0x000fe400008e06ff */
[----:B------:R-:W-:Y:S01]  /*47c0*/  IMAD.WIDE.U32 R6, R56, R54, R6 ;  /* 0x0000003638067225 */ /* 0x000fe200078e0006 */
[----:B------:R-:W-:-:S03]  /*47d0*/  IADD3 R98, P0, PT, R99, R4, RZ ;  /* 0x0000000463627210 */ /* 0x000fc60007f1e0ff */
[----:B------:R-:W-:-:S04]  /*47e0*/  IMAD.WIDE.U32 R100, R56, R55, R100 ;  /* 0x0000003738647225 */ /* 0x000fc800078e0064 */
[----:B------:R-:W-:Y:S01]  /*47f0*/  IMAD.X R99, RZ, RZ, RZ, P0 ;  /* 0x000000ffff637224 */ /* 0x000fe200000e06ff */
[----:B------:R-:W-:Y:S01]  /*4800*/  IADD3 R6, P1, PT, R6, R101, RZ ;  /* 0x0000006506067210 */ /* 0x000fe20007f3e0ff */
[----:B------:R-:W-:Y:S01]  /*4810*/  IMAD.WIDE.U32 R2, R57, R52, R2 ;  /* 0x0000003439027225 */ /* 0x000fe200078e0002 */
[----:B------:R-:W-:-:S03]  /*4820*/  MOV R101, RZ ;  /* 0x000000ff00657202 */ /* 0x000fc60000000f00 */
[----:B------:R-:W-:Y:S01]  /*4830*/  IMAD.WIDE.U32 R98, R8, R43, R98 ;  /* 0x0000002b08627225 */ /* 0x000fe200078e0062 */
[----:B------:R-:W-:-:S03]  /*4840*/  IADD3 R4, P0, PT, R2, R7, RZ ;  /* 0x0000000702047210 */ /* 0x000fc60007f1e0ff */
[----:B------:R-:W-:Y:S02]  /*4850*/  IMAD.MOV.U32 R2, RZ, RZ, R3 ;  /* 0x000000ffff027224 */ /* 0x000fe400078e0003 */
[----:B------:R-:W-:Y:S02]  /*4860*/  HFMA2 R3, -RZ, RZ, 0, 0 ;  /* 0x00000000ff037431 */ /* 0x000fe400000001ff */
[----:B------:R-:W-:Y:S02]  /*4870*/  IMAD.IADD R103, R63, 0x1, R99 ;  /* 0x000000013f677824 */ /* 0x000fe400078e0263 */
[----:B------:R-:W-:-:S04]  /*4880*/  IMAD.WIDE.U32 R100, R57, R54, R100 ;  /* 0x0000003639647225 */ /* 0x000fc800078e0064 */
[----:B------:R-:W-:Y:S02]  /*4890*/  IMAD R107, R98, R65, RZ ;  /* 0x00000041626b7224 */ /* 0x000fe400078e02ff */
[----:B------:R-:W-:Y:S02]  /*48a0*/  IMAD.MOV.U32 R99, RZ, RZ, RZ ;  /* 0x000000ffff637224 */ /* 0x000fe400078e00ff */
[----:B------:R-:W-:Y:S02]  /*48b0*/  IMAD.X R5, RZ, RZ, RZ, P0 ;  /* 0x000000ffff057224 */ /* 0x000fe400000e06ff */
[----:B------:R-:W-:Y:S02]  /*48c0*/  IMAD.X R7, RZ, RZ, RZ, P1 ;  /* 0x000000ffff077224 */ /* 0x000fe400008e06ff */
[----:B------:R-:W-:Y:S01]  /*48d0*/  IMAD.HI.U32 R109, R107, R42, R98 ;  /* 0x0000002a6b6d7227 */ /* 0x000fe200078e0062 */
[----:B------:R-:W-:-:S03]  /*48e0*/  IADD3 R98, P3, PT, R100, R105, RZ ;  /* 0x0000006964627210 */ /* 0x000fc60007f7e0ff */
[----:B------:R-:W-:-:S04]  /*48f0*/  IMAD.WIDE.U32 R6, R55, R55, R6 ;  /* 0x0000003737067225 */ /* 0x000fc800078e0006 */
[----:B------:R-:W-:Y:S01]  /*4900*/  IMAD.WIDE.U32 R4, R56, R53, R4 ;  /* 0x0000003538047225 */ /* 0x000fe200078e0004 */
[----:B------:R-:W-:-:S03]  /*4910*/  IADD3 R100, P2, PT, R6, R101, RZ ;  /* 0x0000006506647210 */ /* 0x000fc60007f5e0ff */
[----:B------:R-:W-:Y:S01]  /*4920*/  IMAD.WIDE.U32 R2, R57, R51, R2 ;  /* 0x0000003339027225 */ /* 0x000fe200078e0002 */
[----:B------:R-:W-:-:S03]  /*4930*/  IADD3 R4, P1, PT, R4, R7, RZ ;  /* 0x0000000704047210 */ /* 0x000fc60007f3e0ff */
[----:B------:R-:W-:Y:S01]  /*4940*/  IMAD.X R99, RZ, RZ, RZ, P3 ;  /* 0x000000ffff637224 */ /* 0x000fe200018e06ff */
[----:B------:R-:W-:Y:S01]  /*4950*/  IADD3 R2, P0, PT, R2, R5, RZ ;  /* 0x0000000502027210 */ /* 0x000fe20007f1e0ff */
[----:B------:R-:W-:Y:S01]  /*4960*/  IMAD.X R5, RZ, RZ, RZ, P1 ;  /* 0x000000ffff057224 */ /* 0x000fe200008e06ff */
[----:B------:R-:W-:Y:S01]  /*4970*/  MOV R6, R3 ;  /* 0x0000000300067202 */ /* 0x000fe20000000f00 */
[----:B------:R-:W-:Y:S01]  /*4980*/  IMAD.WIDE.U32 R98, R0, R45, R98 ;  /* 0x0000002d00627225 */ /* 0x000fe200078e0062 */
[----:B------:R-:W-:-:S03]  /*4990*/  IADD3.X R3, PT, PT, RZ, RZ, RZ, P0, !PT ;  /* 0x000000ffff037210 */ /* 0x000fc600007fe4ff */
[----:B------:R-:W-:Y:S01]  /*49a0*/  IMAD.X R101, RZ, RZ, RZ, P2 ;  /* 0x000000ffff657224 */ /* 0x000fe200010e06ff */
[----:B------:R-:W-:Y:S01]  /*49b0*/  IADD3 R98, P2, PT, R103, R98, RZ ;  /* 0x0000006267627210 */ /* 0x000fe20007f5e0ff */
[----:B------:R-:W-:Y:S01]  /*49c0*/  IMAD.WIDE.U32 R4, R55, R54, R4 ;  /* 0x0000003637047225 */ /* 0x000fe200078e0004 */
[----:B------:R-:W-:-:S03]  /*49d0*/  IADD3 R103, PT, PT, R61, R99, RZ ;  /* 0x000000633d677210 */ /* 0x000fc60007ffe0ff */
[----:B------:R-:W-:-:S04]  /*49e0*/  IMAD.WIDE.U32 R100, R56, R54, R100 ;  /* 0x0000003638647225 */ /* 0x000fc800078e0064 */
[----:B------:R-:W-:Y:S02]  /*49f0*/  IMAD.MOV.U32 R7, RZ, RZ, RZ ;  /* 0x000000ffff077224 */ /* 0x000fe400078e00ff */
[----:B------:R-:W-:-:S04]  /*4a00*/  IMAD.WIDE.U32 R2, R56, R52, R2 ;  /* 0x0000003438027225 */ /* 0x000fc800078e0002 */
[----:B------:R-:W-:Y:S01]  /*4a10*/  IMAD.X R99, RZ, RZ, RZ, P2 ;  /* 0x000000ffff637224 */ /* 0x000fe200010e06ff */
[----:B------:R-:W-:Y:S01]  /*4a20*/  IADD3 R4, P2, PT, R4, R101, RZ ;  /* 0x0000006504047210 */ /* 0x000fe20007f5e0ff */
[----:B------:R-:W-:-:S04]  /*4a30*/  IMAD.WIDE.U32 R6, R57, R50, R6 ;  /* 0x0000003239067225 */ /* 0x000fc800078e0006 */
[----:B------:R-:W-:Y:S01]  /*4a40*/  HFMA2 R101, -RZ, RZ, 0, 0 ;  /* 0x00000000ff657431 */ /* 0x000fe200000001ff */
[----:B------:R-:W-:Y:S01]  /*4a50*/  IADD3 R2, P1, PT, R2, R5, RZ ;  /* 0x0000000502027210 */ /* 0x000fe20007f3e0ff */
[----:B------:R-:W-:Y:S01]  /*4a60*/  IMAD.IADD R5, R64, 0x1, R109 ;  /* 0x0000000140057824 */ /* 0x000fe200078e026d */
[----:B------:R-:W-:Y:S01]  /*4a70*/  IADD3 R104, P0, PT, R6, R3, RZ ;  /* 0x0000000306687210 */ /* 0x000fe20007f1e0ff */
[----:B------:R-:W-:-:S04]  /*4a80*/  IMAD.WIDE.U32 R98, R8, R44, R98 ;  /* 0x0000002c08627225 */ /* 0x000fc800078e0062 */
[----:B------:R-:W-:Y:S01]  /*4a90*/  IMAD.X R105, RZ, RZ, RZ, P0 ;  /* 0x000000ffff697224 */ /* 0x000fe200000e06ff */
[----:B------:R-:W-:Y:S01]  /*4aa0*/  IADD3 R98, P3, PT, R5, R98, RZ ;  /* 0x0000006205627210 */ /* 0x000fe20007f7e0ff */
[----:B------:R-:W-:-:S04]  /*4ab0*/  IMAD.WIDE.U32 R100, R57, R53, R100 ;  /* 0x0000003539647225 */ /* 0x000fc800078e0064 */
[----:B------:R-:W-:Y:S01]  /*4ac0*/  IMAD.X R3, RZ, RZ, RZ, P1 ;  /* 0x000000ffff037224 */ /* 0x000fe200008e06ff */
[----:B------:R-:W-:Y:S01]  /*4ad0*/  IADD3 R6, P1, PT, R100, R103, RZ ;  /* 0x0000006764067210 */ /* 0x000fe20007f3e0ff */
[----:B------:R-:W-:Y:S01]  /*4ae0*/  IMAD.X R5, RZ, RZ, RZ, P2 ;  /* 0x000000ffff057224 */ /* 0x000fe200010e06ff */
[----:B------:R-:W-:Y:S01]  /*4af0*/  IADD3 R103, PT, PT, R62, R99, RZ ;  /* 0x000000633e677210 */ /* 0x000fe20007ffe0ff */
[----:B------:R-:W-:Y:S01]  /*4b00*/  IMAD.WIDE.U32 R104, R56, R51, R104 ;  /* 0x0000003338687225 */ /* 0x000fe200078e0068 */
[----:B------:R-:W-:-:S03]  /*4b10*/  IADD3.X R99, PT, PT, RZ, RZ, RZ, P3, !PT ;  /* 0x000000ffff637210 */ /* 0x000fc60001ffe4ff */
[----:B------:R-:W-:Y:S01]  /*4b20*/  IMAD.WIDE.U32 R2, R55, R53, R2 ;  /* 0x0000003537027225 */ /* 0x000fe200078e0002 */
[----:B------:R-:W-:-:S03]  /*4b30*/  IADD3 R100, P0, PT, R7, R105, RZ ;  /* 0x0000006907647210 */ /* 0x000fc60007f1e0ff */
[----:B------:R-:W-:-:S04]  /*4b40*/  IMAD.WIDE.U32 R4, R55, R54, R4 ;  /* 0x0000003637047225 */ /* 0x000fc800078e0004 */
        /* <DEDUP_REMOVED lines=10> */
[----:B------:R-:W-:Y:S01]  /*4bf0*/  IADD3 R103, PT, PT, R63, R99, RZ ;  /* 0x000000633f677210 */ /* 0x000fe20007ffe0ff */
[----:B------:R-:W-:-:S04]  /*4c00*/  IMAD.WIDE.U32 R2, R54, R54, R2 ;  /* 0x0000003636027225 */ /* 0x000fc800078e0002 */
[----:B------:R-:W-:-:S04]  /*4c10*/  IMAD.WIDE.U32 R4, R56, R53, R4 ;  /* 0x0000003538047225 */ /* 0x000fc800078e0004 */
[----:B------:R-:W-:Y:S01]  /*4c20*/  IMAD.X R101, RZ, RZ, RZ, P0 ;  /* 0x000000ffff657224 */ /* 0x000fe200000e06ff */
[----:B------:R-:W-:Y:S01]  /*4c30*/  IADD3 R2, P2, PT, R2, R5, RZ ;  /* 0x0000000502027210 */ /* 0x000fe20007f5e0ff */
[----:B------:R-:W-:Y:S01]  /*4c40*/  IMAD.IADD R109, R60, 0x1, R7 ;  /* 0x000000013c6d7824 */ /* 0x000fe200078e0207 */
[----:B------:R-:W-:Y:S01]  /*4c50*/  MOV R5, RZ ;  /* 0x000000ff00057202 */ /* 0x000fe20000000f00 */
[----:B------:R-:W-:Y:S02]  /*4c60*/  IMAD R106, R98, R65, RZ ;  /* 0x00000041626a7224 */ /* 0x000fe400078e02ff */
[----:B------:R-:W-:Y:S02]  /*4c70*/  IMAD.MOV.U32 R99, RZ, RZ, RZ ;  /* 0x000000ffff637224 */ /* 0x000fe400078e00ff */
[----:B------:R-:W-:-:S04]  /*4c80*/  IMAD.WIDE.U32 R100, R56, R50, R100 ;  /* 0x0000003238647225 */ /* 0x000fc800078e0064 */
[----:B------:R-:W-:-:S04]  /*4c90*/  IMAD.WIDE.U32 R104, R55, R52, R104 ;  /* 0x0000003437687225 */ /* 0x000fc800078e0068 */
[----:B------:R-:W-:Y:S01]  /*4ca0*/  IMAD.X R7, RZ, RZ, RZ, P4 ;  /* 0x000000ffff077224 */ /* 0x000fe200020e06ff */
[----:B------:R-:W-:Y:S01]  /*4cb0*/  IADD3 R104, P1, PT, R104, R3, RZ ;  /* 0x0000000368687210 */ /* 0x000fe20007f3e0ff */
[----:B------:R-:W-:Y:S01]  /*4cc0*/  IMAD.HI.U32 R111, R106, R42, R98 ;  /* 0x0000002a6a6f7227 */ /* 0x000fe200078e0062 */
[----:B------:R-:W-:-:S03]  /*4cd0*/  IADD3 R98, P0, PT, R100, R105, RZ ;  /* 0x0000006964627210 */ /* 0x000fc60007f1e0ff */
[----:B------:R-:W-:-:S04]  /*4ce0*/  IMAD.WIDE.U32 R6, R8, R45, R6 ;  /* 0x0000002d08067225 */ /* 0x000fc800078e0006 */
[----:B------:R-:W-:Y:S01]  /*4cf0*/  IMAD.WIDE.U32 R4, R57, R52, R4 ;  /* 0x0000003439047225 */ /* 0x000fe200078e0004 */
[----:B------:R-:W-:Y:S02]  /*4d00*/  IADD3 R100, P3, PT, R103, R6, RZ ;  /* 0x0000000667647210 */ /* 0x000fe40007f7e0ff */
[----:B------:R-:W-:Y:S01]  /*4d10*/  IADD3 R103, PT, PT, R61, R7, RZ ;  /* 0x000000073d677210 */ /* 0x000fe20007ffe0ff */
[----:B------:R-:W-:Y:S01]  /*4d20*/  IMAD.X R99, RZ, RZ, RZ, P0 ;  /* 0x000000ffff637224 */ /* 0x000fe200000e06ff */
[----:B------:R-:W-:Y:S01]  /*4d30*/  IADD3 R6, P0, PT, R4, R109, RZ ;  /* 0x0000006d04067210 */ /* 0x000fe20007f1e0ff */
[----:B------:R-:W-:Y:S02]  /*4d40*/  IMAD.X R105, RZ, RZ, RZ, P1 ;  /* 0x000000ffff697224 */ /* 0x000fe400008e06ff */
[----:B------:R-:W-:Y:S02]  /*4d50*/  IMAD.X R3, RZ, RZ, RZ, P2 ;  /* 0x000000ffff037224 */ /* 0x000fe400010e06ff */
[----:B------:R-:W-:-:S04]  /*4d60*/  IMAD.WIDE.U32 R98, R55, R51, R98 ;  /* 0x0000003337627225 */ /* 0x000fc800078e0062 */
[----:B------:R-:W-:Y:S01]  /*4d70*/  IMAD.X R7, RZ, RZ, RZ, P0 ;  /* 0x000000ffff077224 */ /* 0x000fe200000e06ff */
[----:B------:R-:W-:Y:S01]  /*4d80*/  IADD3 R4, P0, PT, R101, R99, RZ ;  /* 0x0000006365047210 */ /* 0x000fe20007f1e0ff */
[----:B------:R-:W-:Y:S01]  /*4d90*/  IMAD.WIDE.U32 R104, R54, R53, R104 ;  /* 0x0000003536687225 */ /* 0x000fe200078e0068 */
[----:B------:R-:W-:-:S03]  /*4da0*/  IADD3.X R101, PT, PT, RZ, RZ, RZ, P3, !PT ;  /* 0x000000ffff657210 */ /* 0x000fc60001ffe4ff */
        /* <DEDUP_REMOVED lines=8> */
[----:B------:R-:W-:Y:S01]  /*4e30*/  IADD3.X R5, PT, PT, RZ, RZ, RZ, P0, !PT ;  /* 0x000000ffff057210 */ /* 0x000fe200007fe4ff */
[----:B------:R-:W-:Y:S01]  /*4e40*/  IMAD.IADD R109, R59, 0x1, R7 ;  /* 0x000000013b6d7824 */ /* 0x000fe200078e0207 */
[----:B------:R-:W-:Y:S01]  /*4e50*/  IADD3.X R3, PT, PT, RZ, RZ, RZ, P3, !PT ;  /* 0x000000ffff037210 */ /* 0x000fe20001ffe4ff */
[----:B------:R-:W-:-:S02]  /*4e60*/  IMAD.IADD R103, R64, 0x1, R111 ;  /* 0x0000000140677824 */ /* 0x000fc400078e026f */
[----:B------:R-:W-:-:S04]  /*4e70*/  IMAD.WIDE.U32 R100, R107, R44, R100 ;  /* 0x0000002c6b647225 */ /* 0x000fc800078e0064 */
[----:B------:R-:W-:Y:S01]  /*4e80*/  IMAD.X R7, RZ, RZ, RZ, P4 ;  /* 0x000000ffff077224 */ /* 0x000fe200020e06ff */
[----:B------:R-:W-:Y:S01]  /*4e90*/  IADD3 R102, P3, PT, R103, R100, RZ ;  /* 0x0000006467667210 */ /* 0x000fe20007f7e0ff */
[----:B------:R-:W-:-:S03]  /*4ea0*/  IMAD.WIDE.U32 R4, R55, R50, R4 ;  /* 0x0000003237047225 */ /* 0x000fc600078e0004 */
[----:B------:R-:W-:Y:S01]  /*4eb0*/  IADD3.X R103, PT, PT, RZ, RZ, RZ, P3, !PT ;  /* 0x000000ffff677210 */ /* 0x000fe20001ffe4ff */
[----:B------:R-:W-:-:S04]  /*4ec0*/  IMAD.WIDE.U32 R98, R54, R52, R98 ;  /* 0x0000003436627225 */ /* 0x000fc800078e0062 */
[----:B------:R-:W-:Y:S01]  /*4ed0*/  IMAD.WIDE.U32 R104, R54, R53, R104 ;  /* 0x0000003536687225 */ /* 0x000fe200078e0068 */
[----:B------:R-:W-:-:S03]  /*4ee0*/  IADD3 R100, P0, PT, R4, R99, RZ ;  /* 0x0000006304647210 */ /* 0x000fc60007f1e0ff */
[----:B------:R-:W-:Y:S01]  /*4ef0*/  IMAD.WIDE.U32 R2, R56, R52, R2 ;  /* 0x0000003438027225 */ /* 0x000fe200078e0002 */
[----:B------:R-:W-:-:S03]  /*4f00*/  IADD3 R98, P1, PT, R98, R105, RZ ;  /* 0x0000006962627210 */ /* 0x000fc60007f3e0ff */
[----:B------:R-:W-:Y:S01]  /*4f10*/  IMAD.IADD R101, R62, 0x1, R101 ;  /* 0x000000013e657824 */ /* 0x000fe200078e0265 */
[----:B------:R-:W-:Y:S01]  /*4f20*/  IADD3 R104, P2, PT, R104, R3, RZ ;  /* 0x0000000368687210 */ /* 0x000fe20007f5e0ff */
[----:B------:R-:W-:-:S04]  /*4f30*/  IMAD.WIDE.U32 R6, R8, R46, R6 ;  /* 0x0000002e08067225 */ /* 0x000fc800078e0006 */
[----:B------:R-:W-:Y:S01]  /*4f40*/  IMAD.MOV.U32 R3, RZ, RZ, RZ ;  /* 0x000000ffff037224 */ /* 0x000fe200078e00ff */
[----:B------:R-:W-:Y:S01]  /*4f50*/  IADD3 R6, P3, PT, R101, R6, RZ ;  /* 0x0000000665067210 */ /* 0x000fe20007f7e0ff */
[----:B------:R-:W-:Y:S01]  /*4f60*/  IMAD.X R99, RZ, RZ, RZ, P1 ;  /* 0x000000ffff637224 */ /* 0x000fe200008e06ff */
[----:B------:R-:W-:Y:S01]  /*4f70*/  IADD3.X R101, PT, PT, RZ, RZ, RZ, P0, !PT ;  /* 0x000000ffff657210 */ /* 0x000fe200007fe4ff */
[----:B------:R-:W-:-:S04]  /*4f80*/  IMAD.WIDE.U32 R2, R57, R51, R2 ;  /* 0x0000003339027225 */ /* 0x000fc800078e0002 */
[----:B------:R-:W-:Y:S01]  /*4f90*/  IMAD.WIDE.U32 R100, R54, R51, R100 ;  /* 0x0000003336647225 */ /* 0x000fe200078e0064 */
[----:B------:R-:W-:-:S03]  /*4fa0*/  IADD3 R4, P1, PT, R2, R109, RZ ;  /* 0x0000006d02047210 */ /* 0x000fc60007f3e0ff */
[----:B------:R-:W-:Y:S01]  /*4fb0*/  IMAD.X R105, RZ, RZ, RZ, P2 ;  /* 0x000000ffff697224 */ /* 0x000fe200010e06ff */
[----:B------:R-:W-:Y:S01]  /*4fc0*/  IADD3 R2, P0, PT, R5, R101, RZ ;  /* 0x0000006505027210 */ /* 0x000fe20007f1e0ff */
[----:B------:R-:W-:Y:S02]  /*4fd0*/  IMAD.X R5, RZ, RZ, RZ, P1 ;  /* 0x000000ffff057224 */ /* 0x000fe400008e06ff */
[----:B------:R-:W-:-:S04]  /*4fe0*/  IMAD.WIDE.U32 R98, R53, R53, R98 ;  /* 0x0000003535627225 */ /* 0x000fc800078e0062 */
[----:B------:R-:W-:Y:S01]  /*4ff0*/  IMAD.WIDE.U32 R102, R106, R43, R102 ;  /* 0x0000002b6a667225 */ /* 0x000fe200078e0066 */
[----:B------:R-:W-:-:S03]  /*5000*/  IADD3 R100, P1, PT, R100, R99, RZ ;  /* 0x0000006364647210 */ /* 0x000fc60007f3e0ff */
[----:B------:R-:W-:Y:S01]  /*5010*/  IMAD.IADD R111, R60, 0x1, R7 ;  /* 0x000000013c6f7824 */ /* 0x000fe200078e0207 */
[----:B------:R-:W-:Y:S01]  /*5020*/  IADD3.X R7, PT, PT, RZ, RZ, RZ, P3, !PT ;  /* 0x000000ffff077210 */ /* 0x000fe20001ffe4ff */
[----:B------:R-:W-:Y:S01]  /*5030*/  IMAD.WIDE.U32 R104, R55, R52, R104 ;  /* 0x0000003437687225 */ /* 0x000fe200078e0068 */
[----:B------:R-:W-:-:S03]  /*5040*/  IADD3.X R101, PT, PT, RZ, RZ, RZ, P1, !PT ;  /* 0x000000ffff657210 */ /* 0x000fc60000ffe4ff */
[----:B------:R-:W-:Y:S01]  /*5050*/  IMAD.WIDE.U32 R4, R0, R48, R4 ;  /* 0x0000003000047225 */ /* 0x000fe200078e0004 */
[----:B------:R-:W-:Y:S02]  /*5060*/  IADD3 R98, P2, PT, R98, R105, RZ ;  /* 0x0000006962627210 */ /* 0x000fe40007f5e0ff */
[----:B------:R-:W-:Y:S01]  /*5070*/  IADD3 R104, P3, PT, R104, R3, RZ ;  /* 0x0000000368687210 */ /* 0x000fe20007f7e0ff */
[----:B------:R-:W-:Y:S02]  /*5080*/  IMAD.IADD R109, R63, 0x1, R103 ;  /* 0x000000013f6d7824 */ /* 0x000fe400078e0267 */
[----:B------:R-:W-:Y:S01]  /*5090*/  HFMA2 R103, -RZ, RZ, 0, 0 ;  /* 0x00000000ff677431 */ /* 0x000fe200000001ff */
[----:B------:R-:W-:Y:S01]  /*50a0*/  IADD3 R4, P4, PT, R111, R4, RZ ;  /* 0x000000046f047210 */ /* 0x000fe20007f9e0ff */
[----:B------:R-:W-:Y:S02]  /*50b0*/  IMAD.X R3, RZ, RZ, RZ, P0 ;  /* 0x000000ffff037224 */ /* 0x000fe400000e06ff */
[----:B------:R-:W-:-:S04]  /*50c0*/  IMAD.WIDE.U32 R6, R107, R45, R6 ;  /* 0x0000002d6b067225 */ /* 0x000fc800078e0006 */
[----:B------:R-:W-:Y:S01]  /*50d0*/  IMAD.IADD R113, R58, 0x1, R5 ;  /* 0x000000013a717824 */ /* 0x000fe200078e0205 */
[----:B------:R-:W-:Y:S01]  /*50e0*/  IADD3 R6, P0, PT, R109, R6, RZ ;  /* 0x000000066d067210 */ /* 0x000fe20007f1e0ff */
[----:B------:R-:W-:Y:S02]  /*50f0*/  IMAD R108, R102, R65, RZ ;  /* 0x00000041666c7224 */ /* 0x000fe400078e02ff */
[----:B------:R-:W-:Y:S02]  /*5100*/  IMAD.X R99, RZ, RZ, RZ, P2 ;  /* 0x000000ffff637224 */ /* 0x000fe400010e06ff */
[----:B------:R-:W-:Y:S02]  /*5110*/  IMAD.X R105, RZ, RZ, RZ, P3 ;  /* 0x000000ffff697224 */ /* 0x000fe400018e06ff */
[----:B------:R-:W-:Y:S02]  /*5120*/  IMAD.X R5, RZ, RZ, RZ, P4 ;  /* 0x000000ffff057224 */ /* 0x000fe400020e06ff */
[----:B------:R-:W-:-:S04]  /*5130*/  IMAD.WIDE.U32 R2, R54, R50, R2 ;  /* 0x0000003236027225 */ /* 0x000fc800078e0002 */
[----:B------:R-:W-:-:S04]  /*5140*/  IMAD.WIDE.U32 R100, R53, R52, R100 ;  /* 0x0000003435647225 */ /* 0x000fc800078e0064 */
[----:B------:R-:W-:Y:S01]  /*5150*/  IMAD.HI.U32 R115, R108, R42, R102 ;  /* 0x0000002a6c737227 */ /* 0x000fe200078e0066 */
[----:B------:R-:W-:Y:S02]  /*5160*/  IADD3 R103, PT, PT, R61, R7, RZ ;  /* 0x000000073d677210 */ /* 0x000fe40007ffe0ff */
[----:B------:R-:W-:Y:S01]  /*5170*/  IADD3 R102, P1, PT, R2, R101, RZ ;  /* 0x0000006502667210 */ /* 0x000fe20007f3e0ff */
[----:B------:R-:W-:-:S04]  /*5180*/  IMAD.WIDE.U32 R98, R54, R52, R98 ;  /* 0x0000003436627225 */ /* 0x000fc800078e0062 */
[----:B------:R-:W-:Y:S01]  /*5190*/  IMAD.WIDE.U32 R104, R56, R51, R104 ;  /* 0x0000003338687225 */ /* 0x000fe200078e0068 */
[----:B------:R-:W-:-:S03]  /*51a0*/  IADD3 R100, P2, PT, R100, R99, RZ ;  /* 0x0000006364647210 */ /* 0x000fc60007f5e0ff */
[----:B------:R-:W-:Y:S01]  /*51b0*/  IMAD.WIDE.U32 R4, R8, R47, R4 ;  /* 0x0000002f08047225 */ /* 0x000fe200078e0004 */
[----:B------:R-:W-:-:S03]  /*51c0*/  IADD3 R98, P3, PT, R98, R105, RZ ;  /* 0x0000006962627210 */ /* 0x000fc60007f7e0ff */
[----:B------:R-:W-:Y:S01]  /*51d0*/  IMAD.X R7, RZ, RZ, RZ, P0 ;  /* 0x000000ffff077224 */ /* 0x000fe200000e06ff */
[----:B------:R-:W-:Y:S01]  /*51e0*/  IADD3 R4, P0, PT, R103, R4, RZ ;  /* 0x0000000467047210 */ /* 0x000fe20007f1e0ff */
[----:B------:R-:W-:Y:S01]  /*51f0*/  IMAD.MOV.U32 R105, RZ, RZ, RZ ;  /* 0x000000ffff697224 */ /* 0x000fe200078e00ff */
[----:B------:R-:W-:Y:S01]  /*5200*/  IADD3.X R103, PT, PT, RZ, RZ, RZ, P1, !PT ;  /* 0x000000ffff677210 */ /* 0x000fe20000ffe4ff */
[----:B------:R-:W-:Y:S01]  /*5210*/  IMAD.WIDE.U32 R6, R106, R44, R6 ;  /* 0x0000002c6a067225 */ /* 0x000fe200078e0006 */
[----:B------:R-:W-:Y:S02]  /*5220*/  IADD3 R111, PT, PT, R59, R5, RZ ;  /* 0x000000053b6f7210 */ /* 0x000fe40007ffe0ff */
[----:B------:R-:W-:Y:S01]  /*5230*/  IADD3.X R99, PT, PT, RZ, RZ, RZ, P3, !PT ;  /* 0x000000ffff637210 */ /* 0x000fe20001ffe4ff */
[----:B------:R-:W-:Y:S02]  /*5240*/  IMAD.IADD R5, R64, 0x1, R115 ;  /* 0x0000000140057824 */ /* 0x000fe400078e0273 */
[----:B------:R-:W-:-:S03]  /*5250*/  IMAD.WIDE.U32 R104, R57, R50, R104 ;  /* 0x0000003239687225 */ /* 0x000fc600078e0068 */
[----:B------:R-:W-:Y:S01]  /*5260*/  IADD3 R2, P1, PT, R5, R6, RZ ;  /* 0x0000000605027210 */ /* 0x000fe20007f3e0ff */
[----:B------:R-:W-:-:S04]  /*5270*/  IMAD.WIDE.U32 R102, R53, R51, R102 ;  /* 0x0000003335667225 */ /* 0x000fc800078e0066 */
[----:B------:R-:W-:Y:S01]  /*5280*/  IMAD.X R101, RZ, RZ, RZ, P2 ;  /* 0x000000ffff657224 */ /* 0x000fe200010e06ff */
        /* <DEDUP_REMOVED lines=8> */
[----:B------:R-:W-:Y:S01]  /*5310*/  IMAD.IADD R109, R62, 0x1, R7 ;  /* 0x000000013e6d7824 */ /* 0x000fe200078e0207 */
[----:B------:R-:W-:Y:S01]  /*5320*/  IADD3.X R99, PT, PT, RZ, RZ, RZ, P5, !PT ;  /* 0x000000ffff637210 */ /* 0x000fe20002ffe4ff */
[----:B------:R-:W-:Y:S01]  /*5330*/  IMAD.X R7, RZ, RZ, RZ, P2 ;  /* 0x000000ffff077224 */ /* 0x000fe200010e06ff */
[----:B------:R-:W-:Y:S01]  /*5340*/  IADD3 R102, P2, PT, R102, R101, RZ ;  /* 0x0000006566667210 */ /* 0x000fe20007f5e0ff */
[----:B------:R-:W-:-:S04]  /*5350*/  IMAD.WIDE.U32 R4, R107, R46, R4 ;  /* 0x0000002e6b047225 */ /* 0x000fc800078e0004 */
[----:B------:R-:W-:Y:S01]  /*5360*/  IMAD.WIDE.U32 R2, R108, R43, R2 ;  /* 0x0000002b6c027225 */ /* 0x000fe200078e0002 */
[----:B------:R-:W-:-:S03]  /*5370*/  IADD3 R4, P5, PT, R109, R4, RZ ;  /* 0x000000046d047210 */ /* 0x000fc60007fbe0ff */
[----:B------:R-:W-:Y:S01]  /*5380*/  IMAD.WIDE.U32 R6, R0, R49, R6 ;  /* 0x0000003100067225 */ /* 0x000fe200078e0006 */
[----:B------:R-:W-:-:S03]  /*5390*/  IADD3 R109, PT, PT, R63, R3, RZ ;  /* 0x000000033f6d7210 */ /* 0x000fc60007ffe0ff */
[----:B------:R-:W-:Y:S01]  /*53a0*/  IMAD.IADD R7, R41, 0x1, R7 ;  /* 0x0000000129077824 */ /* 0x000fe200078e0207 */
[----:B------:R-:W-:Y:S01]  /*53b0*/  IADD3 R6, P0, PT, R111, R6, RZ ;  /* 0x000000066f067210 */ /* 0x000fe20007f1e0ff */
[----:B------:R-:W-:Y:S02]  /*53c0*/  IMAD R0, R2, R65, RZ ;  /* 0x0000004102007224 */ /* 0x000fe400078e02ff */
[----:B------:R-:W-:-:S04]  /*53d0*/  IMAD.WIDE.U32 R98, R56, R50, R98 ;  /* 0x0000003238627225 */ /* 0x000fc800078e0062 */
[----:B------:R-:W-:Y:S02]  /*53e0*/  IMAD.MOV.U32 R3, RZ, RZ, RZ ;  /* 0x000000ffff037224 */ /* 0x000fe400078e00ff */
[----:B------:R-:W-:Y:S02]  /*53f0*/  IMAD.X R101, RZ, RZ, RZ, P4 ;  /* 0x000000ffff657224 */ /* 0x000fe400020e06ff */
[----:B------:R-:W-:Y:S01]  /*5400*/  IMAD.HI.U32 R113, R0, R42, R2 ;  /* 0x0000002a00717227 */ /* 0x000fe200078e0002 */
[----:B------:R-:W-:Y:S02]  /*5410*/  IADD3 R3, P1, PT, R98, R7, RZ ;  /* 0x0000000762037210 */ /* 0x000fe40007f3e0ff */
[----:B------:R-:W-:Y:S01]  /*5420*/  IADD3.X R7, PT, PT, RZ, RZ, RZ, P0, !PT ;  /* 0x000000ffff077210 */ /* 0x000fe200007fe4ff */
[----:B------:R-:W-:Y:S02]  /*5430*/  IMAD.X R103, RZ, RZ, RZ, P2 ;  /* 0x000000ffff677224 */ /* 0x000fe400010e06ff */
[----:B------:R-:W-:-:S02]  /*5440*/  IMAD.X R105, RZ, RZ, RZ, P3 ;  /* 0x000000ffff697224 */ /* 0x000fc400018e06ff */
[----:B------:R-:W-:-:S04]  /*5450*/  IMAD.WIDE.U32 R100, R54, R51, R100 ;  /* 0x0000003336647225 */ /* 0x000fc800078e0064 */
[----:B------:R-:W-:Y:S01]  /*5460*/  IMAD.WIDE.U32 R102, R52, R52, R102 ;  /* 0x0000003434667225 */ /* 0x000fe200078e0066 */
[----:B------:R-:W-:-:S03]  /*5470*/  IADD3 R98, P4, PT, R100, R99, RZ ;  /* 0x0000006364627210 */ /* 0x000fc60007f9e0ff */
[----:B------:R-:W-:Y:S01]  /*5480*/  IMAD.WIDE.U32 R104, R53, R50, R104 ;  /* 0x0000003235687225 */ /* 0x000fe200078e0068 */
[----:B------:R-:W-:-:S03]  /*5490*/  IADD3 R100, P2, PT, R102, R101, RZ ;  /* 0x0000006566647210 */ /* 0x000fc60007f5e0ff */
[----:B------:R-:W-:Y:S01]  /*54a0*/  IMAD.IADD R111, R60, 0x1, R5 ;  /* 0x000000013c6f7824 */ /* 0x000fe200078e0205 */
[----:B------:R-:W-:Y:S01]  /*54b0*/  IADD3 R102, P0, PT, R104, R103, RZ ;  /* 0x0000006768667210 */ /* 0x000fe20007f1e0ff */
[----:B------:R-:W-:-:S03]  /*54c0*/  IMAD.WIDE.U32 R6, R8, R48, R6 ;  /* 0x0000003008067225 */ /* 0x000fc600078e0006 */
[----:B------:R-:W-:Y:S01]  /*54d0*/  IADD3.X R103, PT, PT, RZ, RZ, RZ, P0, !PT ;  /* 0x000000ffff677210 */ /* 0x000fe200007fe4ff */
[----:B------:R-:W-:Y:S01]  /*54e0*/  IMAD.X R5, RZ, RZ, RZ, P5 ;  /* 0x000000ffff057224 */ /* 0x000fe200028e06ff */
[----:B------:R-:W-:Y:S01]  /*54f0*/  IADD3 R2, P3, PT, R111, R6, RZ ;  /* 0x000000066f027210 */ /* 0x000fe20007f7e0ff */
[----:B------:R-:W-:Y:S02]  /*5500*/  IMAD.IADD R6, R58, 0x1, R7 ;  /* 0x000000013a067824 */ /* 0x000fe400078e0207 */
[----:B------:R-:W-:-:S03]  /*5510*/  IMAD.WIDE.U32 R4, R106, R45, R4 ;  /* 0x0000002d6a047225 */ /* 0x000fc600078e0004 */
[----:B------:R-:W-:Y:S01]  /*5520*/  IADD3 R6, P5, PT, R6, R3, RZ ;  /* 0x0000000306067210 */ /* 0x000fe20007fbe0ff */
[----:B------:R-:W-:Y:S02]  /*5530*/  IMAD.X R101, RZ, RZ, RZ, P2 ;  /* 0x000000ffff657224 */ /* 0x000fe400010e06ff */
[----:B------:R-:W-:Y:S01]  /*5540*/  IMAD.X R99, RZ, RZ, RZ, P4 ;  /* 0x000000ffff637224 */ /* 0x000fe200020e06ff */
[----:B------:R-:W-:Y:S01]  /*5550*/  IADD3 R4, P4, PT, R109, R4, RZ ;  /* 0x000000046d047210 */ /* 0x000fe20007f9e0ff */
[----:B------:R-:W-:Y:S01]  /*5560*/  IMAD.WIDE.U32 R102, R52, R51, R102 ;  /* 0x0000003334667225 */ /* 0x000fe200078e0066 */
[----:B------:R-:W-:Y:S02]  /*5570*/  IADD3 R109, PT, PT, R61, R5, RZ ;  /* 0x000000053d6d7210 */ /* 0x000fe40007ffe0ff */
[----:B------:R-:W-:Y:S01]  /*5580*/  IADD3.X R5, PT, PT, RZ, RZ, RZ, P4, !PT ;  /* 0x000000ffff057210 */ /* 0x000fe200027fe4ff */
[----:B------:R-:W-:Y:S01]  /*5590*/  IMAD.WIDE.U32 R100, R53, R51, R100 ;  /* 0x0000003335647225 */ /* 0x000fe200078e0064 */
[----:B------:R-:W-:-:S03]  /*55a0*/  IADD3 R104, P0, PT, R105, R103, RZ ;  /* 0x0000006769687210 */ /* 0x000fc60007f1e0ff */
[----:B------:R-:W-:-:S04]  /*55b0*/  IMAD.WIDE.U32 R98, R55, R50, R98 ;  /* 0x0000003237627225 */ /* 0x000fc800078e0062 */
[----:B------:R-:W-:Y:S01]  /*55c0*/  IMAD.X R7, RZ, RZ, RZ, P5 ;  /* 0x000000ffff077224 */ /* 0x000fe200028e06ff */
[----:B------:R-:W-:Y:S01]  /*55d0*/  IADD3 R100, P2, PT, R100, R99, RZ ;  /* 0x0000006364647210 */ /* 0x000fe20007f5e0ff */
[----:B------:R-:W-:Y:S02]  /*55e0*/  IMAD.X R3, RZ, RZ, RZ, P3 ;  /* 0x000000ffff037224 */ /* 0x000fe400018e06ff */
[----:B------:R-:W-:Y:S01]  /*55f0*/  IMAD.X R105, RZ, RZ, RZ, P1 ;  /* 0x000000ffff697224 */ /* 0x000fe200008e06ff */
[----:B------:R-:W-:Y:S01]  /*5600*/  IADD3 R102, P1, PT, R102, R101, RZ ;  /* 0x0000006566667210 */ /* 0x000fe20007f3e0ff */
[----:B------:R-:W-:-:S03]  /*5610*/  IMAD.WIDE.U32 R6, R8, R49, R6 ;  /* 0x0000003108067225 */ /* 0x000fc600078e0006 */
[----:B------:R-:W-:Y:S01]  /*5620*/  IADD3 R105, P3, PT, R98, R105, RZ ;  /* 0x0000006962697210 */ /* 0x000fe20007f7e0ff */
[----:B------:R-:W-:Y:S01]  /*5630*/  IMAD.WIDE.U32 R2, R107, R47, R2 ;  /* 0x0000002f6b027225 */ /* 0x000fe200078e0002 */
[----:B------:R-:W-:-:S03]  /*5640*/  IADD3.X R103, PT, PT, RZ, RZ, RZ, P1, !PT ;  /* 0x000000ffff677210 */ /* 0x000fc60000ffe4ff */
[----:B------:R-:W-:Y:S01]  /*5650*/  IMAD.IADD R99, R64, 0x1, R113 ;  /* 0x0000000140637824 */ /* 0x000fe200078e0271 */
[----:B------:R-:W-:Y:S01]  /*5660*/  IADD3 R2, P6, PT, R109, R2, RZ ;  /* 0x000000026d027210 */ /* 0x000fe20007fde0ff */
[----:B------:R-:W-:Y:S01]  /*5670*/  IMAD.WIDE.U32 R4, R108, R44, R4 ;  /* 0x0000002c6c047225 */ /* 0x000fe200078e0004 */
[----:B------:R-:W-:-:S03]  /*5680*/  IADD3 R3, PT, PT, R59, R3, RZ ;  /* 0x000000033b037210 */ /* 0x000fc60007ffe0ff */
[----:B------:R-:W-:Y:S01]  /*5690*/  IMAD.X R101, RZ, RZ, RZ, P2 ;  /* 0x000000ffff657224 */ /* 0x000fe200010e06ff */
[----:B------:R-:W-:Y:S01]  /*56a0*/  IADD3 R4, P4, PT, R99, R4, RZ ;  /* 0x0000000463047210 */ /* 0x000fe20007f9e0ff */
[----:B------:R-:W-:Y:S01]  /*56b0*/  IMAD.IADD R98, R41, 0x1, R7 ;  /* 0x0000000129627824 */ /* 0x000fe200078e0207 */
[----:B------:R-:W-:Y:S01]  /*56c0*/  IADD3 R6, P5, PT, R3, R6, RZ ;  /* 0x0000000603067210 */ /* 0x000fe20007fbe0ff */
[----:B------:R-:W-:Y:S01]  /*56d0*/  IMAD.IADD R109, R62, 0x1, R5 ;  /* 0x000000013e6d7824 */ /* 0x000fe200078e0205 */
[----:B------:R-:W-:Y:S01]  /*56e0*/  IADD3.X R5, PT, PT, RZ, RZ, RZ, P3, !PT ;  /* 0x000000ffff057210 */ /* 0x000fe20001ffe4ff */
[----:B------:R-:W-:Y:S01]  /*56f0*/  IMAD.WIDE.U32 R100, R54, R50, R100 ;  /* 0x0000003236647225 */ /* 0x000fe200078e0064 */
[----:B------:R-:W-:Y:S02]  /*5700*/  IADD3 R98, P1, PT, R98, R105, RZ ;  /* 0x0000006962627210 */ /* 0x000fe40007f3e0ff */
[----:B------:R-:W-:Y:S01]  /*5710*/  IADD3.X R7, PT, PT, RZ, RZ, RZ, P5, !PT ;  /* 0x000000ffff077210 */ /* 0x000fe20002ffe4ff */
[----:B------:R-:W-:-:S04]  /*5720*/  IMAD.WIDE.U32 R102, R52, R51, R102 ;  /* 0x0000003334667225 */ /* 0x000fc800078e0066 */
[----:B------:R-:W-:Y:S01]  /*5730*/  IMAD.X R105, RZ, RZ, RZ, P0 ;  /* 0x000000ffff697224 */ /* 0x000fe200000e06ff */
[----:B------:R-:W-:Y:S01]  /*5740*/  IADD3 R8, P0, PT, R100, R5, RZ ;  /* 0x0000000564087210 */ /* 0x000fe20007f1e0ff */
[----:B------:R-:W-:Y:S01]  /*5750*/  IMAD.X R3, RZ, RZ, RZ, P6 ;  /* 0x000000ffff037224 */ /* 0x000fe200030e06ff */
[----:B------:R-:W-:Y:S01]  /*5760*/  IADD3 R100, P3, PT, R102, R101, RZ ;  /* 0x0000006566647210 */ /* 0x000fe20007f7e0ff */
[----:B------:R-:W-:Y:S01]  /*5770*/  IMAD.X R5, RZ, RZ, RZ, P4 ;  /* 0x000000ffff057224 */ /* 0x000fe200020e06ff */
[----:B------:R-:W-:Y:S01]  /*5780*/  IADD3.X R111, PT, PT, RZ, RZ, RZ, P0, !PT ;  /* 0x000000ffff6f7210 */ /* 0x000fe200007fe4ff */
[----:B------:R-:W-:-:S04]  /*5790*/  IMAD.WIDE.U32 R104, R52, R50, R104 ;  /* 0x0000003234687225 */ /* 0x000fc800078e0068 */
[----:B------:R-:W-:-:S04]  /*57a0*/  IMAD.WIDE.U32 R2, R106, R46, R2 ;  /* 0x0000002e6a027225 */ /* 0x000fc800078e0002 */
[----:B------:R-:W-:Y:S01]  /*57b0*/  IMAD.X R99, RZ, RZ, RZ, P1 ;  /* 0x000000ffff637224 */ /* 0x000fe200008e06ff */
[----:B------:R-:W-:Y:S01]  /*57c0*/  IADD3 R102, P1, PT, R104, R103, RZ ;  /* 0x0000006768667210 */ /* 0x000fe20007f3e0ff */
[----:B------:R-:W-:Y:S01]  /*57d0*/  IMAD.WIDE.U32 R4, R0, R43, R4 ;  /* 0x0000002b00047225 */ /* 0x000fe200078e0004 */
[----:B------:R-:W-:Y:S02]  /*57e0*/  IADD3 R2, P4, PT, R109, R2, RZ ;  /* 0x000000026d027210 */ /* 0x000fe40007f9e0ff */
[----:B------:R-:W-:Y:S01]  /*57f0*/  IADD3 R99, P2, PT, R99, R8, RZ ;  /* 0x0000000863637210 */ /* 0x000fe20007f5e0ff */
[----:B------:R-:W-:Y:S01]  /*5800*/  IMAD.X R101, RZ, RZ, RZ, P3 ;  /* 0x000000ffff657224 */ /* 0x000fe200018e06ff */
[----:B------:R-:W-:Y:S01]  /*5810*/  IADD3.X R103, PT, PT, RZ, RZ, RZ, P1, !PT ;  /* 0x000000ffff677210 */ /* 0x000fe20000ffe4ff */
[----:B------:R-:W-:Y:S02]  /*5820*/  IMAD.IADD R3, R60, 0x1, R3 ;  /* 0x000000013c037824 */ /* 0x000fe400078e0203 */
[----:B------:R-:W-:-:S04]  /*5830*/  IMAD.WIDE.U32 R6, R107, R48, R6 ;  /* 0x000000306b067225 */ /* 0x000fc800078e0006 */
[----:B------:R-:W-:Y:S01]  /*5840*/  IMAD.IADD R109, R63, 0x1, R5 ;  /* 0x000000013f6d7824 */ /* 0x000fe200078e0205 */
[----:B------:R-:W-:Y:S01]  /*5850*/  IADD3 R6, P1, PT, R3, R6, RZ ;  /* 0x0000000603067210 */ /* 0x000fe20007f3e0ff */
[----:B------:R-:W-:Y:S01]  /*5860*/  IMAD R8, R4, R65, RZ ;  /* 0x0000004104087224 */ /* 0x000fe200078e02ff */
[----:B------:R-:W-:Y:S01]  /*5870*/  IADD3.X R3, PT, PT, RZ, RZ, RZ, P4, !PT ;  /* 0x000000ffff037210 */ /* 0x000fe200027fe4ff */
[----:B------:R-:W-:Y:S02]  /*5880*/  IMAD.MOV.U32 R5, RZ, RZ, RZ ;  /* 0x000000ffff057224 */ /* 0x000fe400078e00ff */
[----:B------:R-:W-:-:S04]  /*5890*/  IMAD.WIDE.U32 R100, R53, R50, R100 ;  /* 0x0000003235647225 */ /* 0x000fc800078e0064 */
[----:B------:R-:W-:Y:S02]  /*58a0*/  IMAD.IADD R7, R58, 0x1, R7 ;  /* 0x000000013a077824 */ /* 0x000fe400078e0207 */
[----:B------:R-:W-:Y:S01]  /*58b0*/  IMAD.HI.U32 R113, R8, R42, R4 ;  /* 0x0000002a08717227 */ /* 0x000fe200078e0004 */
[----:B------:R-:W-:Y:S02]  /*58c0*/  IADD3 R5, P5, PT, R100, R111, RZ ;  /* 0x0000006f64057210 */ /* 0x000fe40007fbe0ff */
[----:B------:R-:W-:Y:S01]  /*58d0*/  IADD3 R4, P6, PT, R7, R98, RZ ;  /* 0x0000006207047210 */ /* 0x000fe20007fde0ff */
[----:B------:R-:W-:Y:S02]  /*58e0*/  IMAD.X R110, RZ, RZ, RZ, P2 ;  /* 0x000000ffff6e7224 */ /* 0x000fe400010e06ff */
[----:B------:R-:W-:Y:S02]  /*58f0*/  IMAD.X R7, RZ, RZ, RZ, P1 ;  /* 0x000000ffff077224 */ /* 0x000fe400008e06ff */
[----:B------:R-:W-:Y:S01]  /*5900*/  IMAD.WIDE.U32 R2, R108, R45, R2 ;  /* 0x0000002d6c027225 */ /* 0x000fe200078e0002 */
[----:B------:R-:W-:-:S02]  /*5910*/  IADD3 R110, P2, PT, R110, R5, RZ ;  /* 0x000000056e6e7210 */ /* 0x000fc40007f5e0ff */
[----:B------:R-:W-:Y:S01]  /*5920*/  IADD3.X R5, PT, PT, RZ, RZ, RZ, P6, !PT ;  /* 0x000000ffff057210 */ /* 0x000fe200037fe4ff */
[----:B------:R-:W-:Y:S01]  /*5930*/  IMAD.WIDE.U32 R102, R51, R51, R102 ;  /* 0x0000003333667225 */ /* 0x000fe200078e0066 */
[----:B------:R-:W-:Y:S02]  /*5940*/  IADD3 R3, PT, PT, R61, R3, RZ ;  /* 0x000000033d037210 */ /* 0x000fe40007ffe0ff */
[----:B------:R-:W-:Y:S01]  /*5950*/  IADD3 R2, P3, PT, R109, R2, RZ ;  /* 0x000000026d027210 */ /* 0x000fe20007f7e0ff */
[----:B------:R-:W-:Y:S01]  /*5960*/  IMAD.WIDE.U32 R6, R106, R47, R6 ;  /* 0x0000002f6a067225 */ /* 0x000fe200078e0006 */
[----:B------:R-:W-:Y:S02]  /*5970*/  IADD3 R100, P4, PT, R102, R101, RZ ;  /* 0x0000006566647210 */ /* 0x000fe40007f9e0ff */
[----:B------:R-:W-:Y:S01]  /*5980*/  IADD3 R104, P0, PT, R105, R103, RZ ;  /* 0x0000006769687210 */ /* 0x000fe20007f1e0ff */
[----:B------:R-:W-:-:S04]  /*5990*/  IMAD.WIDE.U32 R4, R107, R49, R4 ;  /* 0x000000316b047225 */ /* 0x000fc800078e0004 */
[----:B------:R-:W-:Y:S02]  /*59a0*/  IMAD.IADD R7, R59, 0x1, R7 ;  /* 0x000000013b077824 */ /* 0x000fe400078e0207 */
[----:B------:R-:W-:Y:S01]  /*59b0*/  IMAD.X R103, RZ, RZ, RZ, P5 ;  /* 0x000000ffff677224 */ /* 0x000fe200028e06ff */
[----:B------:R-:W-:Y:S01]  /*59c0*/  IADD3 R6, P5, PT, R3, R6, RZ ;  /* 0x0000000603067210 */ /* 0x000fe20007fbe0ff */
[----:B------:R-:W-:Y:S01]  /*59d0*/  IMAD.X R101, RZ, RZ, RZ, P4 ;  /* 0x000000ffff657224 */ /* 0x000fe200020e06ff */
[----:B------:R-:W-:Y:S01]  /*59e0*/  IADD3 R98, P4, PT, R7, R4, RZ ;  /* 0x0000000407627210 */ /* 0x000fe20007f9e0ff */
[----:B------:R-:W-:Y:S01]  /*59f0*/  IMAD.IADD R102, R41, 0x1, R5 ;  /* 0x0000000129667824 */ /* 0x000fe200078e0205 */
[----:B------:R-:W-:Y:S01]  /*5a00*/  IADD3.X R7, PT, PT, RZ, RZ, RZ, P5, !PT ;  /* 0x000000ffff077210 */ /* 0x000fe20002ffe4ff */
[----:B------:R-:W-:Y:S02]  /*5a10*/  IMAD.X R3, RZ, RZ, RZ, P3 ;  /* 0x000000ffff037224 */ /* 0x000fe400018e06ff */
[----:B------:R-:W-:Y:S01]  /*5a20*/  IMAD.X R105, RZ, RZ, RZ, P0 ;  /* 0x000000ffff697224 */ /* 0x000fe200000e06ff */
[----:B------:R-:W-:Y:S01]  /*5a30*/  IADD3 R102, P3, PT, R102, R99, RZ ;  /* 0x0000006366667210 */ /* 0x000fe20007f7e0ff */
[----:B------:R-:W-:-:S02]  /*5a40*/  IMAD.IADD R5, R64, 0x1, R113 ;  /* 0x0000000140057824 */ /* 0x000fc400078e0271 */
[----:B------:R-:W-:-:S04]  /*5a50*/  IMAD.WIDE.U32 R2, R0, R44, R2 ;  /* 0x0000002c00027225 */ /* 0x000fc800078e0002 */
[----:B------:R-:W-:Y:S01]  /*5a60*/  IMAD.WIDE.U32 R100, R52, R50, R100 ;  /* 0x0000003234647225 */ /* 0x000fe200078e0064 */
[----:B------:R-:W-:-:S03]  /*5a70*/  IADD3 R4, P5, PT, R5, R2, RZ ;  /* 0x0000000205047210 */ /* 0x000fc60007fbe0ff */
[----:B------:R-:W-:Y:S01]  /*5a80*/  IMAD.WIDE.U32 R104, R51, R50, R104 ;  /* 0x0000003233687225 */ /* 0x000fe200078e0068 */
[----:B------:R-:W-:Y:S02]  /*5a90*/  IADD3 R112, P0, PT, R100, R103, RZ ;  /* 0x0000006764707210 */ /* 0x000fe40007f1e0ff */
[----:B------:R-:W-:Y:S01]  /*5aa0*/  IADD3.X R103, PT, PT, RZ, RZ, RZ, P2, !PT ;  /* 0x000000ffff677210 */ /* 0x000fe200017fe4ff */
[----:B------:R-:W-:Y:S01]  /*5ab0*/  IMAD.X R99, RZ, RZ, RZ, P4 ;  /* 0x000000ffff637224 */ /* 0x000fe200020e06ff */
[----:B------:R-:W-:Y:S01]  /*5ac0*/  IADD3 R100, P1, PT, R104, R101, RZ ;  /* 0x0000006568647210 */ /* 0x000fe20007f3e0ff */
[----:B------:R-:W-:Y:S01]  /*5ad0*/  IMAD.WIDE.U32 R6, R108, R46, R6 ;  /* 0x0000002e6c067225 */ /* 0x000fe200078e0006 */
[----:B------:R-:W-:Y:S02]  /*5ae0*/  IADD3.X R101, PT, PT, RZ, RZ, RZ, P3, !PT ;  /* 0x000000ffff657210 */ /* 0x000fe40001ffe4ff */
[----:B------:R-:W-:Y:S01]  /*5af0*/  IADD3 R103, P2, PT, R103, R112, RZ ;  /* 0x0000007067677210 */ /* 0x000fe20007f5e0ff */
[----:B------:R-:W-:Y:S01]  /*5b00*/  IMAD.IADD R3, R62, 0x1, R3 ;  /* 0x000000013e037824 */ /* 0x000fe200078e0203 */
[----:B------:R-:W-:Y:S01]  /*5b10*/  IADD3 R101, P4, PT, R101, R110, RZ ;  /* 0x0000006e65657210 */ /* 0x000fe20007f9e0ff */
[----:B------:R-:W-:-:S03]  /*5b20*/  IMAD.WIDE.U32 R98, R106, R48, R98 ;  /* 0x000000306a627225 */ /* 0x000fc600078e0062 */
[----:B------:R-:W-:Y:S01]  /*5b30*/  IADD3 R2, P3, PT, R3, R6, RZ ;  /* 0x0000000603027210 */ /* 0x000fe20007f7e0ff */
[----:B------:R-:W-:Y:S01]  /*5b40*/  IMAD.IADD R7, R60, 0x1, R7 ;  /* 0x000000013c077824 */ /* 0x000fe200078e0207 */
[----:B------:R-:W-:Y:S01]  /*5b50*/  IADD3.X R104, PT, PT, RZ, RZ, RZ, P4, !PT ;  /* 0x000000ffff687210 */ /* 0x000fe200027fe4ff */
[----:B------:R-:W-:Y:S01]  /*5b60*/  IMAD.X R5, RZ, RZ, RZ, P5 ;  /* 0x000000ffff057224 */ /* 0x000fe200028e06ff */
[----:B------:R-:W-:Y:S01]  /*5b70*/  IADD3.X R3, PT, PT, RZ, RZ, RZ, P3, !PT ;  /* 0x000000ffff037210 */ /* 0x000fe20001ffe4ff */
[----:B------:R-:W-:Y:S01]  /*5b80*/  IMAD.IADD R99, R58, 0x1, R99 ;  /* 0x000000013a637824 */ /* 0x000fe200078e0263 */
[----:B------:R-:W-:Y:S01]  /*5b90*/  IADD3 R6, P5, PT, R7, R98, RZ ;  /* 0x0000006207067210 */ /* 0x000fe20007fbe0ff */
[----:B------:R-:W-:Y:S01]  /*5ba0*/  IMAD.WIDE.U32 R4, R8, R43, R4 ;  /* 0x0000002b08047225 */ /* 0x000fe200078e0004 */
[----:B------:R-:W-:Y:S02]  /*5bb0*/  IADD3 R104, P4, PT, R104, R103, RZ ;  /* 0x0000006768687210 */ /* 0x000fe40007f9e0ff */
[----:B------:R-:W-:Y:S01]  /*5bc0*/  IADD3 R98, P3, PT, R99, R102, RZ ;  /* 0x0000006663627210 */ /* 0x000fe20007f7e0ff */
[----:B------:R-:W-:Y:S01]  /*5bd0*/  IMAD.X R7, RZ, RZ, RZ, P5 ;  /* 0x000000ffff077224 */ /* 0x000fe200028e06ff */
[----:B------:R-:W-:Y:S01]  /*5be0*/  IADD3 R5, PT, PT, R63, R5, RZ ;  /* 0x000000053f057210 */ /* 0x000fe20007ffe0ff */
[----:B------:R-:W-:-:S04]  /*5bf0*/  IMAD.WIDE.U32 R2, R0, R45, R2 ;  /* 0x0000002d00027225 */ /* 0x000fc800078e0002 */
[----:B------:R-:W-:Y:S01]  /*5c00*/  IMAD.X R99, RZ, RZ, RZ, P3 ;  /* 0x000000ffff637224 */ /* 0x000fe200018e06ff */
[----:B------:R-:W-:Y:S01]  /*5c10*/  IADD3 R2, P3, PT, R5, R2, RZ ;  /* 0x0000000205027210 */ /* 0x000fe20007f7e0ff */
[----:B------:R-:W-:Y:S01]  /*5c20*/  IMAD.WIDE.U32 R6, R108, R47, R6 ;  /* 0x0000002f6c067225 */ /* 0x000fe200078e0006 */
[----:B------:R-:W-:-:S03]  /*5c30*/  MOV R5, RZ ;  /* 0x000000ff00057202 */ /* 0x000fc60000000f00 */
[----:B------:R-:W-:Y:S02]  /*5c40*/  IMAD.IADD R3, R61, 0x1, R3 ;  /* 0x000000013d037824 */ /* 0x000fe400078e0203 */
[----:B------:R-:W-:-:S03]  /*5c50*/  IMAD.WIDE.U32 R98, R106, R49, R98 ;  /* 0x000000316a627225 */ /* 0x000fc600078e0062 */
[----:B------:R-:W-:Y:S01]  /*5c60*/  IADD3 R6, P5, PT, R3, R6, RZ ;  /* 0x0000000603067210 */ /* 0x000fe20007fbe0ff */
[----:B------:R-:W-:Y:S02]  /*5c70*/  IMAD.IADD R7, R59, 0x1, R7 ;  /* 0x000000013b077824 */ /* 0x000fe400078e0207 */
[----:B------:R-:W-:Y:S02]  /*5c80*/  IMAD R110, R4, R65, RZ ;  /* 0x00000041046e7224 */ /* 0x000fe400078e02ff */
[----:B------:R-:W-:Y:S02]  /*5c90*/  IMAD.IADD R102, R41, 0x1, R99 ;  /* 0x0000000129667824 */ /* 0x000fe400078e0263 */
[----:B------:R-:W-:Y:S02]  /*5ca0*/  IMAD.X R3, RZ, RZ, RZ, P3 ;  /* 0x000000ffff037224 */ /* 0x000fe400018e06ff */
[----:B------:R-:W-:Y:S01]  /*5cb0*/  IMAD.HI.U32 R99, R110, R42, R4 ;  /* 0x0000002a6e637227 */ /* 0x000fe200078e0004 */
[----:B------:R-:W-:-:S02]  /*5cc0*/  IADD3 R4, P3, PT, R7, R98, RZ ;  /* 0x0000006207047210 */ /* 0x000fc40007f7e0ff */
[----:B------:R-:W-:Y:S01]  /*5cd0*/  IADD3.X R7, PT, PT, RZ, RZ, RZ, P5, !PT ;  /* 0x000000ffff077210 */ /* 0x000fe20002ffe4ff */
[----:B------:R-:W-:Y:S01]  /*5ce0*/  IMAD.WIDE.U32 R2, R8, R44, R2 ;  /* 0x0000002c08027225 */ /* 0x000fe200078e0002 */
[----:B------:R-:W-:-:S03]  /*5cf0*/  IADD3 R102, P6, PT, R102, R101, RZ ;  /* 0x0000006566667210 */ /* 0x000fc60007fde0ff */
[----:B------:R-:W-:Y:S01]  /*5d00*/  IMAD.X R5, RZ, RZ, RZ, P3 ;  /* 0x000000ffff057224 */ /* 0x000fe200018e06ff */
[----:B------:R-:W-:Y:S01]  /*5d10*/  IADD3 R3, PT, PT, R62, R3, RZ ;  /* 0x000000033e037210 */ /* 0x000fe20007ffe0ff */
[----:B------:R-:W-:Y:S02]  /*5d20*/  IMAD.IADD R101, R64, 0x1, R99 ;  /* 0x0000000140657824 */ /* 0x000fe400078e0263 */
[----:B------:R-:W-:-:S03]  /*5d30*/  IMAD.WIDE.U32 R6, R0, R46, R6 ;  /* 0x0000002e00067225 */ /* 0x000fc600078e0006 */
[----:B------:R-:W-:Y:S01]  /*5d40*/  IADD3 R2, P5, PT, R101, R2, RZ ;  /* 0x0000000265027210 */ /* 0x000fe20007fbe0ff */
        /* <DEDUP_REMOVED lines=13> */
[----:B------:R-:W-:Y:S02]  /*5e20*/  IMAD.X R99, RZ, RZ, RZ, P5 ;  /* 0x000000ffff637224 */ /* 0x000fe400028e06ff */
[----:B------:R-:W-:-:S04]  /*5e30*/  IMAD.WIDE.U32 R6, R0, R47, R6 ;  /* 0x0000002f00067225 */ /* 0x000fc800078e0006 */
[----:B------:R-:W-:Y:S01]  /*5e40*/  IMAD.IADD R109, R63, 0x1, R3 ;  /* 0x000000013f6d7824 */ /* 0x000fe200078e0203 */
[----:B------:R-:W-:Y:S01]  /*5e50*/  IADD3 R3, PT, PT, R61, R5, RZ ;  /* 0x000000053d037210 */ /* 0x000fe20007ffe0ff */
[----:B------:R-:W-:-:S03]  /*5e60*/  IMAD.WIDE.U32 R98, R108, R49, R98 ;  /* 0x000000316c627225 */ /* 0x000fc600078e0062 */
[----:B------:R-:W-:Y:S01]  /*5e70*/  IADD3 R108, P6, PT, R109, R4, RZ ;  /* 0x000000046d6c7210 */ /* 0x000fe20007fde0ff */
[----:B------:R-:W-:Y:S02]  /*5e80*/  IMAD.IADD R5, R59, 0x1, R7 ;  /* 0x000000013b057824 */ /* 0x000fe400078e0207 */
[----:B------:R-:W-:Y:S01]  /*5e90*/  IMAD.X R101, RZ, RZ, RZ, P1 ;  /* 0x000000ffff657224 */ /* 0x000fe200008e06ff */
[----:B------:R-:W-:Y:S01]  /*5ea0*/  IADD3 R6, P1, PT, R3, R6, RZ ;  /* 0x0000000603067210 */ /* 0x000fe20007f3e0ff */
[----:B------:R-:W-:Y:S01]  /*5eb0*/  IMAD.X R109, RZ, RZ, RZ, P6 ;  /* 0x000000ffff6d7224 */ /* 0x000fe200030e06ff */
[----:B------:R-:W-:Y:S01]  /*5ec0*/  IADD3 R4, P5, PT, R5, R98, RZ ;  /* 0x0000006205047210 */ /* 0x000fe20007fbe0ff */
[----:B------:R-:W-:Y:S01]  /*5ed0*/  IMAD.WIDE.U32 R100, R51, R50, R100 ;  /* 0x0000003233647225 */ /* 0x000fe200078e0064 */
[----:B------:R-:W-:Y:S02]  /*5ee0*/  IADD3.X R7, PT, PT, RZ, RZ, RZ, P1, !PT ;  /* 0x000000ffff077210 */ /* 0x000fe40000ffe4ff */
[----:B------:R-:W-:Y:S01]  /*5ef0*/  IADD3 R98, PT, PT, R41, R99, RZ ;  /* 0x0000006329627210 */ /* 0x000fe20007ffe0ff */
[----:B------:R-:W-:-:S02]  /*5f00*/  IMAD.X R5, RZ, RZ, RZ, P0 ;  /* 0x000000ffff057224 */ /* 0x000fc400000e06ff */
[----:B------:R-:W-:Y:S01]  /*5f10*/  IMAD.X R3, RZ, RZ, RZ, P2 ;  /* 0x000000ffff037224 */ /* 0x000fe200010e06ff */
[----:B------:R-:W-:Y:S01]  /*5f20*/  IADD3 R98, P6, PT, R98, R103, RZ ;  /* 0x0000006762627210 */ /* 0x000fe20007fde0ff */
[----:B------:R-:W-:Y:S01]  /*5f30*/  IMAD.WIDE.U32 R108, R110, R44, R108 ;  /* 0x0000002c6e6c7225 */ /* 0x000fe200078e006c */
[----:B------:R-:W-:-:S03]  /*5f40*/  IADD3 R100, P1, PT, R100, R5, RZ ;  /* 0x0000000564647210 */ /* 0x000fc60007f3e0ff */
[----:B------:R-:W-:Y:S01]  /*5f50*/  IMAD.X R5, RZ, RZ, RZ, P5 ;  /* 0x000000ffff057224 */ /* 0x000fe200028e06ff */
[----:B------:R-:W-:Y:S01]  /*5f60*/  IADD3 R100, P0, PT, R3, R100, RZ ;  /* 0x0000006403647210 */ /* 0x000fe20007f1e0ff */
[----:B------:R-:W-:Y:S01]  /*5f70*/  IMAD.WIDE.U32 R6, R8, R46, R6 ;  /* 0x0000002e08067225 */ /* 0x000fe200078e0006 */
[----:B------:R-:W-:-:S03]  /*5f80*/  IADD3 R107, PT, PT, R62, R109, RZ ;  /* 0x0000006d3e6b7210 */ /* 0x000fc60007ffe0ff */
[----:B------:R-:W-:Y:S01]  /*5f90*/  IMAD.WIDE.U32 R4, R0, R48, R4 ;  /* 0x0000003000047225 */ /* 0x000fe200078e0004 */
[----:B------:R-:W-:-:S03]  /*5fa0*/  IADD3 R106, P2, PT, R107, R6, RZ ;  /* 0x000000066b6a7210 */ /* 0x000fc60007f5e0ff */
[----:B------:R-:W-:Y:S02]  /*5fb0*/  IMAD.IADD R3, R60, 0x1, R7 ;  /* 0x000000013c037824 */ /* 0x000fe400078e0207 */
[----:B------:R-:W-:Y:S02]  /*5fc0*/  IMAD.IADD R7, R58, 0x1, R5 ;  /* 0x000000013a077824 */ /* 0x000fe400078e0205 */
        /* <DEDUP_REMOVED lines=8> */
[----:B------:R-:W-:Y:S01]  /*6050*/  IADD3.X R7, PT, PT, RZ, RZ, RZ, P4, !PT ;  /* 0x000000ffff077210 */ /* 0x000fe200027fe4ff */
[----:B------:R-:W-:Y:S01]  /*6060*/  IMAD.IADD R3, R61, 0x1, R107 ;  /* 0x000000013d037824 */ /* 0x000fe200078e026b */
[----:B------:R-:W-:Y:S01]  /*6070*/  IADD3 R99, P3, PT, R99, R98, RZ ;  /* 0x0000006263637210 */ /* 0x000fe20007f7e0ff */
[----:B------:R-:W-:-:S04]  /*6080*/  IMAD.WIDE.U32 R4, R8, R47, R4 ;  /* 0x0000002f08047225 */ /* 0x000fc800078e0004 */
[----:B------:R-:W-:Y:S01]  /*6090*/  IMAD.WIDE.U32 R6, R0, R49, R6 ;  /* 0x0000003100067225 */ /* 0x000fe200078e0006 */
[----:B------:R-:W-:Y:S02]  /*60a0*/  IADD3 R5, PT, PT, R59, R5, RZ ;  /* 0x000000053b057210 */ /* 0x000fe40007ffe0ff */
[----:B------:R-:W-:Y:S01]  /*60b0*/  IADD3 R104, P4, PT, R3, R4, RZ ;  /* 0x0000000403687210 */ /* 0x000fe20007f9e0ff */
[----:B------:R-:W-:Y:S01]  /*60c0*/  IMAD.X R0, RZ, RZ, RZ, P6 ;  /* 0x000000ffff007224 */ /* 0x000fe200030e06ff */
[----:B------:R-:W-:Y:S01]  /*60d0*/  IADD3 R4, P5, PT, R5, R6, RZ ;  /* 0x0000000605047210 */ /* 0x000fe20007fbe0ff */
[----:B------:R-:W-:Y:S01]  /*60e0*/  IMAD.IADD R7, R41, 0x1, R7 ;  /* 0x0000000129077824 */ /* 0x000fe200078e0207 */
[----:B------:R-:W-:Y:S01]  /*60f0*/  IADD3 R100, P6, PT, R105, R101, RZ ;  /* 0x0000006569647210 */ /* 0x000fe20007fde0ff */
[----:B------:R-:W-:Y:S01]  /*6100*/  IMAD.X R105, RZ, RZ, RZ, P4 ;  /* 0x000000ffff697224 */ /* 0x000fe200020e06ff */
[----:B------:R-:W-:Y:S02]  /*6110*/  IADD3.X R5, PT, PT, RZ, RZ, RZ, P5, !PT ;  /* 0x000000ffff057210 */ /* 0x000fe40002ffe4ff */
[----:B------:R-:W-:Y:S01]  /*6120*/  IADD3 R0, P4, PT, R0, R99, RZ ;  /* 0x0000006300007210 */ /* 0x000fe20007f9e0ff */
[----:B------:R-:W-:-:S03]  /*6130*/  IMAD.WIDE.U32 R104, R110, R46, R104 ;  /* 0x0000002e6e687225 */ /* 0x000fc600078e0068 */
[----:B------:R-:W-:Y:S01]  /*6140*/  IADD3 R7, P5, PT, R7, R0, RZ ;  /* 0x0000000007077210 */ /* 0x000fe20007fbe0ff */
[----:B------:R-:W-:Y:S01]  /*6150*/  IMAD.WIDE.U32 R102, R8, R48, R4 ;  /* 0x0000003008667225 */ /* 0x000fe200078e0004 */
[----:B------:R-:W-:Y:S02]  /*6160*/  IADD3 R3, PT, PT, R60, R105, RZ ;  /* 0x000000693c037210 */ /* 0x000fe40007ffe0ff */
[----:B------:R-:W-:Y:S01]  /*6170*/  IADD3.X R0, PT, PT, RZ, RZ, RZ, P0, !PT ;  /* 0x000000ffff007210 */ /* 0x000fe200007fe4ff */
[----:B------:R-:W-:Y:S01]  /*6180*/  IMAD.X R101, RZ, RZ, RZ, P6 ;  /* 0x000000ffff657224 */ /* 0x000fe200030e06ff */
[----:B------:R-:W-:Y:S01]  /*6190*/  IADD3 R102, P6, PT, R3, R102, RZ ;  /* 0x0000006603667210 */ /* 0x000fe20007fde0ff */
[----:B------:R-:W-:Y:S02]  /*61a0*/  IMAD.IADD R6, R58, 0x1, R103 ;  /* 0x000000013a067824 */ /* 0x000fe400078e0267 */
        /* <DEDUP_REMOVED lines=8> */
[----:B------:R-:W-:Y:S01]  /*6230*/  IMAD.IADD R101, R59, 0x1, R103 ;  /* 0x000000013b657824 */ /* 0x000fe200078e0267 */
[----:B------:R-:W-:Y:S02]  /*6240*/  IADD3.X R7, PT, PT, RZ, RZ, RZ, P1, !PT ;  /* 0x000000ffff077210 */ /* 0x000fe40000ffe4ff */
[----:B------:R-:W-:Y:S01]  /*6250*/  IADD3 R3, P1, PT, R3, R0, RZ ;  /* 0x0000000003037210 */ /* 0x000fe20007f3e0ff */
[----:B------:R-:W-:Y:S02]  /*6260*/  IMAD.X R0, RZ, RZ, RZ, P3 ;  /* 0x000000ffff007224 */ /* 0x000fe400018e06ff */
[----:B------:R-:W-:-:S03]  /*6270*/  IMAD.WIDE.U32 R6, R8, R49, R6 ;  /* 0x0000003108067225 */ /* 0x000fc600078e0006 */
[----:B------:R-:W-:Y:S01]  /*6280*/  IADD3 R0, P3, PT, R0, R3, RZ ;  /* 0x0000000300007210 */ /* 0x000fe20007f7e0ff */
[----:B------:R-:W-:Y:S01]  /*6290*/  IMAD.X R4, RZ, RZ, RZ, P2 ;  /* 0x000000ffff047224 */ /* 0x000fe200010e06ff */
[----:B------:R-:W-:Y:S02]  /*62a0*/  IADD3.X R3, PT, PT, RZ, RZ, RZ, P4, !PT ;  /* 0x000000ffff037210 */ /* 0x000fe400027fe4ff */
[----:B------:R-:W-:Y:S02]  /*62b0*/  IADD3 R100, P6, PT, R101, R6, RZ ;  /* 0x0000000665647210 */ /* 0x000fe40007fde0ff */
[----:B------:R-:W-:Y:S01]  /*62c0*/  IADD3 R3, P4, PT, R3, R0, RZ ;  /* 0x0000000003037210 */ /* 0x000fe20007f9e0ff */
[----:B------:R-:W-:Y:S01]  /*62d0*/  IMAD.X R0, RZ, RZ, RZ, P5 ;  /* 0x000000ffff007224 */ /* 0x000fe200028e06ff */
[----:B------:R-:W-:Y:S01]  /*62e0*/  IADD3 R99, PT, PT, R41, R7, RZ ;  /* 0x0000000729637210 */ /* 0x000fe20007ffe0ff */
[----:B------:R-:W-:Y:S01]  /*62f0*/  IMAD.X R101, RZ, RZ, RZ, P6 ;  /* 0x000000ffff657224 */ /* 0x000fe200030e06ff */
[----:B------:R-:W-:Y:S01]  /*6300*/  MOV R6, R108 ;  /* 0x0000006c00067202 */ /* 0x000fe20000000f00 */
[----:B------:R-:W-:Y:S01]  /*6310*/  IMAD.MOV.U32 R7, RZ, RZ, R2 ;  /* 0x000000ffff077224 */ /* 0x000fe200078e0002 */
[----:B------:R-:W-:Y:S01]  /*6320*/  IADD3 R0, P5, PT, R0, R3, RZ ;  /* 0x0000000300007210 */ /* 0x000fe20007fbe0ff */
[----:B------:R-:W-:-:S04]  /*6330*/  IMAD.WIDE.U32 R100, R110, R48, R100 ;  /* 0x000000306e647225 */ /* 0x000fc800078e0064 */
[----:B------:R-:W-:Y:S01]  /*6340*/  IMAD.X R3, RZ, RZ, RZ, P0 ;  /* 0x000000ffff037224 */ /* 0x000fe200000e06ff */
[----:B------:R-:W-:Y:S01]  /*6350*/  IADD3 R99, P0, PT, R99, R0, RZ ;  /* 0x0000000063637210 */ /* 0x000fe20007f1e0ff */
[----:B------:R-:W-:Y:S01]  /*6360*/  IMAD.X R0, RZ, RZ, RZ, P1 ;  /* 0x000000ffff007224 */ /* 0x000fe200008e06ff */
[----:B------:R-:W-:Y:S01]  /*6370*/  IADD3 R98, PT, PT, R58, R101, RZ ;  /* 0x000000653a627210 */ /* 0x000fe20007ffe0ff */
[----:B------:R-:W-:Y:S01]  /*6380*/  IMAD.MOV.U32 R2, RZ, RZ, R100 ;  /* 0x000000ffff027224 */ /* 0x000fe200078e0064 */
[----:B------:R-:W-:Y:S01]  /*6390*/  IADD3 R4, PT, PT, R4, R5, R3 ;  /* 0x0000000504047210 */ /* 0x000fe20007ffe003 */
[----:B------:R-:W-:Y:S01]  /*63a0*/  IMAD.X R3, RZ, RZ, RZ, P3 ;  /* 0x000000ffff037224 */ /* 0x000fe200018e06ff */
[----:B------:R-:W-:Y:S01]  /*63b0*/  IADD3 R98, P2, PT, R98, R99, RZ ;  /* 0x0000006362627210 */ /* 0x000fe20007f5e0ff */
[----:B------:R-:W-:Y:S01]  /*63c0*/  IMAD.MOV.U32 R5, RZ, RZ, R106 ;  /* 0x000000ffff057224 */ /* 0x000fe200078e006a */
[----:B------:R-:W-:Y:S02]  /*63d0*/  IADD3.X R8, PT, PT, RZ, RZ, RZ, P0, !PT ;  /* 0x000000ffff087210 */ /* 0x000fe400007fe4ff */
[----:B------:R-:W-:-:S02]  /*63e0*/  IADD3.X R99, PT, PT, RZ, RZ, RZ, P2, !PT ;  /* 0x000000ffff637210 */ /* 0x000fc400017fe4ff */
[----:B------:R-:W-:Y:S01]  /*63f0*/  IADD3 R4, PT, PT, R3, R4, R0 ;  /* 0x0000000403047210 */ /* 0x000fe20007ffe000 */
[----:B------:R-:W-:Y:S02]  /*6400*/  IMAD.X R0, RZ, RZ, RZ, P4 ;  /* 0x000000ffff007224 */ /* 0x000fe400020e06ff */
[----:B------:R-:W-:Y:S02]  /*6410*/  IMAD.X R3, RZ, RZ, RZ, P5 ;  /* 0x000000ffff037224 */ /* 0x000fe400028e06ff */
[----:B------:R-:W-:-:S03]  /*6420*/  IMAD.WIDE.U32 R98, R110, R49, R98 ;  /* 0x000000316e627225 */ /* 0x000fc600078e0062 */
[----:B------:R-:W-:Y:S01]  /*6430*/  IADD3 R4, PT, PT, R3, R4, R0 ;  /* 0x0000000403047210 */ /* 0x000fe20007ffe000 */
[----:B------:R-:W-:Y:S02]  /*6440*/  IMAD.IADD R3, R41, 0x1, R99 ;  /* 0x0000000129037824 */ /* 0x000fe400078e0263 */
[----:B------:R-:W-:-:S03]  /*6450*/  IMAD.MOV.U32 R0, RZ, RZ, R98 ;  /* 0x000000ffff007224 */ /* 0x000fc600078e0062 */
[----:B------:R-:W-:Y:S01]  /*6460*/  IADD3 R8, PT, PT, R3, R4, R8 ;  /* 0x0000000403087210 */ /* 0x000fe20007ffe008 */
[----:B------:R-:W-:Y:S01]  /*6470*/  IMAD.MOV.U32 R4, RZ, RZ, R104 ;  /* 0x000000ffff047224 */ /* 0x000fe200078e0068 */
[----:B------:R-:W-:Y:S02]  /*6480*/  MOV R3, R102 ;  /* 0x0000006600037202 */ /* 0x000fe40000000f00 */
        /* <DEDUP_REMOVED lines=27> */
.L_x_31:
        /* <DEDUP_REMOVED lines=23> */
.L_x_32:
[----:B------:R-:W-:Y:S01]  /*67b0*/  IMAD.WIDE.U32 R102, R7, R32, RZ ;  /* 0x0000002007667225 */ /* 0x000fe200078e00ff */
[----:B------:R-:W-:Y:S02]  /*67c0*/  CS2R R104, SRZ ;  /* 0x0000000000687805 */ /* 0x000fe4000001ff00 */
[----:B------:R-:W-:Y:S01]  /*67d0*/  CS2R R114, SRZ ;  /* 0x0000000000727805 */ /* 0x000fe2000001ff00 */
[----:B------:R-:W-:Y:S02]  /*67e0*/  IMAD.MOV.U32 R106, RZ, RZ, RZ ;  /* 0x000000ffff6a7224 */ /* 0x000fe400078e00ff */
[----:B------:R-:W-:Y:S02]  /*67f0*/  IMAD.MOV.U32 R101, RZ, RZ, RZ ;  /* 0x000000ffff657224 */ /* 0x000fe400078e00ff */
[----:B------:R-:W-:Y:S01]  /*6800*/  IMAD.MOV.U32 R139, RZ, RZ, RZ ;  /* 0x000000ffff8b7224 */ /* 0x000fe200078e00ff */
[----:B------:R-:W-:Y:S01]  /*6810*/  IADD3 R100, PT, PT, R103, R106, RZ ;  /* 0x0000006a67647210 */ /* 0x000fe20007ffe0ff */
[----:B------:R-:W-:-:S02]  /*6820*/  IMAD.MOV.U32 R99, RZ, RZ, RZ ;  /* 0x000000ffff637224 */ /* 0x000fc400078e00ff */
[----:B------:R-:W-:Y:S02]  /*6830*/  IMAD R112, R102, R65, RZ ;  /* 0x0000004166707224 */ /* 0x000fe400078e02ff */
[----:B------:R-:W-:-:S04]  /*6840*/  IMAD.WIDE.U32 R100, R32, R6, R100 ;  /* 0x0000000620647225 */ /* 0x000fc800078e0064 */
[----:B------:R-:W-:Y:S01]  /*6850*/  IMAD.MOV.U32 R103, RZ, RZ, RZ ;  /* 0x000000ffff677224 */ /* 0x000fe200078e00ff */
[----:B------:R-:W-:Y:S01]  /*6860*/  IADD3 R98, PT, PT, R101, R139, RZ ;  /* 0x0000008b65627210 */ /* 0x000fe20007ffe0ff */
[----:B------:R-:W-:Y:S02]  /*6870*/  IMAD.MOV.U32 R101, RZ, RZ, RZ ;  /* 0x000000ffff657224 */ /* 0x000fe400078e00ff */
[----:B------:R-:W-:-:S04]  /*6880*/  IMAD.HI.U32 R103, R112, R42, R102 ;  /* 0x0000002a70677227 */ /* 0x000fc800078e0066 */
[----:B------:R-:W-:-:S04]  /*6890*/  IMAD.WIDE.U32 R100, R31, R7, R100 ;  /* 0x000000071f647225 */ /* 0x000fc800078e0064 */
[----:B------:R-:W-:Y:S01]  /*68a0*/  IMAD.WIDE.U32 R98, R32, R5, R98 ;  /* 0x0000000520627225 */ /* 0x000fe200078e0062 */
[----:B------:R-:W-:-:S04]  /*68b0*/  IADD3 R101, PT, PT, R106, R101, RZ ;  /* 0x000000656a657210 */ /* 0x000fc80007ffe0ff */
[----:B------:R-:W-:Y:S01]  /*68c0*/  IADD3 R102, P0, PT, R101, R98, RZ ;  /* 0x0000006265667210 */ /* 0x000fe20007f1e0ff */
[----:B------:R-:W-:Y:S02]  /*68d0*/  IMAD.IADD R98, R99, 0x1, R105 ;  /* 0x0000000163627824 */ /* 0x000fe400078e0269 */
[----:B------:R-:W-:Y:S02]  /*68e0*/  HFMA2 R99, -RZ, RZ, 0, 0 ;  /* 0x00000000ff637431 */ /* 0x000fe400000001ff */
[----:B------:R-:W-:Y:S01]  /*68f0*/  IMAD.IADD R101, R64, 0x1, R103 ;  /* 0x0000000140657824 */ /* 0x000fe200078e0267 */
[----:B------:R-:W-:-:S04]  /*6900*/  IADD3.X R103, PT, PT, RZ, RZ, RZ, P0, !PT ;  /* 0x000000ffff677210 */ /* 0x000fc800007fe4ff */
[----:B------:R-:W-:Y:S01]  /*6910*/  IADD3 R100, P0, PT, R101, R100, RZ ;  /* 0x0000006465647210 */ /* 0x000fe20007f1e0ff */
[----:B------:R-:W-:-:S04]  /*6920*/  IMAD.WIDE.U32 R102, R31, R6, R102 ;  /* 0x000000061f667225 */ /* 0x000fc800078e0066 */
[----:B------:R-:W-:-:S04]  /*6930*/  IMAD.WIDE.U32 R98, R32, R4, R98 ;  /* 0x0000000420627225 */ /* 0x000fc800078e0062 */
[----:B------:R-:W-:Y:S02]  /*6940*/  IMAD.IADD R109, R139, 0x1, R103 ;  /* 0x000000018b6d7824 */ /* 0x000fe400078e0267 */
[----:B------:R-:W-:Y:S02]  /*6950*/  IMAD.X R101, RZ, RZ, RZ, P0 ;  /* 0x000000ffff657224 */ /* 0x000fe400000e06ff */
[----:B------:R-:W-:Y:S01]  /*6960*/  IMAD.MOV.U32 R103, RZ, RZ, RZ ;  /* 0x000000ffff677224 */ /* 0x000fe200078e00ff */
[----:B------:R-:W-:Y:S01]  /*6970*/  IADD3 R108, P0, PT, R109, R98, RZ ;  /* 0x000000626d6c7210 */ /* 0x000fe20007f1e0ff */
[----:B------:R-:W-:-:S03]  /*6980*/  IMAD.WIDE.U32 R100, R112, R43, R100 ;  /* 0x0000002b70647225 */ /* 0x000fc600078e0064 */
[----:B------:R-:W-:Y:S01]  /*6990*/  IADD3.X R109, PT, PT, RZ, RZ, RZ, P0, !PT ;  /* 0x000000ffff6d7210 */ /* 0x000fe200007fe4ff */
[----:B------:R-:W-:Y:S02]  /*69a0*/  IMAD.IADD R98, R99, 0x1, R114 ;  /* 0x0000000163627824 */ /* 0x000fe400078e0272 */
[----:B------:R-:W-:-:S04]  /*69b0*/  IMAD.WIDE.U32 R102, R30, R7, R102 ;  /* 0x000000071e667225 */ /* 0x000fc800078e0066 */
[----:B------:R-:W-:Y:S01]  /*69c0*/  IMAD.IADD R99, R63, 0x1, R101 ;  /* 0x000000013f637824 */ /* 0x000fe200078e0265 */
[----:B------:R-:W-:Y:S01]  /*69d0*/  IADD3 R103, PT, PT, R106, R103, RZ ;  /* 0x000000676a677210 */ /* 0x000fe20007ffe0ff */
[----:B------:R-:W-:Y:S02]  /*69e0*/  IMAD R121, R100, R65, RZ ;  /* 0x0000004164797224 */ /* 0x000fe400078e02ff */
[----:B------:R-:W-:Y:S01]  /*69f0*/  IMAD.WIDE.U32 R108, R31, R5, R108 ;  /* 0x000000051f6c7225 */ /* 0x000fe200078e006c */
[----:B------:R-:W-:-:S03]  /*6a00*/  IADD3 R102, P0, PT, R99, R102, RZ ;  /* 0x0000006663667210 */ /* 0x000fc60007f1e0ff */
[----:B------:R-:W-:Y:S02]  /*6a10*/  IMAD.MOV.U32 R101, RZ, RZ, RZ ;  /* 0x000000ffff657224 */ /* 0x000fe400078e00ff */
[----:B------:R-:W-:Y:S02]  /*6a20*/  IMAD.MOV.U32 R99, RZ, RZ, RZ ;  /* 0x000000ffff637224 */ /* 0x000fe400078e00ff */
[----:B------:R-:W-:Y:S01]  /*6a30*/  IMAD.HI.U32 R101, R121, R42, R100 ;  /* 0x0000002a79657227 */ /* 0x000fe200078e0064 */
[----:B------:R-:W-:Y:S02]  /*6a40*/  IADD3 R100, P1, PT, R103, R108, RZ ;  /* 0x0000006c67647210 */ /* 0x000fe40007f3e0ff */
[----:B------:R-:W-:Y:S01]  /*6a50*/  IADD3.X R103, PT, PT, RZ, RZ, RZ, P0, !PT ;  /* 0x000000ffff677210 */ /* 0x000fe200007fe4ff */
[----:B------:R-:W-:Y:S02]  /*6a60*/  IMAD.IADD R109, R105, 0x1, R109 ;  /* 0x00000001696d7824 */ /* 0x000fe400078e026d */
[----:B------:R-:W-:-:S04]  /*6a70*/  IMAD.WIDE.U32 R98, R32, R3, R98 ;  /* 0x0000000320627225 */ /* 0x000fc800078e0062 */
[----:B------:R-:W-:Y:S01]  /*6a80*/  IMAD.IADD R107, R64, 0x1, R101 ;  /* 0x00000001406b7824 */ /* 0x000fe200078e0265 */
[----:B------:R-:W-:Y:S01]  /*6a90*/  IADD3.X R101, PT, PT, RZ, RZ, RZ, P1, !PT ;  /* 0x000000ffff657210 */ /* 0x000fe20000ffe4ff */
[----:B------:R-:W-:Y:S01]  /*6aa0*/  IMAD.WIDE.U32 R102, R112, R44, R102 ;  /* 0x0000002c70667225 */ /* 0x000fe200078e0066 */
[----:B------:R-:W-:-:S03]  /*6ab0*/  IADD3 R108, P0, PT, R109, R98, RZ ;  /* 0x000000626d6c7210 */ /* 0x000fc60007f1e0ff */
[----:B------:R-:W-:Y:S01]  /*6ac0*/  IMAD.WIDE.U32 R100, R30, R6, R100 ;  /* 0x000000061e647225 */ /* 0x000fe200078e0064 */
[----:B------:R-:W-:Y:S02]  /*6ad0*/  IADD3 R102, P1, PT, R107, R102, RZ ;  /* 0x000000666b667210 */ /* 0x000fe40007f3e0ff */
[----:B------:R-:W-:Y:S01]  /*6ae0*/  IADD3 R113, PT, PT, R62, R103, RZ ;  /* 0x000000673e717210 */ /* 0x000fe20007ffe0ff */
[----:B------:R-:W-:Y:S01]  /*6af0*/  IMAD.X R109, RZ, RZ, RZ, P0 ;  /* 0x000000ffff6d7224 */ /* 0x000fe200000e06ff */
[----:B------:R-:W-:Y:S01]  /*6b00*/  MOV R107, RZ ;  /* 0x000000ff006b7202 */ /* 0x000fe20000000f00 */
[----:B------:R-:W-:Y:S02]  /*6b10*/  IMAD.IADD R111, R139, 0x1, R101 ;  /* 0x000000018b6f7824 */ /* 0x000fe400078e0265 */
[----:B------:R-:W-:Y:S02]  /*6b20*/  IMAD.MOV.U32 R101, RZ, RZ, RZ ;  /* 0x000000ffff657224 */ /* 0x000fe400078e00ff */
[----:B------:R-:W-:-:S04]  /*6b30*/  IMAD.WIDE.U32 R108, R31, R4, R108 ;  /* 0x000000041f6c7225 */ /* 0x000fc800078e006c */
[----:B------:R-:W-:Y:S01]  /*6b40*/  IMAD.IADD R98, R99, 0x1, R115 ;  /* 0x0000000163627824 */ /* 0x000fe200078e0273 */
[----:B------:R-:W-:Y:S01]  /*6b50*/  IADD3 R110, P0, PT, R111, R108, RZ ;  /* 0x0000006c6f6e7210 */ /* 0x000fe20007f1e0ff */
[----:B------:R-:W-:Y:S02]  /*6b60*/  IMAD.X R103, RZ, RZ, RZ, P1 ;  /* 0x000000ffff677224 */ /* 0x000fe400008e06ff */
[----:B------:R-:W-:Y:S02]  /*6b70*/  IMAD.MOV.U32 R99, RZ, RZ, RZ ;  /* 0x000000ffff637224 */ /* 0x000fe400078e00ff */
[----:B------:R-:W-:-:S04]  /*6b80*/  IMAD.WIDE.U32 R100, R29, R7, R100 ;  /* 0x000000071d647225 */ /* 0x000fc800078e0064 */
[----:B------:R-:W-:Y:S01]  /*6b90*/  IMAD.WIDE.U32 R102, R121, R43, R102 ;  /* 0x0000002b79667225 */ /* 0x000fe200078e0066 */
[----:B------:R-:W-:Y:S02]  /*6ba0*/  IADD3 R100, P2, PT, R113, R100, RZ ;  /* 0x0000006471647210 */ /* 0x000fe40007f5e0ff */
[----:B------:R-:W-:Y:S01]  /*6bb0*/  IADD3 R101, PT, PT, R106, R101, RZ ;  /* 0x000000656a657210 */ /* 0x000fe20007ffe0ff */
[----:B------:R-:W-:-:S04]  /*6bc0*/  IMAD.WIDE.U32 R98, R32, R2, R98 ;  /* 0x0000000220627225 */ /* 0x000fc800078e0062 */
[----:B------:R-:W-:Y:S01]  /*6bd0*/  IMAD.IADD R109, R114, 0x1, R109 ;  /* 0x00000001726d7824 */ /* 0x000fe200078e026d */
[----:B------:R-:W-:Y:S01]  /*6be0*/  IADD3 R108, PT, PT, R99, R107, RZ ;  /* 0x0000006b636c7210 */ /* 0x000fe20007ffe0ff */
[----:B------:R-:W-:Y:S02]  /*6bf0*/  IMAD.IADD R113, R63, 0x1, R103 ;  /* 0x000000013f717824 */ /* 0x000fe400078e0267 */
[----:B------:R-:W-:Y:S02]  /*6c00*/  HFMA2 R103, -RZ, RZ, 0, 0 ;  /* 0x00000000ff677431 */ /* 0x000fe400000001ff */
[----:B------:R-:W-:Y:S01]  /*6c10*/  IMAD.X R111, RZ, RZ, RZ, P0 ;  /* 0x000000ffff6f7224 */ /* 0x000fe200000e06ff */
[----:B------:R-:W-:Y:S01]  /*6c20*/  IADD3 R98, P0, PT, R109, R98, RZ ;  /* 0x000000626d627210 */ /* 0x000fe20007f1e0ff */
[----:B------:R-:W-:Y:S02]  /*6c30*/  IMAD R119, R102, R65, RZ ;  /* 0x0000004166777224 */ /* 0x000fe400078e02ff */
[----:B------:R-:W-:-:S04]  /*6c40*/  IMAD.WIDE.U32 R110, R30, R5, R110 ;  /* 0x000000051e6e7225 */ /* 0x000fc800078e006e */
[----:B------:R-:W-:Y:S02]  /*6c50*/  IMAD.X R99, RZ, RZ, RZ, P0 ;  /* 0x000000ffff637224 */ /* 0x000fe400000e06ff */
[----:B------:R-:W-:Y:S01]  /*6c60*/  IMAD.HI.U32 R133, R119, R42, R102 ;  /* 0x0000002a77857227 */ /* 0x000fe200078e0066 */
[----:B------:R-:W-:Y:S02]  /*6c70*/  IADD3 R102, P1, PT, R101, R110, RZ ;  /* 0x0000006e65667210 */ /* 0x000fe40007f3e0ff */
[----:B------:R-:W-:Y:S01]  /*6c80*/  IADD3.X R101, PT, PT, RZ, RZ, RZ, P2, !PT ;  /* 0x000000ffff657210 */ /* 0x000fe200017fe4ff */
[----:B------:R-:W-:Y:S02]  /*6c90*/  IMAD.IADD R111, R105, 0x1, R111 ;  /* 0x00000001696f7824 */ /* 0x000fe400078e026f */
[----:B------:R-:W-:-:S04]  /*6ca0*/  IMAD.WIDE.U32 R98, R31, R3, R98 ;  /* 0x000000031f627225 */ /* 0x000fc800078e0062 */
[----:B------:R-:W-:Y:S01]  /*6cb0*/  IMAD.MOV.U32 R109, RZ, RZ, RZ ;  /* 0x000000ffff6d7224 */ /* 0x000fe200078e00ff */
[----:B------:R-:W-:Y:S01]  /*6cc0*/  IADD3 R98, P0, PT, R111, R98, RZ ;  /* 0x000000626f627210 */ /* 0x000fe20007f1e0ff */
[----:B------:R-:W-:Y:S02]  /*6cd0*/  IMAD.X R103, RZ, RZ, RZ, P1 ;  /* 0x000000ffff677224 */ /* 0x000fe400008e06ff */
[----:B------:R-:W-:-:S04]  /*6ce0*/  IMAD.WIDE.U32 R108, R32, R0, R108 ;  /* 0x00000000206c7225 */ /* 0x000fc800078e006c */
[----:B------:R-:W-:Y:S01]  /*6cf0*/  IMAD.IADD R111, R115, 0x1, R99 ;  /* 0x00000001736f7824 */ /* 0x000fe200078e0263 */
[----:B------:R-:W-:Y:S01]  /*6d00*/  IADD3 R116, PT, PT, R109, R104, RZ ;  /* 0x000000686d747210 */ /* 0x000fe20007ffe0ff */
[----:B------:R-:W-:Y:S02]  /*6d10*/  IMAD.X R99, RZ, RZ, RZ, P0 ;  /* 0x000000ffff637224 */ /* 0x000fe400000e06ff */
[----:B------:R-:W-:Y:S01]  /*6d20*/  IMAD.WIDE.U32 R102, R29, R6, R102 ;  /* 0x000000061d667225 */ /* 0x000fe200078e0066 */
[----:B------:R-:W-:-:S03]  /*6d30*/  IADD3 R108, P0, PT, R111, R108, RZ ;  /* 0x0000006c6f6c7210 */ /* 0x000fc60007f1e0ff */
[----:B------:R-:W-:-:S04]  /*6d40*/  IMAD.WIDE.U32 R100, R112, R45, R100 ;  /* 0x0000002d70647225 */ /* 0x000fc800078e0064 */
[----:B------:R-:W-:Y:S01]  /*6d50*/  IMAD.WIDE.U32 R98, R30, R4, R98 ;  /* 0x000000041e627225 */ /* 0x000fe200078e0062 */
[----:B------:R-:W-:Y:S02]  /*6d60*/  IADD3 R100, P1, PT, R113, R100, RZ ;  /* 0x0000006471647210 */ /* 0x000fe40007f3e0ff */
[----:B------:R-:W-:Y:S01]  /*6d70*/  IADD3 R117, PT, PT, R61, R101, RZ ;  /* 0x000000653d757210 */ /* 0x000fe20007ffe0ff */
[----:B------:R-:W-:Y:S01]  /*6d80*/  IMAD.IADD R103, R139, 0x1, R103 ;  /* 0x000000018b677824 */ /* 0x000fe200078e0267 */
[----:B------:R-:W-:Y:S01]  /*6d90*/  IADD3 R131, PT, PT, R114, R99, RZ ;  /* 0x0000006372837210 */ /* 0x000fe20007ffe0ff */
[----:B------:R-:W-:Y:S02]  /*6da0*/  IMAD.X R109, RZ, RZ, RZ, P0 ;  /* 0x000000ffff6d7224 */ /* 0x000fe400000e06ff */
[----:B------:R-:W-:Y:S01]  /*6db0*/  IMAD.X R101, RZ, RZ, RZ, P1 ;  /* 0x000000ffff657224 */ /* 0x000fe200008e06ff */
[----:B------:R-:W-:Y:S01]  /*6dc0*/  IADD3 R98, P0, PT, R103, R98, RZ ;  /* 0x0000006267627210 */ /* 0x000fe20007f1e0ff */
[----:B------:R-:W-:-:S02]  /*6dd0*/  IMAD.MOV.U32 R103, RZ, RZ, RZ ;  /* 0x000000ffff677224 */ /* 0x000fc400078e00ff */
[----:B------:R-:W-:Y:S01]  /*6de0*/  IMAD.WIDE.U32 R100, R121, R44, R100 ;  /* 0x0000002c79647225 */ /* 0x000fe200078e0064 */
[----:B------:R-:W-:-:S03]  /*6df0*/  IADD3.X R99, PT, PT, RZ, RZ, RZ, P0, !PT ;  /* 0x000000ffff637210 */ /* 0x000fc600007fe4ff */
[----:B------:R-:W-:-:S04]  /*6e00*/  IMAD.WIDE.U32 R102, R28, R7, R102 ;  /* 0x000000071c667225 */ /* 0x000fc800078e0066 */
[----:B------:R-:W-:Y:S01]  /*6e10*/  IMAD.IADD R111, R64, 0x1, R133 ;  /* 0x00000001406f7824 */ /* 0x000fe200078e0285 */
[----:B------:R-:W-:Y:S01]  /*6e20*/  IADD3 R102, P2, PT, R117, R102, RZ ;  /* 0x0000006675667210 */ /* 0x000fe20007f5e0ff */
[----:B------:R-:W-:Y:S01]  /*6e30*/  IMAD.WIDE.U32 R108, R31, R2, R108 ;  /* 0x000000021f6c7225 */ /* 0x000fe200078e006c */
[----:B------:R-:W-:Y:S02]  /*6e40*/  MOV R117, RZ ;  /* 0x000000ff00757202 */ /* 0x000fe40000000f00 */
[----:B------:R-:W-:Y:S01]  /*6e50*/  IADD3 R100, P3, PT, R111, R100, RZ ;  /* 0x000000646f647210 */ /* 0x000fe20007f7e0ff */
[----:B------:R-:W-:Y:S01]  /*6e60*/  IMAD.IADD R113, R62, 0x1, R101 ;  /* 0x000000013e717824 */ /* 0x000fe200078e0265 */
[----:B------:R-:W-:Y:S01]  /*6e70*/  IADD3 R108, P0, PT, R131, R108, RZ ;  /* 0x0000006c836c7210 */ /* 0x000fe20007f1e0ff */
[----:B------:R-:W-:Y:S01]  /*6e80*/  IMAD.WIDE.U32 R98, R29, R5, R98 ;  /* 0x000000051d627225 */ /* 0x000fe200078e0062 */
[----:B------:R-:W-:-:S03]  /*6e90*/  IADD3 R111, PT, PT, R107, R109, RZ ;  /* 0x0000006d6b6f7210 */ /* 0x000fc60007ffe0ff */
[----:B------:R-:W-:Y:S02]  /*6ea0*/  IMAD.IADD R101, R106, 0x1, R103 ;  /* 0x000000016a657824 */ /* 0x000fe400078e0267 */
[----:B------:R-:W-:-:S03]  /*6eb0*/  IMAD.WIDE.U32 R116, R8, R32, R116 ;  /* 0x0000002008747225 */ /* 0x000fc600078e0074 */
[----:B------:R-:W-:Y:S01]  /*6ec0*/  IADD3 R98, P1, PT, R101, R98, RZ ;  /* 0x0000006265627210 */ /* 0x000fe20007f3e0ff */
[----:B------:R-:W-:Y:S01]  /*6ed0*/  IMAD.X R109, RZ, RZ, RZ, P0 ;  /* 0x000000ffff6d7224 */ /* 0x000fe200000e06ff */
[----:B------:R-:W-:Y:S01]  /*6ee0*/  IADD3 R110, P0, PT, R116, R111, RZ ;  /* 0x0000006f746e7210 */ /* 0x000fe20007f1e0ff */
[----:B------:R-:W-:Y:S02]  /*6ef0*/  IMAD.X R101, RZ, RZ, RZ, P3 ;  /* 0x000000ffff657224 */ /* 0x000fe400018e06ff */
[----:B------:R-:W-:Y:S02]  /*6f00*/  IMAD.X R103, RZ, RZ, RZ, P2 ;  /* 0x000000ffff677224 */ /* 0x000fe400010e06ff */
[----:B------:R-:W-:-:S04]  /*6f10*/  IMAD.WIDE.U32 R100, R119, R43, R100 ;  /* 0x0000002b77647225 */ /* 0x000fc800078e0064 */
[----:B------:R-:W-:Y:S01]  /*6f20*/  IMAD.IADD R99, R105, 0x1, R99 ;  /* 0x0000000169637824 */ /* 0x000fe200078e0263 */
[----:B------:R-:W-:Y:S01]  /*6f30*/  IADD3 R131, PT, PT, R63, R101, RZ ;  /* 0x000000653f837210 */ /* 0x000fe20007ffe0ff */
[----:B------:R-:W-:-:S04]  /*6f40*/  IMAD.WIDE.U32 R108, R30, R3, R108 ;  /* 0x000000031e6c7225 */ /* 0x000fc800078e006c */
[----:B------:R-:W-:Y:S01]  /*6f50*/  IMAD.X R111, RZ, RZ, RZ, P0 ;  /* 0x000000ffff6f7224 */ /* 0x000fe200000e06ff */
[----:B------:R-:W-:Y:S01]  /*6f60*/  IADD3 R108, P2, PT, R99, R108, RZ ;  /* 0x0000006c636c7210 */ /* 0x000fe20007f5e0ff */
[----:B------:R-:W-:Y:S01]  /*6f70*/  IMAD.WIDE.U32 R102, R112, R46, R102 ;  /* 0x0000002e70667225 */ /* 0x000fe200078e0066 */
[----:B------:R-:W-:-:S03]  /*6f80*/  IADD3 R109, PT, PT, R115, R109, RZ ;  /* 0x0000006d736d7210 */ /* 0x000fc60007ffe0ff */
[----:B------:R-:W-:Y:S01]  /*6f90*/  IMAD R120, R100, R65, RZ ;  /* 0x0000004164787224 */ /* 0x000fe200078e02ff */
[----:B------:R-:W-:Y:S01]  /*6fa0*/  IADD3 R102, P3, PT, R113, R102, RZ ;  /* 0x0000006671667210 */ /* 0x000fe20007f7e0ff */
[----:B------:R-:W-:-:S04]  /*6fb0*/  IMAD.WIDE.U32 R110, R31, R0, R110 ;  /* 0x000000001f6e7225 */ /* 0x000fc800078e006e */
[----:B------:R-:W-:Y:S01]  /*6fc0*/  IMAD.MOV.U32 R101, RZ, RZ, RZ ;  /* 0x000000ffff657224 */ /* 0x000fe200078e00ff */
[----:B------:R-:W-:Y:S01]  /*6fd0*/  IADD3 R111, PT, PT, R104, R111, RZ ;  /* 0x0000006f686f7210 */ /* 0x000fe20007ffe0ff */
[----:B------:R-:W-:Y:S02]  /*6fe0*/  IMAD.X R99, RZ, RZ, RZ, P1 ;  /* 0x000000ffff637224 */ /* 0x000fe400008e06ff */
[----:B------:R-:W-:Y:S01]  /*6ff0*/  IMAD.HI.U32 R113, R120, R42, R100 ;  /* 0x0000002a78717227 */ /* 0x000fe200078e0064 */
[----:B------:R-:W-:Y:S02]  /*7000*/  IADD3 R100, P1, PT, R109, R110, RZ ;  /* 0x0000006e6d647210 */ /* 0x000fe40007f3e0ff */
[----:B------:R-:W-:Y:S01]  /*7010*/  IADD3 R116, P0, PT, R117, R111, RZ ;  /* 0x0000006f75747210 */ /* 0x000fe20007f1e0ff */
[----:B------:R-:W-:Y:S02]  /*7020*/  IMAD.X R109, RZ, RZ, RZ, P2 ;  /* 0x000000ffff6d7224 */ /* 0x000fe400010e06ff */
[----:B------:R-:W-:-:S04]  /*7030*/  IMAD.WIDE.U32 R98, R28, R6, R98 ;  /* 0x000000061c627225 */ /* 0x000fc800078e0062 */
[----:B------:R-:W-:Y:S01]  /*7040*/  IMAD.IADD R133, R60, 0x1, R103 ;  /* 0x000000013c857824 */ /* 0x000fe200078e0267 */
[----:B------:R-:W-:Y:S01]  /*7050*/  IADD3 R99, PT, PT, R139, R99, RZ ;  /* 0x000000638b637210 */ /* 0x000fe20007ffe0ff */
[----:B------:R-:W-:-:S04]  /*7060*/  IMAD.WIDE.U32 R108, R29, R4, R108 ;  /* 0x000000041d6c7225 */ /* 0x000fc800078e006c */
[----:B------:R-:W-:Y:S02]  /*7070*/  IMAD.X R103, RZ, RZ, RZ, P3 ;  /* 0x000000ffff677224 */ /* 0x000fe400018e06ff */
[----:B------:R-:W-:Y:S01]  /*7080*/  IMAD.X R101, RZ, RZ, RZ, P1 ;  /* 0x000000ffff657224 */ /* 0x000fe200008e06ff */
[----:B------:R-:W-:Y:S01]  /*7090*/  IADD3 R108, P1, PT, R99, R108, RZ ;  /* 0x0000006c636c7210 */ /* 0x000fe20007f3e0ff */
[----:B------:R-:W-:-:S04]  /*70a0*/  IMAD.WIDE.U32 R110, R121, R45, R102 ;  /* 0x0000002d796e7225 */ /* 0x000fc800078e0066 */
[----:B------:R-:W-:Y:S01]  /*70b0*/  IMAD.IADD R117, R114, 0x1, R109 ;  /* 0x0000000172757824 */ /* 0x000fe200078e026d */
[----:B------:R-:W-:Y:S01]  /*70c0*/  IADD3 R111, PT, PT, R61, R111, RZ ;  /* 0x0000006f3d6f7210 */ /* 0x000fe20007ffe0ff */
[----:B------:R-:W-:Y:S01]  /*70d0*/  IMAD.WIDE.U32 R102, R30, R2, R100 ;  /* 0x000000021e667225 */ /* 0x000fe200078e0064 */
[----:B------:R-:W-:-:S03]  /*70e0*/  IADD3 R100, P2, PT, R131, R110, RZ ;  /* 0x0000006e83647210 */ /* 0x000fc60007f5e0ff */
[----:B------:R-:W-:Y:S01]  /*70f0*/  IMAD.MOV.U32 R99, RZ, RZ, RZ ;  /* 0x000000ffff637224 */ /* 0x000fe200078e00ff */
[----:B------:R-:W-:Y:S01]  /*7100*/  IADD3 R103, PT, PT, R107, R103, RZ ;  /* 0x000000676b677210 */ /* 0x000fe20007ffe0ff */
[----:B------:R-:W-:Y:S01]  /*7110*/  IMAD.X R109, RZ, RZ, RZ, P1 ;  /* 0x000000ffff6d7224 */ /* 0x000fe200008e06ff */
[----:B------:R-:W-:Y:S01]  /*7120*/  IADD3 R102, P1, PT, R117, R102, RZ ;  /* 0x0000006675667210 */ /* 0x000fe20007f3e0ff */
[----:B------:R-:W-:Y:S01]  /*7130*/  IMAD.WIDE.U32 R98, R27, R7, R98 ;  /* 0x000000071b627225 */ /* 0x000fe200078e0062 */
[----:B------:R-:W-:-:S03]  /*7140*/  IADD3.X R101, PT, PT, RZ, RZ, RZ, P2, !PT ;  /* 0x000000ffff657210 */ /* 0x000fc600017fe4ff */
[----:B------:R-:W-:Y:S01]  /*7150*/  IMAD.X R117, RZ, RZ, RZ, P0 ;  /* 0x000000ffff757224 */ /* 0x000fe200000e06ff */
[----:B------:R-:W-:Y:S01]  /*7160*/  IADD3 R98, P3, PT, R133, R98, RZ ;  /* 0x0000006285627210 */ /* 0x000fe20007f7e0ff */
[----:B------:R-:W-:-:S04]  /*7170*/  IMAD.WIDE.U32 R108, R28, R5, R108 ;  /* 0x000000051c6c7225 */ /* 0x000fc800078e006c */
[----:B------:R-:W-:Y:S02]  /*7180*/  IMAD.IADD R99, R106, 0x1, R99 ;  /* 0x000000016a637824 */ /* 0x000fe400078e0263 */
[----:B------:R-:W-:-:S03]  /*7190*/  IMAD.WIDE.U32 R116, R8, R31, R116 ;  /* 0x0000001f08747225 */ /* 0x000fc600078e0074 */
[----:B------:R-:W-:Y:S01]  /*71a0*/  IADD3 R110, P2, PT, R99, R108, RZ ;  /* 0x0000006c636e7210 */ /* 0x000fe20007f5e0ff */
[----:B------:R-:W-:Y:S01]  /*71b0*/  IMAD.X R99, RZ, RZ, RZ, P3 ;  /* 0x000000ffff637224 */ /* 0x000fe200018e06ff */
[----:B------:R-:W-:Y:S01]  /*71c0*/  IADD3 R108, P0, PT, R116, R103, RZ ;  /* 0x00000067746c7210 */ /* 0x000fe20007f1e0ff */
[----:B------:R-:W-:Y:S01]  /*71d0*/  IMAD.IADD R131, R105, 0x1, R109 ;  /* 0x0000000169837824 */ /* 0x000fe200078e026d */
[----:B------:R-:W-:Y:S01]  /*71e0*/  IADD3.X R103, PT, PT, RZ, RZ, RZ, P1, !PT ;  /* 0x000000ffff677210 */ /* 0x000fe20000ffe4ff */
[----:B------:R-:W-:Y:S01]  /*71f0*/  IMAD.WIDE.U32 R98, R112, R47, R98 ;  /* 0x0000002f70627225 */ /* 0x000fe200078e0062 */
[----:B------:R-:W-:-:S03]  /*7200*/  IADD3.X R109, PT, PT, RZ, RZ, RZ, P0, !PT ;  /* 0x000000ffff6d7210 */ /* 0x000fc600007fe4ff */
[----:B------:R-:W-:Y:S01]  /*7210*/  IMAD.WIDE.U32 R102, R29, R3, R102 ;  /* 0x000000031d667225 */ /* 0x000fe200078e0066 */
[----:B------:R-:W-:-:S03]  /*7220*/  IADD3 R98, P3, PT, R111, R98, RZ ;  /* 0x000000626f627210 */ /* 0x000fc60007f7e0ff */
[----:B------:R-:W-:Y:S01]  /*7230*/  IMAD.WIDE.U32 R100, R119, R44, R100 ;  /* 0x0000002c77647225 */ /* 0x000fe200078e0064 */
[----:B------:R-:W-:Y:S02]  /*7240*/  IADD3 R102, P0, PT, R131, R102, RZ ;  /* 0x0000006683667210 */ /* 0x000fe40007f1e0ff */
[----:B------:R-:W-:Y:S01]  /*7250*/  IADD3 R131, PT, PT, R59, R99, RZ ;  /* 0x000000633b837210 */ /* 0x000fe20007ffe0ff */
[----:B------:R-:W-:Y:S01]  /*7260*/  IMAD.IADD R113, R64, 0x1, R113 ;  /* 0x0000000140717824 */ /* 0x000fe200078e0271 */
[----:B------:R-:W-:Y:S01]  /*7270*/  IADD3.X R99, PT, PT, RZ, RZ, RZ, P3, !PT ;  /* 0x000000ffff637210 */ /* 0x000fe20001ffe4ff */
[----:B------:R-:W-:-:S03]  /*7280*/  IMAD.WIDE.U32 R108, R30, R0, R108 ;  /* 0x000000001e6c7225 */ /* 0x000fc600078e006c */
[----:B------:R-:W-:Y:S01]  /*7290*/  IADD3 R100, P4, PT, R113, R100, RZ ;  /* 0x0000006471647210 */ /* 0x000fe20007f9e0ff */
[----:B------:R-:W-:Y:S02]  /*72a0*/  IMAD.IADD R103, R115, 0x1, R103 ;  /* 0x0000000173677824 */ /* 0x000fe400078e0267 */
[----:B------:R-:W-:Y:S02]  /*72b0*/  IMAD.X R111, RZ, RZ, RZ, P2 ;  /* 0x000000ffff6f7224 */ /* 0x000fe400010e06ff */
[----:B------:R-:W-:Y:S01]  /*72c0*/  IMAD.IADD R109, R104, 0x1, R109 ;  /* 0x00000001686d7824 */ /* 0x000fe200078e026d */
[----:B------:R-:W-:Y:S01]  /*72d0*/  IADD3 R108, P1, PT, R103, R108, RZ ;  /* 0x0000006c676c7210 */ /* 0x000fe20007f3e0ff */
[----:B------:R-:W-:Y:S02]  /*72e0*/  IMAD.X R103, RZ, RZ, RZ, P0 ;  /* 0x000000ffff677224 */ /* 0x000fe400000e06ff */
[----:B------:R-:W-:Y:S01]  /*72f0*/  IMAD.WIDE.U32 R110, R27, R6, R110 ;  /* 0x000000061b6e7225 */ /* 0x000fe200078e006e */
[----:B------:R-:W-:-:S03]  /*7300*/  IADD3 R116, P0, PT, R117, R109, RZ ;  /* 0x0000006d75747210 */ /* 0x000fc60007f1e0ff */
[----:B------:R-:W-:Y:S01]  /*7310*/  IMAD.IADD R113, R62, 0x1, R101 ;  /* 0x000000013e717824 */ /* 0x000fe200078e0265 */
[----:B------:R-:W-:Y:S01]  /*7320*/  IADD3.X R117, PT, PT, RZ, RZ, RZ, P0, !PT ;  /* 0x000000ffff757210 */ /* 0x000fe200007fe4ff */
        /* <DEDUP_REMOVED lines=8> */
[----:B------:R-:W-:Y:S01]  /*73b0*/  IADD3 R135, PT, PT, R63, R101, RZ ;  /* 0x000000653f877210 */ /* 0x000fe20007ffe0ff */
[----:B------:R-:W-:Y:S01]  /*73c0*/  IMAD R122, R100, R65, RZ ;  /* 0x00000041647a7224 */ /* 0x000fe200078e02ff */
[----:B------:R-:W-:Y:S01]  /*73d0*/  IADD3 R98, P1, PT, R113, R98, RZ ;  /* 0x0000006271627210 */ /* 0x000fe20007f3e0ff */
[----:B------:R-:W-:Y:S02]  /*73e0*/  IMAD.MOV.U32 R101, RZ, RZ, RZ ;  /* 0x000000ffff657224 */ /* 0x000fe400078e00ff */
[----:B------:R-:W-:-:S04]  /*73f0*/  IMAD.WIDE.U32 R108, R29, R2, R108 ;  /* 0x000000021d6c7225 */ /* 0x000fc800078e006c */
[----:B------:R-:W-:Y:S01]  /*7400*/  IMAD.IADD R133, R60, 0x1, R99 ;  /* 0x000000013c857824 */ /* 0x000fe200078e0263 */
[----:B------:R-:W-:Y:S01]  /*7410*/  IADD3.X R99, PT, PT, RZ, RZ, RZ, P1, !PT ;  /* 0x000000ffff637210 */ /* 0x000fe20000ffe4ff */
[----:B------:R-:W-:Y:S01]  /*7420*/  IMAD.HI.U32 R113, R122, R42, R100 ;  /* 0x0000002a7a717227 */ /* 0x000fe200078e0064 */
[----:B------:R-:W-:-:S03]  /*7430*/  IADD3 R108, P2, PT, R103, R108, RZ ;  /* 0x0000006c676c7210 */ /* 0x000fc60007f5e0ff */
[----:B------:R-:W-:Y:S02]  /*7440*/  IMAD.IADD R109, R107, 0x1, R109 ;  /* 0x000000016b6d7824 */ /* 0x000fe400078e026d */
[----:B------:R-:W-:-:S04]  /*7450*/  IMAD.WIDE.U32 R116, R8, R30, R116 ;  /* 0x0000001e08747225 */ /* 0x000fc800078e0074 */
[----:B------:R-:W-:Y:S01]  /*7460*/  IMAD.MOV.U32 R100, RZ, RZ, R110 ;  /* 0x000000ffff647224 */ /* 0x000fe200078e006e */
[----:B------:R-:W-:Y:S01]  /*7470*/  IADD3 R110, P0, PT, R116, R109, RZ ;  /* 0x0000006d746e7210 */ /* 0x000fe20007f1e0ff */
[----:B------:R-:W-:Y:S01]  /*7480*/  IMAD.X R103, RZ, RZ, RZ, P3 ;  /* 0x000000ffff677224 */ /* 0x000fe200018e06ff */
[----:B------:R-:W-:Y:S01]  /*7490*/  IADD3.X R109, PT, PT, RZ, RZ, RZ, P2, !PT ;  /* 0x000000ffff6d7210 */ /* 0x000fe200017fe4ff */
[----:B------:R-:W-:-:S04]  /*74a0*/  IMAD.WIDE.U32 R100, R26, R7, R100 ;  /* 0x000000071a647225 */ /* 0x000fc800078e0064 */
[----:B------:R-:W-:Y:S01]  /*74b0*/  IMAD.WIDE.U32 R98, R119, R45, R98 ;  /* 0x0000002d77627225 */ /* 0x000fe200078e0062 */
[----:B------:R-:W-:-:S03]  /*74c0*/  IADD3 R100, P3, PT, R131, R100, RZ ;  /* 0x0000006483647210 */ /* 0x000fc60007f7e0ff */
[----:B------:R-:W-:Y:S01]  /*74d0*/  IMAD.WIDE.U32 R102, R27, R5, R102 ;  /* 0x000000051b667225 */ /* 0x000fe200078e0066 */
[----:B------:R-:W-:-:S03]  /*74e0*/  IADD3 R131, PT, PT, R61, R99, RZ ;  /* 0x000000633d837210 */ /* 0x000fc60007ffe0ff */
[----:B------:R-:W-:Y:S02]  /*74f0*/  IMAD.IADD R101, R106, 0x1, R101 ;  /* 0x000000016a657824 */ /* 0x000fe400078e0265 */
[----:B------:R-:W-:Y:S01]  /*7500*/  IMAD.X R111, RZ, RZ, RZ, P0 ;  /* 0x000000ffff6f7224 */ /* 0x000fe200000e06ff */
[----:B------:R-:W-:Y:S01]  /*7510*/  IADD3 R98, P0, PT, R135, R98, RZ ;  /* 0x0000006287627210 */ /* 0x000fe20007f1e0ff */
[----:B------:R-:W-:Y:S01]  /*7520*/  IMAD.IADD R103, R105, 0x1, R103 ;  /* 0x0000000169677824 */ /* 0x000fe200078e0267 */
[----:B------:R-:W-:Y:S01]  /*7530*/  IADD3 R102, P1, PT, R101, R102, RZ ;  /* 0x0000006665667210 */ /* 0x000fe20007f3e0ff */
[----:B------:R-:W-:-:S04]  /*7540*/  IMAD.WIDE.U32 R108, R28, R3, R108 ;  /* 0x000000031c6c7225 */ /* 0x000fc800078e006c */
[----:B------:R-:W-:Y:S01]  /*7550*/  IMAD.X R101, RZ, RZ, RZ, P3 ;  /* 0x000000ffff657224 */ /* 0x000fe200018e06ff */
[----:B------:R-:W-:Y:S01]  /*7560*/  IADD3 R108, P3, PT, R103, R108, RZ ;  /* 0x0000006c676c7210 */ /* 0x000fe20007f7e0ff */
[----:B------:R-:W-:Y:S01]  /*7570*/  IMAD.X R99, RZ, RZ, RZ, P0 ;  /* 0x000000ffff637224 */ /* 0x000fe200000e06ff */
[----:B------:R-:W-:Y:S01]  /*7580*/  IADD3.X R103, PT, PT, RZ, RZ, RZ, P1, !PT ;  /* 0x000000ffff677210 */ /* 0x000fe20000ffe4ff */
[----:B------:R-:W-:-:S04]  /*7590*/  IMAD.WIDE.U32 R110, R29, R0, R110 ;  /* 0x000000001d6e7225 */ /* 0x000fc800078e006e */
[----:B------:R-:W-:Y:S01]  /*75a0*/  IMAD.IADD R109, R115, 0x1, R109 ;  /* 0x00000001736d7824 */ /* 0x000fe200078e026d */
[----:B------:R-:W-:Y:S01]  /*75b0*/  IADD3 R116, PT, PT, R104, R111, RZ ;  /* 0x0000006f68747210 */ /* 0x000fe20007ffe0ff */
[----:B------:R-:W-:-:S03]  /*75c0*/  IMAD.WIDE.U32 R98, R120, R44, R98 ;  /* 0x0000002c78627225 */ /* 0x000fc600078e0062 */
[----:B------:R-:W-:Y:S01]  /*75d0*/  IADD3 R110, P2, PT, R109, R110, RZ ;  /* 0x0000006e6d6e7210 */ /* 0x000fe20007f5e0ff */
[----:B------:R-:W-:Y:S01]  /*75e0*/  IMAD.IADD R113, R64, 0x1, R113 ;  /* 0x0000000140717824 */ /* 0x000fe200078e0271 */
[----:B------:R-:W-:Y:S01]  /*75f0*/  IADD3 R116, P0, PT, R117, R116, RZ ;  /* 0x0000007475747210 */ /* 0x000fe20007f1e0ff */
[----:B------:R-:W-:-:S03]  /*7600*/  IMAD.WIDE.U32 R100, R112, R48, R100 ;  /* 0x0000003070647225 */ /* 0x000fc600078e0064 */
[----:B------:R-:W-:Y:S01]  /*7610*/  IADD3 R98, P1, PT, R113, R98, RZ ;  /* 0x0000006271627210 */ /* 0x000fe20007f3e0ff */
[----:B------:R-:W-:Y:S01]  /*7620*/  IMAD.WIDE.U32 R102, R26, R6, R102 ;  /* 0x000000061a667225 */ /* 0x000fe200078e0066 */
[----:B------:R-:W-:Y:S02]  /*7630*/  IADD3 R113, PT, PT, R62, R99, RZ ;  /* 0x000000633e717210 */ /* 0x000fe40007ffe0ff */
[----:B------:R-:W-:Y:S01]  /*7640*/  IADD3 R100, P4, PT, R133, R100, RZ ;  /* 0x0000006485647210 */ /* 0x000fe20007f9e0ff */
[----:B------:R-:W-:Y:S02]  /*7650*/  IMAD.X R109, RZ, RZ, RZ, P3 ;  /* 0x000000ffff6d7224 */ /* 0x000fe400018e06ff */
[----:B------:R-:W-:Y:S02]  /*7660*/  IMAD.IADD R99, R139, 0x1, R103 ;  /* 0x000000018b637824 */ /* 0x000fe400078e0267 */
[----:B------:R-:W-:Y:S02]  /*7670*/  HFMA2 R103, -RZ, RZ, 0, 0 ;  /* 0x00000000ff677431 */ /* 0x000fe400000001ff */
[----:B------:R-:W-:-:S04]  /*7680*/  IMAD.WIDE.U32 R108, R27, R4, R108 ;  /* 0x000000041b6c7225 */ /* 0x000fc800078e006c */
[----:B------:R-:W-:Y:S02]  /*7690*/  IMAD.IADD R133, R58, 0x1, R101 ;  /* 0x000000013a857824 */ /* 0x000fe400078e0265 */
[----:B------:R-:W-:Y:S02]  /*76a0*/  IMAD.X R101, RZ, RZ, RZ, P4 ;  /* 0x000000ffff657224 */ /* 0x000fe400020e06ff */
[----:B------:R-:W-:Y:S01]  /*76b0*/  IMAD.X R111, RZ, RZ, RZ, P2 ;  /* 0x000000ffff6f7224 */ /* 0x000fe200010e06ff */
[----:B------:R-:W-:Y:S01]  /*76c0*/  IADD3 R108, P2, PT, R99, R108, RZ ;  /* 0x0000006c636c7210 */ /* 0x000fe20007f5e0ff */
[----:B------:R-:W-:-:S04]  /*76d0*/  IMAD.WIDE.U32 R100, R121, R47, R100 ;  /* 0x0000002f79647225 */ /* 0x000fc800078e0064 */
[----:B------:R-:W-:Y:S01]  /*76e0*/  IMAD.IADD R117, R114, 0x1, R109 ;  /* 0x0000000172757824 */ /* 0x000fe200078e026d */
[----:B------:R-:W-:Y:S01]  /*76f0*/  IADD3.X R109, PT, PT, RZ, RZ, RZ, P2, !PT ;  /* 0x000000ffff6d7210 */ /* 0x000fe200017fe4ff */
[----:B------:R-:W-:Y:S01]  /*7700*/  IMAD.WIDE.U32 R102, R25, R7, R102 ;  /* 0x0000000719667225 */ /* 0x000fe200078e0066 */
[----:B------:R-:W-:-:S03]  /*7710*/  IADD3 R100, P4, PT, R131, R100, RZ ;  /* 0x0000006483647210 */ /* 0x000fc60007f9e0ff */
[----:B------:R-:W-:Y:S01]  /*7720*/  IMAD.WIDE.U32 R110, R28, R2, R110 ;  /* 0x000000021c6e7225 */ /* 0x000fe200078e006e */
[----:B------:R-:W-:-:S03]  /*7730*/  IADD3 R102, P3, PT, R133, R102, RZ ;  /* 0x0000006685667210 */ /* 0x000fc60007f7e0ff */
[----:B------:R-:W-:Y:S01]  /*7740*/  IMAD.IADD R99, R106, 0x1, R103 ;  /* 0x000000016a637824 */ /* 0x000fe200078e0267 */
[----:B------:R-:W-:Y:S01]  /*7750*/  IADD3 R110, P2, PT, R117, R110, RZ ;  /* 0x0000006e756e7210 */ /* 0x000fe20007f5e0ff */
[----:B------:R-:W-:Y:S01]  /*7760*/  IMAD.WIDE.U32 R108, R26, R5, R108 ;  /* 0x000000051a6c7225 */ /* 0x000fe200078e006c */
[----:B------:R-:W-:-:S03]  /*7770*/  IADD3 R131, PT, PT, R107, R111, RZ ;  /* 0x0000006f6b837210 */ /* 0x000fc60007ffe0ff */
[----:B------:R-:W-:Y:S01]  /*7780*/  IMAD.X R117, RZ, RZ, RZ, P0 ;  /* 0x000000ffff757224 */ /* 0x000fe200000e06ff */
[----:B------:R-:W-:Y:S01]  /*7790*/  IADD3 R109, PT, PT, R105, R109, RZ ;  /* 0x0000006d696d7210 */ /* 0x000fe20007ffe0ff */
[----:B------:R-:W-:Y:S02]  /*77a0*/  IMAD.IADD R133, R59, 0x1, R101 ;  /* 0x000000013b857824 */ /* 0x000fe400078e0265 */
[----:B------:R-:W-:Y:S01]  /*77b0*/  IMAD.X R101, RZ, RZ, RZ, P4 ;  /* 0x000000ffff657224 */ /* 0x000fe200020e06ff */
[----:B------:R-:W-:Y:S01]  /*77c0*/  IADD3 R108, P4, PT, R99, R108, RZ ;  /* 0x0000006c636c7210 */ /* 0x000fe20007f9e0ff */
[----:B------:R-:W-:Y:S02]  /*77d0*/  IMAD.X R103, RZ, RZ, RZ, P3 ;  /* 0x000000ffff677224 */ /* 0x000fe400018e06ff */
[----:B------:R-:W-:-:S04]  /*77e0*/  IMAD.WIDE.U32 R116, R8, R29, R116 ;  /* 0x0000001d08747225 */ /* 0x000fc800078e0074 */
[----:B------:R-:W-:Y:S02]  /*77f0*/  IMAD.X R99, RZ, RZ, RZ, P1 ;  /* 0x000000ffff637224 */ /* 0x000fe400008e06ff */
[----:B------:R-:W-:Y:S01]  /*7800*/  IMAD.WIDE.U32 R102, R112, R49, R102 ;  /* 0x0000003170667225 */ /* 0x000fe200078e0066 */
[----:B------:R-:W-:-:S03]  /*7810*/  IADD3 R112, P0, PT, R116, R131, RZ ;  /* 0x0000008374707210 */ /* 0x000fc60007f1e0ff */
[----:B------:R-:W-:Y:S01]  /*7820*/  IMAD.WIDE.U32 R100, R119, R46, R100 ;  /* 0x0000002e77647225 */ /* 0x000fe200078e0064 */
[----:B------:R-:W-:-:S03]  /*7830*/  IADD3 R103, PT, PT, R41, R103, RZ ;  /* 0x0000006729677210 */ /* 0x000fc60007ffe0ff */
[----:B------:R-:W-:Y:S01]  /*7840*/  IMAD.WIDE.U32 R98, R122, R43, R98 ;  /* 0x0000002b7a627225 */ /* 0x000fe200078e0062 */
[----:B------:R-:W-:Y:S02]  /*7850*/  IADD3 R100, P1, PT, R113, R100, RZ ;  /* 0x0000006471647210 */ /* 0x000fe40007f3e0ff */
[----:B------:R-:W-:Y:S01]  /*7860*/  IADD3 R135, PT, PT, R60, R101, RZ ;  /* 0x000000653c877210 */ /* 0x000fe20007ffe0ff */
[----:B------:R-:W-:Y:S02]  /*7870*/  IMAD.X R111, RZ, RZ, RZ, P2 ;  /* 0x000000ffff6f7224 */ /* 0x000fe400010e06ff */
[----:B------:R-:W-:Y:S01]  /*7880*/  IMAD.IADD R137, R63, 0x1, R99 ;  /* 0x000000013f897824 */ /* 0x000fe200078e0263 */
[----:B------:R-:W-:Y:S01]  /*7890*/  MOV R99, RZ ;  /* 0x000000ff00637202 */ /* 0x000fe20000000f00 */
[----:B------:R-:W-:-:S04]  /*78a0*/  IMAD.WIDE.U32 R110, R27, R3, R110 ;  /* 0x000000031b6e7225 */ /* 0x000fc800078e006e */
[----:B------:R-:W-:Y:S02]  /*78b0*/  IMAD.X R113, RZ, RZ, RZ, P0 ;  /* 0x000000ffff717224 */ /* 0x000fe400000e06ff */
[----:B------:R-:W-:Y:S02]  /*78c0*/  IMAD R118, R98, R65, RZ ;  /* 0x0000004162767224 */ /* 0x000fe400078e02ff */
[----:B------:R-:W-:Y:S02]  /*78d0*/  IMAD.IADD R111, R115, 0x1, R111 ;  /* 0x00000001736f7824 */ /* 0x000fe400078e026f */
[----:B------:R-:W-:-:S04]  /*78e0*/  IMAD.WIDE.U32 R112, R28, R0, R112 ;  /* 0x000000001c707225 */ /* 0x000fc800078e0070 */
[----:B------:R-:W-:Y:S01]  /*78f0*/  IMAD.HI.U32 R131, R118, R42, R98 ;  /* 0x0000002a76837227 */ /* 0x000fe200078e0062 */
[----:B------:R-:W-:Y:S02]  /*7900*/  IADD3 R98, P3, PT, R109, R110, RZ ;  /* 0x0000006e6d627210 */ /* 0x000fe40007f7e0ff */
[----:B------:R-:W-:Y:S01]  /*7910*/  IADD3 R112, P2, PT, R111, R112, RZ ;  /* 0x000000706f707210 */ /* 0x000fe20007f5e0ff */
[----:B------:R-:W-:Y:S01]  /*7920*/  IMAD.X R101, RZ, RZ, RZ, P1 ;  /* 0x000000ffff657224 */ /* 0x000fe200008e06ff */
[----:B------:R-:W-:Y:S01]  /*7930*/  IADD3 R131, PT, PT, R64, R131, RZ ;  /* 0x0000008340837210 */ /* 0x000fe20007ffe0ff */
[----:B------:R-:W-:Y:S01]  /*7940*/  IMAD.X R109, RZ, RZ, RZ, P4 ;  /* 0x000000ffff6d7224 */ /* 0x000fe200020e06ff */
[----:B------:R-:W-:Y:S01]  /*7950*/  IADD3 R102, P4, PT, R133, R102, RZ ;  /* 0x0000006685667210 */ /* 0x000fe20007f9e0ff */
[----:B------:R-:W-:-:S04]  /*7960*/  IMAD.WIDE.U32 R100, R120, R45, R100 ;  /* 0x0000002d78647225 */ /* 0x000fc800078e0064 */
[----:B------:R-:W-:-:S04]  /*7970*/  IMAD.WIDE.U32 R108, R25, R6, R108 ;  /* 0x00000006196c7225 */ /* 0x000fc800078e006c */
[----:B------:R-:W-:Y:S01]  /*7980*/  IMAD.X R99, RZ, RZ, RZ, P3 ;  /* 0x000000ffff637224 */ /* 0x000fe200018e06ff */
[----:B------:R-:W-:Y:S01]  /*7990*/  IADD3 R110, P0, PT, R103, R108, RZ ;  /* 0x0000006c676e7210 */ /* 0x000fe20007f1e0ff */
[----:B------:R-:W-:Y:S01]  /*79a0*/  IMAD.IADD R116, R104, 0x1, R113 ;  /* 0x0000000168747824 */ /* 0x000fe200078e0271 */
[----:B------:R-:W-:Y:S01]  /*79b0*/  IADD3.X R113, PT, PT, RZ, RZ, RZ, P2, !PT ;  /* 0x000000ffff717210 */ /* 0x000fe200017fe4ff */
[----:B------:R-:W-:Y:S01]  /*79c0*/  IMAD.WIDE.U32 R98, R26, R4, R98 ;  /* 0x000000041a627225 */ /* 0x000fe200078e0062 */
[----:B------:R-:W-:Y:S02]  /*79d0*/  IADD3 R100, P2, PT, R137, R100, RZ ;  /* 0x0000006489647210 */ /* 0x000fe40007f5e0ff */
[----:B------:R-:W-:Y:S01]  /*79e0*/  IADD3 R109, PT, PT, R139, R109, RZ ;  /* 0x0000006d8b6d7210 */ /* 0x000fe20007ffe0ff */
[----:B------:R-:W-:Y:S01]  /*79f0*/  IMAD.X R103, RZ, RZ, RZ, P4 ;  /* 0x000000ffff677224 */ /* 0x000fe200020e06ff */
[----:B------:R-:W-:Y:S01]  /*7a00*/  IADD3 R116, P1, PT, R117, R116, RZ ;  /* 0x0000007475747210 */ /* 0x000fe20007f3e0ff */
[----:B------:R-:W-:Y:S01]  /*7a10*/  IMAD.IADD R133, R61, 0x1, R101 ;  /* 0x000000013d857824 */ /* 0x000fe200078e0265 */
[----:B------:R-:W-:Y:S01]  /*7a20*/  IADD3.X R101, PT, PT, RZ, RZ, RZ, P2, !PT ;  /* 0x000000ffff657210 */ /* 0x000fe200017fe4ff */
[----:B------:R-:W-:Y:S01]  /*7a30*/  IMAD.WIDE.U32 R112, R27, R2, R112 ;  /* 0x000000021b707225 */ /* 0x000fe200078e0070 */
[----:B------:R-:W-:-:S03]  /*7a40*/  IADD3 R98, P3, PT, R109, R98, RZ ;  /* 0x000000626d627210 */ /* 0x000fc60007f7e0ff */
[----:B------:R-:W-:Y:S02]  /*7a50*/  IMAD.IADD R99, R114, 0x1, R99 ;  /* 0x0000000172637824 */ /* 0x000fe400078e0263 */
[----:B------:R-:W-:-:S03]  /*7a60*/  IMAD.WIDE.U32 R102, R121, R48, R102 ;  /* 0x0000003079667225 */ /* 0x000fc600078e0066 */
[----:B------:R-:W-:Y:S01]  /*7a70*/  IADD3 R108, P2, PT, R99, R112, RZ ;  /* 0x00000070636c7210 */ /* 0x000fe20007f5e0ff */
[----:B------:R-:W-:Y:S01]  /*7a80*/  IMAD.WIDE.U32 R100, R122, R44, R100 ;  /* 0x0000002c7a647225 */ /* 0x000fe200078e0064 */
[----:B------:R-:W-:Y:S02]  /*7a90*/  IADD3 R102, P4, PT, R135, R102, RZ ;  /* 0x0000006687667210 */ /* 0x000fe40007f9e0ff */
[----:B------:R-:W-:Y:S01]  /*7aa0*/  IADD3.X R109, PT, PT, RZ, RZ, RZ, P2, !PT ;  /* 0x000000ffff6d7210 */ /* 0x000fe200017fe4ff */
[----:B------:R-:W-:Y:S02]  /*7ab0*/  IMAD.IADD R103, R58, 0x1, R103 ;  /* 0x000000013a677824 */ /* 0x000fe400078e0267 */
[----:B------:R-:W-:Y:S02]  /*7ac0*/  IMAD.X R99, RZ, RZ, RZ, P3 ;  /* 0x000000ffff637224 */ /* 0x000fe400018e06ff */
[----:B------:R-:W-:Y:S01]  /*7ad0*/  IMAD.X R117, RZ, RZ, RZ, P1 ;  /* 0x000000ffff757224 */ /* 0x000fe200008e06ff */
[----:B------:R-:W-:Y:S01]  /*7ae0*/  IADD3 R110, P3, PT, R103, R110, RZ ;  /* 0x0000006e676e7210 */ /* 0x000fe20007f7e0ff */
[----:B------:R-:W-:Y:S01]  /*7af0*/  IMAD.IADD R135, R107, 0x1, R113 ;  /* 0x000000016b877824 */ /* 0x000fe200078e0271 */
[----:B------:R-:W-:Y:S01]  /*7b00*/  IADD3 R113, PT, PT, R62, R101, RZ ;  /* 0x000000653e717210 */ /* 0x000fe20007ffe0ff */
[----:B------:R-:W-:Y:S01]  /*7b10*/  IMAD.WIDE.U32 R98, R25, R5, R98 ;  /* 0x0000000519627225 */ /* 0x000fe200078e0062 */
[----:B------:R-:W-:-:S03]  /*7b20*/  IADD3 R100, P1, PT, R131, R100, RZ ;  /* 0x0000006483647210 */ /* 0x000fc60007f3e0ff */
[----:B------:R-:W-:Y:S02]  /*7b30*/  IMAD.X R101, RZ, RZ, RZ, P0 ;  /* 0x000000ffff657224 */ /* 0x000fe400000e06ff */
[----:B------:R-:W-:-:S03]  /*7b40*/  IMAD.WIDE.U32 R116, R8, R28, R116 ;  /* 0x0000001c08747225 */ /* 0x000fc600078e0074 */
[----:B------:R-:W-:Y:S01]  /*7b50*/  IADD3 R112, P2, PT, R101, R98, RZ ;  /* 0x0000006265707210 */ /* 0x000fe20007f5e0ff */
[----:B------:R-:W-:Y:S01]  /*7b60*/  IMAD.X R103, RZ, RZ, RZ, P4 ;  /* 0x000000ffff677224 */ /* 0x000fe200020e06ff */
[----:B------:R-:W-:Y:S01]  /*7b70*/  IADD3 R98, P0, PT, R116, R135, RZ ;  /* 0x0000008774627210 */ /* 0x000fe20007f1e0ff */
[----:B------:R-:W-:Y:S02]  /*7b80*/  IMAD.X R111, RZ, RZ, RZ, P3 ;  /* 0x000000ffff6f7224 */ /* 0x000fe400018e06ff */
[----:B------:R-:W-:-:S04]  /*7b90*/  IMAD.WIDE.U32 R102, R119, R47, R102 ;  /* 0x0000002f77667225 */ /* 0x000fc800078e0066 */
[----:B------:R-:W-:Y:S01]  /*7ba0*/  IMAD.IADD R101, R105, 0x1, R99 ;  /* 0x0000000169657824 */ /* 0x000fe200078e0263 */
[----:B------:R-:W-:Y:S01]  /*7bb0*/  IADD3.X R99, PT, PT, RZ, RZ, RZ, P0, !PT ;  /* 0x000000ffff637210 */ /* 0x000fe200007fe4ff */
[----:B------:R-:W-:Y:S01]  /*7bc0*/  IMAD.WIDE.U32 R108, R26, R3, R108 ;  /* 0x000000031a6c7225 */ /* 0x000fe200078e006c */
[----:B------:R-:W-:-:S03]  /*7bd0*/  IADD3 R102, P0, PT, R133, R102, RZ ;  /* 0x0000006685667210 */ /* 0x000fc60007f1e0ff */
[----:B------:R-:W-:Y:S01]  /*7be0*/  IMAD.WIDE.U32 R110, R121, R49, R110 ;  /* 0x00000031796e7225 */ /* 0x000fe200078e006e */
[----:B------:R-:W-:-:S03]  /*7bf0*/  IADD3 R108, P4, PT, R101, R108, RZ ;  /* 0x0000006c656c7210 */ /* 0x000fc60007f9e0ff */
[----:B------:R-:W-:Y:S02]  /*7c00*/  IMAD.IADD R103, R59, 0x1, R103 ;  /* 0x000000013b677824 */ /* 0x000fe400078e0267 */
[----:B------:R-:W-:Y:S02]  /*7c10*/  IMAD.IADD R109, R115, 0x1, R109 ;  /* 0x00000001736d7824 */ /* 0x000fe400078e026d */
[----:B------:R-:W-:Y:S01]  /*7c20*/  IMAD.WIDE.U32 R98, R27, R0, R98 ;  /* 0x000000001b627225 */ /* 0x000fe200078e0062 */
[----:B------:R-:W-:Y:S02]  /*7c30*/  IADD3 R110, P3, PT, R103, R110, RZ ;  /* 0x0000006e676e7210 */ /* 0x000fe40007f7e0ff */
[----:B------:R-:W-:Y:S01]  /*7c40*/  IADD3.X R103, PT, PT, RZ, RZ, RZ, P0, !PT ;  /* 0x000000ffff677210 */ /* 0x000fe200007fe4ff */
[----:B------:R-:W-:Y:S01]  /*7c50*/  IMAD.X R101, RZ, RZ, RZ, P1 ;  /* 0x000000ffff657224 */ /* 0x000fe200008e06ff */
[----:B------:R-:W-:Y:S01]  /*7c60*/  IADD3 R98, P6, PT, R109, R98, RZ ;  /* 0x000000626d627210 */ /* 0x000fe20007fde0ff */
[----:B------:R-:W-:Y:S01]  /*7c70*/  IMAD.IADD R131, R41, 0x1, R111 ;  /* 0x0000000129837824 */ /* 0x000fe200078e026f */
[----:B------:R-:W-:Y:S01]  /*7c80*/  IADD3 R99, PT, PT, R104, R99, RZ ;  /* 0x0000006368637210 */ /* 0x000fe20007ffe0ff */
[----:B------:R-:W-:-:S03]  /*7c90*/  IMAD.WIDE.U32 R100, R118, R43, R100 ;  /* 0x0000002b76647225 */ /* 0x000fc600078e0064 */
[----:B------:R-:W-:Y:S01]  /*7ca0*/  IADD3 R131, P1, PT, R131, R112, RZ ;  /* 0x0000007083837210 */ /* 0x000fe20007f3e0ff */
[----:B------:R-:W-:Y:S01]  /*7cb0*/  IMAD.WIDE.U32 R102, R120, R46, R102 ;  /* 0x0000002e78667225 */ /* 0x000fe200078e0066 */
[----:B------:R-:W-:Y:S02]  /*7cc0*/  IADD3 R116, P0, PT, R117, R99, RZ ;  /* 0x0000006375747210 */ /* 0x000fe40007f1e0ff */
[----:B------:R-:W-:Y:S01]  /*7cd0*/  IADD3 R121, PT, PT, R63, R101, RZ ;  /* 0x000000653f797210 */ /* 0x000fe20007ffe0ff */
[----:B------:R-:W-:Y:S01]  /*7ce0*/  IMAD.X R109, RZ, RZ, RZ, P4 ;  /* 0x000000ffff6d7224 */ /* 0x000fe200020e06ff */
[----:B------:R-:W-:Y:S01]  /*7cf0*/  IADD3 R102, P5, PT, R113, R102, RZ ;  /* 0x0000006671667210 */ /* 0x000fe20007fbe0ff */
[----:B------:R-:W-:Y:S02]  /*7d00*/  IMAD.X R111, RZ, RZ, RZ, P3 ;  /* 0x000000ffff6f7224 */ /* 0x000fe400018e06ff */
[----:B------:R-:W-:Y:S01]  /*7d10*/  IMAD.IADD R117, R60, 0x1, R103 ;  /* 0x000000013c757824 */ /* 0x000fe200078e0267 */
[----:B------:R-:W-:Y:S01]  /*7d20*/  IADD3.X R103, PT, PT, RZ, RZ, RZ, P5, !PT ;  /* 0x000000ffff677210 */ /* 0x000fe20002ffe4ff */
[----:B------:R-:W-:-:S02]  /*7d30*/  IMAD R112, R100, R65, RZ ;  /* 0x0000004164707224 */ /* 0x000fc400078e02ff */
[----:B------:R-:W-:Y:S02]  /*7d40*/  IMAD.MOV.U32 R101, RZ, RZ, RZ ;  /* 0x000000ffff657224 */ /* 0x000fe400078e00ff */
[----:B------:R-:W-:-:S04]  /*7d50*/  IMAD.WIDE.U32 R108, R25, R4, R108 ;  /* 0x00000004196c7225 */ /* 0x000fc800078e006c */
[----:B------:R-:W-:Y:S02]  /*7d60*/  IMAD.X R99, RZ, RZ, RZ, P6 ;  /* 0x000000ffff637224 */ /* 0x000fe400030e06ff */
[----:B------:R-:W-:-:S04]  /*7d70*/  IMAD.WIDE.U32 R110, R119, R48, R110 ;  /* 0x00000030776e7225 */ /* 0x000fc800078e006e */
[----:B------:R-:W-:Y:S01]  /*7d80*/  IMAD.HI.U32 R113, R112, R42, R100 ;  /* 0x0000002a70717227 */ /* 0x000fe200078e0064 */
[----:B------:R-:W-:Y:S02]  /*7d90*/  IADD3.X R101, PT, PT, RZ, RZ, RZ, P2, !PT ;  /* 0x000000ffff657210 */ /* 0x000fe400017fe4ff */
[----:B------:R-:W-:Y:S01]  /*7da0*/  IADD3 R100, P3, PT, R117, R110, RZ ;  /* 0x0000006e75647210 */ /* 0x000fe20007f7e0ff */
[----:B------:R-:W-:Y:S01]  /*7db0*/  IMAD.IADD R109, R114, 0x1, R109 ;  /* 0x00000001726d7824 */ /* 0x000fe200078e026d */
[----:B------:R-:W-:Y:S01]  /*7dc0*/  IADD3 R101, P2, PT, R101, R108, RZ ;  /* 0x0000006c65657210 */ /* 0x000fe20007f5e0ff */
[----:B------:R-:W-:-:S04]  /*7dd0*/  IMAD.WIDE.U32 R98, R26, R2, R98 ;  /* 0x000000021a627225 */ /* 0x000fc800078e0062 */
[----:B------:R-:W-:Y:S01]  /*7de0*/  IMAD.X R117, RZ, RZ, RZ, P0 ;  /* 0x000000ffff757224 */ /* 0x000fe200000e06ff */
[----:B------:R-:W-:Y:S01]  /*7df0*/  IADD3 R98, P4, PT, R109, R98, RZ ;  /* 0x000000626d627210 */ /* 0x000fe20007f9e0ff */
[----:B------:R-:W-:Y:S02]  /*7e00*/  IMAD.X R134, RZ, RZ, RZ, P1 ;  /* 0x000000ffff867224 */ /* 0x000fe400008e06ff */
[----:B------:R-:W-:Y:S01]  /*7e10*/  IMAD.IADD R108, R58, 0x1, R111 ;  /* 0x000000013a6c7824 */ /* 0x000fe200078e026f */
[----:B------:R-:W-:Y:S01]  /*7e20*/  IADD3 R111, PT, PT, R107, R99, RZ ;  /* 0x000000636b6f7210 */ /* 0x000fe20007ffe0ff */
        /* <DEDUP_REMOVED lines=8> */
[----:B------:R-:W-:Y:S01]  /*7eb0*/  IADD3 R102, P0, PT, R121, R102, RZ ;  /* 0x0000006679667210 */ /* 0x000fe20007f1e0ff */
[----:B------:R-:W-:Y:S01]  /*7ec0*/  IMAD.IADD R103, R61, 0x1, R103 ;  /* 0x000000013d677824 */ /* 0x000fe200078e0267 */
[----:B------:R-:W-:Y:S01]  /*7ed0*/  IADD3.X R121, PT, PT, RZ, RZ, RZ, P2, !PT ;  /* 0x000000ffff797210 */ /* 0x000fe200017fe4ff */
[----:B------:R-:W-:-:S04]  /*7ee0*/  IMAD.WIDE.U32 R98, R25, R3, R98 ;  /* 0x0000000319627225 */ /* 0x000fc800078e0062 */
[----:B------:R-:W-:Y:S01]  /*7ef0*/  IMAD.X R111, RZ, RZ, RZ, P3 ;  /* 0x000000ffff6f7224 */ /* 0x000fe200018e06ff */
[----:B------:R-:W-:Y:S01]  /*7f00*/  IADD3 R121, P5, PT, R121, R98, RZ ;  /* 0x0000006279797210 */ /* 0x000fe20007fbe0ff */
[----:B------:R-:W-:Y:S01]  /*7f10*/  IMAD.WIDE.U32 R100, R120, R47, R100 ;  /* 0x0000002f78647225 */ /* 0x000fe200078e0064 */
[----:B------:R-:W-:-:S03]  /*7f20*/  IADD3 R131, PT, PT, R115, R99, RZ ;  /* 0x0000006373837210 */ /* 0x000fc60007ffe0ff */
[----:B------:R-:W-:Y:S01]  /*7f30*/  IMAD.WIDE.U32 R98, R26, R0, R110 ;  /* 0x000000001a627225 */ /* 0x000fe200078e006e */
[----:B------:R-:W-:Y:S02]  /*7f40*/  IADD3 R116, P4, PT, R103, R100, RZ ;  /* 0x0000006467747210 */ /* 0x000fe40007f9e0ff */
[----:B------:R-:W-:Y:S01]  /*7f50*/  IADD3.X R103, PT, PT, RZ, RZ, RZ, P0, !PT ;  /* 0x000000ffff677210 */ /* 0x000fe200007fe4ff */
[----:B------:R-:W-:Y:S02]  /*7f60*/  IMAD.IADD R99, R104, 0x1, R99 ;  /* 0x0000000168637824 */ /* 0x000fe400078e0263 */
[----:B------:R-:W-:-:S03]  /*7f70*/  IMAD.WIDE.U32 R108, R119, R49, R108 ;  /* 0x00000031776c7225 */ /* 0x000fc600078e006c */
[----:B------:R-:W-:Y:S01]  /*7f80*/  IADD3 R100, P0, PT, R117, R99, RZ ;  /* 0x0000006375647210 */ /* 0x000fe20007f1e0ff */
[----:B------:R-:W-:Y:S01]  /*7f90*/  IMAD.IADD R101, R59, 0x1, R101 ;  /* 0x000000013b657824 */ /* 0x000fe200078e0265 */
[----:B------:R-:W-:Y:S01]  /*7fa0*/  IADD3.X R117, PT, PT, RZ, RZ, RZ, P4, !PT ;  /* 0x000000ffff757210 */ /* 0x000fe200027fe4ff */
[----:B------:R-:W-:Y:S02]  /*7fb0*/  IMAD.IADD R119, R41, 0x1, R109 ;  /* 0x0000000129777824 */ /* 0x000fe400078e026d */
[----:B------:R-:W-:Y:S01]  /*7fc0*/  IMAD.WIDE.U32 R102, R118, R44, R102 ;  /* 0x0000002c76667225 */ /* 0x000fe200078e0066 */
[----:B------:R-:W-:Y:S02]  /*7fd0*/  IADD3 R110, P6, PT, R101, R108, RZ ;  /* 0x0000006c656e7210 */ /* 0x000fe40007fde0ff */
[----:B------:R-:W-:Y:S01]  /*7fe0*/  IADD3 R108, P2, PT, R131, R98, RZ ;  /* 0x00000062836c7210 */ /* 0x000fe20007f5e0ff */
[----:B------:R-:W-:Y:S01]  /*7ff0*/  IMAD.WIDE.U32 R116, R122, R46, R116 ;  /* 0x0000002e7a747225 */ /* 0x000fe200078e0074 */
[----:B------:R-:W-:-:S03]  /*8000*/  IADD3 R103, PT, PT, R62, R103, RZ ;  /* 0x000000673e677210 */ /* 0x000fc60007ffe0ff */
[----:B------:R-:W-:Y:S02]  /*8010*/  IMAD.X R111, RZ, RZ, RZ, P6 ;  /* 0x000000ffff6f7224 */ /* 0x000fe400030e06ff */
[----:B------:R-:W-:Y:S02]  /*8020*/  IMAD.IADD R113, R64, 0x1, R113 ;  /* 0x0000000140717824 */ /* 0x000fe400078e0271 */
[----:B------:R-:W-:Y:S01]  /*8030*/  IMAD.X R132, RZ, RZ, RZ, P1 ;  /* 0x000000ffff847224 */ /* 0x000fe200008e06ff */
[----:B------:R-:W-:Y:S01]  /*8040*/  IADD3 R119, P1, PT, R119, R134, RZ ;  /* 0x0000008677777210 */ /* 0x000fe20007f3e0ff */
[----:B------:R-:W-:Y:S01]  /*8050*/  IMAD.X R109, RZ, RZ, RZ, P2 ;  /* 0x000000ffff6d7224 */ /* 0x000fe200010e06ff */
[----:B------:R-:W-:Y:S01]  /*8060*/  IADD3 R98, P4, PT, R113, R102, RZ ;  /* 0x0000006671627210 */ /* 0x000fe20007f9e0ff */
[----:B------:R-:W-:Y:S01]  /*8070*/  IMAD.WIDE.U32 R110, R120, R48, R110 ;  /* 0x00000030786e7225 */ /* 0x000fe200078e006e */
[----:B------:R-:W-:Y:S02]  /*8080*/  IADD3 R102, P2, PT, R103, R116, RZ ;  /* 0x0000007467667210 */ /* 0x000fe40007f5e0ff */
[----:B------:R-:W-:Y:S01]  /*8090*/  IADD3 R132, P3, PT, R132, R121, RZ ;  /* 0x0000007984847210 */ /* 0x000fe20007f7e0ff */
[----:B------:R-:W-:Y:S01]  /*80a0*/  IMAD.IADD R99, R60, 0x1, R117 ;  /* 0x000000013c637824 */ /* 0x000fe200078e0275 */
[----:B------:R-:W-:Y:S01]  /*80b0*/  IADD3.X R103, PT, PT, RZ, RZ, RZ, P5, !PT ;  /* 0x000000ffff677210 */ /* 0x000fe20002ffe4ff */
[----:B------:R-:W-:-:S02]  /*80c0*/  IMAD.X R101, RZ, RZ, RZ, P1 ;  /* 0x000000ffff657224 */ /* 0x000fc400008e06ff */
[----:B------:R-:W-:Y:S01]  /*80d0*/  IMAD.WIDE.U32 R116, R25, R2, R108 ;  /* 0x0000000219747225 */ /* 0x000fe200078e006c */
[----:B------:R-:W-:Y:S02]  /*80e0*/  IADD3 R108, P5, PT, R99, R110, RZ ;  /* 0x0000006e636c7210 */ /* 0x000fe40007fbe0ff */
[----:B------:R-:W-:Y:S01]  /*80f0*/  IADD3.X R99, PT, PT, RZ, RZ, RZ, P4, !PT ;  /* 0x000000ffff637210 */ /* 0x000fe200027fe4ff */
[----:B------:R-:W-:Y:S01]  /*8100*/  IMAD.X R113, RZ, RZ, RZ, P3 ;  /* 0x000000ffff717224 */ /* 0x000fe200018e06ff */
[----:B------:R-:W-:Y:S01]  /*8110*/  IADD3 R101, P1, PT, R101, R132, RZ ;  /* 0x0000008465657210 */ /* 0x000fe20007f3e0ff */
[----:B------:R-:W-:Y:S01]  /*8120*/  IMAD.IADD R110, R58, 0x1, R111 ;  /* 0x000000013a6e7824 */ /* 0x000fe200078e026f */
[----:B------:R-:W-:Y:S01]  /*8130*/  IADD3 R132, P3, PT, R103, R116, RZ ;  /* 0x0000007467847210 */ /* 0x000fe20007f7e0ff */
[----:B------:R-:W-:Y:S01]  /*8140*/  IMAD.X R103, RZ, RZ, RZ, P2 ;  /* 0x000000ffff677224 */ /* 0x000fe200010e06ff */
[----:B------:R-:W-:Y:S01]  /*8150*/  IADD3.X R109, PT, PT, RZ, RZ, RZ, P5, !PT ;  /* 0x000000ffff6d7210 */ /* 0x000fe20002ffe4ff */
[----:B------:R-:W-:Y:S01]  /*8160*/  IMAD.WIDE.U32 R98, R112, R43, R98 ;  /* 0x0000002b70627225 */ /* 0x000fe200078e0062 */
[----:B------:R-:W-:-:S02]  /*8170*/  IADD3 R110, P4, PT, R110, R119, RZ ;  /* 0x000000776e6e7210 */ /* 0x000fc40007f9e0ff */
[----:B------:R-:W-:Y:S01]  /*8180*/  IADD3 R113, P2, PT, R113, R132, RZ ;  /* 0x0000008471717210 */ /* 0x000fe20007f5e0ff */
[----:B------:R-:W-:Y:S01]  /*8190*/  IMAD.WIDE.U32 R102, R118, R45, R102 ;  /* 0x0000002d76667225 */ /* 0x000fe200078e0066 */
[----:B------:R-:W-:-:S03]  /*81a0*/  IADD3.X R111, PT, PT, RZ, RZ, RZ, P4, !PT ;  /* 0x000000ffff6f7210 */ /* 0x000fc600027fe4ff */
[----:B------:R-:W-:Y:S02]  /*81b0*/  IMAD.IADD R99, R63, 0x1, R99 ;  /* 0x000000013f637824 */ /* 0x000fe400078e0263 */
[----:B------:R-:W-:Y:S02]  /*81c0*/  IMAD.X R134, RZ, RZ, RZ, P1 ;  /* 0x000000ffff867224 */ /* 0x000fe400008e06ff */
[----:B------:R-:W-:Y:S01]  /*81d0*/  IMAD.WIDE.U32 R108, R122, R47, R108 ;  /* 0x0000002f7a6c7225 */ /* 0x000fe200078e006c */
[----:B------:R-:W-:-:S03]  /*81e0*/  IADD3 R102, P4, PT, R99, R102, RZ ;  /* 0x0000006663667210 */ /* 0x000fc60007f9e0ff */
[----:B------:R-:W-:Y:S01]  /*81f0*/  HFMA2 R99, -RZ, RZ, 0, 0 ;  /* 0x00000000ff637431 */ /* 0x000fe200000001ff */
[----:B------:R-:W-:Y:S01]  /*8200*/  IADD3 R134, P5, PT, R134, R113, RZ ;  /* 0x0000007186867210 */ /* 0x000fe20007fbe0ff */
[----:B------:R-:W-:Y:S02]  /*8210*/  IMAD.IADD R103, R61, 0x1, R103 ;  /* 0x000000013d677824 */ /* 0x000fe400078e0267 */
[----:B------:R-:W-:-:S03]  /*8220*/  IMAD.WIDE.U32 R110, R120, R49, R110 ;  /* 0x00000031786e7225 */ /* 0x000fc600078e006e */
[----:B------:R-:W-:Y:S01]  /*8230*/  IADD3 R108, P1, PT, R103, R108, RZ ;  /* 0x0000006c676c7210 */ /* 0x000fe20007f3e0ff */
[----:B------:R-:W-:Y:S02]  /*8240*/  IMAD.IADD R109, R59, 0x1, R109 ;  /* 0x000000013b6d7824 */ /* 0x000fe400078e026d */
[----:B------:R-:W-:Y:S02]  /*8250*/  IMAD R113, R98, R65, RZ ;  /* 0x0000004162717224 */ /* 0x000fe400078e02ff */
[----:B------:R-:W-:Y:S01]  /*8260*/  IMAD.X R103, RZ, RZ, RZ, P4 ;  /* 0x000000ffff677224 */ /* 0x000fe200020e06ff */
[----:B------:R-:W-:Y:S01]  /*8270*/  IADD3 R110, P4, PT, R109, R110, RZ ;  /* 0x0000006e6d6e7210 */ /* 0x000fe20007f9e0ff */
[----:B------:R-:W-:Y:S01]  /*8280*/  IMAD.IADD R120, R41, 0x1, R111 ;  /* 0x0000000129787824 */ /* 0x000fe200078e026f */
[----:B------:R-:W-:Y:S01]  /*8290*/  IADD3.X R109, PT, PT, RZ, RZ, RZ, P1, !PT ;  /* 0x000000ffff6d7210 */ /* 0x000fe20000ffe4ff */
[----:B------:R-:W-:-:S03]  /*82a0*/  IMAD.HI.U32 R99, R113, R42, R98 ;  /* 0x0000002a71637227 */ /* 0x000fc600078e0062 */
[----:B------:R-:W-:Y:S01]  /*82b0*/  IADD3 R119, P1, PT, R120, R101, RZ ;  /* 0x0000006578777210 */ /* 0x000fe20007f3e0ff */
[----:B------:R-:W-:Y:S01]  /*82c0*/  IMAD.WIDE.U32 R102, R112, R44, R102 ;  /* 0x0000002c70667225 */ /* 0x000fe200078e0066 */
[----:B------:R-:W-:-:S03]  /*82d0*/  IADD3.X R101, PT, PT, RZ, RZ, RZ, P0, !PT ;  /* 0x000000ffff657210 */ /* 0x000fc600007fe4ff */
[----:B------:R-:W-:Y:S01]  /*82e0*/  IMAD.IADD R99, R64, 0x1, R99 ;  /* 0x0000000140637824 */ /* 0x000fe200078e0263 */
[----:B------:R-:W-:Y:S01]  /*82f0*/  IADD3 R103, PT, PT, R62, R103, RZ ;  /* 0x000000673e677210 */ /* 0x000fe20007ffe0ff */
[----:B------:R-:W-:Y:S02]  /*8300*/  IMAD.X R111, RZ, RZ, RZ, P4 ;  /* 0x000000ffff6f7224 */ /* 0x000fe400020e06ff */
[----:B------:R-:W-:Y:S01]  /*8310*/  IMAD.WIDE.U32 R108, R118, R46, R108 ;  /* 0x0000002e766c7225 */ /* 0x000fe200078e006c */
[----:B------:R-:W-:-:S03]  /*8320*/  IADD3 R98, P6, PT, R99, R102, RZ ;  /* 0x0000006663627210 */ /* 0x000fc60007fde0ff */
[----:B------:R-:W-:Y:S02]  /*8330*/  IMAD.IADD R116, R107, 0x1, R117 ;  /* 0x000000016b747824 */ /* 0x000fe400078e0275 */
[----:B------:R-:W-:Y:S01]  /*8340*/  IMAD.X R117, RZ, RZ, RZ, P1 ;  /* 0x000000ffff757224 */ /* 0x000fe200008e06ff */
[----:B------:R-:W-:Y:S01]  /*8350*/  IADD3 R132, P1, PT, R103, R108, RZ ;  /* 0x0000006c67847210 */ /* 0x000fe20007f3e0ff */
[----:B------:R-:W-:-:S03]  /*8360*/  IMAD.WIDE.U32 R110, R122, R48, R110 ;  /* 0x000000307a6e7225 */ /* 0x000fc600078e006e */
[----:B------:R-:W-:Y:S01]  /*8370*/  IADD3.X R133, PT, PT, RZ, RZ, RZ, P1, !PT ;  /* 0x000000ffff857210 */ /* 0x000fe20000ffe4ff */
[----:B------:R-:W-:Y:S01]  /*8380*/  IMAD.IADD R103, R60, 0x1, R109 ;  /* 0x000000013c677824 */ /* 0x000fe200078e026d */
[----:B------:R-:W-:Y:S01]  /*8390*/  IADD3 R117, P4, PT, R117, R134, RZ ;  /* 0x0000008675757210 */ /* 0x000fe20007f9e0ff */
[----:B------:R-:W-:Y:S02]  /*83a0*/  IMAD.IADD R108, R58, 0x1, R111 ;  /* 0x000000013a6c7824 */ /* 0x000fe400078e026f */
[----:B------:R-:W-:Y:S01]  /*83b0*/  IMAD.X R99, RZ, RZ, RZ, P6 ;  /* 0x000000ffff637224 */ /* 0x000fe200030e06ff */
[----:B------:R-:W-:Y:S01]  /*83c0*/  IADD3 R102, P0, PT, R103, R110, RZ ;  /* 0x0000006e67667210 */ /* 0x000fe20007f1e0ff */
[----:B------:R-:W-:Y:S01]  /*83d0*/  IMAD.WIDE.U32 R100, R8, R26, R100 ;  /* 0x0000001a08647225 */ /* 0x000fe200078e0064 */
[----:B------:R-:W-:-:S03]  /*83e0*/  IADD3 R108, P1, PT, R108, R119, RZ ;  /* 0x000000776c6c7210 */ /* 0x000fc60007f3e0ff */
[----:B------:R-:W-:-:S04]  /*83f0*/  IMAD.WIDE.U32 R98, R113, R43, R98 ;  /* 0x0000002b71627225 */ /* 0x000fc800078e0062 */
[----:B------:R-:W-:Y:S01]  /*8400*/  IMAD.X R103, RZ, RZ, RZ, P0 ;  /* 0x000000ffff677224 */ /* 0x000fe200000e06ff */
[----:B------:R-:W-:Y:S01]  /*8410*/  IADD3 R110, P0, PT, R100, R116, RZ ;  /* 0x00000074646e7210 */ /* 0x000fe20007f1e0ff */
[----:B------:R-:W-:Y:S01]  /*8420*/  IMAD.WIDE.U32 R132, R112, R45, R132 ;  /* 0x0000002d70847225 */ /* 0x000fe200078e0084 */
[----:B------:R-:W-:Y:S02]  /*8430*/  IADD3 R99, PT, PT, R63, R99, RZ ;  /* 0x000000633f637210 */ /* 0x000fe40007ffe0ff */
[----:B------:R-:W-:Y:S01]  /*8440*/  IADD3.X R111, PT, PT, RZ, RZ, RZ, P0, !PT ;  /* 0x000000ffff6f7210 */ /* 0x000fe200007fe4ff */
[----:B------:R-:W-:Y:S01]  /*8450*/  IMAD.X R109, RZ, RZ, RZ, P1 ;  /* 0x000000ffff6d7224 */ /* 0x000fe200008e06ff */
[----:B------:R-:W-:Y:S01]  /*8460*/  IADD3 R132, P6, PT, R99, R132, RZ ;  /* 0x0000008463847210 */ /* 0x000fe20007fde0ff */
[----:B------:R-:W-:-:S04]  /*8470*/  IMAD.WIDE.U32 R102, R118, R47, R102 ;  /* 0x0000002f76667225 */ /* 0x000fc800078e0066 */
[----:B------:R-:W-:Y:S01]  /*8480*/  IMAD.IADD R119, R61, 0x1, R133 ;  /* 0x000000013d777824 */ /* 0x000fe200078e0285 */
[----:B------:R-:W-:Y:S01]  /*8490*/  IADD3.X R133, PT, PT, RZ, RZ, RZ, P6, !PT ;  /* 0x000000ffff857210 */ /* 0x000fe200037fe4ff */
[----:B------:R-:W-:-:S03]  /*84a0*/  IMAD.WIDE.U32 R108, R122, R49, R108 ;  /* 0x000000317a6c7225 */ /* 0x000fc600078e006c */
[----:B------:R-:W-:Y:S01]  /*84b0*/  IADD3 R102, P1, PT, R119, R102, RZ ;  /* 0x0000006677667210 */ /* 0x000fe20007f3e0ff */
[----:B------:R-:W-:Y:S02]  /*84c0*/  IMAD.IADD R103, R59, 0x1, R103 ;  /* 0x000000013b677824 */ /* 0x000fe400078e0267 */
[----:B------:R-:W-:Y:S02]  /*84d0*/  IMAD.IADD R100, R41, 0x1, R109 ;  /* 0x0000000129647824 */ /* 0x000fe400078e026d */
[----:B------:R-:W-:Y:S01]  /*84e0*/  IMAD.WIDE.U32 R110, R25, R0, R110 ;  /* 0x00000000196e7225 */ /* 0x000fe200078e006e */
[----:B------:R-:W-:-:S03]  /*84f0*/  IADD3 R108, P0, PT, R103, R108, RZ ;  /* 0x0000006c676c7210 */ /* 0x000fc60007f1e0ff */
[----:B------:R-:W-:Y:S01]  /*8500*/  IMAD.X R109, RZ, RZ, RZ, P3 ;  /* 0x000000ffff6d7224 */ /* 0x000fe200018e06ff */
[----:B------:R-:W-:Y:S01]  /*8510*/  IADD3 R100, P3, PT, R100, R117, RZ ;  /* 0x0000007564647210 */ /* 0x000fe20007f7e0ff */
[----:B------:R-:W-:Y:S02]  /*8520*/  IMAD.X R103, RZ, RZ, RZ, P1 ;  /* 0x000000ffff677224 */ /* 0x000fe400008e06ff */
[----:B------:R-:W-:Y:S01]  /*8530*/  IMAD.X R99, RZ, RZ, RZ, P2 ;  /* 0x000000ffff637224 */ /* 0x000fe200010e06ff */
[----:B------:R-:W-:Y:S01]  /*8540*/  IADD3 R110, P2, PT, R109, R110, RZ ;  /* 0x0000006e6d6e7210 */ /* 0x000fe20007f5e0ff */
[----:B------:R-:W-:Y:S01]  /*8550*/  IMAD.WIDE.U32 R132, R113, R44, R132 ;  /* 0x0000002c71847225 */ /* 0x000fe200078e0084 */
[----:B------:R-:W-:Y:S02]  /*8560*/  IADD3.X R109, PT, PT, RZ, RZ, RZ, P0, !PT ;  /* 0x000000ffff6d7210 */ /* 0x000fe400007fe4ff */
[----:B------:R-:W-:Y:S01]  /*8570*/  IADD3 R110, P0, PT, R99, R110, RZ ;  /* 0x0000006e636e7210 */ /* 0x000fe20007f1e0ff */
[----:B------:R-:W-:-:S04]  /*8580*/  IMAD.WIDE.U32 R102, R112, R46, R102 ;  /* 0x0000002e70667225 */ /* 0x000fc800078e0066 */
[----:B------:R-:W-:Y:S02]  /*8590*/  IMAD.IADD R121, R62, 0x1, R133 ;  /* 0x000000013e797824 */ /* 0x000fe400078e0285 */
[----:B------:R-:W-:-:S03]  /*85a0*/  IMAD.WIDE.U32 R108, R118, R48, R108 ;  /* 0x00000030766c7225 */ /* 0x000fc600078e006c */
[----:B------:R-:W-:Y:S01]  /*85b0*/  IADD3 R120, P1, PT, R121, R102, RZ ;  /* 0x0000006679787210 */ /* 0x000fe20007f3e0ff */
[----:B------:R-:W-:Y:S01]  /*85c0*/  IMAD.IADD R103, R60, 0x1, R103 ;  /* 0x000000013c677824 */ /* 0x000fe200078e0267 */
[----:B------:R-:W-:Y:S01]  /*85d0*/  IADD3 R109, PT, PT, R58, R109, RZ ;  /* 0x0000006d3a6d7210 */ /* 0x000fe20007ffe0ff */
[----:B------:R-:W-:Y:S02]  /*85e0*/  IMAD.X R117, RZ, RZ, RZ, P5 ;  /* 0x000000ffff757224 */ /* 0x000fe400028e06ff */
[----:B------:R-:W-:Y:S01]  /*85f0*/  IMAD.X R121, RZ, RZ, RZ, P1 ;  /* 0x000000ffff797224 */ /* 0x000fe200008e06ff */
[----:B------:R-:W-:Y:S01]  /*8600*/  IADD3 R102, P6, PT, R103, R108, RZ ;  /* 0x0000006c67667210 */ /* 0x000fe20007fde0ff */
[----:B------:R-:W-:Y:S01]  /*8610*/  IMAD.IADD R111, R104, 0x1, R111 ;  /* 0x00000001686f7824 */ /* 0x000fe200078e026f */
[----:B------:R-:W-:Y:S01]  /*8620*/  IADD3 R108, P5, PT, R109, R100, RZ ;  /* 0x000000646d6c7210 */ /* 0x000fe20007fbe0ff */
[----:B------:R-:W-:Y:S01]  /*8630*/  IMAD.WIDE.U32 R120, R113, R45, R120 ;  /* 0x0000002d71787225 */ /* 0x000fe200078e0078 */
[----:B------:R-:W-:-:S02]  /*8640*/  IADD3.X R103, PT, PT, RZ, RZ, RZ, P6, !PT ;  /* 0x000000ffff677210 */ /* 0x000fc400037fe4ff */
[----:B------:R-:W-:Y:S01]  /*8650*/  IADD3 R117, P1, PT, R117, R110, RZ ;  /* 0x0000006e75757210 */ /* 0x000fe20007f3e0ff */
[----:B------:R-:W-:Y:S01]  /*8660*/  IMAD.X R109, RZ, RZ, RZ, P5 ;  /* 0x000000ffff6d7224 */ /* 0x000fe200028e06ff */
[----:B------:R-:W-:Y:S01]  /*8670*/  IADD3 R119, PT, PT, R61, R121, RZ ;  /* 0x000000793d777210 */ /* 0x000fe20007ffe0ff */
[----:B------:R-:W-:Y:S01]  /*8680*/  IMAD.WIDE.U32 R102, R112, R47, R102 ;  /* 0x0000002f70667225 */ /* 0x000fe200078e0066 */
[----:B------:R-:W-:-:S03]  /*8690*/  MOV R110, R120 ;  /* 0x00000078006e7202 */ /* 0x000fc60000000f00 */
[----:B------:R-:W-:Y:S02]  /*86a0*/  IMAD.X R100, RZ, RZ, RZ, P4 ;  /* 0x000000ffff647224 */ /* 0x000fe400020e06ff */
[----:B------:R-:W-:Y:S01]  /*86b0*/  IMAD.WIDE.U32 R108, R118, R49, R108 ;  /* 0x00000031766c7225 */ /* 0x000fe200078e006c */
[----:B------:R-:W-:-:S03]  /*86c0*/  IADD3 R118, P6, PT, R119, R102, RZ ;  /* 0x0000006677767210 */ /* 0x000fc60007fde0ff */
[----:B------:R-:W-:Y:S01]  /*86d0*/  IMAD.IADD R99, R59, 0x1, R103 ;  /* 0x000000013b637824 */ /* 0x000fe200078e0267 */
[----:B------:R-:W-:Y:S01]  /*86e0*/  IADD3 R103, P4, PT, R100, R117, RZ ;  /* 0x0000007564677210 */ /* 0x000fe20007f9e0ff */
[----:B------:R-:W-:Y:S01]  /*86f0*/  IMAD.X R119, RZ, RZ, RZ, P6 ;  /* 0x000000ffff777224 */ /* 0x000fe200030e06ff */
[----:B------:R-:W-:Y:S02]  /*8700*/  IADD3 R109, PT, PT, R41, R109, RZ ;  /* 0x0000006d296d7210 */ /* 0x000fe40007ffe0ff */
[----:B------:R-:W-:Y:S01]  /*8710*/  IADD3 R100, P5, PT, R99, R108, RZ ;  /* 0x0000006c63647210 */ /* 0x000fe20007fbe0ff */
[----:B------:R-:W-:Y:S01]  /*8720*/  IMAD.WIDE.U32 R118, R113, R46, R118 ;  /* 0x0000002e71767225 */ /* 0x000fe200078e0076 */
[----:B------:R-:W-:Y:S02]  /*8730*/  IADD3.X R108, PT, PT, RZ, RZ, RZ, P3, !PT ;  /* 0x000000ffff6c7210 */ /* 0x000fe40001ffe4ff */
[----:B------:R-:W-:Y:S01]  /*8740*/  IADD3 R102, P3, PT, R101, R111, RZ ;  /* 0x0000006f65667210 */ /* 0x000fe20007f7e0ff */
[----:B------:R-:W-:Y:S01]  /*8750*/  IMAD.X R101, RZ, RZ, RZ, P5 ;  /* 0x000000ffff657224 */ /* 0x000fe200028e06ff */
[----:B------:R-:W-:Y:S01]  /*8760*/  IADD3 R108, P5, PT, R108, R103, RZ ;  /* 0x000000676c6c7210 */ /* 0x000fe20007fbe0ff */
[----:B------:R-:W-:-:S02]  /*8770*/  IMAD.IADD R99, R60, 0x1, R119 ;  /* 0x000000013c637824 */ /* 0x000fc400078e0277 */
[----:B------:R-:W-:Y:S01]  /*8780*/  IMAD.X R103, RZ, RZ, RZ, P3 ;  /* 0x000000ffff677224 */ /* 0x000fe200018e06ff */
[----:B------:R-:W-:Y:S01]  /*8790*/  IADD3 R109, P3, PT, R109, R108, RZ ;  /* 0x0000006c6d6d7210 */ /* 0x000fe20007f7e0ff */
[----:B------:R-:W-:-:S04]  /*87a0*/  IMAD.WIDE.U32 R116, R112, R48, R100 ;  /* 0x0000003070747225 */ /* 0x000fc800078e0064 */
        /* <DEDUP_REMOVED lines=8> */
[----:B------:R-:W-:Y:S01]  /*8830*/  IADD3 R100, P0, PT, R100, R111, RZ ;  /* 0x0000006f64647210 */ /* 0x000fe20007f1e0ff */
[----:B------:R-:W-:-:S03]  /*8840*/  IMAD.WIDE.U32 R116, R113, R47, R116 ;  /* 0x0000002f71747225 */ /* 0x000fc600078e0074 */
[----:B------:R-:W-:Y:S01]  /*8850*/  IADD3 R100, P1, PT, R103, R100, RZ ;  /* 0x0000006467647210 */ /* 0x000fe20007f3e0ff */
[----:B------:R-:W-:-:S03]  /*8860*/  IMAD.X R103, RZ, RZ, RZ, P2 ;  /* 0x000000ffff677224 */ /* 0x000fc600010e06ff */
[----:B------:R-:W-:Y:S02]  /*8870*/  IADD3 R99, P2, PT, R99, R100, RZ ;  /* 0x0000006463637210 */ /* 0x000fe40007f5e0ff */
[----:B------:R-:W-:Y:S01]  /*8880*/  IADD3.X R100, PT, PT, RZ, RZ, RZ, P4, !PT ;  /* 0x000000ffff647210 */ /* 0x000fe200027fe4ff */
[----:B------:R-:W-:-:S03]  /*8890*/  IMAD.WIDE.U32 R108, R112, R49, R102 ;  /* 0x00000031706c7225 */ /* 0x000fc600078e0066 */
[----:B------:R-:W-:Y:S01]  /*88a0*/  IADD3 R100, P4, PT, R100, R99, RZ ;  /* 0x0000006364647210 */ /* 0x000fe20007f9e0ff */
[----:B------:R-:W-:Y:S02]  /*88b0*/  IMAD.IADD R103, R59, 0x1, R117 ;  /* 0x000000013b677824 */ /* 0x000fe400078e0275 */
[----:B------:R-:W-:Y:S02]  /*88c0*/  IMAD.X R99, RZ, RZ, RZ, P5 ;  /* 0x000000ffff637224 */ /* 0x000fe400028e06ff */
[----:B------:R-:W-:Y:S01]  /*88d0*/  IMAD.IADD R109, R41, 0x1, R109 ;  /* 0x00000001296d7824 */ /* 0x000fe200078e026d */
[----:B------:R-:W-:Y:S01]  /*88e0*/  IADD3 R102, P6, PT, R103, R108, RZ ;  /* 0x0000006c67667210 */ /* 0x000fe20007fde0ff */
[----:B------:R-:W-:Y:S01]  /*88f0*/  IMAD.MOV.U32 R112, RZ, RZ, R132 ;  /* 0x000000ffff707224 */ /* 0x000fe200078e0084 */
[----:B------:R-:W-:Y:S02]  /*8900*/  IADD3 R99, P5, PT, R99, R100, RZ ;  /* 0x0000006463637210 */ /* 0x000fe40007fbe0ff */
[----:B------:R-:W-:Y:S01]  /*8910*/  IADD3.X R100, PT, PT, RZ, RZ, RZ, P3, !PT ;  /* 0x000000ffff647210 */ /* 0x000fe20001ffe4ff */
[----:B------:R-:W-:Y:S01]  /*8920*/  IMAD.X R103, RZ, RZ, RZ, P6 ;  /* 0x000000ffff677224 */ /* 0x000fe200030e06ff */
[----:B------:R-:W-:-:S02]  /*8930*/  IADD3.X R108, PT, PT, RZ, RZ, RZ, P0, !PT ;  /* 0x000000ffff6c7210 */ /* 0x000fc400007fe4ff */
[----:B------:R-:W-:Y:S01]  /*8940*/  IADD3 R100, P3, PT, R100, R99, RZ ;  /* 0x0000006364647210 */ /* 0x000fe20007f7e0ff */
[----:B------:R-:W-:-:S03]  /*8950*/  IMAD.WIDE.U32 R102, R113, R48, R102 ;  /* 0x0000003071667225 */ /* 0x000fc600078e0066 */
[----:B------:R-:W-:Y:S01]  /*8960*/  IADD3 R109, P0, PT, R109, R100, RZ ;  /* 0x000000646d6d7210 */ /* 0x000fe20007f1e0ff */
[----:B------:R-:W-:Y:S02]  /*8970*/  IMAD.IADD R100, R58, 0x1, R103 ;  /* 0x000000013a647824 */ /* 0x000fe400078e0267 */
[----:B------:R-:W-:Y:S02]  /*8980*/  IMAD.X R99, RZ, RZ, RZ, P1 ;  /* 0x000000ffff637224 */ /* 0x000fe400008e06ff */
[----:B------:R-:W-:Y:S01]  /*8990*/  IMAD.X R111, RZ, RZ, RZ, P0 ;  /* 0x000000ffff6f7224 */ /* 0x000fe200000e06ff */
[----:B------:R-:W-:Y:S02]  /*89a0*/  IADD3 R100, P1, PT, R100, R109, RZ ;  /* 0x0000006d64647210 */ /* 0x000fe40007f3e0ff */
[----:B------:R-:W-:Y:S01]  /*89b0*/  IADD3 R99, PT, PT, R99, R101, R108 ;  /* 0x0000006563637210 */ /* 0x000fe20007ffe06c */
[----:B------:R-:W-:Y:S01]  /*89c0*/  IMAD.X R108, RZ, RZ, RZ, P4 ;  /* 0x000000ffff6c7224 */ /* 0x000fe200020e06ff */
[----:B------:R-:W-:Y:S01]  /*89d0*/  IADD3.X R109, PT, PT, RZ, RZ, RZ, P2, !PT ;  /* 0x000000ffff6d7210 */ /* 0x000fe200017fe4ff */
[----:B------:R-:W-:-:S03]  /*89e0*/  IMAD.X R101, RZ, RZ, RZ, P1 ;  /* 0x000000ffff657224 */ /* 0x000fc600008e06ff */
[----:B------:R-:W-:Y:S01]  /*89f0*/  IADD3 R99, PT, PT, R108, R99, R109 ;  /* 0x000000636c637210 */ /* 0x000fe20007ffe06d */
[----:B------:R-:W-:Y:S01]  /*8a00*/  IMAD.X R108, RZ, RZ, RZ, P3 ;  /* 0x000000ffff6c7224 */ /* 0x000fe200018e06ff */
[----:B------:R-:W-:Y:S01]  /*8a10*/  IADD3.X R109, PT, PT, RZ, RZ, RZ, P5, !PT ;  /* 0x000000ffff6d7210 */ /* 0x000fe20002ffe4ff */
[----:B------:R-:W-:-:S03]  /*8a20*/  IMAD.WIDE.U32 R100, R113, R49, R100 ;  /* 0x0000003171647225 */ /* 0x000fc600078e0064 */
[----:B------:R-:W-:Y:S01]  /*8a30*/  IADD3 R99, PT, PT, R108, R99, R109 ;  /* 0x000000636c637210 */ /* 0x000fe20007ffe06d */
[----:B------:R-:W-:Y:S01]  /*8a40*/  IMAD.MOV.U32 R113, RZ, RZ, R98 ;  /* 0x000000ffff717224 */ /* 0x000fe200078e0062 */
[----:B------:R-:W-:Y:S01]  /*8a50*/  IADD3 R108, PT, PT, R41, R101, RZ ;  /* 0x00000065296c7210 */ /* 0x000fe20007ffe0ff */
[----:B------:R-:W-:Y:S02]  /*8a60*/  IMAD.MOV.U32 R109, RZ, RZ, R118 ;  /* 0x000000ffff6d7224 */ /* 0x000fe400078e0076 */
[----:B------:R-:W-:Y:S01]  /*8a70*/  IMAD.MOV.U32 R98, RZ, RZ, R100 ;  /* 0x000000ffff627224 */ /* 0x000fe200078e0064 */
        /* <DEDUP_REMOVED lines=30> */
.L_x_33:
[----:B------:R-:W-:Y:S02]  /*8c60*/  IADD3 R113, P0, PT, R113, -R42, RZ ;  /* 0x8000002a71717210 */ /* 0x000fe40007f1e0ff */
[----:B------:R-:W-:-:S03]  /*8c70*/  MOV R102, 0xffffffff ;  /* 0xffffffff00667802 */ /* 0x000fc60000000f00 */
[----:B------:R-:W-:-:S05]  /*8c80*/  IMAD.X R100, RZ, RZ, -0x1, P0 ;  /* 0xffffffffff647424 */ /* 0x000fca00000e06ff */
        /* <DEDUP_REMOVED lines=20> */
.L_x_34:
[----:B------:R-:W-:Y:S01]  /*8dd0*/  CS2R R134, SRZ ;  /* 0x0000000000867805 */ /* 0x000fe2000001ff00 */
[----:B------:R-:W-:-:S04]  /*8de0*/  IMAD.WIDE.U32 R100, R76, R85, RZ ;  /* 0x000000554c647225 */ /* 0x000fc800078e00ff */
[----:B------:R-:W-:Y:S01]  /*8df0*/  HFMA2 R117, -RZ, RZ, 0, 0 ;  /* 0x00000000ff757431 */ /* 0x000fe200000001ff */
[----:B------:R-:W-:Y:S01]  /*8e00*/  CS2R R132, SRZ ;  /* 0x0000000000847805 */ /* 0x000fe2000001ff00 */
[----:B------:R-:W-:Y:S02]  /*8e10*/  HFMA2 R131, -RZ, RZ, 0, 0 ;  /* 0x00000000ff837431 */ /* 0x000fe400000001ff */
[----:B------:R-:W-:Y:S02]  /*8e20*/  IMAD.MOV.U32 R103, RZ, RZ, RZ ;  /* 0x000000ffff677224 */ /* 0x000fe400078e00ff */
[----:B------:R-:W-:Y:S02]  /*8e30*/  HFMA2 R147, -RZ, RZ, 0, 0 ;  /* 0x00000000ff937431 */ /* 0x000fe400000001ff */
[----:B------:R-:W-:Y:S02]  /*8e40*/  IMAD.IADD R102, R101, 0x1, R135 ;  /* 0x0000000165667824 */ /* 0x000fe400078e0287 */
[----:B------:R-:W-:-:S02]  /*8e50*/  IMAD R138, R100, R65, RZ ;  /* 0x00000041648a7224 */ /* 0x000fc400078e02ff */
[----:B------:R-:W-:-:S04]  /*8e60*/  IMAD.WIDE.U32 R102, R85, R75, R102 ;  /* 0x0000004b55667225 */ /* 0x000fc800078e0066 */
[----:B------:R-:W-:Y:S01]  /*8e70*/  IMAD.MOV.U32 R101, RZ, RZ, RZ ;  /* 0x000000ffff657224 */ /* 0x000fe200078e00ff */
[----:B------:R-:W-:Y:S01]  /*8e80*/  IADD3 R116, PT, PT, R103, R134, RZ ;  /* 0x0000008667747210 */ /* 0x000fe20007ffe0ff */
[----:B------:R-:W-:Y:S02]  /*8e90*/  IMAD.MOV.U32 R103, RZ, RZ, RZ ;  /* 0x000000ffff677224 */ /* 0x000fe400078e00ff */
[----:B------:R-:W-:-:S04]  /*8ea0*/  IMAD.HI.U32 R121, R138, R42, R100 ;  /* 0x0000002a8a797227 */ /* 0x000fc800078e0064 */
[----:B------:R-:W-:-:S04]  /*8eb0*/  IMAD.WIDE.U32 R102, R84, R76, R102 ;  /* 0x0000004c54667225 */ /* 0x000fc800078e0066 */
[----:B------:R-:W-:-:S04]  /*8ec0*/  IMAD.WIDE.U32 R100, R85, R74, R116 ;  /* 0x0000004a55647225 */ /* 0x000fc800078e0074 */
[----:B------:R-:W-:Y:S02]  /*8ed0*/  IMAD.IADD R119, R135, 0x1, R103 ;  /* 0x0000000187777824 */ /* 0x000fe400078e0267 */
[----:B------:R-:W-:Y:S02]  /*8ee0*/  IMAD.IADD R103, R64, 0x1, R121 ;  /* 0x0000000140677824 */ /* 0x000fe400078e0279 */
[----:B------:R-:W-:Y:S01]  /*8ef0*/  IMAD.MOV.U32 R143, RZ, RZ, RZ ;  /* 0x000000ffff8f7224 */ /* 0x000fe200078e00ff */
[----:B------:R-:W-:Y:S01]  /*8f00*/  IADD3 R118, P0, PT, R119, R100, RZ ;  /* 0x0000006477767210 */ /* 0x000fe20007f1e0ff */
[----:B------:R-:W-:Y:S01]  /*8f10*/  IMAD.IADD R100, R101, 0x1, R133 ;  /* 0x0000000165647824 */ /* 0x000fe200078e0285 */
[----:B------:R-:W-:Y:S01]  /*8f20*/  MOV R101, RZ ;  /* 0x000000ff00657202 */ /* 0x000fe20000000f00 */
[----:B------:R-:W-:Y:S01]  /*8f30*/  IMAD.MOV.U32 R122, RZ, RZ, RZ ;  /* 0x000000ffff7a7224 */ /* 0x000fe200078e00ff */
[----:B------:R-:W-:Y:S02]  /*8f40*/  IADD3.X R119, PT, PT, RZ, RZ, RZ, P0, !PT ;  /* 0x000000ffff777210 */ /* 0x000fe400007fe4ff */
[----:B------:R-:W-:Y:S01]  /*8f50*/  IADD3 R102, P1, PT, R103, R102, RZ ;  /* 0x0000006667667210 */ /* 0x000fe20007f3e0ff */
[----:B------:R-:W-:-:S04]  /*8f60*/  IMAD.WIDE.U32 R100, R85, R73, R100 ;  /* 0x0000004955647225 */ /* 0x000fc800078e0064 */
[----:B------:R-:W-:-:S04]  /*8f70*/  IMAD.WIDE.U32 R118, R84, R75, R118 ;  /* 0x0000004b54767225 */ /* 0x000fc800078e0076 */
[----:B------:R-:W-:Y:S02]  /*8f80*/  IMAD.IADD R117, R134, 0x1, R119 ;  /* 0x0000000186757824 */ /* 0x000fe400078e0277 */
[----:B------:R-:W-:Y:S02]  /*8f90*/  IMAD.MOV.U32 R119, RZ, RZ, RZ ;  /* 0x000000ffff777224 */ /* 0x000fe400078e00ff */
[----:B------:R-:W-:Y:S01]  /*8fa0*/  IMAD.IADD R116, R101, 0x1, R132 ;  /* 0x0000000165747824 */ /* 0x000fe200078e0284 */
[----:B------:R-:W-:Y:S01]  /*8fb0*/  IADD3 R100, P0, PT, R117, R100, RZ ;  /* 0x0000006475647210 */ /* 0x000fe20007f1e0ff */
[----:B------:R-:W-:Y:S02]  /*8fc0*/  IMAD.MOV.U32 R117, RZ, RZ, RZ ;  /* 0x000000ffff757224 */ /* 0x000fe400078e00ff */
[----:B------:R-:W-:Y:S01]  /*8fd0*/  IMAD.WIDE.U32 R118, R83, R76, R118 ;  /* 0x0000004c53767225 */ /* 0x000fe200078e0076 */
[----:B------:R-:W-:-:S03]  /*8fe0*/  IADD3.X R101, PT, PT, RZ, RZ, RZ, P0, !PT ;  /* 0x000000ffff657210 */ /* 0x000fc600007fe4ff */
[----:B------:R-:W-:Y:S02]  /*8ff0*/  IMAD.X R103, RZ, RZ, RZ, P1 ;  /* 0x000000ffff677224 */ /* 0x000fe400008e06ff */
[----:B------:R-:W-:-:S04]  /*9000*/  IMAD.WIDE.U32 R116, R85, R72, R116 ;  /* 0x0000004855747225 */ /* 0x000fc800078e0074 */
[----:B------:R-:W-:Y:S01]  /*9010*/  IMAD.WIDE.U32 R100, R84, R74, R100 ;  /* 0x0000004a54647225 */ /* 0x000fe200078e0064 */
[----:B------:R-:W-:-:S03]  /*9020*/  IADD3 R142, PT, PT, R117, R131, RZ ;  /* 0x00000083758e7210 */ /* 0x000fc60007ffe0ff */
[----:B------:R-:W-:Y:S01]  /*9030*/  IMAD.IADD R119, R135, 0x1, R119 ;  /* 0x0000000187777824 */ /* 0x000fe200078e0277 */
[----:B------:R-:W-:Y:S01]  /*9040*/  IADD3 R117, PT, PT, R133, R101, RZ ;  /* 0x0000006585757210 */ /* 0x000fe20007ffe0ff */
[----:B------:R-:W-:-:S03]  /*9050*/  IMAD.WIDE.U32 R102, R138, R43, R102 ;  /* 0x0000002b8a667225 */ /* 0x000fc600078e0066 */
[----:B------:R-:W-:Y:S01]  /*9060*/  IADD3 R100, P1, PT, R119, R100, RZ ;  /* 0x0000006477647210 */ /* 0x000fe20007f3e0ff */
[----:B------:R-:W-:Y:S01]  /*9070*/  IMAD.IADD R121, R63, 0x1, R103 ;  /* 0x000000013f797824 */ /* 0x000fe200078e0267 */
[----:B------:R-:W-:Y:S01]  /*9080*/  IADD3 R116, P0, PT, R117, R116, RZ ;  /* 0x0000007475747210 */ /* 0x000fe20007f1e0ff */
[----:B------:R-:W-:Y:S02]  /*9090*/  IMAD R120, R102, R65, RZ ;  /* 0x0000004166787224 */ /* 0x000fe400078e02ff */
[----:B------:R-:W-:Y:S02]  /*90a0*/  IMAD.MOV.U32 R103, RZ, RZ, RZ ;  /* 0x000000ffff677224 */ /* 0x000fe400078e00ff */
[----:B------:R-:W-:Y:S02]  /*90b0*/  IMAD.X R101, RZ, RZ, RZ, P1 ;  /* 0x000000ffff657224 */ /* 0x000fe400008e06ff */
[----:B------:R-:W-:Y:S01]  /*90c0*/  IMAD.HI.U32 R137, R120, R42, R102 ;  /* 0x0000002a78897227 */ /* 0x000fe200078e0066 */
[----:B------:R-:W-:-:S03]  /*90d0*/  IADD3 R102, P2, PT, R121, R118, RZ ;  /* 0x0000007679667210 */ /* 0x000fc60007f5e0ff */
[----:B------:R-:W-:Y:S01]  /*90e0*/  IMAD.WIDE.U32 R142, R85, R71, R142 ;  /* 0x00000047558e7225 */ /* 0x000fe200078e008e */
[----:B------:R-:W-:-:S03]  /*90f0*/  IADD3 R137, PT, PT, R64, R137, RZ ;  /* 0x0000008940897210 */ /* 0x000fc60007ffe0ff */
[----:B------:R-:W-:Y:S01]  /*9100*/  IMAD.X R117, RZ, RZ, RZ, P0 ;  /* 0x000000ffff757224 */ /* 0x000fe200000e06ff */
[----:B------:R-:W-:Y:S01]  /*9110*/  IADD3 R118, PT, PT, R143, R122, RZ ;  /* 0x0000007a8f767210 */ /* 0x000fe20007ffe0ff */
[----:B------:R-:W-:-:S04]  /*9120*/  IMAD.WIDE.U32 R100, R83, R75, R100 ;  /* 0x0000004b53647225 */ /* 0x000fc800078e0064 */
[----:B------:R-:W-:Y:S01]  /*9130*/  IMAD.X R103, RZ, RZ, RZ, P2 ;  /* 0x000000ffff677224 */ /* 0x000fe200010e06ff */
[----:B------:R-:W-:Y:S01]  /*9140*/  IADD3 R101, PT, PT, R134, R101, RZ ;  /* 0x0000006586657210 */ /* 0x000fe20007ffe0ff */
[----:B------:R-:W-:-:S04]  /*9150*/  IMAD.WIDE.U32 R116, R84, R73, R116 ;  /* 0x0000004954747225 */ /* 0x000fc800078e0074 */
[----:B------:R-:W-:Y:S01]  /*9160*/  IMAD.MOV.U32 R119, RZ, RZ, RZ ;  /* 0x000000ffff777224 */ /* 0x000fe200078e00ff */
[----:B------:R-:W-:Y:S01]  /*9170*/  IADD3 R116, P0, PT, R101, R116, RZ ;  /* 0x0000007465747210 */ /* 0x000fe20007f1e0ff */
[----:B------:R-:W-:Y:S01]  /*9180*/  IMAD.WIDE.U32 R102, R138, R44, R102 ;  /* 0x0000002c8a667225 */ /* 0x000fe200078e0066 */
[----:B------:R-:W-:Y:S02]  /*9190*/  IADD3 R143, PT, PT, R132, R117, RZ ;  /* 0x00000075848f7210 */ /* 0x000fe40007ffe0ff */
[----:B------:R-:W-:Y:S01]  /*91a0*/  IADD3.X R117, PT, PT, RZ, RZ, RZ, P0, !PT ;  /* 0x000000ffff757210 */ /* 0x000fe200007fe4ff */
[----:B------:R-:W-:Y:S01]  /*91b0*/  IMAD.MOV.U32 R121, RZ, RZ, RZ ;  /* 0x000000ffff797224 */ /* 0x000fe200078e00ff */
[----:B------:R-:W-:Y:S01]  /*91c0*/  IADD3 R102, P1, PT, R137, R102, RZ ;  /* 0x0000006689667210 */ /* 0x000fe20007f3e0ff */
[----:B------:R-:W-:Y:S01]  /*91d0*/  IMAD.WIDE.U32 R118, R85, R70, R118 ;  /* 0x0000004655767225 */ /* 0x000fe200078e0076 */
[----:B------:R-:W-:-:S03]  /*91e0*/  IADD3 R142, P0, PT, R143, R142, RZ ;  /* 0x0000008e8f8e7210 */ /* 0x000fc60007f1e0ff */
[----:B------:R-:W-:Y:S01]  /*91f0*/  IMAD.MOV.U32 R101, RZ, RZ, RZ ;  /* 0x000000ffff657224 */ /* 0x000fe200078e00ff */
[----:B------:R-:W-:Y:S01]  /*9200*/  IADD3.X R143, PT, PT, RZ, RZ, RZ, P0, !PT ;  /* 0x000000ffff8f7210 */ /* 0x000fe200007fe4ff */
[----:B------:R-:W-:Y:S02]  /*9210*/  IMAD.IADD R136, R119, 0x1, R121 ;  /* 0x0000000177887824 */ /* 0x000fe400078e0279 */
[----:B------:R-:W-:Y:S02]  /*9220*/  IMAD.MOV.U32 R137, RZ, RZ, RZ ;  /* 0x000000ffff897224 */ /* 0x000fe400078e00ff */
[----:B------:R-:W-:-:S04]  /*9230*/  IMAD.WIDE.U32 R100, R82, R76, R100 ;  /* 0x0000004c52647225 */ /* 0x000fc800078e0064 */
[----:B------:R-:W-:Y:S02]  /*9240*/  IMAD.IADD R119, R62, 0x1, R103 ;  /* 0x000000013e777824 */ /* 0x000fe400078e0267 */
[----:B------:R-:W-:Y:S02]  /*9250*/  IMAD.X R103, RZ, RZ, RZ, P1 ;  /* 0x000000ffff677224 */ /* 0x000fe400008e06ff */
[----:B------:R-:W-:Y:S01]  /*9260*/  IMAD.WIDE.U32 R136, R77, R85, R136 ;  /* 0x000000554d887225 */ /* 0x000fe200078e0088 */
[----:B------:R-:W-:-:S03]  /*9270*/  IADD3 R100, P0, PT, R119, R100, RZ ;  /* 0x0000006477647210 */ /* 0x000fc60007f1e0ff */
[----:B------:R-:W-:-:S04]  /*9280*/  IMAD.WIDE.U32 R116, R83, R74, R116 ;  /* 0x0000004a53747225 */ /* 0x000fc800078e0074 */
[----:B------:R-:W-:Y:S02]  /*9290*/  IMAD.IADD R85, R135, 0x1, R101 ;  /* 0x0000000187557824 */ /* 0x000fe400078e0265 */
[----:B------:R-:W-:-:S03]  /*92a0*/  IMAD.WIDE.U32 R102, R120, R43, R102 ;  /* 0x0000002b78667225 */ /* 0x000fc600078e0066 */
[----:B------:R-:W-:Y:S01]  /*92b0*/  IADD3 R116, P1, PT, R85, R116, RZ ;  /* 0x0000007455747210 */ /* 0x000fe20007f3e0ff */
[----:B------:R-:W-:Y:S01]  /*92c0*/  IMAD.IADD R85, R63, 0x1, R103 ;  /* 0x000000013f557824 */ /* 0x000fe200078e0267 */
[----:B------:R-:W-:Y:S01]  /*92d0*/  MOV R103, RZ ;  /* 0x000000ff00677202 */ /* 0x000fe20000000f00 */
[----:B------:R-:W-:Y:S02]  /*92e0*/  IMAD.IADD R117, R133, 0x1, R117 ;  /* 0x0000000185757824 */ /* 0x000fe400078e0275 */
[----:B------:R-:W-:Y:S02]  /*92f0*/  IMAD R141, R102, R65, RZ ;  /* 0x00000041668d7224 */ /* 0x000fe400078e02ff */
[----:B------:R-:W-:-:S04]  /*9300*/  IMAD.WIDE.U32 R142, R84, R72, R142 ;  /* 0x00000048548e7225 */ /* 0x000fc800078e008e */
[----:B------:R-:W-:Y:S01]  /*9310*/  IMAD.X R101, RZ, RZ, RZ, P0 ;  /* 0x000000ffff657224 */ /* 0x000fe200000e06ff */
[----:B------:R-:W-:Y:S01]  /*9320*/  IADD3 R119, PT, PT, R131, R143, RZ ;  /* 0x0000008f83777210 */ /* 0x000fe20007ffe0ff */
[----:B------:R-:W-:Y:S01]  /*9330*/  IMAD.HI.U32 R145, R141, R42, R102 ;  /* 0x0000002a8d917227 */ /* 0x000fe200078e0066 */
[----:B------:R-:W-:-:S03]  /*9340*/  IADD3 R102, P0, PT, R117, R142, RZ ;  /* 0x0000008e75667210 */ /* 0x000fc60007f1e0ff */
[----:B------:R-:W-:-:S04]  /*9350*/  IMAD.WIDE.U32 R100, R138, R45, R100 ;  /* 0x0000002d8a647225 */ /* 0x000fc800078e0064 */
[----:B------:R-:W-:Y:S01]  /*9360*/  IMAD.X R117, RZ, RZ, RZ, P1 ;  /* 0x000000ffff757224 */ /* 0x000fe200008e06ff */
[----:B------:R-:W-:Y:S01]  /*9370*/  IADD3 R100, P1, PT, R85, R100, RZ ;  /* 0x0000006455647210 */ /* 0x000fe20007f3e0ff */
[----:B------:R-:W-:Y:S01]  /*9380*/  IMAD.X R103, RZ, RZ, RZ, P0 ;  /* 0x000000ffff677224 */ /* 0x000fe200000e06ff */
[----:B------:R-:W-:Y:S01]  /*9390*/  IADD3 R118, P0, PT, R119, R118, RZ ;  /* 0x0000007677767210 */ /* 0x000fe20007f1e0ff */
[----:B------:R-:W-:Y:S01]  /*93a0*/  IMAD.WIDE.U32 R116, R82, R75, R116 ;  /* 0x0000004b52747225 */ /* 0x000fe200078e0074 */
[----:B------:R-:W-:-:S03]  /*93b0*/  IADD3 R85, PT, PT, R61, R101, RZ ;  /* 0x000000653d557210 */ /* 0x000fc60007ffe0ff */
[----:B------:R-:W-:-:S04]  /*93c0*/  IMAD.WIDE.U32 R102, R83, R73, R102 ;  /* 0x0000004953667225 */ /* 0x000fc800078e0066 */
[----:B------:R-:W-:Y:S01]  /*93d0*/  IMAD.IADD R117, R134, 0x1, R117 ;  /* 0x0000000186757824 */ /* 0x000fe200078e0275 */
[----:B------:R-:W-:Y:S01]  /*93e0*/  IADD3 R149, PT, PT, R132, R103, RZ ;  /* 0x0000006784957210 */ /* 0x000fe20007ffe0ff */
[----:B------:R-:W-:Y:S02]  /*93f0*/  IMAD.X R101, RZ, RZ, RZ, P1 ;  /* 0x000000ffff657224 */ /* 0x000fe400008e06ff */
[----:B------:R-:W-:Y:S01]  /*9400*/  IMAD.X R119, RZ, RZ, RZ, P0 ;  /* 0x000000ffff777224 */ /* 0x000fe200000e06ff */
[----:B------:R-:W-:Y:S01]  /*9410*/  IADD3 R102, P0, PT, R117, R102, RZ ;  /* 0x0000006675667210 */ /* 0x000fe20007f1e0ff */
[----:B------:R-:W-:Y:S02]  /*9420*/  IMAD.IADD R145, R64, 0x1, R145 ;  /* 0x0000000140917824 */ /* 0x000fe400078e0291 */
[----:B------:R-:W-:-:S04]  /*9430*/  IMAD.WIDE.U32 R100, R120, R44, R100 ;  /* 0x0000002c78647225 */ /* 0x000fc800078e0064 */
[----:B------:R-:W-:Y:S01]  /*9440*/  IMAD.MOV.U32 R146, RZ, RZ, R116 ;  /* 0x000000ffff927224 */ /* 0x000fe200078e0074 */
[----:B------:R-:W-:Y:S01]  /*9450*/  IADD3 R144, P3, PT, R145, R100, RZ ;  /* 0x0000006491907210 */ /* 0x000fe20007f7e0ff */
[----:B------:R-:W-:-:S04]  /*9460*/  IMAD.WIDE.U32 R116, R84, R71, R118 ;  /* 0x0000004754747225 */ /* 0x000fc800078e0076 */
[----:B------:R-:W-:Y:S01]  /*9470*/  IMAD.X R103, RZ, RZ, RZ, P0 ;  /* 0x000000ffff677224 */ /* 0x000fe200000e06ff */
[----:B------:R-:W-:Y:S01]  /*9480*/  IADD3 R100, P0, PT, R149, R116, RZ ;  /* 0x0000007495647210 */ /* 0x000fe20007f1e0ff */
[----:B------:R-:W-:-:S04]  /*9490*/  IMAD.WIDE.U32 R146, R81, R76, R146 ;  /* 0x0000004c51927225 */ /* 0x000fc800078e0092 */
[----:B------:R-:W-:Y:S01]  /*94a0*/  IMAD.IADD R143, R62, 0x1, R101 ;  /* 0x000000013e8f7824 */ /* 0x000fe200078e0265 */
[----:B------:R-:W-:Y:S01]  /*94b0*/  IADD3 R119, PT, PT, R135, R147, RZ ;  /* 0x0000009387777210 */ /* 0x000fe20007ffe0ff */
[----:B------:R-:W-:Y:S01]  /*94c0*/  IMAD.IADD R117, R122, 0x1, R117 ;  /* 0x000000017a757824 */ /* 0x000fe200078e0275 */
[----:B------:R-:W-:Y:S01]  /*94d0*/  IADD3 R146, P1, PT, R85, R146, RZ ;  /* 0x0000009255927210 */ /* 0x000fe20007f3e0ff */
[----:B------:R-:W-:-:S04]  /*94e0*/  IMAD.WIDE.U32 R102, R82, R74, R102 ;  /* 0x0000004a52667225 */ /* 0x000fc800078e0066 */
[----:B------:R-:W-:Y:S01]  /*94f0*/  IMAD.X R101, RZ, RZ, RZ, P0 ;  /* 0x000000ffff657224 */ /* 0x000fe200000e06ff */
[----:B------:R-:W-:Y:S01]  /*9500*/  IADD3 R118, P0, PT, R136, R117, RZ ;  /* 0x0000007588767210 */ /* 0x000fe20007f1e0ff */
[----:B------:R-:W-:Y:S01]  /*9510*/  IMAD.X R147, RZ, RZ, RZ, P1 ;  /* 0x000000ffff937224 */ /* 0x000fe200008e06ff */
[----:B------:R-:W-:Y:S01]  /*9520*/  IADD3 R116, P2, PT, R119, R102, RZ ;  /* 0x0000006677747210 */ /* 0x000fe20007f5e0ff */
[----:B------:R-:W-:Y:S01]  /*9530*/  IMAD.WIDE.U32 R100, R83, R72, R100 ;  /* 0x0000004853647225 */ /* 0x000fe200078e0064 */
[----:B------:R-:W-:-:S03]  /*9540*/  IADD3 R103, PT, PT, R133, R103, RZ ;  /* 0x0000006785677210 */ /* 0x000fc60007ffe0ff */
[----:B------:R-:W-:Y:S01]  /*9550*/  IMAD.X R119, RZ, RZ, RZ, P0 ;  /* 0x000000ffff777224 */ /* 0x000fe200000e06ff */
[----:B------:R-:W-:Y:S01]  /*9560*/  IADD3 R100, P1, PT, R103, R100, RZ ;  /* 0x0000006467647210 */ /* 0x000fe20007f3e0ff */
[----:B------:R-:W-:Y:S01]  /*9570*/  IMAD.X R117, RZ, RZ, RZ, P2 ;  /* 0x000000ffff757224 */ /* 0x000fe200010e06ff */
[----:B------:R-:W-:Y:S01]  /*9580*/  IADD3 R149, PT, PT, R131, R101, RZ ;  /* 0x0000006583957210 */ /* 0x000fe20007ffe0ff */
[----:B------:R-:W-:Y:S02]  /*9590*/  IMAD.X R145, RZ, RZ, RZ, P3 ;  /* 0x000000ffff917224 */ /* 0x000fe400018e06ff */
[----:B------:R-:W-:-:S04]  /*95a0*/  IMAD.WIDE.U32 R146, R138, R46, R146 ;  /* 0x0000002e8a927225 */ /* 0x000fc800078e0092 */
[----:B------:R-:W-:Y:S01]  /*95b0*/  IMAD.WIDE.U32 R118, R84, R70, R118 ;  /* 0x0000004654767225 */ /* 0x000fe200078e0076 */
[----:B------:R-:W-:-:S03]  /*95c0*/  IADD3 R142, P0, PT, R143, R146, RZ ;  /* 0x000000928f8e7210 */ /* 0x000fc60007f1e0ff */
[----:B------:R-:W-:Y:S01]  /*95d0*/  IMAD.X R101, RZ, RZ, RZ, P1 ;  /* 0x000000ffff657224 */ /* 0x000fe200008e06ff */
[----:B------:R-:W-:Y:S01]  /*95e0*/  IADD3 R136, PT, PT, R121, R119, RZ ;  /* 0x0000007779887210 */ /* 0x000fe20007ffe0ff */
[----:B------:R-:W-:Y:S01]  /*95f0*/  IMAD.WIDE.U32 R116, R81, R75, R116 ;  /* 0x0000004b51747225 */ /* 0x000fe200078e0074 */
[----:B------:R-:W-:-:S03]  /*9600*/  IADD3 R118, P1, PT, R149, R118, RZ ;  /* 0x0000007695767210 */ /* 0x000fc60007f3e0ff */
[----:B------:R-:W-:Y:S01]  /*9610*/  IMAD.WIDE.U32 R144, R141, R43, R144 ;  /* 0x0000002b8d907225 */ /* 0x000fe200078e0090 */
[----:B------:R-:W-:-:S03]  /*9620*/  IADD3 R85, PT, PT, R134, R117, RZ ;  /* 0x0000007586557210 */ /* 0x000fc60007ffe0ff */
[----:B------:R-:W-:Y:S01]  /*9630*/  IMAD.WIDE.U32 R100, R82, R73, R100 ;  /* 0x0000004952647225 */ /* 0x000fe200078e0064 */
[----:B------:R-:W-:-:S03]  /*9640*/  IADD3 R103, PT, PT, R63, R145, RZ ;  /* 0x000000913f677210 */ /* 0x000fc60007ffe0ff */
[----:B------:R-:W-:Y:S01]  /*9650*/  IMAD R140, R144, R65, RZ ;  /* 0x00000041908c7224 */ /* 0x000fe200078e02ff */
[----:B------:R-:W-:Y:S01]  /*9660*/  IADD3 R100, P2, PT, R85, R100, RZ ;  /* 0x0000006455647210 */ /* 0x000fe20007f5e0ff */
[----:B------:R-:W-:Y:S02]  /*9670*/  IMAD.MOV.U32 R145, RZ, RZ, RZ ;  /* 0x000000ffff917224 */ /* 0x000fe400078e00ff */
[----:B------:R-:W-:Y:S01]  /*9680*/  IMAD.X R143, RZ, RZ, RZ, P0 ;  /* 0x000000ffff8f7224 */ /* 0x000fe200000e06ff */
[----:B------:R-:W-:Y:S01]  /*9690*/  IADD3 R136, P0, PT, R137, R136, RZ ;  /* 0x0000008889887210 */ /* 0x000fe20007f1e0ff */
[----:B------:R-:W-:Y:S02]  /*96a0*/  IMAD.MOV.U32 R117, RZ, RZ, RZ ;  /* 0x000000ffff757224 */ /* 0x000fe400078e00ff */
[----:B------:R-:W-:-:S04]  /*96b0*/  IMAD.HI.U32 R144, R140, R42, R144 ;  /* 0x0000002a8c907227 */ /* 0x000fc800078e0090 */
[----:B------:R-:W-:-:S04]  /*96c0*/  IMAD.WIDE.U32 R142, R120, R45, R142 ;  /* 0x0000002d788e7225 */ /* 0x000fc800078e008e */
[----:B------:R-:W-:Y:S01]  /*96d0*/  IMAD.IADD R145, R132, 0x1, R101 ;  /* 0x0000000184917824 */ /* 0x000fe200078e0265 */
[----:B------:R-:W-:Y:S01]  /*96e0*/  IADD3.X R101, PT, PT, RZ, RZ, RZ, P2, !PT ;  /* 0x000000ffff657210 */ /* 0x000fe200017fe4ff */
[----:B------:R-:W-:Y:S01]  /*96f0*/  IMAD.X R137, RZ, RZ, RZ, P0 ;  /* 0x000000ffff897224 */ /* 0x000fe200000e06ff */
[----:B------:R-:W-:Y:S01]  /*9700*/  IADD3 R102, P0, PT, R103, R142, RZ ;  /* 0x0000008e67667210 */ /* 0x000fe20007f1e0ff */
[----:B------:R-:W-:Y:S01]  /*9710*/  IMAD.WIDE.U32 R116, R80, R76, R116 ;  /* 0x0000004c50747225 */ /* 0x000fe200078e0074 */
[----:B------:R-:W-:-:S03]  /*9720*/  IADD3 R142, PT, PT, R61, R143, RZ ;  /* 0x0000008f3d8e7210 */ /* 0x000fc60007ffe0ff */
[----:B------:R-:W-:Y:S02]  /*9730*/  IMAD.X R119, RZ, RZ, RZ, P1 ;  /* 0x000000ffff777224 */ /* 0x000fe400008e06ff */
[----:B------:R-:W-:Y:S02]  /*9740*/  IMAD.IADD R146, R60, 0x1, R147 ;  /* 0x000000013c927824 */ /* 0x000fe400078e0293 */
[----:B------:R-:W-:-:S03]  /*9750*/  IMAD.WIDE.U32 R136, R77, R84, R136 ;  /* 0x000000544d887225 */ /* 0x000fc600078e0088 */
        /* <DEDUP_REMOVED lines=8> */
[----:B------:R-:W-:Y:S01]  /*97e0*/  IADD3 R119, PT, PT, R122, R119, RZ ;  /* 0x000000777a777210 */ /* 0x000fe20007ffe0ff */
[----:B------:R-:W-:Y:S01]  /*97f0*/  IMAD.WIDE.U32 R84, R141, R44, R102 ;  /* 0x0000002c8d547225 */ /* 0x000fe200078e0066 */
[----:B------:R-:W-:Y:S02]  /*9800*/  IADD3.X R101, PT, PT, RZ, RZ, RZ, P1, !PT ;  /* 0x000000ffff657210 */ /* 0x000fe40000ffe4ff */
[----:B------:R-:W-:Y:S01]  /*9810*/  IADD3 R102, P0, PT, R136, R119, RZ ;  /* 0x0000007788667210 */ /* 0x000fe20007f1e0ff */
[----:B------:R-:W-:Y:S02]  /*9820*/  IMAD.IADD R103, R64, 0x1, R144 ;  /* 0x0000000140677824 */ /* 0x000fe400078e0290 */
[----:B------:R-:W-:-:S02]  /*9830*/  IMAD.X R147, RZ, RZ, RZ, P3 ;  /* 0x000000ffff937224 */ /* 0x000fc400018e06ff */
[----:B------:R-:W-:Y:S01]  /*9840*/  IMAD.WIDE.U32 R100, R82, R72, R100 ;  /* 0x0000004852647225 */ /* 0x000fe200078e0064 */
[----:B------:R-:W-:Y:S02]  /*9850*/  IADD3 R84, P4, PT, R103, R84, RZ ;  /* 0x0000005467547210 */ /* 0x000fe40007f9e0ff */
[----:B------:R-:W-:Y:S01]  /*9860*/  IADD3.X R103, PT, PT, RZ, RZ, RZ, P0, !PT ;  /* 0x000000ffff677210 */ /* 0x000fe200007fe4ff */
[----:B------:R-:W-:Y:S01]  /*9870*/  IMAD.WIDE.U32 R146, R138, R47, R146 ;  /* 0x0000002f8a927225 */ /* 0x000fe200078e0092 */
[----:B------:R-:W-:-:S03]  /*9880*/  IADD3 R100, P0, PT, R117, R100, RZ ;  /* 0x0000006475647210 */ /* 0x000fc60007f1e0ff */
[----:B------:R-:W-:Y:S01]  /*9890*/  IMAD.WIDE.U32 R102, R83, R70, R102 ;  /* 0x0000004653667225 */ /* 0x000fe200078e0066 */
[----:B------:R-:W-:Y:S02]  /*98a0*/  IADD3 R142, P3, PT, R142, R146, RZ ;  /* 0x000000928e8e7210 */ /* 0x000fe40007f7e0ff */
[----:B------:R-:W-:Y:S01]  /*98b0*/  IADD3 R146, PT, PT, R59, R147, RZ ;  /* 0x000000933b927210 */ /* 0x000fe20007ffe0ff */
[----:B------:R-:W-:Y:S01]  /*98c0*/  IMAD.IADD R101, R131, 0x1, R101 ;  /* 0x0000000183657824 */ /* 0x000fe200078e0265 */
[----:B------:R-:W-:Y:S01]  /*98d0*/  IADD3.X R143, PT, PT, RZ, RZ, RZ, P3, !PT ;  /* 0x000000ffff8f7210 */ /* 0x000fe20001ffe4ff */
[----:B------:R-:W-:Y:S02]  /*98e0*/  IMAD.X R117, RZ, RZ, RZ, P2 ;  /* 0x000000ffff757224 */ /* 0x000fe400010e06ff */
[----:B------:R-:W-:Y:S01]  /*98f0*/  IMAD.IADD R103, R121, 0x1, R103 ;  /* 0x0000000179677824 */ /* 0x000fe200078e0267 */
[----:B------:R-:W-:Y:S01]  /*9900*/  IADD3 R118, P1, PT, R101, R102, RZ ;  /* 0x0000006665767210 */ /* 0x000fe20007f3e0ff */
[----:B------:R-:W-:-:S02]  /*9910*/  IMAD.X R101, RZ, RZ, RZ, P0 ;  /* 0x000000ffff657224 */ /* 0x000fc400000e06ff */
[----:B------:R-:W-:Y:S01]  /*9920*/  IMAD.WIDE.U32 R116, R80, R75, R116 ;  /* 0x0000004b50747225 */ /* 0x000fe200078e0074 */
[----:B------:R-:W-:-:S03]  /*9930*/  IADD3 R136, P0, PT, R137, R103, RZ ;  /* 0x0000006789887210 */ /* 0x000fc60007f1e0ff */
[----:B------:R-:W-:Y:S02]  /*9940*/  IMAD.IADD R119, R62, 0x1, R85 ;  /* 0x000000013e777824 */ /* 0x000fe400078e0255 */
[----:B------:R-:W-:-:S04]  /*9950*/  IMAD.WIDE.U32 R100, R81, R73, R100 ;  /* 0x0000004951647225 */ /* 0x000fc800078e0064 */
[----:B------:R-:W-:Y:S01]  /*9960*/  IMAD.IADD R103, R134, 0x1, R117 ;  /* 0x0000000186677824 */ /* 0x000fe200078e0275 */
[----:B------:R-:W-:Y:S01]  /*9970*/  IADD3 R101, PT, PT, R132, R101, RZ ;  /* 0x0000006584657210 */ /* 0x000fe20007ffe0ff */
[----:B------:R-:W-:Y:S01]  /*9980*/  IMAD.X R85, RZ, RZ, RZ, P4 ;  /* 0x000000ffff557224 */ /* 0x000fe200020e06ff */
[----:B------:R-:W-:Y:S01]  /*9990*/  MOV R117, RZ ;  /* 0x000000ff00757202 */ /* 0x000fe20000000f00 */
[----:B------:R-:W-:Y:S01]  /*99a0*/  IMAD.WIDE.U32 R142, R120, R46, R142 ;  /* 0x0000002e788e7225 */ /* 0x000fe200078e008e */
[----:B------:R-:W-:-:S03]  /*99b0*/  IADD3 R102, P2, PT, R103, R100, RZ ;  /* 0x0000006467667210 */ /* 0x000fc60007f5e0ff */
[----:B------:R-:W-:Y:S01]  /*99c0*/  IMAD.WIDE.U32 R84, R140, R43, R84 ;  /* 0x0000002b8c547225 */ /* 0x000fe200078e0054 */
[----:B------:R-:W-:-:S03]  /*99d0*/  IADD3 R100, P4, PT, R119, R142, RZ ;  /* 0x0000008e77647210 */ /* 0x000fc60007f9e0ff */
[----:B------:R-:W-:Y:S01]  /*99e0*/  IMAD.X R119, RZ, RZ, RZ, P1 ;  /* 0x000000ffff777224 */ /* 0x000fe200008e06ff */
[----:B------:R-:W-:Y:S01]  /*99f0*/  IADD3 R144, PT, PT, R63, R85, RZ ;  /* 0x000000553f907210 */ /* 0x000fe20007ffe0ff */
[----:B------:R-:W-:Y:S02]  /*9a00*/  IMAD.IADD R142, R60, 0x1, R143 ;  /* 0x000000013c8e7824 */ /* 0x000fe400078e028f */
[----:B------:R-:W-:Y:S02]  /*9a10*/  IMAD R143, R84, R65, RZ ;  /* 0x00000041548f7224 */ /* 0x000fe400078e02ff */
[----:B------:R-:W-:Y:S02]  /*9a20*/  IMAD.MOV.U32 R85, RZ, RZ, RZ ;  /* 0x000000ffff557224 */ /* 0x000fe400078e00ff */
[----:B------:R-:W-:Y:S02]  /*9a30*/  IMAD.X R137, RZ, RZ, RZ, P0 ;  /* 0x000000ffff897224 */ /* 0x000fe400000e06ff */
[----:B------:R-:W-:-:S04]  /*9a40*/  IMAD.WIDE.U32 R118, R82, R71, R118 ;  /* 0x0000004752767225 */ /* 0x000fc800078e0076 */
[----:B------:R-:W-:Y:S01]  /*9a50*/  IMAD.HI.U32 R145, R143, R42, R84 ;  /* 0x0000002a8f917227 */ /* 0x000fe200078e0054 */
[----:B------:R-:W-:-:S03]  /*9a60*/  IADD3 R84, P1, PT, R101, R118, RZ ;  /* 0x0000007665547210 */ /* 0x000fc60007f3e0ff */
[----:B------:R-:W-:Y:S01]  /*9a70*/  IMAD.WIDE.U32 R136, R77, R83, R136 ;  /* 0x000000534d887225 */ /* 0x000fe200078e0088 */
[----:B------:R-:W-:-:S03]  /*9a80*/  IADD3 R145, PT, PT, R64, R145, RZ ;  /* 0x0000009140917210 */ /* 0x000fc60007ffe0ff */
[----:B------:R-:W-:Y:S02]  /*9a90*/  IMAD.IADD R119, R122, 0x1, R119 ;  /* 0x000000017a777824 */ /* 0x000fe400078e0277 */
[----:B------:R-:W-:-:S03]  /*9aa0*/  IMAD.WIDE.U32 R116, R79, R76, R116 ;  /* 0x0000004c4f747225 */ /* 0x000fc600078e0074 */
[----:B------:R-:W-:Y:S01]  /*9ab0*/  IADD3 R118, P0, PT, R136, R119, RZ ;  /* 0x0000007788767210 */ /* 0x000fe20007f1e0ff */
[----:B------:R-:W-:Y:S01]  /*9ac0*/  IMAD.X R103, RZ, RZ, RZ, P2 ;  /* 0x000000ffff677224 */ /* 0x000fe200010e06ff */
[----:B------:R-:W-:Y:S01]  /*9ad0*/  IADD3 R117, PT, PT, R135, R117, RZ ;  /* 0x0000007587757210 */ /* 0x000fe20007ffe0ff */
[----:B------:R-:W-:Y:S01]  /*9ae0*/  IMAD.X R85, RZ, RZ, RZ, P1 ;  /* 0x000000ffff557224 */ /* 0x000fe200008e06ff */
[----:B------:R-:W-:Y:S01]  /*9af0*/  IADD3 R116, P3, PT, R146, R116, RZ ;  /* 0x0000007492747210 */ /* 0x000fe20007f7e0ff */
[----:B------:R-:W-:-:S04]  /*9b00*/  IMAD.WIDE.U32 R102, R80, R74, R102 ;  /* 0x0000004a50667225 */ /* 0x000fc800078e0066 */
[----:B------:R-:W-:Y:S01]  /*9b10*/  IMAD.X R119, RZ, RZ, RZ, P0 ;  /* 0x000000ffff777224 */ /* 0x000fe200000e06ff */
[----:B------:R-:W-:Y:S01]  /*9b20*/  IADD3 R102, P2, PT, R117, R102, RZ ;  /* 0x0000006675667210 */ /* 0x000fe20007f5e0ff */
[----:B------:R-:W-:Y:S01]  /*9b30*/  IMAD.WIDE.U32 R84, R81, R72, R84 ;  /* 0x0000004851547225 */ /* 0x000fe200078e0054 */
[----:B------:R-:W-:-:S03]  /*9b40*/  IADD3 R103, PT, PT, R133, R103, RZ ;  /* 0x0000006785677210 */ /* 0x000fc60007ffe0ff */
[----:B------:R-:W-:Y:S01]  /*9b50*/  IMAD.X R117, RZ, RZ, RZ, P3 ;  /* 0x000000ffff757224 */ /* 0x000fe200018e06ff */
[----:B------:R-:W-:Y:S01]  /*9b60*/  IADD3 R84, P0, PT, R103, R84, RZ ;  /* 0x0000005467547210 */ /* 0x000fe20007f1e0ff */
[----:B------:R-:W-:-:S04]  /*9b70*/  IMAD.WIDE.U32 R118, R82, R70, R118 ;  /* 0x0000004652767225 */ /* 0x000fc800078e0076 */
[----:B------:R-:W-:Y:S02]  /*9b80*/  IMAD.IADD R85, R131, 0x1, R85 ;  /* 0x0000000183557824 */ /* 0x000fe400078e0255 */
[----:B------:R-:W-:Y:S02]  /*9b90*/  IMAD.X R103, RZ, RZ, RZ, P2 ;  /* 0x000000ffff677224 */ /* 0x000fe400010e06ff */
[----:B------:R-:W-:Y:S01]  /*9ba0*/  IMAD.X R101, RZ, RZ, RZ, P4 ;  /* 0x000000ffff657224 */ /* 0x000fe200020e06ff */
[----:B------:R-:W-:Y:S01]  /*9bb0*/  IADD3 R118, P1, PT, R85, R118, RZ ;  /* 0x0000007655767210 */ /* 0x000fe20007f3e0ff */
[----:B------:R-:W-:-:S04]  /*9bc0*/  IMAD.WIDE.U32 R116, R138, R48, R116 ;  /* 0x000000308a747225 */ /* 0x000fc800078e0074 */
[----:B------:R-:W-:Y:S01]  /*9bd0*/  IMAD.X R85, RZ, RZ, RZ, P0 ;  /* 0x000000ffff557224 */ /* 0x000fe200000e06ff */
[----:B------:R-:W-:Y:S01]  /*9be0*/  IADD3 R116, P3, PT, R142, R116, RZ ;  /* 0x000000748e747210 */ /* 0x000fe20007f7e0ff */
[----:B------:R-:W-:Y:S01]  /*9bf0*/  IMAD.WIDE.U32 R102, R79, R75, R102 ;  /* 0x0000004b4f667225 */ /* 0x000fe200078e0066 */
[----:B------:R-:W-:-:S03]  /*9c00*/  IADD3 R83, PT, PT, R58, R117, RZ ;  /* 0x000000753a537210 */ /* 0x000fc60007ffe0ff */
[----:B------:R-:W-:Y:S01]  /*9c10*/  IMAD.WIDE.U32 R100, R141, R45, R100 ;  /* 0x0000002d8d647225 */ /* 0x000fe200078e0064 */
[----:B------:R-:W-:-:S03]  /*9c20*/  IADD3 R103, PT, PT, R134, R103, RZ ;  /* 0x0000006786677210 */ /* 0x000fc60007ffe0ff */
[----:B------:R-:W-:Y:S01]  /*9c30*/  IMAD.WIDE.U32 R84, R80, R73, R84 ;  /* 0x0000004950547225 */ /* 0x000fe200078e0054 */
[----:B------:R-:W-:Y:S02]  /*9c40*/  IADD3 R100, P4, PT, R144, R100, RZ ;  /* 0x0000006490647210 */ /* 0x000fe40007f9e0ff */
[----:B------:R-:W-:Y:S01]  /*9c50*/  IADD3 R144, PT, PT, R61, R101, RZ ;  /* 0x000000653d907210 */ /* 0x000fe20007ffe0ff */
[----:B------:R-:W-:Y:S01]  /*9c60*/  IMAD.X R117, RZ, RZ, RZ, P3 ;  /* 0x000000ffff757224 */ /* 0x000fe200018e06ff */
[----:B------:R-:W-:Y:S01]  /*9c70*/  IADD3 R84, P3, PT, R103, R84, RZ ;  /* 0x0000005467547210 */ /* 0x000fe20007f7e0ff */
[----:B------:R-:W-:Y:S02]  /*9c80*/  IMAD.IADD R136, R121, 0x1, R119 ;  /* 0x0000000179887824 */ /* 0x000fe400078e0277 */
[----:B------:R-:W-:Y:S02]  /*9c90*/  HFMA2 R103, -RZ, RZ, 0, 0 ;  /* 0x00000000ff677431 */ /* 0x000fe400000001ff */
[----:B------:R-:W-:-:S02]  /*9ca0*/  IMAD.X R101, RZ, RZ, RZ, P4 ;  /* 0x000000ffff657224 */ /* 0x000fc400020e06ff */
[----:B------:R-:W-:Y:S01]  /*9cb0*/  IMAD.X R119, RZ, RZ, RZ, P1 ;  /* 0x000000ffff777224 */ /* 0x000fe200008e06ff */
[----:B------:R-:W-:Y:S01]  /*9cc0*/  IADD3 R136, P2, PT, R137, R136, RZ ;  /* 0x0000008889887210 */ /* 0x000fe20007f5e0ff */
[----:B------:R-:W-:-:S03]  /*9cd0*/  IMAD.WIDE.U32 R100, R140, R44, R100 ;  /* 0x0000002c8c647225 */ /* 0x000fc600078e0064 */
[----:B------:R-:W-:Y:S01]  /*9ce0*/  IADD3.X R137, PT, PT, RZ, RZ, RZ, P2, !PT ;  /* 0x000000ffff897210 */ /* 0x000fe200017fe4ff */
[----:B------:R-:W-:Y:S01]  /*9cf0*/  IMAD.IADD R142, R62, 0x1, R101 ;  /* 0x000000013e8e7824 */ /* 0x000fe200078e0265 */
[----:B------:R-:W-:Y:S01]  /*9d00*/  IADD3 R100, P0, PT, R145, R100, RZ ;  /* 0x0000006491647210 */ /* 0x000fe20007f1e0ff */
[----:B------:R-:W-:-:S04]  /*9d10*/  IMAD.WIDE.U32 R102, R78, R76, R102 ;  /* 0x0000004c4e667225 */ /* 0x000fc800078e0066 */
[----:B------:R-:W-:Y:S02]  /*9d20*/  IMAD.IADD R101, R132, 0x1, R85 ;  /* 0x0000000184657824 */ /* 0x000fe400078e0255 */
[----:B------:R-:W-:-:S04]  /*9d30*/  IMAD.WIDE.U32 R118, R81, R71, R118 ;  /* 0x0000004751767225 */ /* 0x000fc800078e0076 */
[----:B------:R-:W-:Y:S01]  /*9d40*/  IMAD.WIDE.U32 R136, R77, R82, R136 ;  /* 0x000000524d887225 */ /* 0x000fe200078e0088 */
[----:B------:R-:W-:Y:S02]  /*9d50*/  IADD3 R82, P2, PT, R83, R102, RZ ;  /* 0x0000006653527210 */ /* 0x000fe40007f5e0ff */
[----:B------:R-:W-:Y:S01]  /*9d60*/  IADD3 R102, P1, PT, R101, R118, RZ ;  /* 0x0000007665667210 */ /* 0x000fe20007f3e0ff */
[----:B------:R-:W-:Y:S01]  /*9d70*/  IMAD.X R85, RZ, RZ, RZ, P3 ;  /* 0x000000ffff557224 */ /* 0x000fe200018e06ff */
[----:B------:R-:W-:Y:S01]  /*9d80*/  IADD3 R119, PT, PT, R122, R119, RZ ;  /* 0x000000777a777210 */ /* 0x000fe20007ffe0ff */
[----:B------:R-:W-:Y:S02]  /*9d90*/  IMAD.X R101, RZ, RZ, RZ, P0 ;  /* 0x000000ffff657224 */ /* 0x000fe400000e06ff */
[----:B------:R-:W-:Y:S01]  /*9da0*/  IMAD.WIDE.U32 R116, R120, R47, R116 ;  /* 0x0000002f78747225 */ /* 0x000fe200078e0074 */
[----:B------:R-:W-:-:S03]  /*9db0*/  IADD3 R118, P0, PT, R136, R119, RZ ;  /* 0x0000007788767210 */ /* 0x000fc60007f1e0ff */
[----:B------:R-:W-:Y:S01]  /*9dc0*/  IMAD.IADD R103, R135, 0x1, R103 ;  /* 0x0000000187677824 */ /* 0x000fe200078e0267 */
[----:B------:R-:W-:Y:S01]  /*9dd0*/  IADD3 R116, P4, PT, R144, R116, RZ ;  /* 0x0000007490747210 */ /* 0x000fe20007f9e0ff */
[----:B------:R-:W-:-:S04]  /*9de0*/  IMAD.WIDE.U32 R84, R79, R74, R84 ;  /* 0x0000004a4f547225 */ /* 0x000fc800078e0054 */
[----:B------:R-:W-:Y:S01]  /*9df0*/  IMAD.WIDE.U32 R100, R143, R43, R100 ;  /* 0x0000002b8f647225 */ /* 0x000fe200078e0064 */
[----:B------:R-:W-:-:S03]  /*9e00*/  IADD3 R85, PT, PT, R133, R85, RZ ;  /* 0x0000005585557210 */ /* 0x000fc60007ffe0ff */
[----:B------:R-:W-:Y:S01]  /*9e10*/  IMAD.X R83, RZ, RZ, RZ, P2 ;  /* 0x000000ffff537224 */ /* 0x000fe200010e06ff */
[----:B------:R-:W-:Y:S01]  /*9e20*/  IADD3 R84, P2, PT, R103, R84, RZ ;  /* 0x0000005467547210 */ /* 0x000fe20007f5e0ff */
[----:B------:R-:W-:Y:S02]  /*9e30*/  IMAD.X R103, RZ, RZ, RZ, P1 ;  /* 0x000000ffff677224 */ /* 0x000fe400008e06ff */
[----:B------:R-:W-:Y:S01]  /*9e40*/  IMAD.IADD R147, R63, 0x1, R101 ;  /* 0x000000013f937824 */ /* 0x000fe200078e0265 */
[----:B------:R-:W-:Y:S01]  /*9e50*/  MOV R101, RZ ;  /* 0x000000ff00657202 */ /* 0x000fe20000000f00 */
[----:B------:R-:W-:-:S04]  /*9e60*/  IMAD.WIDE.U32 R82, R138, R49, R82 ;  /* 0x000000318a527225 */ /* 0x000fc800078e0052 */
[----:B------:R-:W-:Y:S02]  /*9e70*/  IMAD.IADD R144, R59, 0x1, R117 ;  /* 0x000000013b907824 */ /* 0x000fe400078e0275 */
[----:B------:R-:W-:Y:S02]  /*9e80*/  IMAD R138, R100, R65, RZ ;  /* 0x00000041648a7224 */ /* 0x000fe400078e02ff */
[----:B------:R-:W-:Y:S01]  /*9e90*/  IMAD.X R117, RZ, RZ, RZ, P4 ;  /* 0x000000ffff757224 */ /* 0x000fe200020e06ff */
[----:B------:R-:W-:Y:S01]  /*9ea0*/  IADD3 R144, P3, PT, R144, R82, RZ ;  /* 0x0000005290907210 */ /* 0x000fe20007f7e0ff */
[----:B------:R-:W-:-:S04]  /*9eb0*/  IMAD.WIDE.U32 R102, R80, R72, R102 ;  /* 0x0000004850667225 */ /* 0x000fc800078e0066 */
[----:B------:R-:W-:Y:S02]  /*9ec0*/  IMAD.X R119, RZ, RZ, RZ, P0 ;  /* 0x000000ffff777224 */ /* 0x000fe400000e06ff */
[----:B------:R-:W-:Y:S01]  /*9ed0*/  IMAD.HI.U32 R146, R138, R42, R100 ;  /* 0x0000002a8a927227 */ /* 0x000fe200078e0064 */
[----:B------:R-:W-:-:S03]  /*9ee0*/  IADD3 R100, P0, PT, R85, R102, RZ ;  /* 0x0000006655647210 */ /* 0x000fc60007f1e0ff */
[----:B------:R-:W-:-:S04]  /*9ef0*/  IMAD.WIDE.U32 R116, R141, R46, R116 ;  /* 0x0000002e8d747225 */ /* 0x000fc800078e0074 */
[----:B------:R-:W-:Y:S01]  /*9f00*/  IMAD.IADD R101, R131, 0x1, R103 ;  /* 0x0000000183657824 */ /* 0x000fe200078e0267 */
[----:B------:R-:W-:Y:S01]  /*9f10*/  IADD3 R116, P1, PT, R142, R116, RZ ;  /* 0x000000748e747210 */ /* 0x000fe20007f3e0ff */
[----:B------:R-:W-:Y:S01]  /*9f20*/  IMAD.WIDE.U32 R118, R81, R70, R118 ;  /* 0x0000004651767225 */ /* 0x000fe200078e0076 */
[----:B------:R-:W-:Y:S02]  /*9f30*/  IADD3 R142, PT, PT, R60, R117, RZ ;  /* 0x000000753c8e7210 */ /* 0x000fe40007ffe0ff */
[----:B------:R-:W-:Y:S01]  /*9f40*/  IADD3 R103, PT, PT, R41, R83, RZ ;  /* 0x0000005329677210 */ /* 0x000fe20007ffe0ff */
[----:B------:R-:W-:Y:S01]  /*9f50*/  IMAD.X R85, RZ, RZ, RZ, P2 ;  /* 0x000000ffff557224 */ /* 0x000fe200010e06ff */
[----:B------:R-:W-:Y:S01]  /*9f60*/  IADD3 R118, P2, PT, R101, R118, RZ ;  /* 0x0000007665767210 */ /* 0x000fe20007f5e0ff */
[----:B------:R-:W-:Y:S01]  /*9f70*/  IMAD.X R117, RZ, RZ, RZ, P1 ;  /* 0x000000ffff757224 */ /* 0x000fe200008e06ff */
[----:B------:R-:W-:Y:S01]  /*9f80*/  IADD3.X R101, PT, PT, RZ, RZ, RZ, P0, !PT ;  /* 0x000000ffff657210 */ /* 0x000fe200007fe4ff */
[----:B------:R-:W-:-:S04]  /*9f90*/  IMAD.WIDE.U32 R84, R78, R75, R84 ;  /* 0x0000004b4e547225 */ /* 0x000fc800078e0054 */
[----:B------:R-:W-:Y:S01]  /*9fa0*/  IMAD.IADD R85, R134, 0x1, R85 ;  /* 0x0000000186557824 */ /* 0x000fe200078e0255 */
[----:B------:R-:W-:Y:S01]  /*9fb0*/  IADD3 R103, P0, PT, R103, R84, RZ ;  /* 0x0000005467677210 */ /* 0x000fe20007f1e0ff */
[----:B------:R-:W-:-:S04]  /*9fc0*/  IMAD.WIDE.U32 R100, R79, R73, R100 ;  /* 0x000000494f647225 */ /* 0x000fc800078e0064 */
[----:B------:R-:W-:Y:S02]  /*9fd0*/  IMAD.X R145, RZ, RZ, RZ, P3 ;  /* 0x000000ffff917224 */ /* 0x000fe400018e06ff */
[----:B------:R-:W-:Y:S02]  /*9fe0*/  IMAD.IADD R136, R121, 0x1, R119 ;  /* 0x0000000179887824 */ /* 0x000fe400078e0277 */
[----:B------:R-:W-:-:S03]  /*9ff0*/  IMAD.WIDE.U32 R116, R140, R45, R116 ;  /* 0x0000002d8c747225 */ /* 0x000fc600078e0074 */
[----:B------:R-:W-:Y:S01]  /*a000*/  IADD3 R136, P1, PT, R137, R136, RZ ;  /* 0x0000008889887210 */ /* 0x000fe20007f3e0ff */
[----:B------:R-:W-:Y:S01]  /*a010*/  IMAD.X R119, RZ, RZ, RZ, P2 ;  /* 0x000000ffff777224 */ /* 0x000fe200010e06ff */
[----:B------:R-:W-:Y:S01]  /*a020*/  IADD3 R84, P2, PT, R85, R100, RZ ;  /* 0x0000006455547210 */ /* 0x000fe20007f5e0ff */
[----:B------:R-:W-:Y:S01]  /*a030*/  IMAD.WIDE.U32 R144, R120, R48, R144 ;  /* 0x0000003078907225 */ /* 0x000fe200078e0090 */
[----:B------:R-:W-:Y:S02]  /*a040*/  IADD3 R82, P3, PT, R147, R116, RZ ;  /* 0x0000007493527210 */ /* 0x000fe40007f7e0ff */
[----:B------:R-:W-:Y:S01]  /*a050*/  IADD3.X R137, PT, PT, RZ, RZ, RZ, P1, !PT ;  /* 0x000000ffff897210 */ /* 0x000fe20000ffe4ff */
[----:B------:R-:W-:Y:S01]  /*a060*/  IMAD.IADD R102, R58, 0x1, R145 ;  /* 0x000000013a667824 */ /* 0x000fe200078e0291 */
[----:B------:R-:W-:Y:S01]  /*a070*/  IADD3 R147, PT, PT, R61, R117, RZ ;  /* 0x000000753d937210 */ /* 0x000fe20007ffe0ff */
[----:B------:R-:W-:Y:S01]  /*a080*/  IMAD.IADD R101, R132, 0x1, R101 ;  /* 0x0000000184657824 */ /* 0x000fe200078e0265 */
[----:B------:R-:W-:Y:S01]  /*a090*/  IADD3.X R117, PT, PT, RZ, RZ, RZ, P0, !PT ;  /* 0x000000ffff757210 */ /* 0x000fe200007fe4ff */
[----:B------:R-:W-:Y:S01]  /*a0a0*/  IMAD.WIDE.U32 R118, R80, R71, R118 ;  /* 0x0000004750767225 */ /* 0x000fe200078e0076 */
[----:B------:R-:W-:-:S02]  /*a0b0*/  IADD3 R102, P1, PT, R102, R103, RZ ;  /* 0x0000006766667210 */ /* 0x000fc40007f3e0ff */
[----:B------:R-:W-:Y:S01]  /*a0c0*/  IADD3 R100, P4, PT, R142, R144, RZ ;  /* 0x000000908e647210 */ /* 0x000fe20007f9e0ff */
[----:B------:R-:W-:Y:S01]  /*a0d0*/  IMAD.X R85, RZ, RZ, RZ, P2 ;  /* 0x000000ffff557224 */ /* 0x000fe200010e06ff */
[----:B------:R-:W-:Y:S01]  /*a0e0*/  IADD3.X R103, PT, PT, RZ, RZ, RZ, P1, !PT ;  /* 0x000000ffff677210 */ /* 0x000fe20000ffe4ff */
[----:B------:R-:W-:Y:S01]  /*a0f0*/  IMAD.X R83, RZ, RZ, RZ, P3 ;  /* 0x000000ffff537224 */ /* 0x000fe200018e06ff */
[----:B------:R-:W-:Y:S01]  /*a100*/  IADD3 R116, P3, PT, R101, R118, RZ ;  /* 0x0000007665747210 */ /* 0x000fe20007f7e0ff */
[----:B------:R-:W-:Y:S01]  /*a110*/  IMAD.WIDE.U32 R84, R78, R74, R84 ;  /* 0x0000004a4e547225 */ /* 0x000fe200078e0054 */
[----:B------:R-:W-:-:S03]  /*a120*/  IADD3 R119, PT, PT, R122, R119, RZ ;  /* 0x000000777a777210 */ /* 0x000fc60007ffe0ff */
        /* <DEDUP_REMOVED lines=8> */
[----:B------:R-:W-:Y:S02]  /*a1b0*/  IMAD.IADD R81, R62, 0x1, R83 ;  /* 0x000000013e517824 */ /* 0x000fe400078e0253 */
[----:B------:R-:W-:Y:S01]  /*a1c0*/  IMAD.IADD R83, R133, 0x1, R85 ;  /* 0x0000000185537824 */ /* 0x000fe200078e0255 */
[----:B------:R-:W-:Y:S01]  /*a1d0*/  IADD3.X R85, PT, PT, RZ, RZ, RZ, P0, !PT ;  /* 0x000000ffff557210 */ /* 0x000fe200007fe4ff */
[----:B------:R-:W-:-:S04]  /*a1e0*/  IMAD.WIDE.U32 R116, R79, R72, R116 ;  /* 0x000000484f747225 */ /* 0x000fc800078e0074 */
[----:B------:R-:W-:Y:S01]  /*a1f0*/  IMAD.WIDE.U32 R100, R141, R47, R100 ;  /* 0x0000002f8d647225 */ /* 0x000fe200078e0064 */
[----:B------:R-:W-:Y:S02]  /*a200*/  IADD3 R116, P4, PT, R83, R116, RZ ;  /* 0x0000007453747210 */ /* 0x000fe40007f9e0ff */
[----:B------:R-:W-:Y:S01]  /*a210*/  IADD3.X R83, PT, PT, RZ, RZ, RZ, P2, !PT ;  /* 0x000000ffff537210 */ /* 0x000fe200017fe4ff */
[----:B------:R-:W-:Y:S01]  /*a220*/  IMAD.WIDE.U32 R102, R120, R49, R102 ;  /* 0x0000003178667225 */ /* 0x000fe200078e0066 */
[----:B------:R-:W-:-:S03]  /*a230*/  IADD3 R100, P0, PT, R147, R100, RZ ;  /* 0x0000006493647210 */ /* 0x000fc60007f1e0ff */
        /* <DEDUP_REMOVED lines=9> */
[----:B------:R-:W-:Y:S01]  /*a2d0*/  IMAD.IADD R85, R121, 0x1, R85 ;  /* 0x0000000179557824 */ /* 0x000fe200078e0255 */
[----:B------:R-:W-:Y:S01]  /*a2e0*/  IADD3.X R103, PT, PT, RZ, RZ, RZ, P5, !PT ;  /* 0x000000ffff677210 */ /* 0x000fe20002ffe4ff */
[----:B------:R-:W-:-:S02]  /*a2f0*/  IMAD.IADD R145, R63, 0x1, R83 ;  /* 0x000000013f917824 */ /* 0x000fc400078e0253 */
[----:B------:R-:W-:Y:S01]  /*a300*/  IMAD.X R117, RZ, RZ, RZ, P4 ;  /* 0x000000ffff757224 */ /* 0x000fe200020e06ff */
[----:B------:R-:W-:Y:S01]  /*a310*/  IADD3 R136, P6, PT, R137, R85, RZ ;  /* 0x0000005589887210 */ /* 0x000fe20007fde0ff */
[----:B------:R-:W-:Y:S01]  /*a320*/  IMAD R118, R82, R65, RZ ;  /* 0x0000004152767224 */ /* 0x000fe200078e02ff */
[----:B------:R-:W-:Y:S01]  /*a330*/  IADD3.X R85, PT, PT, RZ, RZ, RZ, P0, !PT ;  /* 0x000000ffff557210 */ /* 0x000fe200007fe4ff */
[----:B------:R-:W-:Y:S02]  /*a340*/  IMAD.MOV.U32 R83, RZ, RZ, RZ ;  /* 0x000000ffff537224 */ /* 0x000fe400078e00ff */
[----:B------:R-:W-:-:S04]  /*a350*/  IMAD.WIDE.U32 R100, R140, R46, R100 ;  /* 0x0000002e8c647225 */ /* 0x000fc800078e0064 */
[----:B------:R-:W-:Y:S01]  /*a360*/  IMAD.HI.U32 R119, R118, R42, R82 ;  /* 0x0000002a76777227 */ /* 0x000fe200078e0052 */
[----:B------:R-:W-:Y:S02]  /*a370*/  IADD3.X R83, PT, PT, RZ, RZ, RZ, P1, !PT ;  /* 0x000000ffff537210 */ /* 0x000fe40000ffe4ff */
[----:B------:R-:W-:Y:S01]  /*a380*/  IADD3 R100, P3, PT, R81, R100, RZ ;  /* 0x0000006451647210 */ /* 0x000fe20007f7e0ff */
[----:B------:R-:W-:Y:S01]  /*a390*/  IMAD.WIDE.U32 R116, R78, R73, R116 ;  /* 0x000000494e747225 */ /* 0x000fe200078e0074 */
[----:B------:R-:W-:-:S03]  /*a3a0*/  IADD3 R119, PT, PT, R64, R119, RZ ;  /* 0x0000007740777210 */ /* 0x000fc60007ffe0ff */
[----:B------:R-:W-:Y:S01]  /*a3b0*/  IMAD.IADD R101, R60, 0x1, R101 ;  /* 0x000000013c657824 */ /* 0x000fe200078e0265 */
[----:B------:R-:W-:Y:S01]  /*a3c0*/  IADD3 R83, P4, PT, R83, R116, RZ ;  /* 0x0000007453537210 */ /* 0x000fe20007f9e0ff */
[----:B------:R-:W-:Y:S01]  /*a3d0*/  IMAD.WIDE.U32 R102, R141, R48, R102 ;  /* 0x000000308d667225 */ /* 0x000fe200078e0066 */
[----:B------:R-:W-:-:S03]  /*a3e0*/  IADD3.X R116, PT, PT, RZ, RZ, RZ, P2, !PT ;  /* 0x000000ffff747210 */ /* 0x000fc600017fe4ff */
[----:B------:R-:W-:Y:S01]  /*a3f0*/  IMAD.X R137, RZ, RZ, RZ, P6 ;  /* 0x000000ffff897224 */ /* 0x000fe200030e06ff */
[----:B------:R-:W-:Y:S01]  /*a400*/  IADD3 R82, P0, PT, R101, R102, RZ ;  /* 0x0000006665527210 */ /* 0x000fe20007f1e0ff */
[----:B------:R-:W-:Y:S01]  /*a410*/  IMAD.IADD R81, R58, 0x1, R103 ;  /* 0x000000013a517824 */ /* 0x000fe200078e0267 */
[----:B------:R-:W-:Y:S01]  /*a420*/  IADD3 R116, P2, PT, R116, R83, RZ ;  /* 0x0000005374747210 */ /* 0x000fe20007f5e0ff */
[----:B------:R-:W-:-:S04]  /*a430*/  IMAD.WIDE.U32 R84, R79, R71, R84 ;  /* 0x000000474f547225 */ /* 0x000fc800078e0054 */
[----:B------:R-:W-:Y:S02]  /*a440*/  IMAD.IADD R117, R132, 0x1, R117 ;  /* 0x0000000184757824 */ /* 0x000fe400078e0275 */
[----:B------:R-:W-:Y:S02]  /*a450*/  IMAD.X R101, RZ, RZ, RZ, P3 ;  /* 0x000000ffff657224 */ /* 0x000fe400018e06ff */
[----:B------:R-:W-:Y:S01]  /*a460*/  IMAD.WIDE.U32 R136, R77, R80, R136 ;  /* 0x000000504d887225 */ /* 0x000fe200078e0088 */
[----:B------:R-:W-:Y:S02]  /*a470*/  IADD3 R80, P1, PT, R81, R120, RZ ;  /* 0x0000007851507210 */ /* 0x000fe40007f3e0ff */
[----:B------:R-:W-:Y:S01]  /*a480*/  IADD3 R84, P3, PT, R117, R84, RZ ;  /* 0x0000005475547210 */ /* 0x000fe20007f7e0ff */
[----:B------:R-:W-:Y:S01]  /*a490*/  IMAD.IADD R85, R122, 0x1, R85 ;  /* 0x000000017a557824 */ /* 0x000fe200078e0255 */
[----:B------:R-:W-:Y:S01]  /*a4a0*/  IADD3.X R117, PT, PT, RZ, RZ, RZ, P4, !PT ;  /* 0x000000ffff757210 */ /* 0x000fe200027fe4ff */
[----:B------:R-:W-:-:S04]  /*a4b0*/  IMAD.WIDE.U32 R100, R143, R45, R100 ;  /* 0x0000002d8f647225 */ /* 0x000fc800078e0064 */
[----:B------:R-:W-:Y:S01]  /*a4c0*/  IMAD.X R83, RZ, RZ, RZ, P0 ;  /* 0x000000ffff537224 */ /* 0x000fe200000e06ff */
[----:B------:R-:W-:Y:S01]  /*a4d0*/  IADD3 R102, P0, PT, R136, R85, RZ ;  /* 0x0000005588667210 */ /* 0x000fe20007f1e0ff */
[----:B------:R-:W-:Y:S01]  /*a4e0*/  IMAD.X R81, RZ, RZ, RZ, P1 ;  /* 0x000000ffff517224 */ /* 0x000fe200008e06ff */
[----:B------:R-:W-:Y:S01]  /*a4f0*/  IADD3 R101, PT, PT, R61, R101, RZ ;  /* 0x000000653d657210 */ /* 0x000fe20007ffe0ff */
[----:B------:R-:W-:Y:S01]  /*a500*/  IMAD.WIDE.U32 R82, R140, R47, R82 ;  /* 0x0000002f8c527225 */ /* 0x000fe200078e0052 */
[----:B------:R-:W-:-:S03]  /*a510*/  IADD3 R100, P1, PT, R145, R100, RZ ;  /* 0x0000006491647210 */ /* 0x000fc60007f3e0ff */
[----:B------:R-:W-:Y:S01]  /*a520*/  IMAD.X R85, RZ, RZ, RZ, P3 ;  /* 0x000000ffff557224 */ /* 0x000fe200018e06ff */
[----:B------:R-:W-:Y:S01]  /*a530*/  IADD3 R82, P4, PT, R101, R82, RZ ;  /* 0x0000005265527210 */ /* 0x000fe20007f9e0ff */
[----:B------:R-:W-:-:S04]  /*a540*/  IMAD.WIDE.U32 R80, R141, R49, R80 ;  /* 0x000000318d507225 */ /* 0x000fc800078e0050 */
[----:B------:R-:W-:Y:S02]  /*a550*/  IMAD.X R103, RZ, RZ, RZ, P0 ;  /* 0x000000ffff677224 */ /* 0x000fe400000e06ff */
[----:B------:R-:W-:Y:S02]  /*a560*/  IMAD.IADD R83, R59, 0x1, R83 ;  /* 0x000000013b537824 */ /* 0x000fe400078e0253 */
[----:B------:R-:W-:-:S03]  /*a570*/  IMAD.WIDE.U32 R84, R78, R72, R84 ;  /* 0x000000484e547225 */ /* 0x000fc600078e0054 */
[----:B------:R-:W-:Y:S01]  /*a580*/  IADD3 R80, P0, PT, R83, R80, RZ ;  /* 0x0000005053507210 */ /* 0x000fe20007f1e0ff */
[----:B------:R-:W-:Y:S01]  /*a590*/  IMAD.WIDE.U32 R102, R79, R70, R102 ;  /* 0x000000464f667225 */ /* 0x000fe200078e0066 */
[----:B------:R-:W-:Y:S02]  /*a5a0*/  IADD3 R85, PT, PT, R131, R85, RZ ;  /* 0x0000005583557210 */ /* 0x000fe40007ffe0ff */
[----:B------:R-:W-:Y:S01]  /*a5b0*/  IADD3 R117, P3, PT, R117, R84, RZ ;  /* 0x0000005475757210 */ /* 0x000fe20007f7e0ff */
[----:B------:R-:W-:Y:S01]  /*a5c0*/  IMAD.IADD R81, R41, 0x1, R81 ;  /* 0x0000000129517824 */ /* 0x000fe200078e0251 */
[----:B------:R-:W-:Y:S01]  /*a5d0*/  IADD3 R103, PT, PT, R121, R103, RZ ;  /* 0x0000006779677210 */ /* 0x000fe20007ffe0ff */
[----:B------:R-:W-:Y:S01]  /*a5e0*/  IMAD.X R101, RZ, RZ, RZ, P1 ;  /* 0x000000ffff657224 */ /* 0x000fe200008e06ff */
[----:B------:R-:W-:Y:S01]  /*a5f0*/  IADD3 R84, P5, PT, R85, R102, RZ ;  /* 0x0000006655547210 */ /* 0x000fe20007fbe0ff */
[----:B------:R-:W-:Y:S01]  /*a600*/  IMAD.X R83, RZ, RZ, RZ, P4 ;  /* 0x000000ffff537224 */ /* 0x000fe200020e06ff */
[----:B------:R-:W-:Y:S01]  /*a610*/  IADD3 R116, P1, PT, R81, R116, RZ ;  /* 0x0000007451747210 */ /* 0x000fe20007f3e0ff */
[----:B------:R-:W-:Y:S01]  /*a620*/  IMAD.WIDE.U32 R100, R138, R44, R100 ;  /* 0x0000002c8a647225 */ /* 0x000fe200078e0064 */
[----:B------:R-:W-:-:S03]  /*a630*/  IADD3 R136, P4, PT, R137, R103, RZ ;  /* 0x0000006789887210 */ /* 0x000fc60007f9e0ff */
[----:B------:R-:W-:Y:S01]  /*a640*/  IMAD.X R81, RZ, RZ, RZ, P0 ;  /* 0x000000ffff517224 */ /* 0x000fe200000e06ff */
[----:B------:R-:W-:Y:S01]  /*a650*/  IADD3 R100, P0, PT, R119, R100, RZ ;  /* 0x0000006477647210 */ /* 0x000fe20007f1e0ff */
[----:B------:R-:W-:Y:S01]  /*a660*/  IMAD.WIDE.U32 R82, R143, R46, R82 ;  /* 0x0000002e8f527225 */ /* 0x000fe200078e0052 */
[----:B------:R-:W-:Y:S02]  /*a670*/  IADD3.X R119, PT, PT, RZ, RZ, RZ, P1, !PT ;  /* 0x000000ffff777210 */ /* 0x000fe40000ffe4ff */
[----:B------:R-:W-:Y:S01]  /*a680*/  IADD3.X R137, PT, PT, RZ, RZ, RZ, P4, !PT ;  /* 0x000000ffff897210 */ /* 0x000fe200027fe4ff */
[----:B------:R-:W-:Y:S02]  /*a690*/  IMAD.IADD R101, R62, 0x1, R101 ;  /* 0x000000013e657824 */ /* 0x000fe400078e0265 */
[----:B------:R-:W-:-:S03]  /*a6a0*/  IMAD.WIDE.U32 R102, R140, R48, R80 ;  /* 0x000000308c667225 */ /* 0x000fc600078e0050 */
[----:B------:R-:W-:Y:S01]  /*a6b0*/  IADD3 R80, P1, PT, R101, R82, RZ ;  /* 0x0000005265507210 */ /* 0x000fe20007f3e0ff */
[----:B------:R-:W-:Y:S02]  /*a6c0*/  IMAD.IADD R83, R60, 0x1, R83 ;  /* 0x000000013c537824 */ /* 0x000fe400078e0253 */
[----:B------:R-:W-:Y:S02]  /*a6d0*/  IMAD.X R120, RZ, RZ, RZ, P2 ;  /* 0x000000ffff787224 */ /* 0x000fe400010e06ff */
[----:B------:R-:W-:Y:S01]  /*a6e0*/  IMAD.X R85, RZ, RZ, RZ, P5 ;  /* 0x000000ffff557224 */ /* 0x000fe200028e06ff */
[----:B------:R-:W-:Y:S01]  /*a6f0*/  IADD3 R82, P4, PT, R83, R102, RZ ;  /* 0x0000006653527210 */ /* 0x000fe20007f9e0ff */
[----:B------:R-:W-:Y:S01]  /*a700*/  IMAD.IADD R81, R58, 0x1, R103 ;  /* 0x000000013a517824 */ /* 0x000fe200078e0267 */
[----:B------:R-:W-:Y:S01]  /*a710*/  IADD3 R120, P2, PT, R120, R117, RZ ;  /* 0x0000007578787210 */ /* 0x000fe20007f5e0ff */
[----:B------:R-:W-:-:S03]  /*a720*/  IMAD.WIDE.U32 R102, R78, R71, R84 ;  /* 0x000000474e667225 */ /* 0x000fc600078e0054 */
[----:B------:R-:W-:Y:S01]  /*a730*/  IADD3 R119, P5, PT, R119, R120, RZ ;  /* 0x0000007877777210 */ /* 0x000fe20007fbe0ff */
[----:B------:R-:W-:Y:S01]  /*a740*/  IMAD.X R101, RZ, RZ, RZ, P3 ;  /* 0x000000ffff657224 */ /* 0x000fe200018e06ff */
[----:B------:R-:W-:Y:S01]  /*a750*/  IADD3.X R83, PT, PT, RZ, RZ, RZ, P2, !PT ;  /* 0x000000ffff537210 */ /* 0x000fe200017fe4ff */
[----:B------:R-:W-:Y:S01]  /*a760*/  IMAD.WIDE.U32 R84, R77, R79, R136 ;  /* 0x0000004f4d547225 */ /* 0x000fe200078e0088 */
[----:B------:R-:W-:Y:S02]  /*a770*/  IADD3.X R117, PT, PT, RZ, RZ, RZ, P5, !PT ;  /* 0x000000ffff757210 */ /* 0x000fe40002ffe4ff */
[----:B------:R-:W-:Y:S01]  /*a780*/  IADD3 R120, P2, PT, R101, R102, RZ ;  /* 0x0000006665787210 */ /* 0x000fe20007f5e0ff */
[----:B------:R-:W-:Y:S01]  /*a790*/  IMAD.X R101, RZ, RZ, RZ, P0 ;  /* 0x000000ffff657224 */ /* 0x000fe200000e06ff */
[----:B------:R-:W-:Y:S01]  /*a7a0*/  IADD3 R102, P3, PT, R81, R116, RZ ;  /* 0x0000007451667210 */ /* 0x000fe20007f7e0ff */
[----:B------:R-:W-:Y:S01]  /*a7b0*/  IMAD.X R81, RZ, RZ, RZ, P1 ;  /* 0x000000ffff517224 */ /* 0x000fe200008e06ff */
[----:B------:R-:W-:Y:S01]  /*a7c0*/  IADD3 R116, P0, PT, R83, R120, RZ ;  /* 0x0000007853747210 */ /* 0x000fe20007f1e0ff */
[----:B------:R-:W-:-:S03]  /*a7d0*/  IMAD.WIDE.U32 R100, R118, R43, R100 ;  /* 0x0000002b76647225 */ /* 0x000fc600078e0064 */
[----:B------:R-:W-:Y:S01]  /*a7e0*/  IADD3 R117, P5, PT, R117, R116, RZ ;  /* 0x0000007475757210 */ /* 0x000fe20007fbe0ff */
[----:B------:R-:W-:Y:S01]  /*a7f0*/  IMAD.X R83, RZ, RZ, RZ, P4 ;  /* 0x000000ffff537224 */ /* 0x000fe200020e06ff */
[----:B------:R-:W-:Y:S01]  /*a800*/  IADD3 R101, PT, PT, R63, R101, RZ ;  /* 0x000000653f657210 */ /* 0x000fe20007ffe0ff */
[----:B------:R-:W-:-:S04]  /*a810*/  IMAD.WIDE.U32 R80, R138, R45, R80 ;  /* 0x0000002d8a507225 */ /* 0x000fc800078e0050 */
[----:B------:R-:W-:Y:S01]  /*a820*/  IMAD.IADD R79, R122, 0x1, R103 ;  /* 0x000000017a4f7824 */ /* 0x000fe200078e0267 */
[----:B------:R-:W-:Y:S01]  /*a830*/  IADD3 R80, P1, PT, R101, R80, RZ ;  /* 0x0000005065507210 */ /* 0x000fe20007f3e0ff */
[----:B------:R-:W-:Y:S02]  /*a840*/  IMAD.X R103, RZ, RZ, RZ, P3 ;  /* 0x000000ffff677224 */ /* 0x000fe400018e06ff */
[----:B------:R-:W-:-:S04]  /*a850*/  IMAD.WIDE.U32 R82, R143, R47, R82 ;  /* 0x0000002f8f527225 */ /* 0x000fc800078e0052 */
[----:B------:R-:W-:Y:S01]  /*a860*/  IMAD.IADD R81, R61, 0x1, R81 ;  /* 0x000000013d517824 */ /* 0x000fe200078e0251 */
[----:B------:R-:W-:Y:S01]  /*a870*/  IADD3 R83, PT, PT, R59, R83, RZ ;  /* 0x000000533b537210 */ /* 0x000fe20007ffe0ff */
[----:B------:R-:W-:-:S03]  /*a880*/  IMAD.WIDE.U32 R102, R140, R49, R102 ;  /* 0x000000318c667225 */ /* 0x000fc600078e0066 */
[----:B------:R-:W-:Y:S01]  /*a890*/  IADD3 R82, P3, PT, R81, R82, RZ ;  /* 0x0000005251527210 */ /* 0x000fe20007f7e0ff */
[----:B------:R-:W-:Y:S02]  /*a8a0*/  IMAD R116, R100, R65, RZ ;  /* 0x0000004164747224 */ /* 0x000fe400078e02ff */
[----:B------:R-:W-:Y:S02]  /*a8b0*/  IMAD.MOV.U32 R101, RZ, RZ, RZ ;  /* 0x000000ffff657224 */ /* 0x000fe400078e00ff */
[----:B------:R-:W-:Y:S02]  /*a8c0*/  IMAD.X R81, RZ, RZ, RZ, P1 ;  /* 0x000000ffff517224 */ /* 0x000fe400008e06ff */
[----:B------:R-:W-:Y:S01]  /*a8d0*/  IMAD.HI.U32 R137, R116, R42, R100 ;  /* 0x0000002a74897227 */ /* 0x000fe200078e0064 */
[----:B------:R-:W-:Y:S02]  /*a8e0*/  IADD3 R100, P1, PT, R83, R102, RZ ;  /* 0x0000006653647210 */ /* 0x000fe40007f3e0ff */
[----:B------:R-:W-:Y:S01]  /*a8f0*/  IADD3 R102, PT, PT, R41, R103, RZ ;  /* 0x0000006729667210 */ /* 0x000fe20007ffe0ff */
[----:B------:R-:W-:Y:S01]  /*a900*/  IMAD.X R83, RZ, RZ, RZ, P3 ;  /* 0x000000ffff537224 */ /* 0x000fe200018e06ff */
[----:B------:R-:W-:Y:S01]  /*a910*/  IADD3 R137, PT, PT, R64, R137, RZ ;  /* 0x0000008940897210 */ /* 0x000fe20007ffe0ff */
[----:B------:R-:W-:Y:S01]  /*a920*/  IMAD.WIDE.U32 R80, R118, R44, R80 ;  /* 0x0000002c76507225 */ /* 0x000fe200078e0050 */
[----:B------:R-:W-:-:S03]  /*a930*/  IADD3 R102, P4, PT, R102, R119, RZ ;  /* 0x0000007766667210 */ /* 0x000fc60007f9e0ff */
[----:B------:R-:W-:Y:S01]  /*a940*/  IMAD.X R101, RZ, RZ, RZ, P1 ;  /* 0x000000ffff657224 */ /* 0x000fe200008e06ff */
[----:B------:R-:W-:Y:S01]  /*a950*/  IADD3 R136, P6, PT, R137, R80, RZ ;  /* 0x0000005089887210 */ /* 0x000fe20007fde0ff */
[----:B------:R-:W-:-:S04]  /*a960*/  IMAD.WIDE.U32 R82, R138, R46, R82 ;  /* 0x0000002e8a527225 */ /* 0x000fc800078e0052 */
[----:B------:R-:W-:Y:S02]  /*a970*/  IMAD.IADD R81, R62, 0x1, R81 ;  /* 0x000000013e517824 */ /* 0x000fe400078e0251 */
[----:B------:R-:W-:-:S03]  /*a980*/  IMAD.WIDE.U32 R100, R143, R48, R100 ;  /* 0x000000308f647225 */ /* 0x000fc600078e0064 */
[----:B------:R-:W-:Y:S01]  /*a990*/  IADD3 R80, P3, PT, R81, R82, RZ ;  /* 0x0000005251507210 */ /* 0x000fe20007f7e0ff */
[----:B------:R-:W-:Y:S01]  /*a9a0*/  IMAD.IADD R83, R60, 0x1, R83 ;  /* 0x000000013c537824 */ /* 0x000fe200078e0253 */
[----:B------:R-:W-:Y:S01]  /*a9b0*/  IADD3 R101, PT, PT, R58, R101, RZ ;  /* 0x000000653a657210 */ /* 0x000fe20007ffe0ff */
[----:B------:R-:W-:Y:S01]  /*a9c0*/  IMAD.X R137, RZ, RZ, RZ, P6 ;  /* 0x000000ffff897224 */ /* 0x000fe200030e06ff */
[----:B------:R-:W-:Y:S01]  /*a9d0*/  IADD3.X R81, PT, PT, RZ, RZ, RZ, P3, !PT ;  /* 0x000000ffff517210 */ /* 0x000fe20001ffe4ff */
[----:B------:R-:W-:Y:S01]  /*a9e0*/  IMAD.X R120, RZ, RZ, RZ, P4 ;  /* 0x000000ffff787224 */ /* 0x000fe200020e06ff */
[----:B------:R-:W-:Y:S01]  /*a9f0*/  IADD3 R82, P1, PT, R83, R100, RZ ;  /* 0x0000006453527210 */ /* 0x000fe20007f3e0ff */
[----:B------:R-:W-:Y:S01]  /*aa00*/  IMAD.WIDE.U32 R136, R116, R43, R136 ;  /* 0x0000002b74887225 */ /* 0x000fe200078e0088 */
[----:B------:R-:W-:Y:S02]  /*aa10*/  IADD3 R100, P6, PT, R101, R102, RZ ;  /* 0x0000006665647210 */ /* 0x000fe40007fde0ff */
[----:B------:R-:W-:Y:S01]  /*aa20*/  IADD3 R117, P4, PT, R120, R117, RZ ;  /* 0x0000007578757210 */ /* 0x000fe20007f9e0ff */
[----:B------:R-:W-:Y:S01]  /*aa30*/  IMAD.X R83, RZ, RZ, RZ, P1 ;  /* 0x000000ffff537224 */ /* 0x000fe200008e06ff */
[----:B------:R-:W-:Y:S01]  /*aa40*/  IADD3 R102, P1, PT, R84, R79, RZ ;  /* 0x0000004f54667210 */ /* 0x000fe20007f3e0ff */
[----:B------:R-:W-:Y:S01]  /*aa50*/  IMAD.WIDE.U32 R80, R118, R45, R80 ;  /* 0x0000002d76507225 */ /* 0x000fe200078e0050 */
[----:B------:R-:W-:-:S02]  /*aa60*/  IADD3 R79, PT, PT, R63, R137, RZ ;  /* 0x000000893f4f7210 */ /* 0x000fc40007ffe0ff */
[----:B------:R-:W-:Y:S01]  /*aa70*/  IADD3.X R103, PT, PT, RZ, RZ, RZ, P1, !PT ;  /* 0x000000ffff677210 */ /* 0x000fe20000ffe4ff */
[----:B------:R-:W-:Y:S01]  /*aa80*/  IMAD.X R101, RZ, RZ, RZ, P6 ;  /* 0x000000ffff657224 */ /* 0x000fe200030e06ff */
[----:B------:R-:W-:Y:S01]  /*aa90*/  IADD3 R80, P6, PT, R79, R80, RZ ;  /* 0x000000504f507210 */ /* 0x000fe20007fde0ff */
[----:B------:R-:W-:-:S04]  /*aaa0*/  IMAD.WIDE.U32 R82, R138, R47, R82 ;  /* 0x0000002f8a527225 */ /* 0x000fc800078e0052 */
[----:B------:R-:W-:Y:S02]  /*aab0*/  IMAD.IADD R141, R61, 0x1, R81 ;  /* 0x000000013d8d7824 */ /* 0x000fe400078e0251 */
[----:B------:R-:W-:-:S03]  /*aac0*/  IMAD.WIDE.U32 R100, R143, R49, R100 ;  /* 0x000000318f647225 */ /* 0x000fc600078e0064 */
[----:B------:R-:W-:Y:S01]  /*aad0*/  IADD3 R140, P3, PT, R141, R82, RZ ;  /* 0x000000528d8c7210 */ /* 0x000fe20007f7e0ff */
[----:B------:R-:W-:Y:S02]  /*aae0*/  IMAD.IADD R81, R59, 0x1, R83 ;  /* 0x000000013b517824 */ /* 0x000fe400078e0253 */
[----:B------:R-:W-:-:S03]  /*aaf0*/  IMAD.WIDE.U32 R102, R78, R70, R102 ;  /* 0x000000464e667225 */ /* 0x000fc600078e0066 */
[----:B------:R-:W-:Y:S01]  /*ab00*/  IADD3 R100, P1, PT, R81, R100, RZ ;  /* 0x0000006451647210 */ /* 0x000fe20007f3e0ff */
[----:B------:R-:W-:Y:S01]  /*ab10*/  IMAD.X R83, RZ, RZ, RZ, P2 ;  /* 0x000000ffff537224 */ /* 0x000fe200010e06ff */
[----:B------:R-:W-:Y:S01]  /*ab20*/  IADD3.X R81, PT, PT, RZ, RZ, RZ, P6, !PT ;  /* 0x000000ffff517210 */ /* 0x000fe200037fe4ff */
[----:B------:R-:W-:Y:S02]  /*ab30*/  IMAD.X R141, RZ, RZ, RZ, P3 ;  /* 0x000000ffff8d7224 */ /* 0x000fe400018e06ff */
[----:B------:R-:W-:Y:S01]  /*ab40*/  IMAD.X R79, RZ, RZ, RZ, P0 ;  /* 0x000000ffff4f7224 */ /* 0x000fe200000e06ff */
[----:B------:R-:W-:Y:S01]  /*ab50*/  IADD3 R102, P0, PT, R83, R102, RZ ;  /* 0x0000006653667210 */ /* 0x000fe20007f1e0ff */
[----:B------:R-:W-:Y:S01]  /*ab60*/  IMAD.IADD R84, R41, 0x1, R101 ;  /* 0x0000000129547824 */ /* 0x000fe200078e0265 */
[----:B------:R-:W-:Y:S01]  /*ab70*/  IADD3.X R101, PT, PT, RZ, RZ, RZ, P1, !PT ;  /* 0x000000ffff657210 */ /* 0x000fe20000ffe4ff */
[----:B------:R-:W-:Y:S01]  /*ab80*/  IMAD.WIDE.U32 R82, R116, R44, R80 ;  /* 0x0000002c74527225 */ /* 0x000fe200078e0050 */
[----:B------:R-:W-:-:S02]  /*ab90*/  IADD3 R102, P1, PT, R79, R102, RZ ;  /* 0x000000664f667210 */ /* 0x000fc40007f3e0ff */
        /* <DEDUP_REMOVED lines=17> */
[----:B------:R-:W-:-:S04]  /*acb0*/  IMAD.WIDE.U32 R100, R118, R47, R100 ;  /* 0x0000002f76647225 */ /* 0x000fc800078e0064 */
[----:B------:R-:W-:Y:S01]  /*acc0*/  IMAD.WIDE.U32 R140, R138, R49, R140 ;  /* 0x000000318a8c7225 */ /* 0x000fe200078e008c */
[----:B------:R-:W-:Y:S02]  /*acd0*/  IADD3 R84, P6, PT, R79, R100, RZ ;  /* 0x000000644f547210 */ /* 0x000fe40007fde0ff */
[----:B------:R-:W-:Y:S01]  /*ace0*/  IADD3.X R79, PT, PT, RZ, RZ, RZ, P2, !PT ;  /* 0x000000ffff4f7210 */ /* 0x000fe200017fe4ff */
[----:B------:R-:W-:Y:S01]  /*acf0*/  IMAD.IADD R101, R59, 0x1, R101 ;  /* 0x000000013b657824 */ /* 0x000fe200078e0265 */
[----:B------:R-:W-:Y:S01]  /*ad00*/  IADD3 R102, P2, PT, R85, R103, RZ ;  /* 0x0000006755667210 */ /* 0x000fe20007f5e0ff */
[----:B------:R-:W-:Y:S02]  /*ad10*/  IMAD.X R120, RZ, RZ, RZ, P4 ;  /* 0x000000ffff787224 */ /* 0x000fe400020e06ff */
[----:B------:R-:W-:Y:S01]  /*ad20*/  IMAD.X R85, RZ, RZ, RZ, P6 ;  /* 0x000000ffff557224 */ /* 0x000fe200030e06ff */
[----:B------:R-:W-:Y:S01]  /*ad30*/  IADD3 R100, P5, PT, R101, R140, RZ ;  /* 0x0000008c65647210 */ /* 0x000fe20007fbe0ff */
[----:B------:R-:W-:Y:S01]  /*ad40*/  IMAD.X R103, RZ, RZ, RZ, P2 ;  /* 0x000000ffff677224 */ /* 0x000fe200010e06ff */
[----:B------:R-:W-:Y:S01]  /*ad50*/  IADD3 R120, P4, PT, R120, R117, RZ ;  /* 0x0000007578787210 */ /* 0x000fe20007f9e0ff */
[----:B------:R-:W-:-:S04]  /*ad60*/  IMAD.WIDE.U32 R84, R116, R46, R84 ;  /* 0x0000002e74547225 */ /* 0x000fc800078e0054 */
[----:B------:R-:W-:Y:S01]  /*ad70*/  IMAD.X R101, RZ, RZ, RZ, P5 ;  /* 0x000000ffff657224 */ /* 0x000fe200028e06ff */
[----:B------:R-:W-:Y:S01]  /*ad80*/  IADD3 R79, P5, PT, R79, R120, RZ ;  /* 0x000000784f4f7210 */ /* 0x000fe20007fbe0ff */
[----:B------:R-:W-:Y:S01]  /*ad90*/  IMAD.IADD R117, R60, 0x1, R85 ;  /* 0x000000013c757824 */ /* 0x000fe200078e0255 */
[----:B------:R-:W-:Y:S01]  /*ada0*/  IADD3 R120, PT, PT, R41, R141, RZ ;  /* 0x0000008d29787210 */ /* 0x000fe20007ffe0ff */
[----:B------:R-:W-:-:S03]  /*adb0*/  IMAD.WIDE.U32 R100, R118, R48, R100 ;  /* 0x0000003076647225 */ /* 0x000fc600078e0064 */
[----:B------:R-:W-:Y:S01]  /*adc0*/  IADD3 R120, P2, PT, R120, R79, RZ ;  /* 0x0000004f78787210 */ /* 0x000fe20007f5e0ff */
[----:B------:R-:W-:Y:S01]  /*add0*/  IMAD.WIDE.U32 R78, R77, R78, R102 ;  /* 0x0000004e4d4e7225 */ /* 0x000fe200078e0066 */
[----:B------:R-:W-:Y:S02]  /*ade0*/  IADD3 R101, PT, PT, R58, R101, RZ ;  /* 0x000000653a657210 */ /* 0x000fe40007ffe0ff */
[----:B------:R-:W-:Y:S01]  /*adf0*/  IADD3 R102, P6, PT, R117, R100, RZ ;  /* 0x0000006475667210 */ /* 0x000fe20007fde0ff */
[----:B------:R-:W-:Y:S01]  /*ae00*/  IMAD.X R103, RZ, RZ, RZ, P0 ;  /* 0x000000ffff677224 */ /* 0x000fe200000e06ff */
[----:B------:R-:W-:Y:S01]  /*ae10*/  IADD3 R100, P0, PT, R101, R120, RZ ;  /* 0x0000007865647210 */ /* 0x000fe20007f1e0ff */
[----:B------:R-:W-:Y:S02]  /*ae20*/  IMAD.X R101, RZ, RZ, RZ, P1 ;  /* 0x000000ffff657224 */ /* 0x000fe400008e06ff */
[----:B------:R-:W-:Y:S01]  /*ae30*/  IMAD.X R117, RZ, RZ, RZ, P3 ;  /* 0x000000ffff757224 */ /* 0x000fe200018e06ff */
[----:B------:R-:W-:Y:S01]  /*ae40*/  IADD3 R78, P1, PT, R78, R103, RZ ;  /* 0x000000674e4e7210 */ /* 0x000fe20007f3e0ff */
[----:B------:R-:W-:Y:S01]  /*ae50*/  IMAD.MOV.U32 R138, RZ, RZ, R136 ;  /* 0x000000ffff8a7224 */ /* 0x000fe200078e0088 */
[----:B------:R-:W-:Y:S01]  /*ae60*/  IADD3.X R103, PT, PT, RZ, RZ, RZ, P6, !PT ;  /* 0x000000ffff677210 */ /* 0x000fe200037fe4ff */
[----:B------:R-:W-:Y:S01]  /*ae70*/  IMAD.MOV.U32 R137, RZ, RZ, R82 ;  /* 0x000000ffff897224 */ /* 0x000fe200078e0052 */
[----:B------:R-:W-:Y:S01]  /*ae80*/  IADD3 R78, P3, PT, R101, R78, RZ ;  /* 0x0000004e654e7210 */ /* 0x000fe20007f7e0ff */
[----:B------:R-:W-:Y:S01]  /*ae90*/  IMAD.X R101, RZ, RZ, RZ, P0 ;  /* 0x000000ffff657224 */ /* 0x000fe200000e06ff */
[----:B------:R-:W-:Y:S01]  /*aea0*/  MOV R136, R80 ;  /* 0x0000005000887202 */ /* 0x000fe20000000f00 */
[----:B------:R-:W-:Y:S01]  /*aeb0*/  IMAD.WIDE.U32 R102, R116, R47, R102 ;  /* 0x0000002f74667225 */ /* 0x000fe200078e0066 */
[----:B------:R-:W-:-:S02]  /*aec0*/  IADD3 R117, P0, PT, R117, R78, RZ ;  /* 0x0000004e75757210 */ /* 0x000fc40007f1e0ff */
        /* <DEDUP_REMOVED lines=15> */
[----:B------:R-:W-:Y:S02]  /*afc0*/  IMAD.X R117, RZ, RZ, RZ, P3 ;  /* 0x000000ffff757224 */ /* 0x000fe400018e06ff */
[----:B------:R-:W-:-:S03]  /*afd0*/  IMAD.IADD R78, R58, 0x1, R101 ;  /* 0x000000013a4e7824 */ /* 0x000fc600078e0265 */
[----:B------:R-:W-:Y:S01]  /*afe0*/  IADD3 R117, PT, PT, R117, R79, R118 ;  /* 0x0000004f75757210 */ /* 0x000fe20007ffe076 */
[----:B------:R-:W-:Y:S01]  /*aff0*/  IMAD.X R118, RZ, RZ, RZ, P4 ;  /* 0x000000ffff767224 */ /* 0x000fe200020e06ff */
[----:B------:R-:W-:Y:S02]  /*b000*/  IADD3 R78, P3, PT, R78, R119, RZ ;  /* 0x000000774e4e7210 */ /* 0x000fe40007f7e0ff */
[----:B------:R-:W-:-:S03]  /*b010*/  IADD3.X R119, PT, PT, RZ, RZ, RZ, P0, !PT ;  /* 0x000000ffff777210 */ /* 0x000fc600007fe4ff */
[----:B------:R-:W-:Y:S01]  /*b020*/  IMAD.X R79, RZ, RZ, RZ, P3 ;  /* 0x000000ffff4f7224 */ /* 0x000fe200018e06ff */
[----:B------:R-:W-:Y:S01]  /*b030*/  IADD3 R117, PT, PT, R118, R117, R119 ;  /* 0x0000007576757210 */ /* 0x000fe20007ffe077 */
[----:B------:R-:W-:Y:S01]  /*b040*/  IMAD.X R118, RZ, RZ, RZ, P2 ;  /* 0x000000ffff767224 */ /* 0x000fe200010e06ff */
[----:B------:R-:W-:Y:S01]  /*b050*/  IADD3.X R119, PT, PT, RZ, RZ, RZ, P5, !PT ;  /* 0x000000ffff777210 */ /* 0x000fe20002ffe4ff */
[----:B------:R-:W-:-:S03]  /*b060*/  IMAD.WIDE.U32 R78, R116, R49, R78 ;  /* 0x00000031744e7225 */ /* 0x000fc600078e004e */
[----:B------:R-:W-:Y:S01]  /*b070*/  IADD3 R117, PT, PT, R118, R117, R119 ;  /* 0x0000007576757210 */ /* 0x000fe20007ffe077 */
[----:B------:R-:W-:Y:S01]  /*b080*/  IMAD.X R118, RZ, RZ, RZ, P1 ;  /* 0x000000ffff767224 */ /* 0x000fe200008e06ff */
[----:B------:R-:W-:Y:S01]  /*b090*/  IADD3 R116, PT, PT, R41, R79, RZ ;  /* 0x0000004f29747210 */ /* 0x000fe20007ffe0ff */
        /* <DEDUP_REMOVED lines=31> */
.L_x_35:
        /* <DEDUP_REMOVED lines=23> */
.L_x_36:
[----:B------:R-:W-:-:S04]  /*b400*/  IMAD.WIDE.U32 R78, R7, R57, RZ ;  /* 0x00000039074e7225 */ /* 0x000fc800078e00ff */
[----:B------:R-:W-:Y:S02]  /*b410*/  HFMA2 R83, -RZ, RZ, 0, 0 ;  /* 0x00000000ff537431 */ /* 0x000fe400000001ff */
[----:B------:R-:W-:Y:S02]  /*b420*/  IMAD.IADD R80, R106, 0x1, R79 ;  /* 0x000000016a507824 */ /* 0x000fe400078e024f */
[----:B------:R-:W-:Y:S02]  /*b430*/  IMAD.MOV.U32 R81, RZ, RZ, RZ ;  /* 0x000000ffff517224 */ /* 0x000fe400078e00ff */
[----:B------:R-:W-:Y:S02]  /*b440*/  IMAD R145, R78, R65, RZ ;  /* 0x000000414e917224 */ /* 0x000fe400078e02ff */
        /* <DEDUP_REMOVED lines=12> */
[----:B------:R-:W-:Y:S02]  /*b510*/  IADD3 R80, P1, PT, R81, R80, RZ ;  /* 0x0000005051507210 */ /* 0x000fe40007f3e0ff */
[----:B------:R-:W-:Y:S02]  /*b520*/  IADD3.X R85, PT, PT, RZ, RZ, RZ, P0, !PT ;  /* 0x000000ffff557210 */ /* 0x000fe400007fe4ff */
[----:B------:R-:W-:Y:S01]  /*b530*/  MOV R79, RZ ;  /* 0x000000ff004f7202 */ /* 0x000fe20000000f00 */
[----:B------:R-:W-:-:S02]  /*b540*/  IMAD.X R81, RZ, RZ, RZ, P1 ;  /* 0x000000ffff517224 */ /* 0x000fc400008e06ff */
[----:B------:R-:W-:-:S04]  /*b550*/  IMAD.WIDE.U32 R84, R56, R6, R84 ;  /* 0x0000000638547225 */ /* 0x000fc800078e0054 */
[----:B------:R-:W-:-:S04]  /*b560*/  IMAD.WIDE.U32 R78, R57, R4, R78 ;  /* 0x00000004394e7225 */ /* 0x000fc800078e004e */
[----:B------:R-:W-:Y:S02]  /*b570*/  IMAD.IADD R83, R139, 0x1, R85 ;  /* 0x000000018b537824 */ /* 0x000fe400078e0255 */
[----:B------:R-:W-:-:S03]  /*b580*/  IMAD.WIDE.U32 R80, R145, R43, R80 ;  /* 0x0000002b91507225 */ /* 0x000fc600078e0050 */
[----:B------:R-:W-:Y:S01]  /*b590*/  IADD3 R82, P0, PT, R83, R78, RZ ;  /* 0x0000004e53527210 */ /* 0x000fe20007f1e0ff */
[----:B------:R-:W-:Y:S01]  /*b5a0*/  IMAD.MOV.U32 R85, RZ, RZ, RZ ;  /* 0x000000ffff557224 */ /* 0x000fe200078e00ff */
[----:B------:R-:W-:Y:S01]  /*b5b0*/  IADD3 R81, PT, PT, R63, R81, RZ ;  /* 0x000000513f517210 */ /* 0x000fe20007ffe0ff */
[----:B------:R-:W-:Y:S02]  /*b5c0*/  IMAD.IADD R78, R114, 0x1, R79 ;  /* 0x00000001724e7824 */ /* 0x000fe400078e024f */
[----:B------:R-:W-:-:S04]  /*b5d0*/  IMAD.WIDE.U32 R84, R55, R7, R84 ;  /* 0x0000000737547225 */ /* 0x000fc800078e0054 */
[----:B------:R-:W-:Y:S01]  /*b5e0*/  IMAD.X R83, RZ, RZ, RZ, P0 ;  /* 0x000000ffff537224 */ /* 0x000fe200000e06ff */
[----:B------:R-:W-:Y:S01]  /*b5f0*/  IADD3 R84, P0, PT, R81, R84, RZ ;  /* 0x0000005451547210 */ /* 0x000fe20007f1e0ff */
[----:B------:R-:W-:Y:S01]  /*b600*/  IMAD R144, R80, R65, RZ ;  /* 0x0000004150907224 */ /* 0x000fe200078e02ff */
[----:B------:R-:W-:Y:S01]  /*b610*/  IADD3 R85, PT, PT, R106, R85, RZ ;  /* 0x000000556a557210 */ /* 0x000fe20007ffe0ff */
[----:B------:R-:W-:-:S04]  /*b620*/  IMAD.WIDE.U32 R82, R56, R5, R82 ;  /* 0x0000000538527225 */ /* 0x000fc800078e0052 */
[----:B------:R-:W-:Y:S02]  /*b630*/  IMAD.MOV.U32 R81, RZ, RZ, RZ ;  /* 0x000000ffff517224 */ /* 0x000fe400078e00ff */
[----:B------:R-:W-:Y:S02]  /*b640*/  IMAD.MOV.U32 R79, RZ, RZ, RZ ;  /* 0x000000ffff4f7224 */ /* 0x000fe400078e00ff */
[----:B------:R-:W-:Y:S01]  /*b650*/  IMAD.HI.U32 R101, R144, R42, R80 ;  /* 0x0000002a90657227 */ /* 0x000fe200078e0050 */
[----:B------:R-:W-:-:S03]  /*b660*/  IADD3 R81, PT, PT, R105, R83, RZ ;  /* 0x0000005369517210 */ /* 0x000fc60007ffe0ff */
[----:B------:R-:W-:Y:S01]  /*b670*/  HFMA2 R83, -RZ, RZ, 0, 0 ;  /* 0x00000000ff537431 */ /* 0x000fe200000001ff */
[----:B------:R-:W-:Y:S01]  /*b680*/  IADD3 R80, P1, PT, R85, R82, RZ ;  /* 0x0000005255507210 */ /* 0x000fe20007f3e0ff */
[----:B------:R-:W-:-:S04]  /*b690*/  IMAD.WIDE.U32 R78, R57, R3, R78 ;  /* 0x00000003394e7225 */ /* 0x000fc800078e004e */
[----:B------:R-:W-:Y:S01]  /*b6a0*/  IMAD.X R85, RZ, RZ, RZ, P0 ;  /* 0x000000ffff557224 */ /* 0x000fe200000e06ff */
[----:B------:R-:W-:Y:S01]  /*b6b0*/  IADD3 R78, P0, PT, R81, R78, RZ ;  /* 0x0000004e514e7210 */ /* 0x000fe20007f1e0ff */
[----:B------:R-:W-:Y:S01]  /*b6c0*/  IMAD.IADD R101, R64, 0x1, R101 ;  /* 0x0000000140657824 */ /* 0x000fe200078e0265 */
[----:B------:R-:W-:Y:S01]  /*b6d0*/  IADD3.X R81, PT, PT, RZ, RZ, RZ, P1, !PT ;  /* 0x000000ffff517210 */ /* 0x000fe20000ffe4ff */
[----:B------:R-:W-:-:S04]  /*b6e0*/  IMAD.WIDE.U32 R84, R145, R44, R84 ;  /* 0x0000002c91547225 */ /* 0x000fc800078e0054 */
[----:B------:R-:W-:Y:S02]  /*b6f0*/  IMAD.IADD R82, R115, 0x1, R79 ;  /* 0x0000000173527824 */ /* 0x000fe400078e024f */
[----:B------:R-:W-:Y:S01]  /*b700*/  IMAD.X R79, RZ, RZ, RZ, P0 ;  /* 0x000000ffff4f7224 */ /* 0x000fe200000e06ff */
[----:B------:R-:W-:Y:S01]  /*b710*/  IADD3 R84, P0, PT, R101, R84, RZ ;  /* 0x0000005465547210 */ /* 0x000fe20007f1e0ff */
[----:B------:R-:W-:-:S04]  /*b720*/  IMAD.WIDE.U32 R80, R55, R6, R80 ;  /* 0x0000000637507225 */ /* 0x000fc800078e0050 */
[----:B------:R-:W-:-:S04]  /*b730*/  IMAD.WIDE.U32 R78, R56, R4, R78 ;  /* 0x00000004384e7225 */ /* 0x000fc800078e004e */
[----:B------:R-:W-:Y:S01]  /*b740*/  IMAD.IADD R101, R139, 0x1, R81 ;  /* 0x000000018b657824 */ /* 0x000fe200078e0251 */
[----:B------:R-:W-:Y:S01]  /*b750*/  MOV R81, RZ ;  /* 0x000000ff00517202 */ /* 0x000fe20000000f00 */
[----:B------:R-:W-:Y:S01]  /*b760*/  IMAD.IADD R103, R62, 0x1, R85 ;  /* 0x000000013e677824 */ /* 0x000fe200078e0255 */
[----:B------:R-:W-:Y:S01]  /*b770*/  IADD3.X R85, PT, PT, RZ, RZ, RZ, P0, !PT ;  /* 0x000000ffff557210 */ /* 0x000fe200007fe4ff */
[----:B------:R-:W-:Y:S01]  /*b780*/  IMAD.WIDE.U32 R82, R57, R2, R82 ;  /* 0x0000000239527225 */ /* 0x000fe200078e0052 */
[----:B------:R-:W-:-:S03]  /*b790*/  IADD3 R100, P1, PT, R101, R78, RZ ;  /* 0x0000004e65647210 */ /* 0x000fc60007f3e0ff */
[----:B------:R-:W-:Y:S02]  /*b7a0*/  IMAD.IADD R79, R114, 0x1, R79 ;  /* 0x00000001724f7824 */ /* 0x000fe400078e024f */
[----:B------:R-:W-:-:S03]  /*b7b0*/  IMAD.WIDE.U32 R80, R54, R7, R80 ;  /* 0x0000000736507225 */ /* 0x000fc600078e0050 */
[----:B------:R-:W-:Y:S01]  /*b7c0*/  IADD3 R82, P0, PT, R79, R82, RZ ;  /* 0x000000524f527210 */ /* 0x000fe20007f1e0ff */
[----:B------:R-:W-:-:S04]  /*b7d0*/  IMAD.WIDE.U32 R84, R144, R43, R84 ;  /* 0x0000002b90547225 */ /* 0x000fc800078e0054 */
[----:B------:R-:W-:Y:S01]  /*b7e0*/  IMAD.X R101, RZ, RZ, RZ, P1 ;  /* 0x000000ffff657224 */ /* 0x000fe200008e06ff */
[----:B------:R-:W-:Y:S01]  /*b7f0*/  IADD3 R147, PT, PT, R63, R85, RZ ;  /* 0x000000553f937210 */ /* 0x000fe20007ffe0ff */
[----:B------:R-:W-:Y:S01]  /*b800*/  IMAD.IADD R79, R106, 0x1, R81 ;  /* 0x000000016a4f7824 */ /* 0x000fe200078e0251 */
[----:B------:R-:W-:Y:S01]  /*b810*/  IADD3 R80, P1, PT, R103, R80, RZ ;  /* 0x0000005067507210 */ /* 0x000fe20007f3e0ff */
[----:B------:R-:W-:-:S03]  /*b820*/  IMAD.WIDE.U32 R100, R55, R5, R100 ;  /* 0x0000000537647225 */ /* 0x000fc600078e0064 */
[----:B------:R-:W-:Y:S01]  /*b830*/  IADD3.X R81, PT, PT, RZ, RZ, RZ, P1, !PT ;  /* 0x000000ffff517210 */ /* 0x000fe20000ffe4ff */
[----:B------:R-:W-:Y:S02]  /*b840*/  IMAD.IADD R78, R107, 0x1, R83 ;  /* 0x000000016b4e7824 */ /* 0x000fe400078e0253 */
[----:B------:R-:W-:Y:S02]  /*b850*/  IMAD R143, R84, R65, RZ ;  /* 0x00000041548f7224 */ /* 0x000fe400078e02ff */
[----:B------:R-:W-:Y:S02]  /*b860*/  IMAD.MOV.U32 R85, RZ, RZ, RZ ;  /* 0x000000ffff557224 */ /* 0x000fe400078e00ff */
[----:B------:R-:W-:Y:S01]  /*b870*/  IMAD.X R83, RZ, RZ, RZ, P0 ;  /* 0x000000ffff537224 */ /* 0x000fe200000e06ff */
[----:B------:R-:W-:Y:S01]  /*b880*/  IADD3 R100, P0, PT, R79, R100, RZ ;  /* 0x000000644f647210 */ /* 0x000fe20007f1e0ff */
[----:B------:R-:W-:-:S04]  /*b890*/  IMAD.HI.U32 R141, R143, R42, R84 ;  /* 0x0000002a8f8d7227 */ /* 0x000fc800078e0054 */
[----:B------:R-:W-:Y:S01]  /*b8a0*/  IMAD.IADD R85, R105, 0x1, R101 ;  /* 0x0000000169557824 */ /* 0x000fe200078e0265 */
[----:B------:R-:W-:Y:S01]  /*b8b0*/  IADD3.X R101, PT, PT, RZ, RZ, RZ, P0, !PT ;  /* 0x000000ffff657210 */ /* 0x000fe200007fe4ff */
[----:B------:R-:W-:-:S04]  /*b8c0*/  IMAD.WIDE.U32 R82, R56, R3, R82 ;  /* 0x0000000338527225 */ /* 0x000fc800078e0052 */
[----:B------:R-:W-:Y:S01]  /*b8d0*/  IMAD.MOV.U32 R79, RZ, RZ, RZ ;  /* 0x000000ffff4f7224 */ /* 0x000fe200078e00ff */
[----:B------:R-:W-:Y:S01]  /*b8e0*/  IADD3 R84, P1, PT, R85, R82, RZ ;  /* 0x0000005255547210 */ /* 0x000fe20007f3e0ff */
[----:B------:R-:W-:Y:S01]  /*b8f0*/  IMAD.WIDE.U32 R80, R145, R45, R80 ;  /* 0x0000002d91507225 */ /* 0x000fe200078e0050 */
[----:B------:R-:W-:-:S03]  /*b900*/  IADD3 R83, PT, PT, R115, R83, RZ ;  /* 0x0000005373537210 */ /* 0x000fc60007ffe0ff */
[----:B------:R-:W-:Y:S01]  /*b910*/  IMAD.WIDE.U32 R78, R57, R0, R78 ;  /* 0x00000000394e7225 */ /* 0x000fe200078e004e */
[----:B------:R-:W-:-:S03]  /*b920*/  IADD3 R146, P2, PT, R147, R80, RZ ;  /* 0x0000005093927210 */ /* 0x000fc60007f5e0ff */
[----:B------:R-:W-:Y:S01]  /*b930*/  IMAD.WIDE.U32 R100, R54, R6, R100 ;  /* 0x0000000636647225 */ /* 0x000fe200078e0064 */
[----:B------:R-:W-:Y:S02]  /*b940*/  IADD3 R78, P0, PT, R83, R78, RZ ;  /* 0x0000004e534e7210 */ /* 0x000fe40007f1e0ff */
[----:B------:R-:W-:Y:S01]  /*b950*/  IADD3.X R147, PT, PT, RZ, RZ, RZ, P2, !PT ;  /* 0x000000ffff937210 */ /* 0x000fe200017fe4ff */
[----:B------:R-:W-:Y:S02]  /*b960*/  IMAD.IADD R103, R61, 0x1, R81 ;  /* 0x000000013d677824 */ /* 0x000fe400078e0251 */
[----:B------:R-:W-:Y:S02]  /*b970*/  IMAD.X R85, RZ, RZ, RZ, P1 ;  /* 0x000000ffff557224 */ /* 0x000fe400008e06ff */
[----:B------:R-:W-:Y:S02]  /*b980*/  IMAD.IADD R81, R139, 0x1, R101 ;  /* 0x000000018b517824 */ /* 0x000fe400078e0265 */
[----:B------:R-:W-:-:S02]  /*b990*/  HFMA2 R101, -RZ, RZ, 0, 0 ;  /* 0x00000000ff657431 */ /* 0x000fc400000001ff */
[----:B------:R-:W-:Y:S02]  /*b9a0*/  IMAD.IADD R80, R104, 0x1, R79 ;  /* 0x0000000168507824 */ /* 0x000fe400078e024f */
[----:B------:R-:W-:Y:S02]  /*b9b0*/  IMAD.X R79, RZ, RZ, RZ, P0 ;  /* 0x000000ffff4f7224 */ /* 0x000fe400000e06ff */
[----:B------:R-:W-:-:S04]  /*b9c0*/  IMAD.WIDE.U32 R84, R55, R4, R84 ;  /* 0x0000000437547225 */ /* 0x000fc800078e0054 */
[----:B------:R-:W-:Y:S01]  /*b9d0*/  IMAD.IADD R83, R64, 0x1, R141 ;  /* 0x0000000140537824 */ /* 0x000fe200078e028d */
[----:B------:R-:W-:Y:S01]  /*b9e0*/  IADD3 R85, PT, PT, R114, R85, RZ ;  /* 0x0000005572557210 */ /* 0x000fe20007ffe0ff */
[----:B------:R-:W-:Y:S01]  /*b9f0*/  IMAD.WIDE.U32 R146, R144, R44, R146 ;  /* 0x0000002c90927225 */ /* 0x000fe200078e0092 */
[----:B------:R-:W-:-:S03]  /*ba00*/  IADD3 R84, P1, PT, R81, R84, RZ ;  /* 0x0000005451547210 */ /* 0x000fc60007f3e0ff */
[----:B------:R-:W-:Y:S01]  /*ba10*/  IMAD.WIDE.U32 R78, R56, R2, R78 ;  /* 0x00000002384e7225 */ /* 0x000fe200078e004e */
[----:B------:R-:W-:-:S03]  /*ba20*/  IADD3 R82, P2, PT, R83, R146, RZ ;  /* 0x0000009253527210 */ /* 0x000fc60007f5e0ff */
[----:B------:R-:W-:Y:S01]  /*ba30*/  IMAD.MOV.U32 R81, RZ, RZ, RZ ;  /* 0x000000ffff517224 */ /* 0x000fe200078e00ff */
[----:B------:R-:W-:Y:S01]  /*ba40*/  IADD3 R78, P0, PT, R85, R78, RZ ;  /* 0x0000004e554e7210 */ /* 0x000fe20007f1e0ff */
[----:B------:R-:W-:Y:S01]  /*ba50*/  IMAD.WIDE.U32 R100, R53, R7, R100 ;  /* 0x0000000735647225 */ /* 0x000fe200078e0064 */
[----:B------:R-:W-:-:S03]  /*ba60*/  IADD3.X R85, PT, PT, RZ, RZ, RZ, P1, !PT ;  /* 0x000000ffff557210 */ /* 0x000fc60000ffe4ff */
[----:B------:R-:W-:Y:S01]  /*ba70*/  IMAD.IADD R83, R107, 0x1, R79 ;  /* 0x000000016b537824 */ /* 0x000fe200078e024f */
[----:B------:R-:W-:Y:S01]  /*ba80*/  IADD3 R102, P1, PT, R103, R100, RZ ;  /* 0x0000006467667210 */ /* 0x000fe20007f3e0ff */
[----:B------:R-:W-:Y:S01]  /*ba90*/  IMAD.WIDE.U32 R80, R8, R57, R80 ;  /* 0x0000003908507225 */ /* 0x000fe200078e0050 */
[----:B------:R-:W-:-:S03]  /*baa0*/  IADD3.X R79, PT, PT, RZ, RZ, RZ, P0, !PT ;  /* 0x000000ffff4f7210 */ /* 0x000fc600007fe4ff */
[----:B------:R-:W-:Y:S01]  /*bab0*/  IMAD.WIDE.U32 R84, R54, R5, R84 ;  /* 0x0000000536547225 */ /* 0x000fe200078e0054 */
[----:B------:R-:W-:Y:S02]  /*bac0*/  IADD3 R80, P0, PT, R83, R80, RZ ;  /* 0x0000005053507210 */ /* 0x000fe40007f1e0ff */
[----:B------:R-:W-:Y:S01]  /*bad0*/  IADD3.X R83, PT, PT, RZ, RZ, RZ, P2, !PT ;  /* 0x000000ffff537210 */ /* 0x000fe200017fe4ff */
[----:B------:R-:W-:Y:S02]  /*bae0*/  IMAD.IADD R101, R106, 0x1, R101 ;  /* 0x000000016a657824 */ /* 0x000fe400078e0265 */
[----:B------:R-:W-:Y:S02]  /*baf0*/  IMAD.X R103, RZ, RZ, RZ, P1 ;  /* 0x000000ffff677224 */ /* 0x000fe400008e06ff */
[----:B------:R-:W-:Y:S01]  /*bb00*/  IMAD.IADD R100, R81, 0x1, R140 ;  /* 0x0000000151647824 */ /* 0x000fe200078e028c */
[----:B------:R-:W-:Y:S01]  /*bb10*/  IADD3 R84, P1, PT, R101, R84, RZ ;  /* 0x0000005465547210 */ /* 0x000fe20007f3e0ff */
[----:B------:R-:W-:-:S04]  /*bb20*/  IMAD.WIDE.U32 R78, R55, R3, R78 ;  /* 0x00000003374e7225 */ /* 0x000fc800078e004e */
[----:B------:R-:W-:Y:S02]  /*bb30*/  IMAD.IADD R85, R105, 0x1, R85 ;  /* 0x0000000169557824 */ /* 0x000fe400078e0255 */
[----:B------:R-:W-:Y:S02]  /*bb40*/  IMAD.X R81, RZ, RZ, RZ, P0 ;  /* 0x000000ffff517224 */ /* 0x000fe400000e06ff */
[----:B------:R-:W-:Y:S01]  /*bb50*/  IMAD.IADD R146, R62, 0x1, R147 ;  /* 0x000000013e927824 */ /* 0x000fe200078e0293 */
[----:B------:R-:W-:Y:S01]  /*bb60*/  IADD3 R78, P2, PT, R85, R78, RZ ;  /* 0x0000004e554e7210 */ /* 0x000fe20007f5e0ff */
[----:B------:R-:W-:Y:S01]  /*bb70*/  IMAD.WIDE.U32 R102, R145, R46, R102 ;  /* 0x0000002e91667225 */ /* 0x000fe200078e0066 */
[----:B------:R-:W-:-:S03]  /*bb80*/  IADD3.X R85, PT, PT, RZ, RZ, RZ, P1, !PT ;  /* 0x000000ffff557210 */ /* 0x000fc60000ffe4ff */
[----:B------:R-:W-:Y:S01]  /*bb90*/  IMAD.IADD R79, R115, 0x1, R79 ;  /* 0x00000001734f7824 */ /* 0x000fe200078e024f */
[----:B------:R-:W-:Y:S01]  /*bba0*/  IADD3 R146, P3, PT, R146, R102, RZ ;  /* 0x0000006692927210 */ /* 0x000fe20007f7e0ff */
[----:B------:R-:W-:Y:S01]  /*bbb0*/  IMAD.WIDE.U32 R82, R143, R43, R82 ;  /* 0x0000002b8f527225 */ /* 0x000fe200078e0052 */
[----:B------:R-:W-:Y:S02]  /*bbc0*/  IADD3 R102, PT, PT, R60, R103, RZ ;  /* 0x000000673c667210 */ /* 0x000fe40007ffe0ff */
[----:B------:R-:W-:Y:S01]  /*bbd0*/  IADD3.X R147, PT, PT, RZ, RZ, RZ, P3, !PT ;  /* 0x000000ffff937210 */ /* 0x000fe20001ffe4ff */
[----:B------:R-:W-:-:S04]  /*bbe0*/  IMAD.WIDE.U32 R80, R56, R0, R80 ;  /* 0x0000000038507225 */ /* 0x000fc800078e0050 */
[----:B------:R-:W-:Y:S01]  /*bbf0*/  IMAD.IADD R101, R63, 0x1, R83 ;  /* 0x000000013f657824 */ /* 0x000fe200078e0253 */
[----:B------:R-:W-:Y:S01]  /*bc00*/  IADD3 R80, P1, PT, R79, R80, RZ ;  /* 0x000000504f507210 */ /* 0x000fe20007f3e0ff */
[----:B------:R-:W-:Y:S02]  /*bc10*/  IMAD R141, R82, R65, RZ ;  /* 0x00000041528d7224 */ /* 0x000fe400078e02ff */
[----:B------:R-:W-:Y:S02]  /*bc20*/  IMAD.MOV.U32 R83, RZ, RZ, RZ ;  /* 0x000000ffff537224 */ /* 0x000fe400078e00ff */
[----:B------:R-:W-:Y:S02]  /*bc30*/  IMAD.X R79, RZ, RZ, RZ, P2 ;  /* 0x000000ffff4f7224 */ /* 0x000fe400010e06ff */
[----:B------:R-:W-:-:S04]  /*bc40*/  IMAD.WIDE.U32 R84, R53, R6, R84 ;  /* 0x0000000635547225 */ /* 0x000fc800078e0054 */
[----:B------:R-:W-:-:S04]  /*bc50*/  IMAD.HI.U32 R103, R141, R42, R82 ;  /* 0x0000002a8d677227 */ /* 0x000fc800078e0052 */
[----:B------:R-:W-:Y:S02]  /*bc60*/  IMAD.IADD R81, R104, 0x1, R81 ;  /* 0x0000000168517824 */ /* 0x000fe400078e0251 */
[----:B------:R-:W-:-:S03]  /*bc70*/  IMAD.WIDE.U32 R78, R54, R4, R78 ;  /* 0x00000004364e7225 */ /* 0x000fc600078e004e */
[----:B------:R-:W-:Y:S01]  /*bc80*/  IADD3 R100, P0, PT, R81, R100, RZ ;  /* 0x0000006451647210 */ /* 0x000fe20007f1e0ff */
[----:B------:R-:W-:Y:S01]  /*bc90*/  IMAD.IADD R83, R139, 0x1, R85 ;  /* 0x000000018b537824 */ /* 0x000fe200078e0255 */
[----:B------:R-:W-:Y:S01]  /*bca0*/  IADD3 R79, PT, PT, R114, R79, RZ ;  /* 0x0000004f724f7210 */ /* 0x000fe20007ffe0ff */
[----:B------:R-:W-:-:S03]  /*bcb0*/  IMAD.WIDE.U32 R146, R144, R45, R146 ;  /* 0x0000002d90927225 */ /* 0x000fc600078e0092 */
[----:B------:R-:W-:Y:S01]  /*bcc0*/  IADD3 R82, P2, PT, R83, R78, RZ ;  /* 0x0000004e53527210 */ /* 0x000fe20007f5e0ff */
[----:B------:R-:W-:Y:S01]  /*bcd0*/  IMAD.X R81, RZ, RZ, RZ, P1 ;  /* 0x000000ffff517224 */ /* 0x000fe200008e06ff */
[----:B------:R-:W-:Y:S01]  /*bce0*/  IADD3 R78, P4, PT, R101, R146, RZ ;  /* 0x00000092654e7210 */ /* 0x000fe20007f9e0ff */
[----:B------:R-:W-:Y:S01]  /*bcf0*/  IMAD.MOV.U32 R85, RZ, RZ, RZ ;  /* 0x000000ffff557224 */ /* 0x000fe200078e00ff */
[----:B------:R-:W-:Y:S01]  /*bd00*/  IADD3.X R101, PT, PT, RZ, RZ, RZ, P0, !PT ;  /* 0x000000ffff657210 */ /* 0x000fe200007fe4ff */
[----:B------:R-:W-:-:S04]  /*bd10*/  IMAD.WIDE.U32 R80, R55, R2, R80 ;  /* 0x0000000237507225 */ /* 0x000fc800078e0050 */
[----:B------:R-:W-:Y:S01]  /*bd20*/  IMAD.WIDE.U32 R84, R52, R7, R84 ;  /* 0x0000000734547225 */ /* 0x000fe200078e0054 */
[----:B------:R-:W-:-:S03]  /*bd30*/  IADD3 R80, P1, PT, R79, R80, RZ ;  /* 0x000000504f507210 */ /* 0x000fc60007f3e0ff */
[----:B------:R-:W-:Y:S01]  /*bd40*/  IMAD.X R83, RZ, RZ, RZ, P2 ;  /* 0x000000ffff537224 */ /* 0x000fe200010e06ff */
[----:B------:R-:W-:Y:S01]  /*bd50*/  IADD3 R85, PT, PT, R106, R85, RZ ;  /* 0x000000556a557210 */ /* 0x000fe20007ffe0ff */
[----:B------:R-:W-:Y:S01]  /*bd60*/  IMAD.IADD R81, R107, 0x1, R81 ;  /* 0x000000016b517824 */ /* 0x000fe200078e0251 */
        /* <DEDUP_REMOVED lines=8> */
[----:B------:R-:W-:Y:S01]  /*bdf0*/  IMAD.X R79, RZ, RZ, RZ, P4 ;  /* 0x000000ffff4f7224 */ /* 0x000fe200020e06ff */
[----:B------:R-:W-:Y:S01]  /*be00*/  IADD3 R83, PT, PT, R105, R83, RZ ;  /* 0x0000005369537210 */ /* 0x000fe20007ffe0ff */
[----:B------:R-:W-:Y:S02]  /*be10*/  IMAD.X R101, RZ, RZ, RZ, P0 ;  /* 0x000000ffff657224 */ /* 0x000fe400000e06ff */
[----:B------:R-:W-:-:S04]  /*be20*/  IMAD.WIDE.U32 R80, R54, R3, R80 ;  /* 0x0000000336507225 */ /* 0x000fc800078e0050 */
[----:B------:R-:W-:Y:S01]  /*be30*/  IMAD.IADD R146, R61, 0x1, R147 ;  /* 0x000000013d927824 */ /* 0x000fe200078e0293 */
[----:B------:R-:W-:Y:S01]  /*be40*/  IADD3 R80, P0, PT, R83, R80, RZ ;  /* 0x0000005053507210 */ /* 0x000fe20007f1e0ff */
[----:B------:R-:W-:Y:S01]  /*be50*/  IMAD.WIDE.U32 R84, R145, R47, R84 ;  /* 0x0000002f91547225 */ /* 0x000fe200078e0054 */
[----:B------:R-:W-:-:S03]  /*be60*/  IADD3 R81, PT, PT, R115, R81, RZ ;  /* 0x0000005173517210 */ /* 0x000fc60007ffe0ff */
[----:B------:R-:W-:Y:S01]  /*be70*/  IMAD.IADD R103, R64, 0x1, R103 ;  /* 0x0000000140677824 */ /* 0x000fe200078e0267 */
[----:B------:R-:W-:Y:S01]  /*be80*/  IADD3 R146, P3, PT, R146, R84, RZ ;  /* 0x0000005492927210 */ /* 0x000fe20007f7e0ff */
[----:B------:R-:W-:-:S04]  /*be90*/  IMAD.WIDE.U32 R78, R143, R44, R78 ;  /* 0x0000002c8f4e7225 */ /* 0x000fc800078e004e */
[----:B------:R-:W-:Y:S01]  /*bea0*/  IMAD.WIDE.U32 R100, R55, R0, R100 ;  /* 0x0000000037647225 */ /* 0x000fe200078e0064 */
[----:B------:R-:W-:-:S03]  /*beb0*/  IADD3 R78, P4, PT, R103, R78, RZ ;  /* 0x0000004e674e7210 */ /* 0x000fc60007f9e0ff */
[----:B------:R-:W-:Y:S01]  /*bec0*/  IMAD.X R83, RZ, RZ, RZ, P2 ;  /* 0x000000ffff537224 */ /* 0x000fe200010e06ff */
[----:B------:R-:W-:Y:S01]  /*bed0*/  IADD3 R100, P1, PT, R81, R100, RZ ;  /* 0x0000006451647210 */ /* 0x000fe20007f3e0ff */
[----:B------:R-:W-:Y:S01]  /*bee0*/  IMAD.X R81, RZ, RZ, RZ, P0 ;  /* 0x000000ffff517224 */ /* 0x000fe200000e06ff */
[----:B------:R-:W-:Y:S01]  /*bef0*/  IADD3 R101, PT, PT, R104, R101, RZ ;  /* 0x0000006568657210 */ /* 0x000fe20007ffe0ff */
[----:B------:R-:W-:-:S03]  /*bf00*/  IMAD.WIDE.U32 R82, R52, R6, R82 ;  /* 0x0000000634527225 */ /* 0x000fc600078e0052 */
[----:B------:R-:W-:Y:S01]  /*bf10*/  IADD3 R102, P0, PT, R101, R102, RZ ;  /* 0x0000006665667210 */ /* 0x000fe20007f1e0ff */
[----:B------:R-:W-:Y:S01]  /*bf20*/  IMAD.X R147, RZ, RZ, RZ, P3 ;  /* 0x000000ffff937224 */ /* 0x000fe200018e06ff */
[----:B------:R-:W-:Y:S01]  /*bf30*/  IADD3 R83, PT, PT, R139, R83, RZ ;  /* 0x000000538b537210 */ /* 0x000fe20007ffe0ff */
[----:B------:R-:W-:Y:S02]  /*bf40*/  IMAD.IADD R103, R62, 0x1, R79 ;  /* 0x000000013e677824 */ /* 0x000fe400078e024f */
[----:B------:R-:W-:-:S04]  /*bf50*/  IMAD.WIDE.U32 R80, R53, R4, R80 ;  /* 0x0000000435507225 */ /* 0x000fc800078e0050 */
[----:B------:R-:W-:Y:S01]  /*bf60*/  IMAD.X R79, RZ, RZ, RZ, P4 ;  /* 0x000000ffff4f7224 */ /* 0x000fe200020e06ff */
[----:B------:R-:W-:Y:S01]  /*bf70*/  IADD3 R84, P2, PT, R83, R80, RZ ;  /* 0x0000005053547210 */ /* 0x000fe20007f5e0ff */
[----:B------:R-:W-:-:S04]  /*bf80*/  IMAD.WIDE.U32 R146, R144, R46, R146 ;  /* 0x0000002e90927225 */ /* 0x000fc800078e0092 */
[----:B------:R-:W-:Y:S01]  /*bf90*/  IMAD.WIDE.U32 R78, R141, R43, R78 ;  /* 0x0000002b8d4e7225 */ /* 0x000fe200078e004e */
[----:B------:R-:W-:Y:S02]  /*bfa0*/  IADD3 R80, P4, PT, R103, R146, RZ ;  /* 0x0000009267507210 */ /* 0x000fe40007f9e0ff */
[----:B------:R-:W-:Y:S01]  /*bfb0*/  IADD3 R146, PT, PT, R60, R147, RZ ;  /* 0x000000933c927210 */ /* 0x000fe20007ffe0ff */
[----:B------:R-:W-:Y:S01]  /*bfc0*/  IMAD.MOV.U32 R83, RZ, RZ, RZ ;  /* 0x000000ffff537224 */ /* 0x000fe200078e00ff */
[----:B------:R-:W-:Y:S01]  /*bfd0*/  IADD3 R147, PT, PT, R63, R79, RZ ;  /* 0x0000004f3f937210 */ /* 0x000fe20007ffe0ff */
[----:B------:R-:W-:Y:S02]  /*bfe0*/  IMAD.X R101, RZ, RZ, RZ, P1 ;  /* 0x000000ffff657224 */ /* 0x000fe400008e06ff */
[----:B------:R-:W-:Y:S02]  /*bff0*/  IMAD.IADD R85, R59, 0x1, R85 ;  /* 0x000000013b557824 */ /* 0x000fe400078e0255 */
[----:B------:R-:W-:-:S02]  /*c000*/  IMAD R142, R78, R65, RZ ;  /* 0x000000414e8e7224 */ /* 0x000fc400078e02ff */
[----:B------:R-:W-:Y:S02]  /*c010*/  IMAD.MOV.U32 R79, RZ, RZ, RZ ;  /* 0x000000ffff4f7224 */ /* 0x000fe400078e00ff */
[----:B------:R-:W-:-:S04]  /*c020*/  IMAD.WIDE.U32 R82, R51, R7, R82 ;  /* 0x0000000733527225 */ /* 0x000fc800078e0052 */
[----:B------:R-:W-:Y:S01]  /*c030*/  IMAD.X R103, RZ, RZ, RZ, P0 ;  /* 0x000000ffff677224 */ /* 0x000fe200000e06ff */
[----:B------:R-:W-:Y:S01]  /*c040*/  IADD3 R83, PT, PT, R106, R83, RZ ;  /* 0x000000536a537210 */ /* 0x000fe20007ffe0ff */
[----:B------:R-:W-:-:S04]  /*c050*/  IMAD.WIDE.U32 R100, R54, R2, R100 ;  /* 0x0000000236647225 */ /* 0x000fc800078e0064 */
[----:B------:R-:W-:Y:S01]  /*c060*/  IMAD.HI.U32 R148, R142, R42, R78 ;  /* 0x0000002a8e947227 */ /* 0x000fe200078e004e */
[----:B------:R-:W-:-:S03]  /*c070*/  IADD3 R78, P3, PT, R85, R82, RZ ;  /* 0x00000052554e7210 */ /* 0x000fc60007f7e0ff */
[----:B------:R-:W-:Y:S02]  /*c080*/  IMAD.IADD R81, R114, 0x1, R81 ;  /* 0x0000000172517824 */ /* 0x000fe400078e0251 */
[----:B------:R-:W-:Y:S02]  /*c090*/  IMAD.X R85, RZ, RZ, RZ, P2 ;  /* 0x000000ffff557224 */ /* 0x000fe400010e06ff */
[----:B------:R-:W-:Y:S01]  /*c0a0*/  IMAD.WIDE.U32 R102, R8, R55, R102 ;  /* 0x0000003708667225 */ /* 0x000fe200078e0066 */
[----:B------:R-:W-:Y:S02]  /*c0b0*/  IADD3 R82, P1, PT, R81, R100, RZ ;  /* 0x0000006451527210 */ /* 0x000fe40007f3e0ff */
[----:B------:R-:W-:Y:S01]  /*c0c0*/  IADD3.X R81, PT, PT, RZ, RZ, RZ, P4, !PT ;  /* 0x000000ffff517210 */ /* 0x000fe200027fe4ff */
[----:B------:R-:W-:Y:S02]  /*c0d0*/  IMAD.IADD R101, R107, 0x1, R101 ;  /* 0x000000016b657824 */ /* 0x000fe400078e0265 */
[----:B------:R-:W-:-:S03]  /*c0e0*/  IMAD.WIDE.U32 R84, R52, R5, R84 ;  /* 0x0000000534547225 */ /* 0x000fc600078e0054 */
[----:B------:R-:W-:Y:S01]  /*c0f0*/  IADD3 R100, P0, PT, R101, R102, RZ ;  /* 0x0000006665647210 */ /* 0x000fe20007f1e0ff */
[----:B------:R-:W-:Y:S01]  /*c100*/  IMAD.WIDE.U32 R80, R143, R45, R80 ;  /* 0x0000002d8f507225 */ /* 0x000fe200078e0050 */
[----:B------:R-:W-:Y:S02]  /*c110*/  IADD3 R84, P2, PT, R83, R84, RZ ;  /* 0x0000005453547210 */ /* 0x000fe40007f5e0ff */
[----:B------:R-:W-:Y:S01]  /*c120*/  IADD3.X R83, PT, PT, RZ, RZ, RZ, P1, !PT ;  /* 0x000000ffff537210 */ /* 0x000fe20000ffe4ff */
[----:B------:R-:W-:Y:S01]  /*c130*/  IMAD.X R79, RZ, RZ, RZ, P3 ;  /* 0x000000ffff4f7224 */ /* 0x000fe200018e06ff */
[----:B------:R-:W-:Y:S01]  /*c140*/  IADD3.X R101, PT, PT, RZ, RZ, RZ, P0, !PT ;  /* 0x000000ffff657210 */ /* 0x000fe200007fe4ff */
[----:B------:R-:W-:Y:S01]  /*c150*/  IMAD.IADD R85, R105, 0x1, R85 ;  /* 0x0000000169557824 */ /* 0x000fe200078e0255 */
[----:B------:R-:W-:Y:S01]  /*c160*/  IADD3 R80, P1, PT, R147, R80, RZ ;  /* 0x0000005093507210 */ /* 0x000fe20007f3e0ff */
[----:B------:R-:W-:-:S04]  /*c170*/  IMAD.WIDE.U32 R82, R53, R3, R82 ;  /* 0x0000000335527225 */ /* 0x000fc800078e0052 */
[----:B------:R-:W-:Y:S01]  /*c180*/  IMAD.WIDE.U32 R78, R145, R48, R78 ;  /* 0x00000030914e7225 */ /* 0x000fe200078e004e */
[----:B------:R-:W-:-:S03]  /*c190*/  IADD3 R82, P0, PT, R85, R82, RZ ;  /* 0x0000005255527210 */ /* 0x000fc60007f1e0ff */
[----:B------:R-:W-:Y:S01]  /*c1a0*/  IMAD.WIDE.U32 R100, R54, R0, R100 ;  /* 0x0000000036647225 */ /* 0x000fe200078e0064 */
[----:B------:R-:W-:-:S03]  /*c1b0*/  IADD3 R146, P3, PT, R146, R78, RZ ;  /* 0x0000004e92927210 */ /* 0x000fc60007f7e0ff */
[----:B------:R-:W-:Y:S02]  /*c1c0*/  IMAD.IADD R102, R140, 0x1, R103 ;  /* 0x000000018c667824 */ /* 0x000fe400078e0267 */
[----:B------:R-:W-:Y:S02]  /*c1d0*/  IMAD.IADD R103, R61, 0x1, R81 ;  /* 0x000000013d677824 */ /* 0x000fe400078e0251 */
[----:B------:R-:W-:Y:S01]  /*c1e0*/  IMAD.IADD R149, R58, 0x1, R79 ;  /* 0x000000013a957824 */ /* 0x000fe200078e024f */
[----:B------:R-:W-:Y:S01]  /*c1f0*/  IADD3 R79, PT, PT, R104, R101, RZ ;  /* 0x00000065684f7210 */ /* 0x000fe20007ffe0ff */
[----:B------:R-:W-:Y:S02]  /*c200*/  IMAD.IADD R83, R115, 0x1, R83 ;  /* 0x0000000173537824 */ /* 0x000fe400078e0253 */
[----:B------:R-:W-:Y:S01]  /*c210*/  IMAD.X R81, RZ, RZ, RZ, P1 ;  /* 0x000000ffff517224 */ /* 0x000fe200008e06ff */
[----:B------:R-:W-:Y:S01]  /*c220*/  IADD3 R78, P1, PT, R79, R102, RZ ;  /* 0x000000664f4e7210 */ /* 0x000fe20007f3e0ff */
[----:B------:R-:W-:Y:S01]  /*c230*/  IMAD.X R85, RZ, RZ, RZ, P2 ;  /* 0x000000ffff557224 */ /* 0x000fe200010e06ff */
[----:B------:R-:W-:Y:S01]  /*c240*/  IADD3 R100, P2, PT, R83, R100, RZ ;  /* 0x0000006453647210 */ /* 0x000fe20007f5e0ff */
[----:B------:R-:W-:Y:S01]  /*c250*/  IMAD.WIDE.U32 R80, R141, R44, R80 ;  /* 0x0000002c8d507225 */ /* 0x000fe200078e0050 */
[----:B------:R-:W-:-:S02]  /*c260*/  IADD3 R79, PT, PT, R64, R148, RZ ;  /* 0x00000094404f7210 */ /* 0x000fc40007ffe0ff */
[----:B------:R-:W-:Y:S01]  /*c270*/  IADD3.X R101, PT, PT, RZ, RZ, RZ, P2, !PT ;  /* 0x000000ffff657210 */ /* 0x000fe200017fe4ff */
[----:B------:R-:W-:-:S04]  /*c280*/  IMAD.WIDE.U32 R84, R51, R6, R84 ;  /* 0x0000000633547225 */ /* 0x000fc800078e0054 */
[----:B------:R-:W-:Y:S01]  /*c290*/  IMAD.X R83, RZ, RZ, RZ, P0 ;  /* 0x000000ffff537224 */ /* 0x000fe200000e06ff */
[----:B------:R-:W-:Y:S01]  /*c2a0*/  IADD3 R80, P0, PT, R79, R80, RZ ;  /* 0x000000504f507210 */ /* 0x000fe20007f1e0ff */
[----:B------:R-:W-:Y:S01]  /*c2b0*/  IMAD.X R147, RZ, RZ, RZ, P3 ;  /* 0x000000ffff937224 */ /* 0x000fe200018e06ff */
[----:B------:R-:W-:Y:S01]  /*c2c0*/  IADD3 R79, PT, PT, R139, R85, RZ ;  /* 0x000000558b4f7210 */ /* 0x000fe20007ffe0ff */
[----:B------:R-:W-:-:S04]  /*c2d0*/  IMAD.WIDE.U32 R82, R52, R4, R82 ;  /* 0x0000000434527225 */ /* 0x000fc800078e0052 */
[----:B------:R-:W-:Y:S01]  /*c2e0*/  IMAD.MOV.U32 R85, RZ, RZ, RZ ;  /* 0x000000ffff557224 */ /* 0x000fe200078e00ff */
[----:B------:R-:W-:Y:S01]  /*c2f0*/  IADD3 R82, P3, PT, R79, R82, RZ ;  /* 0x000000524f527210 */ /* 0x000fe20007f7e0ff */
[----:B------:R-:W-:Y:S01]  /*c300*/  IMAD.WIDE.U32 R146, R144, R47, R146 ;  /* 0x0000002f90927225 */ /* 0x000fe200078e0092 */
[----:B------:R-:W-:-:S03]  /*c310*/  IADD3.X R79, PT, PT, RZ, RZ, RZ, P1, !PT ;  /* 0x000000ffff4f7210 */ /* 0x000fc60000ffe4ff */
[----:B------:R-:W-:Y:S01]  /*c320*/  IMAD.WIDE.U32 R84, R50, R7, R84 ;  /* 0x0000000732547225 */ /* 0x000fe200078e0054 */
[----:B------:R-:W-:-:S03]  /*c330*/  IADD3 R102, P4, PT, R103, R146, RZ ;  /* 0x0000009267667210 */ /* 0x000fc60007f9e0ff */
[----:B------:R-:W-:Y:S01]  /*c340*/  IMAD.WIDE.U32 R100, R53, R2, R100 ;  /* 0x0000000235647225 */ /* 0x000fe200078e0064 */
[----:B------:R-:W-:Y:S02]  /*c350*/  IADD3 R84, P1, PT, R149, R84, RZ ;  /* 0x0000005495547210 */ /* 0x000fe40007f3e0ff */
[----:B------:R-:W-:Y:S01]  /*c360*/  IADD3.X R103, PT, PT, RZ, RZ, RZ, P4, !PT ;  /* 0x000000ffff677210 */ /* 0x000fe200027fe4ff */
[----:B------:R-:W-:Y:S02]  /*c370*/  IMAD.IADD R148, R62, 0x1, R81 ;  /* 0x000000013e947824 */ /* 0x000fe400078e0251 */
[----:B------:R-:W-:-:S04]  /*c380*/  IMAD.WIDE.U32 R78, R8, R54, R78 ;  /* 0x00000036084e7225 */ /* 0x000fc800078e004e */
[----:B------:R-:W-:Y:S02]  /*c390*/  IMAD.IADD R81, R107, 0x1, R101 ;  /* 0x000000016b517824 */ /* 0x000fe400078e0265 */
[----:B------:R-:W-:Y:S02]  /*c3a0*/  IMAD.IADD R83, R114, 0x1, R83 ;  /* 0x0000000172537824 */ /* 0x000fe400078e0253 */
[----:B------:R-:W-:Y:S02]  /*c3b0*/  IMAD.IADD R146, R59, 0x1, R147 ;  /* 0x000000013b927824 */ /* 0x000fe400078e0293 */
[----:B------:R-:W-:Y:S01]  /*c3c0*/  IMAD.IADD R147, R106, 0x1, R85 ;  /* 0x000000016a937824 */ /* 0x000fe200078e0255 */
[----:B------:R-:W-:Y:S01]  /*c3d0*/  IADD3 R100, P2, PT, R83, R100, RZ ;  /* 0x0000006453647210 */ /* 0x000fe20007f5e0ff */
[----:B------:R-:W-:Y:S01]  /*c3e0*/  IMAD.X R85, RZ, RZ, RZ, P1 ;  /* 0x000000ffff557224 */ /* 0x000fe200008e06ff */
[----:B------:R-:W-:Y:S01]  /*c3f0*/  IADD3 R78, P1, PT, R81, R78, RZ ;  /* 0x0000004e514e7210 */ /* 0x000fe20007f3e0ff */
[----:B------:R-:W-:Y:S01]  /*c400*/  IMAD.X R81, RZ, RZ, RZ, P0 ;  /* 0x000000ffff517224 */ /* 0x000fe200000e06ff */
[----:B------:R-:W-:Y:S01]  /*c410*/  IADD3.X R83, PT, PT, RZ, RZ, RZ, P3, !PT ;  /* 0x000000ffff537210 */ /* 0x000fe20001ffe4ff */
[----:B------:R-:W-:Y:S01]  /*c420*/  IMAD.WIDE.U32 R102, R143, R46, R102 ;  /* 0x0000002e8f667225 */ /* 0x000fe200078e0066 */
[----:B------:R-:W-:-:S03]  /*c430*/  IADD3.X R101, PT, PT, RZ, RZ, RZ, P2, !PT ;  /* 0x000000ffff657210 */ /* 0x000fc600017fe4ff */
[----:B------:R-:W-:Y:S01]  /*c440*/  IMAD.WIDE.U32 R80, R142, R43, R80 ;  /* 0x0000002b8e507225 */ /* 0x000fe200078e0050 */
[----:B------:R-:W-:-:S03]  /*c450*/  IADD3 R148, P2, PT, R148, R102, RZ ;  /* 0x0000006694947210 */ /* 0x000fc60007f5e0ff */
[----:B------:R-:W-:-:S04]  /*c460*/  IMAD.WIDE.U32 R82, R51, R5, R82 ;  /* 0x0000000533527225 */ /* 0x000fc800078e0052 */
[----:B------:R-:W-:Y:S01]  /*c470*/  IMAD.WIDE.U32 R84, R145, R49, R84 ;  /* 0x0000003191547225 */ /* 0x000fe200078e0054 */
[----:B------:R-:W-:Y:S02]  /*c480*/  IADD3 R145, PT, PT, R63, R81, RZ ;  /* 0x000000513f917210 */ /* 0x000fe40007ffe0ff */
[----:B------:R-:W-:Y:S01]  /*c490*/  IADD3 R82, P0, PT, R147, R82, RZ ;  /* 0x0000005293527210 */ /* 0x000fe20007f1e0ff */
[----:B------:R-:W-:Y:S01]  /*c4a0*/  IMAD.IADD R83, R105, 0x1, R83 ;  /* 0x0000000169537824 */ /* 0x000fe200078e0253 */
[----:B------:R-:W-:Y:S01]  /*c4b0*/  IADD3 R146, P3, PT, R146, R84, RZ ;  /* 0x0000005492927210 */ /* 0x000fe20007f7e0ff */
[----:B------:R-:W-:Y:S02]  /*c4c0*/  IMAD R102, R80, R65, RZ ;  /* 0x0000004150667224 */ /* 0x000fe400078e02ff */
[----:B------:R-:W-:Y:S01]  /*c4d0*/  IMAD.WIDE.U32 R100, R52, R3, R100 ;  /* 0x0000000334647225 */ /* 0x000fe200078e0064 */
[----:B------:R-:W-:-:S03]  /*c4e0*/  IADD3.X R147, PT, PT, RZ, RZ, RZ, P3, !PT ;  /* 0x000000ffff937210 */ /* 0x000fc60001ffe4ff */
[----:B------:R-:W-:Y:S02]  /*c4f0*/  IMAD.MOV.U32 R81, RZ, RZ, RZ ;  /* 0x000000ffff517224 */ /* 0x000fe400078e00ff */
[----:B------:R-:W-:Y:S02]  /*c500*/  IMAD.IADD R106, R140, 0x1, R79 ;  /* 0x000000018c6a7824 */ /* 0x000fe400078e024f */
[----:B------:R-:W-:Y:S02]  /*c510*/  IMAD.X R79, RZ, RZ, RZ, P1 ;  /* 0x000000ffff4f7224 */ /* 0x000fe400008e06ff */
[----:B------:R-:W-:Y:S01]  /*c520*/  IMAD.HI.U32 R150, R102, R42, R80 ;  /* 0x0000002a66967227 */ /* 0x000fe200078e0050 */
[----:B------:R-:W-:Y:S02]  /*c530*/  IADD3 R80, P1, PT, R83, R100, RZ ;  /* 0x0000006453507210 */ /* 0x000fe40007f3e0ff */
[----:B------:R-:W-:Y:S01]  /*c540*/  IADD3.X R83, PT, PT, RZ, RZ, RZ, P0, !PT ;  /* 0x000000ffff537210 */ /* 0x000fe200007fe4ff */
[----:B------:R-:W-:-:S04]  /*c550*/  IMAD.WIDE.U32 R78, R53, R0, R78 ;  /* 0x00000000354e7225 */ /* 0x000fc800078e004e */
[----:B------:R-:W-:Y:S01]  /*c560*/  IMAD.IADD R101, R115, 0x1, R101 ;  /* 0x0000000173657824 */ /* 0x000fe200078e0265 */
[----:B------:R-:W-:Y:S01]  /*c570*/  IADD3 R79, PT, PT, R104, R79, RZ ;  /* 0x0000004f684f7210 */ /* 0x000fe20007ffe0ff */
[----:B------:R-:W-:Y:S02]  /*c580*/  IMAD.X R149, RZ, RZ, RZ, P2 ;  /* 0x000000ffff957224 */ /* 0x000fe400010e06ff */
[----:B------:R-:W-:Y:S01]  /*c590*/  IMAD.IADD R85, R41, 0x1, R85 ;  /* 0x0000000129557824 */ /* 0x000fe200078e0255 */
[----:B------:R-:W-:Y:S01]  /*c5a0*/  IADD3 R78, P2, PT, R101, R78, RZ ;  /* 0x0000004e654e7210 */ /* 0x000fe20007f5e0ff */
[----:B------:R-:W-:Y:S01]  /*c5b0*/  IMAD.WIDE.U32 R82, R50, R6, R82 ;  /* 0x0000000632527225 */ /* 0x000fe200078e0052 */
[----:B------:R-:W-:-:S03]  /*c5c0*/  IADD3 R84, P0, PT, R79, R106, RZ ;  /* 0x0000006a4f547210 */ /* 0x000fc60007f1e0ff */
[----:B------:R-:W-:-:S04]  /*c5d0*/  IMAD.WIDE.U32 R148, R141, R45, R148 ;  /* 0x0000002d8d947225 */ /* 0x000fc800078e0094 */
[----:B------:R-:W-:Y:S01]  /*c5e0*/  IMAD.X R81, RZ, RZ, RZ, P1 ;  /* 0x000000ffff517224 */ /* 0x000fe200008e06ff */
[----:B------:R-:W-:Y:S01]  /*c5f0*/  IADD3 R106, P1, PT, R85, R82, RZ ;  /* 0x00000052556a7210 */ /* 0x000fe20007f3e0ff */
[----:B------:R-:W-:Y:S01]  /*c600*/  IMAD.X R79, RZ, RZ, RZ, P2 ;  /* 0x000000ffff4f7224 */ /* 0x000fe200010e06ff */
[----:B------:R-:W-:Y:S01]  /*c610*/  IADD3 R82, P3, PT, R145, R148, RZ ;  /* 0x0000009491527210 */ /* 0x000fe20007f7e0ff */
[----:B------:R-:W-:-:S04]  /*c620*/  IMAD.WIDE.U32 R80, R51, R4, R80 ;  /* 0x0000000433507225 */ /* 0x000fc800078e0050 */
[----:B------:R-:W-:Y:S01]  /*c630*/  IMAD.IADD R139, R139, 0x1, R83 ;  /* 0x000000018b8b7824 */ /* 0x000fe200078e0253 */
[----:B------:R-:W-:Y:S01]  /*c640*/  IADD3.X R83, PT, PT, RZ, RZ, RZ, P3, !PT ;  /* 0x000000ffff537210 */ /* 0x000fe20001ffe4ff */
[----:B------:R-:W-:Y:S01]  /*c650*/  IMAD.WIDE.U32 R146, R144, R48, R146 ;  /* 0x0000003090927225 */ /* 0x000fe200078e0092 */
[----:B------:R-:W-:Y:S02]  /*c660*/  IADD3 R81, PT, PT, R114, R81, RZ ;  /* 0x0000005172517210 */ /* 0x000fe40007ffe0ff */
[----:B------:R-:W-:Y:S01]  /*c670*/  IADD3 R80, P4, PT, R139, R80, RZ ;  /* 0x000000508b507210 */ /* 0x000fe20007f9e0ff */
[----:B------:R-:W-:Y:S02]  /*c680*/  IMAD.IADD R103, R60, 0x1, R103 ;  /* 0x000000013c677824 */ /* 0x000fe400078e0267 */
[----:B------:R-:W-:-:S03]  /*c690*/  IMAD.WIDE.U32 R78, R52, R2, R78 ;  /* 0x00000002344e7225 */ /* 0x000fc600078e004e */
[----:B------:R-:W-:Y:S01]  /*c6a0*/  IADD3 R100, P2, PT, R103, R146, RZ ;  /* 0x0000009267647210 */ /* 0x000fe20007f5e0ff */
[----:B------:R-:W-:Y:S01]  /*c6b0*/  IMAD.X R85, RZ, RZ, RZ, P0 ;  /* 0x000000ffff557224 */ /* 0x000fe200000e06ff */
[----:B------:R-:W-:Y:S01]  /*c6c0*/  IADD3 R146, P3, PT, R81, R78, RZ ;  /* 0x0000004e51927210 */ /* 0x000fe20007f7e0ff */
[----:B------:R-:W-:Y:S01]  /*c6d0*/  IMAD.IADD R147, R58, 0x1, R147 ;  /* 0x000000013a937824 */ /* 0x000fe200078e0293 */
[----:B------:R-:W-:Y:S01]  /*c6e0*/  IADD3.X R81, PT, PT, RZ, RZ, RZ, P4, !PT ;  /* 0x000000ffff517210 */ /* 0x000fe200027fe4ff */
[----:B------:R-:W-:Y:S02]  /*c6f0*/  IMAD.IADD R101, R107, 0x1, R79 ;  /* 0x000000016b657824 */ /* 0x000fe400078e024f */
[----:B------:R-:W-:Y:S01]  /*c700*/  IMAD.WIDE.U32 R84, R8, R53, R84 ;  /* 0x0000003508547225 */ /* 0x000fe200078e0054 */
[----:B------:R-:W-:-:S03]  /*c710*/  IADD3 R78, P5, PT, R147, R106, RZ ;  /* 0x0000006a934e7210 */ /* 0x000fc60007fbe0ff */
[----:B------:R-:W-:Y:S01]  /*c720*/  IMAD.WIDE.U32 R82, R142, R44, R82 ;  /* 0x0000002c8e527225 */ /* 0x000fe200078e0052 */
[----:B------:R-:W-:-:S03]  /*c730*/  IADD3 R84, P4, PT, R101, R84, RZ ;  /* 0x0000005465547210 */ /* 0x000fc60007f9e0ff */
[----:B------:R-:W-:Y:S02]  /*c740*/  IMAD.IADD R79, R64, 0x1, R150 ;  /* 0x00000001404f7824 */ /* 0x000fe400078e0296 */
[----:B------:R-:W-:Y:S02]  /*c750*/  IMAD.X R101, RZ, RZ, RZ, P2 ;  /* 0x000000ffff657224 */ /* 0x000fe400010e06ff */
[----:B------:R-:W-:Y:S01]  /*c760*/  IMAD.WIDE.U32 R80, R50, R5, R80 ;  /* 0x0000000532507225 */ /* 0x000fe200078e0050 */
[----:B------:R-:W-:Y:S02]  /*c770*/  IADD3 R82, P0, PT, R79, R82, RZ ;  /* 0x000000524f527210 */ /* 0x000fe40007f1e0ff */
[----:B------:R-:W-:Y:S01]  /*c780*/  IADD3.X R79, PT, PT, RZ, RZ, RZ, P5, !PT ;  /* 0x000000ffff4f7210 */ /* 0x000fe20002ffe4ff */
[----:B------:R-:W-:Y:S02]  /*c790*/  IMAD.X R147, RZ, RZ, RZ, P3 ;  /* 0x000000ffff937224 */ /* 0x000fe400018e06ff */
[----:B------:R-:W-:Y:S01]  /*c7a0*/  IMAD.IADD R106, R62, 0x1, R83 ;  /* 0x000000013e6a7824 */ /* 0x000fe200078e0253 */
[----:B------:R-:W-:Y:S01]  /*c7b0*/  IADD3.X R83, PT, PT, RZ, RZ, RZ, P1, !PT ;  /* 0x000000ffff537210 */ /* 0x000fe20000ffe4ff */
[----:B------:R-:W-:-:S02]  /*c7c0*/  IMAD.IADD R148, R61, 0x1, R149 ;  /* 0x000000013d947824 */ /* 0x000fc400078e0295 */
[----:B------:R-:W-:-:S04]  /*c7d0*/  IMAD.WIDE.U32 R100, R143, R47, R100 ;  /* 0x0000002f8f647225 */ /* 0x000fc800078e0064 */
[----:B------:R-:W-:Y:S01]  /*c7e0*/  IMAD.IADD R103, R140, 0x1, R85 ;  /* 0x000000018c677824 */ /* 0x000fe200078e0255 */
[----:B------:R-:W-:Y:S01]  /*c7f0*/  IADD3 R148, P1, PT, R148, R100, RZ ;  /* 0x0000006494947210 */ /* 0x000fe20007f3e0ff */
[----:B------:R-:W-:Y:S01]  /*c800*/  IMAD.IADD R105, R105, 0x1, R81 ;  /* 0x0000000169697824 */ /* 0x000fe200078e0251 */
[----:B------:R-:W-:Y:S01]  /*c810*/  IADD3 R81, P3, PT, R83, R80, RZ ;  /* 0x0000005053517210 */ /* 0x000fe20007f7e0ff */
[----:B------:R-:W-:Y:S01]  /*c820*/  IMAD.WIDE.U32 R146, R51, R3, R146 ;  /* 0x0000000333927225 */ /* 0x000fe200078e0092 */
[----:B------:R-:W-:-:S03]  /*c830*/  IADD3 R101, PT, PT, R59, R101, RZ ;  /* 0x000000653b657210 */ /* 0x000fc60007ffe0ff */
[----:B------:R-:W-:-:S04]  /*c840*/  IMAD.WIDE.U32 R78, R144, R49, R78 ;  /* 0x00000031904e7225 */ /* 0x000fc800078e004e */
[----:B------:R-:W-:Y:S01]  /*c850*/  IMAD.X R85, RZ, RZ, RZ, P4 ;  /* 0x000000ffff557224 */ /* 0x000fe200020e06ff */
[----:B------:R-:W-:Y:S01]  /*c860*/  IADD3 R80, P4, PT, R105, R146, RZ ;  /* 0x0000009269507210 */ /* 0x000fe20007f9e0ff */
        /* <DEDUP_REMOVED lines=9> */
[----:B------:R-:W-:Y:S02]  /*c900*/  IMAD.X R81, RZ, RZ, RZ, P4 ;  /* 0x000000ffff517224 */ /* 0x000fe400020e06ff */
[----:B------:R-:W-:Y:S02]  /*c910*/  IMAD.IADD R100, R104, 0x1, R85 ;  /* 0x0000000168647824 */ /* 0x000fe400078e0255 */
[----:B------:R-:W-:Y:S01]  /*c920*/  IMAD.IADD R139, R63, 0x1, R83 ;  /* 0x000000013f8b7824 */ /* 0x000fe200078e0253 */
[----:B------:R-:W-:Y:S01]  /*c930*/  MOV R83, RZ ;  /* 0x000000ff00537202 */ /* 0x000fe20000000f00 */
[----:B------:R-:W-:Y:S01]  /*c940*/  IMAD R105, R82, R65, RZ ;  /* 0x0000004152697224 */ /* 0x000fe200078e02ff */
[----:B------:R-:W-:Y:S01]  /*c950*/  IADD3 R100, P2, PT, R100, R103, RZ ;  /* 0x0000006764647210 */ /* 0x000fe20007f5e0ff */
[----:B------:R-:W-:-:S02]  /*c960*/  IMAD.X R79, RZ, RZ, RZ, P5 ;  /* 0x000000ffff4f7224 */ /* 0x000fc400028e06ff */
[----:B------:R-:W-:Y:S01]  /*c970*/  IMAD.X R85, RZ, RZ, RZ, P6 ;  /* 0x000000ffff557224 */ /* 0x000fe200030e06ff */
[----:B------:R-:W-:Y:S01]  /*c980*/  IADD3.X R101, PT, PT, RZ, RZ, RZ, P2, !PT ;  /* 0x000000ffff657210 */ /* 0x000fe200017fe4ff */
[----:B------:R-:W-:-:S04]  /*c990*/  IMAD.WIDE.U32 R80, R50, R4, R80 ;  /* 0x0000000432507225 */ /* 0x000fc800078e0050 */
[----:B------:R-:W-:-:S04]  /*c9a0*/  IMAD.WIDE.U32 R148, R141, R46, R148 ;  /* 0x0000002e8d947225 */ /* 0x000fc800078e0094 */
[----:B------:R-:W-:Y:S01]  /*c9b0*/  IMAD.HI.U32 R103, R105, R42, R82 ;  /* 0x0000002a69677227 */ /* 0x000fe200078e0052 */
[----:B------:R-:W-:Y:S02]  /*c9c0*/  IADD3.X R83, PT, PT, RZ, RZ, RZ, P3, !PT ;  /* 0x000000ffff537210 */ /* 0x000fe40001ffe4ff */
[----:B------:R-:W-:Y:S01]  /*c9d0*/  IADD3 R149, PT, PT, R60, R149, RZ ;  /* 0x000000953c957210 */ /* 0x000fe20007ffe0ff */
[----:B------:R-:W-:Y:S01]  /*c9e0*/  IMAD.WIDE.U32 R78, R143, R48, R78 ;  /* 0x000000308f4e7225 */ /* 0x000fe200078e004e */
[----:B------:R-:W-:-:S03]  /*c9f0*/  IADD3 R144, P0, PT, R106, R148, RZ ;  /* 0x000000946a907210 */ /* 0x000fc60007f1e0ff */
[----:B------:R-:W-:Y:S01]  /*ca00*/  IMAD.IADD R145, R114, 0x1, R81 ;  /* 0x0000000172917824 */ /* 0x000fe200078e0251 */
[----:B------:R-:W-:Y:S01]  /*ca10*/  IADD3 R81, P3, PT, R83, R80, RZ ;  /* 0x0000005053517210 */ /* 0x000fe20007f7e0ff */
[----:B------:R-:W-:Y:S01]  /*ca20*/  IMAD.WIDE.U32 R84, R51, R2, R84 ;  /* 0x0000000233547225 */ /* 0x000fe200078e0054 */
[----:B------:R-:W-:-:S03]  /*ca30*/  IADD3 R78, P4, PT, R149, R78, RZ ;  /* 0x0000004e954e7210 */ /* 0x000fc60007f9e0ff */
[----:B------:R-:W-:Y:S01]  /*ca40*/  IMAD.IADD R79, R58, 0x1, R79 ;  /* 0x000000013a4f7824 */ /* 0x000fe200078e024f */
[----:B------:R-:W-:Y:S01]  /*ca50*/  IADD3 R80, P2, PT, R145, R84, RZ ;  /* 0x0000005491507210 */ /* 0x000fe20007f5e0ff */
[----:B------:R-:W-:Y:S01]  /*ca60*/  IMAD.X R106, RZ, RZ, RZ, P1 ;  /* 0x000000ffff6a7224 */ /* 0x000fe200008e06ff */
[----:B------:R-:W-:Y:S01]  /*ca70*/  IADD3.X R145, PT, PT, RZ, RZ, RZ, P0, !PT ;  /* 0x000000ffff917210 */ /* 0x000fe200007fe4ff */
[----:B------:R-:W-:Y:S01]  /*ca80*/  IMAD.IADD R85, R107, 0x1, R85 ;  /* 0x000000016b557824 */ /* 0x000fe200078e0255 */
[----:B------:R-:W-:Y:S01]  /*ca90*/  IADD3 R82, P1, PT, R79, R146, RZ ;  /* 0x000000924f527210 */ /* 0x000fe20007f3e0ff */
[----:B------:R-:W-:Y:S01]  /*caa0*/  IMAD.WIDE.U32 R100, R8, R52, R100 ;  /* 0x0000003408647225 */ /* 0x000fe200078e0064 */
[----:B------:R-:W-:Y:S02]  /*cab0*/  IADD3 R106, P0, PT, R106, R81, RZ ;  /* 0x000000516a6a7210 */ /* 0x000fe40007f1e0ff */
[----:B------:R-:W-:Y:S01]  /*cac0*/  IADD3.X R79, PT, PT, RZ, RZ, RZ, P4, !PT ;  /* 0x000000ffff4f7210 */ /* 0x000fe200027fe4ff */
[----:B------:R-:W-:Y:S01]  /*cad0*/  IMAD.X R81, RZ, RZ, RZ, P2 ;  /* 0x000000ffff517224 */ /* 0x000fe200010e06ff */
[----:B------:R-:W-:Y:S01]  /*cae0*/  IADD3 R84, P5, PT, R85, R100, RZ ;  /* 0x0000006455547210 */ /* 0x000fe20007fbe0ff */
[----:B------:R-:W-:-:S04]  /*caf0*/  IMAD.WIDE.U32 R144, R142, R45, R144 ;  /* 0x0000002d8e907225 */ /* 0x000fc800078e0090 */
[----:B------:R-:W-:-:S04]  /*cb00*/  IMAD.WIDE.U32 R80, R50, R3, R80 ;  /* 0x0000000332507225 */ /* 0x000fc800078e0050 */
[----:B------:R-:W-:Y:S01]  /*cb10*/  IMAD.IADD R114, R140, 0x1, R101 ;  /* 0x000000018c727824 */ /* 0x000fe200078e0265 */
[----:B------:R-:W-:Y:S01]  /*cb20*/  IADD3.X R101, PT, PT, RZ, RZ, RZ, P3, !PT ;  /* 0x000000ffff657210 */ /* 0x000fe20001ffe4ff */
[----:B------:R-:W-:Y:S01]  /*cb30*/  IMAD.X R83, RZ, RZ, RZ, P1 ;  /* 0x000000ffff537224 */ /* 0x000fe200008e06ff */
[----:B------:R-:W-:Y:S01]  /*cb40*/  IADD3 R100, P1, PT, R139, R144, RZ ;  /* 0x000000908b647210 */ /* 0x000fe20007f3e0ff */
[----:B------:R-:W-:Y:S01]  /*cb50*/  IMAD.WIDE.U32 R78, R141, R47, R78 ;  /* 0x0000002f8d4e7225 */ /* 0x000fe200078e004e */
[----:B------:R-:W-:Y:S02]  /*cb60*/  IADD3 R115, PT, PT, R115, R81, RZ ;  /* 0x0000005173737210 */ /* 0x000fe40007ffe0ff */
[----:B------:R-:W-:Y:S01]  /*cb70*/  IADD3 R81, P2, PT, R101, R80, RZ ;  /* 0x0000005065517210 */ /* 0x000fe20007f5e0ff */
[----:B------:R-:W-:Y:S01]  /*cb80*/  IMAD.IADD R145, R61, 0x1, R145 ;  /* 0x000000013d917824 */ /* 0x000fe200078e0291 */
[----:B------:R-:W-:Y:S01]  /*cb90*/  IADD3.X R101, PT, PT, RZ, RZ, RZ, P1, !PT ;  /* 0x000000ffff657210 */ /* 0x000fe20000ffe4ff */
[----:B------:R-:W-:-:S03]  /*cba0*/  IMAD.WIDE.U32 R82, R143, R49, R82 ;  /* 0x000000318f527225 */ /* 0x000fc600078e0052 */
[----:B------:R-:W-:Y:S01]  /*cbb0*/  IADD3 R78, P3, PT, R145, R78, RZ ;  /* 0x0000004e914e7210 */ /* 0x000fe20007f7e0ff */
[----:B------:R-:W-:Y:S02]  /*cbc0*/  IMAD.IADD R79, R59, 0x1, R79 ;  /* 0x000000013b4f7824 */ /* 0x000fe400078e024f */
[----:B------:R-:W-:Y:S02]  /*cbd0*/  IMAD.X R85, RZ, RZ, RZ, P5 ;  /* 0x000000ffff557224 */ /* 0x000fe400028e06ff */
[----:B------:R-:W-:Y:S01]  /*cbe0*/  IMAD.X R144, RZ, RZ, RZ, P0 ;  /* 0x000000ffff907224 */ /* 0x000fe200000e06ff */
[----:B------:R-:W-:Y:S01]  /*cbf0*/  IADD3 R80, P6, PT, R79, R82, RZ ;  /* 0x000000524f507210 */ /* 0x000fe20007fde0ff */
[----:B------:R-:W-:Y:S01]  /*cc00*/  IMAD.WIDE.U32 R84, R51, R0, R84 ;  /* 0x0000000033547225 */ /* 0x000fe200078e0054 */
[----:B------:R-:W-:Y:S02]  /*cc10*/  IADD3.X R79, PT, PT, RZ, RZ, RZ, P3, !PT ;  /* 0x000000ffff4f7210 */ /* 0x000fe40001ffe4ff */
[----:B------:R-:W-:Y:S01]  /*cc20*/  IADD3 R144, P1, PT, R144, R81, RZ ;  /* 0x0000005190907210 */ /* 0x000fe20007f3e0ff */
[----:B------:R-:W-:Y:S01]  /*cc30*/  IMAD.WIDE.U32 R100, R102, R44, R100 ;  /* 0x0000002c66647225 */ /* 0x000fe200078e0064 */
[----:B------:R-:W-:-:S02]  /*cc40*/  IADD3 R82, P5, PT, R115, R84, RZ ;  /* 0x0000005473527210 */ /* 0x000fc40007fbe0ff */
[----:B------:R-:W-:Y:S01]  /*cc50*/  IADD3.X R115, PT, PT, RZ, RZ, RZ, P2, !PT ;  /* 0x000000ffff737210 */ /* 0x000fe200017fe4ff */
[----:B------:R-:W-:Y:S01]  /*cc60*/  IMAD.IADD R103, R64, 0x1, R103 ;  /* 0x0000000140677824 */ /* 0x000fe200078e0267 */
[----:B------:R-:W-:Y:S01]  /*cc70*/  IADD3 R101, PT, PT, R62, R101, RZ ;  /* 0x000000653e657210 */ /* 0x000fe20007ffe0ff */
[----:B------:R-:W-:Y:S02]  /*cc80*/  IMAD.IADD R83, R41, 0x1, R83 ;  /* 0x0000000129537824 */ /* 0x000fe400078e0253 */
[----:B------:R-:W-:Y:S01]  /*cc90*/  IMAD.WIDE.U32 R78, R142, R46, R78 ;  /* 0x0000002e8e4e7225 */ /* 0x000fe200078e004e */
[----:B------:R-:W-:Y:S02]  /*cca0*/  IADD3 R100, P3, PT, R103, R100, RZ ;  /* 0x0000006467647210 */ /* 0x000fe40007f7e0ff */
[----:B------:R-:W-:Y:S01]  /*ccb0*/  IADD3 R106, P4, PT, R83, R106, RZ ;  /* 0x0000006a536a7210 */ /* 0x000fe20007f9e0ff */
[----:B------:R-:W-:Y:S02]  /*ccc0*/  IMAD.X R81, RZ, RZ, RZ, P6 ;  /* 0x000000ffff517224 */ /* 0x000fe400030e06ff */
[----:B------:R-:W-:Y:S01]  /*ccd0*/  IMAD.X R83, RZ, RZ, RZ, P5 ;  /* 0x000000ffff537224 */ /* 0x000fe200028e06ff */
[----:B------:R-:W-:Y:S01]  /*cce0*/  IADD3 R78, P5, PT, R101, R78, RZ ;  /* 0x0000004e654e7210 */ /* 0x000fe20007fbe0ff */
[----:B------:R-:W-:Y:S01]  /*ccf0*/  IMAD.IADD R85, R104, 0x1, R85 ;  /* 0x0000000168557824 */ /* 0x000fe200078e0255 */
[----:B------:R-:W-:Y:S01]  /*cd00*/  IADD3.X R101, PT, PT, RZ, RZ, RZ, P3, !PT ;  /* 0x000000ffff657210 */ /* 0x000fe20001ffe4ff */
[----:B------:R-:W-:-:S03]  /*cd10*/  IMAD.WIDE.U32 R80, R141, R48, R80 ;  /* 0x000000308d507225 */ /* 0x000fc600078e0050 */
[----:B------:R-:W-:Y:S01]  /*cd20*/  IADD3 R84, P0, PT, R85, R114, RZ ;  /* 0x0000007255547210 */ /* 0x000fe20007f1e0ff */
[----:B------:R-:W-:Y:S02]  /*cd30*/  IMAD.IADD R79, R60, 0x1, R79 ;  /* 0x000000013c4f7824 */ /* 0x000fe400078e024f */
[----:B------:R-:W-:-:S03]  /*cd40*/  IMAD.WIDE.U32 R82, R50, R2, R82 ;  /* 0x0000000232527225 */ /* 0x000fc600078e0052 */
[----:B------:R-:W-:Y:S01]  /*cd50*/  IADD3 R80, P2, PT, R79, R80, RZ ;  /* 0x000000504f507210 */ /* 0x000fe20007f5e0ff */
[----:B------:R-:W-:Y:S02]  /*cd60*/  IMAD.IADD R81, R58, 0x1, R81 ;  /* 0x000000013a517824 */ /* 0x000fe400078e0251 */
[----:B------:R-:W-:Y:S02]  /*cd70*/  IMAD.X R85, RZ, RZ, RZ, P4 ;  /* 0x000000ffff557224 */ /* 0x000fe400020e06ff */
[----:B------:R-:W-:Y:S02]  /*cd80*/  IMAD.X R79, RZ, RZ, RZ, P5 ;  /* 0x000000ffff4f7224 */ /* 0x000fe400028e06ff */
[----:B------:R-:W-:Y:S01]  /*cd90*/  IMAD.WIDE.U32 R100, R105, R43, R100 ;  /* 0x0000002b69647225 */ /* 0x000fe200078e0064 */
[----:B------:R-:W-:-:S03]  /*cda0*/  IADD3 R85, P4, PT, R85, R144, RZ ;  /* 0x0000009055557210 */ /* 0x000fc60007f9e0ff */
        /* <DEDUP_REMOVED lines=8> */
[----:B------:R-:W-:Y:S01]  /*ce30*/  IADD3.X R83, PT, PT, RZ, RZ, RZ, P3, !PT ;  /* 0x000000ffff537210 */ /* 0x000fe20001ffe4ff */
[----:B------:R-:W-:Y:S01]  /*ce40*/  IMAD.X R103, RZ, RZ, RZ, P4 ;  /* 0x000000ffff677224 */ /* 0x000fe200020e06ff */
[----:B------:R-:W-:Y:S01]  /*ce50*/  IADD3 R78, P3, PT, R101, R78, RZ ;  /* 0x0000004e654e7210 */ /* 0x000fe20007f7e0ff */
[----:B------:R-:W-:-:S02]  /*ce60*/  HFMA2 R101, -RZ, RZ, 0, 0 ;  /* 0x00000000ff657431 */ /* 0x000fc400000001ff */
[----:B------:R-:W-:Y:S01]  /*ce70*/  IMAD.WIDE.U32 R80, R142, R47, R80 ;  /* 0x0000002f8e507225 */ /* 0x000fe200078e0050 */
[----:B------:R-:W-:-:S03]  /*ce80*/  IADD3 R103, P4, PT, R103, R106, RZ ;  /* 0x0000006a67677210 */ /* 0x000fc60007f9e0ff */
[----:B------:R-:W-:Y:S02]  /*ce90*/  IMAD.IADD R79, R61, 0x1, R79 ;  /* 0x000000013d4f7824 */ /* 0x000fe400078e024f */
[----:B------:R-:W-:-:S03]  /*cea0*/  IMAD.WIDE.U32 R82, R141, R49, R82 ;  /* 0x000000318d527225 */ /* 0x000fc600078e0052 */
[----:B------:R-:W-:Y:S01]  /*ceb0*/  IADD3 R80, P2, PT, R79, R80, RZ ;  /* 0x000000504f507210 */ /* 0x000fe20007f5e0ff */
[----:B------:R-:W-:Y:S02]  /*cec0*/  IMAD.IADD R81, R59, 0x1, R81 ;  /* 0x000000013b517824 */ /* 0x000fe400078e0251 */
[----:B------:R-:W-:Y:S02]  /*ced0*/  IMAD R106, R100, R65, RZ ;  /* 0x00000041646a7224 */ /* 0x000fe400078e02ff */
[----:B------:R-:W-:Y:S02]  /*cee0*/  IMAD.IADD R114, R41, 0x1, R83 ;  /* 0x0000000129727824 */ /* 0x000fe400078e0253 */
[----:B------:R-:W-:Y:S01]  /*cef0*/  IMAD.X R79, RZ, RZ, RZ, P3 ;  /* 0x000000ffff4f7224 */ /* 0x000fe200018e06ff */
[----:B------:R-:W-:Y:S01]  /*cf00*/  IADD3 R82, P3, PT, R81, R82, RZ ;  /* 0x0000005251527210 */ /* 0x000fe20007f7e0ff */
[----:B------:R-:W-:Y:S01]  /*cf10*/  IMAD.HI.U32 R83, R106, R42, R100 ;  /* 0x0000002a6a537227 */ /* 0x000fe200078e0064 */
[----:B------:R-:W-:-:S02]  /*cf20*/  IADD3.X R81, PT, PT, RZ, RZ, RZ, P2, !PT ;  /* 0x000000ffff517210 */ /* 0x000fc400017fe4ff */
[----:B------:R-:W-:Y:S01]  /*cf30*/  IADD3 R115, P2, PT, R114, R85, RZ ;  /* 0x0000005572737210 */ /* 0x000fe20007f5e0ff */
[----:B------:R-:W-:-:S04]  /*cf40*/  IMAD.WIDE.U32 R100, R105, R44, R78 ;  /* 0x0000002c69647225 */ /* 0x000fc800078e004e */
[----:B------:R-:W-:Y:S01]  /*cf50*/  IMAD.IADD R85, R64, 0x1, R83 ;  /* 0x0000000140557824 */ /* 0x000fe200078e0253 */
[----:B------:R-:W-:Y:S01]  /*cf60*/  IADD3 R101, PT, PT, R62, R101, RZ ;  /* 0x000000653e657210 */ /* 0x000fe20007ffe0ff */
[----:B------:R-:W-:Y:S02]  /*cf70*/  IMAD.X R83, RZ, RZ, RZ, P3 ;  /* 0x000000ffff537224 */ /* 0x000fe400018e06ff */
[----:B------:R-:W-:Y:S01]  /*cf80*/  IMAD.WIDE.U32 R78, R102, R46, R80 ;  /* 0x0000002e664e7225 */ /* 0x000fe200078e0050 */
[----:B------:R-:W-:Y:S02]  /*cf90*/  IADD3 R80, P6, PT, R85, R100, RZ ;  /* 0x0000006455507210 */ /* 0x000fe40007fde0ff */
[----:B------:R-:W-:Y:S01]  /*cfa0*/  IADD3.X R85, PT, PT, RZ, RZ, RZ, P0, !PT ;  /* 0x000000ffff557210 */ /* 0x000fe200007fe4ff */
[----:B------:R-:W-:Y:S01]  /*cfb0*/  IMAD.X R100, RZ, RZ, RZ, P2 ;  /* 0x000000ffff647224 */ /* 0x000fe200010e06ff */
[----:B------:R-:W-:Y:S01]  /*cfc0*/  IADD3 R78, P2, PT, R101, R78, RZ ;  /* 0x0000004e654e7210 */ /* 0x000fe20007f5e0ff */
[----:B------:R-:W-:-:S03]  /*cfd0*/  IMAD.WIDE.U32 R82, R142, R48, R82 ;  /* 0x000000308e527225 */ /* 0x000fc600078e0052 */
[----:B------:R-:W-:Y:S01]  /*cfe0*/  IADD3 R103, P3, PT, R100, R103, RZ ;  /* 0x0000006764677210 */ /* 0x000fe20007f7e0ff */
[----:B------:R-:W-:Y:S02]  /*cff0*/  IMAD.IADD R79, R60, 0x1, R79 ;  /* 0x000000013c4f7824 */ /* 0x000fe400078e024f */
[----:B------:R-:W-:Y:S02]  /*d000*/  IMAD.IADD R100, R58, 0x1, R83 ;  /* 0x000000013a647824 */ /* 0x000fe400078e0253 */
[----:B------:R-:W-:Y:S01]  /*d010*/  IMAD.X R81, RZ, RZ, RZ, P6 ;  /* 0x000000ffff517224 */ /* 0x000fe200030e06ff */
[----:B------:R-:W-:Y:S01]  /*d020*/  IADD3 R82, P0, PT, R79, R82, RZ ;  /* 0x000000524f527210 */ /* 0x000fe20007f1e0ff */
[----:B------:R-:W-:Y:S01]  /*d030*/  IMAD.WIDE.U32 R84, R8, R51, R84 ;  /* 0x0000003308547225 */ /* 0x000fe200078e0054 */
[----:B------:R-:W-:Y:S02]  /*d040*/  IADD3.X R79, PT, PT, RZ, RZ, RZ, P2, !PT ;  /* 0x000000ffff4f7210 */ /* 0x000fe400017fe4ff */
[----:B------:R-:W-:Y:S01]  /*d050*/  IADD3 R100, P2, PT, R100, R115, RZ ;  /* 0x0000007364647210 */ /* 0x000fe20007f5e0ff */
[----:B------:R-:W-:Y:S01]  /*d060*/  IMAD.X R83, RZ, RZ, RZ, P0 ;  /* 0x000000ffff537224 */ /* 0x000fe200000e06ff */
[----:B------:R-:W-:Y:S01]  /*d070*/  IADD3 R114, P0, PT, R107, R84, RZ ;  /* 0x000000546b727210 */ /* 0x000fe20007f1e0ff */
[----:B------:R-:W-:-:S03]  /*d080*/  IMAD.WIDE.U32 R80, R106, R43, R80 ;  /* 0x0000002b6a507225 */ /* 0x000fc600078e0050 */
[----:B------:R-:W-:Y:S01]  /*d090*/  IADD3.X R115, PT, PT, RZ, RZ, RZ, P0, !PT ;  /* 0x000000ffff737210 */ /* 0x000fe200007fe4ff */
[----:B------:R-:W-:Y:S01]  /*d0a0*/  IMAD.WIDE.U32 R78, R105, R45, R78 ;  /* 0x0000002d694e7225 */ /* 0x000fe200078e004e */
[----:B------:R-:W-:-:S03]  /*d0b0*/  IADD3 R81, PT, PT, R63, R81, RZ ;  /* 0x000000513f517210 */ /* 0x000fc60007ffe0ff */
[----:B------:R-:W-:Y:S01]  /*d0c0*/  IMAD.X R101, RZ, RZ, RZ, P2 ;  /* 0x000000ffff657224 */ /* 0x000fe200010e06ff */
[----:B------:R-:W-:Y:S01]  /*d0d0*/  IADD3 R78, P6, PT, R81, R78, RZ ;  /* 0x0000004e514e7210 */ /* 0x000fe20007fde0ff */
[----:B------:R-:W-:-:S04]  /*d0e0*/  IMAD.WIDE.U32 R82, R102, R47, R82 ;  /* 0x0000002f66527225 */ /* 0x000fc800078e0052 */
[----:B------:R-:W-:Y:S02]  /*d0f0*/  IMAD.IADD R143, R61, 0x1, R79 ;  /* 0x000000013d8f7824 */ /* 0x000fe400078e024f */
        /* <DEDUP_REMOVED lines=8> */
[----:B------:R-:W-:Y:S01]  /*d180*/  IADD3.X R101, PT, PT, RZ, RZ, RZ, P0, !PT ;  /* 0x000000ffff657210 */ /* 0x000fe200007fe4ff */
[----:B------:R-:W-:Y:S01]  /*d190*/  IMAD.X R81, RZ, RZ, RZ, P1 ;  /* 0x000000ffff517224 */ /* 0x000fe200008e06ff */
[----:B------:R-:W-:Y:S01]  /*d1a0*/  IADD3 R103, P2, PT, R84, R103, RZ ;  /* 0x0000006754677210 */ /* 0x000fe20007f5e0ff */
[----:B------:R-:W-:Y:S01]  /*d1b0*/  IMAD.WIDE.U32 R82, R106, R44, R78 ;  /* 0x0000002c6a527225 */ /* 0x000fe200078e004e */
[----:B------:R-:W-:-:S02]  /*d1c0*/  IADD3 R115, PT, PT, R104, R115, RZ ;  /* 0x0000007368737210 */ /* 0x000fc40007ffe0ff */
[----:B------:R-:W-:Y:S01]  /*d1d0*/  IADD3 R114, P1, PT, R81, R114, RZ ;  /* 0x0000007251727210 */ /* 0x000fe20007f3e0ff */
[----:B------:R-:W-:-:S04]  /*d1e0*/  IMAD.WIDE.U32 R142, R105, R46, R142 ;  /* 0x0000002e698e7225 */ /* 0x000fc800078e008e */
[----:B------:R-:W-:Y:S02]  /*d1f0*/  IMAD.IADD R79, R62, 0x1, R83 ;  /* 0x000000013e4f7824 */ /* 0x000fe400078e0253 */
[----:B------:R-:W-:-:S04]  /*d200*/  IMAD.WIDE.U32 R100, R102, R48, R100 ;  /* 0x0000003066647225 */ /* 0x000fc800078e0064 */
[----:B------:R-:W-:Y:S01]  /*d210*/  IMAD.IADD R81, R60, 0x1, R143 ;  /* 0x000000013c517824 */ /* 0x000fe200078e028f */
[----:B------:R-:W-:Y:S01]  /*d220*/  IADD3 R84, PT, PT, R58, R101, RZ ;  /* 0x000000653a547210 */ /* 0x000fe20007ffe0ff */
[----:B------:R-:W-:Y:S01]  /*d230*/  IMAD.X R107, RZ, RZ, RZ, P5 ;  /* 0x000000ffff6b7224 */ /* 0x000fe200028e06ff */
[----:B------:R-:W-:Y:S01]  /*d240*/  IADD3 R78, P5, PT, R79, R142, RZ ;  /* 0x0000008e4f4e7210 */ /* 0x000fe20007fbe0ff */
[----:B------:R-:W-:Y:S01]  /*d250*/  IMAD.IADD R142, R140, 0x1, R85 ;  /* 0x000000018c8e7824 */ /* 0x000fe200078e0255 */
[----:B------:R-:W-:Y:S02]  /*d260*/  IADD3 R100, P6, PT, R81, R100, RZ ;  /* 0x0000006451647210 */ /* 0x000fe40007fde0ff */
[----:B------:R-:W-:Y:S01]  /*d270*/  IADD3 R107, P0, PT, R107, R114, RZ ;  /* 0x000000726b6b7210 */ /* 0x000fe20007f1e0ff */
[----:B------:R-:W-:Y:S01]  /*d280*/  IMAD.X R114, RZ, RZ, RZ, P4 ;  /* 0x000000ffff727224 */ /* 0x000fe200020e06ff */
[----:B------:R-:W-:Y:S01]  /*d290*/  IADD3 R84, P4, PT, R84, R103, RZ ;  /* 0x0000006754547210 */ /* 0x000fe20007f9e0ff */
[----:B------:R-:W-:Y:S01]  /*d2a0*/  IMAD.X R79, RZ, RZ, RZ, P5 ;  /* 0x000000ffff4f7224 */ /* 0x000fe200028e06ff */
[----:B------:R-:W-:-:S02]  /*d2b0*/  IADD3.X R101, PT, PT, RZ, RZ, RZ, P6, !PT ;  /* 0x000000ffff657210 */ /* 0x000fc400037fe4ff */
[----:B------:R-:W-:Y:S01]  /*d2c0*/  IADD3 R114, P5, PT, R114, R107, RZ ;  /* 0x0000006b72727210 */ /* 0x000fe20007fbe0ff */
[----:B------:R-:W-:Y:S01]  /*d2d0*/  IMAD.WIDE.U32 R78, R106, R45, R78 ;  /* 0x0000002d6a4e7225 */ /* 0x000fe200078e004e */
[----:B------:R-:W-:Y:S02]  /*d2e0*/  IADD3.X R81, PT, PT, RZ, RZ, RZ, P3, !PT ;  /* 0x000000ffff517210 */ /* 0x000fe40001ffe4ff */
        /* <DEDUP_REMOVED lines=11> */
[----:B------:R-:W-:Y:S01]  /*d3a0*/  IMAD.X R84, RZ, RZ, RZ, P2 ;  /* 0x000000ffff547224 */ /* 0x000fe200010e06ff */
[----:B------:R-:W-:Y:S01]  /*d3b0*/  IADD3 R114, P2, PT, R115, R142, RZ ;  /* 0x0000008e73727210 */ /* 0x000fe20007f5e0ff */
[----:B------:R-:W-:Y:S01]  /*d3c0*/  IMAD.WIDE.U32 R102, R106, R46, R102 ;  /* 0x0000002e6a667225 */ /* 0x000fe200078e0066 */
[----:B------:R-:W-:-:S02]  /*d3d0*/  IADD3.X R101, PT, PT, RZ, RZ, RZ, P4, !PT ;  /* 0x000000ffff657210 */ /* 0x000fc400027fe4ff */
[----:B------:R-:W-:Y:S01]  /*d3e0*/  IADD3 R84, P4, PT, R84, R81, RZ ;  /* 0x0000005154547210 */ /* 0x000fe20007f9e0ff */
[----:B------:R-:W-:Y:S01]  /*d3f0*/  IMAD.X R115, RZ, RZ, RZ, P2 ;  /* 0x000000ffff737224 */ /* 0x000fe200010e06ff */
[----:B------:R-:W-:Y:S01]  /*d400*/  IADD3 R81, PT, PT, R60, R103, RZ ;  /* 0x000000673c517210 */ /* 0x000fe20007ffe0ff */
[----:B------:R-:W-:Y:S01]  /*d410*/  IMAD.WIDE.U32 R100, R105, R48, R100 ;  /* 0x0000003069647225 */ /* 0x000fe200078e0064 */
[----:B------:R-:W-:Y:S02]  /*d420*/  IADD3 R85, P2, PT, R85, R84, RZ ;  /* 0x0000005455557210 */ /* 0x000fe40007f5e0ff */
[----:B------:R-:W-:Y:S01]  /*d430*/  MOV R149, R102 ;  /* 0x0000006600957202 */ /* 0x000fe20000000f00 */
[----:B------:R-:W-:Y:S01]  /*d440*/  IMAD.IADD R84, R58, 0x1, R101 ;  /* 0x000000013a547824 */ /* 0x000fe200078e0265 */
[----:B------:R-:W-:Y:S01]  /*d450*/  IADD3 R100, P6, PT, R81, R100, RZ ;  /* 0x0000006451647210 */ /* 0x000fe20007fde0ff */
[----:B------:R-:W-:-:S04]  /*d460*/  IMAD.WIDE.U32 R114, R8, R50, R114 ;  /* 0x0000003208727225 */ /* 0x000fc800078e0072 */
[----:B------:R-:W-:Y:S01]  /*d470*/  IMAD.X R101, RZ, RZ, RZ, P1 ;  /* 0x000000ffff657224 */ /* 0x000fe200008e06ff */
[----:B------:R-:W-:Y:S01]  /*d480*/  IADD3 R84, P1, PT, R84, R85, RZ ;  /* 0x0000005554547210 */ /* 0x000fe20007f3e0ff */
[----:B------:R-:W-:Y:S02]  /*d490*/  IMAD.X R81, RZ, RZ, RZ, P5 ;  /* 0x000000ffff517224 */ /* 0x000fe400028e06ff */
[----:B------:R-:W-:Y:S01]  /*d4a0*/  IMAD.IADD R115, R140, 0x1, R115 ;  /* 0x000000018c737824 */ /* 0x000fe200078e0273 */
[----:B------:R-:W-:Y:S01]  /*d4b0*/  IADD3 R85, P0, PT, R101, R114, RZ ;  /* 0x0000007265557210 */ /* 0x000fe20007f1e0ff */
[----:B------:R-:W-:Y:S02]  /*d4c0*/  IMAD.X R101, RZ, RZ, RZ, P6 ;  /* 0x000000ffff657224 */ /* 0x000fe400030e06ff */
[----:B------:R-:W-:Y:S01]  /*d4d0*/  IMAD.X R114, RZ, RZ, RZ, P3 ;  /* 0x000000ffff727224 */ /* 0x000fe200018e06ff */
[----:B------:R-:W-:Y:S01]  /*d4e0*/  IADD3 R104, P5, PT, R104, R85, RZ ;  /* 0x0000005568687210 */ /* 0x000fe20007fbe0ff */
[----:B------:R-:W-:Y:S01]  /*d4f0*/  IMAD.WIDE.U32 R100, R106, R47, R100 ;  /* 0x0000002f6a647225 */ /* 0x000fe200078e0064 */
[----:B------:R-:W-:-:S02]  /*d500*/  IADD3.X R85, PT, PT, RZ, RZ, RZ, P1, !PT ;  /* 0x000000ffff557210 */ /* 0x000fc40000ffe4ff */
[----:B------:R-:W-:Y:S01]  /*d510*/  IADD3 R81, P1, PT, R81, R104, RZ ;  /* 0x0000006851517210 */ /* 0x000fe20007f3e0ff */
[----:B------:R-:W-:Y:S02]  /*d520*/  IMAD.MOV.U32 R152, RZ, RZ, R78 ;  /* 0x000000ffff987224 */ /* 0x000fe400078e004e */
[----:B------:R-:W-:Y:S01]  /*d530*/  IMAD.WIDE.U32 R104, R105, R49, R84 ;  /* 0x0000003169687225 */ /* 0x000fe200078e0054 */
[----:B------:R-:W-:Y:S02]  /*d540*/  IADD3 R114, P3, PT, R114, R81, RZ ;  /* 0x0000005172727210 */ /* 0x000fe40007f7e0ff */
[----:B------:R-:W-:Y:S01]  /*d550*/  IADD3.X R81, PT, PT, RZ, RZ, RZ, P4, !PT ;  /* 0x000000ffff517210 */ /* 0x000fe200027fe4ff */
[----:B------:R-:W-:Y:S01]  /*d560*/  IMAD.IADD R85, R59, 0x1, R101 ;  /* 0x000000013b557824 */ /* 0x000fe200078e0265 */
[----:B------:R-:W-:Y:S01]  /*d570*/  IADD3 R105, PT, PT, R41, R105, RZ ;  /* 0x0000006929697210 */ /* 0x000fe20007ffe0ff */
[----:B------:R-:W-:Y:S01]  /*d580*/  IMAD.X R107, RZ, RZ, RZ, P1 ;  /* 0x000000ffff6b7224 */ /* 0x000fe200008e06ff */
[----:B------:R-:W-:Y:S01]  /*d590*/  IADD3 R81, P4, PT, R81, R114, RZ ;  /* 0x0000007251517210 */ /* 0x000fe20007f9e0ff */
[----:B------:R-:W-:Y:S01]  /*d5a0*/  IMAD.X R114, RZ, RZ, RZ, P0 ;  /* 0x000000ffff727224 */ /* 0x000fe200000e06ff */
[----:B------:R-:W-:Y:S01]  /*d5b0*/  IADD3 R84, P6, PT, R85, R104, RZ ;  /* 0x0000006855547210 */ /* 0x000fe20007fde0ff */
[----:B------:R-:W-:-:S02]  /*d5c0*/  IMAD.X R104, RZ, RZ, RZ, P2 ;  /* 0x000000ffff687224 */ /* 0x000fc400010e06ff */
[----:B------:R-:W-:Y:S02]  /*d5d0*/  IMAD.MOV.U32 R146, RZ, RZ, R100 ;  /* 0x000000ffff927224 */ /* 0x000fe400078e0064 */
[----:B------:R-:W-:Y:S01]  /*d5e0*/  IMAD.X R85, RZ, RZ, RZ, P6 ;  /* 0x000000ffff557224 */ /* 0x000fe200030e06ff */
[----:B------:R-:W-:Y:S02]  /*d5f0*/  IADD3 R104, P6, PT, R104, R81, RZ ;  /* 0x0000005168687210 */ /* 0x000fe40007fde0ff */
[----:B------:R-:W-:Y:S01]  /*d600*/  IADD3.X R81, PT, PT, RZ, RZ, RZ, P5, !PT ;  /* 0x000000ffff517210 */ /* 0x000fe20002ffe4ff */
[----:B------:R-:W-:Y:S01]  /*d610*/  IMAD.WIDE.U32 R84, R106, R48, R84 ;  /* 0x000000306a547225 */ /* 0x000fe200078e0054 */
[----:B------:R-:W-:Y:S02]  /*d620*/  IADD3 R105, P2, PT, R105, R104, RZ ;  /* 0x0000006869697210 */ /* 0x000fe40007f5e0ff */
[----:B------:R-:W-:Y:S01]  /*d630*/  IADD3 R81, PT, PT, R81, R115, R114 ;  /* 0x0000007351517210 */ /* 0x000fe20007ffe072 */
[----:B------:R-:W-:Y:S01]  /*d640*/  IMAD.IADD R104, R58, 0x1, R85 ;  /* 0x000000013a687824 */ /* 0x000fe200078e0255 */
[----:B------:R-:W-:Y:S01]  /*d650*/  IADD3.X R114, PT, PT, RZ, RZ, RZ, P3, !PT ;  /* 0x000000ffff727210 */ /* 0x000fe20001ffe4ff */
[----:B------:R-:W-:-:S02]  /*d660*/  IMAD.X R115, RZ, RZ, RZ, P4 ;  /* 0x000000ffff737224 */ /* 0x000fc400020e06ff */
[----:B------:R-:W-:Y:S01]  /*d670*/  IMAD.MOV.U32 R147, RZ, RZ, R84 ;  /* 0x000000ffff937224 */ /* 0x000fe200078e0054 */
[----:B------:R-:W-:Y:S02]  /*d680*/  IADD3 R104, P0, PT, R104, R105, RZ ;  /* 0x0000006968687210 */ /* 0x000fe40007f1e0ff */
[----:B------:R-:W-:Y:S02]  /*d690*/  IADD3 R81, PT, PT, R114, R81, R107 ;  /* 0x0000005172517210 */ /* 0x000fe40007ffe06b */
[----:B------:R-:W-:Y:S01]  /*d6a0*/  IADD3.X R114, PT, PT, RZ, RZ, RZ, P6, !PT ;  /* 0x000000ffff727210 */ /* 0x000fe200037fe4ff */
[----:B------:R-:W-:-:S03]  /*d6b0*/  IMAD.X R105, RZ, RZ, RZ, P0 ;  /* 0x000000ffff697224 */ /* 0x000fc600000e06ff */
[----:B------:R-:W-:Y:S01]  /*d6c0*/  IADD3 R81, PT, PT, R114, R81, R115 ;  /* 0x0000005172517210 */ /* 0x000fe20007ffe073 */
[----:B------:R-:W-:-:S04]  /*d6d0*/  IMAD.WIDE.U32 R106, R106, R49, R104 ;  /* 0x000000316a6a7225 */ /* 0x000fc800078e0068 */
[----:B------:R-:W-:Y:S01]  /*d6e0*/  IMAD.X R104, RZ, RZ, RZ, P2 ;  /* 0x000000ffff687224 */ /* 0x000fe200010e06ff */
[----:B------:R-:W-:Y:S01]  /*d6f0*/  MOV R144, R106 ;  /* 0x0000006a00907202 */ /* 0x000fe20000000f00 */
[----:B------:R-:W-:Y:S02]  /*d700*/  IMAD.IADD R142, R41, 0x1, R107 ;  /* 0x00000001298e7824 */ /* 0x000fe400078e026b */
[----:B------:R-:W-:-:S03]  /*d710*/  IMAD.MOV.U32 R105, RZ, RZ, R82 ;  /* 0x000000ffff697224 */ /* 0x000fc600078e0052 */
[----:B------:R-:W-:Y:S02]  /*d720*/  IADD3 R142, PT, PT, R142, R81, R104 ;  /* 0x000000518e8e7210 */ /* 0x000fe40007ffe068 */
        /* <DEDUP_REMOVED lines=28> */
.L_x_37:
[----:B------:R-:W-:Y:S01]  /*d8f0*/  IADD3 R81, P0, PT, R81, -R42, RZ ;  /* 0x8000002a51517210 */ /* 0x000fe20007f1e0ff */
[----:B------:R-:W-:-:S04]  /*d900*/  IMAD.MOV.U32 R80, RZ, RZ, -0x1 ;  /* 0xffffffffff507424 */ /* 0x000fc800078e00ff */
        /* <DEDUP_REMOVED lines=21> */
.L_x_38:
[----:B------:R-:W-:Y:S02]  /*da60*/  HFMA2 R79, -RZ, RZ, 0, 0 ;  /* 0x00000000ff4f7431 */ /* 0x000fe400000001ff */
[----:B------:R-:W-:Y:S01]  /*da70*/  IMAD.WIDE.U32 R84, R81, R24, RZ ;  /* 0x0000001851547225 */ /* 0x000fe200078e00ff */
[----:B------:R-:W-:-:S03]  /*da80*/  MOV R115, RZ ;  /* 0x000000ff00737202 */ /* 0x000fc60000000f00 */
[----:B------:R-:W-:Y:S01]  /*da90*/  HFMA2 R83, -RZ, RZ, 0, 0 ;  /* 0x00000000ff537431 */ /* 0x000fe200000001ff */
[----:B------:R-:W-:Y:S01]  /*daa0*/  CS2R R140, SRZ ;  /* 0x00000000008c7805 */ /* 0x000fe2000001ff00 */
[----:B------:R-:W-:Y:S02]  /*dab0*/  IMAD.MOV.U32 R103, RZ, RZ, RZ ;  /* 0x000000ffff677224 */ /* 0x000fe400078e00ff */
[----:B------:R-:W-:Y:S02]  /*dac0*/  IMAD.MOV.U32 R150, RZ, RZ, RZ ;  /* 0x000000ffff967224 */ /* 0x000fe400078e00ff */
[----:B------:R-:W-:Y:S02]  /*dad0*/  IMAD R107, R84, R65, RZ ;  /* 0x00000041546b7224 */ /* 0x000fe400078e02ff */
[----:B------:R-:W-:Y:S02]  /*dae0*/  IMAD.IADD R102, R85, 0x1, R79 ;  /* 0x0000000155667824 */ /* 0x000fe400078e024f */
[----:B------:R-:W-:-:S02]  /*daf0*/  IMAD.MOV.U32 R85, RZ, RZ, RZ ;  /* 0x000000ffff557224 */ /* 0x000fc400078e00ff */
[----:B------:R-:W-:-:S04]  /*db00*/  IMAD.WIDE.U32 R102, R24, R105, R102 ;  /* 0x0000006918667225 */ /* 0x000fc800078e0066 */
[----:B------:R-:W-:Y:S02]  /*db10*/  IMAD.IADD R82, R103, 0x1, R115 ;  /* 0x0000000167527824 */ /* 0x000fe400078e0273 */
[----:B------:R-:W-:Y:S02]  /*db20*/  IMAD.MOV.U32 R103, RZ, RZ, RZ ;  /* 0x000000ffff677224 */ /* 0x000fe400078e00ff */
[----:B------:R-:W-:-:S04]  /*db30*/  IMAD.WIDE.U32 R82, R24, R152, R82 ;  /* 0x0000009818527225 */ /* 0x000fc800078e0052 */
[----:B------:R-:W-:-:S04]  /*db40*/  IMAD.WIDE.U32 R102, R23, R81, R102 ;  /* 0x0000005117667225 */ /* 0x000fc800078e0066 */
[----:B------:R-:W-:Y:S02]  /*db50*/  IMAD.IADD R101, R79, 0x1, R103 ;  /* 0x000000014f657824 */ /* 0x000fe400078e0267 */
[----:B------:R-:W-:-:S03]  /*db60*/  IMAD.HI.U32 R85, R107, R42, R84 ;  /* 0x0000002a6b557227 */ /* 0x000fc600078e0054 */
[----:B------:R-:W-:Y:S01]  /*db70*/  IADD3 R100, P0, PT, R101, R82, RZ ;  /* 0x0000005265647210 */ /* 0x000fe20007f1e0ff */
[----:B------:R-:W-:Y:S02]  /*db80*/  IMAD.IADD R82, R83, 0x1, R150 ;  /* 0x0000000153527824 */ /* 0x000fe400078e0296 */
[----:B------:R-:W-:Y:S01]  /*db90*/  IMAD.MOV.U32 R83, RZ, RZ, RZ ;  /* 0x000000ffff537224 */ /* 0x000fe200078e00ff */
[----:B------:R-:W-:Y:S01]  /*dba0*/  IADD3.X R101, PT, PT, RZ, RZ, RZ, P0, !PT ;  /* 0x000000ffff657210 */ /* 0x000fe200007fe4ff */
[----:B------:R-:W-:Y:S02]  /*dbb0*/  IMAD.MOV.U32 R139, RZ, RZ, RZ ;  /* 0x000000ffff8b7224 */ /* 0x000fe400078e00ff */
[----:B------:R-:W-:-:S04]  /*dbc0*/  IMAD.WIDE.U32 R82, R24, R149, R82 ;  /* 0x0000009518527225 */ /* 0x000fc800078e0052 */
[----:B------:R-:W-:-:S04]  /*dbd0*/  IMAD.WIDE.U32 R100, R23, R105, R100 ;  /* 0x0000006917647225 */ /* 0x000fc800078e0064 */
[----:B------:R-:W-:Y:S01]  /*dbe0*/  IMAD.IADD R103, R64, 0x1, R85 ;  /* 0x0000000140677824 */ /* 0x000fe200078e0255 */
[----:B------:R-:W-:Y:S01]  /*dbf0*/  IADD3 R157, PT, PT, R115, R101, RZ ;  /* 0x00000065739d7210 */ /* 0x000fe20007ffe0ff */
[----:B------:R-:W-:-:S03]  /*dc00*/  IMAD.MOV.U32 R101, RZ, RZ, RZ ;  /* 0x000000ffff657224 */ /* 0x000fc600078e00ff */
[----:B------:R-:W-:Y:S01]  /*dc10*/  IADD3 R156, P0, PT, R157, R82, RZ ;  /* 0x000000529d9c7210 */ /* 0x000fe20007f1e0ff */
[----:B------:R-:W-:Y:S01]  /*dc20*/  IMAD.WIDE.U32 R100, R22, R81, R100 ;  /* 0x0000005116647225 */ /* 0x000fe200078e0064 */
[----:B------:R-:W-:Y:S02]  /*dc30*/  IADD3 R82, PT, PT, R83, R139, RZ ;  /* 0x0000008b53527210 */ /* 0x000fe40007ffe0ff */
[----:B------:R-:W-:Y:S01]  /*dc40*/  IADD3.X R157, PT, PT, RZ, RZ, RZ, P0, !PT ;  /* 0x000000ffff9d7210 */ /* 0x000fe200007fe4ff */
[----:B------:R-:W-:Y:S01]  /*dc50*/  IMAD.IADD R85, R79, 0x1, R101 ;  /* 0x000000014f557824 */ /* 0x000fe200078e0265 */
[----:B------:R-:W-:Y:S01]  /*dc60*/  IADD3 R102, P0, PT, R103, R102, RZ ;  /* 0x0000006667667210 */ /* 0x000fe20007f1e0ff */
[----:B------:R-:W-:Y:S02]  /*dc70*/  IMAD.MOV.U32 R83, RZ, RZ, RZ ;  /* 0x000000ffff537224 */ /* 0x000fe400078e00ff */
[----:B------:R-:W-:-:S04]  /*dc80*/  IMAD.WIDE.U32 R156, R23, R152, R156 ;  /* 0x00000098179c7225 */ /* 0x000fc800078e009c */
[----:B------:R-:W-:Y:S01]  /*dc90*/  IMAD.WIDE.U32 R82, R24, R146, R82 ;  /* 0x0000009218527225 */ /* 0x000fe200078e0052 */
[----:B------:R-:W-:Y:S02]  /*dca0*/  IADD3 R101, PT, PT, R150, R157, RZ ;  /* 0x0000009d96657210 */ /* 0x000fe40007ffe0ff */
[----:B------:R-:W-:Y:S01]  /*dcb0*/  IADD3 R156, P1, PT, R85, R156, RZ ;  /* 0x0000009c559c7210 */ /* 0x000fe20007f3e0ff */
[----:B------:R-:W-:Y:S01]  /*dcc0*/  IMAD.X R103, RZ, RZ, RZ, P0 ;  /* 0x000000ffff677224 */ /* 0x000fe200000e06ff */
[----:B------:R-:W-:Y:S02]  /*dcd0*/  IADD3 R84, P0, PT, R101, R82, RZ ;  /* 0x0000005265547210 */ /* 0x000fe40007f1e0ff */
[----:B------:R-:W-:Y:S01]  /*dce0*/  IADD3 R82, PT, PT, R83, R141, RZ ;  /* 0x0000008d53527210 */ /* 0x000fe20007ffe0ff */
[----:B------:R-:W-:Y:S01]  /*dcf0*/  IMAD.X R157, RZ, RZ, RZ, P1 ;  /* 0x000000ffff9d7224 */ /* 0x000fe200008e06ff */
[----:B------:R-:W-:Y:S01]  /*dd00*/  IADD3.X R85, PT, PT, RZ, RZ, RZ, P0, !PT ;  /* 0x000000ffff557210 */ /* 0x000fe200007fe4ff */
[----:B------:R-:W-:-:S02]  /*dd10*/  IMAD.MOV.U32 R83, RZ, RZ, RZ ;  /* 0x000000ffff537224 */ /* 0x000fc400078e00ff */
[----:B------:R-:W-:-:S04]  /*dd20*/  IMAD.WIDE.U32 R156, R22, R105, R156 ;  /* 0x00000069169c7225 */ /* 0x000fc800078e009c */
[----:B------:R-:W-:-:S04]  /*dd30*/  IMAD.WIDE.U32 R84, R23, R149, R84 ;  /* 0x0000009517547225 */ /* 0x000fc800078e0054 */
[----:B------:R-:W-:Y:S02]  /*dd40*/  IMAD.IADD R155, R115, 0x1, R157 ;  /* 0x00000001739b7824 */ /* 0x000fe400078e029d */
[----:B------:R-:W-:-:S03]  /*dd50*/  IMAD.WIDE.U32 R102, R107, R43, R102 ;  /* 0x0000002b6b667225 */ /* 0x000fc600078e0066 */
[----:B------:R-:W-:Y:S01]  /*dd60*/  IADD3 R154, P0, PT, R155, R84, RZ ;  /* 0x000000549b9a7210 */ /* 0x000fe20007f1e0ff */
[----:B------:R-:W-:Y:S02]  /*dd70*/  IMAD.IADD R85, R139, 0x1, R85 ;  /* 0x000000018b557824 */ /* 0x000fe400078e0255 */
[----:B------:R-:W-:Y:S01]  /*dd80*/  IMAD.WIDE.U32 R82, R24, R147, R82 ;  /* 0x0000009318527225 */ /* 0x000fe200078e0052 */
[----:B------:R-:W-:-:S03]  /*dd90*/  IADD3.X R155, PT, PT, RZ, RZ, RZ, P0, !PT ;  /* 0x000000ffff9b7210 */ /* 0x000fc600007fe4ff */
[----:B------:R-:W-:Y:S01]  /*dda0*/  IMAD.IADD R101, R63, 0x1, R103 ;  /* 0x000000013f657824 */ /* 0x000fe200078e0267 */
[----:B------:R-:W-:Y:S01]  /*ddb0*/  IADD3 R84, P0, PT, R85, R82, RZ ;  /* 0x0000005255547210 */ /* 0x000fe20007f1e0ff */
[----:B------:R-:W-:Y:S02]  /*ddc0*/  IMAD.MOV.U32 R157, RZ, RZ, RZ ;  /* 0x000000ffff9d7224 */ /* 0x000fe400078e00ff */
[----:B------:R-:W-:Y:S01]  /*ddd0*/  IMAD R151, R102, R65, RZ ;  /* 0x0000004166977224 */ /* 0x000fe200078e02ff */
[----:B------:R-:W-:Y:S01]  /*dde0*/  IADD3 R100, P1, PT, R101, R100, RZ ;  /* 0x0000006465647210 */ /* 0x000fe20007f3e0ff */
[----:B------:R-:W-:-:S04]  /*ddf0*/  IMAD.WIDE.U32 R156, R21, R81, R156 ;  /* 0x00000051159c7225 */ /* 0x000fc800078e009c */
[----:B------:R-:W-:Y:S01]  /*de00*/  IMAD.MOV.U32 R103, RZ, RZ, RZ ;  /* 0x000000ffff677224 */ /* 0x000fe200078e00ff */
[----:B------:R-:W-:Y:S01]  /*de10*/  IADD3 R143, PT, PT, R79, R157, RZ ;  /* 0x0000009d4f8f7210 */ /* 0x000fe20007ffe0ff */
[----:B------:R-:W-:-:S04]  /*de20*/  IMAD.WIDE.U32 R154, R22, R152, R154 ;  /* 0x00000098169a7225 */ /* 0x000fc800078e009a */
[----:B------:R-:W-:Y:S02]  /*de30*/  IMAD.X R85, RZ, RZ, RZ, P0 ;  /* 0x000000ffff557224 */ /* 0x000fe400000e06ff */
[----:B------:R-:W-:Y:S02]  /*de40*/  IMAD.X R101, RZ, RZ, RZ, P1 ;  /* 0x000000ffff657224 */ /* 0x000fe400008e06ff */
[----:B------:R-:W-:Y:S01]  /*de50*/  IMAD.HI.U32 R145, R151, R42, R102 ;  /* 0x0000002a97917227 */ /* 0x000fe200078e0066 */
[----:B------:R-:W-:Y:S02]  /*de60*/  IADD3 R103, PT, PT, R150, R155, RZ ;  /* 0x0000009b96677210 */ /* 0x000fe40007ffe0ff */
[----:B------:R-:W-:Y:S01]  /*de70*/  IADD3 R102, P1, PT, R143, R154, RZ ;  /* 0x0000009a8f667210 */ /* 0x000fe20007f3e0ff */
[----:B------:R-:W-:-:S04]  /*de80*/  IMAD.WIDE.U32 R84, R23, R146, R84 ;  /* 0x0000009217547225 */ /* 0x000fc800078e0054 */
[----:B------:R-:W-:Y:S01]  /*de90*/  IMAD.WIDE.U32 R100, R107, R44, R100 ;  /* 0x0000002c6b647225 */ /* 0x000fe200078e0064 */
[----:B------:R-:W-:Y:S02]  /*dea0*/  IADD3 R82, P0, PT, R103, R84, RZ ;  /* 0x0000005467527210 */ /* 0x000fe40007f1e0ff */
[----:B------:R-:W-:Y:S01]  /*deb0*/  IADD3 R84, PT, PT, R83, R140, RZ ;  /* 0x0000008c53547210 */ /* 0x000fe20007ffe0ff */
[----:B------:R-:W-:Y:S01]  /*dec0*/  IMAD.IADD R101, R62, 0x1, R101 ;  /* 0x000000013e657824 */ /* 0x000fe200078e0265 */
[----:B------:R-:W-:Y:S01]  /*ded0*/  IADD3 R143, PT, PT, R141, R85, RZ ;  /* 0x000000558d8f7210 */ /* 0x000fe20007ffe0ff */
[----:B------:R-:W-:Y:S02]  /*dee0*/  IMAD.X R103, RZ, RZ, RZ, P1 ;  /* 0x000000ffff677224 */ /* 0x000fe400008e06ff */
[----:B------:R-:W-:Y:S02]  /*def0*/  IMAD.MOV.U32 R85, RZ, RZ, RZ ;  /* 0x000000ffff557224 */ /* 0x000fe400078e00ff */
[----:B------:R-:W-:Y:S01]  /*df00*/  IMAD.X R83, RZ, RZ, RZ, P0 ;  /* 0x000000ffff537224 */ /* 0x000fe200000e06ff */
[----:B------:R-:W-:Y:S01]  /*df10*/  IADD3 R156, P0, PT, R101, R156, RZ ;  /* 0x0000009c659c7210 */ /* 0x000fe20007f1e0ff */
[----:B------:R-:W-:-:S02]  /*df20*/  IMAD.IADD R155, R64, 0x1, R145 ;  /* 0x00000001409b7824 */ /* 0x000fc400078e0291 */
[----:B------:R-:W-:-:S03]  /*df30*/  IMAD.WIDE.U32 R102, R21, R105, R102 ;  /* 0x0000006915667225 */ /* 0x000fc600078e0066 */
[----:B------:R-:W-:Y:S01]  /*df40*/  IADD3 R154, P1, PT, R155, R100, RZ ;  /* 0x000000649b9a7210 */ /* 0x000fe20007f3e0ff */
[----:B------:R-:W-:-:S03]  /*df50*/  IMAD.WIDE.U32 R84, R24, R144, R84 ;  /* 0x0000009018547225 */ /* 0x000fc600078e0054 */
[----:B------:R-:W-:Y:S01]  /*df60*/  IADD3.X R155, PT, PT, RZ, RZ, RZ, P1, !PT ;  /* 0x000000ffff9b7210 */ /* 0x000fe20000ffe4ff */
[----:B------:R-:W-:-:S04]  /*df70*/  IMAD.WIDE.U32 R82, R22, R149, R82 ;  /* 0x0000009516527225 */ /* 0x000fc800078e0052 */
[----:B------:R-:W-:Y:S02]  /*df80*/  IMAD.IADD R101, R115, 0x1, R103 ;  /* 0x0000000173657824 */ /* 0x000fe400078e0267 */
[----:B------:R-:W-:Y:S01]  /*df90*/  IMAD.X R157, RZ, RZ, RZ, P0 ;  /* 0x000000ffff9d7224 */ /* 0x000fe200000e06ff */
[----:B------:R-:W-:Y:S01]  /*dfa0*/  IADD3 R100, P0, PT, R143, R84, RZ ;  /* 0x000000548f647210 */ /* 0x000fe20007f1e0ff */
[----:B------:R-:W-:Y:S01]  /*dfb0*/  IMAD.IADD R83, R139, 0x1, R83 ;  /* 0x000000018b537824 */ /* 0x000fe200078e0253 */
[----:B------:R-:W-:Y:S01]  /*dfc0*/  IADD3 R82, P1, PT, R101, R82, RZ ;  /* 0x0000005265527210 */ /* 0x000fe20007f3e0ff */
[----:B------:R-:W-:Y:S01]  /*dfd0*/  IMAD.WIDE.U32 R154, R151, R43, R154 ;  /* 0x0000002b979a7225 */ /* 0x000fe200078e009a */
[----:B------:R-:W-:-:S03]  /*dfe0*/  MOV R143, RZ ;  /* 0x000000ff008f7202 */ /* 0x000fc60000000f00 */
[----:B------:R-:W-:Y:S01]  /*dff0*/  IMAD.X R101, RZ, RZ, RZ, P0 ;  /* 0x000000ffff657224 */ /* 0x000fe200000e06ff */
[----:B------:R-:W-:Y:S01]  /*e000*/  IADD3 R84, PT, PT, R85, R143, RZ ;  /* 0x0000008f55547210 */ /* 0x000fe20007ffe0ff */
[----:B------:R-:W-:Y:S02]  /*e010*/  IMAD.MOV.U32 R85, RZ, RZ, RZ ;  /* 0x000000ffff557224 */ /* 0x000fe400078e00ff */
[----:B------:R-:W-:-:S04]  /*e020*/  IMAD.WIDE.U32 R100, R23, R147, R100 ;  /* 0x0000009317647225 */ /* 0x000fc800078e0064 */
[----:B------:R-:W-:Y:S01]  /*e030*/  IMAD.WIDE.U32 R156, R107, R45, R156 ;  /* 0x0000002d6b9c7225 */ /* 0x000fe200078e009c */
[----:B------:R-:W-:Y:S02]  /*e040*/  IADD3 R100, P2, PT, R83, R100, RZ ;  /* 0x0000006453647210 */ /* 0x000fe40007f5e0ff */
[----:B------:R-:W-:Y:S01]  /*e050*/  IADD3.X R83, PT, PT, RZ, RZ, RZ, P1, !PT ;  /* 0x000000ffff537210 */ /* 0x000fe20000ffe4ff */
[----:B------:R-:W-:Y:S02]  /*e060*/  IMAD.IADD R103, R63, 0x1, R155 ;  /* 0x000000013f677824 */ /* 0x000fe400078e029b */
[----:B------:R-:W-:Y:S02]  /*e070*/  HFMA2 R155, -RZ, RZ, 0, 0 ;  /* 0x00000000ff9b7431 */ /* 0x000fe400000001ff */
[----:B------:R-:W-:Y:S01]  /*e080*/  IMAD.IADD R145, R140, 0x1, R101 ;  /* 0x000000018c917824 */ /* 0x000fe200078e0265 */
[----:B------:R-:W-:Y:S01]  /*e090*/  IADD3.X R101, PT, PT, RZ, RZ, RZ, P2, !PT ;  /* 0x000000ffff657210 */ /* 0x000fe200017fe4ff */
[----:B------:R-:W-:Y:S01]  /*e0a0*/  IMAD.WIDE.U32 R84, R142, R24, R84 ;  /* 0x000000188e547225 */ /* 0x000fe200078e0054 */
[----:B------:R-:W-:-:S03]  /*e0b0*/  IADD3 R156, P0, PT, R103, R156, RZ ;  /* 0x0000009c679c7210 */ /* 0x000fc60007f1e0ff */
[----:B------:R-:W-:Y:S02]  /*e0c0*/  IMAD.MOV.U32 R103, RZ, RZ, RZ ;  /* 0x000000ffff677224 */ /* 0x000fe400078e00ff */
[----:B------:R-:W-:Y:S01]  /*e0d0*/  IMAD.WIDE.U32 R158, R22, R146, R100 ;  /* 0x00000092169e7225 */ /* 0x000fe200078e0064 */
[----:B------:R-:W-:-:S03]  /*e0e0*/  IADD3 R100, P2, PT, R84, R145, RZ ;  /* 0x0000009154647210 */ /* 0x000fc60007f5e0ff */
[----:B------:R-:W-:Y:S01]  /*e0f0*/  IMAD.WIDE.U32 R102, R20, R81, R102 ;  /* 0x0000005114667225 */ /* 0x000fe200078e0066 */
[----:B------:R-:W-:-:S03]  /*e100*/  IADD3 R159, PT, PT, R141, R159, RZ ;  /* 0x0000009f8d9f7210 */ /* 0x000fc60007ffe0ff */
[----:B------:R-:W-:Y:S02]  /*e110*/  IMAD.X R101, RZ, RZ, RZ, P2 ;  /* 0x000000ffff657224 */ /* 0x000fe400010e06ff */
[----:B------:R-:W-:Y:S02]  /*e120*/  IMAD.IADD R103, R79, 0x1, R103 ;  /* 0x000000014f677824 */ /* 0x000fe400078e0267 */
[----:B------:R-:W-:-:S04]  /*e130*/  IMAD.WIDE.U32 R82, R21, R152, R82 ;  /* 0x0000009815527225 */ /* 0x000fc800078e0052 */
[----:B------:R-:W-:Y:S01]  /*e140*/  IMAD.WIDE.U32 R100, R23, R144, R100 ;  /* 0x0000009017647225 */ /* 0x000fe200078e0064 */
[----:B------:R-:W-:-:S03]  /*e150*/  IADD3 R82, P2, PT, R103, R82, RZ ;  /* 0x0000005267527210 */ /* 0x000fc60007f5e0ff */
[----:B------:R-:W-:Y:S01]  /*e160*/  IMAD.IADD R83, R150, 0x1, R83 ;  /* 0x0000000196537824 */ /* 0x000fe200078e0253 */
[----:B------:R-:W-:Y:S01]  /*e170*/  IADD3 R100, P3, PT, R159, R100, RZ ;  /* 0x000000649f647210 */ /* 0x000fe20007f7e0ff */
[----:B------:R-:W-:Y:S02]  /*e180*/  IMAD R148, R154, R65, RZ ;  /* 0x000000419a947224 */ /* 0x000fe400078e02ff */
[----:B------:R-:W-:Y:S01]  /*e190*/  IMAD.IADD R101, R143, 0x1, R101 ;  /* 0x000000018f657824 */ /* 0x000fe200078e0265 */
[----:B------:R-:W-:Y:S01]  /*e1a0*/  IADD3 R84, P4, PT, R83, R158, RZ ;  /* 0x0000009e53547210 */ /* 0x000fe20007f9e0ff */
[----:B------:R-:W-:Y:S02]  /*e1b0*/  IMAD.X R83, RZ, RZ, RZ, P2 ;  /* 0x000000ffff537224 */ /* 0x000fe400010e06ff */
[----:B------:R-:W-:Y:S02]  /*e1c0*/  IMAD.IADD R157, R61, 0x1, R157 ;  /* 0x000000013d9d7824 */ /* 0x000fe400078e029d */
[----:B------:R-:W-:Y:S01]  /*e1d0*/  IMAD.HI.U32 R155, R148, R42, R154 ;  /* 0x0000002a949b7227 */ /* 0x000fe200078e009a */
[----:B------:R-:W-:-:S02]  /*e1e0*/  IADD3 R154, P2, PT, R85, R101, RZ ;  /* 0x00000065559a7210 */ /* 0x000fc40007f5e0ff */
[----:B------:R-:W-:Y:S01]  /*e1f0*/  IADD3.X R85, PT, PT, RZ, RZ, RZ, P4, !PT ;  /* 0x000000ffff557210 */ /* 0x000fe200027fe4ff */
[----:B------:R-:W-:Y:S01]  /*e200*/  IMAD.WIDE.U32 R82, R20, R105, R82 ;  /* 0x0000006914527225 */ /* 0x000fe200078e0052 */
[----:B------:R-:W-:Y:S02]  /*e210*/  IADD3 R102, P1, PT, R157, R102, RZ ;  /* 0x000000669d667210 */ /* 0x000fe40007f3e0ff */
[----:B------:R-:W-:Y:S01]  /*e220*/  IADD3.X R101, PT, PT, RZ, RZ, RZ, P3, !PT ;  /* 0x000000ffff657210 */ /* 0x000fe20001ffe4ff */
[----:B------:R-:W-:Y:S02]  /*e230*/  IMAD.X R157, RZ, RZ, RZ, P0 ;  /* 0x000000ffff9d7224 */ /* 0x000fe400000e06ff */
[----:B------:R-:W-:-:S04]  /*e240*/  IMAD.WIDE.U32 R84, R21, R149, R84 ;  /* 0x0000009515547225 */ /* 0x000fc800078e0054 */
[----:B------:R-:W-:Y:S02]  /*e250*/  IMAD.IADD R83, R115, 0x1, R83 ;  /* 0x0000000173537824 */ /* 0x000fe400078e0253 */
[----:B------:R-:W-:Y:S01]  /*e260*/  IMAD.IADD R159, R64, 0x1, R155 ;  /* 0x00000001409f7824 */ /* 0x000fe200078e029b */
[----:B------:R-:W-:Y:S01]  /*e270*/  IADD3.X R155, PT, PT, RZ, RZ, RZ, P2, !PT ;  /* 0x000000ffff9b7210 */ /* 0x000fe200017fe4ff */
[----:B------:R-:W-:Y:S01]  /*e280*/  IMAD.WIDE.U32 R156, R151, R44, R156 ;  /* 0x0000002c979c7225 */ /* 0x000fe200078e009c */
[----:B------:R-:W-:-:S03]  /*e290*/  IADD3 R84, P4, PT, R83, R84, RZ ;  /* 0x0000005453547210 */ /* 0x000fc60007f9e0ff */
[----:B------:R-:W-:Y:S01]  /*e2a0*/  IMAD.X R103, RZ, RZ, RZ, P1 ;  /* 0x000000ffff677224 */ /* 0x000fe200008e06ff */
[----:B------:R-:W-:Y:S01]  /*e2b0*/  IADD3 R157, PT, PT, R62, R157, RZ ;  /* 0x0000009d3e9d7210 */ /* 0x000fe20007ffe0ff */
[----:B------:R-:W-:Y:S01]  /*e2c0*/  IMAD.IADD R85, R139, 0x1, R85 ;  /* 0x000000018b557824 */ /* 0x000fe200078e0255 */
[----:B------:R-:W-:Y:S01]  /*e2d0*/  IADD3 R158, P0, PT, R159, R156, RZ ;  /* 0x0000009c9f9e7210 */ /* 0x000fe20007f1e0ff */
[----:B------:R-:W-:-:S04]  /*e2e0*/  IMAD.WIDE.U32 R100, R22, R147, R100 ;  /* 0x0000009316647225 */ /* 0x000fc800078e0064 */
[----:B------:R-:W-:Y:S01]  /*e2f0*/  IMAD.MOV.U32 R83, RZ, RZ, RZ ;  /* 0x000000ffff537224 */ /* 0x000fe200078e00ff */
[----:B------:R-:W-:Y:S01]  /*e300*/  IADD3 R100, P3, PT, R85, R100, RZ ;  /* 0x0000006455647210 */ /* 0x000fe20007f7e0ff */
[----:B------:R-:W-:-:S04]  /*e310*/  IMAD.WIDE.U32 R102, R107, R46, R102 ;  /* 0x0000002e6b667225 */ /* 0x000fc800078e0066 */
[----:B------:R-:W-:Y:S01]  /*e320*/  IMAD.IADD R101, R140, 0x1, R101 ;  /* 0x000000018c657824 */ /* 0x000fe200078e0265 */
[----:B------:R-:W-:Y:S01]  /*e330*/  IADD3 R156, P1, PT, R157, R102, RZ ;  /* 0x000000669d9c7210 */ /* 0x000fe20007f3e0ff */
[----:B------:R-:W-:-:S04]  /*e340*/  IMAD.WIDE.U32 R154, R142, R23, R154 ;  /* 0x000000178e9a7225 */ /* 0x000fc800078e009a */
[----:B------:R-:W-:-:S04]  /*e350*/  IMAD.WIDE.U32 R82, R19, R81, R82 ;  /* 0x0000005113527225 */ /* 0x000fc800078e0052 */
[----:B------:R-:W-:Y:S01]  /*e360*/  IMAD.X R85, RZ, RZ, RZ, P4 ;  /* 0x000000ffff557224 */ /* 0x000fe200020e06ff */
[----:B------:R-:W-:Y:S01]  /*e370*/  IADD3 R102, P4, PT, R154, R101, RZ ;  /* 0x000000659a667210 */ /* 0x000fe20007f9e0ff */
[----:B------:R-:W-:Y:S01]  /*e380*/  IMAD.IADD R103, R60, 0x1, R103 ;  /* 0x000000013c677824 */ /* 0x000fe200078e0267 */
[----:B------:R-:W-:Y:S01]  /*e390*/  IADD3 R83, PT, PT, R79, R83, RZ ;  /* 0x000000534f537210 */ /* 0x000fe20007ffe0ff */
[----:B------:R-:W-:-:S03]  /*e3a0*/  IMAD.WIDE.U32 R84, R20, R152, R84 ;  /* 0x0000009814547225 */ /* 0x000fc600078e0054 */
[----:B------:R-:W-:Y:S01]  /*e3b0*/  IADD3 R82, P2, PT, R103, R82, RZ ;  /* 0x0000005267527210 */ /* 0x000fe20007f5e0ff */
[----:B------:R-:W-:Y:S01]  /*e3c0*/  IMAD.X R101, RZ, RZ, RZ, P3 ;  /* 0x000000ffff657224 */ /* 0x000fe200018e06ff */
[----:B------:R-:W-:Y:S01]  /*e3d0*/  IADD3.X R103, PT, PT, RZ, RZ, RZ, P4, !PT ;  /* 0x000000ffff677210 */ /* 0x000fe200027fe4ff */
[----:B------:R-:W-:Y:S01]  /*e3e0*/  IMAD.IADD R85, R150, 0x1, R85 ;  /* 0x0000000196557824 */ /* 0x000fe200078e0255 */
[----:B------:R-:W-:Y:S01]  /*e3f0*/  IADD3 R84, P3, PT, R83, R84, RZ ;  /* 0x0000005453547210 */ /* 0x000fe20007f7e0ff */
[----:B------:R-:W-:-:S04]  /*e400*/  IMAD.WIDE.U32 R100, R21, R146, R100 ;  /* 0x0000009215647225 */ /* 0x000fc800078e0064 */
[----:B------:R-:W-:Y:S01]  /*e410*/  IMAD.X R159, RZ, RZ, RZ, P0 ;  /* 0x000000ffff9f7224 */ /* 0x000fe200000e06ff */
[----:B------:R-:W-:Y:S01]  /*e420*/  IADD3 R100, P5, PT, R85, R100, RZ ;  /* 0x0000006455647210 */ /* 0x000fe20007fbe0ff */
[----:B------:R-:W-:-:S04]  /*e430*/  IMAD.WIDE.U32 R102, R22, R144, R102 ;  /* 0x0000009016667225 */ /* 0x000fc800078e0066 */
[----:B------:R-:W-:Y:S01]  /*e440*/  IMAD.IADD R101, R141, 0x1, R101 ;  /* 0x000000018d657824 */ /* 0x000fe200078e0265 */
[----:B------:R-:W-:Y:S01]  /*e450*/  IADD3 R154, PT, PT, R143, R103, RZ ;  /* 0x000000678f9a7210 */ /* 0x000fe20007ffe0ff */
[----:B------:R-:W-:-:S03]  /*e460*/  IMAD.WIDE.U32 R158, R148, R43, R158 ;  /* 0x0000002b949e7225 */ /* 0x000fc600078e009e */
[----:B------:R-:W-:Y:S01]  /*e470*/  IADD3 R102, P4, PT, R101, R102, RZ ;  /* 0x0000006665667210 */ /* 0x000fe20007f9e0ff */
[----:B------:R-:W-:Y:S01]  /*e480*/  IMAD.X R157, RZ, RZ, RZ, P1 ;  /* 0x000000ffff9d7224 */ /* 0x000fe200008e06ff */
[----:B------:R-:W-:Y:S01]  /*e490*/  IADD3 R154, P0, PT, R155, R154, RZ ;  /* 0x0000009a9b9a7210 */ /* 0x000fe20007f1e0ff */
[----:B------:R-:W-:Y:S02]  /*e4a0*/  IMAD.X R85, RZ, RZ, RZ, P3 ;  /* 0x000000ffff557224 */ /* 0x000fe400018e06ff */
[----:B------:R-:W-:Y:S01]  /*e4b0*/  IMAD.IADD R83, R63, 0x1, R159 ;  /* 0x000000013f537824 */ /* 0x000fe200078e029f */
[----:B------:R-:W-:Y:S01]  /*e4c0*/  MOV R159, RZ ;  /* 0x000000ff009f7202 */ /* 0x000fe20000000f00 */
[----:B------:R-:W-:-:S04]  /*e4d0*/  IMAD.WIDE.U32 R156, R151, R45, R156 ;  /* 0x0000002d979c7225 */ /* 0x000fc800078e009c */
[----:B------:R-:W-:Y:S01]  /*e4e0*/  IMAD.X R101, RZ, RZ, RZ, P5 ;  /* 0x000000ffff657224 */ /* 0x000fe200028e06ff */
[----:B------:R-:W-:Y:S01]  /*e4f0*/  IADD3 R156, P1, PT, R83, R156, RZ ;  /* 0x0000009c539c7210 */ /* 0x000fe20007f3e0ff */
[----:B------:R-:W-:Y:S01]  /*e500*/  IMAD.WIDE.U32 R84, R19, R105, R84 ;  /* 0x0000006913547225 */ /* 0x000fe200078e0054 */
[----:B------:R-:W-:-:S03]  /*e510*/  IADD3 R157, PT, PT, R61, R157, RZ ;  /* 0x0000009d3d9d7210 */ /* 0x000fc60007ffe0ff */
[----:B------:R-:W-:-:S04]  /*e520*/  IMAD.WIDE.U32 R100, R20, R149, R100 ;  /* 0x0000009514647225 */ /* 0x000fc800078e0064 */
[----:B------:R-:W-:Y:S02]  /*e530*/  IMAD.IADD R83, R115, 0x1, R85 ;  /* 0x0000000173537824 */ /* 0x000fe400078e0255 */
[----:B------:R-:W-:Y:S02]  /*e540*/  IMAD.X R103, RZ, RZ, RZ, P4 ;  /* 0x000000ffff677224 */ /* 0x000fe400020e06ff */
[----:B------:R-:W-:Y:S01]  /*e550*/  IMAD.MOV.U32 R85, RZ, RZ, RZ ;  /* 0x000000ffff557224 */ /* 0x000fe200078e00ff */
[----:B------:R-:W-:Y:S01]  /*e560*/  IADD3 R100, P3, PT, R83, R100, RZ ;  /* 0x0000006453647210 */ /* 0x000fe20007f7e0ff */
[----:B------:R-:W-:Y:S01]  /*e570*/  IMAD.WIDE.U32 R102, R21, R147, R102 ;  /* 0x0000009315667225 */ /* 0x000fe200078e0066 */
[----:B------:R-:W-:-:S03]  /*e580*/  IADD3.X R83, PT, PT, RZ, RZ, RZ, P2, !PT ;  /* 0x000000ffff537210 */ /* 0x000fc600017fe4ff */
[----:B------:R-:W-:Y:S01]  /*e590*/  IMAD.X R155, RZ, RZ, RZ, P0 ;  /* 0x000000ffff9b7224 */ /* 0x000fe200000e06ff */
[----:B------:R-:W-:Y:S01]  /*e5a0*/  IADD3 R103, PT, PT, R140, R103, RZ ;  /* 0x000000678c677210 */ /* 0x000fe20007ffe0ff */
[----:B------:R-:W-:-:S04]  /*e5b0*/  IMAD.WIDE.U32 R82, R107, R47, R82 ;  /* 0x0000002f6b527225 */ /* 0x000fc800078e0052 */
[----:B------:R-:W-:Y:S01]  /*e5c0*/  IMAD R145, R158, R65, RZ ;  /* 0x000000419e917224 */ /* 0x000fe200078e02ff */
[----:B------:R-:W-:Y:S01]  /*e5d0*/  IADD3 R82, P4, PT, R157, R82, RZ ;  /* 0x000000529d527210 */ /* 0x000fe20007f9e0ff */
[----:B------:R-:W-:Y:S01]  /*e5e0*/  IMAD.IADD R101, R139, 0x1, R101 ;  /* 0x000000018b657824 */ /* 0x000fe200078e0265 */
[----:B------:R-:W-:Y:S01]  /*e5f0*/  IADD3.X R157, PT, PT, RZ, RZ, RZ, P1, !PT ;  /* 0x000000ffff9d7210 */ /* 0x000fe20000ffe4ff */
[----:B------:R-:W-:Y:S02]  /*e600*/  IMAD.IADD R83, R59, 0x1, R83 ;  /* 0x000000013b537824 */ /* 0x000fe400078e0253 */
[----:B------:R-:W-:-:S04]  /*e610*/  IMAD.WIDE.U32 R84, R18, R81, R84 ;  /* 0x0000005112547225 */ /* 0x000fc800078e0054 */
[----:B------:R-:W-:Y:S01]  /*e620*/  IMAD.WIDE.U32 R154, R142, R22, R154 ;  /* 0x000000168e9a7225 */ /* 0x000fe200078e009a */
[----:B------:R-:W-:Y:S02]  /*e630*/  IADD3 R84, P5, PT, R83, R84, RZ ;  /* 0x0000005453547210 */ /* 0x000fe40007fbe0ff */
[----:B------:R-:W-:Y:S01]  /*e640*/  IADD3 R85, PT, PT, R79, R85, RZ ;  /* 0x000000554f557210 */ /* 0x000fe20007ffe0ff */
[----:B------:R-:W-:Y:S01]  /*e650*/  IMAD.HI.U32 R78, R145, R42, R158 ;  /* 0x0000002a914e7227 */ /* 0x000fe200078e009e */
[----:B------:R-:W-:Y:S02]  /*e660*/  IADD3 R158, P2, PT, R101, R102, RZ ;  /* 0x00000066659e7210 */ /* 0x000fe40007f5e0ff */
[----:B------:R-:W-:Y:S01]  /*e670*/  IADD3 R102, P0, PT, R154, R103, RZ ;  /* 0x000000679a667210 */ /* 0x000fe20007f1e0ff */
[----:B------:R-:W-:Y:S01]  /*e680*/  IMAD.X R101, RZ, RZ, RZ, P3 ;  /* 0x000000ffff657224 */ /* 0x000fe200018e06ff */
[----:B------:R-:W-:Y:S01]  /*e690*/  IADD3.X R159, PT, PT, RZ, RZ, RZ, P2, !PT ;  /* 0x000000ffff9f7210 */ /* 0x000fe200017fe4ff */
[----:B------:R-:W-:-:S04]  /*e6a0*/  IMAD.WIDE.U32 R156, R148, R44, R156 ;  /* 0x0000002c949c7225 */ /* 0x000fc800078e009c */
[----:B------:R-:W-:Y:S02]  /*e6b0*/  IMAD.IADD R83, R64, 0x1, R78 ;  /* 0x0000000140537824 */ /* 0x000fe400078e024e */
[----:B------:R-:W-:-:S04]  /*e6c0*/  IMAD.WIDE.U32 R100, R19, R152, R100 ;  /* 0x0000009813647225 */ /* 0x000fc800078e0064 */
[----:B------:R-:W-:Y:S01]  /*e6d0*/  IMAD.X R103, RZ, RZ, RZ, P0 ;  /* 0x000000ffff677224 */ /* 0x000fe200000e06ff */
[----:B------:R-:W-:Y:S01]  /*e6e0*/  IADD3 R78, P0, PT, R83, R156, RZ ;  /* 0x0000009c534e7210 */ /* 0x000fe20007f1e0ff */
[----:B------:R-:W-:Y:S01]  /*e6f0*/  IMAD.IADD R101, R150, 0x1, R101 ;  /* 0x0000000196657824 */ /* 0x000fe200078e0265 */
[----:B------:R-:W-:Y:S01]  /*e700*/  IADD3.X R83, PT, PT, RZ, RZ, RZ, P4, !PT ;  /* 0x000000ffff537210 */ /* 0x000fe200027fe4ff */
[----:B------:R-:W-:Y:S01]  /*e710*/  IMAD.WIDE.U32 R158, R20, R146, R158 ;  /* 0x00000092149e7225 */ /* 0x000fe200078e009e */
[----:B------:R-:W-:-:S03]  /*e720*/  IADD3 R100, P6, PT, R85, R100, RZ ;  /* 0x0000006455647210 */ /* 0x000fc60007fde0ff */
[----:B------:R-:W-:Y:S01]  /*e730*/  IMAD.X R85, RZ, RZ, RZ, P5 ;  /* 0x000000ffff557224 */ /* 0x000fe200028e06ff */
[----:B------:R-:W-:Y:S01]  /*e740*/  IADD3 R80, P3, PT, R101, R158, RZ ;  /* 0x0000009e65507210 */ /* 0x000fe20007f7e0ff */
[----:B------:R-:W-:Y:S01]  /*e750*/  IMAD.WIDE.U32 R82, R151, R46, R82 ;  /* 0x0000002e97527225 */ /* 0x000fe200078e0052 */
[----:B------:R-:W-:-:S03]  /*e760*/  IADD3.X R101, PT, PT, RZ, RZ, RZ, P6, !PT ;  /* 0x000000ffff657210 */ /* 0x000fc600037fe4ff */
[----:B------:R-:W-:-:S04]  /*e770*/  IMAD.WIDE.U32 R84, R107, R48, R84 ;  /* 0x000000306b547225 */ /* 0x000fc800078e0054 */
[----:B------:R-:W-:Y:S02]  /*e780*/  IMAD.IADD R83, R60, 0x1, R83 ;  /* 0x000000013c537824 */ /* 0x000fe400078e0253 */
[----:B------:R-:W-:-:S03]  /*e790*/  IMAD.WIDE.U32 R100, R18, R105, R100 ;  /* 0x0000006912647225 */ /* 0x000fc600078e0064 */
[----:B------:R-:W-:Y:S01]  /*e7a0*/  IADD3 R84, P4, PT, R83, R84, RZ ;  /* 0x0000005453547210 */ /* 0x000fe20007f9e0ff */
[----:B------:R-:W-:Y:S01]  /*e7b0*/  IMAD.IADD R159, R141, 0x1, R159 ;  /* 0x000000018d9f7824 */ /* 0x000fe200078e029f */
[----:B------:R-:W-:Y:S01]  /*e7c0*/  IADD3 R83, PT, PT, R115, R101, RZ ;  /* 0x0000006573537210 */ /* 0x000fe20007ffe0ff */
[----:B------:R-:W-:-:S04]  /*e7d0*/  IMAD.WIDE.U32 R102, R21, R144, R102 ;  /* 0x0000009015667225 */ /* 0x000fc800078e0066 */
[----:B------:R-:W-:Y:S01]  /*e7e0*/  IMAD.MOV.U32 R101, RZ, RZ, RZ ;  /* 0x000000ffff657224 */ /* 0x000fe200078e00ff */
[----:B------:R-:W-:Y:S01]  /*e7f0*/  IADD3 R102, P2, PT, R159, R102, RZ ;  /* 0x000000669f667210 */ /* 0x000fe20007f5e0ff */
[----:B------:R-:W-:Y:S02]  /*e800*/  IMAD.IADD R103, R143, 0x1, R103 ;  /* 0x000000018f677824 */ /* 0x000fe400078e0267 */
[----:B------:R-:W-:-:S03]  /*e810*/  IMAD.WIDE.U32 R100, R17, R81, R100 ;  /* 0x0000005111647225 */ /* 0x000fc600078e0064 */
[----:B------:R-:W-:Y:S01]  /*e820*/  IADD3 R154, P1, PT, R155, R103, RZ ;  /* 0x000000679b9a7210 */ /* 0x000fe20007f3e0ff */
[----:B------:R-:W-:Y:S02]  /*e830*/  IMAD.X R81, RZ, RZ, RZ, P3 ;  /* 0x000000ffff517224 */ /* 0x000fe400018e06ff */
[----:B------:R-:W-:Y:S01]  /*e840*/  IMAD.X R103, RZ, RZ, RZ, P2 ;  /* 0x000000ffff677224 */ /* 0x000fe200010e06ff */
[----:B------:R-:W-:Y:S01]  /*e850*/  IADD3.X R155, PT, PT, RZ, RZ, RZ, P1, !PT ;  /* 0x000000ffff9b7210 */ /* 0x000fe20000ffe4ff */
[----:B------:R-:W-:-:S04]  /*e860*/  IMAD.WIDE.U32 R80, R19, R149, R80 ;  /* 0x0000009513507225 */ /* 0x000fc800078e0050 */
[----:B------:R-:W-:Y:S01]  /*e870*/  IMAD.IADD R104, R62, 0x1, R157 ;  /* 0x000000013e687824 */ /* 0x000fe200078e029d */
[----:B------:R-:W-:Y:S01]  /*e880*/  IADD3 R80, P3, PT, R83, R80, RZ ;  /* 0x0000005053507210 */ /* 0x000fe20007f7e0ff */
[----:B------:R-:W-:Y:S01]  /*e890*/  IMAD.WIDE.U32 R102, R20, R147, R102 ;  /* 0x0000009314667225 */ /* 0x000fe200078e0066 */
[----:B------:R-:W-:Y:S02]  /*e8a0*/  IADD3 R157, PT, PT, R139, R81, RZ ;  /* 0x000000518b9d7210 */ /* 0x000fe40007ffe0ff */
[----:B------:R-:W-:Y:S01]  /*e8b0*/  IADD3 R82, P5, PT, R104, R82, RZ ;  /* 0x0000005268527210 */ /* 0x000fe20007fbe0ff */
[----:B------:R-:W-:Y:S01]  /*e8c0*/  IMAD.X R81, RZ, RZ, RZ, P3 ;  /* 0x000000ffff517224 */ /* 0x000fe200018e06ff */
[----:B------:R-:W-:Y:S01]  /*e8d0*/  IADD3 R156, P1, PT, R157, R102, RZ ;  /* 0x000000669d9c7210 */ /* 0x000fe20007f3e0ff */
[----:B------:R-:W-:Y:S02]  /*e8e0*/  IMAD.IADD R83, R140, 0x1, R103 ;  /* 0x000000018c537824 */ /* 0x000fe400078e0267 */
[----:B------:R-:W-:Y:S01]  /*e8f0*/  IMAD.WIDE.U32 R154, R142, R21, R154 ;  /* 0x000000158e9a7225 */ /* 0x000fe200078e009a */
[----:B------:R-:W-:-:S03]  /*e900*/  IADD3.X R157, PT, PT, RZ, RZ, RZ, P1, !PT ;  /* 0x000000ffff9d7210 */ /* 0x000fc60000ffe4ff */
[----:B------:R-:W-:Y:S01]  /*e910*/  IMAD.WIDE.U32 R102, R18, R152, R80 ;  /* 0x0000009812667225 */ /* 0x000fe200078e0050 */
[----:B------:R-:W-:-:S03]  /*e920*/  IADD3 R80, P1, PT, R154, R83, RZ ;  /* 0x000000539a507210 */ /* 0x000fc60007f3e0ff */
[----:B------:R-:W-:Y:S02]  /*e930*/  IMAD.IADD R79, R79, 0x1, R101 ;  /* 0x000000014f4f7824 */ /* 0x000fe400078e0265 */
[----:B------:R-:W-:Y:S02]  /*e940*/  IMAD.X R81, RZ, RZ, RZ, P1 ;  /* 0x000000ffff517224 */ /* 0x000fe400008e06ff */
[----:B------:R-:W-:Y:S01]  /*e950*/  IMAD.IADD R85, R58, 0x1, R85 ;  /* 0x000000013a557824 */ /* 0x000fe200078e0255 */
[----:B------:R-:W-:Y:S01]  /*e960*/  IADD3 R102, P3, PT, R79, R102, RZ ;  /* 0x000000664f667210 */ /* 0x000fe20007f7e0ff */
[----:B------:R-:W-:Y:S02]  /*e970*/  IMAD.X R79, RZ, RZ, RZ, P0 ;  /* 0x000000ffff4f7224 */ /* 0x000fe400000e06ff */
[----:B------:R-:W-:Y:S01]  /*e980*/  IMAD.WIDE.U32 R80, R20, R144, R80 ;  /* 0x0000009014507225 */ /* 0x000fe200078e0050 */
[----:B------:R-:W-:-:S03]  /*e990*/  IADD3 R100, P2, PT, R85, R100, RZ ;  /* 0x0000006455647210 */ /* 0x000fc60007f5e0ff */
[----:B------:R-:W-:Y:S01]  /*e9a0*/  IMAD.WIDE.U32 R156, R19, R146, R156 ;  /* 0x00000092139c7225 */ /* 0x000fe200078e009c */
[----:B------:R-:W-:-:S03]  /*e9b0*/  IADD3 R85, PT, PT, R143, R81, RZ ;  /* 0x000000518f557210 */ /* 0x000fc60007ffe0ff */
[----:B------:R-:W-:Y:S01]  /*e9c0*/  IMAD.X R83, RZ, RZ, RZ, P5 ;  /* 0x000000ffff537224 */ /* 0x000fe200028e06ff */
[----:B------:R-:W-:Y:S01]  /*e9d0*/  IADD3 R157, PT, PT, R141, R157, RZ ;  /* 0x0000009d8d9d7210 */ /* 0x000fe20007ffe0ff */
[----:B------:R-:W-:Y:S01]  /*e9e0*/  IMAD.WIDE.U32 R78, R145, R43, R78 ;  /* 0x0000002b914e7225 */ /* 0x000fe200078e004e */
[----:B------:R-:W-:Y:S02]  /*e9f0*/  IADD3 R114, P0, PT, R155, R85, RZ ;  /* 0x000000559b727210 */ /* 0x000fe40007f1e0ff */
[----:B------:R-:W-:Y:S01]  /*ea00*/  IADD3 R106, P5, PT, R157, R80, RZ ;  /* 0x000000509d6a7210 */ /* 0x000fe20007fbe0ff */
[----:B------:R-:W-:-:S04]  /*ea10*/  IMAD.WIDE.U32 R82, R148, R45, R82 ;  /* 0x0000002d94527225 */ /* 0x000fc800078e0052 */
[----:B------:R-:W-:Y:S02]  /*ea20*/  IMAD.IADD R81, R63, 0x1, R79 ;  /* 0x000000013f517824 */ /* 0x000fe400078e024f */
[----:B------:R-:W-:Y:S02]  /*ea30*/  IMAD R153, R78, R65, RZ ;  /* 0x000000414e997224 */ /* 0x000fe400078e02ff */
[----:B------:R-:W-:Y:S01]  /*ea40*/  IMAD.MOV.U32 R79, RZ, RZ, RZ ;  /* 0x000000ffff4f7224 */ /* 0x000fe200078e00ff */
[----:B------:R-:W-:Y:S01]  /*ea50*/  IADD3 R80, P6, PT, R81, R82, RZ ;  /* 0x0000005251507210 */ /* 0x000fe20007fde0ff */
[----:B------:R-:W-:Y:S02]  /*ea60*/  IMAD.X R85, RZ, RZ, RZ, P4 ;  /* 0x000000ffff557224 */ /* 0x000fe400020e06ff */
[----:B------:R-:W-:Y:S01]  /*ea70*/  IMAD.HI.U32 R79, R153, R42, R78 ;  /* 0x0000002a994f7227 */ /* 0x000fe200078e004e */
[----:B------:R-:W-:-:S03]  /*ea80*/  IADD3.X R81, PT, PT, RZ, RZ, RZ, P6, !PT ;  /* 0x000000ffff517210 */ /* 0x000fc600037fe4ff */
[----:B------:R-:W-:Y:S01]  /*ea90*/  IMAD.IADD R101, R61, 0x1, R83 ;  /* 0x000000013d657824 */ /* 0x000fe200078e0253 */
[----:B------:R-:W-:Y:S01]  /*eaa0*/  IADD3 R79, PT, PT, R64, R79, RZ ;  /* 0x0000004f404f7210 */ /* 0x000fe20007ffe0ff */
[----:B------:R-:W-:-:S04]  /*eab0*/  IMAD.WIDE.U32 R80, R145, R44, R80 ;  /* 0x0000002c91507225 */ /* 0x000fc800078e0050 */
[----:B------:R-:W-:Y:S01]  /*eac0*/  IMAD.WIDE.U32 R84, R151, R47, R84 ;  /* 0x0000002f97547225 */ /* 0x000fe200078e0054 */
[----:B------:R-:W-:-:S03]  /*ead0*/  IADD3 R78, P6, PT, R79, R80, RZ ;  /* 0x000000504f4e7210 */ /* 0x000fc60007fde0ff */
[----:B------:R-:W-:Y:S01]  /*eae0*/  IMAD.IADD R83, R62, 0x1, R81 ;  /* 0x000000013e537824 */ /* 0x000fe200078e0251 */
[----:B------:R-:W-:Y:S01]  /*eaf0*/  IADD3 R80, P4, PT, R101, R84, RZ ;  /* 0x0000005465507210 */ /* 0x000fe20007f9e0ff */
[----:B------:R-:W-:Y:S01]  /*eb00*/  IMAD.X R79, RZ, RZ, RZ, P6 ;  /* 0x000000ffff4f7224 */ /* 0x000fe200030e06ff */
[----:B------:R-:W-:Y:S01]  /*eb10*/  IADD3 R84, PT, PT, R59, R85, RZ ;  /* 0x000000553b547210 */ /* 0x000fe20007ffe0ff */
[----:B------:R-:W-:Y:S02]  /*eb20*/  IMAD.X R101, RZ, RZ, RZ, P2 ;  /* 0x000000ffff657224 */ /* 0x000fe400010e06ff */
[----:B------:R-:W-:Y:S02]  /*eb30*/  IMAD.X R81, RZ, RZ, RZ, P4 ;  /* 0x000000ffff517224 */ /* 0x000fe400020e06ff */
[----:B------:R-:W-:-:S04]  /*eb40*/  IMAD.WIDE.U32 R78, R153, R43, R78 ;  /* 0x0000002b994e7225 */ /* 0x000fc800078e004e */
[----:B------:R-:W-:-:S04]  /*eb50*/  IMAD.WIDE.U32 R100, R107, R49, R100 ;  /* 0x000000316b647225 */ /* 0x000fc800078e0064 */
[----:B------:R-:W-:-:S04]  /*eb60*/  IMAD.WIDE.U32 R80, R148, R46, R80 ;  /* 0x0000002e94507225 */ /* 0x000fc800078e0050 */
[----:B------:R-:W-:Y:S01]  /*eb70*/  IMAD.IADD R103, R150, 0x1, R103 ;  /* 0x0000000196677824 */ /* 0x000fe200078e0267 */
[----:B------:R-:W-:Y:S01]  /*eb80*/  IADD3 R80, P2, PT, R83, R80, RZ ;  /* 0x0000005053507210 */ /* 0x000fe20007f5e0ff */
[----:B------:R-:W-:Y:S02]  /*eb90*/  IMAD.IADD R107, R63, 0x1, R79 ;  /* 0x000000013f6b7824 */ /* 0x000fe400078e024f */
[----:B------:R-:W-:Y:S02]  /*eba0*/  HFMA2 R79, -RZ, RZ, 0, 0 ;  /* 0x00000000ff4f7431 */ /* 0x000fe400000001ff */
[----:B------:R-:W-:Y:S01]  /*ebb0*/  IMAD R82, R78, R65, RZ ;  /* 0x000000414e527224 */ /* 0x000fe200078e02ff */
[----:B------:R-:W-:Y:S01]  /*ebc0*/  IADD3 R104, P1, PT, R103, R156, RZ ;  /* 0x0000009c67687210 */ /* 0x000fe20007f3e0ff */
[----:B------:R-:W-:Y:S01]  /*ebd0*/  IMAD.X R103, RZ, RZ, RZ, P3 ;  /* 0x000000ffff677224 */ /* 0x000fe200018e06ff */
[----:B------:R-:W-:Y:S01]  /*ebe0*/  IADD3 R83, PT, PT, R60, R81, RZ ;  /* 0x000000513c537210 */ /* 0x000fe20007ffe0ff */
[----:B------:R-:W-:-:S02]  /*ebf0*/  IMAD.X R81, RZ, RZ, RZ, P2 ;  /* 0x000000ffff517224 */ /* 0x000fc400010e06ff */
[----:B------:R-:W-:-:S04]  /*ec00*/  IMAD.WIDE.U32 R102, R17, R105, R102 ;  /* 0x0000006911667225 */ /* 0x000fc800078e0066 */
[----:B------:R-:W-:Y:S01]  /*ec10*/  IMAD.HI.U32 R85, R82, R42, R78 ;  /* 0x0000002a52557227 */ /* 0x000fe200078e004e */
[----:B------:R-:W-:Y:S02]  /*ec20*/  IADD3 R78, P3, PT, R84, R100, RZ ;  /* 0x00000064544e7210 */ /* 0x000fe40007f7e0ff */
[----:B------:R-:W-:Y:S01]  /*ec30*/  IADD3 R115, PT, PT, R115, R103, RZ ;  /* 0x0000006773737210 */ /* 0x000fe20007ffe0ff */
[----:B------:R-:W-:Y:S02]  /*ec40*/  IMAD.X R105, RZ, RZ, RZ, P1 ;  /* 0x000000ffff697224 */ /* 0x000fe400008e06ff */
[----:B------:R-:W-:-:S04]  /*ec50*/  IMAD.WIDE.U32 R80, R145, R45, R80 ;  /* 0x0000002d91507225 */ /* 0x000fc800078e0050 */
[----:B------:R-:W-:Y:S01]  /*ec60*/  IMAD.WIDE.U32 R104, R18, R149, R104 ;  /* 0x0000009512687225 */ /* 0x000fe200078e0068 */
[----:B------:R-:W-:Y:S02]  /*ec70*/  IADD3 R80, P4, PT, R107, R80, RZ ;  /* 0x000000506b507210 */ /* 0x000fe40007f9e0ff */
[----:B------:R-:W-:Y:S01]  /*ec80*/  IADD3 R154, PT, PT, R61, R81, RZ ;  /* 0x000000513d9a7210 */ /* 0x000fe20007ffe0ff */
[----:B------:R-:W-:Y:S01]  /*ec90*/  IMAD.X R79, RZ, RZ, RZ, P3 ;  /* 0x000000ffff4f7224 */ /* 0x000fe200018e06ff */
[----:B------:R-:W-:Y:S01]  /*eca0*/  IADD3 R100, P1, PT, R115, R104, RZ ;  /* 0x0000006873647210 */ /* 0x000fe20007f3e0ff */
[----:B------:R-:W-:Y:S02]  /*ecb0*/  IMAD.IADD R101, R41, 0x1, R101 ;  /* 0x0000000129657824 */ /* 0x000fe400078e0265 */
[----:B------:R-:W-:Y:S02]  /*ecc0*/  IMAD.X R107, RZ, RZ, RZ, P5 ;  /* 0x000000ffff6b7224 */ /* 0x000fe400028e06ff */
[----:B------:R-:W-:Y:S01]  /*ecd0*/  IMAD.WIDE.U32 R78, R151, R48, R78 ;  /* 0x00000030974e7225 */ /* 0x000fe200078e004e */
[----:B------:R-:W-:-:S02]  /*ece0*/  IADD3 R84, P2, PT, R101, R102, RZ ;  /* 0x0000006665547210 */ /* 0x000fc40007f5e0ff */
[----:B------:R-:W-:Y:S01]  /*ecf0*/  IADD3.X R101, PT, PT, RZ, RZ, RZ, P1, !PT ;  /* 0x000000ffff657210 */ /* 0x000fe20000ffe4ff */
[----:B------:R-:W-:Y:S01]  /*ed00*/  IMAD.WIDE.U32 R106, R19, R147, R106 ;  /* 0x00000093136a7225 */ /* 0x000fe200078e006a */
[----:B------:R-:W-:Y:S02]  /*ed10*/  IADD3 R78, P3, PT, R83, R78, RZ ;  /* 0x0000004e534e7210 */ /* 0x000fe40007f7e0ff */
[----:B------:R-:W-:Y:S01]  /*ed20*/  IADD3 R79, PT, PT, R58, R79, RZ ;  /* 0x0000004f3a4f7210 */ /* 0x000fe20007ffe0ff */
[----:B------:R-:W-:Y:S02]  /*ed30*/  IMAD.IADD R103, R139, 0x1, R105 ;  /* 0x000000018b677824 */ /* 0x000fe400078e0269 */
[----:B------:R-:W-:Y:S01]  /*ed40*/  IMAD.X R115, RZ, RZ, RZ, P0 ;  /* 0x000000ffff737224 */ /* 0x000fe200000e06ff */
[----:B------:R-:W-:Y:S01]  /*ed50*/  IADD3 R84, P5, PT, R79, R84, RZ ;  /* 0x000000544f547210 */ /* 0x000fe20007fbe0ff */
[----:B------:R-:W-:Y:S01]  /*ed60*/  IMAD.X R81, RZ, RZ, RZ, P4 ;  /* 0x000000ffff517224 */ /* 0x000fe200020e06ff */
[----:B------:R-:W-:Y:S01]  /*ed70*/  IADD3 R102, P4, PT, R103, R106, RZ ;  /* 0x0000006a67667210 */ /* 0x000fe20007f9e0ff */
[----:B------:R-:W-:-:S04]  /*ed80*/  IMAD.WIDE.U32 R100, R17, R152, R100 ;  /* 0x0000009811647225 */ /* 0x000fc800078e0064 */
[----:B------:R-:W-:Y:S02]  /*ed90*/  IMAD.X R103, RZ, RZ, RZ, P2 ;  /* 0x000000ffff677224 */ /* 0x000fe400010e06ff */
[----:B------:R-:W-:Y:S02]  /*eda0*/  IMAD.IADD R107, R140, 0x1, R107 ;  /* 0x000000018c6b7824 */ /* 0x000fe400078e026b */
[----:B------:R-:W-:-:S04]  /*edb0*/  IMAD.WIDE.U32 R114, R142, R20, R114 ;  /* 0x000000148e727225 */ /* 0x000fc800078e0072 */
[----:B------:R-:W-:-:S04]  /*edc0*/  IMAD.WIDE.U32 R80, R153, R44, R80 ;  /* 0x0000002c99507225 */ /* 0x000fc800078e0050 */
[----:B------:R-:W-:Y:S01]  /*edd0*/  IMAD.IADD R85, R64, 0x1, R85 ;  /* 0x0000000140557824 */ /* 0x000fe200078e0255 */
[----:B------:R-:W-:Y:S01]  /*ede0*/  IADD3 R83, PT, PT, R62, R81, RZ ;  /* 0x000000513e537210 */ /* 0x000fe20007ffe0ff */
[----:B------:R-:W-:Y:S01]  /*edf0*/  IMAD.X R79, RZ, RZ, RZ, P3 ;  /* 0x000000ffff4f7224 */ /* 0x000fe200018e06ff */
[----:B------:R-:W-:Y:S01]  /*ee00*/  IADD3 R104, P3, PT, R103, R100, RZ ;  /* 0x0000006467687210 */ /* 0x000fe20007f7e0ff */
[----:B------:R-:W-:Y:S01]  /*ee10*/  IMAD.X R103, RZ, RZ, RZ, P4 ;  /* 0x000000ffff677224 */ /* 0x000fe200020e06ff */
[----:B------:R-:W-:Y:S01]  /*ee20*/  IADD3 R100, P0, PT, R114, R107, RZ ;  /* 0x0000006b72647210 */ /* 0x000fe20007f1e0ff */
[----:B------:R-:W-:Y:S01]  /*ee30*/  IMAD.WIDE.U32 R78, R148, R47, R78 ;  /* 0x0000002f944e7225 */ /* 0x000fe200078e004e */
[----:B------:R-:W-:Y:S02]  /*ee40*/  IADD3 R80, P1, PT, R85, R80, RZ ;  /* 0x0000005055507210 */ /* 0x000fe40007f3e0ff */
[----:B------:R-:W-:Y:S01]  /*ee50*/  IADD3.X R85, PT, PT, RZ, RZ, RZ, P5, !PT ;  /* 0x000000ffff557210 */ /* 0x000fe20002ffe4ff */
[----:B------:R-:W-:Y:S01]  /*ee60*/  IMAD.IADD R81, R150, 0x1, R101 ;  /* 0x0000000196517824 */ /* 0x000fe200078e0265 */
[----:B------:R-:W-:Y:S01]  /*ee70*/  IADD3.X R101, PT, PT, RZ, RZ, RZ, P0, !PT ;  /* 0x000000ffff657210 */ /* 0x000fe200007fe4ff */
[----:B------:R-:W-:Y:S01]  /*ee80*/  IMAD.WIDE.U32 R102, R18, R146, R102 ;  /* 0x0000009212667225 */ /* 0x000fe200078e0066 */
[----:B------:R-:W-:-:S03]  /*ee90*/  IADD3 R154, P0, PT, R154, R78, RZ ;  /* 0x0000004e9a9a7210 */ /* 0x000fc60007f1e0ff */
[----:B------:R-:W-:Y:S01]  /*eea0*/  IMAD.WIDE.U32 R84, R151, R49, R84 ;  /* 0x0000003197547225 */ /* 0x000fe200078e0054 */
[----:B------:R-:W-:Y:S02]  /*eeb0*/  IADD3 R102, P4, PT, R81, R102, RZ ;  /* 0x0000006651667210 */ /* 0x000fe40007f9e0ff */
[----:B------:R-:W-:Y:S01]  /*eec0*/  IADD3.X R81, PT, PT, RZ, RZ, RZ, P1, !PT ;  /* 0x000000ffff517210 */ /* 0x000fe20000ffe4ff */
[----:B------:R-:W-:Y:S01]  /*eed0*/  IMAD.IADD R79, R59, 0x1, R79 ;  /* 0x000000013b4f7824 */ /* 0x000fe200078e024f */
[----:B------:R-:W-:Y:S01]  /*eee0*/  IADD3 R85, PT, PT, R41, R85, RZ ;  /* 0x0000005529557210 */ /* 0x000fe20007ffe0ff */
[----:B------:R-:W-:Y:S02]  /*eef0*/  IMAD.X R155, RZ, RZ, RZ, P0 ;  /* 0x000000ffff9b7224 */ /* 0x000fe400000e06ff */
[----:B------:R-:W-:Y:S01]  /*ef00*/  IMAD.WIDE.U32 R100, R19, R144, R100 ;  /* 0x0000009013647225 */ /* 0x000fe200078e0064 */
[----:B------:R-:W-:Y:S02]  /*ef10*/  IADD3 R78, P5, PT, R79, R84, RZ ;  /* 0x000000544f4e7210 */ /* 0x000fe40007fbe0ff */
[----:B------:R-:W-:Y:S01]  /*ef20*/  IADD3 R104, P0, PT, R85, R104, RZ ;  /* 0x0000006855687210 */ /* 0x000fe20007f1e0ff */
[----:B------:R-:W-:Y:S01]  /*ef30*/  IMAD.IADD R103, R141, 0x1, R103 ;  /* 0x000000018d677824 */ /* 0x000fe200078e0267 */
[----:B------:R-:W-:Y:S01]  /*ef40*/  IADD3.X R79, PT, PT, RZ, RZ, RZ, P5, !PT ;  /* 0x000000ffff4f7210 */ /* 0x000fe20002ffe4ff */
[----:B------:R-:W-:-:S03]  /*ef50*/  IMAD.WIDE.U32 R154, R145, R46, R154 ;  /* 0x0000002e919a7225 */ /* 0x000fc600078e009a */
[----:B------:R-:W-:Y:S01]  /*ef60*/  IADD3 R84, P6, PT, R103, R100, RZ ;  /* 0x0000006467547210 */ /* 0x000fe20007fde0ff */
[----:B------:R-:W-:Y:S01]  /*ef70*/  IMAD.WIDE.U32 R80, R82, R43, R80 ;  /* 0x0000002b52507225 */ /* 0x000fe200078e0050 */
[----:B------:R-:W-:-:S03]  /*ef80*/  IADD3 R100, P1, PT, R83, R154, RZ ;  /* 0x0000009a53647210 */ /* 0x000fc60007f3e0ff */
[----:B------:R-:W-:Y:S02]  /*ef90*/  IMAD.IADD R101, R143, 0x1, R101 ;  /* 0x000000018f657824 */ /* 0x000fe400078e0265 */
[----:B------:R-:W-:Y:S02]  /*efa0*/  IMAD.X R103, RZ, RZ, RZ, P4 ;  /* 0x000000ffff677224 */ /* 0x000fe400020e06ff */
[----:B------:R-:W-:Y:S01]  /*efb0*/  IMAD.IADD R105, R63, 0x1, R81 ;  /* 0x000000013f697824 */ /* 0x000fe200078e0251 */
[----:B------:R-:W-:Y:S01]  /*efc0*/  IADD3 R114, P2, PT, R115, R101, RZ ;  /* 0x0000006573727210 */ /* 0x000fe20007f5e0ff */
[----:B------:R-:W-:Y:S01]  /*efd0*/  IMAD R83, R80, R65, RZ ;  /* 0x0000004150537224 */ /* 0x000fe200078e02ff */
[----:B------:R-:W-:Y:S01]  /*efe0*/  IADD3.X R101, PT, PT, RZ, RZ, RZ, P1, !PT ;  /* 0x000000ffff657210 */ /* 0x000fe20000ffe4ff */
[----:B------:R-:W-:Y:S02]  /*eff0*/  IMAD.MOV.U32 R81, RZ, RZ, RZ ;  /* 0x000000ffff517224 */ /* 0x000fe400078e00ff */
[----:B------:R-:W-:-:S04]  /*f000*/  IMAD.WIDE.U32 R78, R148, R48, R78 ;  /* 0x00000030944e7225 */ /* 0x000fc800078e004e */
[----:B------:R-:W-:-:S04]  /*f010*/  IMAD.WIDE.U32 R102, R17, R149, R102 ;  /* 0x0000009511667225 */ /* 0x000fc800078e0066 */
[----:B------:R-:W-:Y:S02]  /*f020*/  IMAD.X R85, RZ, RZ, RZ, P6 ;  /* 0x000000ffff557224 */ /* 0x000fe400030e06ff */
[----:B------:R-:W-:Y:S02]  /*f030*/  IMAD.IADD R155, R60, 0x1, R155 ;  /* 0x000000013c9b7824 */ /* 0x000fe400078e029b */
[----:B------:R-:W-:Y:S01]  /*f040*/  IMAD.HI.U32 R106, R83, R42, R80 ;  /* 0x0000002a536a7227 */ /* 0x000fe200078e0050 */
[----:B------:R-:W-:Y:S02]  /*f050*/  IADD3.X R81, PT, PT, RZ, RZ, RZ, P3, !PT ;  /* 0x000000ffff517210 */ /* 0x000fe40001ffe4ff */
[----:B------:R-:W-:Y:S01]  /*f060*/  IADD3 R78, P4, PT, R155, R78, RZ ;  /* 0x0000004e9b4e7210 */ /* 0x000fe20007f9e0ff */
[----:B------:R-:W-:Y:S02]  /*f070*/  IMAD.IADD R79, R58, 0x1, R79 ;  /* 0x000000013a4f7824 */ /* 0x000fe400078e024f */
[----:B------:R-:W-:Y:S01]  /*f080*/  IMAD.IADD R139, R139, 0x1, R103 ;  /* 0x000000018b8b7824 */ /* 0x000fe200078e0267 */
[----:B------:R-:W-:Y:S01]  /*f090*/  IADD3 R103, P3, PT, R81, R102, RZ ;  /* 0x0000006651677210 */ /* 0x000fe20007f7e0ff */
[----:B------:R-:W-:Y:S01]  /*f0a0*/  IMAD.WIDE.U32 R84, R18, R147, R84 ;  /* 0x0000009312547225 */ /* 0x000fe200078e0054 */
[----:B------:R-:W-:-:S03]  /*f0b0*/  IADD3 R104, P5, PT, R79, R104, RZ ;  /* 0x000000684f687210 */ /* 0x000fc60007fbe0ff */
[----:B------:R-:W-:Y:S01]  /*f0c0*/  IMAD.WIDE.U32 R100, R153, R45, R100 ;  /* 0x0000002d99647225 */ /* 0x000fe200078e0064 */
[----:B------:R-:W-:-:S03]  /*f0d0*/  IADD3 R107, PT, PT, R140, R85, RZ ;  /* 0x000000558c6b7210 */ /* 0x000fc60007ffe0ff */
[----:B------:R-:W-:Y:S02]  /*f0e0*/  IMAD.X R115, RZ, RZ, RZ, P2 ;  /* 0x000000ffff737224 */ /* 0x000fe400010e06ff */
[----:B------:R-:W-:Y:S01]  /*f0f0*/  IMAD.X R102, RZ, RZ, RZ, P0 ;  /* 0x000000ffff667224 */ /* 0x000fe200000e06ff */
[----:B------:R-:W-:Y:S01]  /*f100*/  IADD3 R80, P0, PT, R139, R84, RZ ;  /* 0x000000548b507210 */ /* 0x000fe20007f1e0ff */
[----:B------:R-:W-:Y:S01]  /*f110*/  IMAD.WIDE.U32 R114, R142, R19, R114 ;  /* 0x000000138e727225 */ /* 0x000fe200078e0072 */
[----:B------:R-:W-:Y:S02]  /*f120*/  IADD3 R84, P2, PT, R105, R100, RZ ;  /* 0x0000006469547210 */ /* 0x000fe40007f5e0ff */
[----:B------:R-:W-:Y:S01]  /*f130*/  IADD3.X R81, PT, PT, RZ, RZ, RZ, P0, !PT ;  /* 0x000000ffff517210 */ /* 0x000fe200007fe4ff */
[----:B------:R-:W-:Y:S01]  /*f140*/  IMAD.X R79, RZ, RZ, RZ, P4 ;  /* 0x000000ffff4f7224 */ /* 0x000fe200020e06ff */
[----:B------:R-:W-:Y:S01]  /*f150*/  IADD3 R100, P0, PT, R114, R107, RZ ;  /* 0x0000006b72647210 */ /* 0x000fe20007f1e0ff */
[----:B------:R-:W-:Y:S01]  /*f160*/  IMAD.X R105, RZ, RZ, RZ, P5 ;  /* 0x000000ffff697224 */ /* 0x000fe200028e06ff */
[----:B------:R-:W-:Y:S01]  /*f170*/  IADD3 R102, P1, PT, R102, R103, RZ ;  /* 0x0000006766667210 */ /* 0x000fe20007f3e0ff */
[----:B------:R-:W-:Y:S01]  /*f180*/  IMAD.WIDE.U32 R78, R145, R47, R78 ;  /* 0x0000002f914e7225 */ /* 0x000fe200078e004e */
[----:B------:R-:W-:-:S03]  /*f190*/  IADD3.X R103, PT, PT, RZ, RZ, RZ, P3, !PT ;  /* 0x000000ffff677210 */ /* 0x000fc60001ffe4ff */
[----:B------:R-:W-:-:S04]  /*f1a0*/  IMAD.WIDE.U32 R104, R148, R49, R104 ;  /* 0x0000003194687225 */ /* 0x000fc800078e0068 */
[----:B------:R-:W-:Y:S02]  /*f1b0*/  IMAD.IADD R85, R61, 0x1, R101 ;  /* 0x000000013d557824 */ /* 0x000fe400078e0265 */
[----:B------:R-:W-:-:S04]  /*f1c0*/  IMAD.WIDE.U32 R80, R17, R146, R80 ;  /* 0x0000009211507225 */ /* 0x000fc800078e0050 */
[----:B------:R-:W-:Y:S01]  /*f1d0*/  IMAD.IADD R79, R59, 0x1, R79 ;  /* 0x000000013b4f7824 */ /* 0x000fe200078e024f */
[----:B------:R-:W-:Y:S01]  /*f1e0*/  IADD3 R114, P5, PT, R103, R80, RZ ;  /* 0x0000005067727210 */ /* 0x000fe20007fbe0ff */
[----:B------:R-:W-:Y:S01]  /*f1f0*/  IMAD.X R101, RZ, RZ, RZ, P0 ;  /* 0x000000ffff657224 */ /* 0x000fe200000e06ff */
[----:B------:R-:W-:Y:S01]  /*f200*/  IADD3 R78, P0, PT, R85, R78, RZ ;  /* 0x0000004e554e7210 */ /* 0x000fe20007f1e0ff */
[----:B------:R-:W-:Y:S01]  /*f210*/  IMAD.IADD R105, R41, 0x1, R105 ;  /* 0x0000000129697824 */ /* 0x000fe200078e0269 */
[----:B------:R-:W-:Y:S01]  /*f220*/  IADD3 R80, P4, PT, R79, R104, RZ ;  /* 0x000000684f507210 */ /* 0x000fe20007f9e0ff */
[----:B------:R-:W-:Y:S01]  /*f230*/  IMAD.WIDE.U32 R100, R18, R144, R100 ;  /* 0x0000009012647225 */ /* 0x000fe200078e0064 */
[----:B------:R-:W-:Y:S02]  /*f240*/  IADD3.X R85, PT, PT, RZ, RZ, RZ, P2, !PT ;  /* 0x000000ffff557210 */ /* 0x000fe400017fe4ff */
[----:B------:R-:W-:Y:S01]  /*f250*/  IADD3 R102, P6, PT, R105, R102, RZ ;  /* 0x0000006669667210 */ /* 0x000fe20007fde0ff */
[----:B------:R-:W-:Y:S01]  /*f260*/  IMAD.X R79, RZ, RZ, RZ, P1 ;  /* 0x000000ffff4f7224 */ /* 0x000fe200008e06ff */
[----:B------:R-:W-:Y:S01]  /*f270*/  IADD3 R141, PT, PT, R141, R81, RZ ;  /* 0x000000518d8d7210 */ /* 0x000fe20007ffe0ff */
[----:B------:R-:W-:-:S02]  /*f280*/  IMAD.IADD R103, R143, 0x1, R101 ;  /* 0x000000018f677824 */ /* 0x000fc400078e0265 */
[----:B------:R-:W-:Y:S01]  /*f290*/  IMAD.WIDE.U32 R84, R82, R44, R84 ;  /* 0x0000002c52547225 */ /* 0x000fe200078e0054 */
[----:B------:R-:W-:Y:S02]  /*f2a0*/  IADD3 R101, P3, PT, R79, R114, RZ ;  /* 0x000000724f657210 */ /* 0x000fe40007f7e0ff */
[----:B------:R-:W-:Y:S01]  /*f2b0*/  IADD3.X R79, PT, PT, RZ, RZ, RZ, P0, !PT ;  /* 0x000000ffff4f7210 */ /* 0x000fe200007fe4ff */
[----:B------:R-:W-:Y:S01]  /*f2c0*/  IMAD.IADD R81, R64, 0x1, R106 ;  /* 0x0000000140517824 */ /* 0x000fe200078e026a */
[----:B------:R-:W-:Y:S01]  /*f2d0*/  IADD3 R100, P1, PT, R141, R100, RZ ;  /* 0x000000648d647210 */ /* 0x000fe20007f3e0ff */
        /* <DEDUP_REMOVED lines=8> */
[----:B------:R-:W-:Y:S01]  /*f360*/  IADD3 R78, P1, PT, R85, R78, RZ ;  /* 0x0000004e554e7210 */ /* 0x000fe20007f3e0ff */
[----:B------:R-:W-:Y:S01]  /*f370*/  IMAD.WIDE.U32 R80, R145, R48, R80 ;  /* 0x0000003091507225 */ /* 0x000fe200078e0050 */
[----:B------:R-:W-:-:S03]  /*f380*/  IADD3.X R103, PT, PT, RZ, RZ, RZ, P5, !PT ;  /* 0x000000ffff677210 */ /* 0x000fc60002ffe4ff */
[----:B------:R-:W-:Y:S02]  /*f390*/  IMAD.IADD R79, R60, 0x1, R79 ;  /* 0x000000013c4f7824 */ /* 0x000fe400078e024f */
[----:B------:R-:W-:-:S03]  /*f3a0*/  IMAD.WIDE.U32 R100, R17, R147, R100 ;  /* 0x0000009311647225 */ /* 0x000fc600078e0064 */
[----:B------:R-:W-:Y:S01]  /*f3b0*/  IADD3 R80, P5, PT, R79, R80, RZ ;  /* 0x000000504f507210 */ /* 0x000fe20007fbe0ff */
[----:B------:R-:W-:Y:S01]  /*f3c0*/  IMAD.X R85, RZ, RZ, RZ, P0 ;  /* 0x000000ffff557224 */ /* 0x000fe200000e06ff */
[----:B------:R-:W-:Y:S01]  /*f3d0*/  IADD3 R105, PT, PT, R140, R101, RZ ;  /* 0x000000658c697210 */ /* 0x000fe20007ffe0ff */
[----:B------:R-:W-:Y:S01]  /*f3e0*/  IMAD.IADD R81, R58, 0x1, R81 ;  /* 0x000000013a517824 */ /* 0x000fe200078e0251 */
[----:B------:R-:W-:Y:S01]  /*f3f0*/  IADD3 R106, P0, PT, R103, R100, RZ ;  /* 0x00000064676a7210 */ /* 0x000fe20007f1e0ff */
[----:B------:R-:W-:Y:S01]  /*f400*/  IMAD.X R79, RZ, RZ, RZ, P1 ;  /* 0x000000ffff4f7224 */ /* 0x000fe200008e06ff */
[----:B------:R-:W-:Y:S01]  /*f410*/  IADD3.X R103, PT, PT, RZ, RZ, RZ, P4, !PT ;  /* 0x000000ffff677210 */ /* 0x000fe200027fe4ff */
[----:B------:R-:W-:-:S04]  /*f420*/  IMAD.WIDE.U32 R84, R83, R43, R84 ;  /* 0x0000002b53547225 */ /* 0x000fc800078e0054 */
[----:B------:R-:W-:Y:S01]  /*f430*/  IMAD.X R101, RZ, RZ, RZ, P3 ;  /* 0x000000ffff657224 */ /* 0x000fe200018e06ff */
[----:B------:R-:W-:Y:S01]  /*f440*/  IADD3 R100, P3, PT, R81, R102, RZ ;  /* 0x0000006651647210 */ /* 0x000fe20007f7e0ff */
[----:B------:R-:W-:-:S03]  /*f450*/  IMAD.WIDE.U32 R78, R82, R45, R78 ;  /* 0x0000002d524e7225 */ /* 0x000fc600078e004e */
[----:B------:R-:W-:Y:S01]  /*f460*/  IADD3 R102, P1, PT, R101, R106, RZ ;  /* 0x0000006a65667210 */ /* 0x000fe20007f3e0ff */
[----:B------:R-:W-:Y:S01]  /*f470*/  IMAD.IADD R85, R63, 0x1, R85 ;  /* 0x000000013f557824 */ /* 0x000fe200078e0255 */
[----:B------:R-:W-:Y:S01]  /*f480*/  IADD3.X R101, PT, PT, RZ, RZ, RZ, P3, !PT ;  /* 0x000000ffff657210 */ /* 0x000fe20001ffe4ff */
[----:B------:R-:W-:Y:S01]  /*f490*/  IMAD.X R81, RZ, RZ, RZ, P5 ;  /* 0x000000ffff517224 */ /* 0x000fe200028e06ff */
[----:B------:R-:W-:Y:S01]  /*f4a0*/  IADD3 R103, P4, PT, R103, R102, RZ ;  /* 0x0000006667677210 */ /* 0x000fe20007f9e0ff */
[----:B------:R-:W-:Y:S01]  /*f4b0*/  IMAD.IADD R79, R61, 0x1, R79 ;  /* 0x000000013d4f7824 */ /* 0x000fe200078e024f */
[----:B------:R-:W-:Y:S01]  /*f4c0*/  IADD3 R78, P3, PT, R85, R78, RZ ;  /* 0x0000004e554e7210 */ /* 0x000fe20007f7e0ff */
[----:B------:R-:W-:Y:S01]  /*f4d0*/  IMAD.WIDE.U32 R80, R153, R47, R80 ;  /* 0x0000002f99507225 */ /* 0x000fe200078e0050 */
[----:B------:R-:W-:-:S03]  /*f4e0*/  MOV R85, RZ ;  /* 0x000000ff00557202 */ /* 0x000fc60000000f00 */
[----:B------:R-:W-:Y:S01]  /*f4f0*/  IMAD R102, R84, R65, RZ ;  /* 0x0000004154667224 */ /* 0x000fe200078e02ff */
[----:B------:R-:W-:Y:S01]  /*f500*/  IADD3 R80, P5, PT, R79, R80, RZ ;  /* 0x000000504f507210 */ /* 0x000fe20007fbe0ff */
[----:B------:R-:W-:Y:S01]  /*f510*/  IMAD.WIDE.U32 R100, R145, R49, R100 ;  /* 0x0000003191647225 */ /* 0x000fe200078e0064 */
[----:B------:R-:W-:-:S03]  /*f520*/  IADD3.X R79, PT, PT, RZ, RZ, RZ, P3, !PT ;  /* 0x000000ffff4f7210 */ /* 0x000fc60001ffe4ff */
[----:B------:R-:W-:Y:S02]  /*f530*/  IMAD.IADD R81, R59, 0x1, R81 ;  /* 0x000000013b517824 */ /* 0x000fe400078e0251 */
[----:B------:R-:W-:-:S03]  /*f540*/  IMAD.HI.U32 R107, R102, R42, R84 ;  /* 0x0000002a666b7227 */ /* 0x000fc600078e0054 */
[----:B------:R-:W-:Y:S01]  /*f550*/  IADD3 R84, P3, PT, R81, R100, RZ ;  /* 0x0000006451547210 */ /* 0x000fe20007f7e0ff */
[----:B------:R-:W-:Y:S01]  /*f560*/  IMAD.IADD R85, R41, 0x1, R101 ;  /* 0x0000000129557824 */ /* 0x000fe200078e0265 */
[----:B------:R-:W-:Y:S01]  /*f570*/  IADD3 R107, PT, PT, R64, R107, RZ ;  /* 0x0000006b406b7210 */ /* 0x000fe20007ffe0ff */
[----:B------:R-:W-:Y:S02]  /*f580*/  IMAD.X R115, RZ, RZ, RZ, P2 ;  /* 0x000000ffff737224 */ /* 0x000fe400010e06ff */
[----:B------:R-:W-:Y:S01]  /*f590*/  IMAD.X R81, RZ, RZ, RZ, P5 ;  /* 0x000000ffff517224 */ /* 0x000fe200028e06ff */
[----:B------:R-:W-:Y:S01]  /*f5a0*/  IADD3 R104, P2, PT, R85, R104, RZ ;  /* 0x0000006855687210 */ /* 0x000fe20007f5e0ff */
[----:B------:R-:W-:-:S04]  /*f5b0*/  IMAD.WIDE.U32 R78, R83, R44, R78 ;  /* 0x0000002c534e7225 */ /* 0x000fc800078e004e */
[----:B------:R-:W-:Y:S01]  /*f5c0*/  IMAD.WIDE.U32 R114, R142, R18, R114 ;  /* 0x000000128e727225 */ /* 0x000fe200078e0072 */
[----:B------:R-:W-:-:S03]  /*f5d0*/  IADD3 R106, P5, PT, R107, R78, RZ ;  /* 0x0000004e6b6a7210 */ /* 0x000fc60007fbe0ff */
[----:B------:R-:W-:Y:S01]  /*f5e0*/  IMAD.X R85, RZ, RZ, RZ, P3 ;  /* 0x000000ffff557224 */ /* 0x000fe200018e06ff */
[----:B------:R-:W-:Y:S01]  /*f5f0*/  IADD3 R100, P6, PT, R114, R105, RZ ;  /* 0x0000006972647210 */ /* 0x000fe20007fde0ff */
[----:B------:R-:W-:-:S03]  /*f600*/  IMAD.WIDE.U32 R80, R82, R46, R80 ;  /* 0x0000002e52507225 */ /* 0x000fc600078e0050 */
[----:B------:R-:W-:Y:S01]  /*f610*/  IADD3.X R101, PT, PT, RZ, RZ, RZ, P6, !PT ;  /* 0x000000ffff657210 */ /* 0x000fe200037fe4ff */
[----:B------:R-:W-:Y:S02]  /*f620*/  IMAD.IADD R79, R62, 0x1, R79 ;  /* 0x000000013e4f7824 */ /* 0x000fe400078e024f */
[----:B------:R-:W-:-:S03]  /*f630*/  IMAD.WIDE.U32 R84, R153, R48, R84 ;  /* 0x0000003099547225 */ /* 0x000fc600078e0054 */
[----:B------:R-:W-:Y:S01]  /*f640*/  IADD3 R78, P3, PT, R79, R80, RZ ;  /* 0x000000504f4e7210 */ /* 0x000fe20007f7e0ff */
[----:B------:R-:W-:Y:S02]  /*f650*/  IMAD.IADD R81, R60, 0x1, R81 ;  /* 0x000000013c517824 */ /* 0x000fe400078e0251 */
[----:B------:R-:W-:Y:S01]  /*f660*/  IMAD.IADD R85, R58, 0x1, R85 ;  /* 0x000000013a557824 */ /* 0x000fe200078e0255 */
[----:B------:R-:W-:Y:S01]  /*f670*/  IADD3.X R79, PT, PT, RZ, RZ, RZ, P3, !PT ;  /* 0x000000ffff4f7210 */ /* 0x000fe20001ffe4ff */
[----:B------:R-:W-:Y:S01]  /*f680*/  IMAD.X R107, RZ, RZ, RZ, P5 ;  /* 0x000000ffff6b7224 */ /* 0x000fe200028e06ff */
[----:B------:R-:W-:Y:S01]  /*f690*/  IADD3 R80, P6, PT, R81, R84, RZ ;  /* 0x0000005451507210 */ /* 0x000fe20007fde0ff */
[----:B------:R-:W-:Y:S01]  /*f6a0*/  IMAD.WIDE.U32 R144, R17, R144, R100 ;  /* 0x0000009011907225 */ /* 0x000fe200078e0064 */
[----:B------:R-:W-:Y:S02]  /*f6b0*/  IADD3 R84, P3, PT, R85, R104, RZ ;  /* 0x0000006855547210 */ /* 0x000fe40007f7e0ff */
[----:B------:R-:W-:Y:S01]  /*f6c0*/  IADD3.X R100, PT, PT, RZ, RZ, RZ, P2, !PT ;  /* 0x000000ffff647210 */ /* 0x000fe200017fe4ff */
[----:B------:R-:W-:-:S02]  /*f6d0*/  IMAD.X R81, RZ, RZ, RZ, P6 ;  /* 0x000000ffff517224 */ /* 0x000fc400030e06ff */
[----:B------:R-:W-:-:S04]  /*f6e0*/  IMAD.WIDE.U32 R106, R102, R43, R106 ;  /* 0x0000002b666a7225 */ /* 0x000fc800078e006a */
[----:B------:R-:W-:-:S04]  /*f6f0*/  IMAD.WIDE.U32 R78, R83, R45, R78 ;  /* 0x0000002d534e7225 */ /* 0x000fc800078e004e */
[----:B------:R-:W-:Y:S01]  /*f700*/  IMAD.X R85, RZ, RZ, RZ, P3 ;  /* 0x000000ffff557224 */ /* 0x000fe200018e06ff */
[----:B------:R-:W-:Y:S01]  /*f710*/  IADD3 R103, P3, PT, R100, R103, RZ ;  /* 0x0000006764677210 */ /* 0x000fe20007f7e0ff */
[----:B------:R-:W-:-:S04]  /*f720*/  IMAD.WIDE.U32 R80, R82, R47, R80 ;  /* 0x0000002f52507225 */ /* 0x000fc800078e0050 */
[----:B------:R-:W-:Y:S01]  /*f730*/  IMAD.IADD R101, R63, 0x1, R107 ;  /* 0x000000013f657824 */ /* 0x000fe200078e026b */
[----:B------:R-:W-:Y:S01]  /*f740*/  IADD3 R81, PT, PT, R59, R81, RZ ;  /* 0x000000513b517210 */ /* 0x000fe20007ffe0ff */
[----:B------:R-:W-:Y:S02]  /*f750*/  IMAD.IADD R79, R61, 0x1, R79 ;  /* 0x000000013d4f7824 */ /* 0x000fe400078e024f */
[----:B------:R-:W-:Y:S01]  /*f760*/  IMAD.WIDE.U32 R84, R153, R49, R84 ;  /* 0x0000003199547225 */ /* 0x000fe200078e0054 */
[----:B------:R-:W-:Y:S02]  /*f770*/  IADD3 R78, P6, PT, R101, R78, RZ ;  /* 0x0000004e654e7210 */ /* 0x000fe40007fde0ff */
[----:B------:R-:W-:Y:S01]  /*f780*/  IADD3 R100, P5, PT, R79, R80, RZ ;  /* 0x000000504f647210 */ /* 0x000fe20007fbe0ff */
[----:B------:R-:W-:Y:S01]  /*f790*/  IMAD.IADD R104, R41, 0x1, R85 ;  /* 0x0000000129687824 */ /* 0x000fe200078e0255 */
[----:B------:R-:W-:Y:S01]  /*f7a0*/  IADD3 R84, P2, PT, R81, R84, RZ ;  /* 0x0000005451547210 */ /* 0x000fe20007f5e0ff */
[----:B------:R-:W-:Y:S01]  /*f7b0*/  IMAD.X R105, RZ, RZ, RZ, P0 ;  /* 0x000000ffff697224 */ /* 0x000fe200000e06ff */
[----:B------:R-:W-:Y:S01]  /*f7c0*/  IADD3.X R79, PT, PT, RZ, RZ, RZ, P6, !PT ;  /* 0x000000ffff4f7210 */ /* 0x000fe200037fe4ff */
[----:B------:R-:W-:Y:S01]  /*f7d0*/  IMAD.X R101, RZ, RZ, RZ, P5 ;  /* 0x000000ffff657224 */ /* 0x000fe200028e06ff */
[----:B------:R-:W-:Y:S01]  /*f7e0*/  IADD3.X R85, PT, PT, RZ, RZ, RZ, P2, !PT ;  /* 0x000000ffff557210 */ /* 0x000fe200017fe4ff */
[----:B------:R-:W-:Y:S01]  /*f7f0*/  IMAD.X R114, RZ, RZ, RZ, P1 ;  /* 0x000000ffff727224 */ /* 0x000fe200008e06ff */
[----:B------:R-:W-:Y:S01]  /*f800*/  IADD3 R104, P2, PT, R104, R103, RZ ;  /* 0x0000006768687210 */ /* 0x000fe20007f5e0ff */
[----:B------:R-:W-:Y:S01]  /*f810*/  IMAD.WIDE.U32 R80, R102, R44, R78 ;  /* 0x0000002c66507225 */ /* 0x000fe200078e004e */
[----:B------:R-:W-:-:S03]  /*f820*/  IADD3 R105, P1, PT, R105, R144, RZ ;  /* 0x0000009069697210 */ /* 0x000fc60007f3e0ff */
[----:B------:R-:W-:Y:S01]  /*f830*/  IMAD.WIDE.U32 R100, R83, R46, R100 ;  /* 0x0000002e53647225 */ /* 0x000fe200078e0064 */
[----:B------:R-:W-:-:S03]  /*f840*/  IADD3 R114, P0, PT, R114, R105, RZ ;  /* 0x0000006972727210 */ /* 0x000fc60007f1e0ff */
[----:B------:R-:W-:-:S04]  /*f850*/  IMAD.WIDE.U32 R84, R82, R48, R84 ;  /* 0x0000003052547225 */ /* 0x000fc800078e0054 */
[----:B------:R-:W-:Y:S01]  /*f860*/  IMAD.IADD R79, R62, 0x1, R81 ;  /* 0x000000013e4f7824 */ /* 0x000fe200078e0251 */
[----:B------:R-:W-:Y:S01]  /*f870*/  IADD3 R85, PT, PT, R58, R85, RZ ;  /* 0x000000553a557210 */ /* 0x000fe20007ffe0ff */
[----:B------:R-:W-:Y:S02]  /*f880*/  IMAD.IADD R101, R60, 0x1, R101 ;  /* 0x000000013c657824 */ /* 0x000fe400078e0265 */
[----:B------:R-:W-:Y:S01]  /*f890*/  IMAD.X R107, RZ, RZ, RZ, P3 ;  /* 0x000000ffff6b7224 */ /* 0x000fe200018e06ff */
[----:B------:R-:W-:Y:S02]  /*f8a0*/  IADD3 R78, P5, PT, R79, R100, RZ ;  /* 0x000000644f4e7210 */ /* 0x000fe40007fbe0ff */
[----:B------:R-:W-:Y:S01]  /*f8b0*/  IADD3 R84, P6, PT, R101, R84, RZ ;  /* 0x0000005465547210 */ /* 0x000fe20007fde0ff */
[----:B------:R-:W-:Y:S01]  /*f8c0*/  IMAD.X R101, RZ, RZ, RZ, P4 ;  /* 0x000000ffff657224 */ /* 0x000fe200020e06ff */
[----:B------:R-:W-:Y:S01]  /*f8d0*/  IADD3 R100, P4, PT, R85, R104, RZ ;  /* 0x0000006855647210 */ /* 0x000fe20007f9e0ff */
[----:B------:R-:W-:Y:S01]  /*f8e0*/  IMAD.X R79, RZ, RZ, RZ, P5 ;  /* 0x000000ffff4f7224 */ /* 0x000fe200028e06ff */
[----:B------:R-:W-:-:S02]  /*f8f0*/  IADD3.X R85, PT, PT, RZ, RZ, RZ, P6, !PT ;  /* 0x000000ffff557210 */ /* 0x000fc400037fe4ff */
[----:B------:R-:W-:Y:S01]  /*f900*/  IADD3 R104, P5, PT, R101, R114, RZ ;  /* 0x0000007265687210 */ /* 0x000fe20007fbe0ff */
[----:B------:R-:W-:Y:S02]  /*f910*/  IMAD.X R101, RZ, RZ, RZ, P4 ;  /* 0x000000ffff657224 */ /* 0x000fe400020e06ff */
[----:B------:R-:W-:Y:S01]  /*f920*/  IMAD.WIDE.U32 R78, R102, R45, R78 ;  /* 0x0000002d664e7225 */ /* 0x000fe200078e004e */
[----:B------:R-:W-:-:S03]  /*f930*/  IADD3 R107, P3, PT, R107, R104, RZ ;  /* 0x000000686b6b7210 */ /* 0x000fc60007f7e0ff */
[----:B------:R-:W-:Y:S01]  /*f940*/  IMAD.WIDE.U32 R84, R83, R47, R84 ;  /* 0x0000002f53547225 */ /* 0x000fe200078e0054 */
[----:B------:R-:W-:-:S03]  /*f950*/  IADD3 R103, PT, PT, R61, R79, RZ ;  /* 0x0000004f3d677210 */ /* 0x000fc60007ffe0ff */
[----:B------:R-:W-:Y:S01]  /*f960*/  IMAD.WIDE.U32 R100, R82, R49, R100 ;  /* 0x0000003152647225 */ /* 0x000fe200078e0064 */
[----:B------:R-:W-:Y:S02]  /*f970*/  IADD3 R84, P6, PT, R103, R84, RZ ;  /* 0x0000005467547210 */ /* 0x000fe40007fde0ff */
[----:B------:R-:W-:Y:S01]  /*f980*/  IADD3.X R82, PT, PT, RZ, RZ, RZ, P2, !PT ;  /* 0x000000ffff527210 */ /* 0x000fe200017fe4ff */
[----:B------:R-:W-:Y:S01]  /*f990*/  IMAD.IADD R105, R59, 0x1, R85 ;  /* 0x000000013b697824 */ /* 0x000fe200078e0255 */
[----:B------:R-:W-:Y:S01]  /*f9a0*/  IADD3 R103, PT, PT, R41, R101, RZ ;  /* 0x0000006529677210 */ /* 0x000fe20007ffe0ff */
[----:B------:R-:W-:Y:S02]  /*f9b0*/  IMAD.IADD R114, R143, 0x1, R145 ;  /* 0x000000018f727824 */ /* 0x000fe400078e0291 */
[----:B------:R-:W-:Y:S01]  /*f9c0*/  IMAD.X R85, RZ, RZ, RZ, P6 ;  /* 0x000000ffff557224 */ /* 0x000fe200030e06ff */
[----:B------:R-:W-:Y:S02]  /*f9d0*/  IADD3 R104, P4, PT, R105, R100, RZ ;  /* 0x0000006469687210 */ /* 0x000fe40007f9e0ff */
[----:B------:R-:W-:Y:S01]  /*f9e0*/  IADD3 R114, P2, PT, R115, R114, RZ ;  /* 0x0000007273727210 */ /* 0x000fe20007f5e0ff */
[----:B------:R-:W-:-:S04]  /*f9f0*/  IMAD.WIDE.U32 R84, R102, R46, R84 ;  /* 0x0000002e66547225 */ /* 0x000fc800078e0054 */
[----:B------:R-:W-:Y:S01]  /*fa00*/  IMAD.X R105, RZ, RZ, RZ, P4 ;  /* 0x000000ffff697224 */ /* 0x000fe200020e06ff */
[----:B------:R-:W-:Y:S01]  /*fa10*/  IADD3 R82, P4, PT, R82, R107, RZ ;  /* 0x0000006b52527210 */ /* 0x000fe20007f9e0ff */
[----:B------:R-:W-:Y:S02]  /*fa20*/  IMAD.X R115, RZ, RZ, RZ, P2 ;  /* 0x000000ffff737224 */ /* 0x000fe400010e06ff */
[----:B------:R-:W-:Y:S01]  /*fa30*/  IMAD.WIDE.U32 R104, R83, R48, R104 ;  /* 0x0000003053687225 */ /* 0x000fe200078e0068 */
[----:B------:R-:W-:-:S03]  /*fa40*/  IADD3 R103, P2, PT, R103, R82, RZ ;  /* 0x0000005267677210 */ /* 0x000fc60007f5e0ff */
[----:B------:R-:W-:Y:S01]  /*fa50*/  IMAD.IADD R101, R60, 0x1, R85 ;  /* 0x000000013c657824 */ /* 0x000fe200078e0255 */
[----:B------:R-:W-:Y:S01]  /*fa60*/  IADD3 R100, PT, PT, R58, R105, RZ ;  /* 0x000000693a647210 */ /* 0x000fe20007ffe0ff */
[----:B------:R-:W-:-:S03]  /*fa70*/  IMAD.WIDE.U32 R142, R142, R17, R114 ;  /* 0x000000118e8e7225 */ /* 0x000fc600078e0072 */
[----:B------:R-:W-:Y:S01]  /*fa80*/  IADD3 R114, P6, PT, R101, R104, RZ ;  /* 0x0000006865727210 */ /* 0x000fe20007fde0ff */
[----:B------:R-:W-:Y:S01]  /*fa90*/  IMAD.X R105, RZ, RZ, RZ, P1 ;  /* 0x000000ffff697224 */ /* 0x000fe200008e06ff */
[----:B------:R-:W-:Y:S01]  /*faa0*/  IADD3 R100, P1, PT, R100, R103, RZ ;  /* 0x0000006764647210 */ /* 0x000fe20007f3e0ff */
[----:B------:R-:W-:Y:S01]  /*fab0*/  IMAD.X R82, RZ, RZ, RZ, P0 ;  /* 0x000000ffff527224 */ /* 0x000fe200000e06ff */
[----:B------:R-:W-:Y:S01]  /*fac0*/  IADD3.X R115, PT, PT, RZ, RZ, RZ, P6, !PT ;  /* 0x000000ffff737210 */ /* 0x000fe200037fe4ff */
[----:B------:R-:W-:Y:S01]  /*fad0*/  IMAD.X R103, RZ, RZ, RZ, P5 ;  /* 0x000000ffff677224 */ /* 0x000fe200028e06ff */
[----:B------:R-:W-:Y:S01]  /*fae0*/  IADD3 R101, P0, PT, R142, R105, RZ ;  /* 0x000000698e657210 */ /* 0x000fe20007f1e0ff */
[----:B------:R-:W-:Y:S02]  /*faf0*/  IMAD.MOV.U32 R105, RZ, RZ, R80 ;  /* 0x000000ffff697224 */ /* 0x000fe400078e0050 */
[----:B------:R-:W-:Y:S01]  /*fb00*/  IMAD.WIDE.U32 R114, R102, R47, R114 ;  /* 0x0000002f66727225 */ /* 0x000fe200078e0072 */
[----:B------:R-:W-:-:S03]  /*fb10*/  IADD3 R82, P5, PT, R82, R101, RZ ;  /* 0x0000006552527210 */ /* 0x000fc60007fbe0ff */
[----:B------:R-:W-:Y:S01]  /*fb20*/  IMAD.X R101, RZ, RZ, RZ, P1 ;  /* 0x000000ffff657224 */ /* 0x000fe200008e06ff */
[----:B------:R-:W-:Y:S01]  /*fb30*/  IADD3 R103, P1, PT, R103, R82, RZ ;  /* 0x0000005267677210 */ /* 0x000fe20007f3e0ff */
[----:B------:R-:W-:Y:S01]  /*fb40*/  IMAD.IADD R141, R59, 0x1, R115 ;  /* 0x000000013b8d7824 */ /* 0x000fe200078e0273 */
[----:B------:R-:W-:Y:S01]  /*fb50*/  IADD3.X R82, PT, PT, RZ, RZ, RZ, P3, !PT ;  /* 0x000000ffff527210 */ /* 0x000fe20001ffe4ff */
[----:B------:R-:W-:-:S03]  /*fb60*/  IMAD.WIDE.U32 R100, R83, R49, R100 ;  /* 0x0000003153647225 */ /* 0x000fc600078e0064 */
[----:B------:R-:W-:Y:S01]  /*fb70*/  IADD3 R82, P3, PT, R82, R103, RZ ;  /* 0x0000006752527210 */ /* 0x000fe20007f7e0ff */
[----:B------:R-:W-:Y:S01]  /*fb80*/  IMAD.X R83, RZ, RZ, RZ, P4 ;  /* 0x000000ffff537224 */ /* 0x000fe200020e06ff */
[----:B------:R-:W-:Y:S01]  /*fb90*/  IADD3 R140, P6, PT, R141, R100, RZ ;  /* 0x000000648d8c7210 */ /* 0x000fe20007fde0ff */
[----:B------:R-:W-:Y:S01]  /*fba0*/  IMAD.X R142, RZ, RZ, RZ, P5 ;  /* 0x000000ffff8e7224 */ /* 0x000fe200028e06ff */
[----:B------:R-:W-:Y:S01]  /*fbb0*/  IADD3.X R100, PT, PT, RZ, RZ, RZ, P1, !PT ;  /* 0x000000ffff647210 */ /* 0x000fe20000ffe4ff */
[----:B------:R-:W-:Y:S01]  /*fbc0*/  IMAD.MOV.U32 R104, RZ, RZ, R78 ;  /* 0x000000ffff687224 */ /* 0x000fe200078e004e */
[----:B------:R-:W-:Y:S01]  /*fbd0*/  IADD3 R83, P4, PT, R83, R82, RZ ;  /* 0x0000005253537210 */ /* 0x000fe20007f9e0ff */
[----:B------:R-:W-:Y:S01]  /*fbe0*/  IMAD.X R141, RZ, RZ, RZ, P6 ;  /* 0x000000ffff8d7224 */ /* 0x000fe200030e06ff */
[----:B------:R-:W-:Y:S02]  /*fbf0*/  IADD3.X R82, PT, PT, RZ, RZ, RZ, P2, !PT ;  /* 0x000000ffff527210 */ /* 0x000fe400017fe4ff */
[----:B------:R-:W-:Y:S01]  /*fc00*/  MOV R103, R84 ;  /* 0x0000005400677202 */ /* 0x000fe20000000f00 */
[----:B------:R-:W-:Y:S01]  /*fc10*/  IMAD.WIDE.U32 R140, R102, R48, R140 ;  /* 0x00000030668c7225 */ /* 0x000fe200078e008c */
[----:B------:R-:W-:-:S03]  /*fc20*/  IADD3 R82, P2, PT, R82, R83, RZ ;  /* 0x0000005352527210 */ /* 0x000fc60007f5e0ff */
[----:B------:R-:W-:Y:S01]  /*fc30*/  IMAD.IADD R83, R41, 0x1, R101 ;  /* 0x0000000129537824 */ /* 0x000fe200078e0265 */
[----:B------:R-:W-:-:S04]  /*fc40*/  IADD3.X R101, PT, PT, RZ, RZ, RZ, P0, !PT ;  /* 0x000000ffff657210 */ /* 0x000fc800007fe4ff */
[----:B------:R-:W-:Y:S01]  /*fc50*/  IADD3 R83, P0, PT, R83, R82, RZ ;  /* 0x0000005253537210 */ /* 0x000fe20007f1e0ff */
[----:B------:R-:W-:Y:S01]  /*fc60*/  IMAD.IADD R82, R58, 0x1, R141 ;  /* 0x000000013a527824 */ /* 0x000fe200078e028d */
[----:B------:R-:W-:Y:S01]  /*fc70*/  IADD3 R142, PT, PT, R142, R143, R101 ;  /* 0x0000008f8e8e7210 */ /* 0x000fe20007ffe065 */
[----:B------:R-:W-:-:S03]  /*fc80*/  IMAD.X R101, RZ, RZ, RZ, P3 ;  /* 0x000000ffff657224 */ /* 0x000fc600018e06ff */
[----:B------:R-:W-:Y:S02]  /*fc90*/  IADD3 R82, P5, PT, R82, R83, RZ ;  /* 0x0000005352527210 */ /* 0x000fe40007fbe0ff */
[----:B------:R-:W-:Y:S01]  /*fca0*/  IADD3 R142, PT, PT, R101, R142, R100 ;  /* 0x0000008e658e7210 */ /* 0x000fe20007ffe064 */
[----:B------:R-:W-:Y:S01]  /*fcb0*/  IMAD.X R101, RZ, RZ, RZ, P2 ;  /* 0x000000ffff657224 */ /* 0x000fe200010e06ff */
[----:B------:R-:W-:Y:S01]  /*fcc0*/  IADD3.X R100, PT, PT, RZ, RZ, RZ, P4, !PT ;  /* 0x000000ffff647210 */ /* 0x000fe200027fe4ff */
[----:B------:R-:W-:-:S03]  /*fcd0*/  IMAD.X R83, RZ, RZ, RZ, P5 ;  /* 0x000000ffff537224 */ /* 0x000fc600028e06ff */
[----:B------:R-:W-:Y:S01]  /*fce0*/  IADD3 R142, PT, PT, R101, R142, R100 ;  /* 0x0000008e658e7210 */ /* 0x000fe20007ffe064 */
[----:B------:R-:W-:-:S04]  /*fcf0*/  IMAD.WIDE.U32 R82, R102, R49, R82 ;  /* 0x0000003166527225 */ /* 0x000fc800078e0052 */
[----:B------:R-:W-:Y:S01]  /*fd00*/  IMAD.X R100, RZ, RZ, RZ, P0 ;  /* 0x000000ffff647224 */ /* 0x000fe200000e06ff */
[----:B------:R-:W-:Y:S01]  /*fd10*/  IADD3 R107, PT, PT, R41, R83, RZ ;  /* 0x00000053296b7210 */ /* 0x000fe20007ffe0ff */
[----:B------:R-:W-:Y:S02]  /*fd20*/  IMAD.MOV.U32 R102, RZ, RZ, R114 ;  /* 0x000000ffff667224 */ /* 0x000fe400078e0072 */
[----:B------:R-:W-:Y:S01]  /*fd30*/  IMAD.MOV.U32 R101, RZ, RZ, R140 ;  /* 0x000000ffff657224 */ /* 0x000fe200078e008c */
        /* <DEDUP_REMOVED lines=29> */
.L_x_39:
        /* <DEDUP_REMOVED lines=23> */
.L_x_40:
[----:B------:R-:W-:-:S04]  /*10080*/  IMAD.WIDE.U32 R78, R76, R16, RZ ;  /* 0x000000104c4e7225 */ /* 0x000fc800078e00ff */
[----:B------:R-:W-:Y:S01]  /*10090*/  IMAD.MOV.U32 R81, RZ, RZ, RZ ;  /* 0x000000ffff517224 */ /* 0x000fe200078e00ff */
[----:B------:R-:W-:Y:S01]  /*100a0*/  IADD3 R80, PT, PT, R135, R79, RZ ;  /* 0x0000004f87507210 */ /* 0x000fe20007ffe0ff */
[----:B------:R-:W-:Y:S02]  /*100b0*/  IMAD R147, R78, R65, RZ ;  /* 0x000000414e937224 */ /* 0x000fe400078e02ff */
[----:B------:R-:W-:Y:S02]  /*100c0*/  IMAD.MOV.U32 R79, RZ, RZ, RZ ;  /* 0x000000ffff4f7224 */ /* 0x000fe400078e00ff */
[----:B------:R-:W-:-:S04]  /*100d0*/  IMAD.WIDE.U32 R80, R16, R75, R80 ;  /* 0x0000004b10507225 */ /* 0x000fc800078e0050 */
[----:B------:R-:W-:Y:S02]  /*100e0*/  IMAD.IADD R82, R134, 0x1, R81 ;  /* 0x0000000186527824 */ /* 0x000fe400078e0251 */
[----:B------:R-:W-:Y:S02]  /*100f0*/  HFMA2 R81, -RZ, RZ, 0, 0 ;  /* 0x00000000ff517431 */ /* 0x000fe400000001ff */
[----:B------:R-:W-:Y:S02]  /*10100*/  IMAD.MOV.U32 R83, RZ, RZ, RZ ;  /* 0x000000ffff537224 */ /* 0x000fe400078e00ff */
[----:B------:R-:W-:-:S04]  /*10110*/  IMAD.HI.U32 R85, R147, R42, R78 ;  /* 0x0000002a93557227 */ /* 0x000fc800078e004e */
[----:B------:R-:W-:-:S04]  /*10120*/  IMAD.WIDE.U32 R78, R16, R74, R82 ;  /* 0x0000004a104e7225 */ /* 0x000fc800078e0052 */
[----:B------:R-:W-:-:S04]  /*10130*/  IMAD.WIDE.U32 R80, R15, R76, R80 ;  /* 0x0000004c0f507225 */ /* 0x000fc800078e0050 */
[----:B------:R-:W-:Y:S01]  /*10140*/  IMAD.MOV.U32 R142, RZ, RZ, RZ ;  /* 0x000000ffff8e7224 */ /* 0x000fe200078e00ff */
[----:B------:R-:W-:Y:S01]  /*10150*/  IADD3 R83, PT, PT, R135, R81, RZ ;  /* 0x0000005187537210 */ /* 0x000fe20007ffe0ff */
[----:B------:R-:W-:-:S03]  /*10160*/  IMAD.IADD R81, R64, 0x1, R85 ;  /* 0x0000000140517824 */ /* 0x000fc600078e0255 */
[----:B------:R-:W-:Y:S01]  /*10170*/  IADD3 R82, P0, PT, R83, R78, RZ ;  /* 0x0000004e53527210 */ /* 0x000fe20007f1e0ff */
[----:B------:R-:W-:Y:S01]  /*10180*/  IMAD.IADD R78, R133, 0x1, R79 ;  /* 0x00000001854e7824 */ /* 0x000fe200078e024f */
[----:B------:R-:W-:Y:S01]  /*10190*/  IADD3 R80, P1, PT, R81, R80, RZ ;  /* 0x0000005051507210 */ /* 0x000fe20007f3e0ff */
[----:B------:R-:W-:Y:S02]  /*101a0*/  IMAD.MOV.U32 R79, RZ, RZ, RZ ;  /* 0x000000ffff4f7224 */ /* 0x000fe400078e00ff */
[----:B------:R-:W-:Y:S01]  /*101b0*/  IMAD.X R83, RZ, RZ, RZ, P0 ;  /* 0x000000ffff537224 */ /* 0x000fe200000e06ff */
[----:B------:R-:W-:Y:S01]  /*101c0*/  IADD3.X R81, PT, PT, RZ, RZ, RZ, P1, !PT ;  /* 0x000000ffff517210 */ /* 0x000fe20000ffe4ff */
[----:B------:R-:W-:-:S04]  /*101d0*/  IMAD.WIDE.U32 R78, R16, R73, R78 ;  /* 0x00000049104e7225 */ /* 0x000fc800078e004e */
[----:B------:R-:W-:-:S04]  /*101e0*/  IMAD.WIDE.U32 R82, R15, R75, R82 ;  /* 0x0000004b0f527225 */ /* 0x000fc800078e0052 */
[----:B------:R-:W-:Y:S01]  /*101f0*/  IMAD.WIDE.U32 R80, R147, R43, R80 ;  /* 0x0000002b93507225 */ /* 0x000fe200078e0050 */
[----:B------:R-:W-:-:S03]  /*10200*/  IADD3 R85, PT, PT, R134, R83, RZ ;  /* 0x0000005386557210 */ /* 0x000fc60007ffe0ff */
[----:B------:R-:W-:Y:S01]  /*10210*/  IMAD.MOV.U32 R83, RZ, RZ, RZ ;  /* 0x000000ffff537224 */ /* 0x000fe200078e00ff */
[----:B------:R-:W-:Y:S01]  /*10220*/  IADD3 R84, P0, PT, R85, R78, RZ ;  /* 0x0000004e55547210 */ /* 0x000fe20007f1e0ff */
[----:B------:R-:W-:Y:S02]  /*10230*/  IMAD.IADD R81, R63, 0x1, R81 ;  /* 0x000000013f517824 */ /* 0x000fe400078e0251 */
[----:B------:R-:W-:Y:S01]  /*10240*/  IMAD.WIDE.U32 R82, R14, R76, R82 ;  /* 0x0000004c0e527225 */ /* 0x000fe200078e0052 */
[----:B------:R-:W-:-:S03]  /*10250*/  IADD3.X R85, PT, PT, RZ, RZ, RZ, P0, !PT ;  /* 0x000000ffff557210 */ /* 0x000fc600007fe4ff */
[----:B------:R-:W-:Y:S01]  /*10260*/  IMAD.IADD R78, R132, 0x1, R79 ;  /* 0x00000001844e7824 */ /* 0x000fe200078e024f */
[----:B------:R-:W-:Y:S01]  /*10270*/  IADD3 R82, P0, PT, R81, R82, RZ ;  /* 0x0000005251527210 */ /* 0x000fe20007f1e0ff */
[----:B------:R-:W-:Y:S01]  /*10280*/  IMAD.IADD R83, R135, 0x1, R83 ;  /* 0x0000000187537824 */ /* 0x000fe200078e0253 */
[----:B------:R-:W-:Y:S01]  /*10290*/  MOV R81, RZ ;  /* 0x000000ff00517202 */ /* 0x000fe20000000f00 */
[----:B------:R-:W-:Y:S02]  /*102a0*/  IMAD R146, R80, R65, RZ ;  /* 0x0000004150927224 */ /* 0x000fe400078e02ff */
[----:B------:R-:W-:-:S04]  /*102b0*/  IMAD.WIDE.U32 R84, R15, R74, R84 ;  /* 0x0000004a0f547225 */ /* 0x000fc800078e0054 */
[----:B------:R-:W-:Y:S01]  /*102c0*/  IMAD.MOV.U32 R79, RZ, RZ, RZ ;  /* 0x000000ffff4f7224 */ /* 0x000fe200078e00ff */
[----:B------:R-:W-:Y:S01]  /*102d0*/  IADD3 R84, P1, PT, R83, R84, RZ ;  /* 0x0000005453547210 */ /* 0x000fe20007f3e0ff */
[----:B------:R-:W-:Y:S01]  /*102e0*/  IMAD.HI.U32 R115, R146, R42, R80 ;  /* 0x0000002a92737227 */ /* 0x000fe200078e0050 */
[----:B------:R-:W-:-:S03]  /*102f0*/  IADD3.X R83, PT, PT, RZ, RZ, RZ, P0, !PT ;  /* 0x000000ffff537210 */ /* 0x000fc600007fe4ff */
[----:B------:R-:W-:Y:S01]  /*10300*/  IMAD.WIDE.U32 R78, R16, R72, R78 ;  /* 0x00000048104e7225 */ /* 0x000fe200078e004e */
[----:B------:R-:W-:-:S03]  /*10310*/  IADD3 R115, PT, PT, R64, R115, RZ ;  /* 0x0000007340737210 */ /* 0x000fc60007ffe0ff */
[----:B------:R-:W-:Y:S02]  /*10320*/  IMAD.IADD R81, R133, 0x1, R85 ;  /* 0x0000000185517824 */ /* 0x000fe400078e0255 */
[----:B------:R-:W-:Y:S02]  /*10330*/  IMAD.X R85, RZ, RZ, RZ, P1 ;  /* 0x000000ffff557224 */ /* 0x000fe400008e06ff */
[----:B------:R-:W-:Y:S01]  /*10340*/  IMAD.WIDE.U32 R82, R147, R44, R82 ;  /* 0x0000002c93527225 */ /* 0x000fe200078e0052 */
[----:B------:R-:W-:-:S03]  /*10350*/  IADD3 R78, P0, PT, R81, R78, RZ ;  /* 0x0000004e514e7210 */ /* 0x000fc60007f1e0ff */
[----:B------:R-:W-:Y:S02]  /*10360*/  IMAD.IADD R80, R131, 0x1, R79 ;  /* 0x0000000183507824 */ /* 0x000fe400078e024f */
[----:B------:R-:W-:-:S04]  /*10370*/  IMAD.WIDE.U32 R84, R14, R75, R84 ;  /* 0x0000004b0e547225 */ /* 0x000fc800078e0054 */
[----:B------:R-:W-:Y:S01]  /*10380*/  IMAD.X R79, RZ, RZ, RZ, P0 ;  /* 0x000000ffff4f7224 */ /* 0x000fe200000e06ff */
[----:B------:R-:W-:Y:S01]  /*10390*/  IADD3 R82, P0, PT, R115, R82, RZ ;  /* 0x0000005273527210 */ /* 0x000fe20007f1e0ff */
[----:B------:R-:W-:Y:S01]  /*103a0*/  IMAD.IADD R139, R62, 0x1, R83 ;  /* 0x000000013e8b7824 */ /* 0x000fe200078e0253 */
[----:B------:R-:W-:Y:S01]  /*103b0*/  IADD3 R115, PT, PT, R134, R85, RZ ;  /* 0x0000005586737210 */ /* 0x000fe20007ffe0ff */
[----:B------:R-:W-:-:S04]  /*103c0*/  IMAD.WIDE.U32 R78, R15, R73, R78 ;  /* 0x000000490f4e7225 */ /* 0x000fc800078e004e */
[----:B------:R-:W-:Y:S01]  /*103d0*/  IMAD.MOV.U32 R85, RZ, RZ, RZ ;  /* 0x000000ffff557224 */ /* 0x000fe200078e00ff */
[----:B------:R-:W-:Y:S01]  /*103e0*/  IADD3 R114, P1, PT, R115, R78, RZ ;  /* 0x0000004e73727210 */ /* 0x000fe20007f3e0ff */
[----:B------:R-:W-:Y:S01]  /*103f0*/  IMAD.X R83, RZ, RZ, RZ, P0 ;  /* 0x000000ffff537224 */ /* 0x000fe200000e06ff */
[----:B------:R-:W-:Y:S01]  /*10400*/  IADD3 R79, PT, PT, R132, R79, RZ ;  /* 0x0000004f844f7210 */ /* 0x000fe20007ffe0ff */
[----:B------:R-:W-:Y:S01]  /*10410*/  IMAD.WIDE.U32 R84, R13, R76, R84 ;  /* 0x0000004c0d547225 */ /* 0x000fe200078e0054 */
[----:B------:R-:W-:-:S03]  /*10420*/  IADD3.X R115, PT, PT, RZ, RZ, RZ, P1, !PT ;  /* 0x000000ffff737210 */ /* 0x000fc60000ffe4ff */
[----:B------:R-:W-:Y:S01]  /*10430*/  IMAD.MOV.U32 R81, RZ, RZ, RZ ;  /* 0x000000ffff517224 */ /* 0x000fe200078e00ff */
[----:B------:R-:W-:Y:S01]  /*10440*/  IADD3 R84, P1, PT, R139, R84, RZ ;  /* 0x000000548b547210 */ /* 0x000fe20007f3e0ff */
[----:B------:R-:W-:-:S04]  /*10450*/  IMAD.WIDE.U32 R82, R146, R43, R82 ;  /* 0x0000002b92527225 */ /* 0x000fc800078e0052 */
[----:B------:R-:W-:-:S04]  /*10460*/  IMAD.WIDE.U32 R80, R16, R71, R80 ;  /* 0x0000004710507225 */ /* 0x000fc800078e0050 */
[----:B------:R-:W-:Y:S02]  /*10470*/  IMAD.IADD R139, R63, 0x1, R83 ;  /* 0x000000013f8b7824 */ /* 0x000fe400078e0253 */
[----:B------:R-:W-:Y:S01]  /*10480*/  HFMA2 R83, -RZ, RZ, 0, 0 ;  /* 0x00000000ff537431 */ /* 0x000fe200000001ff */
[----:B------:R-:W-:Y:S01]  /*10490*/  IADD3 R80, P0, PT, R79, R80, RZ ;  /* 0x000000504f507210 */ /* 0x000fe20007f1e0ff */
[----:B------:R-:W-:Y:S02]  /*104a0*/  IMAD.IADD R79, R135, 0x1, R85 ;  /* 0x00000001874f7824 */ /* 0x000fe400078e0255 */
[----:B------:R-:W-:Y:S02]  /*104b0*/  IMAD R145, R82, R65, RZ ;  /* 0x0000004152917224 */ /* 0x000fe400078e02ff */
[----:B------:R-:W-:-:S04]  /*104c0*/  IMAD.WIDE.U32 R114, R14, R74, R114 ;  /* 0x0000004a0e727225 */ /* 0x000fc800078e0072 */
[----:B------:R-:W-:Y:S01]  /*104d0*/  IMAD.IADD R78, R122, 0x1, R81 ;  /* 0x000000017a4e7824 */ /* 0x000fe200078e0251 */
[----:B------:R-:W-:Y:S01]  /*104e0*/  IADD3 R115, PT, PT, R133, R115, RZ ;  /* 0x0000007385737210 */ /* 0x000fe20007ffe0ff */
[----:B------:R-:W-:Y:S02]  /*104f0*/  IMAD.X R81, RZ, RZ, RZ, P0 ;  /* 0x000000ffff517224 */ /* 0x000fe400000e06ff */
[----:B------:R-:W-:Y:S01]  /*10500*/  IMAD.HI.U32 R141, R145, R42, R82 ;  /* 0x0000002a918d7227 */ /* 0x000fe200078e0052 */
[----:B------:R-:W-:-:S03]  /*10510*/  IADD3 R82, P0, PT, R79, R114, RZ ;  /* 0x000000724f527210 */ /* 0x000fc60007f1e0ff */
[----:B------:R-:W-:-:S04]  /*10520*/  IMAD.WIDE.U32 R80, R15, R72, R80 ;  /* 0x000000480f507225 */ /* 0x000fc800078e0050 */
[----:B------:R-:W-:Y:S02]  /*10530*/  IMAD.MOV.U32 R79, RZ, RZ, RZ ;  /* 0x000000ffff4f7224 */ /* 0x000fe400078e00ff */
[----:B------:R-:W-:Y:S01]  /*10540*/  IMAD.X R85, RZ, RZ, RZ, P1 ;  /* 0x000000ffff557224 */ /* 0x000fe200008e06ff */
[----:B------:R-:W-:Y:S01]  /*10550*/  IADD3 R80, P1, PT, R115, R80, RZ ;  /* 0x0000005073507210 */ /* 0x000fe20007f3e0ff */
[----:B------:R-:W-:-:S04]  /*10560*/  IMAD.WIDE.U32 R78, R16, R70, R78 ;  /* 0x00000046104e7225 */ /* 0x000fc800078e004e */
[----:B------:R-:W-:Y:S02]  /*10570*/  IMAD.IADD R81, R131, 0x1, R81 ;  /* 0x0000000183517824 */ /* 0x000fe400078e0251 */
[----:B------:R-:W-:Y:S02]  /*10580*/  IMAD.X R83, RZ, RZ, RZ, P0 ;  /* 0x000000ffff537224 */ /* 0x000fe400000e06ff */
[----:B------:R-:W-:Y:S01]  /*10590*/  IMAD.WIDE.U32 R84, R147, R45, R84 ;  /* 0x0000002d93547225 */ /* 0x000fe200078e0054 */
[----:B------:R-:W-:Y:S02]  /*105a0*/  IADD3 R78, P0, PT, R81, R78, RZ ;  /* 0x0000004e514e7210 */ /* 0x000fe40007f1e0ff */
[----:B------:R-:W-:Y:S01]  /*105b0*/  IADD3.X R81, PT, PT, RZ, RZ, RZ, P1, !PT ;  /* 0x000000ffff517210 */ /* 0x000fe20000ffe4ff */
[----:B------:R-:W-:Y:S01]  /*105c0*/  IMAD.WIDE.U32 R82, R13, R75, R82 ;  /* 0x0000004b0d527225 */ /* 0x000fe200078e0052 */
[----:B------:R-:W-:Y:S02]  /*105d0*/  IADD3 R114, P2, PT, R139, R84, RZ ;  /* 0x000000548b727210 */ /* 0x000fe40007f5e0ff */
[----:B------:R-:W-:Y:S01]  /*105e0*/  IADD3 R139, PT, PT, R61, R85, RZ ;  /* 0x000000553d8b7210 */ /* 0x000fe20007ffe0ff */
[----:B------:R-:W-:Y:S01]  /*105f0*/  IMAD.WIDE.U32 R80, R14, R73, R80 ;  /* 0x000000490e507225 */ /* 0x000fe200078e0050 */
[----:B------:R-:W-:-:S03]  /*10600*/  MOV R85, RZ ;  /* 0x000000ff00557202 */ /* 0x000fc60000000f00 */
[----:B------:R-:W-:Y:S02]  /*10610*/  IMAD.IADD R83, R134, 0x1, R83 ;  /* 0x0000000186537824 */ /* 0x000fe400078e0253 */
[----:B------:R-:W-:Y:S01]  /*10620*/  IMAD.IADD R84, R121, 0x1, R79 ;  /* 0x0000000179547824 */ /* 0x000fe200078e024f */
[----:B------:R-:W-:Y:S01]  /*10630*/  IADD3.X R79, PT, PT, RZ, RZ, RZ, P0, !PT ;  /* 0x000000ffff4f7210 */ /* 0x000fe200007fe4ff */
[----:B------:R-:W-:Y:S01]  /*10640*/  IMAD.X R115, RZ, RZ, RZ, P2 ;  /* 0x000000ffff737224 */ /* 0x000fe200010e06ff */
[----:B------:R-:W-:Y:S01]  /*10650*/  IADD3 R80, P1, PT, R83, R80, RZ ;  /* 0x0000005053507210 */ /* 0x000fe20007f3e0ff */
[----:B------:R-:W-:Y:S02]  /*10660*/  IMAD.MOV.U32 R83, RZ, RZ, RZ ;  /* 0x000000ffff537224 */ /* 0x000fe400078e00ff */
[----:B------:R-:W-:-:S04]  /*10670*/  IMAD.WIDE.U32 R114, R146, R44, R114 ;  /* 0x0000002c92727225 */ /* 0x000fc800078e0072 */
[----:B------:R-:W-:Y:S01]  /*10680*/  IMAD.WIDE.U32 R78, R15, R71, R78 ;  /* 0x000000470f4e7225 */ /* 0x000fe200078e004e */
[----:B------:R-:W-:-:S03]  /*10690*/  IADD3 R143, PT, PT, R62, R115, RZ ;  /* 0x000000733e8f7210 */ /* 0x000fc60007ffe0ff */
[----:B------:R-:W-:Y:S02]  /*106a0*/  IMAD.IADD R81, R132, 0x1, R81 ;  /* 0x0000000184517824 */ /* 0x000fe400078e0251 */
[----:B------:R-:W-:Y:S02]  /*106b0*/  IMAD.IADD R141, R64, 0x1, R141 ;  /* 0x00000001408d7824 */ /* 0x000fe400078e028d */
[----:B------:R-:W-:Y:S01]  /*106c0*/  IMAD.WIDE.U32 R82, R12, R76, R82 ;  /* 0x0000004c0c527225 */ /* 0x000fe200078e0052 */
[----:B------:R-:W-:Y:S02]  /*106d0*/  IADD3 R78, P0, PT, R81, R78, RZ ;  /* 0x0000004e514e7210 */ /* 0x000fe40007f1e0ff */
[----:B------:R-:W-:Y:S01]  /*106e0*/  IADD3 R140, P2, PT, R141, R114, RZ ;  /* 0x000000728d8c7210 */ /* 0x000fe20007f5e0ff */
[----:B------:R-:W-:Y:S01]  /*106f0*/  IMAD.IADD R115, R122, 0x1, R79 ;  /* 0x000000017a737824 */ /* 0x000fe200078e024f */
[----:B------:R-:W-:Y:S01]  /*10700*/  IADD3 R83, PT, PT, R135, R83, RZ ;  /* 0x0000005387537210 */ /* 0x000fe20007ffe0ff */
[----:B------:R-:W-:-:S04]  /*10710*/  IMAD.WIDE.U32 R84, R77, R16, R84 ;  /* 0x000000104d547225 */ /* 0x000fc800078e0054 */
[----:B------:R-:W-:Y:S01]  /*10720*/  IMAD.X R81, RZ, RZ, RZ, P1 ;  /* 0x000000ffff517224 */ /* 0x000fe200008e06ff */
[----:B------:R-:W-:Y:S01]  /*10730*/  IADD3 R114, P1, PT, R139, R82, RZ ;  /* 0x000000528b727210 */ /* 0x000fe20007f3e0ff */
[----:B------:R-:W-:Y:S01]  /*10740*/  IMAD.X R79, RZ, RZ, RZ, P0 ;  /* 0x000000ffff4f7224 */ /* 0x000fe200000e06ff */
[----:B------:R-:W-:Y:S01]  /*10750*/  IADD3 R84, P0, PT, R115, R84, RZ ;  /* 0x0000005473547210 */ /* 0x000fe20007f1e0ff */
[----:B------:R-:W-:Y:S01]  /*10760*/  IMAD.WIDE.U32 R80, R13, R74, R80 ;  /* 0x0000004a0d507225 */ /* 0x000fe200078e0050 */
[----:B------:R-:W-:-:S03]  /*10770*/  IADD3.X R115, PT, PT, RZ, RZ, RZ, P1, !PT ;  /* 0x000000ffff737210 */ /* 0x000fc60000ffe4ff */
[----:B------:R-:W-:Y:S01]  /*10780*/  IMAD.X R141, RZ, RZ, RZ, P2 ;  /* 0x000000ffff8d7224 */ /* 0x000fe200010e06ff */
[----:B------:R-:W-:Y:S01]  /*10790*/  IADD3 R80, P1, PT, R83, R80, RZ ;  /* 0x0000005053507210 */ /* 0x000fe20007f3e0ff */
[----:B------:R-:W-:Y:S02]  /*107a0*/  IMAD.IADD R139, R85, 0x1, R142 ;  /* 0x00000001558b7824 */ /* 0x000fe400078e028e */
        /* <DEDUP_REMOVED lines=8> */
[----:B------:R-:W-:Y:S01]  /*10830*/  IMAD.WIDE.U32 R84, R15, R70, R84 ;  /* 0x000000460f547225 */ /* 0x000fe200078e0054 */
[----:B------:R-:W-:-:S03]  /*10840*/  IADD3 R149, PT, PT, R63, R141, RZ ;  /* 0x0000008d3f957210 */ /* 0x000fc60007ffe0ff */
[----:B------:R-:W-:Y:S01]  /*10850*/  IMAD.X R81, RZ, RZ, RZ, P1 ;  /* 0x000000ffff517224 */ /* 0x000fe200008e06ff */
[----:B------:R-:W-:Y:S01]  /*10860*/  IADD3 R84, P1, PT, R79, R84, RZ ;  /* 0x000000544f547210 */ /* 0x000fe20007f3e0ff */
[----:B------:R-:W-:Y:S02]  /*10870*/  IMAD R143, R140, R65, RZ ;  /* 0x000000418c8f7224 */ /* 0x000fe400078e02ff */
[----:B------:R-:W-:Y:S02]  /*10880*/  IMAD.MOV.U32 R141, RZ, RZ, RZ ;  /* 0x000000ffff8d7224 */ /* 0x000fe400078e00ff */
[----:B------:R-:W-:Y:S02]  /*10890*/  IMAD.IADD R114, R60, 0x1, R115 ;  /* 0x000000013c727824 */ /* 0x000fe400078e0273 */
[----:B------:R-:W-:Y:S02]  /*108a0*/  IMAD.X R83, RZ, RZ, RZ, P2 ;  /* 0x000000ffff537224 */ /* 0x000fe400010e06ff */
[----:B------:R-:W-:-:S04]  /*108b0*/  IMAD.WIDE.U32 R80, R12, R75, R80 ;  /* 0x0000004b0c507225 */ /* 0x000fc800078e0050 */
[----:B------:R-:W-:Y:S01]  /*108c0*/  IMAD.HI.U32 R115, R143, R42, R140 ;  /* 0x0000002a8f737227 */ /* 0x000fe200078e008c */
[----:B------:R-:W-:Y:S02]  /*108d0*/  IADD3 R140, PT, PT, R121, R85, RZ ;  /* 0x00000055798c7210 */ /* 0x000fe40007ffe0ff */
[----:B------:R-:W-:Y:S01]  /*108e0*/  IADD3 R81, PT, PT, R134, R81, RZ ;  /* 0x0000005186517210 */ /* 0x000fe20007ffe0ff */
[----:B------:R-:W-:Y:S01]  /*108f0*/  IMAD.WIDE.U32 R82, R13, R73, R82 ;  /* 0x000000490d527225 */ /* 0x000fe200078e0052 */
[----:B------:R-:W-:-:S03]  /*10900*/  IADD3 R140, P0, PT, R140, R139, RZ ;  /* 0x0000008b8c8c7210 */ /* 0x000fc60007f1e0ff */
[----:B------:R-:W-:Y:S01]  /*10910*/  IMAD.X R85, RZ, RZ, RZ, P1 ;  /* 0x000000ffff557224 */ /* 0x000fe200008e06ff */
[----:B------:R-:W-:Y:S01]  /*10920*/  IADD3 R82, P2, PT, R81, R82, RZ ;  /* 0x0000005251527210 */ /* 0x000fe20007f5e0ff */
[----:B------:R-:W-:Y:S02]  /*10930*/  IMAD.X R79, RZ, RZ, RZ, P3 ;  /* 0x000000ffff4f7224 */ /* 0x000fe400018e06ff */
[----:B------:R-:W-:Y:S02]  /*10940*/  IMAD.IADD R83, R132, 0x1, R83 ;  /* 0x0000000184537824 */ /* 0x000fe400078e0253 */
[----:B------:R-:W-:-:S04]  /*10950*/  IMAD.WIDE.U32 R84, R14, R71, R84 ;  /* 0x000000470e547225 */ /* 0x000fc800078e0054 */
[----:B------:R-:W-:Y:S01]  /*10960*/  IMAD.MOV.U32 R81, RZ, RZ, RZ ;  /* 0x000000ffff517224 */ /* 0x000fe200078e00ff */
[----:B------:R-:W-:Y:S01]  /*10970*/  IADD3 R84, P1, PT, R83, R84, RZ ;  /* 0x0000005453547210 */ /* 0x000fe20007f3e0ff */
[----:B------:R-:W-:Y:S01]  /*10980*/  IMAD.X R141, RZ, RZ, RZ, P0 ;  /* 0x000000ffff8d7224 */ /* 0x000fe200000e06ff */
[----:B------:R-:W-:Y:S01]  /*10990*/  IADD3.X R83, PT, PT, RZ, RZ, RZ, P2, !PT ;  /* 0x000000ffff537210 */ /* 0x000fe200017fe4ff */
[----:B------:R-:W-:-:S04]  /*109a0*/  IMAD.WIDE.U32 R78, R146, R45, R78 ;  /* 0x0000002d924e7225 */ /* 0x000fc800078e004e */
[----:B------:R-:W-:Y:S01]  /*109b0*/  IMAD.WIDE.U32 R80, R11, R76, R80 ;  /* 0x0000004c0b507225 */ /* 0x000fe200078e0050 */
[----:B------:R-:W-:Y:S02]  /*109c0*/  IADD3 R78, P4, PT, R149, R78, RZ ;  /* 0x0000004e954e7210 */ /* 0x000fe40007f9e0ff */
[----:B------:R-:W-:Y:S01]  /*109d0*/  IADD3 R144, PT, PT, R61, R79, RZ ;  /* 0x0000004f3d907210 */ /* 0x000fe20007ffe0ff */
[----:B------:R-:W-:Y:S01]  /*109e0*/  IMAD.IADD R85, R122, 0x1, R85 ;  /* 0x000000017a557824 */ /* 0x000fe200078e0255 */
[----:B------:R-:W-:Y:S01]  /*109f0*/  IADD3 R80, P3, PT, R114, R80, RZ ;  /* 0x0000005072507210 */ /* 0x000fe20007f7e0ff */
[----:B------:R-:W-:-:S04]  /*10a00*/  IMAD.WIDE.U32 R140, R77, R15, R140 ;  /* 0x0000000f4d8c7225 */ /* 0x000fc800078e008c */
[----:B------:R-:W-:Y:S01]  /*10a10*/  IMAD.WIDE.U32 R82, R12, R74, R82 ;  /* 0x0000004a0c527225 */ /* 0x000fe200078e0052 */
[----:B------:R-:W-:Y:S02]  /*10a20*/  IADD3 R114, P0, PT, R85, R140, RZ ;  /* 0x0000008c55727210 */ /* 0x000fe40007f1e0ff */
[----:B------:R-:W-:Y:S01]  /*10a30*/  IADD3.X R85, PT, PT, RZ, RZ, RZ, P1, !PT ;  /* 0x000000ffff557210 */ /* 0x000fe20000ffe4ff */
[----:B------:R-:W-:Y:S01]  /*10a40*/  IMAD.X R79, RZ, RZ, RZ, P4 ;  /* 0x000000ffff4f7224 */ /* 0x000fe200020e06ff */
[----:B------:R-:W-:Y:S01]  /*10a50*/  IADD3 R140, PT, PT, R142, R141, RZ ;  /* 0x0000008d8e8c7210 */ /* 0x000fe20007ffe0ff */
[----:B------:R-:W-:Y:S02]  /*10a60*/  IMAD.IADD R81, R135, 0x1, R81 ;  /* 0x0000000187517824 */ /* 0x000fe400078e0251 */
[----:B------:R-:W-:Y:S02]  /*10a70*/  IMAD.IADD R141, R133, 0x1, R83 ;  /* 0x00000001858d7824 */ /* 0x000fe400078e0253 */
[----:B------:R-:W-:Y:S01]  /*10a80*/  IMAD.IADD R83, R64, 0x1, R115 ;  /* 0x0000000140537824 */ /* 0x000fe200078e0273 */
[----:B------:R-:W-:Y:S01]  /*10a90*/  IADD3.X R115, PT, PT, RZ, RZ, RZ, P0, !PT ;  /* 0x000000ffff737210 */ /* 0x000fe200007fe4ff */
[----:B------:R-:W-:Y:S01]  /*10aa0*/  IMAD.WIDE.U32 R78, R145, R44, R78 ;  /* 0x0000002c914e7225 */ /* 0x000fe200078e004e */
[----:B------:R-:W-:-:S03]  /*10ab0*/  IADD3 R82, P2, PT, R81, R82, RZ ;  /* 0x0000005251527210 */ /* 0x000fc60007f5e0ff */
[----:B------:R-:W-:Y:S01]  /*10ac0*/  IMAD.WIDE.U32 R84, R13, R72, R84 ;  /* 0x000000480d547225 */ /* 0x000fe200078e0054 */
[----:B------:R-:W-:Y:S02]  /*10ad0*/  IADD3 R78, P4, PT, R83, R78, RZ ;  /* 0x0000004e534e7210 */ /* 0x000fe40007f9e0ff */
[----:B------:R-:W-:Y:S01]  /*10ae0*/  IADD3.X R83, PT, PT, RZ, RZ, RZ, P2, !PT ;  /* 0x000000ffff537210 */ /* 0x000fe200017fe4ff */
[----:B------:R-:W-:Y:S01]  /*10af0*/  IMAD.WIDE.U32 R114, R14, R70, R114 ;  /* 0x000000460e727225 */ /* 0x000fe200078e0072 */
[----:B------:R-:W-:-:S03]  /*10b00*/  IADD3 R84, P0, PT, R141, R84, RZ ;  /* 0x000000548d547210 */ /* 0x000fc60007f1e0ff */
[----:B------:R-:W-:Y:S02]  /*10b10*/  IMAD.IADD R85, R131, 0x1, R85 ;  /* 0x0000000183557824 */ /* 0x000fe400078e0255 */
[----:B------:R-:W-:Y:S02]  /*10b20*/  IMAD.X R81, RZ, RZ, RZ, P3 ;  /* 0x000000ffff517224 */ /* 0x000fe400018e06ff */
[----:B------:R-:W-:Y:S01]  /*10b30*/  IMAD.IADD R139, R62, 0x1, R79 ;  /* 0x000000013e8b7824 */ /* 0x000fe200078e024f */
[----:B------:R-:W-:Y:S01]  /*10b40*/  IADD3 R114, P1, PT, R85, R114, RZ ;  /* 0x0000007255727210 */ /* 0x000fe20007f3e0ff */
[----:B------:R-:W-:Y:S01]  /*10b50*/  IMAD.WIDE.U32 R80, R147, R47, R80 ;  /* 0x0000002f93507225 */ /* 0x000fe200078e0050 */
[----:B------:R-:W-:Y:S02]  /*10b60*/  IADD3.X R79, PT, PT, RZ, RZ, RZ, P4, !PT ;  /* 0x000000ffff4f7210 */ /* 0x000fe400027fe4ff */
[----:B------:R-:W-:Y:S01]  /*10b70*/  IADD3.X R85, PT, PT, RZ, RZ, RZ, P0, !PT ;  /* 0x000000ffff557210 */ /* 0x000fe200007fe4ff */
[----:B------:R-:W-:Y:S01]  /*10b80*/  IMAD.WIDE.U32 R82, R11, R75, R82 ;  /* 0x0000004b0b527225 */ /* 0x000fe200078e0052 */
[----:B------:R-:W-:-:S03]  /*10b90*/  IADD3 R80, P3, PT, R144, R80, RZ ;  /* 0x0000005090507210 */ /* 0x000fc60007f7e0ff */
[----:B------:R-:W-:-:S04]  /*10ba0*/  IMAD.WIDE.U32 R78, R143, R43, R78 ;  /* 0x0000002b8f4e7225 */ /* 0x000fc800078e004e */
[----:B------:R-:W-:Y:S02]  /*10bb0*/  IMAD.IADD R115, R121, 0x1, R115 ;  /* 0x0000000179737824 */ /* 0x000fe400078e0273 */
[----:B------:R-:W-:-:S03]  /*10bc0*/  IMAD.WIDE.U32 R84, R12, R73, R84 ;  /* 0x000000490c547225 */ /* 0x000fc600078e0054 */
[----:B------:R-:W-:Y:S01]  /*10bd0*/  IADD3 R140, P0, PT, R115, R140, RZ ;  /* 0x0000008c738c7210 */ /* 0x000fe20007f1e0ff */
[----:B------:R-:W-:Y:S01]  /*10be0*/  IMAD.IADD R83, R134, 0x1, R83 ;  /* 0x0000000186537824 */ /* 0x000fe200078e0253 */
[----:B------:R-:W-:Y:S01]  /*10bf0*/  IADD3.X R115, PT, PT, RZ, RZ, RZ, P1, !PT ;  /* 0x000000ffff737210 */ /* 0x000fe20000ffe4ff */
[----:B------:R-:W-:Y:S02]  /*10c00*/  IMAD.IADD R148, R63, 0x1, R79 ;  /* 0x000000013f947824 */ /* 0x000fe400078e024f */
[----:B------:R-:W-:Y:S02]  /*10c10*/  HFMA2 R79, -RZ, RZ, 0, 0 ;  /* 0x00000000ff4f7431 */ /* 0x000fe400000001ff */
[----:B------:R-:W-:Y:S01]  /*10c20*/  IMAD.IADD R151, R59, 0x1, R81 ;  /* 0x000000013b977824 */ /* 0x000fe200078e0251 */
[----:B------:R-:W-:Y:S01]  /*10c30*/  IADD3 R84, P2, PT, R83, R84, RZ ;  /* 0x0000005453547210 */ /* 0x000fe20007f5e0ff */
[----:B------:R-:W-:Y:S02]  /*10c40*/  IMAD.X R81, RZ, RZ, RZ, P3 ;  /* 0x000000ffff517224 */ /* 0x000fe400018e06ff */
[----:B------:R-:W-:-:S02]  /*10c50*/  IMAD.MOV.U32 R83, RZ, RZ, RZ ;  /* 0x000000ffff537224 */ /* 0x000fc400078e00ff */
[----:B------:R-:W-:Y:S01]  /*10c60*/  IMAD.IADD R149, R132, 0x1, R85 ;  /* 0x0000000184957824 */ /* 0x000fe200078e0255 */
[----:B------:R-:W-:Y:S01]  /*10c70*/  IADD3.X R85, PT, PT, RZ, RZ, RZ, P2, !PT ;  /* 0x000000ffff557210 */ /* 0x000fe200017fe4ff */
[----:B------:R-:W-:-:S04]  /*10c80*/  IMAD.WIDE.U32 R80, R146, R46, R80 ;  /* 0x0000002e92507225 */ /* 0x000fc800078e0050 */
[----:B------:R-:W-:Y:S01]  /*10c90*/  IMAD R144, R78, R65, RZ ;  /* 0x000000414e907224 */ /* 0x000fe200078e02ff */
[----:B------:R-:W-:Y:S01]  /*10ca0*/  IADD3 R80, P4, PT, R139, R80, RZ ;  /* 0x000000508b507210 */ /* 0x000fe20007f9e0ff */
[----:B------:R-:W-:-:S04]  /*10cb0*/  IMAD.WIDE.U32 R82, R10, R76, R82 ;  /* 0x0000004c0a527225 */ /* 0x000fc800078e0052 */
[----:B------:R-:W-:Y:S02]  /*10cc0*/  IMAD.X R141, RZ, RZ, RZ, P0 ;  /* 0x000000ffff8d7224 */ /* 0x000fe400000e06ff */
[----:B------:R-:W-:-:S04]  /*10cd0*/  IMAD.WIDE.U32 R114, R13, R71, R114 ;  /* 0x000000470d727225 */ /* 0x000fc800078e0072 */
[----:B------:R-:W-:Y:S01]  /*10ce0*/  IMAD.HI.U32 R150, R144, R42, R78 ;  /* 0x0000002a90967227 */ /* 0x000fe200078e004e */
[----:B------:R-:W-:Y:S02]  /*10cf0*/  IADD3 R78, P3, PT, R151, R82, RZ ;  /* 0x00000052974e7210 */ /* 0x000fe40007f7e0ff */
[----:B------:R-:W-:Y:S01]  /*10d00*/  IADD3 R82, P1, PT, R149, R114, RZ ;  /* 0x0000007295527210 */ /* 0x000fe20007f3e0ff */
[----:B------:R-:W-:Y:S01]  /*10d10*/  IMAD.IADD R83, R135, 0x1, R83 ;  /* 0x0000000187537824 */ /* 0x000fe200078e0253 */
[----:B------:R-:W-:Y:S01]  /*10d20*/  IADD3.X R79, PT, PT, RZ, RZ, RZ, P3, !PT ;  /* 0x000000ffff4f7210 */ /* 0x000fe20001ffe4ff */
[----:B------:R-:W-:-:S04]  /*10d30*/  IMAD.WIDE.U32 R140, R77, R14, R140 ;  /* 0x0000000e4d8c7225 */ /* 0x000fc800078e008c */
[----:B------:R-:W-:Y:S02]  /*10d40*/  IMAD.IADD R115, R122, 0x1, R115 ;  /* 0x000000017a737824 */ /* 0x000fe400078e0273 */
[----:B------:R-:W-:-:S03]  /*10d50*/  IMAD.WIDE.U32 R84, R11, R74, R84 ;  /* 0x0000004a0b547225 */ /* 0x000fc600078e0054 */
[----:B------:R-:W-:Y:S01]  /*10d60*/  IADD3 R114, P0, PT, R115, R140, RZ ;  /* 0x0000008c73727210 */ /* 0x000fe20007f1e0ff */
[----:B------:R-:W-:Y:S01]  /*10d70*/  IMAD.IADD R139, R60, 0x1, R81 ;  /* 0x000000013c8b7824 */ /* 0x000fe200078e0251 */
[----:B------:R-:W-:Y:S01]  /*10d80*/  IADD3 R84, P2, PT, R83, R84, RZ ;  /* 0x0000005453547210 */ /* 0x000fe20007f5e0ff */
[----:B------:R-:W-:Y:S01]  /*10d90*/  IMAD.X R81, RZ, RZ, RZ, P4 ;  /* 0x000000ffff517224 */ /* 0x000fe200020e06ff */
[----:B------:R-:W-:Y:S01]  /*10da0*/  IADD3 R140, PT, PT, R142, R141, RZ ;  /* 0x0000008d8e8c7210 */ /* 0x000fe20007ffe0ff */
[----:B------:R-:W-:Y:S02]  /*10db0*/  IMAD.X R83, RZ, RZ, RZ, P1 ;  /* 0x000000ffff537224 */ /* 0x000fe400008e06ff */
[----:B------:R-:W-:-:S04]  /*10dc0*/  IMAD.WIDE.U32 R80, R145, R45, R80 ;  /* 0x0000002d91507225 */ /* 0x000fc800078e0050 */
[----:B------:R-:W-:Y:S01]  /*10dd0*/  IMAD.IADD R85, R133, 0x1, R85 ;  /* 0x0000000185557824 */ /* 0x000fe200078e0255 */
[----:B------:R-:W-:Y:S01]  /*10de0*/  IADD3 R148, P1, PT, R148, R80, RZ ;  /* 0x0000005094947210 */ /* 0x000fe20007f3e0ff */
[----:B------:R-:W-:Y:S02]  /*10df0*/  IMAD.X R115, RZ, RZ, RZ, P0 ;  /* 0x000000ffff737224 */ /* 0x000fe400000e06ff */
[----:B------:R-:W-:-:S04]  /*10e00*/  IMAD.WIDE.U32 R82, R12, R72, R82 ;  /* 0x000000480c527225 */ /* 0x000fc800078e0052 */
[----:B------:R-:W-:Y:S01]  /*10e10*/  IMAD.IADD R141, R61, 0x1, R81 ;  /* 0x000000013d8d7824 */ /* 0x000fe200078e0251 */
[----:B------:R-:W-:Y:S01]  /*10e20*/  IADD3 R80, P0, PT, R85, R82, RZ ;  /* 0x0000005255507210 */ /* 0x000fe20007f1e0ff */
[----:B------:R-:W-:Y:S01]  /*10e30*/  IMAD.WIDE.U32 R114, R13, R70, R114 ;  /* 0x000000460d727225 */ /* 0x000fe200078e0072 */
[----:B------:R-:W-:Y:S02]  /*10e40*/  IADD3 R81, PT, PT, R131, R83, RZ ;  /* 0x0000005383517210 */ /* 0x000fe40007ffe0ff */
[----:B------:R-:W-:Y:S01]  /*10e50*/  IADD3.X R85, PT, PT, RZ, RZ, RZ, P2, !PT ;  /* 0x000000ffff557210 */ /* 0x000fe200017fe4ff */
[----:B------:R-:W-:Y:S01]  /*10e60*/  IMAD.WIDE.U32 R78, R147, R48, R78 ;  /* 0x00000030934e7225 */ /* 0x000fe200078e004e */
[----:B------:R-:W-:Y:S02]  /*10e70*/  IADD3 R114, P2, PT, R81, R114, RZ ;  /* 0x0000007251727210 */ /* 0x000fe40007f5e0ff */
[----:B------:R-:W-:Y:S01]  /*10e80*/  IADD3.X R81, PT, PT, RZ, RZ, RZ, P0, !PT ;  /* 0x000000ffff517210 */ /* 0x000fe200007fe4ff */
[----:B------:R-:W-:Y:S01]  /*10e90*/  IMAD.IADD R83, R58, 0x1, R79 ;  /* 0x000000013a537824 */ /* 0x000fe200078e024f */
[----:B------:R-:W-:Y:S01]  /*10ea0*/  IADD3 R78, P3, PT, R139, R78, RZ ;  /* 0x0000004e8b4e7210 */ /* 0x000fe20007f7e0ff */
[----:B------:R-:W-:-:S04]  /*10eb0*/  IMAD.WIDE.U32 R84, R10, R75, R84 ;  /* 0x0000004b0a547225 */ /* 0x000fc800078e0054 */
[----:B------:R-:W-:Y:S02]  /*10ec0*/  IMAD.IADD R79, R121, 0x1, R115 ;  /* 0x00000001794f7824 */ /* 0x000fe400078e0273 */
[----:B------:R-:W-:Y:S02]  /*10ed0*/  IMAD.X R149, RZ, RZ, RZ, P1 ;  /* 0x000000ffff957224 */ /* 0x000fe400008e06ff */
[----:B------:R-:W-:Y:S01]  /*10ee0*/  IMAD.WIDE.U32 R80, R11, R73, R80 ;  /* 0x000000490b507225 */ /* 0x000fe200078e0050 */
[----:B------:R-:W-:-:S03]  /*10ef0*/  IADD3 R140, P1, PT, R79, R140, RZ ;  /* 0x0000008c4f8c7210 */ /* 0x000fc60007f3e0ff */
[----:B------:R-:W-:Y:S02]  /*10f00*/  IMAD.IADD R85, R134, 0x1, R85 ;  /* 0x0000000186557824 */ /* 0x000fe400078e0255 */
[----:B------:R-:W-:Y:S02]  /*10f10*/  IMAD.IADD R115, R64, 0x1, R150 ;  /* 0x0000000140737824 */ /* 0x000fe400078e0296 */
[----:B------:R-:W-:-:S04]  /*10f20*/  IMAD.WIDE.U32 R148, R143, R44, R148 ;  /* 0x0000002c8f947225 */ /* 0x000fc800078e0094 */
[----:B------:R-:W-:Y:S01]  /*10f30*/  IMAD.X R79, RZ, RZ, RZ, P3 ;  /* 0x000000ffff4f7224 */ /* 0x000fe200018e06ff */
[----:B------:R-:W-:Y:S01]  /*10f40*/  IADD3 R80, P3, PT, R85, R80, RZ ;  /* 0x0000005055507210 */ /* 0x000fe20007f7e0ff */
[----:B------:R-:W-:Y:S01]  /*10f50*/  IMAD.IADD R81, R132, 0x1, R81 ;  /* 0x0000000184517824 */ /* 0x000fe200078e0251 */
[----:B------:R-:W-:Y:S01]  /*10f60*/  MOV R85, RZ ;  /* 0x000000ff00557202 */ /* 0x000fe20000000f00 */
[----:B------:R-:W-:Y:S01]  /*10f70*/  IMAD.WIDE.U32 R78, R146, R47, R78 ;  /* 0x0000002f924e7225 */ /* 0x000fe200078e004e */
[----:B------:R-:W-:Y:S02]  /*10f80*/  IADD3 R82, P0, PT, R115, R148, RZ ;  /* 0x0000009473527210 */ /* 0x000fe40007f1e0ff */
[----:B------:R-:W-:Y:S01]  /*10f90*/  IADD3 R148, PT, PT, R62, R149, RZ ;  /* 0x000000953e947210 */ /* 0x000fe20007ffe0ff */
[----:B------:R-:W-:Y:S01]  /*10fa0*/  IMAD.X R115, RZ, RZ, RZ, P2 ;  /* 0x000000ffff737224 */ /* 0x000fe200010e06ff */
[----:B------:R-:W-:Y:S01]  /*10fb0*/  IADD3 R78, P4, PT, R141, R78, RZ ;  /* 0x0000004e8d4e7210 */ /* 0x000fe20007f9e0ff */
[----:B------:R-:W-:-:S04]  /*10fc0*/  IMAD.WIDE.U32 R84, R9, R76, R84 ;  /* 0x0000004c09547225 */ /* 0x000fc800078e0054 */
[----:B------:R-:W-:Y:S01]  /*10fd0*/  IMAD.X R141, RZ, RZ, RZ, P1 ;  /* 0x000000ffff8d7224 */ /* 0x000fe200008e06ff */
[----:B------:R-:W-:Y:S01]  /*10fe0*/  IADD3 R84, P1, PT, R83, R84, RZ ;  /* 0x0000005453547210 */ /* 0x000fe20007f3e0ff */
[----:B------:R-:W-:Y:S01]  /*10ff0*/  IMAD.WIDE.U32 R114, R12, R71, R114 ;  /* 0x000000470c727225 */ /* 0x000fe200078e0072 */
[----:B------:R-:W-:Y:S02]  /*11000*/  IADD3.X R83, PT, PT, RZ, RZ, RZ, P0, !PT ;  /* 0x000000ffff537210 */ /* 0x000fe400007fe4ff */
[----:B------:R-:W-:Y:S01]  /*11010*/  IADD3 R149, PT, PT, R135, R85, RZ ;  /* 0x0000005587957210 */ /* 0x000fe20007ffe0ff */
[----:B------:R-:W-:Y:S01]  /*11020*/  IMAD.IADD R139, R59, 0x1, R79 ;  /* 0x000000013b8b7824 */ /* 0x000fe200078e024f */
[----:B------:R-:W-:Y:S01]  /*11030*/  IADD3 R114, P2, PT, R81, R114, RZ ;  /* 0x0000007251727210 */ /* 0x000fe20007f5e0ff */
[----:B------:R-:W-:Y:S01]  /*11040*/  IMAD.WIDE.U32 R140, R77, R13, R140 ;  /* 0x0000000d4d8c7225 */ /* 0x000fe200078e008c */
[----:B------:R-:W-:-:S03]  /*11050*/  IADD3.X R85, PT, PT, RZ, RZ, RZ, P1, !PT ;  /* 0x000000ffff557210 */ /* 0x000fc60000ffe4ff */
[----:B------:R-:W-:Y:S02]  /*11060*/  IMAD.IADD R79, R122, 0x1, R115 ;  /* 0x000000017a4f7824 */ /* 0x000fe400078e0273 */
[----:B------:R-:W-:Y:S02]  /*11070*/  IMAD.X R81, RZ, RZ, RZ, P3 ;  /* 0x000000ffff517224 */ /* 0x000fe400018e06ff */
[----:B------:R-:W-:Y:S01]  /*11080*/  IMAD.WIDE.U32 R82, R144, R43, R82 ;  /* 0x0000002b90527225 */ /* 0x000fe200078e0052 */
[----:B------:R-:W-:-:S03]  /*11090*/  IADD3 R140, P1, PT, R79, R140, RZ ;  /* 0x0000008c4f8c7210 */ /* 0x000fc60007f3e0ff */
[----:B------:R-:W-:Y:S02]  /*110a0*/  IMAD.X R79, RZ, RZ, RZ, P4 ;  /* 0x000000ffff4f7224 */ /* 0x000fe400020e06ff */
[----:B------:R-:W-:-:S04]  /*110b0*/  IMAD.WIDE.U32 R80, R10, R74, R80 ;  /* 0x0000004a0a507225 */ /* 0x000fc800078e0050 */
[----:B------:R-:W-:Y:S01]  /*110c0*/  IMAD.X R115, RZ, RZ, RZ, P2 ;  /* 0x000000ffff737224 */ /* 0x000fe200010e06ff */
[----:B------:R-:W-:Y:S01]  /*110d0*/  IADD3 R80, P0, PT, R149, R80, RZ ;  /* 0x0000005095507210 */ /* 0x000fe20007f1e0ff */
[----:B------:R-:W-:Y:S02]  /*110e0*/  IMAD.IADD R151, R63, 0x1, R83 ;  /* 0x000000013f977824 */ /* 0x000fe400078e0253 */
[----:B------:R-:W-:Y:S02]  /*110f0*/  HFMA2 R83, -RZ, RZ, 0, 0 ;  /* 0x00000000ff537431 */ /* 0x000fe400000001ff */
[----:B------:R-:W-:-:S04]  /*11100*/  IMAD.WIDE.U32 R78, R145, R46, R78 ;  /* 0x0000002e914e7225 */ /* 0x000fc800078e004e */
[----:B------:R-:W-:Y:S01]  /*11110*/  IMAD.IADD R135, R142, 0x1, R141 ;  /* 0x000000018e877824 */ /* 0x000fe200078e028d */
[----:B------:R-:W-:Y:S01]  /*11120*/  IADD3 R148, P2, PT, R148, R78, RZ ;  /* 0x0000004e94947210 */ /* 0x000fe20007f5e0ff */
[----:B------:R-:W-:Y:S01]  /*11130*/  IMAD.IADD R81, R133, 0x1, R81 ;  /* 0x0000000185517824 */ /* 0x000fe200078e0251 */
[----:B------:R-:W-:Y:S01]  /*11140*/  IADD3 R150, PT, PT, R60, R79, RZ ;  /* 0x0000004f3c967210 */ /* 0x000fe20007ffe0ff */
[----:B------:R-:W-:-:S04]  /*11150*/  IMAD.WIDE.U32 R114, R11, R72, R114 ;  /* 0x000000480b727225 */ /* 0x000fc800078e0072 */
[----:B------:R-:W-:Y:S01]  /*11160*/  IMAD.X R141, RZ, RZ, RZ, P1 ;  /* 0x000000ffff8d7224 */ /* 0x000fe200008e06ff */
[----:B------:R-:W-:Y:S01]  /*11170*/  IADD3 R78, P1, PT, R81, R114, RZ ;  /* 0x00000072514e7210 */ /* 0x000fe20007f3e0ff */
[----:B------:R-:W-:-:S04]  /*11180*/  IMAD.WIDE.U32 R84, R147, R49, R84 ;  /* 0x0000003193547225 */ /* 0x000fc800078e0054 */
[----:B------:R-:W-:Y:S02]  /*11190*/  IMAD R147, R82, R65, RZ ;  /* 0x0000004152937224 */ /* 0x000fe400078e02ff */
[----:B------:R-:W-:Y:S01]  /*111a0*/  IMAD.IADD R79, R131, 0x1, R115 ;  /* 0x00000001834f7824 */ /* 0x000fe200078e0273 */
[----:B------:R-:W-:Y:S01]  /*111b0*/  IADD3 R115, PT, PT, R41, R85, RZ ;  /* 0x0000005529737210 */ /* 0x000fe20007ffe0ff */
[----:B------:R-:W-:-:S04]  /*111c0*/  IMAD.WIDE.U32 R140, R12, R70, R140 ;  /* 0x000000460c8c7225 */ /* 0x000fc800078e008c */
[----:B------:R-:W-:Y:S02]  /*111d0*/  IMAD.X R81, RZ, RZ, RZ, P0 ;  /* 0x000000ffff517224 */ /* 0x000fe400000e06ff */
[----:B------:R-:W-:Y:S01]  /*111e0*/  IMAD.HI.U32 R152, R147, R42, R82 ;  /* 0x0000002a93987227 */ /* 0x000fe200078e0052 */
[----:B------:R-:W-:-:S03]  /*111f0*/  IADD3 R82, P3, PT, R139, R84, RZ ;  /* 0x000000548b527210 */ /* 0x000fc60007f7e0ff */
[----:B------:R-:W-:Y:S01]  /*11200*/  IMAD.X R149, RZ, RZ, RZ, P2 ;  /* 0x000000ffff957224 */ /* 0x000fe200010e06ff */
[----:B------:R-:W-:Y:S01]  /*11210*/  IADD3 R140, P2, PT, R79, R140, RZ ;  /* 0x0000008c4f8c7210 */ /* 0x000fe20007f5e0ff */
[----:B------:R-:W-:Y:S01]  /*11220*/  IMAD.IADD R84, R121, 0x1, R141 ;  /* 0x0000000179547824 */ /* 0x000fe200078e028d */
[----:B------:R-:W-:Y:S01]  /*11230*/  IADD3.X R79, PT, PT, RZ, RZ, RZ, P1, !PT ;  /* 0x000000ffff4f7210 */ /* 0x000fe20000ffe4ff */
[----:B------:R-:W-:-:S03]  /*11240*/  IMAD.WIDE.U32 R80, R9, R75, R80 ;  /* 0x0000004b09507225 */ /* 0x000fc600078e0050 */
[----:B------:R-:W-:Y:S01]  /*11250*/  IADD3 R84, P0, PT, R84, R135, RZ ;  /* 0x0000008754547210 */ /* 0x000fe20007f1e0ff */
[----:B------:R-:W-:Y:S01]  /*11260*/  IMAD.WIDE.U32 R148, R143, R45, R148 ;  /* 0x0000002d8f947225 */ /* 0x000fe200078e0094 */
[----:B------:R-:W-:-:S03]  /*11270*/  IADD3 R115, P1, PT, R115, R80, RZ ;  /* 0x0000005073737210 */ /* 0x000fc60007f3e0ff */
[----:B------:R-:W-:Y:S01]  /*11280*/  IMAD.X R83, RZ, RZ, RZ, P3 ;  /* 0x000000ffff537224 */ /* 0x000fe200018e06ff */
[----:B------:R-:W-:Y:S01]  /*11290*/  IADD3 R80, P3, PT, R151, R148, RZ ;  /* 0x0000009497507210 */ /* 0x000fe20007f7e0ff */
[----:B------:R-:W-:Y:S01]  /*112a0*/  IMAD.IADD R81, R134, 0x1, R81 ;  /* 0x0000000186517824 */ /* 0x000fe200078e0251 */
[----:B------:R-:W-:Y:S01]  /*112b0*/  IADD3 R148, PT, PT, R61, R149, RZ ;  /* 0x000000953d947210 */ /* 0x000fe20007ffe0ff */
[----:B------:R-:W-:-:S04]  /*112c0*/  IMAD.WIDE.U32 R78, R10, R73, R78 ;  /* 0x000000490a4e7225 */ /* 0x000fc800078e004e */
[----:B------:R-:W-:Y:S01]  /*112d0*/  IMAD.X R141, RZ, RZ, RZ, P2 ;  /* 0x000000ffff8d7224 */ /* 0x000fe200010e06ff */
[----:B------:R-:W-:Y:S01]  /*112e0*/  IADD3 R78, P4, PT, R81, R78, RZ ;  /* 0x0000004e514e7210 */ /* 0x000fe20007f9e0ff */
[----:B------:R-:W-:-:S04]  /*112f0*/  IMAD.WIDE.U32 R82, R146, R48, R82 ;  /* 0x0000003092527225 */ /* 0x000fc800078e0052 */
[----:B------:R-:W-:Y:S01]  /*11300*/  IMAD.IADD R79, R132, 0x1, R79 ;  /* 0x00000001844f7824 */ /* 0x000fe200078e024f */
[----:B------:R-:W-:Y:S01]  /*11310*/  IADD3 R150, P2, PT, R150, R82, RZ ;  /* 0x0000005296967210 */ /* 0x000fe20007f5e0ff */
[----:B------:R-:W-:Y:S01]  /*11320*/  IMAD.WIDE.U32 R140, R11, R71, R140 ;  /* 0x000000470b8c7225 */ /* 0x000fe200078e008c */
[----:B------:R-:W-:Y:S02]  /*11330*/  IADD3 R82, PT, PT, R58, R83, RZ ;  /* 0x000000533a527210 */ /* 0x000fe40007ffe0ff */
[----:B------:R-:W-:Y:S01]  /*11340*/  IADD3.X R151, PT, PT, RZ, RZ, RZ, P2, !PT ;  /* 0x000000ffff977210 */ /* 0x000fe200017fe4ff */
[----:B------:R-:W-:Y:S01]  /*11350*/  IMAD.X R85, RZ, RZ, RZ, P0 ;  /* 0x000000ffff557224 */ /* 0x000fe200000e06ff */
[----:B------:R-:W-:Y:S01]  /*11360*/  IADD3 R141, PT, PT, R122, R141, RZ ;  /* 0x0000008d7a8d7210 */ /* 0x000fe20007ffe0ff */
[----:B------:R-:W-:Y:S01]  /*11370*/  IMAD.X R81, RZ, RZ, RZ, P3 ;  /* 0x000000ffff517224 */ /* 0x000fe200018e06ff */
[----:B------:R-:W-:Y:S01]  /*11380*/  IADD3 R114, P3, PT, R79, R140, RZ ;  /* 0x0000008c4f727210 */ /* 0x000fe20007f7e0ff */
[----:B------:R-:W-:Y:S01]  /*11390*/  IMAD.WIDE.U32 R84, R77, R12, R84 ;  /* 0x0000000c4d547225 */ /* 0x000fe200078e0054 */
[----:B------:R-:W-:-:S03]  /*113a0*/  IADD3 R82, P5, PT, R82, R115, RZ ;  /* 0x0000007352527210 */ /* 0x000fc60007fbe0ff */
[----:B------:R-:W-:Y:S01]  /*113b0*/  IMAD.WIDE.U32 R80, R144, R44, R80 ;  /* 0x0000002c90507225 */ /* 0x000fe200078e0050 */
[----:B------:R-:W-:-:S03]  /*113c0*/  IADD3 R134, PT, PT, R142, R85, RZ ;  /* 0x000000558e867210 */ /* 0x000fc60007ffe0ff */
[----:B------:R-:W-:Y:S02]  /*113d0*/  IMAD.IADD R83, R64, 0x1, R152 ;  /* 0x0000000140537824 */ /* 0x000fe400078e0298 */
[----:B------:R-:W-:Y:S01]  /*113e0*/  IMAD.X R79, RZ, RZ, RZ, P4 ;  /* 0x000000ffff4f7224 */ /* 0x000fe200020e06ff */
[----:B------:R-:W-:Y:S01]  /*113f0*/  IADD3 R84, P4, PT, R141, R84, RZ ;  /* 0x000000548d547210 */ /* 0x000fe20007f9e0ff */
[----:B------:R-:W-:Y:S01]  /*11400*/  IMAD.X R115, RZ, RZ, RZ, P3 ;  /* 0x000000ffff737224 */ /* 0x000fe200018e06ff */
[----:B------:R-:W-:Y:S01]  /*11410*/  IADD3 R80, P0, PT, R83, R80, RZ ;  /* 0x0000005053507210 */ /* 0x000fe20007f1e0ff */
[----:B------:R-:W-:-:S04]  /*11420*/  IMAD.WIDE.U32 R78, R9, R74, R78 ;  /* 0x0000004a094e7225 */ /* 0x000fc800078e004e */
[----:B------:R-:W-:Y:S01]  /*11430*/  IMAD.X R83, RZ, RZ, RZ, P5 ;  /* 0x000000ffff537224 */ /* 0x000fe200028e06ff */
[----:B------:R-:W-:Y:S01]  /*11440*/  IADD3 R79, PT, PT, R133, R79, RZ ;  /* 0x0000004f854f7210 */ /* 0x000fe20007ffe0ff */
[----:B------:R-:W-:-:S04]  /*11450*/  IMAD.WIDE.U32 R150, R145, R47, R150 ;  /* 0x0000002f91967225 */ /* 0x000fc800078e0096 */
[----:B------:R-:W-:Y:S01]  /*11460*/  IMAD.IADD R135, R62, 0x1, R81 ;  /* 0x000000013e877824 */ /* 0x000fe200078e0251 */
[----:B------:R-:W-:Y:S01]  /*11470*/  IADD3.X R81, PT, PT, RZ, RZ, RZ, P0, !PT ;  /* 0x000000ffff517210 */ /* 0x000fe200007fe4ff */
[----:B------:R-:W-:Y:S01]  /*11480*/  IMAD.X R139, RZ, RZ, RZ, P1 ;  /* 0x000000ffff8b7224 */ /* 0x000fe200008e06ff */
[----:B------:R-:W-:Y:S01]  /*11490*/  IADD3 R148, P1, PT, R148, R150, RZ ;  /* 0x0000009694947210 */ /* 0x000fe20007f3e0ff */
[----:B------:R-:W-:-:S03]  /*114a0*/  IMAD.WIDE.U32 R114, R10, R72, R114 ;  /* 0x000000480a727225 */ /* 0x000fc600078e0072 */
[----:B------:R-:W-:Y:S01]  /*114b0*/  IADD3 R139, P3, PT, R139, R78, RZ ;  /* 0x0000004e8b8b7210 */ /* 0x000fe20007f7e0ff */
[----:B------:R-:W-:Y:S01]  /*114c0*/  IMAD.X R85, RZ, RZ, RZ, P4 ;  /* 0x000000ffff557224 */ /* 0x000fe200020e06ff */
[----:B------:R-:W-:Y:S01]  /*114d0*/  IADD3 R78, P4, PT, R79, R114, RZ ;  /* 0x000000724f4e7210 */ /* 0x000fe20007f9e0ff */
[----:B------:R-:W-:Y:S01]  /*114e0*/  IMAD.WIDE.U32 R82, R146, R49, R82 ;  /* 0x0000003192527225 */ /* 0x000fe200078e0052 */
[----:B------:R-:W-:Y:S02]  /*114f0*/  IADD3 R115, PT, PT, R131, R115, RZ ;  /* 0x0000007383737210 */ /* 0x000fe40007ffe0ff */
[----:B------:R-:W-:Y:S01]  /*11500*/  IADD3.X R79, PT, PT, RZ, RZ, RZ, P4, !PT ;  /* 0x000000ffff4f7210 */ /* 0x000fe200027fe4ff */
[----:B------:R-:W-:Y:S02]  /*11510*/  IMAD.IADD R151, R59, 0x1, R151 ;  /* 0x000000013b977824 */ /* 0x000fe400078e0297 */
[----:B------:R-:W-:-:S03]  /*11520*/  IMAD.WIDE.U32 R84, R11, R70, R84 ;  /* 0x000000460b547225 */ /* 0x000fc600078e0054 */
[----:B------:R-:W-:Y:S01]  /*11530*/  IADD3 R82, P5, PT, R151, R82, RZ ;  /* 0x0000005297527210 */ /* 0x000fe20007fbe0ff */
[----:B------:R-:W-:Y:S01]  /*11540*/  IMAD.WIDE.U32 R80, R147, R43, R80 ;  /* 0x0000002b93507225 */ /* 0x000fe200078e0050 */
[----:B------:R-:W-:-:S03]  /*11550*/  IADD3 R84, P6, PT, R115, R84, RZ ;  /* 0x0000005473547210 */ /* 0x000fc60007fde0ff */
[----:B------:R-:W-:Y:S02]  /*11560*/  IMAD.X R149, RZ, RZ, RZ, P1 ;  /* 0x000000ffff957224 */ /* 0x000fe400008e06ff */
[----:B------:R-:W-:Y:S02]  /*11570*/  IMAD.IADD R85, R121, 0x1, R85 ;  /* 0x0000000179557824 */ /* 0x000fe400078e0255 */
[----:B------:R-:W-:Y:S02]  /*11580*/  IMAD.IADD R140, R63, 0x1, R81 ;  /* 0x000000013f8c7824 */ /* 0x000fe400078e0251 */
[----:B------:R-:W-:Y:S01]  /*11590*/  IMAD.IADD R114, R41, 0x1, R83 ;  /* 0x0000000129727824 */ /* 0x000fe200078e0253 */
[----:B------:R-:W-:Y:S01]  /*115a0*/  IADD3.X R83, PT, PT, RZ, RZ, RZ, P5, !PT ;  /* 0x000000ffff537210 */ /* 0x000fe20002ffe4ff */
[----:B------:R-:W-:Y:S01]  /*115b0*/  IMAD R133, R80, R65, RZ ;  /* 0x0000004150857224 */ /* 0x000fe200078e02ff */
[----:B------:R-:W-:Y:S01]  /*115c0*/  IADD3 R134, P2, PT, R85, R134, RZ ;  /* 0x0000008655867210 */ /* 0x000fe20007f5e0ff */
[----:B------:R-:W-:Y:S01]  /*115d0*/  IMAD.MOV.U32 R81, RZ, RZ, RZ ;  /* 0x000000ffff517224 */ /* 0x000fe200078e00ff */
[----:B------:R-:W-:Y:S01]  /*115e0*/  IADD3 R139, P1, PT, R114, R139, RZ ;  /* 0x0000008b728b7210 */ /* 0x000fe20007f3e0ff */
[----:B------:R-:W-:-:S04]  /*115f0*/  IMAD.WIDE.U32 R148, R143, R46, R148 ;  /* 0x0000002e8f947225 */ /* 0x000fc800078e0094 */
[----:B------:R-:W-:Y:S01]  /*11600*/  IMAD.HI.U32 R141, R133, R42, R80 ;  /* 0x0000002a858d7227 */ /* 0x000fe200078e0050 */
[----:B------:R-:W-:-:S03]  /*11610*/  IADD3 R114, P0, PT, R135, R148, RZ ;  /* 0x0000009487727210 */ /* 0x000fc60007f1e0ff */
[----:B------:R-:W-:Y:S02]  /*11620*/  IMAD.X R85, RZ, RZ, RZ, P6 ;  /* 0x000000ffff557224 */ /* 0x000fe400030e06ff */
[----:B------:R-:W-:-:S04]  /*11630*/  IMAD.WIDE.U32 R78, R9, R73, R78 ;  /* 0x00000049094e7225 */ /* 0x000fc800078e004e */
[----:B------:R-:W-:Y:S01]  /*11640*/  IMAD.X R81, RZ, RZ, RZ, P3 ;  /* 0x000000ffff517224 */ /* 0x000fe200018e06ff */
[----:B------:R-:W-:Y:S01]  /*11650*/  IADD3 R115, PT, PT, R132, R79, RZ ;  /* 0x0000004f84737210 */ /* 0x000fe20007ffe0ff */
[----:B------:R-:W-:Y:S02]  /*11660*/  IMAD.IADD R149, R60, 0x1, R149 ;  /* 0x000000013c957824 */ /* 0x000fe400078e0295 */
[----:B------:R-:W-:Y:S01]  /*11670*/  IMAD.WIDE.U32 R82, R145, R48, R82 ;  /* 0x0000003091527225 */ /* 0x000fe200078e0052 */
[----:B------:R-:W-:-:S03]  /*11680*/  IADD3 R79, P3, PT, R81, R78, RZ ;  /* 0x0000004e514f7210 */ /* 0x000fc60007f7e0ff */
[----:B------:R-:W-:Y:S01]  /*11690*/  IMAD.WIDE.U32 R84, R10, R71, R84 ;  /* 0x000000470a547225 */ /* 0x000fe200078e0054 */
[----:B------:R-:W-:-:S03]  /*116a0*/  IADD3 R78, P4, PT, R149, R82, RZ ;  /* 0x00000052954e7210 */ /* 0x000fc60007f9e0ff */
[----:B------:R-:W-:Y:S01]  /*116b0*/  IMAD.X R135, RZ, RZ, RZ, P2 ;  /* 0x000000ffff877224 */ /* 0x000fe200010e06ff */
[----:B------:R-:W-:Y:S01]  /*116c0*/  IADD3 R80, P2, PT, R115, R84, RZ ;  /* 0x0000005473507210 */ /* 0x000fe20007f5e0ff */
[----:B------:R-:W-:Y:S01]  /*116d0*/  IMAD.IADD R82, R58, 0x1, R83 ;  /* 0x000000013a527824 */ /* 0x000fe200078e0253 */
[----:B------:R-:W-:Y:S01]  /*116e0*/  IADD3 R85, PT, PT, R122, R85, RZ ;  /* 0x000000557a557210 */ /* 0x000fe20007ffe0ff */
[----:B------:R-:W-:Y:S02]  /*116f0*/  IMAD.X R132, RZ, RZ, RZ, P1 ;  /* 0x000000ffff847224 */ /* 0x000fe400008e06ff */
[----:B------:R-:W-:Y:S01]  /*11700*/  IMAD.X R115, RZ, RZ, RZ, P0 ;  /* 0x000000ffff737224 */ /* 0x000fe200000e06ff */
[----:B------:R-:W-:Y:S01]  /*11710*/  IADD3 R82, P1, PT, R82, R139, RZ ;  /* 0x0000008b52527210 */ /* 0x000fe20007f3e0ff */
[----:B------:R-:W-:Y:S01]  /*11720*/  IMAD.WIDE.U32 R134, R77, R11, R134 ;  /* 0x0000000b4d867225 */ /* 0x000fe200078e0086 */
[----:B------:R-:W-:-:S03]  /*11730*/  IADD3 R132, P0, PT, R132, R79, RZ ;  /* 0x0000004f84847210 */ /* 0x000fc60007f1e0ff */
[----:B------:R-:W-:Y:S01]  /*11740*/  IMAD.WIDE.U32 R114, R144, R45, R114 ;  /* 0x0000002d90727225 */ /* 0x000fe200078e0072 */
[----:B------:R-:W-:Y:S02]  /*11750*/  IADD3 R84, P5, PT, R85, R134, RZ ;  /* 0x0000008655547210 */ /* 0x000fe40007fbe0ff */
[----:B------:R-:W-:Y:S01]  /*11760*/  IADD3 R134, PT, PT, R142, R135, RZ ;  /* 0x000000878e867210 */ /* 0x000fe20007ffe0ff */
[----:B------:R-:W-:Y:S01]  /*11770*/  IMAD.X R79, RZ, RZ, RZ, P4 ;  /* 0x000000ffff4f7224 */ /* 0x000fe200020e06ff */
[----:B------:R-:W-:Y:S01]  /*11780*/  IADD3 R115, PT, PT, R61, R115, RZ ;  /* 0x000000733d737210 */ /* 0x000fe20007ffe0ff */
[----:B------:R-:W-:Y:S01]  /*11790*/  IMAD.X R81, RZ, RZ, RZ, P2 ;  /* 0x000000ffff517224 */ /* 0x000fe200010e06ff */
[----:B------:R-:W-:Y:S01]  /*117a0*/  IADD3.X R85, PT, PT, RZ, RZ, RZ, P5, !PT ;  /* 0x000000ffff557210 */ /* 0x000fe20002ffe4ff */
[----:B------:R-:W-:Y:S01]  /*117b0*/  IMAD.X R83, RZ, RZ, RZ, P1 ;  /* 0x000000ffff537224 */ /* 0x000fe200008e06ff */
[----:B------:R-:W-:Y:S01]  /*117c0*/  IADD3 R114, P1, PT, R140, R114, RZ ;  /* 0x000000728c727210 */ /* 0x000fe20007f3e0ff */
[----:B------:R-:W-:-:S04]  /*117d0*/  IMAD.WIDE.U32 R78, R143, R47, R78 ;  /* 0x0000002f8f4e7225 */ /* 0x000fc800078e004e */
[----:B------:R-:W-:-:S04]  /*117e0*/  IMAD.WIDE.U32 R80, R9, R72, R80 ;  /* 0x0000004809507225 */ /* 0x000fc800078e0050 */
[----:B------:R-:W-:Y:S01]  /*117f0*/  IMAD.X R135, RZ, RZ, RZ, P3 ;  /* 0x000000ffff877224 */ /* 0x000fe200018e06ff */
[----:B------:R-:W-:Y:S01]  /*11800*/  IADD3 R78, P3, PT, R115, R78, RZ ;  /* 0x0000004e734e7210 */ /* 0x000fe20007f7e0ff */
[----:B------:R-:W-:-:S04]  /*11810*/  IMAD.WIDE.U32 R82, R145, R49, R82 ;  /* 0x0000003191527225 */ /* 0x000fc800078e0052 */
[----:B------:R-:W-:Y:S01]  /*11820*/  IMAD.IADD R79, R59, 0x1, R79 ;  /* 0x000000013b4f7824 */ /* 0x000fe200078e024f */
[----:B------:R-:W-:Y:S01]  /*11830*/  IADD3 R83, PT, PT, R41, R83, RZ ;  /* 0x0000005329537210 */ /* 0x000fe20007ffe0ff */
[----:B------:R-:W-:Y:S02]  /*11840*/  IMAD.X R115, RZ, RZ, RZ, P1 ;  /* 0x000000ffff737224 */ /* 0x000fe400008e06ff */
[----:B------:R-:W-:Y:S01]  /*11850*/  IMAD.IADD R131, R131, 0x1, R81 ;  /* 0x0000000183837824 */ /* 0x000fe200078e0251 */
        /* <DEDUP_REMOVED lines=8> */
[----:B------:R-:W-:Y:S01]  /*118e0*/  IADD3 R140, P1, PT, R140, R81, RZ ;  /* 0x000000518c8c7210 */ /* 0x000fe20007f3e0ff */
[----:B------:R-:W-:Y:S01]  /*118f0*/  IMAD.X R79, RZ, RZ, RZ, P3 ;  /* 0x000000ffff4f7224 */ /* 0x000fe200018e06ff */
[----:B------:R-:W-:Y:S01]  /*11900*/  IADD3.X R81, PT, PT, RZ, RZ, RZ, P6, !PT ;  /* 0x000000ffff517210 */ /* 0x000fe200037fe4ff */
[----:B------:R-:W-:Y:S01]  /*11910*/  IMAD.IADD R141, R64, 0x1, R141 ;  /* 0x00000001408d7824 */ /* 0x000fe200078e028d */
[----:B------:R-:W-:Y:S01]  /*11920*/  IADD3.X R83, PT, PT, RZ, RZ, RZ, P5, !PT ;  /* 0x000000ffff537210 */ /* 0x000fe20002ffe4ff */
[----:B------:R-:W-:Y:S01]  /*11930*/  IMAD.IADD R115, R62, 0x1, R115 ;  /* 0x000000013e737824 */ /* 0x000fe200078e0273 */
        /* <DEDUP_REMOVED lines=8> */
[----:B------:R-:W-:Y:S01]  /*119c0*/  IMAD.WIDE.U32 R82, R9, R71, R82 ;  /* 0x0000004709527225 */ /* 0x000fe200078e0052 */
[----:B------:R-:W-:-:S03]  /*119d0*/  IADD3 R80, P2, PT, R79, R80, RZ ;  /* 0x000000504f507210 */ /* 0x000fc60007f5e0ff */
[----:B------:R-:W-:Y:S01]  /*119e0*/  IMAD.X R115, RZ, RZ, RZ, P3 ;  /* 0x000000ffff737224 */ /* 0x000fe200018e06ff */
[----:B------:R-:W-:Y:S01]  /*119f0*/  IADD3 R122, PT, PT, R122, R83, RZ ;  /* 0x000000537a7a7210 */ /* 0x000fe20007ffe0ff */
[----:B------:R-:W-:Y:S02]  /*11a00*/  IMAD.X R85, RZ, RZ, RZ, P4 ;  /* 0x000000ffff557224 */ /* 0x000fe400020e06ff */
[----:B------:R-:W-:Y:S02]  /*11a10*/  IMAD.X R79, RZ, RZ, RZ, P5 ;  /* 0x000000ffff4f7224 */ /* 0x000fe400028e06ff */
        /* <DEDUP_REMOVED lines=8> */
[----:B------:R-:W-:-:S03]  /*11aa0*/  IADD3.X R131, PT, PT, RZ, RZ, RZ, P4, !PT ;  /* 0x000000ffff837210 */ /* 0x000fc600027fe4ff */
[----:B------:R-:W-:Y:S01]  /*11ab0*/  IMAD.IADD R115, R63, 0x1, R115 ;  /* 0x000000013f737824 */ /* 0x000fe200078e0273 */
[----:B------:R-:W-:Y:S01]  /*11ac0*/  IADD3 R79, PT, PT, R61, R79, RZ ;  /* 0x0000004f3d4f7210 */ /* 0x000fe20007ffe0ff */
[----:B------:R-:W-:Y:S01]  /*11ad0*/  IMAD.X R83, RZ, RZ, RZ, P3 ;  /* 0x000000ffff537224 */ /* 0x000fe200018e06ff */
[----:B------:R-:W-:Y:S01]  /*11ae0*/  IADD3 R131, P4, PT, R131, R132, RZ ;  /* 0x0000008483837210 */ /* 0x000fe20007f9e0ff */
[----:B------:R-:W-:Y:S01]  /*11af0*/  IMAD.WIDE.U32 R80, R144, R47, R80 ;  /* 0x0000002f90507225 */ /* 0x000fe200078e0050 */
[----:B------:R-:W-:-:S03]  /*11b00*/  IADD3 R78, P3, PT, R115, R78, RZ ;  /* 0x0000004e734e7210 */ /* 0x000fc60007f7e0ff */
[----:B------:R-:W-:Y:S01]  /*11b10*/  IMAD.WIDE.U32 R82, R143, R49, R82 ;  /* 0x000000318f527225 */ /* 0x000fe200078e0052 */
[----:B------:R-:W-:Y:S02]  /*11b20*/  IADD3 R80, P2, PT, R79, R80, RZ ;  /* 0x000000504f507210 */ /* 0x000fe40007f5e0ff */
[----:B------:R-:W-:Y:S01]  /*11b30*/  IADD3.X R79, PT, PT, RZ, RZ, RZ, P3, !PT ;  /* 0x000000ffff4f7210 */ /* 0x000fe20001ffe4ff */
[----:B------:R-:W-:Y:S02]  /*11b40*/  IMAD.IADD R81, R59, 0x1, R81 ;  /* 0x000000013b517824 */ /* 0x000fe400078e0251 */
[----:B------:R-:W-:Y:S02]  /*11b50*/  IMAD R132, R114, R65, RZ ;  /* 0x0000004172847224 */ /* 0x000fe400078e02ff */
[----:B------:R-:W-:Y:S01]  /*11b60*/  IMAD.MOV.U32 R115, RZ, RZ, RZ ;  /* 0x000000ffff737224 */ /* 0x000fe200078e00ff */
[----:B------:R-:W-:Y:S01]  /*11b70*/  IADD3 R82, P3, PT, R81, R82, RZ ;  /* 0x0000005251527210 */ /* 0x000fe20007f7e0ff */
[----:B------:R-:W-:-:S02]  /*11b80*/  IMAD.X R81, RZ, RZ, RZ, P2 ;  /* 0x000000ffff517224 */ /* 0x000fc400010e06ff */
[----:B------:R-:W-:-:S04]  /*11b90*/  IMAD.HI.U32 R115, R132, R42, R114 ;  /* 0x0000002a84737227 */ /* 0x000fc800078e0072 */
[----:B------:R-:W-:Y:S01]  /*11ba0*/  IMAD.IADD R134, R41, 0x1, R83 ;  /* 0x0000000129867824 */ /* 0x000fe200078e0253 */
[----:B------:R-:W-:Y:S01]  /*11bb0*/  IADD3 R135, PT, PT, R64, R115, RZ ;  /* 0x0000007340877210 */ /* 0x000fe20007ffe0ff */
[----:B------:R-:W-:-:S03]  /*11bc0*/  IMAD.WIDE.U32 R78, R133, R44, R78 ;  /* 0x0000002c854e7225 */ /* 0x000fc600078e004e */
[----:B------:R-:W-:Y:S01]  /*11bd0*/  IADD3 R114, P2, PT, R134, R85, RZ ;  /* 0x0000005586727210 */ /* 0x000fe20007f5e0ff */
[----:B------:R-:W-:Y:S01]  /*11be0*/  IMAD.X R83, RZ, RZ, RZ, P3 ;  /* 0x000000ffff537224 */ /* 0x000fe200018e06ff */
[----:B------:R-:W-:Y:S01]  /*11bf0*/  IADD3 R134, P6, PT, R135, R78, RZ ;  /* 0x0000004e87867210 */ /* 0x000fe20007fde0ff */
[----:B------:R-:W-:Y:S01]  /*11c00*/  IMAD.WIDE.U32 R80, R147, R46, R80 ;  /* 0x0000002e93507225 */ /* 0x000fe200078e0050 */
[----:B------:R-:W-:-:S03]  /*11c10*/  IADD3.X R140, PT, PT, RZ, RZ, RZ, P2, !PT ;  /* 0x000000ffff8c7210 */ /* 0x000fc600017fe4ff */
[----:B------:R-:W-:Y:S01]  /*11c20*/  IMAD.IADD R79, R62, 0x1, R79 ;  /* 0x000000013e4f7824 */ /* 0x000fe200078e024f */
[----:B------:R-:W-:Y:S01]  /*11c30*/  IADD3 R131, P3, PT, R140, R131, RZ ;  /* 0x000000838c837210 */ /* 0x000fe20007f7e0ff */
[----:B------:R-:W-:-:S03]  /*11c40*/  IMAD.WIDE.U32 R82, R144, R48, R82 ;  /* 0x0000003090527225 */ /* 0x000fc600078e0052 */
[----:B------:R-:W-:Y:S01]  /*11c50*/  IADD3 R78, P2, PT, R79, R80, RZ ;  /* 0x000000504f4e7210 */ /* 0x000fe20007f5e0ff */
        /* <DEDUP_REMOVED lines=12> */
[----:B------:R-:W-:Y:S01]  /*11d20*/  IMAD.X R83, RZ, RZ, RZ, P2 ;  /* 0x000000ffff537224 */ /* 0x000fe200010e06ff */
[----:B------:R-:W-:Y:S01]  /*11d30*/  IADD3 R141, PT, PT, R61, R79, RZ ;  /* 0x0000004f3d8d7210 */ /* 0x000fe20007ffe0ff */
[----:B------:R-:W-:-:S04]  /*11d40*/  IMAD.WIDE.U32 R80, R147, R47, R80 ;  /* 0x0000002f93507225 */ /* 0x000fc800078e0050 */
[----:B------:R-:W-:Y:S01]  /*11d50*/  IMAD.IADD R135, R63, 0x1, R135 ;  /* 0x000000013f877824 */ /* 0x000fe200078e0287 */
[----:B------:R-:W-:Y:S01]  /*11d60*/  IADD3 R140, P2, PT, R141, R80, RZ ;  /* 0x000000508d8c7210 */ /* 0x000fe20007f5e0ff */
[----:B------:R-:W-:-:S03]  /*11d70*/  IMAD.WIDE.U32 R82, R144, R49, R82 ;  /* 0x0000003190527225 */ /* 0x000fc600078e0052 */
[----:B------:R-:W-:Y:S01]  /*11d80*/  IADD3 R78, P6, PT, R135, R78, RZ ;  /* 0x0000004e874e7210 */ /* 0x000fe20007fde0ff */
[----:B------:R-:W-:Y:S01]  /*11d90*/  IMAD.IADD R79, R59, 0x1, R81 ;  /* 0x000000013b4f7824 */ /* 0x000fe200078e0251 */
[----:B------:R-:W-:Y:S01]  /*11da0*/  IADD3.X R141, PT, PT, RZ, RZ, RZ, P2, !PT ;  /* 0x000000ffff8d7210 */ /* 0x000fe200017fe4ff */
[----:B------:R-:W-:Y:S01]  /*11db0*/  IMAD.X R115, RZ, RZ, RZ, P0 ;  /* 0x000000ffff737224 */ /* 0x000fe200000e06ff */
[----:B------:R-:W-:Y:S01]  /*11dc0*/  IADD3 R84, PT, PT, R41, R83, RZ ;  /* 0x0000005329547210 */ /* 0x000fe20007ffe0ff */
[----:B------:R-:W-:Y:S01]  /*11dd0*/  IMAD.X R135, RZ, RZ, RZ, P1 ;  /* 0x000000ffff877224 */ /* 0x000fe200008e06ff */
[----:B------:R-:W-:Y:S01]  /*11de0*/  IADD3 R82, P0, PT, R79, R82, RZ ;  /* 0x000000524f527210 */ /* 0x000fe20007f1e0ff */
[----:B------:R-:W-:Y:S01]  /*11df0*/  IMAD.X R79, RZ, RZ, RZ, P6 ;  /* 0x000000ffff4f7224 */ /* 0x000fe200030e06ff */
[----:B------:R-:W-:Y:S01]  /*11e00*/  IADD3 R131, P2, PT, R84, R131, RZ ;  /* 0x0000008354837210 */ /* 0x000fe20007f5e0ff */
[----:B------:R-:W-:-:S04]  /*11e10*/  IMAD.WIDE.U32 R114, R9, R70, R114 ;  /* 0x0000004609727225 */ /* 0x000fc800078e0072 */
[----:B------:R-:W-:Y:S01]  /*11e20*/  IMAD.WIDE.U32 R80, R132, R44, R78 ;  /* 0x0000002c84507225 */ /* 0x000fe200078e004e */
[----:B------:R-:W-:-:S03]  /*11e30*/  IADD3 R135, P1, PT, R135, R114, RZ ;  /* 0x0000007287877210 */ /* 0x000fc60007f3e0ff */
[----:B------:R-:W-:Y:S01]  /*11e40*/  IMAD.X R122, RZ, RZ, RZ, P5 ;  /* 0x000000ffff7a7224 */ /* 0x000fe200028e06ff */
[----:B------:R-:W-:Y:S01]  /*11e50*/  IADD3 R79, PT, PT, R62, R81, RZ ;  /* 0x000000513e4f7210 */ /* 0x000fe20007ffe0ff */
[----:B------:R-:W-:Y:S02]  /*11e60*/  IMAD.X R83, RZ, RZ, RZ, P0 ;  /* 0x000000ffff537224 */ /* 0x000fe400000e06ff */
[----:B------:R-:W-:Y:S01]  /*11e70*/  IMAD.WIDE.U32 R140, R133, R46, R140 ;  /* 0x0000002e858c7225 */ /* 0x000fe200078e008c */
[----:B------:R-:W-:-:S03]  /*11e80*/  IADD3 R114, P0, PT, R122, R135, RZ ;  /* 0x000000877a727210 */ /* 0x000fc60007f1e0ff */
[----:B------:R-:W-:Y:S01]  /*11e90*/  IMAD.WIDE.U32 R82, R147, R48, R82 ;  /* 0x0000003093527225 */ /* 0x000fe200078e0052 */
[----:B------:R-:W-:Y:S02]  /*11ea0*/  IADD3 R78, P5, PT, R79, R140, RZ ;  /* 0x0000008c4f4e7210 */ /* 0x000fe40007fbe0ff */
[----:B------:R-:W-:Y:S01]  /*11eb0*/  IADD3 R140, PT, PT, R142, R85, RZ ;  /* 0x000000558e8c7210 */ /* 0x000fe20007ffe0ff */
[----:B------:R-:W-:Y:S02]  /*11ec0*/  IMAD.IADD R135, R60, 0x1, R141 ;  /* 0x000000013c877824 */ /* 0x000fe400078e028d */
[----:B------:R-:W-:Y:S02]  /*11ed0*/  IMAD.IADD R84, R58, 0x1, R83 ;  /* 0x000000013a547824 */ /* 0x000fe400078e0253 */
[----:B------:R-:W-:Y:S01]  /*11ee0*/  IMAD.X R79, RZ, RZ, RZ, P5 ;  /* 0x000000ffff4f7224 */ /* 0x000fe200028e06ff */
[----:B------:R-:W-:Y:S01]  /*11ef0*/  IADD3 R82, P6, PT, R135, R82, RZ ;  /* 0x0000005287527210 */ /* 0x000fe20007fde0ff */
[----:B------:R-:W-:Y:S01]  /*11f00*/  IMAD.IADD R115, R121, 0x1, R115 ;  /* 0x0000000179737824 */ /* 0x000fe200078e0273 */
[----:B------:R-:W-:Y:S01]  /*11f10*/  IADD3.X R135, PT, PT, RZ, RZ, RZ, P4, !PT ;  /* 0x000000ffff877210 */ /* 0x000fe200027fe4ff */
[----:B------:R-:W-:Y:S01]  /*11f20*/  IMAD.WIDE.U32 R78, R132, R45, R78 ;  /* 0x0000002d844e7225 */ /* 0x000fe200078e004e */
[----:B------:R-:W-:-:S02]  /*11f30*/  IADD3 R84, P4, PT, R84, R131, RZ ;  /* 0x0000008354547210 */ /* 0x000fc40007f9e0ff */
[----:B------:R-:W-:Y:S01]  /*11f40*/  IADD3 R135, P5, PT, R135, R114, RZ ;  /* 0x0000007287877210 */ /* 0x000fe20007fbe0ff */
[----:B------:R-:W-:Y:S01]  /*11f50*/  IMAD.X R83, RZ, RZ, RZ, P6 ;  /* 0x000000ffff537224 */ /* 0x000fe200030e06ff */
[----:B------:R-:W-:Y:S01]  /*11f60*/  IADD3 R131, PT, PT, R61, R79, RZ ;  /* 0x0000004f3d837210 */ /* 0x000fe20007ffe0ff */
[----:B------:R-:W-:Y:S01]  /*11f70*/  IMAD.X R85, RZ, RZ, RZ, P4 ;  /* 0x000000ffff557224 */ /* 0x000fe200020e06ff */
[----:B------:R-:W-:Y:S01]  /*11f80*/  IADD3.X R121, PT, PT, RZ, RZ, RZ, P2, !PT ;  /* 0x000000ffff797210 */ /* 0x000fe200017fe4ff */
        /* <DEDUP_REMOVED lines=23> */
[----:B------:R-:W-:Y:S01]  /*12100*/  IMAD.MOV.U32 R139, RZ, RZ, R134 ;  /* 0x000000ffff8b7224 */ /* 0x000fe200078e0086 */
[----:B------:R-:W-:Y:S01]  /*12110*/  IADD3 R140, P0, PT, R131, R140, RZ ;  /* 0x0000008c838c7210 */ /* 0x000fe20007f1e0ff */
[----:B------:R-:W-:Y:S01]  /*12120*/  IMAD.MOV.U32 R149, RZ, RZ, R78 ;  /* 0x000000ffff957224 */ /* 0x000fe200078e004e */
[----:B------:R-:W-:Y:S01]  /*12130*/  IADD3 R82, P1, PT, R83, R122, RZ ;  /* 0x0000007a53527210 */ /* 0x000fe20007f3e0ff */
[----:B------:R-:W-:Y:S01]  /*12140*/  IMAD.X R122, RZ, RZ, RZ, P5 ;  /* 0x000000ffff7a7224 */ /* 0x000fe200028e06ff */
[----:B------:R-:W-:Y:S01]  /*12150*/  IADD3.X R85, PT, PT, RZ, RZ, RZ, P6, !PT ;  /* 0x000000ffff557210 */ /* 0x000fe200037fe4ff */
[----:B------:R-:W-:Y:S01]  /*12160*/  IMAD.MOV.U32 R147, RZ, RZ, R114 ;  /* 0x000000ffff937224 */ /* 0x000fe200078e0072 */
[----:B------:R-:W-:Y:S01]  /*12170*/  IADD3 R121, P5, PT, R121, R140, RZ ;  /* 0x0000008c79797210 */ /* 0x000fe20007fbe0ff */
[----:B------:R-:W-:-:S02]  /*12180*/  IMAD.X R83, RZ, RZ, RZ, P1 ;  /* 0x000000ffff537224 */ /* 0x000fc400008e06ff */
[----:B------:R-:W-:Y:S01]  /*12190*/  IMAD.WIDE.U32 R84, R132, R47, R84 ;  /* 0x0000002f84547225 */ /* 0x000fe200078e0054 */
[----:B------:R-:W-:Y:S02]  /*121a0*/  IADD3 R122, P1, PT, R122, R121, RZ ;  /* 0x000000797a7a7210 */ /* 0x000fe40007f3e0ff */
[----:B------:R-:W-:Y:S01]  /*121b0*/  IADD3.X R121, PT, PT, RZ, RZ, RZ, P3, !PT ;  /* 0x000000ffff797210 */ /* 0x000fe20001ffe4ff */
[----:B------:R-:W-:Y:S01]  /*121c0*/  IMAD.WIDE.U32 R144, R133, R49, R82 ;  /* 0x0000003185907225 */ /* 0x000fe200078e0052 */
[----:B------:R-:W-:Y:S02]  /*121d0*/  MOV R146, R84 ;  /* 0x0000005400927202 */ /* 0x000fe40000000f00 */
[----:B------:R-:W-:Y:S01]  /*121e0*/  IADD3 R121, P3, PT, R121, R122, RZ ;  /* 0x0000007a79797210 */ /* 0x000fe20007f7e0ff */
[----:B------:R-:W-:Y:S02]  /*121f0*/  IMAD.IADD R83, R59, 0x1, R85 ;  /* 0x000000013b537824 */ /* 0x000fe400078e0255 */
[----:B------:R-:W-:-:S02]  /*12200*/  IMAD.X R122, RZ, RZ, RZ, P4 ;  /* 0x000000ffff7a7224 */ /* 0x000fc400020e06ff */
[----:B------:R-:W-:Y:S01]  /*12210*/  IMAD.X R131, RZ, RZ, RZ, P1 ;  /* 0x000000ffff837224 */ /* 0x000fe200008e06ff */
[----:B------:R-:W-:Y:S01]  /*12220*/  IADD3 R82, P6, PT, R83, R144, RZ ;  /* 0x0000009053527210 */ /* 0x000fe20007fde0ff */
[----:B------:R-:W-:Y:S01]  /*12230*/  IMAD.IADD R144, R41, 0x1, R145 ;  /* 0x0000000129907824 */ /* 0x000fe200078e0291 */
[----:B------:R-:W-:Y:S02]  /*12240*/  IADD3 R122, P4, PT, R122, R121, RZ ;  /* 0x000000797a7a7210 */ /* 0x000fe40007f9e0ff */
[----:B------:R-:W-:Y:S01]  /*12250*/  IADD3.X R121, PT, PT, RZ, RZ, RZ, P2, !PT ;  /* 0x000000ffff797210 */ /* 0x000fe200017fe4ff */
[----:B------:R-:W-:-:S03]  /*12260*/  IMAD.X R83, RZ, RZ, RZ, P6 ;  /* 0x000000ffff537224 */ /* 0x000fc600030e06ff */
[----:B------:R-:W-:Y:S01]  /*12270*/  IADD3 R121, P6, PT, R121, R122, RZ ;  /* 0x0000007a79797210 */ /* 0x000fe20007fde0ff */
[----:B------:R-:W-:-:S03]  /*12280*/  IMAD.WIDE.U32 R82, R132, R48, R82 ;  /* 0x0000003084527225 */ /* 0x000fc600078e0052 */
[----:B------:R-:W-:Y:S01]  /*12290*/  IADD3 R141, P2, PT, R144, R121, RZ ;  /* 0x00000079908d7210 */ /* 0x000fe20007f5e0ff */
[----:B------:R-:W-:Y:S01]  /*122a0*/  IMAD.X R122, RZ, RZ, RZ, P0 ;  /* 0x000000ffff7a7224 */ /* 0x000fe200000e06ff */
[----:B------:R-:W-:Y:S01]  /*122b0*/  IADD3 R140, PT, PT, R58, R83, RZ ;  /* 0x000000533a8c7210 */ /* 0x000fe20007ffe0ff */
[----:B------:R-:W-:Y:S02]  /*122c0*/  IMAD.X R121, RZ, RZ, RZ, P5 ;  /* 0x000000ffff797224 */ /* 0x000fe400028e06ff */
[----:B------:R-:W-:Y:S01]  /*122d0*/  IMAD.MOV.U32 R143, RZ, RZ, R82 ;  /* 0x000000ffff8f7224 */ /* 0x000fe200078e0052 */
[----:B------:R-:W-:Y:S02]  /*122e0*/  IADD3 R140, P0, PT, R140, R141, RZ ;  /* 0x0000008d8c8c7210 */ /* 0x000fe40007f1e0ff */
[----:B------:R-:W-:Y:S01]  /*122f0*/  IADD3 R121, PT, PT, R121, R142, R122 ;  /* 0x0000008e79797210 */ /* 0x000fe20007ffe07a */
[----:B------:R-:W-:Y:S01]  /*12300*/  IMAD.X R122, RZ, RZ, RZ, P3 ;  /* 0x000000ffff7a7224 */ /* 0x000fe200018e06ff */
[----:B------:R-:W-:-:S04]  /*12310*/  IADD3.X R141, PT, PT, RZ, RZ, RZ, P0, !PT ;  /* 0x000000ffff8d7210 */ /* 0x000fc800007fe4ff */
[----:B------:R-:W-:Y:S01]  /*12320*/  IADD3 R121, PT, PT, R122, R121, R131 ;  /* 0x000000797a797210 */ /* 0x000fe20007ffe083 */
[----:B------:R-:W-:Y:S02]  /*12330*/  IMAD.X R131, RZ, RZ, RZ, P4 ;  /* 0x000000ffff837224 */ /* 0x000fe400020e06ff */
[----:B------:R-:W-:Y:S02]  /*12340*/  IMAD.X R122, RZ, RZ, RZ, P6 ;  /* 0x000000ffff7a7224 */ /* 0x000fe400030e06ff */
[----:B------:R-:W-:-:S03]  /*12350*/  IMAD.WIDE.U32 R132, R132, R49, R140 ;  /* 0x0000003184847225 */ /* 0x000fc600078e008c */
[----:B------:R-:W-:Y:S01]  /*12360*/  IADD3 R121, PT, PT, R122, R121, R131 ;  /* 0x000000797a797210 */ /* 0x000fe20007ffe083 */
[----:B------:R-:W-:Y:S01]  /*12370*/  IMAD.IADD R122, R41, 0x1, R133 ;  /* 0x00000001297a7824 */ /* 0x000fe200078e0285 */
[----:B------:R-:W-:Y:S01]  /*12380*/  IADD3.X R131, PT, PT, RZ, RZ, RZ, P2, !PT ;  /* 0x000000ffff837210 */ /* 0x000fe200017fe4ff */
        /* <DEDUP_REMOVED lines=30> */
.L_x_41:
        /* <DEDUP_REMOVED lines=23> */
.L_x_42:
[----:B------:R-:W-:Y:S01]  /*126e0*/  CS2R R144, SRZ ;  /* 0x0000000000907805 */ /* 0x000fe2000001ff00 */
[----:B------:R-:W-:Y:S02]  /*126f0*/  HFMA2 R115, -RZ, RZ, 0, 0 ;  /* 0x00000000ff737431 */ /* 0x000fe400000001ff */
[----:B------:R-:W-:-:S04]  /*12700*/  IMAD.WIDE.U32 R80, R139, R66, RZ ;  /* 0x000000428b507225 */ /* 0x000fc800078e00ff */
[----:B------:R-:W-:Y:S02]  /*12710*/  HFMA2 R142, -RZ, RZ, 0, 0 ;  /* 0x00000000ff8e7431 */ /* 0x000fe400000001ff */
[----:B------:R-:W-:Y:S02]  /*12720*/  IMAD.IADD R114, R81, 0x1, R145 ;  /* 0x0000000151727824 */ /* 0x000fe400078e0291 */
[----:B------:R-:W-:Y:S02]  /*12730*/  IMAD.MOV.U32 R131, RZ, RZ, RZ ;  /* 0x000000ffff837224 */ /* 0x000fe400078e00ff */
[----:B------:R-:W-:Y:S02]  /*12740*/  IMAD.MOV.U32 R133, RZ, RZ, RZ ;  /* 0x000000ffff857224 */ /* 0x000fe400078e00ff */
[----:B------:R-:W-:-:S04]  /*12750*/  IMAD.WIDE.U32 R114, R66, R121, R114 ;  /* 0x0000007942727225 */ /* 0x000fc800078e0072 */
[----:B------:R-:W-:Y:S01]  /*12760*/  IMAD.IADD R132, R115, 0x1, R131 ;  /* 0x0000000173847824 */ /* 0x000fe200078e0283 */
[----:B------:R-:W-:Y:S01]  /*12770*/  MOV R115, RZ ;  /* 0x000000ff00737202 */ /* 0x000fe20000000f00 */
[----:B------:R-:W-:Y:S02]  /*12780*/  IMAD.MOV.U32 R141, RZ, RZ, RZ ;  /* 0x000000ffff8d7224 */ /* 0x000fe400078e00ff */
[----:B------:R-:W-:-:S04]  /*12790*/  IMAD.WIDE.U32 R132, R66, R149, R132 ;  /* 0x0000009542847225 */ /* 0x000fc800078e0084 */
[----:B------:R-:W-:-:S04]  /*127a0*/  IMAD.WIDE.U32 R114, R67, R139, R114 ;  /* 0x0000008b43727225 */ /* 0x000fc800078e0072 */
[----:B------:R-:W-:Y:S02]  /*127b0*/  IMAD.IADD R85, R145, 0x1, R115 ;  /* 0x0000000191557824 */ /* 0x000fe400078e0273 */
[----:B------:R-:W-:-:S03]  /*127c0*/  IMAD R148, R80, R65, RZ ;  /* 0x0000004150947224 */ /* 0x000fc600078e02ff */
[----:B------:R-:W-:Y:S01]  /*127d0*/  IADD3 R84, P0, PT, R85, R132, RZ ;  /* 0x0000008455547210 */ /* 0x000fe20007f1e0ff */
[----:B------:R-:W-:Y:S02]  /*127e0*/  IMAD.IADD R132, R133, 0x1, R144 ;  /* 0x0000000185847824 */ /* 0x000fe400078e0290 */
[----:B------:R-:W-:Y:S01]  /*127f0*/  IMAD.MOV.U32 R133, RZ, RZ, RZ ;  /* 0x000000ffff857224 */ /* 0x000fe200078e00ff */
[----:B------:R-:W-:Y:S01]  /*12800*/  IADD3.X R85, PT, PT, RZ, RZ, RZ, P0, !PT ;  /* 0x000000ffff557210 */ /* 0x000fe200007fe4ff */
[----:B------:R-:W-:-:S04]  /*12810*/  IMAD.WIDE.U32 R132, R66, R147, R132 ;  /* 0x0000009342847225 */ /* 0x000fc800078e0084 */
[----:B------:R-:W-:-:S05]  /*12820*/  IMAD.WIDE.U32 R84, R67, R121, R84 ;  /* 0x0000007943547225 */ /* 0x000fca00078e0054 */
[----:B------:R-:W-:Y:S01]  /*12830*/  IADD3 R79, PT, PT, R131, R85, RZ ;  /* 0x00000055834f7210 */ /* 0x000fe20007ffe0ff */
[----:B------:R-:W-:-:S03]  /*12840*/  HFMA2 R85, -RZ, RZ, 0, 0 ;  /* 0x00000000ff557431 */ /* 0x000fc600000001ff */
[----:B------:R-:W-:Y:S01]  /*12850*/  IADD3 R78, P0, PT, R79, R132, RZ ;  /* 0x000000844f4e7210 */ /* 0x000fe20007f1e0ff */
[----:B------:R-:W-:Y:S01]  /*12860*/  IMAD.IADD R132, R133, 0x1, R141 ;  /* 0x0000000185847824 */ /* 0x000fe200078e028d */
[----:B------:R-:W-:-:S03]  /*12870*/  MOV R133, RZ ;  /* 0x000000ff00857202 */ /* 0x000fc60000000f00 */
[----:B------:R-:W-:Y:S02]  /*12880*/  IMAD.X R79, RZ, RZ, RZ, P0 ;  /* 0x000000ffff4f7224 */ /* 0x000fe400000e06ff */
[----:B------:R-:W-:-:S04]  /*12890*/  IMAD.WIDE.U32 R84, R68, R139, R84 ;  /* 0x0000008b44547225 */ /* 0x000fc800078e0054 */
[----:B------:R-:W-:-:S04]  /*128a0*/  IMAD.WIDE.U32 R78, R67, R149, R78 ;  /* 0x00000095434e7225 */ /* 0x000fc800078e004e */
[----:B------:R-:W-:Y:S02]  /*128b0*/  IMAD.IADD R81, R145, 0x1, R85 ;  /* 0x0000000191517824 */ /* 0x000fe400078e0255 */
[----:B------:R-:W-:-:S03]  /*128c0*/  IMAD.WIDE.U32 R132, R66, R146, R132 ;  /* 0x0000009242847225 */ /* 0x000fc600078e0084 */
[----:B------:R-:W-:Y:S01]  /*128d0*/  IADD3 R78, P1, PT, R81, R78, RZ ;  /* 0x0000004e514e7210 */ /* 0x000fe20007f3e0ff */
[----:B------:R-:W-:Y:S02]  /*128e0*/  IMAD.IADD R83, R144, 0x1, R79 ;  /* 0x0000000190537824 */ /* 0x000fe400078e024f */
[----:B------:R-:W-:Y:S02]  /*128f0*/  IMAD.MOV.U32 R81, RZ, RZ, RZ ;  /* 0x000000ffff517224 */ /* 0x000fe400078e00ff */
[----:B------:R-:W-:Y:S01]  /*12900*/  IMAD.X R79, RZ, RZ, RZ, P1 ;  /* 0x000000ffff4f7224 */ /* 0x000fe200008e06ff */
[----:B------:R-:W-:Y:S01]  /*12910*/  IADD3 R82, P0, PT, R83, R132, RZ ;  /* 0x0000008453527210 */ /* 0x000fe20007f1e0ff */
[----:B------:R-:W-:Y:S02]  /*12920*/  IMAD.IADD R132, R133, 0x1, R142 ;  /* 0x0000000185847824 */ /* 0x000fe400078e028e */
[----:B------:R-:W-:-:S04]  /*12930*/  IMAD.WIDE.U32 R78, R68, R121, R78 ;  /* 0x00000079444e7225 */ /* 0x000fc800078e004e */
[----:B------:R-:W-:Y:S01]  /*12940*/  IMAD.X R83, RZ, RZ, RZ, P0 ;  /* 0x000000ffff537224 */ /* 0x000fe200000e06ff */
[----:B------:R-:W-:Y:S01]  /*12950*/  IADD3 R135, PT, PT, R131, R79, RZ ;  /* 0x0000004f83877210 */ /* 0x000fe20007ffe0ff */
[----:B------:R-:W-:Y:S02]  /*12960*/  IMAD.MOV.U32 R133, RZ, RZ, RZ ;  /* 0x000000ffff857224 */ /* 0x000fe400078e00ff */
[----:B------:R-:W-:-:S04]  /*12970*/  IMAD.WIDE.U32 R82, R67, R147, R82 ;  /* 0x0000009343527225 */ /* 0x000fc800078e0052 */
[----:B------:R-:W-:Y:S01]  /*12980*/  IMAD.IADD R79, R141, 0x1, R83 ;  /* 0x000000018d4f7824 */ /* 0x000fe200078e0253 */
[----:B------:R-:W-:Y:S01]  /*12990*/  IADD3 R134, P0, PT, R135, R82, RZ ;  /* 0x0000005287867210 */ /* 0x000fe20007f1e0ff */
[----:B------:R-:W-:Y:S02]  /*129a0*/  IMAD.MOV.U32 R82, RZ, RZ, R78 ;  /* 0x000000ffff527224 */ /* 0x000fe400078e004e */
[----:B------:R-:W-:Y:S01]  /*129b0*/  IMAD.MOV.U32 R83, RZ, RZ, RZ ;  /* 0x000000ffff537224 */ /* 0x000fe200078e00ff */
[----:B------:R-:W-:Y:S01]  /*129c0*/  IADD3.X R135, PT, PT, RZ, RZ, RZ, P0, !PT ;  /* 0x000000ffff877210 */ /* 0x000fe200007fe4ff */
[----:B------:R-:W-:-:S04]  /*129d0*/  IMAD.WIDE.U32 R132, R66, R143, R132 ;  /* 0x0000008f42847225 */ /* 0x000fc800078e0084 */
[----:B------:R-:W-:Y:S01]  /*129e0*/  IMAD.WIDE.U32 R82, R69, R139, R82 ;  /* 0x0000008b45527225 */ /* 0x000fe200078e0052 */
[----:B------:R-:W-:-:S03]  /*129f0*/  IADD3 R78, P0, PT, R79, R132, RZ ;  /* 0x000000844f4e7210 */ /* 0x000fc60007f1e0ff */
[----:B------:R-:W-:Y:S01]  /*12a00*/  IMAD.WIDE.U32 R134, R68, R149, R134 ;  /* 0x0000009544867225 */ /* 0x000fe200078e0086 */
[----:B------:R-:W-:-:S03]  /*12a10*/  IADD3 R83, PT, PT, R145, R83, RZ ;  /* 0x0000005391537210 */ /* 0x000fc60007ffe0ff */
[----:B------:R-:W-:Y:S01]  /*12a20*/  IMAD.HI.U32 R115, R148, R42, R80 ;  /* 0x0000002a94737227 */ /* 0x000fe200078e0050 */
[----:B------:R-:W-:Y:S02]  /*12a30*/  IADD3 R80, P2, PT, R83, R134, RZ ;  /* 0x0000008653507210 */ /* 0x000fe40007f5e0ff */
[----:B------:R-:W-:Y:S02]  /*12a40*/  IADD3 R81, PT, PT, R144, R135, RZ ;  /* 0x0000008790517210 */ /* 0x000fe40007ffe0ff */
[----:B------:R-:W-:Y:S01]  /*12a50*/  CS2R R134, SRZ ;  /* 0x0000000000867805 */ /* 0x000fe2000001ff00 */
[----:B------:R-:W-:Y:S02]  /*12a60*/  IMAD.X R79, RZ, RZ, RZ, P0 ;  /* 0x000000ffff4f7224 */ /* 0x000fe400000e06ff */
[----:B------:R-:W-:Y:S02]  /*12a70*/  IMAD.IADD R115, R64, 0x1, R115 ;  /* 0x0000000140737824 */ /* 0x000fe400078e0273 */
[----:B------:R-:W-:-:S03]  /*12a80*/  IMAD.WIDE.U32 R78, R67, R146, R78 ;  /* 0x00000092434e7225 */ /* 0x000fc600078e004e */
[----:B------:R-:W-:Y:S01]  /*12a90*/  IADD3 R114, P0, PT, R115, R114, RZ ;  /* 0x0000007273727210 */ /* 0x000fe20007f1e0ff */
[----:B------:R-:W-:Y:S01]  /*12aa0*/  IMAD.IADD R132, R133, 0x1, R135 ;  /* 0x0000000185847824 */ /* 0x000fe200078e0287 */
[----:B------:R-:W-:Y:S01]  /*12ab0*/  IADD3 R78, P1, PT, R81, R78, RZ ;  /* 0x0000004e514e7210 */ /* 0x000fe20007f3e0ff */
[----:B------:R-:W-:Y:S01]  /*12ac0*/  IMAD.MOV.U32 R133, RZ, RZ, RZ ;  /* 0x000000ffff857224 */ /* 0x000fe200078e00ff */
[----:B------:R-:W-:Y:S01]  /*12ad0*/  IADD3.X R81, PT, PT, RZ, RZ, RZ, P2, !PT ;  /* 0x000000ffff517210 */ /* 0x000fe200017fe4ff */
[----:B------:R-:W-:Y:S01]  /*12ae0*/  IMAD.IADD R151, R142, 0x1, R79 ;  /* 0x000000018e977824 */ /* 0x000fe200078e024f */
[----:B------:R-:W-:Y:S01]  /*12af0*/  IADD3.X R79, PT, PT, RZ, RZ, RZ, P1, !PT ;  /* 0x000000ffff4f7210 */ /* 0x000fe20000ffe4ff */
[----:B------:R-:W-:Y:S01]  /*12b00*/  IMAD.WIDE.U32 R132, R66, R140, R132 ;  /* 0x0000008c42847225 */ /* 0x000fe200078e0084 */
[----:B------:R-:W-:-:S03]  /*12b10*/  IADD3.X R115, PT, PT, RZ, RZ, RZ, P0, !PT ;  /* 0x000000ffff737210 */ /* 0x000fc600007fe4ff */
[----:B------:R-:W-:Y:S01]  /*12b20*/  IMAD.WIDE.U32 R78, R68, R147, R78 ;  /* 0x00000093444e7225 */ /* 0x000fe200078e004e */
[----:B------:R-:W-:-:S03]  /*12b30*/  IADD3 R150, P1, PT, R151, R132, RZ ;  /* 0x0000008497967210 */ /* 0x000fc60007f3e0ff */
[----:B------:R-:W-:Y:S01]  /*12b40*/  IMAD.WIDE.U32 R80, R69, R121, R80 ;  /* 0x0000007945507225 */ /* 0x000fe200078e0050 */
[----:B------:R-:W-:-:S03]  /*12b50*/  IADD3 R79, PT, PT, R141, R79, RZ ;  /* 0x0000004f8d4f7210 */ /* 0x000fc60007ffe0ff */
[----:B------:R-:W-:Y:S02]  /*12b60*/  IMAD.X R151, RZ, RZ, RZ, P1 ;  /* 0x000000ffff977224 */ /* 0x000fe400008e06ff */
[----:B------:R-:W-:Y:S02]  /*12b70*/  IMAD.IADD R81, R131, 0x1, R81 ;  /* 0x0000000183517824 */ /* 0x000fe400078e0251 */
[----:B------:R-:W-:-:S03]  /*12b80*/  IMAD.WIDE.U32 R150, R67, R143, R150 ;  /* 0x0000008f43967225 */ /* 0x000fc600078e0096 */
[----:B------:R-:W-:Y:S01]  /*12b90*/  IADD3 R78, P2, PT, R81, R78, RZ ;  /* 0x0000004e514e7210 */ /* 0x000fe20007f5e0ff */
[----:B------:R-:W-:Y:S01]  /*12ba0*/  IMAD.IADD R132, R133, 0x1, R134 ;  /* 0x0000000185847824 */ /* 0x000fe200078e0286 */
[----:B------:R-:W-:Y:S01]  /*12bb0*/  IADD3 R150, P1, PT, R79, R150, RZ ;  /* 0x000000964f967210 */ /* 0x000fe20007f3e0ff */
[----:B------:R-:W-:Y:S01]  /*12bc0*/  IMAD.MOV.U32 R133, RZ, RZ, RZ ;  /* 0x000000ffff857224 */ /* 0x000fe200078e00ff */
[----:B------:R-:W-:Y:S01]  /*12bd0*/  IADD3 R81, PT, PT, R135, R151, RZ ;  /* 0x0000009787517210 */ /* 0x000fe20007ffe0ff */
[----:B------:R-:W-:-:S04]  /*12be0*/  IMAD.WIDE.U32 R114, R148, R43, R114 ;  /* 0x0000002b94727225 */ /* 0x000fc800078e0072 */
[----:B------:R-:W-:Y:S02]  /*12bf0*/  IMAD.X R151, RZ, RZ, RZ, P1 ;  /* 0x000000ffff977224 */ /* 0x000fe400008e06ff */
[----:B------:R-:W-:-:S04]  /*12c00*/  IMAD.WIDE.U32 R132, R122, R66, R132 ;  /* 0x000000427a847225 */ /* 0x000fc800078e0084 */
[----:B------:R-:W-:Y:S02]  /*12c10*/  IMAD.X R79, RZ, RZ, RZ, P2 ;  /* 0x000000ffff4f7224 */ /* 0x000fe400010e06ff */
[----:B------:R-:W-:Y:S01]  /*12c20*/  IMAD.WIDE.U32 R152, R68, R146, R150 ;  /* 0x0000009244987225 */ /* 0x000fe200078e0096 */
[----:B------:R-:W-:Y:S02]  /*12c30*/  IADD3 R150, P2, PT, R132, R81, RZ ;  /* 0x0000005184967210 */ /* 0x000fe40007f5e0ff */
[----:B------:R-:W-:Y:S01]  /*12c40*/  MOV R81, RZ ;  /* 0x000000ff00517202 */ /* 0x000fe20000000f00 */
[----:B------:R-:W-:Y:S02]  /*12c50*/  IMAD.IADD R85, R63, 0x1, R115 ;  /* 0x000000013f557824 */ /* 0x000fe400078e0273 */
[----:B------:R-:W-:Y:S02]  /*12c60*/  HFMA2 R115, -RZ, RZ, 0, 0 ;  /* 0x00000000ff737431 */ /* 0x000fe400000001ff */
[----:B------:R-:W-:-:S02]  /*12c70*/  IMAD.X R151, RZ, RZ, RZ, P2 ;  /* 0x000000ffff977224 */ /* 0x000fc400010e06ff */
[----:B------:R-:W-:Y:S01]  /*12c80*/  IMAD.IADD R153, R142, 0x1, R153 ;  /* 0x000000018e997824 */ /* 0x000fe200078e0299 */
[----:B------:R-:W-:Y:S01]  /*12c90*/  IADD3 R84, P2, PT, R85, R84, RZ ;  /* 0x0000005455547210 */ /* 0x000fe20007f5e0ff */
[----:B------:R-:W-:-:S03]  /*12ca0*/  IMAD.WIDE.U32 R150, R67, R140, R150 ;  /* 0x0000008c43967225 */ /* 0x000fc600078e0096 */
[----:B------:R-:W-:Y:S01]  /*12cb0*/  IADD3.X R85, PT, PT, RZ, RZ, RZ, P2, !PT ;  /* 0x000000ffff557210 */ /* 0x000fe200017fe4ff */
[----:B------:R-:W-:Y:S01]  /*12cc0*/  IMAD.WIDE.U32 R80, R88, R139, R80 ;  /* 0x0000008b58507225 */ /* 0x000fe200078e0050 */
[----:B------:R-:W-:-:S03]  /*12cd0*/  IADD3 R66, P0, PT, R153, R150, RZ ;  /* 0x0000009699427210 */ /* 0x000fc60007f1e0ff */
[----:B------:R-:W-:-:S04]  /*12ce0*/  IMAD.WIDE.U32 R84, R148, R44, R84 ;  /* 0x0000002c94547225 */ /* 0x000fc800078e0054 */
[----:B------:R-:W-:Y:S02]  /*12cf0*/  IMAD R150, R114, R65, RZ ;  /* 0x0000004172967224 */ /* 0x000fe400078e02ff */
[----:B------:R-:W-:Y:S02]  /*12d00*/  IMAD.IADD R83, R62, 0x1, R85 ;  /* 0x000000013e537824 */ /* 0x000fe400078e0255 */
[----:B------:R-:W-:-:S03]  /*12d10*/  IMAD.HI.U32 R85, R150, R42, R114 ;  /* 0x0000002a96557227 */ /* 0x000fc600078e0072 */
[----:B------:R-:W-:Y:S01]  /*12d20*/  IADD3 R82, P2, PT, R83, R82, RZ ;  /* 0x0000005253527210 */ /* 0x000fe20007f5e0ff */
[----:B------:R-:W-:Y:S02]  /*12d30*/  IMAD.IADD R85, R64, 0x1, R85 ;  /* 0x0000000140557824 */ /* 0x000fe400078e0255 */
[----:B------:R-:W-:-:S03]  /*12d40*/  IMAD.WIDE.U32 R78, R69, R149, R78 ;  /* 0x00000095454e7225 */ /* 0x000fc600078e004e */
[----:B------:R-:W-:Y:S01]  /*12d50*/  IADD3 R84, P3, PT, R85, R84, RZ ;  /* 0x0000005455547210 */ /* 0x000fe20007f7e0ff */
[----:B------:R-:W-:Y:S01]  /*12d60*/  IMAD.X R83, RZ, RZ, RZ, P2 ;  /* 0x000000ffff537224 */ /* 0x000fe200010e06ff */
[----:B------:R-:W-:Y:S01]  /*12d70*/  IADD3 R79, PT, PT, R144, R79, RZ ;  /* 0x0000004f904f7210 */ /* 0x000fe20007ffe0ff */
[----:B------:R-:W-:Y:S02]  /*12d80*/  IMAD.IADD R81, R145, 0x1, R81 ;  /* 0x0000000191517824 */ /* 0x000fe400078e0251 */
[----:B------:R-:W-:Y:S01]  /*12d90*/  IMAD.WIDE.U32 R82, R148, R45, R82 ;  /* 0x0000002d94527225 */ /* 0x000fe200078e0052 */
[----:B------:R-:W-:-:S03]  /*12da0*/  IADD3 R132, P1, PT, R79, R152, RZ ;  /* 0x000000984f847210 */ /* 0x000fc60007f3e0ff */
[----:B------:R-:W-:Y:S02]  /*12db0*/  IMAD.X R85, RZ, RZ, RZ, P3 ;  /* 0x000000ffff557224 */ /* 0x000fe400018e06ff */
[----:B------:R-:W-:Y:S02]  /*12dc0*/  IMAD.IADD R83, R61, 0x1, R83 ;  /* 0x000000013d537824 */ /* 0x000fe400078e0253 */
[----:B------:R-:W-:-:S03]  /*12dd0*/  IMAD.WIDE.U32 R84, R150, R43, R84 ;  /* 0x0000002b96547225 */ /* 0x000fc600078e0054 */
[----:B------:R-:W-:Y:S01]  /*12de0*/  IADD3 R80, P2, PT, R83, R80, RZ ;  /* 0x0000005053507210 */ /* 0x000fe20007f5e0ff */
[----:B------:R-:W-:Y:S01]  /*12df0*/  IMAD.IADD R79, R134, 0x1, R151 ;  /* 0x00000001864f7824 */ /* 0x000fe200078e0297 */
[----:B------:R-:W-:Y:S01]  /*12e00*/  IADD3 R83, PT, PT, R63, R85, RZ ;  /* 0x000000553f537210 */ /* 0x000fe20007ffe0ff */
[----:B------:R-:W-:Y:S02]  /*12e10*/  IMAD R151, R84, R65, RZ ;  /* 0x0000004154977224 */ /* 0x000fe400078e02ff */
[----:B------:R-:W-:Y:S01]  /*12e20*/  IMAD.MOV.U32 R85, RZ, RZ, RZ ;  /* 0x000000ffff557224 */ /* 0x000fe200078e00ff */
[----:B------:R-:W-:-:S05]  /*12e30*/  IADD3 R82, P3, PT, R83, R82, RZ ;  /* 0x0000005253527210 */ /* 0x000fca0007f7e0ff */
        /* <DEDUP_REMOVED lines=8> */
[----:B------:R-:W-:-:S03]  /*12ec0*/  IADD3 R153, PT, PT, R60, R153, RZ ;  /* 0x000000993c997210 */ /* 0x000fc60007ffe0ff */
[----:B------:R-:W-:Y:S02]  /*12ed0*/  IMAD.X R115, RZ, RZ, RZ, P2 ;  /* 0x000000ffff737224 */ /* 0x000fe400010e06ff */
[----:B------:R-:W-:-:S04]  /*12ee0*/  IMAD.WIDE.U32 R82, R150, R44, R82 ;  /* 0x0000002c96527225 */ /* 0x000fc800078e0052 */
[----:B------:R-:W-:-:S04]  /*12ef0*/  IMAD.WIDE.U32 R132, R69, R147, R132 ;  /* 0x0000009345847225 */ /* 0x000fc800078e0084 */
[----:B------:R-:W-:Y:S02]  /*12f00*/  IMAD.IADD R79, R131, 0x1, R81 ;  /* 0x00000001834f7824 */ /* 0x000fe400078e0251 */
[----:B------:R-:W-:-:S03]  /*12f10*/  IMAD.WIDE.U32 R114, R122, R67, R114 ;  /* 0x000000437a727225 */ /* 0x000fc600078e0072 */
[----:B------:R-:W-:Y:S01]  /*12f20*/  IADD3 R132, P2, PT, R79, R132, RZ ;  /* 0x000000844f847210 */ /* 0x000fe20007f5e0ff */
[----:B------:R-:W-:Y:S01]  /*12f30*/  IMAD.X R67, RZ, RZ, RZ, P0 ;  /* 0x000000ffff437224 */ /* 0x000fe200000e06ff */
[----:B------:R-:W-:Y:S01]  /*12f40*/  IADD3 R79, PT, PT, R141, R133, RZ ;  /* 0x000000858d4f7210 */ /* 0x000fe20007ffe0ff */
[----:B------:R-:W-:Y:S02]  /*12f50*/  IMAD.IADD R83, R62, 0x1, R83 ;  /* 0x000000013e537824 */ /* 0x000fe400078e0253 */
[----:B------:R-:W-:Y:S02]  /*12f60*/  IMAD.MOV.U32 R81, RZ, RZ, RZ ;  /* 0x000000ffff517224 */ /* 0x000fe400078e00ff */
[----:B------:R-:W-:Y:S01]  /*12f70*/  IMAD.WIDE.U32 R66, R68, R143, R66 ;  /* 0x0000008f44427225 */ /* 0x000fe200078e0042 */
[----:B------:R-:W-:-:S03]  /*12f80*/  IADD3 R78, P1, PT, R83, R152, RZ ;  /* 0x00000098534e7210 */ /* 0x000fc60007f3e0ff */
[----:B------:R-:W-:Y:S01]  /*12f90*/  IMAD.WIDE.U32 R80, R89, R139, R80 ;  /* 0x0000008b59507225 */ /* 0x000fe200078e0050 */
[----:B------:R-:W-:-:S03]  /*12fa0*/  IADD3 R152, P0, PT, R79, R66, RZ ;  /* 0x000000424f987210 */ /* 0x000fc60007f1e0ff */
[----:B------:R-:W-:Y:S01]  /*12fb0*/  IMAD.X R133, RZ, RZ, RZ, P2 ;  /* 0x000000ffff857224 */ /* 0x000fe200010e06ff */
[----:B------:R-:W-:Y:S01]  /*12fc0*/  IADD3 R80, P4, PT, R153, R80, RZ ;  /* 0x0000005099507210 */ /* 0x000fe20007f9e0ff */
[----:B------:R-:W-:Y:S01]  /*12fd0*/  IMAD.IADD R67, R135, 0x1, R67 ;  /* 0x0000000187437824 */ /* 0x000fe200078e0243 */
[----:B------:R-:W-:Y:S01]  /*12fe0*/  IADD3.X R153, PT, PT, RZ, RZ, RZ, P0, !PT ;  /* 0x000000ffff997210 */ /* 0x000fe200007fe4ff */
[----:B------:R-:W-:Y:S01]  /*12ff0*/  IMAD.WIDE.U32 R132, R88, R149, R132 ;  /* 0x0000009558847225 */ /* 0x000fe200078e0084 */
[----:B------:R-:W-:-:S03]  /*13000*/  IADD3 R81, PT, PT, R145, R81, RZ ;  /* 0x0000005191517210 */ /* 0x000fc60007ffe0ff */
[----:B------:R-:W-:Y:S01]  /*13010*/  IMAD.HI.U32 R83, R151, R42, R84 ;  /* 0x0000002a97537227 */ /* 0x000fe200078e0054 */
[----:B------:R-:W-:Y:S02]  /*13020*/  IADD3 R66, P2, PT, R81, R132, RZ ;  /* 0x0000008451427210 */ /* 0x000fe40007f5e0ff */
[----:B------:R-:W-:Y:S01]  /*13030*/  IADD3 R132, P0, PT, R114, R67, RZ ;  /* 0x0000004372847210 */ /* 0x000fe20007f1e0ff */
[----:B------:R-:W-:Y:S02]  /*13040*/  IMAD.IADD R133, R144, 0x1, R133 ;  /* 0x0000000190857824 */ /* 0x000fe400078e0285 */
[----:B------:R-:W-:-:S04]  /*13050*/  IMAD.WIDE.U32 R152, R69, R146, R152 ;  /* 0x0000009245987225 */ /* 0x000fc800078e0098 */
[----:B------:R-:W-:Y:S01]  /*13060*/  IMAD.IADD R83, R64, 0x1, R83 ;  /* 0x0000000140537824 */ /* 0x000fe200078e0253 */
[----:B------:R-:W-:Y:S01]  /*13070*/  IADD3 R84, P3, PT, R133, R152, RZ ;  /* 0x0000009885547210 */ /* 0x000fe20007f7e0ff */
[----:B------:R-:W-:Y:S01]  /*13080*/  IMAD.X R133, RZ, RZ, RZ, P0 ;  /* 0x000000ffff857224 */ /* 0x000fe200000e06ff */
[----:B------:R-:W-:Y:S01]  /*13090*/  IADD3 R153, PT, PT, R142, R153, RZ ;  /* 0x000000998e997210 */ /* 0x000fe20007ffe0ff */
[----:B------:R-:W-:Y:S01]  /*130a0*/  IMAD.X R79, RZ, RZ, RZ, P1 ;  /* 0x000000ffff4f7224 */ /* 0x000fe200008e06ff */
[----:B------:R-:W-:Y:S01]  /*130b0*/  IADD3 R82, P0, PT, R83, R82, RZ ;  /* 0x0000005253527210 */ /* 0x000fe20007f1e0ff */
[----:B------:R-:W-:-:S03]  /*130c0*/  IMAD.WIDE.U32 R132, R68, R140, R132 ;  /* 0x0000008c44847225 */ /* 0x000fc600078e0084 */
[----:B------:R-:W-:Y:S01]  /*130d0*/  IADD3.X R83, PT, PT, RZ, RZ, RZ, P0, !PT ;  /* 0x000000ffff537210 */ /* 0x000fe200007fe4ff */
[----:B------:R-:W-:Y:S01]  /*130e0*/  IMAD.WIDE.U32 R78, R150, R45, R78 ;  /* 0x0000002d964e7225 */ /* 0x000fe200078e004e */
[----:B------:R-:W-:-:S03]  /*130f0*/  IADD3 R114, P0, PT, R153, R132, RZ ;  /* 0x0000008499727210 */ /* 0x000fc60007f1e0ff */
[----:B------:R-:W-:Y:S01]  /*13100*/  IMAD.WIDE.U32 R82, R151, R43, R82 ;  /* 0x0000002b97527225 */ /* 0x000fe200078e0052 */
[----:B------:R-:W-:-:S03]  /*13110*/  IADD3 R79, PT, PT, R61, R79, RZ ;  /* 0x0000004f3d4f7210 */ /* 0x000fc60007ffe0ff */
[----:B------:R-:W-:Y:S01]  /*13120*/  IMAD.X R81, RZ, RZ, RZ, P4 ;  /* 0x000000ffff517224 */ /* 0x000fe200020e06ff */
[----:B------:R-:W-:Y:S01]  /*13130*/  IADD3 R67, PT, PT, R63, R83, RZ ;  /* 0x000000533f437210 */ /* 0x000fe20007ffe0ff */
[----:B------:R-:W-:Y:S02]  /*13140*/  IMAD.IADD R133, R134, 0x1, R133 ;  /* 0x0000000186857824 */ /* 0x000fe400078e0285 */
[----:B------:R-:W-:Y:S01]  /*13150*/  IMAD.X R85, RZ, RZ, RZ, P3 ;  /* 0x000000ffff557224 */ /* 0x000fe200018e06ff */
[----:B------:R-:W-:Y:S01]  /*13160*/  IADD3 R78, P4, PT, R67, R78, RZ ;  /* 0x0000004e434e7210 */ /* 0x000fe20007f9e0ff */
[----:B------:R-:W-:Y:S01]  /*13170*/  IMAD.X R67, RZ, RZ, RZ, P2 ;  /* 0x000000ffff437224 */ /* 0x000fe200010e06ff */
[----:B------:R-:W-:Y:S01]  /*13180*/  IADD3 R132, P5, PT, R115, R133, RZ ;  /* 0x0000008573847210 */ /* 0x000fe20007fbe0ff */
[----:B------:R-:W-:-:S04]  /*13190*/  IMAD.WIDE.U32 R80, R148, R47, R80 ;  /* 0x0000002f94507225 */ /* 0x000fc800078e0050 */
[----:B------:R-:W-:Y:S01]  /*131a0*/  IMAD.WIDE.U32 R152, R89, R121, R66 ;  /* 0x0000007959987225 */ /* 0x000fe200078e0042 */
[----:B------:R-:W-:-:S03]  /*131b0*/  IADD3 R66, P1, PT, R79, R80, RZ ;  /* 0x000000504f427210 */ /* 0x000fc60007f3e0ff */
[----:B------:R-:W-:Y:S01]  /*131c0*/  IMAD.WIDE.U32 R84, R88, R147, R84 ;  /* 0x0000009358547225 */ /* 0x000fe200078e0054 */
[----:B------:R-:W-:-:S03]  /*131d0*/  IADD3 R67, PT, PT, R131, R153, RZ ;  /* 0x0000009983437210 */ /* 0x000fc60007ffe0ff */
[----:B------:R-:W-:Y:S01]  /*131e0*/  IMAD.X R133, RZ, RZ, RZ, P5 ;  /* 0x000000ffff857224 */ /* 0x000fe200028e06ff */
[----:B------:R-:W-:Y:S01]  /*131f0*/  IADD3 R80, P2, PT, R67, R84, RZ ;  /* 0x0000005443507210 */ /* 0x000fe20007f5e0ff */
[----:B------:R-:W-:Y:S01]  /*13200*/  IMAD.IADD R67, R141, 0x1, R85 ;  /* 0x000000018d437824 */ /* 0x000fe200078e0255 */
[----:B------:R-:W-:Y:S01]  /*13210*/  MOV R84, R152 ;  /* 0x0000009800547202 */ /* 0x000fe20000000f00 */
[----:B------:R-:W-:Y:S02]  /*13220*/  IMAD.MOV.U32 R85, RZ, RZ, RZ ;  /* 0x000000ffff557224 */ /* 0x000fe400078e00ff */
[----:B------:R-:W-:Y:S02]  /*13230*/  IMAD.X R115, RZ, RZ, RZ, P0 ;  /* 0x000000ffff737224 */ /* 0x000fe400000e06ff */
[----:B------:R-:W-:-:S04]  /*13240*/  IMAD.WIDE.U32 R132, R122, R68, R132 ;  /* 0x000000447a847225 */ /* 0x000fc800078e0084 */
[----:B------:R-:W-:Y:S02]  /*13250*/  IMAD.IADD R81, R59, 0x1, R81 ;  /* 0x000000013b517824 */ /* 0x000fe400078e0251 */
[----:B------:R-:W-:-:S04]  /*13260*/  IMAD.WIDE.U32 R84, R96, R139, R84 ;  /* 0x0000008b60547225 */ /* 0x000fc800078e0054 */
[----:B------:R-:W-:Y:S01]  /*13270*/  IMAD R68, R82, R65, RZ ;  /* 0x0000004152447224 */ /* 0x000fe200078e02ff */
[----:B------:R-:W-:Y:S01]  /*13280*/  IADD3 R84, P0, PT, R81, R84, RZ ;  /* 0x0000005451547210 */ /* 0x000fe20007f1e0ff */
[----:B------:R-:W-:Y:S01]  /*13290*/  IMAD.WIDE.U32 R114, R69, R143, R114 ;  /* 0x0000008f45727225 */ /* 0x000fe200078e0072 */
[----:B------:R-:W-:-:S03]  /*132a0*/  IADD3 R85, PT, PT, R145, R85, RZ ;  /* 0x0000005591557210 */ /* 0x000fc60007ffe0ff */
[----:B------:R-:W-:Y:S01]  /*132b0*/  IMAD.MOV.U32 R83, RZ, RZ, RZ ;  /* 0x000000ffff537224 */ /* 0x000fe200078e00ff */
[----:B------:R-:W-:Y:S01]  /*132c0*/  IADD3 R115, PT, PT, R135, R115, RZ ;  /* 0x0000007387737210 */ /* 0x000fe20007ffe0ff */
[----:B------:R-:W-:Y:S02]  /*132d0*/  IMAD.X R81, RZ, RZ, RZ, P2 ;  /* 0x000000ffff517224 */ /* 0x000fe400010e06ff */
[----:B------:R-:W-:Y:S01]  /*132e0*/  IMAD.HI.U32 R153, R68, R42, R82 ;  /* 0x0000002a44997227 */ /* 0x000fe200078e0052 */
[----:B------:R-:W-:-:S03]  /*132f0*/  IADD3 R82, P3, PT, R67, R114, RZ ;  /* 0x0000007243527210 */ /* 0x000fc60007f7e0ff */
[----:B------:R-:W-:Y:S01]  /*13300*/  IMAD.X R79, RZ, RZ, RZ, P4 ;  /* 0x000000ffff4f7224 */ /* 0x000fe200020e06ff */
[----:B------:R-:W-:Y:S01]  /*13310*/  IADD3.X R83, PT, PT, RZ, RZ, RZ, P3, !PT ;  /* 0x000000ffff537210 */ /* 0x000fe20001ffe4ff */
[----:B------:R-:W-:Y:S01]  /*13320*/  IMAD.WIDE.U32 R80, R89, R149, R80 ;  /* 0x0000009559507225 */ /* 0x000fe200078e0050 */
[----:B------:R-:W-:-:S03]  /*13330*/  IADD3 R114, P3, PT, R132, R115, RZ ;  /* 0x0000007384727210 */ /* 0x000fc60007f7e0ff */
[----:B------:R-:W-:Y:S01]  /*13340*/  IMAD.WIDE.U32 R78, R151, R44, R78 ;  /* 0x0000002c974e7225 */ /* 0x000fe200078e004e */
[----:B------:R-:W-:Y:S02]  /*13350*/  IADD3.X R115, PT, PT, RZ, RZ, RZ, P3, !PT ;  /* 0x000000ffff737210 */ /* 0x000fe40001ffe4ff */
[----:B------:R-:W-:Y:S01]  /*13360*/  IADD3 R80, P2, PT, R85, R80, RZ ;  /* 0x0000005055507210 */ /* 0x000fe20007f5e0ff */
[----:B------:R-:W-:Y:S01]  /*13370*/  IMAD.IADD R67, R64, 0x1, R153 ;  /* 0x0000000140437824 */ /* 0x000fe200078e0299 */
[----:B------:R-:W-:Y:S01]  /*13380*/  IADD3.X R85, PT, PT, RZ, RZ, RZ, P0, !PT ;  /* 0x000000ffff557210 */ /* 0x000fe200007fe4ff */
[----:B------:R-:W-:Y:S02]  /*13390*/  IMAD.IADD R81, R144, 0x1, R81 ;  /* 0x0000000190517824 */ /* 0x000fe400078e0251 */
[----:B------:R-:W-:Y:S01]  /*133a0*/  IMAD.WIDE.U32 R152, R88, R146, R82 ;  /* 0x0000009258987225 */ /* 0x000fe200078e0052 */
[----:B------:R-:W-:-:S03]  /*133b0*/  IADD3 R82, P5, PT, R67, R78, RZ ;  /* 0x0000004e43527210 */ /* 0x000fc60007fbe0ff */
[----:B------:R-:W-:Y:S01]  /*133c0*/  IMAD.X R67, RZ, RZ, RZ, P1 ;  /* 0x000000ffff437224 */ /* 0x000fe200008e06ff */
[----:B------:R-:W-:Y:S01]  /*133d0*/  IADD3 R78, P4, PT, R81, R152, RZ ;  /* 0x00000098514e7210 */ /* 0x000fe20007f9e0ff */
[----:B------:R-:W-:Y:S01]  /*133e0*/  IMAD.IADD R81, R142, 0x1, R153 ;  /* 0x000000018e517824 */ /* 0x000fe200078e0299 */
[----:B------:R-:W-:Y:S01]  /*133f0*/  IADD3.X R83, PT, PT, RZ, RZ, RZ, P5, !PT ;  /* 0x000000ffff537210 */ /* 0x000fe20002ffe4ff */
[----:B------:R-:W-:Y:S02]  /*13400*/  IMAD.IADD R79, R62, 0x1, R79 ;  /* 0x000000013e4f7824 */ /* 0x000fe400078e024f */
[----:B------:R-:W-:-:S04]  /*13410*/  IMAD.WIDE.U32 R152, R150, R46, R66 ;  /* 0x0000002e96987225 */ /* 0x000fc800078e0042 */
[----:B------:R-:W-:-:S04]  /*13420*/  IMAD.WIDE.U32 R114, R69, R140, R114 ;  /* 0x0000008c45727225 */ /* 0x000fc800078e0072 */
[----:B------:R-:W-:Y:S01]  /*13430*/  IMAD.WIDE.U32 R66, R68, R43, R82 ;  /* 0x0000002b44427225 */ /* 0x000fe200078e0052 */
[----:B------:R-:W-:Y:S02]  /*13440*/  IADD3 R82, P5, PT, R79, R152, RZ ;  /* 0x000000984f527210 */ /* 0x000fe40007fbe0ff */
[----:B------:R-:W-:Y:S01]  /*13450*/  IADD3 R114, P1, PT, R81, R114, RZ ;  /* 0x0000007251727210 */ /* 0x000fe20007f3e0ff */
[----:B------:R-:W-:Y:S01]  /*13460*/  IMAD.IADD R115, R134, 0x1, R115 ;  /* 0x0000000186737824 */ /* 0x000fe200078e0273 */
[----:B------:R-:W-:Y:S01]  /*13470*/  IADD3.X R83, PT, PT, RZ, RZ, RZ, P5, !PT ;  /* 0x000000ffff537210 */ /* 0x000fe20002ffe4ff */
[----:B------:R-:W-:Y:S02]  /*13480*/  IMAD R152, R66, R65, RZ ;  /* 0x0000004142987224 */ /* 0x000fe400078e02ff */
[----:B------:R-:W-:Y:S01]  /*13490*/  IMAD.IADD R79, R60, 0x1, R153 ;  /* 0x000000013c4f7824 */ /* 0x000fe200078e0299 */
[----:B------:R-:W-:Y:S01]  /*134a0*/  IADD3 R132, P3, PT, R133, R115, RZ ;  /* 0x0000007385847210 */ /* 0x000fe20007f7e0ff */
[----:B------:R-:W-:-:S02]  /*134b0*/  IMAD.IADD R133, R63, 0x1, R67 ;  /* 0x000000013f857824 */ /* 0x000fc400078e0243 */
[----:B------:R-:W-:Y:S02]  /*134c0*/  IMAD.MOV.U32 R67, RZ, RZ, RZ ;  /* 0x000000ffff437224 */ /* 0x000fe400078e00ff */
[----:B------:R-:W-:-:S04]  /*134d0*/  IMAD.WIDE.U32 R82, R151, R45, R82 ;  /* 0x0000002d97527225 */ /* 0x000fc800078e0052 */
[----:B------:R-:W-:-:S04]  /*134e0*/  IMAD.WIDE.U32 R84, R148, R48, R84 ;  /* 0x0000003094547225 */ /* 0x000fc800078e0054 */
[----:B------:R-:W-:Y:S02]  /*134f0*/  IMAD.X R81, RZ, RZ, RZ, P2 ;  /* 0x000000ffff517224 */ /* 0x000fe400010e06ff */
[----:B------:R-:W-:Y:S01]  /*13500*/  IMAD.HI.U32 R115, R152, R42, R66 ;  /* 0x0000002a98737227 */ /* 0x000fe200078e0042 */
[----:B------:R-:W-:Y:S02]  /*13510*/  IADD3 R66, P2, PT, R133, R82, RZ ;  /* 0x0000005285427210 */ /* 0x000fe40007f5e0ff */
[----:B------:R-:W-:Y:S01]  /*13520*/  IADD3 R82, P0, PT, R79, R84, RZ ;  /* 0x000000544f527210 */ /* 0x000fe20007f1e0ff */
[----:B------:R-:W-:Y:S01]  /*13530*/  IMAD.WIDE.U32 R80, R96, R121, R80 ;  /* 0x0000007960507225 */ /* 0x000fe200078e0050 */
[----:B------:R-:W-:Y:S02]  /*13540*/  IADD3 R115, PT, PT, R64, R115, RZ ;  /* 0x0000007340737210 */ /* 0x000fe40007ffe0ff */
[----:B------:R-:W-:Y:S01]  /*13550*/  IADD3 R84, PT, PT, R58, R85, RZ ;  /* 0x000000553a547210 */ /* 0x000fe20007ffe0ff */
[----:B------:R-:W-:-:S02]  /*13560*/  IMAD.X R79, RZ, RZ, RZ, P4 ;  /* 0x000000ffff4f7224 */ /* 0x000fc400020e06ff */
[----:B------:R-:W-:Y:S02]  /*13570*/  IMAD.IADD R153, R61, 0x1, R83 ;  /* 0x000000013d997824 */ /* 0x000fe400078e0253 */
[----:B------:R-:W-:Y:S02]  /*13580*/  IMAD.IADD R83, R131, 0x1, R81 ;  /* 0x0000000183537824 */ /* 0x000fe400078e0251 */
[----:B------:R-:W-:Y:S02]  /*13590*/  HFMA2 R81, -RZ, RZ, 0, 0 ;  /* 0x00000000ff517431 */ /* 0x000fe400000001ff */
[----:B------:R-:W-:-:S04]  /*135a0*/  IMAD.WIDE.U32 R78, R89, R147, R78 ;  /* 0x00000093594e7225 */ /* 0x000fc800078e004e */
[----:B------:R-:W-:Y:S01]  /*135b0*/  IMAD.X R67, RZ, RZ, RZ, P2 ;  /* 0x000000ffff437224 */ /* 0x000fe200010e06ff */
[----:B------:R-:W-:Y:S01]  /*135c0*/  IADD3 R78, P2, PT, R83, R78, RZ ;  /* 0x0000004e534e7210 */ /* 0x000fe20007f5e0ff */
[----:B------:R-:W-:Y:S02]  /*135d0*/  IMAD.X R83, RZ, RZ, RZ, P0 ;  /* 0x000000ffff537224 */ /* 0x000fe400000e06ff */
[----:B------:R-:W-:-:S04]  /*135e0*/  IMAD.WIDE.U32 R66, R68, R44, R66 ;  /* 0x0000002c44427225 */ /* 0x000fc800078e0042 */
[----:B------:R-:W-:Y:S01]  /*135f0*/  IMAD.WIDE.U32 R82, R150, R47, R82 ;  /* 0x0000002f96527225 */ /* 0x000fe200078e0052 */
[----:B------:R-:W-:-:S03]  /*13600*/  IADD3 R66, P4, PT, R115, R66, RZ ;  /* 0x0000004273427210 */ /* 0x000fc60007f9e0ff */
[----:B------:R-:W-:Y:S01]  /*13610*/  IMAD.X R133, RZ, RZ, RZ, P3 ;  /* 0x000000ffff857224 */ /* 0x000fe200018e06ff */
[----:B------:R-:W-:Y:S01]  /*13620*/  IADD3 R82, P3, PT, R153, R82, RZ ;  /* 0x0000005299527210 */ /* 0x000fe20007f7e0ff */
[----:B------:R-:W-:Y:S01]  /*13630*/  IMAD.WIDE.U32 R80, R97, R139, R80 ;  /* 0x0000008b61507225 */ /* 0x000fe200078e0050 */
[----:B------:R-:W-:Y:S02]  /*13640*/  IADD3 R153, PT, PT, R59, R83, RZ ;  /* 0x000000533b997210 */ /* 0x000fe40007ffe0ff */
[----:B------:R-:W-:Y:S01]  /*13650*/  IADD3.X R83, PT, PT, RZ, RZ, RZ, P3, !PT ;  /* 0x000000ffff537210 */ /* 0x000fe20001ffe4ff */
[----:B------:R-:W-:Y:S01]  /*13660*/  IMAD.IADD R139, R62, 0x1, R67 ;  /* 0x000000013e8b7824 */ /* 0x000fe200078e0243 */
[----:B------:R-:W-:Y:S01]  /*13670*/  IADD3 R80, P0, PT, R84, R80, RZ ;  /* 0x0000005054507210 */ /* 0x000fe20007f1e0ff */
[----:B------:R-:W-:Y:S01]  /*13680*/  IMAD.X R115, RZ, RZ, RZ, P1 ;  /* 0x000000ffff737224 */ /* 0x000fe200008e06ff */
[----:B------:R-:W-:Y:S01]  /*13690*/  IADD3 R145, PT, PT, R145, R81, RZ ;  /* 0x0000005191917210 */ /* 0x000fe20007ffe0ff */
[----:B------:R-:W-:Y:S01]  /*136a0*/  IMAD.X R67, RZ, RZ, RZ, P4 ;  /* 0x000000ffff437224 */ /* 0x000fe200020e06ff */
[----:B------:R-:W-:Y:S01]  /*136b0*/  IADD3.X R81, PT, PT, RZ, RZ, RZ, P0, !PT ;  /* 0x000000ffff517210 */ /* 0x000fe200007fe4ff */
[----:B------:R-:W-:-:S02]  /*136c0*/  IMAD.IADD R85, R141, 0x1, R79 ;  /* 0x000000018d557824 */ /* 0x000fc400078e024f */
[----:B------:R-:W-:-:S04]  /*136d0*/  IMAD.WIDE.U32 R114, R88, R143, R114 ;  /* 0x0000008f58727225 */ /* 0x000fc800078e0072 */
[----:B------:R-:W-:Y:S01]  /*136e0*/  IMAD.WIDE.U32 R82, R151, R46, R82 ;  /* 0x0000002e97527225 */ /* 0x000fe200078e0052 */
[----:B------:R-:W-:-:S03]  /*136f0*/  IADD3 R84, P1, PT, R85, R114, RZ ;  /* 0x0000007255547210 */ /* 0x000fc60007f3e0ff */
[----:B------:R-:W-:Y:S01]  /*13700*/  IMAD.X R79, RZ, RZ, RZ, P2 ;  /* 0x000000ffff4f7224 */ /* 0x000fe200010e06ff */
[----:B------:R-:W-:Y:S01]  /*13710*/  IADD3 R82, P4, PT, R139, R82, RZ ;  /* 0x000000528b527210 */ /* 0x000fe20007f9e0ff */
[----:B------:R-:W-:-:S04]  /*13720*/  IMAD.WIDE.U32 R66, R152, R43, R66 ;  /* 0x0000002b98427225 */ /* 0x000fc800078e0042 */
[----:B------:R-:W-:Y:S01]  /*13730*/  IMAD.WIDE.U32 R78, R96, R149, R78 ;  /* 0x00000095604e7225 */ /* 0x000fe200078e004e */
[----:B------:R-:W-:-:S03]  /*13740*/  IADD3 R139, PT, PT, R63, R67, RZ ;  /* 0x000000433f8b7210 */ /* 0x000fc60007ffe0ff */
[----:B------:R-:W-:Y:S01]  /*13750*/  IMAD.IADD R114, R135, 0x1, R115 ;  /* 0x0000000187727824 */ /* 0x000fe200078e0273 */
[----:B------:R-:W-:Y:S01]  /*13760*/  IADD3 R78, P2, PT, R145, R78, RZ ;  /* 0x0000004e914e7210 */ /* 0x000fe20007f5e0ff */
[----:B------:R-:W-:-:S04]  /*13770*/  IMAD.WIDE.U32 R132, R122, R69, R132 ;  /* 0x000000457a847225 */ /* 0x000fc800078e0084 */
[----:B------:R-:W-:Y:S02]  /*13780*/  IMAD R115, R66, R65, RZ ;  /* 0x0000004142737224 */ /* 0x000fe400078e02ff */
[----:B------:R-:W-:Y:S02]  /*13790*/  IMAD.MOV.U32 R67, RZ, RZ, RZ ;  /* 0x000000ffff437224 */ /* 0x000fe400078e00ff */
[----:B------:R-:W-:Y:S02]  /*137a0*/  IMAD.X R85, RZ, RZ, RZ, P1 ;  /* 0x000000ffff557224 */ /* 0x000fe400008e06ff */
[----:B------:R-:W-:Y:S01]  /*137b0*/  IMAD.HI.U32 R145, R115, R42, R66 ;  /* 0x0000002a73917227 */ /* 0x000fe200078e0042 */
[----:B------:R-:W-:-:S03]  /*137c0*/  IADD3 R66, P0, PT, R132, R114, RZ ;  /* 0x0000007284427210 */ /* 0x000fc60007f1e0ff */
[----:B------:R-:W-:Y:S02]  /*137d0*/  IMAD.IADD R79, R144, 0x1, R79 ;  /* 0x00000001904f7824 */ /* 0x000fe400078e024f */
[----:B------:R-:W-:-:S04]  /*137e0*/  IMAD.WIDE.U32 R84, R89, R146, R84 ;  /* 0x0000009259547225 */ /* 0x000fc800078e0054 */
[----:B------:R-:W-:Y:S01]  /*137f0*/  IMAD.X R67, RZ, RZ, RZ, P0 ;  /* 0x000000ffff437224 */ /* 0x000fe200000e06ff */
[----:B------:R-:W-:Y:S01]  /*13800*/  IADD3 R84, P0, PT, R79, R84, RZ ;  /* 0x000000544f547210 */ /* 0x000fe20007f1e0ff */
[----:B------:R-:W-:Y:S01]  /*13810*/  IMAD.WIDE.U32 R80, R148, R49, R80 ;  /* 0x0000003194507225 */ /* 0x000fe200078e0050 */
[----:B------:R-:W-:-:S03]  /*13820*/  IADD3 R85, PT, PT, R142, R85, RZ ;  /* 0x000000558e557210 */ /* 0x000fc60007ffe0ff */
[----:B------:R-:W-:Y:S01]  /*13830*/  IMAD.WIDE.U32 R66, R88, R140, R66 ;  /* 0x0000008c58427225 */ /* 0x000fe200078e0042 */
[----:B------:R-:W-:-:S03]  /*13840*/  IADD3 R80, P3, PT, R153, R80, RZ ;  /* 0x0000005099507210 */ /* 0x000fc60007f7e0ff */
[----:B------:R-:W-:Y:S01]  /*13850*/  IMAD.X R79, RZ, RZ, RZ, P2 ;  /* 0x000000ffff4f7224 */ /* 0x000fe200010e06ff */
[----:B------:R-:W-:Y:S01]  /*13860*/  IADD3 R66, P2, PT, R85, R66, RZ ;  /* 0x0000004255427210 */ /* 0x000fe20007f5e0ff */
[----:B------:R-:W-:Y:S01]  /*13870*/  IMAD.IADD R69, R60, 0x1, R83 ;  /* 0x000000013c457824 */ /* 0x000fe200078e0253 */
[----:B------:R-:W-:Y:S01]  /*13880*/  IADD3 R67, PT, PT, R134, R67, RZ ;  /* 0x0000004386437210 */ /* 0x000fe20007ffe0ff */
[----:B------:R-:W-:Y:S02]  /*13890*/  IMAD.IADD R81, R41, 0x1, R81 ;  /* 0x0000000129517824 */ /* 0x000fe400078e0251 */
[----:B------:R-:W-:Y:S01]  /*138a0*/  IMAD.WIDE.U32 R78, R97, R121, R78 ;  /* 0x00000079614e7225 */ /* 0x000fe200078e004e */
[----:B------:R-:W-:Y:S02]  /*138b0*/  IADD3 R132, P1, PT, R133, R67, RZ ;  /* 0x0000004385847210 */ /* 0x000fe40007f3e0ff */
[----:B------:R-:W-:Y:S01]  /*138c0*/  IADD3.X R67, PT, PT, RZ, RZ, RZ, P2, !PT ;  /* 0x000000ffff437210 */ /* 0x000fe200017fe4ff */
[----:B------:R-:W-:Y:S01]  /*138d0*/  IMAD.X R83, RZ, RZ, RZ, P4 ;  /* 0x000000ffff537224 */ /* 0x000fe200020e06ff */
[----:B------:R-:W-:Y:S01]  /*138e0*/  IADD3 R131, PT, PT, R131, R79, RZ ;  /* 0x0000004f83837210 */ /* 0x000fe20007ffe0ff */
[----:B------:R-:W-:Y:S01]  /*138f0*/  IMAD.X R85, RZ, RZ, RZ, P0 ;  /* 0x000000ffff557224 */ /* 0x000fe200000e06ff */
[----:B------:R-:W-:Y:S01]  /*13900*/  IADD3 R114, P0, PT, R81, R78, RZ ;  /* 0x0000004e51727210 */ /* 0x000fe20007f1e0ff */
[----:B------:R-:W-:-:S04]  /*13910*/  IMAD.WIDE.U32 R82, R68, R45, R82 ;  /* 0x0000002d44527225 */ /* 0x000fc800078e0052 */
[----:B------:R-:W-:Y:S01]  /*13920*/  IMAD.X R81, RZ, RZ, RZ, P3 ;  /* 0x000000ffff517224 */ /* 0x000fe200018e06ff */
[----:B------:R-:W-:Y:S01]  /*13930*/  IADD3 R78, P3, PT, R139, R82, RZ ;  /* 0x000000528b4e7210 */ /* 0x000fe20007f7e0ff */
[----:B------:R-:W-:-:S04]  /*13940*/  IMAD.WIDE.U32 R84, R96, R147, R84 ;  /* 0x0000009360547225 */ /* 0x000fc800078e0054 */
[----:B------:R-:W-:Y:S01]  /*13950*/  IMAD.WIDE.U32 R80, R150, R48, R80 ;  /* 0x0000003096507225 */ /* 0x000fe200078e0050 */
[----:B------:R-:W-:-:S03]  /*13960*/  IADD3 R82, P2, PT, R131, R84, RZ ;  /* 0x0000005483527210 */ /* 0x000fc60007f5e0ff */
[----:B------:R-:W-:Y:S01]  /*13970*/  IMAD.IADD R121, R61, 0x1, R83 ;  /* 0x000000013d797824 */ /* 0x000fe200078e0253 */
[----:B------:R-:W-:Y:S01]  /*13980*/  IADD3 R81, PT, PT, R58, R81, RZ ;  /* 0x000000513a517210 */ /* 0x000fe20007ffe0ff */
[----:B------:R-:W-:Y:S01]  /*13990*/  IMAD.WIDE.U32 R66, R89, R143, R66 ;  /* 0x0000008f59427225 */ /* 0x000fe200078e0042 */
[----:B------:R-:W-:Y:S02]  /*139a0*/  IADD3.X R83, PT, PT, RZ, RZ, RZ, P2, !PT ;  /* 0x000000ffff537210 */ /* 0x000fe400017fe4ff */
[----:B------:R-:W-:Y:S01]  /*139b0*/  IADD3 R80, P4, PT, R69, R80, RZ ;  /* 0x0000005045507210 */ /* 0x000fe20007f9e0ff */
[----:B------:R-:W-:Y:S02]  /*139c0*/  IMAD.IADD R85, R141, 0x1, R85 ;  /* 0x000000018d557824 */ /* 0x000fe400078e0255 */
[----:B------:R-:W-:Y:S01]  /*139d0*/  IMAD.X R133, RZ, RZ, RZ, P1 ;  /* 0x000000ffff857224 */ /* 0x000fe200008e06ff */
[----:B------:R-:W-:Y:S01]  /*139e0*/  IADD3 R84, P1, PT, R81, R114, RZ ;  /* 0x0000007251547210 */ /* 0x000fe20007f3e0ff */
[----:B------:R-:W-:Y:S01]  /*139f0*/  IMAD.IADD R131, R135, 0x1, R67 ;  /* 0x0000000187837824 */ /* 0x000fe200078e0243 */
[----:B------:R-:W-:Y:S01]  /*13a00*/  IADD3.X R67, PT, PT, RZ, RZ, RZ, P0, !PT ;  /* 0x000000ffff437210 */ /* 0x000fe200007fe4ff */
[----:B------:R-:W-:-:S04]  /*13a10*/  IMAD.WIDE.U32 R82, R97, R149, R82 ;  /* 0x0000009561527225 */ /* 0x000fc800078e0052 */
[----:B------:R-:W-:Y:S01]  /*13a20*/  IMAD.X R79, RZ, RZ, RZ, P3 ;  /* 0x000000ffff4f7224 */ /* 0x000fe200018e06ff */
[----:B------:R-:W-:Y:S01]  /*13a30*/  IADD3 R66, P3, PT, R85, R66, RZ ;  /* 0x0000004255427210 */ /* 0x000fe20007f7e0ff */
[----:B------:R-:W-:-:S04]  /*13a40*/  IMAD.WIDE.U32 R132, R122, R88, R132 ;  /* 0x000000587a847225 */ /* 0x000fc800078e0084 */
[----:B------:R-:W-:Y:S02]  /*13a50*/  IMAD.X R81, RZ, RZ, RZ, P4 ;  /* 0x000000ffff517224 */ /* 0x000fe400020e06ff */
[----:B------:R-:W-:Y:S01]  /*13a60*/  IMAD.X R85, RZ, RZ, RZ, P1 ;  /* 0x000000ffff557224 */ /* 0x000fe200008e06ff */
[----:B------:R-:W-:Y:S01]  /*13a70*/  IADD3 R88, P1, PT, R67, R82, RZ ;  /* 0x0000005243587210 */ /* 0x000fe20007f3e0ff */
[----:B------:R-:W-:Y:S01]  /*13a80*/  IMAD.WIDE.U32 R78, R152, R44, R78 ;  /* 0x0000002c984e7225 */ /* 0x000fe200078e004e */
[----:B------:R-:W-:-:S03]  /*13a90*/  IADD3 R82, P0, PT, R132, R131, RZ ;  /* 0x0000008384527210 */ /* 0x000fc60007f1e0ff */
[----:B------:R-:W-:Y:S02]  /*13aa0*/  IMAD.IADD R145, R64, 0x1, R145 ;  /* 0x0000000140917824 */ /* 0x000fe400078e0291 */
[----:B------:R-:W-:Y:S02]  /*13ab0*/  IMAD.X R67, RZ, RZ, RZ, P3 ;  /* 0x000000ffff437224 */ /* 0x000fe400018e06ff */
[----:B------:R-:W-:Y:S01]  /*13ac0*/  IMAD.WIDE.U32 R80, R151, R47, R80 ;  /* 0x0000002f97507225 */ /* 0x000fe200078e0050 */
[----:B------:R-:W-:-:S03]  /*13ad0*/  IADD3 R78, P2, PT, R145, R78, RZ ;  /* 0x0000004e914e7210 */ /* 0x000fc60007f5e0ff */
[----:B------:R-:W-:Y:S01]  /*13ae0*/  IMAD.IADD R69, R62, 0x1, R79 ;  /* 0x000000013e457824 */ /* 0x000fe200078e024f */
[----:B------:R-:W-:Y:S01]  /*13af0*/  IADD3 R79, PT, PT, R144, R83, RZ ;  /* 0x00000053904f7210 */ /* 0x000fe20007ffe0ff */
[----:B------:R-:W-:Y:S01]  /*13b00*/  IMAD.WIDE.U32 R84, R150, R49, R84 ;  /* 0x0000003196547225 */ /* 0x000fe200078e0054 */
[----:B------:R-:W-:-:S03]  /*13b10*/  IADD3 R81, PT, PT, R59, R81, RZ ;  /* 0x000000513b517210 */ /* 0x000fc60007ffe0ff */
[----:B------:R-:W-:Y:S01]  /*13b20*/  IMAD.X R83, RZ, RZ, RZ, P0 ;  /* 0x000000ffff537224 */ /* 0x000fe200000e06ff */
[----:B------:R-:W-:Y:S01]  /*13b30*/  IADD3 R80, P0, PT, R121, R80, RZ ;  /* 0x0000005079507210 */ /* 0x000fe20007f1e0ff */
[----:B------:R-:W-:Y:S01]  /*13b40*/  IMAD.WIDE.U32 R66, R96, R146, R66 ;  /* 0x0000009260427225 */ /* 0x000fe200078e0042 */
[----:B------:R-:W-:-:S03]  /*13b50*/  IADD3 R84, P3, PT, R81, R84, RZ ;  /* 0x0000005451547210 */ /* 0x000fc60007f7e0ff */
[----:B------:R-:W-:Y:S01]  /*13b60*/  IMAD.X R81, RZ, RZ, RZ, P0 ;  /* 0x000000ffff517224 */ /* 0x000fe200000e06ff */
[----:B------:R-:W-:Y:S01]  /*13b70*/  IADD3 R66, P6, PT, R79, R66, RZ ;  /* 0x000000424f427210 */ /* 0x000fe20007fde0ff */
[----:B------:R-:W-:Y:S02]  /*13b80*/  IMAD.X R79, RZ, RZ, RZ, P2 ;  /* 0x000000ffff4f7224 */ /* 0x000fe400010e06ff */
[----:B------:R-:W-:-:S04]  /*13b90*/  IMAD.WIDE.U32 R82, R89, R140, R82 ;  /* 0x0000008c59527225 */ /* 0x000fc800078e0052 */
[----:B------:R-:W-:Y:S01]  /*13ba0*/  IMAD.IADD R67, R142, 0x1, R67 ;  /* 0x000000018e437824 */ /* 0x000fe200078e0243 */
[----:B------:R-:W-:Y:S01]  /*13bb0*/  IADD3 R83, PT, PT, R134, R83, RZ ;  /* 0x0000005386537210 */ /* 0x000fe20007ffe0ff */
[----:B------:R-:W-:-:S03]  /*13bc0*/  IMAD.WIDE.U32 R80, R68, R46, R80 ;  /* 0x0000002e44507225 */ /* 0x000fc600078e0050 */
[----:B------:R-:W-:Y:S01]  /*13bd0*/  IADD3 R82, P4, PT, R67, R82, RZ ;  /* 0x0000005243527210 */ /* 0x000fe20007f9e0ff */
[----:B------:R-:W-:Y:S01]  /*13be0*/  IMAD.WIDE.U32 R78, R115, R43, R78 ;  /* 0x0000002b734e7225 */ /* 0x000fe200078e004e */
[----:B------:R-:W-:Y:S02]  /*13bf0*/  IADD3 R80, P2, PT, R69, R80, RZ ;  /* 0x0000005045507210 */ /* 0x000fe40007f5e0ff */
[----:B------:R-:W-:Y:S01]  /*13c00*/  IADD3.X R67, PT, PT, RZ, RZ, RZ, P6, !PT ;  /* 0x000000ffff437210 */ /* 0x000fe200037fe4ff */
[----:B------:R-:W-:Y:S01]  /*13c10*/  IMAD.IADD R85, R41, 0x1, R85 ;  /* 0x0000000129557824 */ /* 0x000fe200078e0255 */
[----:B------:R-:W-:Y:S01]  /*13c20*/  IADD3 R121, PT, PT, R63, R79, RZ ;  /* 0x0000004f3f797210 */ /* 0x000fe20007ffe0ff */
[----:B------:R-:W-:Y:S01]  /*13c30*/  IMAD R69, R78, R65, RZ ;  /* 0x000000414e457224 */ /* 0x000fe200078e02ff */
[----:B------:R-:W-:Y:S01]  /*13c40*/  IADD3 R132, P5, PT, R133, R83, RZ ;  /* 0x0000005385847210 */ /* 0x000fe20007fbe0ff */
[----:B------:R-:W-:Y:S01]  /*13c50*/  IMAD.MOV.U32 R79, RZ, RZ, RZ ;  /* 0x000000ffff4f7224 */ /* 0x000fe200078e00ff */
[----:B------:R-:W-:Y:S01]  /*13c60*/  IADD3 R88, P0, PT, R85, R88, RZ ;  /* 0x0000005855587210 */ /* 0x000fe20007f1e0ff */
[----:B------:R-:W-:Y:S01]  /*13c70*/  IMAD.X R85, RZ, RZ, RZ, P3 ;  /* 0x000000ffff557224 */ /* 0x000fe200018e06ff */
[----:B------:R-:W-:Y:S01]  /*13c80*/  IADD3.X R83, PT, PT, RZ, RZ, RZ, P4, !PT ;  /* 0x000000ffff537210 */ /* 0x000fe200027fe4ff */
[----:B------:R-:W-:-:S04]  /*13c90*/  IMAD.HI.U32 R114, R69, R42, R78 ;  /* 0x0000002a45727227 */ /* 0x000fc800078e004e */
[----:B------:R-:W-:-:S04]  /*13ca0*/  IMAD.WIDE.U32 R66, R97, R147, R66 ;  /* 0x0000009361427225 */ /* 0x000fc800078e0042 */
[----:B------:R-:W-:Y:S02]  /*13cb0*/  IMAD.X R79, RZ, RZ, RZ, P1 ;  /* 0x000000ffff4f7224 */ /* 0x000fe400008e06ff */
[----:B------:R-:W-:Y:S02]  /*13cc0*/  IMAD.IADD R81, R60, 0x1, R81 ;  /* 0x000000013c517824 */ /* 0x000fe400078e0251 */
[----:B------:R-:W-:-:S04]  /*13cd0*/  IMAD.WIDE.U32 R84, R151, R48, R84 ;  /* 0x0000003097547225 */ /* 0x000fc800078e0054 */
[----:B------:R-:W-:Y:S01]  /*13ce0*/  IMAD.IADD R141, R141, 0x1, R67 ;  /* 0x000000018d8d7824 */ /* 0x000fe200078e0243 */
[----:B------:R-:W-:Y:S01]  /*13cf0*/  IADD3 R67, P3, PT, R79, R66, RZ ;  /* 0x000000424f437210 */ /* 0x000fe20007f7e0ff */
[----:B------:R-:W-:Y:S01]  /*13d00*/  IMAD.WIDE.U32 R82, R96, R143, R82 ;  /* 0x0000008f60527225 */ /* 0x000fe200078e0052 */
[----:B------:R-:W-:Y:S02]  /*13d10*/  IADD3 R66, P4, PT, R81, R84, RZ ;  /* 0x0000005451427210 */ /* 0x000fe40007f9e0ff */
[----:B------:R-:W-:Y:S01]  /*13d20*/  IADD3 R85, PT, PT, R58, R85, RZ ;  /* 0x000000553a557210 */ /* 0x000fe20007ffe0ff */
[----:B------:R-:W-:Y:S01]  /*13d30*/  IMAD.X R84, RZ, RZ, RZ, P0 ;  /* 0x000000ffff547224 */ /* 0x000fe200000e06ff */
[----:B------:R-:W-:Y:S01]  /*13d40*/  IADD3 R78, P0, PT, R141, R82, RZ ;  /* 0x000000528d4e7210 */ /* 0x000fe20007f1e0ff */
[----:B------:R-:W-:Y:S01]  /*13d50*/  IMAD.X R133, RZ, RZ, RZ, P5 ;  /* 0x000000ffff857224 */ /* 0x000fe200028e06ff */
[----:B------:R-:W-:Y:S01]  /*13d60*/  IADD3 R83, PT, PT, R135, R83, RZ ;  /* 0x0000005387537210 */ /* 0x000fe20007ffe0ff */
[----:B------:R-:W-:Y:S01]  /*13d70*/  IMAD.X R81, RZ, RZ, RZ, P2 ;  /* 0x000000ffff517224 */ /* 0x000fe200010e06ff */
[----:B------:R-:W-:Y:S01]  /*13d80*/  IADD3 R88, P2, PT, R85, R88, RZ ;  /* 0x0000005855587210 */ /* 0x000fe20007f5e0ff */
[----:B------:R-:W-:Y:S01]  /*13d90*/  IMAD.WIDE.U32 R132, R122, R89, R132 ;  /* 0x000000597a847225 */ /* 0x000fe200078e0084 */
[----:B------:R-:W-:-:S02]  /*13da0*/  IADD3 R84, P1, PT, R84, R67, RZ ;  /* 0x0000004354547210 */ /* 0x000fc40007f3e0ff */
[----:B------:R-:W-:Y:S01]  /*13db0*/  IADD3.X R67, PT, PT, RZ, RZ, RZ, P4, !PT ;  /* 0x000000ffff437210 */ /* 0x000fe200027fe4ff */
        /* <DEDUP_REMOVED lines=8> */
[----:B------:R-:W-:-:S04]  /*13e40*/  IMAD.WIDE.U32 R88, R151, R49, R88 ;  /* 0x0000003197587225 */ /* 0x000fc800078e0058 */
[----:B------:R-:W-:Y:S01]  /*13e50*/  IMAD.X R85, RZ, RZ, RZ, P3 ;  /* 0x000000ffff557224 */ /* 0x000fe200018e06ff */
[----:B------:R-:W-:Y:S01]  /*13e60*/  IADD3 R89, PT, PT, R41, R89, RZ ;  /* 0x0000005929597210 */ /* 0x000fe20007ffe0ff */
[----:B------:R-:W-:Y:S02]  /*13e70*/  IMAD.IADD R81, R61, 0x1, R81 ;  /* 0x000000013d517824 */ /* 0x000fe400078e0251 */
[----:B------:R-:W-:Y:S01]  /*13e80*/  IMAD.IADD R67, R59, 0x1, R67 ;  /* 0x000000013b437824 */ /* 0x000fe200078e0243 */
[----:B------:R-:W-:Y:S01]  /*13e90*/  IADD3 R132, P3, PT, R85, R78, RZ ;  /* 0x0000004e55847210 */ /* 0x000fe20007f7e0ff */
[----:B------:R-:W-:Y:S01]  /*13ea0*/  IMAD.IADD R79, R142, 0x1, R79 ;  /* 0x000000018e4f7824 */ /* 0x000fe200078e024f */
[----:B------:R-:W-:Y:S01]  /*13eb0*/  IADD3 R66, P4, PT, R81, R66, RZ ;  /* 0x0000004251427210 */ /* 0x000fe20007f9e0ff */
[----:B------:R-:W-:Y:S01]  /*13ec0*/  IMAD.WIDE.U32 R82, R96, R140, R82 ;  /* 0x0000008c60527225 */ /* 0x000fe200078e0052 */
[----:B------:R-:W-:Y:S02]  /*13ed0*/  IADD3 R78, P5, PT, R67, R88, RZ ;  /* 0x00000058434e7210 */ /* 0x000fe40007fbe0ff */
[----:B------:R-:W-:Y:S01]  /*13ee0*/  IADD3 R88, P6, PT, R89, R84, RZ ;  /* 0x0000005459587210 */ /* 0x000fe20007fde0ff */
[----:B------:R-:W-:Y:S01]  /*13ef0*/  IMAD.X R67, RZ, RZ, RZ, P1 ;  /* 0x000000ffff437224 */ /* 0x000fe200008e06ff */
[----:B------:R-:W-:Y:S01]  /*13f00*/  IADD3 R82, P2, PT, R79, R82, RZ ;  /* 0x000000524f527210 */ /* 0x000fe20007f5e0ff */
[----:B------:R-:W-:Y:S01]  /*13f10*/  IMAD.X R81, RZ, RZ, RZ, P0 ;  /* 0x000000ffff517224 */ /* 0x000fe200000e06ff */
[----:B------:R-:W-:Y:S01]  /*13f20*/  IADD3 R85, PT, PT, R134, R83, RZ ;  /* 0x0000005386557210 */ /* 0x000fe20007ffe0ff */
[----:B------:R-:W-:Y:S01]  /*13f30*/  IMAD.IADD R79, R64, 0x1, R114 ;  /* 0x00000001404f7824 */ /* 0x000fe200078e0272 */
[----:B------:R-:W-:Y:S01]  /*13f40*/  IADD3 R83, P0, PT, R67, R132, RZ ;  /* 0x0000008443537210 */ /* 0x000fe20007f1e0ff */
[----:B------:R-:W-:Y:S01]  /*13f50*/  IMAD.WIDE.U32 R80, R115, R44, R80 ;  /* 0x0000002c73507225 */ /* 0x000fe200078e0050 */
[----:B------:R-:W-:-:S02]  /*13f60*/  IADD3.X R84, PT, PT, RZ, RZ, RZ, P6, !PT ;  /* 0x000000ffff547210 */ /* 0x000fc400037fe4ff */
[----:B------:R-:W-:Y:S01]  /*13f70*/  IADD3 R132, P1, PT, R133, R85, RZ ;  /* 0x0000005585847210 */ /* 0x000fe20007f3e0ff */
[----:B------:R-:W-:Y:S01]  /*13f80*/  IMAD.X R67, RZ, RZ, RZ, P4 ;  /* 0x000000ffff437224 */ /* 0x000fe200020e06ff */
[----:B------:R-:W-:Y:S01]  /*13f90*/  IADD3 R80, P4, PT, R79, R80, RZ ;  /* 0x000000504f507210 */ /* 0x000fe20007f9e0ff */
[----:B------:R-:W-:Y:S01]  /*13fa0*/  IMAD.IADD R81, R62, 0x1, R81 ;  /* 0x000000013e517824 */ /* 0x000fe200078e0251 */
[----:B------:R-:W-:Y:S01]  /*13fb0*/  IADD3 R84, P6, PT, R84, R83, RZ ;  /* 0x0000005354547210 */ /* 0x000fe20007fde0ff */
[----:B------:R-:W-:Y:S01]  /*13fc0*/  IMAD.X R79, RZ, RZ, RZ, P5 ;  /* 0x000000ffff4f7224 */ /* 0x000fe200028e06ff */
[----:B------:R-:W-:Y:S01]  /*13fd0*/  IADD3.X R83, PT, PT, RZ, RZ, RZ, P2, !PT ;  /* 0x000000ffff537210 */ /* 0x000fe200017fe4ff */
[----:B------:R-:W-:Y:S01]  /*13fe0*/  IMAD.WIDE.U32 R66, R152, R46, R66 ;  /* 0x0000002e98427225 */ /* 0x000fe200078e0042 */
[----:B------:R-:W-:-:S03]  /*13ff0*/  IADD3.X R133, PT, PT, RZ, RZ, RZ, P1, !PT ;  /* 0x000000ffff857210 */ /* 0x000fc60000ffe4ff */
[----:B------:R-:W-:Y:S01]  /*14000*/  IMAD.WIDE.U32 R78, R68, R48, R78 ;  /* 0x00000030444e7225 */ /* 0x000fe200078e004e */
[----:B------:R-:W-:-:S03]  /*14010*/  IADD3 R66, P2, PT, R81, R66, RZ ;  /* 0x0000004251427210 */ /* 0x000fc60007f5e0ff */
[----:B------:R-:W-:Y:S01]  /*14020*/  IMAD.IADD R67, R60, 0x1, R67 ;  /* 0x000000013c437824 */ /* 0x000fe200078e0243 */
[----:B------:R-:W-:Y:S01]  /*14030*/  IADD3 R79, PT, PT, R58, R79, RZ ;  /* 0x0000004f3a4f7210 */ /* 0x000fe20007ffe0ff */
[----:B------:R-:W-:-:S04]  /*14040*/  IMAD.WIDE.U32 R82, R97, R143, R82 ;  /* 0x0000008f61527225 */ /* 0x000fc800078e0052 */
[----:B------:R-:W-:Y:S01]  /*14050*/  IMAD.X R81, RZ, RZ, RZ, P3 ;  /* 0x000000ffff517224 */ /* 0x000fe200018e06ff */
[----:B------:R-:W-:Y:S01]  /*14060*/  IADD3 R78, P3, PT, R67, R78, RZ ;  /* 0x0000004e434e7210 */ /* 0x000fe20007f7e0ff */
[----:B------:R-:W-:Y:S02]  /*14070*/  IMAD.X R67, RZ, RZ, RZ, P0 ;  /* 0x000000ffff437224 */ /* 0x000fe400000e06ff */
[----:B------:R-:W-:Y:S01]  /*14080*/  IMAD.IADD R135, R135, 0x1, R83 ;  /* 0x0000000187877824 */ /* 0x000fe200078e0253 */
[----:B------:R-:W-:Y:S01]  /*14090*/  IADD3 R114, P0, PT, R81, R82, RZ ;  /* 0x0000005251727210 */ /* 0x000fe20007f1e0ff */
        /* <DEDUP_REMOVED lines=9> */
[----:B------:R-:W-:Y:S02]  /*14130*/  IMAD.X R79, RZ, RZ, RZ, P3 ;  /* 0x000000ffff4f7224 */ /* 0x000fe400018e06ff */
[----:B------:R-:W-:-:S04]  /*14140*/  IMAD.WIDE.U32 R66, R115, R45, R66 ;  /* 0x0000002d73427225 */ /* 0x000fc800078e0042 */
[----:B------:R-:W-:Y:S01]  /*14150*/  IMAD.WIDE.U32 R78, R152, R47, R78 ;  /* 0x0000002f984e7225 */ /* 0x000fe200078e004e */
[----:B------:R-:W-:-:S03]  /*14160*/  IADD3 R66, P2, PT, R81, R66, RZ ;  /* 0x0000004251427210 */ /* 0x000fc60007f5e0ff */
[----:B------:R-:W-:Y:S01]  /*14170*/  IMAD.IADD R67, R61, 0x1, R67 ;  /* 0x000000013d437824 */ /* 0x000fe200078e0243 */
[----:B------:R-:W-:Y:S01]  /*14180*/  IADD3 R79, PT, PT, R59, R79, RZ ;  /* 0x0000004f3b4f7210 */ /* 0x000fe20007ffe0ff */
[----:B------:R-:W-:-:S03]  /*14190*/  IMAD.WIDE.U32 R82, R68, R49, R82 ;  /* 0x0000003144527225 */ /* 0x000fc600078e0052 */
[----:B------:R-:W-:Y:S01]  /*141a0*/  IADD3 R78, P5, PT, R67, R78, RZ ;  /* 0x0000004e434e7210 */ /* 0x000fe20007fbe0ff */
[----:B------:R-:W-:Y:S01]  /*141b0*/  IMAD R68, R80, R65, RZ ;  /* 0x0000004150447224 */ /* 0x000fe200078e02ff */
[----:B------:R-:W-:Y:S01]  /*141c0*/  IADD3 R82, P3, PT, R79, R82, RZ ;  /* 0x000000524f527210 */ /* 0x000fe20007f7e0ff */
[----:B------:R-:W-:Y:S01]  /*141d0*/  IMAD.MOV.U32 R81, RZ, RZ, RZ ;  /* 0x000000ffff517224 */ /* 0x000fe200078e00ff */
[----:B------:R-:W-:Y:S01]  /*141e0*/  IADD3.X R79, PT, PT, RZ, RZ, RZ, P5, !PT ;  /* 0x000000ffff4f7210 */ /* 0x000fe20002ffe4ff */
[----:B------:R-:W-:Y:S02]  /*141f0*/  IMAD.X R67, RZ, RZ, RZ, P2 ;  /* 0x000000ffff437224 */ /* 0x000fe400010e06ff */
[----:B------:R-:W-:-:S04]  /*14200*/  IMAD.HI.U32 R81, R68, R42, R80 ;  /* 0x0000002a44517227 */ /* 0x000fc800078e0050 */
[----:B------:R-:W-:-:S04]  /*14210*/  IMAD.WIDE.U32 R132, R122, R96, R132 ;  /* 0x000000607a847225 */ /* 0x000fc800078e0084 */
[----:B------:R-:W-:Y:S01]  /*14220*/  IMAD.WIDE.U32 R66, R69, R44, R66 ;  /* 0x0000002c45427225 */ /* 0x000fe200078e0042 */
[----:B------:R-:W-:-:S03]  /*14230*/  IADD3 R80, P6, PT, R132, R135, RZ ;  /* 0x0000008784507210 */ /* 0x000fc60007fde0ff */
[----:B------:R-:W-:Y:S01]  /*14240*/  IMAD.IADD R85, R41, 0x1, R83 ;  /* 0x0000000129557824 */ /* 0x000fe200078e0253 */
[----:B------:R-:W-:Y:S01]  /*14250*/  IADD3 R67, PT, PT, R62, R67, RZ ;  /* 0x000000433e437210 */ /* 0x000fe20007ffe0ff */
[----:B------:R-:W-:Y:S02]  /*14260*/  IMAD.X R83, RZ, RZ, RZ, P3 ;  /* 0x000000ffff537224 */ /* 0x000fe400018e06ff */
[----:B------:R-:W-:Y:S01]  /*14270*/  IMAD.IADD R81, R64, 0x1, R81 ;  /* 0x0000000140517824 */ /* 0x000fe200078e0251 */
[----:B------:R-:W-:Y:S01]  /*14280*/  IADD3 R85, P2, PT, R85, R84, RZ ;  /* 0x0000005455557210 */ /* 0x000fe20007f5e0ff */
        /* <DEDUP_REMOVED lines=13> */
[----:B------:R-:W-:Y:S01]  /*14360*/  IMAD.WIDE.U32 R78, R69, R45, R78 ;  /* 0x0000002d454e7225 */ /* 0x000fe200078e004e */
[----:B------:R-:W-:-:S03]  /*14370*/  IADD3 R67, PT, PT, R63, R67, RZ ;  /* 0x000000433f437210 */ /* 0x000fc60007ffe0ff */
[----:B------:R-:W-:Y:S01]  /*14380*/  IMAD.X R85, RZ, RZ, RZ, P3 ;  /* 0x000000ffff557224 */ /* 0x000fe200018e06ff */
[----:B------:R-:W-:Y:S01]  /*14390*/  IADD3 R78, P6, PT, R67, R78, RZ ;  /* 0x0000004e434e7210 */ /* 0x000fe20007fde0ff */
[----:B------:R-:W-:-:S04]  /*143a0*/  IMAD.WIDE.U32 R82, R115, R47, R82 ;  /* 0x0000002f73527225 */ /* 0x000fc800078e0052 */
[----:B------:R-:W-:Y:S02]  /*143b0*/  IMAD.X R121, RZ, RZ, RZ, P2 ;  /* 0x000000ffff797224 */ /* 0x000fe400010e06ff */
[----:B------:R-:W-:Y:S02]  /*143c0*/  IMAD.IADD R89, R61, 0x1, R79 ;  /* 0x000000013d597824 */ /* 0x000fe400078e024f */
[----:B------:R-:W-:Y:S01]  /*143d0*/  IMAD.WIDE.U32 R84, R152, R49, R84 ;  /* 0x0000003198547225 */ /* 0x000fe200078e0054 */
[----:B------:R-:W-:Y:S02]  /*143e0*/  IADD3 R121, P3, PT, R121, R88, RZ ;  /* 0x0000005879797210 */ /* 0x000fe40007f7e0ff */
[----:B------:R-:W-:Y:S01]  /*143f0*/  IADD3 R88, P5, PT, R89, R82, RZ ;  /* 0x0000005259587210 */ /* 0x000fe20007fbe0ff */
[----:B------:R-:W-:Y:S01]  /*14400*/  IMAD.IADD R79, R59, 0x1, R83 ;  /* 0x000000013b4f7824 */ /* 0x000fe200078e0253 */
[----:B------:R-:W-:Y:S01]  /*14410*/  IADD3 R96, PT, PT, R41, R85, RZ ;  /* 0x0000005529607210 */ /* 0x000fe20007ffe0ff */
[----:B------:R-:W-:Y:S01]  /*14420*/  IMAD.WIDE.U32 R80, R97, R140, R80 ;  /* 0x0000008c61507225 */ /* 0x000fe200078e0050 */
[----:B------:R-:W-:-:S02]  /*14430*/  IADD3.X R89, PT, PT, RZ, RZ, RZ, P5, !PT ;  /* 0x000000ffff597210 */ /* 0x000fc40002ffe4ff */
[----:B------:R-:W-:Y:S01]  /*14440*/  IADD3 R84, P2, PT, R79, R84, RZ ;  /* 0x000000544f547210 */ /* 0x000fe20007f5e0ff */
[----:B------:R-:W-:Y:S02]  /*14450*/  IMAD.X R79, RZ, RZ, RZ, P6 ;  /* 0x000000ffff4f7224 */ /* 0x000fe400030e06ff */
[----:B------:R-:W-:Y:S02]  /*14460*/  IMAD.X R67, RZ, RZ, RZ, P0 ;  /* 0x000000ffff437224 */ /* 0x000fe400000e06ff */
[----:B------:R-:W-:-:S04]  /*14470*/  IMAD.WIDE.U32 R82, R68, R44, R78 ;  /* 0x0000002c44527225 */ /* 0x000fc800078e004e */
[----:B------:R-:W-:Y:S01]  /*14480*/  IMAD.X R114, RZ, RZ, RZ, P1 ;  /* 0x000000ffff727224 */ /* 0x000fe200008e06ff */
[----:B------:R-:W-:Y:S01]  /*14490*/  IADD3 R67, P1, PT, R67, R80, RZ ;  /* 0x0000005043437210 */ /* 0x000fe20007f3e0ff */
[----:B------:R-:W-:Y:S01]  /*144a0*/  IMAD.X R85, RZ, RZ, RZ, P2 ;  /* 0x000000ffff557224 */ /* 0x000fe200010e06ff */
[----:B------:R-:W-:Y:S01]  /*144b0*/  IADD3 R79, PT, PT, R62, R83, RZ ;  /* 0x000000533e4f7210 */ /* 0x000fe20007ffe0ff */
[----:B------:R-:W-:Y:S01]  /*144c0*/  IMAD.WIDE.U32 R88, R69, R46, R88 ;  /* 0x0000002e45587225 */ /* 0x000fe200078e0058 */
[----:B------:R-:W-:Y:S02]  /*144d0*/  IADD3 R114, P0, PT, R114, R67, RZ ;  /* 0x0000004372727210 */ /* 0x000fe40007f1e0ff */
[----:B------:R-:W-:Y:S01]  /*144e0*/  IADD3 R80, P2, PT, R96, R121, RZ ;  /* 0x0000007960507210 */ /* 0x000fe20007f5e0ff */
[----:B------:R-:W-:Y:S01]  /*144f0*/  IMAD.WIDE.U32 R84, R115, R48, R84 ;  /* 0x0000003073547225 */ /* 0x000fe200078e0054 */
[----:B------:R-:W-:Y:S02]  /*14500*/  IADD3 R78, P5, PT, R79, R88, RZ ;  /* 0x000000584f4e7210 */ /* 0x000fe40007fbe0ff */
[----:B------:R-:W-:Y:S01]  /*14510*/  MOV R121, R66 ;  /* 0x0000004200797202 */ /* 0x000fe20000000f00 */
[----:B------:R-:W-:-:S02]  /*14520*/  IMAD.IADD R67, R60, 0x1, R89 ;  /* 0x000000013c437824 */ /* 0x000fc400078e0259 */
[----:B------:R-:W-:Y:S02]  /*14530*/  IMAD.IADD R89, R58, 0x1, R85 ;  /* 0x000000013a597824 */ /* 0x000fe400078e0255 */
[----:B------:R-:W-:Y:S01]  /*14540*/  IMAD.X R79, RZ, RZ, RZ, P5 ;  /* 0x000000ffff4f7224 */ /* 0x000fe200028e06ff */
[----:B------:R-:W-:Y:S01]  /*14550*/  IADD3 R84, P6, PT, R67, R84, RZ ;  /* 0x0000005443547210 */ /* 0x000fe20007fde0ff */
[----:B------:R-:W-:Y:S01]  /*14560*/  IMAD.IADD R81, R134, 0x1, R81 ;  /* 0x0000000186517824 */ /* 0x000fe200078e0251 */
[----:B------:R-:W-:Y:S01]  /*14570*/  IADD3.X R67, PT, PT, RZ, RZ, RZ, P4, !PT ;  /* 0x000000ffff437210 */ /* 0x000fe200027fe4ff */
[----:B------:R-:W-:Y:S01]  /*14580*/  IMAD.WIDE.U32 R78, R68, R45, R78 ;  /* 0x0000002d444e7225 */ /* 0x000fe200078e004e */
[----:B------:R-:W-:Y:S02]  /*14590*/  IADD3 R88, P4, PT, R89, R80, RZ ;  /* 0x0000005059587210 */ /* 0x000fe40007f9e0ff */
[----:B------:R-:W-:Y:S01]  /*145a0*/  IADD3 R80, P5, PT, R67, R114, RZ ;  /* 0x0000007243507210 */ /* 0x000fe20007fbe0ff */
[----:B------:R-:W-:Y:S01]  /*145b0*/  IMAD.X R85, RZ, RZ, RZ, P6 ;  /* 0x000000ffff557224 */ /* 0x000fe200030e06ff */
[----:B------:R-:W-:Y:S01]  /*145c0*/  IADD3.X R89, PT, PT, RZ, RZ, RZ, P4, !PT ;  /* 0x000000ffff597210 */ /* 0x000fe200027fe4ff */
[----:B------:R-:W-:-:S02]  /*145d0*/  IMAD.IADD R67, R61, 0x1, R79 ;  /* 0x000000013d437824 */ /* 0x000fc400078e024f */
[----:B------:R-:W-:-:S04]  /*145e0*/  IMAD.WIDE.U32 R84, R69, R47, R84 ;  /* 0x0000002f45547225 */ /* 0x000fc800078e0054 */
[----:B------:R-:W-:Y:S01]  /*145f0*/  IMAD.WIDE.U32 R88, R115, R49, R88 ;  /* 0x0000003173587225 */ /* 0x000fe200078e0058 */
[----:B------:R-:W-:Y:S02]  /*14600*/  IADD3 R85, PT, PT, R59, R85, RZ ;  /* 0x000000553b557210 */ /* 0x000fe40007ffe0ff */
[----:B------:R-:W-:Y:S01]  /*14610*/  IADD3 R84, P6, PT, R67, R84, RZ ;  /* 0x0000005443547210 */ /* 0x000fe20007fde0ff */
[----:B------:R-:W-:Y:S02]  /*14620*/  IMAD.X R115, RZ, RZ, RZ, P3 ;  /* 0x000000ffff737224 */ /* 0x000fe400018e06ff */
[----:B------:R-:W-:Y:S02]  /*14630*/  IMAD.IADD R89, R41, 0x1, R89 ;  /* 0x0000000129597824 */ /* 0x000fe400078e0259 */
[----:B------:R-:W-:Y:S01]  /*14640*/  IMAD.X R96, RZ, RZ, RZ, P0 ;  /* 0x000000ffff607224 */ /* 0x000fe200000e06ff */
[----:B------:R-:W-:Y:S02]  /*14650*/  IADD3 R115, P3, PT, R115, R80, RZ ;  /* 0x0000005073737210 */ /* 0x000fe40007f7e0ff */
[----:B------:R-:W-:Y:S01]  /*14660*/  IADD3 R80, P4, PT, R85, R88, RZ ;  /* 0x0000005855507210 */ /* 0x000fe20007f9e0ff */
[----:B------:R-:W-:Y:S01]  /*14670*/  IMAD.X R88, RZ, RZ, RZ, P2 ;  /* 0x000000ffff587224 */ /* 0x000fe200010e06ff */
[----:B------:R-:W-:Y:S01]  /*14680*/  IADD3.X R85, PT, PT, RZ, RZ, RZ, P6, !PT ;  /* 0x000000ffff557210 */ /* 0x000fe200037fe4ff */
[----:B------:R-:W-:Y:S01]  /*14690*/  IMAD.X R114, RZ, RZ, RZ, P3 ;  /* 0x000000ffff727224 */ /* 0x000fe200018e06ff */
[----:B------:R-:W-:Y:S01]  /*146a0*/  IADD3 R132, P2, PT, R133, R81, RZ ;  /* 0x0000005185847210 */ /* 0x000fe20007f5e0ff */
[----:B------:R-:W-:Y:S01]  /*146b0*/  IMAD.X R81, RZ, RZ, RZ, P4 ;  /* 0x000000ffff517224 */ /* 0x000fe200020e06ff */
[----:B------:R-:W-:Y:S01]  /*146c0*/  IADD3 R88, P4, PT, R88, R115, RZ ;  /* 0x0000007358587210 */ /* 0x000fe20007f9e0ff */
[----:B------:R-:W-:Y:S01]  /*146d0*/  IMAD.WIDE.U32 R84, R68, R46, R84 ;  /* 0x0000002e44547225 */ /* 0x000fe200078e0054 */
[----:B------:R-:W-:-:S02]  /*146e0*/  IADD3.X R133, PT, PT, RZ, RZ, RZ, P2, !PT ;  /* 0x000000ffff857210 */ /* 0x000fc400017fe4ff */
[----:B------:R-:W-:Y:S01]  /*146f0*/  IADD3 R89, P2, PT, R89, R88, RZ ;  /* 0x0000005859597210 */ /* 0x000fe20007f5e0ff */
[----:B------:R-:W-:-:S04]  /*14700*/  IMAD.WIDE.U32 R80, R69, R48, R80 ;  /* 0x0000003045507225 */ /* 0x000fc800078e0050 */
[----:B------:R-:W-:Y:S02]  /*14710*/  IMAD.IADD R67, R60, 0x1, R85 ;  /* 0x000000013c437824 */ /* 0x000fe400078e0255 */
[----:B------:R-:W-:Y:S01]  /*14720*/  IMAD.IADD R88, R58, 0x1, R81 ;  /* 0x000000013a587824 */ /* 0x000fe200078e0251 */
[----:B------:R-:W-:Y:S01]  /*14730*/  IADD3.X R81, PT, PT, RZ, RZ, RZ, P1, !PT ;  /* 0x000000ffff517210 */ /* 0x000fe20000ffe4ff */
[----:B------:R-:W-:Y:S01]  /*14740*/  IMAD.WIDE.U32 R132, R122, R97, R132 ;  /* 0x000000617a847225 */ /* 0x000fe200078e0084 */
[----:B------:R-:W-:Y:S02]  /*14750*/  IADD3 R80, P6, PT, R67, R80, RZ ;  /* 0x0000005043507210 */ /* 0x000fe40007fde0ff */
[----:B------:R-:W-:Y:S01]  /*14760*/  IADD3 R88, P1, PT, R88, R89, RZ ;  /* 0x0000005958587210 */ /* 0x000fe20007f3e0ff */
[----:B------:R-:W-:Y:S01]  /*14770*/  IMAD.MOV.U32 R115, RZ, RZ, R82 ;  /* 0x000000ffff737224 */ /* 0x000fe200078e0052 */
[----:B------:R-:W-:Y:S01]  /*14780*/  IADD3 R89, P0, PT, R132, R81, RZ ;  /* 0x0000005184597210 */ /* 0x000fe20007f1e0ff */
[----:B------:R-:W-:Y:S01]  /*14790*/  IMAD.X R81, RZ, RZ, RZ, P6 ;  /* 0x000000ffff517224 */ /* 0x000fe200030e06ff */
[----:B------:R-:W-:-:S02]  /*147a0*/  IADD3.X R67, PT, PT, RZ, RZ, RZ, P5, !PT ;  /* 0x000000ffff437210 */ /* 0x000fc40002ffe4ff */
[----:B------:R-:W-:Y:S01]  /*147b0*/  IADD3 R96, P5, PT, R96, R89, RZ ;  /* 0x0000005960607210 */ /* 0x000fe20007fbe0ff */
[----:B------:R-:W-:Y:S02]  /*147c0*/  IMAD.X R89, RZ, RZ, RZ, P1 ;  /* 0x000000ffff597224 */ /* 0x000fe400008e06ff */
[----:B------:R-:W-:Y:S01]  /*147d0*/  IMAD.WIDE.U32 R80, R68, R47, R80 ;  /* 0x0000002f44507225 */ /* 0x000fe200078e0050 */
[----:B------:R-:W-:Y:S02]  /*147e0*/  IADD3 R67, P1, PT, R67, R96, RZ ;  /* 0x0000006043437210 */ /* 0x000fe40007f3e0ff */
[----:B------:R-:W-:Y:S01]  /*147f0*/  IADD3.X R132, PT, PT, RZ, RZ, RZ, P5, !PT ;  /* 0x000000ffff847210 */ /* 0x000fe20002ffe4ff */
[----:B------:R-:W-:Y:S01]  /*14800*/  IMAD.WIDE.U32 R96, R69, R49, R88 ;  /* 0x0000003145607225 */ /* 0x000fe200078e0058 */
[----:B------:R-:W-:Y:S02]  /*14810*/  IADD3 R89, PT, PT, R59, R81, RZ ;  /* 0x000000513b597210 */ /* 0x000fe40007ffe0ff */
[----:B------:R-:W-:Y:S01]  /*14820*/  IADD3 R114, P3, PT, R114, R67, RZ ;  /* 0x0000004372727210 */ /* 0x000fe20007f7e0ff */
[----:B------:R-:W-:Y:S01]  /*14830*/  IMAD.X R67, RZ, RZ, RZ, P4 ;  /* 0x000000ffff437224 */ /* 0x000fe200020e06ff */
[----:B------:R-:W-:Y:S01]  /*14840*/  IADD3 R88, P6, PT, R89, R96, RZ ;  /* 0x0000006059587210 */ /* 0x000fe20007fde0ff */
[----:B------:R-:W-:-:S02]  /*14850*/  IMAD.X R96, RZ, RZ, RZ, P2 ;  /* 0x000000ffff607224 */ /* 0x000fc400010e06ff */
[----:B------:R-:W-:Y:S01]  /*14860*/  IMAD.IADD R97, R41, 0x1, R97 ;  /* 0x0000000129617824 */ /* 0x000fe200078e0261 */
[----:B------:R-:W-:Y:S01]  /*14870*/  IADD3 R67, P4, PT, R67, R114, RZ ;  /* 0x0000007243437210 */ /* 0x000fe20007f9e0ff */
[----:B------:R-:W-:Y:S01]  /*14880*/  IMAD.X R69, RZ, RZ, RZ, P1 ;  /* 0x000000ffff457224 */ /* 0x000fe200008e06ff */
[----:B------:R-:W-:Y:S01]  /*14890*/  IADD3.X R89, PT, PT, RZ, RZ, RZ, P6, !PT ;  /* 0x000000ffff597210 */ /* 0x000fe200037fe4ff */
[----:B------:R-:W-:Y:S01]  /*148a0*/  IMAD.MOV.U32 R114, RZ, RZ, R78 ;  /* 0x000000ffff727224 */ /* 0x000fe200078e004e */
[----:B------:R-:W-:Y:S01]  /*148b0*/  IADD3 R96, P2, PT, R96, R67, RZ ;  /* 0x0000004360607210 */ /* 0x000fe20007f5e0ff */
[----:B------:R-:W-:Y:S02]  /*148c0*/  IMAD.X R67, RZ, RZ, RZ, P0 ;  /* 0x000000ffff437224 */ /* 0x000fe400000e06ff */
[----:B------:R-:W-:Y:S01]  /*148d0*/  IMAD.WIDE.U32 R88, R68, R48, R88 ;  /* 0x0000003044587225 */ /* 0x000fe200078e0058 */
[----:B------:R-:W-:Y:S02]  /*148e0*/  IADD3 R97, P0, PT, R97, R96, RZ ;  /* 0x0000006061617210 */ /* 0x000fe40007f1e0ff */
[----:B------:R-:W-:Y:S01]  /*148f0*/  IADD3 R132, PT, PT, R132, R133, R67 ;  /* 0x0000008584847210 */ /* 0x000fe20007ffe043 */
[----:B------:R-:W-:Y:S01]  /*14900*/  IMAD.IADD R96, R58, 0x1, R89 ;  /* 0x000000013a607824 */ /* 0x000fe200078e0259 */
[----:B------:R-:W-:Y:S01]  /*14910*/  IADD3.X R67, PT, PT, RZ, RZ, RZ, P3, !PT ;  /* 0x000000ffff437210 */ /* 0x000fe20001ffe4ff */
[----:B------:R-:W-:-:S03]  /*14920*/  IMAD.MOV.U32 R66, RZ, RZ, R88 ;  /* 0x000000ffff427224 */ /* 0x000fc600078e0058 */
        /* <DEDUP_REMOVED lines=8> */
[----:B------:R-:W-:Y:S01]  /*149b0*/  MOV R131, R96 ;  /* 0x0000006000837202 */ /* 0x000fe20000000f00 */
[----:B------:R-:W-:-:S05]  /*149c0*/  IMAD.IADD R67, R41, 0x1, R97 ;  /* 0x0000000129437824 */ /* 0x000fca00078e0261 */
        /* <DEDUP_REMOVED lines=30> */
.L_x_43:
        /* <DEDUP_REMOVED lines=23> */
.L_x_44:
[----:B------:R-:W-:Y:S01]  /*14d20*/  IADD3 R89, P0, PT, -R113, R138, RZ ;  /* 0x0000008a71597210 */ /* 0x000fe20007f1e1ff */
[----:B------:R-:W-:Y:S01]  /*14d30*/  IMAD.MOV.U32 R82, RZ, RZ, -0x1 ;  /* 0xffffffffff527424 */ /* 0x000fe200078e00ff */
[----:B------:R-:W-:Y:S02]  /*14d40*/  IADD3 R83, P1, PT, -R106, R121, RZ ;  /* 0x000000796a537210 */ /* 0x000fe40007f3e1ff */
[----:B------:R-:W-:-:S03]  /*14d50*/  IADD3.X R88, PT, PT, RZ, -0x1, RZ, P0, !PT ;  /* 0xffffffffff587810 */ /* 0x000fc600007fe4ff */
[----:B------:R-:W-:Y:S01]  /*14d60*/  IMAD.X R78, RZ, RZ, -0x1, P1 ;  /* 0xffffffffff4e7424 */ /* 0x000fe200008e06ff */
[----:B------:R-:W-:-:S04]  /*14d70*/  SHF.R.U32.HI R88, RZ, 0x1f, R88 ;  /* 0x0000001fff587819 */ /* 0x000fc80000011658 */
[----:B------:R-:W-:Y:S02]  /*14d80*/  IADD3 R88, P0, P1, R137, -R88, -R112 ;  /* 0x8000005889587210 */ /* 0x000fe4000791e870 */
[----:B------:R-:W-:Y:S02]  /*14d90*/  SHF.R.U32.HI R78, RZ, 0x1f, R78 ;  /* 0x0000001fff4e7819 */ /* 0x000fe4000001164e */
[--C-:B------:R-:W-:Y:S02]  /*14da0*/  IADD3.X R135, PT, PT, RZ, -0x1, R82.reuse, P0, P1 ;  /* 0xffffffffff877810 */ /* 0x100fe400007e2452 */
[----:B------:R-:W-:Y:S02]  /*14db0*/  IADD3 R79, P2, P3, R115, -R78, -R105 ;  /* 0x8000004e734f7210 */ /* 0x000fe40007b5e869 */
[----:B------:R-:W-:Y:S02]  /*14dc0*/  SHF.R.U32.HI R85, RZ, 0x1f, R135 ;  /* 0x0000001fff557819 */ /* 0x000fe40000011687 */
[----:B------:R-:W-:-:S02]  /*14dd0*/  IADD3.X R122, PT, PT, RZ, -0x1, R82, P2, P3 ;  /* 0xffffffffff7a7810 */ /* 0x000fc400017e6452 */
[----:B------:R-:W-:Y:S02]  /*14de0*/  IADD3 R85, P0, P1, R136, -R85, -R110 ;  /* 0x8000005588557210 */ /* 0x000fe4000791e86e */
[----:B------:R-:W-:Y:S02]  /*14df0*/  SHF.R.U32.HI R69, RZ, 0x1f, R122 ;  /* 0x0000001fff457819 */ /* 0x000fe4000001167a */
[----:B------:R-:W-:Y:S02]  /*14e00*/  IADD3.X R138, PT, PT, RZ, -0x1, R82, P0, P1 ;  /* 0xffffffffff8a7810 */ /* 0x000fe400007e2452 */
[----:B------:R-:W-:Y:S02]  /*14e10*/  IADD3 R78, P2, P3, R114, -R69, -R104 ;  /* 0x80000045724e7210 */ /* 0x000fe40007b5e868 */
[----:B------:R-:W-:Y:S02]  /*14e20*/  SHF.R.U32.HI R96, RZ, 0x1f, R138 ;  /* 0x0000001fff607819 */ /* 0x000fe4000001168a */
[----:B------:R-:W-:-:S02]  /*14e30*/  IADD3.X R121, PT, PT, RZ, -0x1, R82, P2, P3 ;  /* 0xffffffffff797810 */ /* 0x000fc400017e6452 */
        /* <DEDUP_REMOVED lines=26> */
[----:B------:R-:W-:Y:S02]  /*14fe0*/  ISETP.GT.U32.AND P1, PT, R116, -0x1, PT ;  /* 0xffffffff7400780c */ /* 0x000fe40003f24070 */
[----:B------:R-:W-:Y:S02]  /*14ff0*/  IADD3.X R131, PT, PT, RZ, -0x1, R82, P2, P3 ;  /* 0xffffffffff837810 */ /* 0x000fe400017e6452 */
[----:B------:R-:W-:Y:S02]  /*15000*/  IADD3 R84, P4, P5, R132, -R84, -R107 ;  /* 0x8000005484547210 */ /* 0x000fe40007d9e86b */
[----:B------:R-:W-:-:S02]  /*15010*/  ISETP.GT.AND.EX P1, PT, R131, -0x1, PT, P1 ;  /* 0xffffffff8300780c */ /* 0x000fc40003f24310 */
[----:B------:R-:W-:Y:S02]  /*15020*/  ISETP.GT.U32.AND P0, PT, R84, -0x1, PT ;  /* 0xffffffff5400780c */ /* 0x000fe40003f04070 */
[----:B------:R-:W-:-:S04]  /*15030*/  IADD3.X R80, PT, PT, RZ, -0x1, R82, P4, P5 ;  /* 0xffffffffff507810 */ /* 0x000fc800027ea452 */
[----:B------:R-:W-:-:S05]  /*15040*/  ISETP.GT.AND.EX P0, PT, R80, -0x1, PT, P0 ;  /* 0xffffffff5000780c */ /* 0x000fca0003f04300 */
[----:B------:R-:W-:Y:S08]  /*15050*/  @P1 BRA `(.L_x_45) ;  /* 0x0000000000401947 */ /* 0x000ff00003800000 */
[----:B------:R-:W-:-:S04]  /*15060*/  IADD3 R89, PT, PT, R89, R42, RZ ;  /* 0x0000002a59597210 */ /* 0x000fc80007ffe0ff */
[----:B------:R-:W-:-:S04]  /*15070*/  ISETP.GE.U32.AND P1, PT, R89, R42, PT ;  /* 0x0000002a5900720c */ /* 0x000fc80003f26070 */
[----:B------:R-:W-:-:S04]  /*15080*/  SEL R80, RZ, 0x1, P1 ;  /* 0x00000001ff507807 */ /* 0x000fc80000800000 */
[----:B------:R-:W-:-:S04]  /*15090*/  IADD3 R88, P1, P2, R43, R88, R80 ;  /* 0x000000582b587210 */ /* 0x000fc80007a3e050 */
[----:B------:R-:W-:-:S04]  /*150a0*/  IADD3.X R135, PT, PT, RZ, RZ, RZ, P1, P2 ;  /* 0x000000ffff877210 */ /* 0x000fc80000fe44ff */
        /* <DEDUP_REMOVED lines=10> */
[----:B------:R-:W-:-:S07]  /*15150*/  IADD3 R116, PT, PT, R49, R116, R134 ;  /* 0x0000007431747210 */ /* 0x000fce0007ffe086 */
.L_x_45:
[----:B------:R-:W-:Y:S05]  /*15160*/  @P0 BRA `(.L_x_46) ;  /* 0x0000000000400947 */ /* 0x000fea0003800000 */
[----:B------:R-:W-:-:S05]  /*15170*/  IMAD.IADD R83, R83, 0x1, R42 ;  /* 0x0000000153537824 */ /* 0x000fca00078e022a */
        /* <DEDUP_REMOVED lines=15> */
.L_x_46:
[----:B0-----:R-:W-:-:S13]  /*15270*/  ISETP.GT.U32.AND P0, PT, R116, UR8, PT ;  /* 0x0000000874007c0c */ /* 0x001fda000bf04070 */
[----:B------:R-:W-:Y:S05]  /*15280*/  @P0 BRA `(.L_x_47) ;  /* 0x0000014800240947 */ /* 0x000fea0003800000 */
[----:B---3--:R-:W-:-:S04]  /*15290*/  ISETP.NE.AND P0, PT, R114, UR19, PT ;  /* 0x0000001372007c0c */ /* 0x008fc8000bf05270 */
[----:B-1----:R-:W-:-:S04]  /*152a0*/  ISETP.NE.OR P0, PT, R115, UR9, P0 ;  /* 0x0000000973007c0c */ /* 0x002fc80008705670 */
[----:B------:R-:W-:-:S04]  /*152b0*/  ISETP.LT.U32.OR P0, PT, R116, UR8, P0 ;  /* 0x0000000874007c0c */ /* 0x000fc80008701470 */
[----:B------:R-:W-:-:S04]  /*152c0*/  ISETP.NE.OR P0, PT, R97, UR18, P0 ;  /* 0x0000001261007c0c */ /* 0x000fc80008705670 */
[----:B------:R-:W-:-:S04]  /*152d0*/  ISETP.NE.OR P0, PT, R96, UR17, P0 ;  /* 0x0000001160007c0c */ /* 0x000fc80008705670 */
[----:B------:R-:W-:-:S04]  /*152e0*/  ISETP.NE.OR P0, PT, R85, UR16, P0 ;  /* 0x0000001055007c0c */ /* 0x000fc80008705670 */
[----:B--2---:R-:W-:-:S04]  /*152f0*/  ISETP.NE.OR P0, PT, R88, UR11, P0 ;  /* 0x0000000b58007c0c */ /* 0x004fc80008705670 */
[----:B------:R-:W-:-:S13]  /*15300*/  ISETP.NE.OR P0, PT, R89, UR10, P0 ;  /* 0x0000000a59007c0c */ /* 0x000fda0008705670 */
[----:B------:R-:W-:Y:S05]  /*15310*/  @P0 BRA `(.L_x_47) ;  /* 0x0000014800000947 */ /* 0x000fea0003800000 */
[----:B------:R-:W0:Y:S01]  /*15320*/  LDC R107, c[0x3][0x1a4] ;  /* 0x00c06900ff6b7b82 */ /* 0x000e220000000800 */
[----:B------:R-:W-:Y:S01]  /*15330*/  ISETP.GT.U32.AND P0, PT, R84, UR8, PT ;  /* 0x0000000854007c0c */ /* 0x000fe2000bf04070 */
[----:B------:R-:W-:Y:S01]  /*15340*/  UMOV UR4, 0x1 ;  /* 0x0000000100047882 */ /* 0x000fe20000000000 */
[----:B------:R-:W-:Y:S02]  /*15350*/  HFMA2 R8, -RZ, RZ, 0, 0 ;  /* 0x00000000ff087431 */ /* 0x000fe400000001ff */
[----:B------:R-:W-:Y:S01]  /*15360*/  IMAD.MOV.U32 R0, RZ, RZ, RZ ;  /* 0x000000ffff007224 */ /* 0x000fe200078e00ff */
[----:B------:R-:W-:Y:S02]  /*15370*/  CS2R R2, SRZ ;  /* 0x0000000000027805 */ /* 0x000fe4000001ff00 */
[----:B------:R-:W-:Y:S02]  /*15380*/  CS2R R4, SRZ ;  /* 0x0000000000047805 */ /* 0x000fe4000001ff00 */
[----:B------:R-:W-:Y:S01]  /*15390*/  CS2R R6, SRZ ;  /* 0x0000000000067805 */ /* 0x000fe2000001ff00 */
[----:B------:R-:W1:Y:S08]  /*153a0*/  LDC R106, c[0x3][0x1a0] ;  /* 0x00c06800ff6a7b82 */ /* 0x000e700000000800 */
[----:B------:R-:W2:Y:S08]  /*153b0*/  LDC R105, c[0x3][0x19c] ;  /* 0x00c06700ff697b82 */ /* 0x000eb00000000800 */
[----:B------:R-:W3:Y:S01]  /*153c0*/  LDC R104, c[0x3][0x198] ;  /* 0x00c06600ff687b82 */ /* 0x000ee20000000800 */
[----:B0-----:R-:W-:-:S07]  /*153d0*/  IMAD.MOV.U32 R113, RZ, RZ, R107 ;  /* 0x000000ffff717224 */ /* 0x001fce00078e006b */
[----:B------:R-:W0:Y:S01]  /*153e0*/  LDC R103, c[0x3][0x194] ;  /* 0x00c06500ff677b82 */ /* 0x000e220000000800 */
[----:B-1----:R-:W-:-:S07]  /*153f0*/  IMAD.MOV.U32 R112, RZ, RZ, R106 ;  /* 0x000000ffff707224 */ /* 0x002fce00078e006a */
[----:B------:R-:W1:Y:S01]  /*15400*/  LDC R102, c[0x3][0x190] ;  /* 0x00c06400ff667b82 */ /* 0x000e620000000800 */
[----:B--2---:R-:W-:-:S07]  /*15410*/  MOV R111, R105 ;  /* 0x00000069006f7202 */ /* 0x004fce0000000f00 */
[----:B------:R-:W2:Y:S01]  /*15420*/  LDC R99, c[0x3][0x18c] ;  /* 0x00c06300ff637b82 */ /* 0x000ea20000000800 */
[----:B---3--:R-:W-:-:S07]  /*15430*/  IMAD.MOV.U32 R110, RZ, RZ, R104 ;  /* 0x000000ffff6e7224 */ /* 0x008fce00078e0068 */
[----:B------:R-:W3:Y:S01]  /*15440*/  LDC R98, c[0x3][0x188] ;  /* 0x00c06200ff627b82 */ /* 0x000ee20000000800 */
[----:B0-----:R-:W-:Y:S01]  /*15450*/  IMAD.MOV.U32 R109, RZ, RZ, R103 ;  /* 0x000000ffff6d7224 */ /* 0x001fe200078e0067 */
[----:B-1----:R-:W-:Y:S01]  /*15460*/  MOV R108, R102 ;  /* 0x00000066006c7202 */ /* 0x002fe20000000f00 */
[----:B--2---:R-:W-:Y:S02]  /*15470*/  IMAD.MOV.U32 R101, RZ, RZ, R99 ;  /* 0x000000ffff657224 */ /* 0x004fe400078e0063 */
[----:B---3--:R-:W-:Y:S01]  /*15480*/  IMAD.MOV.U32 R100, RZ, RZ, R98 ;  /* 0x000000ffff647224 */ /* 0x008fe200078e0062 */
[----:B------:R-:W-:Y:S06]  /*15490*/  @P0 BRA `(.L_x_28) ;  /* 0x000002a000c40947 */ /* 0x000fec0003800000 */
[----:B------:R-:W-:Y:S01]  /*154a0*/  ISETP.NE.AND P0, PT, R67, UR19, PT ;  /* 0x0000001343007c0c */ /* 0x000fe2000bf05270 */
[----:B------:R-:W-:Y:S01]  /*154b0*/  IMAD.MOV.U32 R100, RZ, RZ, R98 ;  /* 0x000000ffff647224 */ /* 0x000fe200078e0062 */
[----:B------:R-:W-:Y:S01]  /*154c0*/  MOV R101, R99 ;  /* 0x0000006300657202 */ /* 0x000fe20000000f00 */
[----:B------:R-:W-:Y:S01]  /*154d0*/  IMAD.MOV.U32 R113, RZ, RZ, R107 ;  /* 0x000000ffff717224 */ /* 0x000fe200078e006b */
[----:B------:R-:W-:Y:S01]  /*154e0*/  ISETP.NE.OR P0, PT, R66, UR9, P0 ;  /* 0x0000000942007c0c */ /* 0x000fe20008705670 */
[----:B------:R-:W-:Y:S01]  /*154f0*/  IMAD.MOV.U32 R111, RZ, RZ, R105 ;  /* 0x000000ffff6f7224 */ /* 0x000fe200078e0069 */
[----:B------:R-:W-:Y:S01]  /*15500*/  MOV R112, R106 ;  /* 0x0000006a00707202 */ /* 0x000fe20000000f00 */
[----:B------:R-:W-:Y:S01]  /*15510*/  IMAD.MOV.U32 R110, RZ, RZ, R104 ;  /* 0x000000ffff6e7224 */ /* 0x000fe200078e0068 */
[----:B------:R-:W-:Y:S01]  /*15520*/  ISETP.LT.U32.OR P0, PT, R84, UR8, P0 ;  /* 0x0000000854007c0c */ /* 0x000fe20008701470 */
[----:B------:R-:W-:Y:S01]  /*15530*/  IMAD.MOV.U32 R108, RZ, RZ, R102 ;  /* 0x000000ffff6c7224 */ /* 0x000fe200078e0066 */
[----:B------:R-:W-:-:S02]  /*15540*/  MOV R109, R103 ;  /* 0x00000067006d7202 */ /* 0x000fc40000000f00 */
[----:B------:R-:W-:-:S04]  /*15550*/  ISETP.NE.OR P0, PT, R68, UR18, P0 ;  /* 0x0000001244007c0c */ /* 0x000fc80008705670 */
[----:B------:R-:W-:-:S04]  /*15560*/  ISETP.NE.OR P0, PT, R69, UR17, P0 ;  /* 0x0000001145007c0c */ /* 0x000fc80008705670 */
[----:B------:R-:W-:-:S04]  /*15570*/  ISETP.NE.OR P0, PT, R78, UR16, P0 ;  /* 0x000000104e007c0c */ /* 0x000fc80008705670 */
[----:B------:R-:W-:-:S04]  /*15580*/  ISETP.NE.OR P0, PT, R79, UR11, P0 ;  /* 0x0000000b4f007c0c */ /* 0x000fc80008705670 */
[----:B------:R-:W-:-:S13]  /*15590*/  ISETP.NE.OR P0, PT, R83, UR10, P0 ;  /* 0x0000000a53007c0c */ /* 0x000fda0008705670 */
[----:B------:R-:W-:Y:S05]  /*155a0*/  @P0 BRA `(.L_x_28) ;  /* 0x000002a000800947 */ /* 0x000fea0003800000 */
        /* <DEDUP_REMOVED lines=10> */
[----:B------:R-:W-:-:S02]  /*15650*/  MOV R100, R98 ;  /* 0x0000006200647202 */ /* 0x000fc40000000f00 */
[----:B------:R-:W-:Y:S02]  /*15660*/  CS2R R4, SRZ ;  /* 0x0000000000047805 */ /* 0x000fe4000001ff00 */
[----:B------:R-:W-:Y:S02]  /*15670*/  LOP3.LUT P0, RZ, R2, R17, RZ, 0xfc, !PT ;  /* 0x0000001102ff7212 */ /* 0x000fe4000780fcff */
[----:B------:R-:W-:Y:S02]  /*15680*/  CS2R R2, SRZ ;  /* 0x0000000000027805 */ /* 0x000fe4000001ff00 */
[----:B------:R-:W-:Y:S01]  /*15690*/  CS2R R6, SRZ ;  /* 0x0000000000067805 */ /* 0x000fe2000001ff00 */
[----:B------:R-:W-:-:S08]  /*156a0*/  IMAD.MOV.U32 R8, RZ, RZ, RZ ;  /* 0x000000ffff087224 */ /* 0x000fd000078e00ff */
[----:B------:R-:W-:Y:S05]  /*156b0*/  @!P0 BRA `(.L_x_28) ;  /* 0x000002a0003c8947 */ /* 0x000fea0003800000 */
[----:B------:R-:W-:-:S04]  /*156c0*/  IMAD.WIDE.U32 R2, R24, R24, RZ ;  /* 0x0000001818027225 */ /* 0x000fc800078e00ff */
[----:B------:R-:W-:Y:S01]  /*156d0*/  HFMA2 R7, -RZ, RZ, 0, 0 ;  /* 0x00000000ff077431 */ /* 0x000fe200000001ff */
[----:B------:R-:W-:Y:S01]  /*156e0*/  MOV R71, RZ ;  /* 0x000000ff00477202 */ /* 0x000fe20000000f00 */
[----:B------:R-:W-:Y:S02]  /*156f0*/  HFMA2 R56, -RZ, RZ, 0, 0 ;  /* 0x00000000ff387431 */ /* 0x000fe400000001ff */
[----:B------:R-:W-:Y:S01]  /*15700*/  IMAD.MOV.U32 R5, RZ, RZ, RZ ;  /* 0x000000ffff057224 */ /* 0x000fe200078e00ff */
[----:B------:R-:W-:Y:S01]  /*15710*/  MOV R0, RZ ;  /* 0x000000ff00007202 */ /* 0x000fe20000000f00 */
[----:B------:R-:W-:Y:S02]  /*15720*/  IMAD.MOV.U32 R53, RZ, RZ, RZ ;  /* 0x000000ffff357224 */ /* 0x000fe400078e00ff */
[----:B------:R-:W-:Y:S01]  /*15730*/  IMAD.MOV.U32 R51, RZ, RZ, RZ ;  /* 0x000000ffff337224 */ /* 0x000fe200078e00ff */
[----:B------:R-:W-:Y:S01]  /*15740*/  IADD3 R4, PT, PT, R3, R5, RZ ;  /* 0x0000000503047210 */ /* 0x000fe20007ffe0ff */
[----:B------:R-:W-:-:S02]  /*15750*/  IMAD.MOV.U32 R5, RZ, RZ, RZ ;  /* 0x000000ffff057224 */ /* 0x000fc400078e00ff */
[----:B------:R-:W-:Y:S02]  /*15760*/  IMAD R8, R2, R65, RZ ;  /* 0x0000004102087224 */ /* 0x000fe400078e02ff */
[----:B------:R-:W-:-:S04]  /*15770*/  IMAD.WIDE.U32 R4, R24, R23, R4 ;  /* 0x0000001718047225 */ /* 0x000fc800078e0004 */
[----:B------:R-:W-:Y:S01]  /*15780*/  IMAD.MOV.U32 R50, RZ, RZ, R4 ;  /* 0x000000ffff327224 */ /* 0x000fe200078e0004 */
[----:B------:R-:W-:Y:S01]  /*15790*/  IADD3 R6, PT, PT, R5, R53, RZ ;  /* 0x0000003505067210 */ /* 0x000fe20007ffe0ff */
[----:B------:R-:W-:Y:S02]  /*157a0*/  IMAD.MOV.U32 R3, RZ, RZ, RZ ;  /* 0x000000ffff037224 */ /* 0x000fe400078e00ff */
[----:B------:R-:W-:-:S04]  /*157b0*/  IMAD.WIDE.U32 R50, R24, R23, R50 ;  /* 0x0000001718327225 */ /* 0x000fc800078e0032 */
[----:B------:R-:W-:-:S04]  /*157c0*/  IMAD.WIDE.U32 R4, R24, R22, R6 ;  /* 0x0000001618047225 */ /* 0x000fc800078e0006 */
[----:B------:R-:W-:Y:S02]  /*157d0*/  IMAD.IADD R7, R53, 0x1, R51 ;  /* 0x0000000135077824 */ /* 0x000fe400078e0233 */
[----:B------:R-:W-:Y:S01]  /*157e0*/  IMAD.HI.U32 R3, R8, R42, R2 ;  /* 0x0000002a08037227 */ /* 0x000fe200078e0002 */
[----:B------:R-:W-:Y:S02]  /*157f0*/  IADD3 R2, PT, PT, R5, R71, RZ ;  /* 0x0000004705027210 */ /* 0x000fe40007ffe0ff */
[----:B------:R-:W-:Y:S01]  /*15800*/  IADD3 R6, P0, PT, R7, R4, RZ ;  /* 0x0000000407067210 */ /* 0x000fe20007f1e0ff */
[----:B------:R-:W-:Y:S02]  /*15810*/  IMAD.IADD R55, R64, 0x1, R3 ;  /* 0x0000000140377824 */ /* 0x000fe400078e0203 */
[----:B------:R-:W-:Y:S02]  /*15820*/  IMAD.MOV.U32 R3, RZ, RZ, RZ ;  /* 0x000000ffff037224 */ /* 0x000fe400078e00ff */
[----:B------:R-:W-:Y:S01]  /*15830*/  IMAD.X R7, RZ, RZ, RZ, P0 ;  /* 0x000000ffff077224 */ /* 0x000fe200000e06ff */
[----:B------:R-:W-:Y:S01]  /*15840*/  IADD3 R54, P0, PT, R55, R50, RZ ;  /* 0x0000003237367210 */ /* 0x000fe20007f1e0ff */
[----:B------:R-:W-:-:S04]  /*15850*/  IMAD.WIDE.U32 R2, R24, R21, R2 ;  /* 0x0000001518027225 */ /* 0x000fc800078e0002 */
[----:B------:R-:W-:-:S04]  /*15860*/  IMAD.WIDE.U32 R4, R23, R23, R6 ;  /* 0x0000001717047225 */ /* 0x000fc800078e0006 */
[----:B------:R-:W-:Y:S01]  /*15870*/  IMAD.X R55, RZ, RZ, RZ, P0 ;  /* 0x000000ffff377224 */ /* 0x000fe200000e06ff */
[----:B------:R-:W-:Y:S01]  /*15880*/  IADD3 R51, PT, PT, R53, R5, RZ ;  /* 0x0000000535337210 */ /* 0x000fe20007ffe0ff */
[----:B------:R-:W-:Y:S02]  /*15890*/  IMAD.MOV.U32 R5, RZ, RZ, RZ ;  /* 0x000000ffff057224 */ /* 0x000fe400078e00ff */
[----:B------:R-:W-:Y:S01]  /*158a0*/  IMAD.WIDE.U32 R54, R8, R43, R54 ;  /* 0x0000002b08367225 */ /* 0x000fe200078e0036 */
[----:B------:R-:W-:-:S03]  /*158b0*/  IADD3 R50, P0, PT, R51, R2, RZ ;  /* 0x0000000233327210 */ /* 0x000fc60007f1e0ff */
[----:B------:R-:W-:Y:S01]  /*158c0*/  IMAD.MOV.U32 R52, RZ, RZ, R4 ;  /* 0x000000ffff347224 */ /* 0x000fe200078e0004 */
[----:B------:R-:W-:Y:S01]  /*158d0*/  IADD3.X R51, PT, PT, RZ, RZ, RZ, P0, !PT ;  /* 0x000000ffff337210 */ /* 0x000fe200007fe4ff */
[----:B------:R-:W-:Y:S02]  /*158e0*/  IMAD.MOV.U32 R53, RZ, RZ, RZ ;  /* 0x000000ffff357224 */ /* 0x000fe400078e00ff */
[----:B------:R-:W-:Y:S01]  /*158f0*/  IMAD.IADD R2, R3, 0x1, R5 ;  /* 0x0000000103027824 */ /* 0x000fe200078e0205 */
[----:B------:R-:W-:Y:S01]  /*15900*/  IADD3 R3, PT, PT, R63, R55, RZ ;  /* 0x000000373f037210 */ /* 0x000fe20007ffe0ff */
[----:B------:R-:W-:-:S04]  /*15910*/  IMAD.WIDE.U32 R52, R24, R22, R52 ;  /* 0x0000001618347225 */ /* 0x000fc800078e0034 */
[----:B------:R-:W-:Y:S01]  /*15920*/  IMAD R6, R54, R65, RZ ;  /* 0x0000004136067224 */ /* 0x000fe200078e02ff */
[----:B------:R-:W-:Y:S01]  /*15930*/  IADD3 R52, P0, PT, R3, R52, RZ ;  /* 0x0000003403347210 */ /* 0x000fe20007f1e0ff */
[----:B------:R-:W-:-:S04]  /*15940*/  IMAD.WIDE.U32 R50, R23, R22, R50 ;  /* 0x0000001617327225 */ /* 0x000fc800078e0032 */
[C---:B------:R-:W-:Y:S01]  /*15950*/  IMAD.IADD R7, R71.reuse, 0x1, R53 ;  /* 0x0000000147077824 */ /* 0x040fe200078e0235 */
[----:B------:R-:W-:Y:S01]  /*15960*/  IADD3 R51, PT, PT, R71, R51, RZ ;  /* 0x0000003347337210 */ /* 0x000fe20007ffe0ff */
[----:B------:R-:W-:Y:S02]  /*15970*/  IMAD.MOV.U32 R55, RZ, RZ, RZ ;  /* 0x000000ffff377224 */ /* 0x000fe400078e00ff */
[----:B------:R-:W-:Y:S02]  /*15980*/  IMAD.MOV.U32 R3, RZ, RZ, RZ ;  /* 0x000000ffff037224 */ /* 0x000fe400078e00ff */
[----:B------:R-:W-:Y:S01]  /*15990*/  IMAD.HI.U32 R55, R6, R42, R54 ;  /* 0x0000002a06377227 */ /* 0x000fe200078e0036 */
[----:B------:R-:W-:-:S03]  /*159a0*/  IADD3 R54, P1, PT, R7, R50, RZ ;  /* 0x0000003207367210 */ /* 0x000fc60007f3e0ff */
[----:B------:R-:W-:-:S04]  /*159b0*/  IMAD.WIDE.U32 R2, R24, R20, R2 ;  /* 0x0000001418027225 */ /* 0x000fc800078e0002 */
[----:B------:R-:W-:Y:S01]  /*159c0*/  IMAD.X R53, RZ, RZ, RZ, P0 ;  /* 0x000000ffff357224 */ /* 0x000fe200000e06ff */
[----:B------:R-:W-:Y:S01]  /*159d0*/  IADD3 R50, P0, PT, R51, R2, RZ ;  /* 0x0000000233327210 */ /* 0x000fe20007f1e0ff */
[----:B------:R-:W-:Y:S01]  /*159e0*/  IMAD.IADD R69, R64, 0x1, R55 ;  /* 0x0000000140457824 */ /* 0x000fe200078e0237 */
[----:B------:R-:W-:Y:S01]  /*159f0*/  IADD3 R2, PT, PT, R3, R56, RZ ;  /* 0x0000003803027210 */ /* 0x000fe20007ffe0ff */
[----:B------:R-:W-:Y:S01]  /*15a00*/  IMAD.X R55, RZ, RZ, RZ, P1 ;  /* 0x000000ffff377224 */ /* 0x000fe200008e06ff */
[----:B------:R-:W-:Y:S01]  /*15a10*/  MOV R3, RZ ;  /* 0x000000ff00037202 */ /* 0x000fe20000000f00 */
[----:B------:R-:W-:-:S04]  /*15a20*/  IMAD.WIDE.U32 R52, R8, R44, R52 ;  /* 0x0000002c08347225 */ /* 0x000fc800078e0034 */
[----:B------:R-:W-:Y:S01]  /*15a30*/  IMAD.X R51, RZ, RZ, RZ, P0 ;  /* 0x000000ffff337224 */ /* 0x000fe200000e06ff */
[----:B------:R-:W-:Y:S01]  /*15a40*/  IADD3 R68, P1, PT, R69, R52, RZ ;  /* 0x0000003445447210 */ /* 0x000fe20007f3e0ff */
[----:B------:R-:W-:-:S03]  /*15a50*/  IMAD.WIDE.U32 R54, R23, R22, R54 ;  /* 0x0000001617367225 */ /* 0x000fc600078e0036 */
[----:B------:R-:W-:Y:S01]  /*15a60*/  IADD3.X R69, PT, PT, RZ, RZ, RZ, P1, !PT ;  /* 0x000000ffff457210 */ /* 0x000fe20000ffe4ff */
[----:B------:R-:W-:Y:S02]  /*15a70*/  IMAD.IADD R57, R62, 0x1, R53 ;  /* 0x000000013e397824 */ /* 0x000fe400078e0235 */
[----:B------:R-:W-:-:S04]  /*15a80*/  IMAD.WIDE.U32 R50, R23, R21, R50 ;  /* 0x0000001517327225 */ /* 0x000fc800078e0032 */
[----:B------:R-:W-:Y:S02]  /*15a90*/  IMAD.IADD R53, R71, 0x1, R55 ;  /* 0x0000000147357824 */ /* 0x000fe400078e0237 */
[----:B------:R-:W-:Y:S01]  /*15aa0*/  IMAD.WIDE.U32 R66, R24, R19, R2 ;  /* 0x0000001318427225 */ /* 0x000fe200078e0002 */
[----:B------:R-:W-:Y:S02]  /*15ab0*/  MOV R2, R54 ;  /* 0x0000003600027202 */ /* 0x000fe40000000f00 */
[----:B------:R-:W-:Y:S01]  /*15ac0*/  IADD3 R52, P1, PT, R53, R50, RZ ;  /* 0x0000003235347210 */ /* 0x000fe20007f3e0ff */
[----:B------:R-:W-:Y:S02]  /*15ad0*/  IMAD.IADD R51, R5, 0x1, R51 ;  /* 0x0000000105337824 */ /* 0x000fe400078e0233 */
[----:B------:R-:W-:-:S03]  /*15ae0*/  IMAD.WIDE.U32 R54, R6, R43, R68 ;  /* 0x0000002b06367225 */ /* 0x000fc600078e0044 */
[----:B------:R-:W-:Y:S01]  /*15af0*/  IADD3 R66, P0, PT, R51, R66, RZ ;  /* 0x0000004233427210 */ /* 0x000fe20007f1e0ff */
[----:B------:R-:W-:Y:S01]  /*15b00*/  IMAD.WIDE.U32 R2, R24, R21, R2 ;  /* 0x0000001518027225 */ /* 0x000fe200078e0002 */
[----:B------:R-:W-:-:S03]  /*15b10*/  IADD3 R73, PT, PT, R63, R55, RZ ;  /* 0x000000373f497210 */ /* 0x000fc60007ffe0ff */
[----:B------:R-:W-:Y:S01]  /*15b20*/  IMAD.X R53, RZ, RZ, RZ, P1 ;  /* 0x000000ffff357224 */ /* 0x000fe200008e06ff */
[----:B------:R-:W-:Y:S01]  /*15b30*/  IADD3 R68, P1, PT, R57, R2, RZ ;  /* 0x0000000239447210 */ /* 0x000fe20007f3e0ff */
[----:B------:R-:W-:Y:S02]  /*15b40*/  IMAD.MOV.U32 R7, RZ, RZ, RZ ;  /* 0x000000ffff077224 */ /* 0x000fe400078e00ff */
[----:B------:R-:W-:Y:S01]  /*15b50*/  IMAD.IADD R51, R5, 0x1, R3 ;  /* 0x0000000105337824 */ /* 0x000fe200078e0203 */
[----:B------:R-:W-:Y:S01]  /*15b60*/  IADD3.X R69, PT, PT, RZ, RZ, RZ, P1, !PT ;  /* 0x000000ffff457210 */ /* 0x000fe20000ffe4ff */
[----:B------:R-:W-:Y:S02]  /*15b70*/  IMAD R3, R54, R65, RZ ;  /* 0x0000004136037224 */ /* 0x000fe400078e02ff */
[----:B------:R-:W-:-:S04]  /*15b80*/  IMAD.WIDE.U32 R52, R22, R22, R52 ;  /* 0x0000001616347225 */ /* 0x000fc800078e0034 */
[----:B------:R-:W-:Y:S02]  /*15b90*/  IMAD.MOV.U32 R55, RZ, RZ, RZ ;  /* 0x000000ffff377224 */ /* 0x000fe400078e00ff */
[----:B------:R-:W-:Y:S02]  /*15ba0*/  IMAD.IADD R50, R67, 0x1, R7 ;  /* 0x0000000143327824 */ /* 0x000fe400078e0207 */
[----:B------:R-:W-:-:S04]  /*15bb0*/  IMAD.HI.U32 R57, R3, R42, R54 ;  /* 0x0000002a03397227 */ /* 0x000fc800078e0036 */
[----:B------:R-:W-:Y:S01]  /*15bc0*/  IMAD.X R67, RZ, RZ, RZ, P0 ;  /* 0x000000ffff437224 */ /* 0x000fe200000e06ff */
[----:B------:R-:W-:Y:S01]  /*15bd0*/  IADD3 R54, P0, PT, R51, R52, RZ ;  /* 0x0000003433367210 */ /* 0x000fe20007f1e0ff */
[----:B------:R-:W-:Y:S02]  /*15be0*/  HFMA2 R51, -RZ, RZ, 0, 0 ;  /* 0x00000000ff337431 */ /* 0x000fe400000001ff */
[----:B------:R-:W-:Y:S01]  /*15bf0*/  IMAD.IADD R71, R71, 0x1, R53 ;  /* 0x0000000147477824 */ /* 0x000fe200078e0235 */
[----:B------:R-:W-:Y:S01]  /*15c00*/  IADD3 R53, PT, PT, R64, R57, RZ ;  /* 0x0000003940357210 */ /* 0x000fe20007ffe0ff */
[----:B------:R-:W-:-:S04]  /*15c10*/  IMAD.WIDE.U32 R66, R23, R20, R66 ;  /* 0x0000001417427225 */ /* 0x000fc800078e0042 */
        /* <DEDUP_REMOVED lines=8> */
[----:B------:R-:W-:-:S04]  /*15ca0*/  IMAD.WIDE.U32 R66, R23, R21, R54 ;  /* 0x0000001517427225 */ /* 0x000fc800078e0036 */
[----:B------:R-:W-:Y:S01]  /*15cb0*/  IMAD.MOV.U32 R2, RZ, RZ, RZ ;  /* 0x000000ffff027224 */ /* 0x000fe200078e00ff */
[----:B------:R-:W-:Y:S01]  /*15cc0*/  IADD3 R57, PT, PT, R5, R67, RZ ;  /* 0x0000004305397210 */ /* 0x000fe20007ffe0ff */
[----:B------:R-:W-:Y:S02]  /*15cd0*/  IMAD.X R73, RZ, RZ, RZ, P2 ;  /* 0x000000ffff497224 */ /* 0x000fe400010e06ff */
[----:B------:R-:W-:Y:S01]  /*15ce0*/  IMAD.WIDE.U32 R54, R22, R21, R70 ;  /* 0x0000001516367225 */ /* 0x000fe200078e0046 */
[----:B------:R-:W-:-:S03]  /*15cf0*/  IADD3 R52, PT, PT, R51, R2, RZ ;  /* 0x0000000233347210 */ /* 0x000fc60007ffe0ff */
[----:B------:R-:W-:Y:S01]  /*15d00*/  IMAD.IADD R75, R61, 0x1, R69 ;  /* 0x000000013d4b7824 */ /* 0x000fe200078e0245 */
[----:B------:R-:W-:Y:S01]  /*15d10*/  IADD3 R54, P1, PT, R57, R54, RZ ;  /* 0x0000003639367210 */ /* 0x000fe20007f3e0ff */
[----:B------:R-:W-:Y:S02]  /*15d20*/  IMAD.X R69, RZ, RZ, RZ, P0 ;  /* 0x000000ffff457224 */ /* 0x000fe400000e06ff */
[----:B------:R-:W-:-:S04]  /*15d30*/  IMAD.WIDE.U32 R50, R6, R44, R72 ;  /* 0x0000002c06327225 */ /* 0x000fc800078e0048 */
[----:B------:R-:W-:Y:S01]  /*15d40*/  IMAD.MOV.U32 R67, RZ, RZ, RZ ;  /* 0x000000ffff437224 */ /* 0x000fe200078e00ff */
[----:B------:R-:W-:Y:S01]  /*15d50*/  IADD3 R50, P2, PT, R53, R50, RZ ;  /* 0x0000003235327210 */ /* 0x000fe20007f5e0ff */
[----:B------:R-:W-:-:S04]  /*15d60*/  IMAD.WIDE.U32 R68, R23, R19, R68 ;  /* 0x0000001317447225 */ /* 0x000fc800078e0044 */
[----:B------:R-:W-:Y:S01]  /*15d70*/  IMAD.IADD R71, R5, 0x1, R55 ;  /* 0x0000000105477824 */ /* 0x000fe200078e0237 */
[----:B------:R-:W-:Y:S01]  /*15d80*/  IADD3 R69, PT, PT, R7, R69, RZ ;  /* 0x0000004507457210 */ /* 0x000fe20007ffe0ff */
[----:B------:R-:W-:-:S03]  /*15d90*/  IMAD.WIDE.U32 R66, R24, R20, R66 ;  /* 0x0000001418427225 */ /* 0x000fc600078e0042 */
[----:B------:R-:W-:Y:S01]  /*15da0*/  IADD3 R70, P0, PT, R71, R68, RZ ;  /* 0x0000004447467210 */ /* 0x000fe20007f1e0ff */
[----:B------:R-:W-:Y:S02]  /*15db0*/  IMAD.MOV.U32 R53, RZ, RZ, RZ ;  /* 0x000000ffff357224 */ /* 0x000fe400078e00ff */
[----:B------:R-:W-:Y:S01]  /*15dc0*/  IMAD.X R55, RZ, RZ, RZ, P1 ;  /* 0x000000ffff377224 */ /* 0x000fe200008e06ff */
[----:B------:R-:W-:Y:S01]  /*15dd0*/  IADD3 R66, P1, PT, R75, R66, RZ ;  /* 0x000000424b427210 */ /* 0x000fe20007f3e0ff */
[----:B------:R-:W-:Y:S02]  /*15de0*/  IMAD.IADD R57, R62, 0x1, R51 ;  /* 0x000000013e397824 */ /* 0x000fe400078e0233 */
[----:B------:R-:W-:-:S04]  /*15df0*/  IMAD.WIDE.U32 R52, R24, R17, R52 ;  /* 0x0000001118347225 */ /* 0x000fc800078e0034 */
[----:B------:R-:W-:Y:S01]  /*15e00*/  IMAD.IADD R51, R56, 0x1, R67 ;  /* 0x0000000138337824 */ /* 0x000fe200078e0243 */
[----:B------:R-:W-:Y:S01]  /*15e10*/  IADD3 R72, PT, PT, R53, R0, RZ ;  /* 0x0000000035487210 */ /* 0x000fe20007ffe0ff */
[----:B------:R-:W-:-:S04]  /*15e20*/  IMAD.WIDE.U32 R54, R22, R21, R54 ;  /* 0x0000001516367225 */ /* 0x000fc800078e0036 */
[----:B------:R-:W-:Y:S01]  /*15e30*/  IMAD.X R71, RZ, RZ, RZ, P0 ;  /* 0x000000ffff477224 */ /* 0x000fe200000e06ff */
[----:B------:R-:W-:Y:S01]  /*15e40*/  IADD3 R68, P0, PT, R69, R52, RZ ;  /* 0x0000003445447210 */ /* 0x000fe20007f1e0ff */
[----:B------:R-:W-:Y:S01]  /*15e50*/  IMAD.X R67, RZ, RZ, RZ, P1 ;  /* 0x000000ffff437224 */ /* 0x000fe200008e06ff */
[----:B------:R-:W-:Y:S01]  /*15e60*/  IADD3 R52, P1, PT, R51, R54, RZ ;  /* 0x0000003633347210 */ /* 0x000fe20007f3e0ff */
[----:B------:R-:W-:Y:S01]  /*15e70*/  IMAD.X R51, RZ, RZ, RZ, P2 ;  /* 0x000000ffff337224 */ /* 0x000fe200010e06ff */
[----:B------:R-:W-:Y:S01]  /*15e80*/  IADD3.X R69, PT, PT, RZ, RZ, RZ, P0, !PT ;  /* 0x000000ffff457210 */ /* 0x000fe200007fe4ff */
[----:B------:R-:W-:Y:S01]  /*15e90*/  IMAD.WIDE.U32 R66, R8, R46, R66 ;  /* 0x0000002e08427225 */ /* 0x000fe200078e0042 */
[----:B------:R-:W-:-:S03]  /*15ea0*/  IADD3 R55, PT, PT, R5, R55, RZ ;  /* 0x0000003705377210 */ /* 0x000fc60007ffe0ff */
[----:B------:R-:W-:Y:S01]  /*15eb0*/  IMAD.WIDE.U32 R70, R22, R20, R70 ;  /* 0x0000001416467225 */ /* 0x000fe200078e0046 */
[----:B------:R-:W-:-:S03]  /*15ec0*/  IADD3 R66, P3, PT, R57, R66, RZ ;  /* 0x0000004239427210 */ /* 0x000fc60007f7e0ff */
[----:B------:R-:W-:Y:S01]  /*15ed0*/  IMAD.WIDE.U32 R50, R3, R43, R50 ;  /* 0x0000002b03327225 */ /* 0x000fe200078e0032 */
[----:B------:R-:W-:-:S03]  /*15ee0*/  IADD3 R54, P2, PT, R55, R70, RZ ;  /* 0x0000004637367210 */ /* 0x000fc60007f5e0ff */
[----:B------:R-:W-:Y:S01]  /*15ef0*/  IMAD.IADD R71, R56, 0x1, R71 ;  /* 0x0000000138477824 */ /* 0x000fe200078e0247 */
[----:B------:R-:W-:Y:S01]  /*15f00*/  IADD3.X R55, PT, PT, RZ, RZ, RZ, P2, !PT ;  /* 0x000000ffff377210 */ /* 0x000fe200017fe4ff */
[----:B------:R-:W-:-:S04]  /*15f10*/  IMAD.WIDE.U32 R68, R23, R18, R68 ;  /* 0x0000001217447225 */ /* 0x000fc800078e0044 */
[----:B------:R-:W-:Y:S02]  /*15f20*/  IMAD.IADD R57, R63, 0x1, R51 ;  /* 0x000000013f397824 */ /* 0x000fe400078e0233 */
[----:B------:R-:W-:Y:S02]  /*15f30*/  HFMA2 R51, -RZ, RZ, 0, 0 ;  /* 0x00000000ff337431 */ /* 0x000fe400000001ff */
[----:B------:R-:W-:Y:S01]  /*15f40*/  IMAD.X R53, RZ, RZ, RZ, P1 ;  /* 0x000000ffff357224 */ /* 0x000fe200008e06ff */
[----:B------:R-:W-:Y:S01]  /*15f50*/  IADD3 R70, P1, PT, R71, R68, RZ ;  /* 0x0000004447467210 */ /* 0x000fe20007f3e0ff */
[----:B------:R-:W-:Y:S02]  /*15f60*/  IMAD.IADD R73, R60, 0x1, R67 ;  /* 0x000000013c497824 */ /* 0x000fe400078e0243 */
[----:B------:R-:W-:Y:S02]  /*15f70*/  IMAD.IADD R67, R2, 0x1, R69 ;  /* 0x0000000102437824 */ /* 0x000fe400078e0245 */
[----:B------:R-:W-:-:S04]  /*15f80*/  IMAD.WIDE.U32 R68, R23, R20, R52 ;  /* 0x0000001417447225 */ /* 0x000fc800078e0034 */
[----:B------:R-:W-:Y:S01]  /*15f90*/  IMAD R4, R50, R65, RZ ;  /* 0x0000004132047224 */ /* 0x000fe200078e02ff */
[----:B------:R-:W-:Y:S01]  /*15fa0*/  IADD3 R53, PT, PT, R56, R69, RZ ;  /* 0x0000004538357210 */ /* 0x000fe20007ffe0ff */
[----:B------:R-:W-:-:S04]  /*15fb0*/  IMAD.WIDE.U32 R54, R21, R21, R54 ;  /* 0x0000001515367225 */ /* 0x000fc800078e0036 */
[----:B------:R-:W-:Y:S01]  /*15fc0*/  IMAD.HI.U32 R77, R4, R42, R50 ;  /* 0x0000002a044d7227 */ /* 0x000fe200078e0032 */
[----:B------:R-:W-:Y:S02]  /*15fd0*/  IADD3 R50, P0, PT, R67, R72, RZ ;  /* 0x0000004843327210 */ /* 0x000fe40007f1e0ff */
[----:B------:R-:W-:Y:S01]  /*15fe0*/  IADD3 R52, P2, PT, R53, R54, RZ ;  /* 0x0000003635347210 */ /* 0x000fe20007f5e0ff */
[----:B------:R-:W-:Y:S01]  /*15ff0*/  IMAD.X R71, RZ, RZ, RZ, P1 ;  /* 0x000000ffff477224 */ /* 0x000fe200008e06ff */
[----:B------:R-:W-:Y:S01]  /*16000*/  IADD3.X R51, PT, PT, RZ, RZ, RZ, P0, !PT ;  /* 0x000000ffff337210 */ /* 0x000fe200007fe4ff */
[----:B------:R-:W-:Y:S01]  /*16010*/  IMAD.MOV.U32 R69, RZ, RZ, RZ ;  /* 0x000000ffff457224 */ /* 0x000fe200078e00ff */
[----:B------:R-:W-:Y:S01]  /*16020*/  IADD3.X R53, PT, PT, RZ, RZ, RZ, P2, !PT ;  /* 0x000000ffff357210 */ /* 0x000fe200017fe4ff */
[----:B------:R-:W-:Y:S02]  /*16030*/  IMAD.X R67, RZ, RZ, RZ, P3 ;  /* 0x000000ffff437224 */ /* 0x000fe400018e06ff */
[----:B------:R-:W-:-:S02]  /*16040*/  IMAD.IADD R5, R5, 0x1, R55 ;  /* 0x0000000105057824 */ /* 0x000fc400078e0237 */
[----:B------:R-:W-:-:S04]  /*16050*/  IMAD.WIDE.U32 R70, R22, R19, R70 ;  /* 0x0000001316467225 */ /* 0x000fc800078e0046 */
[----:B------:R-:W-:Y:S01]  /*16060*/  IMAD.WIDE.U32 R68, R24, R19, R68 ;  /* 0x0000001318447225 */ /* 0x000fe200078e0044 */
[----:B------:R-:W-:-:S03]  /*16070*/  IADD3 R54, P1, PT, R5, R70, RZ ;  /* 0x0000004605367210 */ /* 0x000fc60007f3e0ff */
[----:B------:R-:W-:Y:S01]  /*16080*/  IMAD.WIDE.U32 R66, R6, R45, R66 ;  /* 0x0000002d06427225 */ /* 0x000fe200078e0042 */
[----:B------:R-:W-:Y:S02]  /*16090*/  IADD3 R72, P3, PT, R73, R68, RZ ;  /* 0x0000004449487210 */ /* 0x000fe40007f7e0ff */
[----:B------:R-:W-:Y:S01]  /*160a0*/  IADD3.X R55, PT, PT, RZ, RZ, RZ, P1, !PT ;  /* 0x000000ffff377210 */ /* 0x000fe20000ffe4ff */
[----:B------:R-:W-:Y:S01]  /*160b0*/  IMAD.IADD R71, R7, 0x1, R71 ;  /* 0x0000000107477824 */ /* 0x000fe200078e0247 */
[----:B------:R-:W-:Y:S01]  /*160c0*/  IADD3 R66, P4, PT, R57, R66, RZ ;  /* 0x0000004239427210 */ /* 0x000fe20007f9e0ff */
[----:B------:R-:W-:-:S04]  /*160d0*/  IMAD.WIDE.U32 R50, R23, R17, R50 ;  /* 0x0000001117327225 */ /* 0x000fc800078e0032 */
[----:B------:R-:W-:Y:S01]  /*160e0*/  IMAD.IADD R69, R7, 0x1, R69 ;  /* 0x0000000107457824 */ /* 0x000fe200078e0245 */
[----:B------:R-:W-:Y:S01]  /*160f0*/  IADD3 R70, P0, PT, R71, R50, RZ ;  /* 0x0000003247467210 */ /* 0x000fe20007f1e0ff */
[----:B------:R-:W-:Y:S01]  /*16100*/  IMAD.WIDE.U32 R52, R22, R20, R52 ;  /* 0x0000001416347225 */ /* 0x000fe200078e0034 */
[----:B------:R-:W-:Y:S02]  /*16110*/  IADD3 R75, PT, PT, R0, R51, RZ ;  /* 0x00000033004b7210 */ /* 0x000fe40007ffe0ff */
[----:B------:R-:W-:Y:S01]  /*16120*/  IADD3.X R71, PT, PT, RZ, RZ, RZ, P0, !PT ;  /* 0x000000ffff477210 */ /* 0x000fe200007fe4ff */
[----:B------:R-:W-:Y:S01]  /*16130*/  IMAD.IADD R57, R61, 0x1, R67 ;  /* 0x000000013d397824 */ /* 0x000fe200078e0243 */
[----:B------:R-:W-:Y:S01]  /*16140*/  IADD3 R68, P2, PT, R69, R52, RZ ;  /* 0x0000003445447210 */ /* 0x000fe20007f5e0ff */
[----:B------:R-:W-:Y:S02]  /*16150*/  IMAD.X R73, RZ, RZ, RZ, P3 ;  /* 0x000000ffff497224 */ /* 0x000fe400018e06ff */
[----:B------:R-:W-:-:S02]  /*16160*/  IMAD.X R67, RZ, RZ, RZ, P4 ;  /* 0x000000ffff437224 */ /* 0x000fc400020e06ff */
[----:B------:R-:W-:Y:S02]  /*16170*/  IMAD.IADD R69, R56, 0x1, R53 ;  /* 0x0000000138457824 */ /* 0x000fe400078e0235 */
[----:B------:R-:W-:-:S04]  /*16180*/  IMAD.WIDE.U32 R52, R21, R20, R54 ;  /* 0x0000001415347225 */ /* 0x000fc800078e0036 */
[----:B------:R-:W-:Y:S01]  /*16190*/  IMAD.WIDE.U32 R72, R8, R47, R72 ;  /* 0x0000002f08487225 */ /* 0x000fe200078e0048 */
[----:B------:R-:W-:-:S03]  /*161a0*/  IADD3 R52, P0, PT, R69, R52, RZ ;  /* 0x0000003445347210 */ /* 0x000fc60007f1e0ff */
[----:B------:R-:W-:Y:S01]  /*161b0*/  IMAD.IADD R51, R64, 0x1, R77 ;  /* 0x0000000140337824 */ /* 0x000fe200078e024d */
[----:B------:R-:W-:Y:S01]  /*161c0*/  IADD3 R77, PT, PT, R59, R73, RZ ;  /* 0x000000493b4d7210 */ /* 0x000fe20007ffe0ff */
[----:B------:R-:W-:-:S04]  /*161d0*/  IMAD.WIDE.U32 R66, R3, R44, R66 ;  /* 0x0000002c03427225 */ /* 0x000fc800078e0042 */
[----:B------:R-:W-:Y:S01]  /*161e0*/  IMAD.WIDE.U32 R54, R22, R18, R70 ;  /* 0x0000001216367225 */ /* 0x000fe200078e0046 */
[----:B------:R-:W-:Y:S02]  /*161f0*/  IADD3 R70, P3, PT, R57, R72, RZ ;  /* 0x0000004839467210 */ /* 0x000fe40007f7e0ff */
[----:B------:R-:W-:Y:S01]  /*16200*/  IADD3 R50, P4, PT, R51, R66, RZ ;  /* 0x0000004233327210 */ /* 0x000fe20007f9e0ff */
[----:B------:R-:W-:Y:S01]  /*16210*/  IMAD.IADD R53, R56, 0x1, R53 ;  /* 0x0000000138357824 */ /* 0x000fe200078e0235 */
[----:B------:R-:W-:Y:S01]  /*16220*/  IADD3.X R71, PT, PT, RZ, RZ, RZ, P3, !PT ;  /* 0x000000ffff477210 */ /* 0x000fe20001ffe4ff */
[----:B------:R-:W-:Y:S02]  /*16230*/  IMAD.X R69, RZ, RZ, RZ, P2 ;  /* 0x000000ffff457224 */ /* 0x000fe400010e06ff */
[----:B------:R-:W-:Y:S01]  /*16240*/  IMAD.IADD R5, R62, 0x1, R67 ;  /* 0x000000013e057824 */ /* 0x000fe200078e0243 */
[----:B------:R-:W-:Y:S01]  /*16250*/  IADD3 R66, P1, PT, R53, R54, RZ ;  /* 0x0000003635427210 */ /* 0x000fe20007f3e0ff */
[----:B------:R-:W-:-:S02]  /*16260*/  IMAD.IADD R54, R2, 0x1, R55 ;  /* 0x0000000102367824 */ /* 0x000fc400078e0237 */
[----:B------:R-:W-:Y:S02]  /*16270*/  IMAD.X R53, RZ, RZ, RZ, P0 ;  /* 0x000000ffff357224 */ /* 0x000fe400000e06ff */
[----:B------:R-:W-:Y:S01]  /*16280*/  IMAD.WIDE.U32 R68, R23, R19, R68 ;  /* 0x0000001317447225 */ /* 0x000fe200078e0044 */
[----:B------:R-:W-:-:S03]  /*16290*/  IADD3 R54, P0, PT, R54, R75, RZ ;  /* 0x0000004b36367210 */ /* 0x000fc60007f1e0ff */
[----:B------:R-:W-:Y:S02]  /*162a0*/  IMAD.X R51, RZ, RZ, RZ, P4 ;  /* 0x000000ffff337224 */ /* 0x000fe400020e06ff */
        /* <DEDUP_REMOVED lines=15> */
[----:B------:R-:W-:-:S04]  /*163a0*/  IMAD.WIDE.U32 R68, R24, R18, R68 ;  /* 0x0000001218447225 */ /* 0x000fc800078e0044 */
[----:B------:R-:W-:Y:S01]  /*163b0*/  IMAD.IADD R67, R7, 0x1, R67 ;  /* 0x0000000107437824 */ /* 0x000fe200078e0243 */
[----:B------:R-:W-:Y:S01]  /*163c0*/  IADD3 R68, P3, PT, R77, R68, RZ ;  /* 0x000000444d447210 */ /* 0x000fe20007f7e0ff */
[----:B------:R-:W-:Y:S01]  /*163d0*/  IMAD.X R53, RZ, RZ, RZ, P2 ;  /* 0x000000ffff357224 */ /* 0x000fe200010e06ff */
[----:B------:R-:W-:Y:S01]  /*163e0*/  IADD3 R69, PT, PT, R2, R69, RZ ;  /* 0x0000004502457210 */ /* 0x000fe20007ffe0ff */
[----:B------:R-:W-:-:S04]  /*163f0*/  IMAD.WIDE.U32 R54, R22, R17, R54 ;  /* 0x0000001116367225 */ /* 0x000fc800078e0036 */
[----:B------:R-:W-:-:S04]  /*16400*/  IMAD.HI.U32 R81, R5, R42, R70 ;  /* 0x0000002a05517227 */ /* 0x000fc800078e0046 */
[----:B------:R-:W-:Y:S01]  /*16410*/  IMAD.WIDE.U32 R70, R22, R19, R52 ;  /* 0x0000001316467225 */ /* 0x000fe200078e0034 */
[----:B------:R-:W-:-:S03]  /*16420*/  IADD3 R52, P0, PT, R67, R54, RZ ;  /* 0x0000003643347210 */ /* 0x000fc60007f1e0ff */
[----:B------:R-:W-:Y:S01]  /*16430*/  IMAD.X R51, RZ, RZ, RZ, P4 ;  /* 0x000000ffff337224 */ /* 0x000fe200020e06ff */
[----:B------:R-:W-:Y:S01]  /*16440*/  IADD3 R54, P2, PT, R69, R70, RZ ;  /* 0x0000004645367210 */ /* 0x000fe20007f5e0ff */
[----:B------:R-:W-:Y:S01]  /*16450*/  IMAD.X R67, RZ, RZ, RZ, P1 ;  /* 0x000000ffff437224 */ /* 0x000fe200008e06ff */
[----:B------:R-:W-:Y:S01]  /*16460*/  IADD3 R71, PT, PT, R7, R71, RZ ;  /* 0x0000004707477210 */ /* 0x000fe20007ffe0ff */
[----:B------:R-:W-:-:S04]  /*16470*/  IMAD.WIDE.U32 R50, R3, R45, R50 ;  /* 0x0000002d03327225 */ /* 0x000fc800078e0032 */
[----:B------:R-:W-:Y:S01]  /*16480*/  IMAD.X R69, RZ, RZ, RZ, P3 ;  /* 0x000000ffff457224 */ /* 0x000fe200018e06ff */
        /* <DEDUP_REMOVED lines=10> */
[----:B------:R-:W-:Y:S01]  /*16530*/  IADD3 R79, PT, PT, R58, R69, RZ ;  /* 0x000000453a4f7210 */ /* 0x000fe20007ffe0ff */
[----:B------:R-:W-:-:S02]  /*16540*/  IMAD.IADD R72, R0, 0x1, R55 ;  /* 0x0000000100487824 */ /* 0x000fc400078e0237 */
[----:B------:R-:W-:Y:S02]  /*16550*/  IMAD.X R55, RZ, RZ, RZ, P2 ;  /* 0x000000ffff377224 */ /* 0x000fe400010e06ff */
[----:B------:R-:W-:Y:S01]  /*16560*/  IMAD.IADD R57, R56, 0x1, R67 ;  /* 0x0000000138397824 */ /* 0x000fe200078e0243 */
[----:B------:R-:W-:Y:S01]  /*16570*/  IADD3.X R67, PT, PT, RZ, RZ, RZ, P3, !PT ;  /* 0x000000ffff437210 */ /* 0x000fe20001ffe4ff */
[----:B------:R-:W-:Y:S02]  /*16580*/  IMAD.IADD R53, R2, 0x1, R53 ;  /* 0x0000000102357824 */ /* 0x000fe400078e0235 */
[----:B------:R-:W-:Y:S01]  /*16590*/  IMAD.WIDE.U32 R68, R23, R18, R54 ;  /* 0x0000001217447225 */ /* 0x000fe200078e0036 */
[----:B------:R-:W-:Y:S02]  /*165a0*/  IADD3 R56, P2, PT, R57, R52, RZ ;  /* 0x0000003439387210 */ /* 0x000fe40007f5e0ff */
[----:B------:R-:W-:Y:S01]  /*165b0*/  IADD3 R52, P1, PT, R53, R72, RZ ;  /* 0x0000004835347210 */ /* 0x000fe20007f3e0ff */
[----:B------:R-:W-:Y:S01]  /*165c0*/  IMAD.X R71, RZ, RZ, RZ, P0 ;  /* 0x000000ffff477224 */ /* 0x000fe200000e06ff */
[----:B------:R-:W-:Y:S01]  /*165d0*/  IADD3.X R57, PT, PT, RZ, RZ, RZ, P2, !PT ;  /* 0x000000ffff397210 */ /* 0x000fe200017fe4ff */
[----:B------:R-:W-:-:S02]  /*165e0*/  IMAD.IADD R53, R64, 0x1, R81 ;  /* 0x0000000140357824 */ /* 0x000fc400078e0251 */
[----:B------:R-:W-:-:S04]  /*165f0*/  IMAD.WIDE.U32 R50, R4, R44, R50 ;  /* 0x0000002c04327225 */ /* 0x000fc800078e0032 */
[----:B------:R-:W-:Y:S01]  /*16600*/  IMAD.IADD R55, R2, 0x1, R69 ;  /* 0x0000000102377824 */ /* 0x000fe200078e0245 */
[----:B------:R-:W-:Y:S01]  /*16610*/  IADD3 R50, P0, PT, R53, R50, RZ ;  /* 0x0000003235327210 */ /* 0x000fe20007f1e0ff */
        /* <DEDUP_REMOVED lines=8> */
[----:B------:R-:W-:-:S03]  /*166a0*/  IADD3 R66, P4, PT, R73, R66, RZ ;  /* 0x0000004249427210 */ /* 0x000fc60007f9e0ff */
[----:B------:R-:W-:Y:S02]  /*166b0*/  IMAD.IADD R75, R62, 0x1, R51 ;  /* 0x000000013e4b7824 */ /* 0x000fe400078e0233 */
[----:B------:R-:W-:Y:S02]  /*166c0*/  IMAD.IADD R71, R7, 0x1, R71 ;  /* 0x0000000107477824 */ /* 0x000fe400078e0247 */
[----:B------:R-:W-:-:S03]  /*166d0*/  IMAD.WIDE.U32 R52, R21, R17, R52 ;  /* 0x0000001115347225 */ /* 0x000fc600078e0034 */
[----:B------:R-:W-:Y:S01]  /*166e0*/  IADD3 R56, P2, PT, R71, R56, RZ ;  /* 0x0000003847387210 */ /* 0x000fe20007f5e0ff */
[----:B------:R-:W-:Y:S01]  /*166f0*/  IMAD.IADD R51, R7, 0x1, R57 ;  /* 0x0000000107337824 */ /* 0x000fe200078e0239 */
[C---:B------:R-:W-:Y:S01]  /*16700*/  IADD3 R57, PT, PT, R0.reuse, R69, RZ ;  /* 0x0000004500397210 */ /* 0x040fe20007ffe0ff */
[----:B------:R-:W-:Y:S01]  /*16710*/  IMAD.X R55, RZ, RZ, RZ, P3 ;  /* 0x000000ffff377224 */ /* 0x000fe200018e06ff */
[----:B------:R-:W-:Y:S01]  /*16720*/  IADD3 R74, PT, PT, R0, R53, RZ ;  /* 0x00000035004a7210 */ /* 0x000fe20007ffe0ff */
[----:B------:R-:W-:Y:S02]  /*16730*/  IMAD.IADD R77, R59, 0x1, R67 ;  /* 0x000000013b4d7824 */ /* 0x000fe400078e0243 */
[----:B------:R-:W-:Y:S01]  /*16740*/  IMAD.X R69, RZ, RZ, RZ, P1 ;  /* 0x000000ffff457224 */ /* 0x000fe200008e06ff */
[----:B------:R-:W-:Y:S01]  /*16750*/  IADD3 R52, P1, PT, R51, R52, RZ ;  /* 0x0000003433347210 */ /* 0x000fe20007f3e0ff */
[----:B------:R-:W-:Y:S02]  /*16760*/  IMAD.X R67, RZ, RZ, RZ, P4 ;  /* 0x000000ffff437224 */ /* 0x000fe400020e06ff */
[----:B------:R-:W-:Y:S01]  /*16770*/  IMAD.WIDE.U32 R70, R22, R18, R54 ;  /* 0x0000001216467225 */ /* 0x000fe200078e0036 */
[----:B------:R-:W-:-:S03]  /*16780*/  IADD3.X R53, PT, PT, RZ, RZ, RZ, P1, !PT ;  /* 0x000000ffff357210 */ /* 0x000fc60000ffe4ff */
[----:B------:R-:W-:Y:S02]  /*16790*/  IMAD.X R51, RZ, RZ, RZ, P0 ;  /* 0x000000ffff337224 */ /* 0x000fe400000e06ff */
[----:B------:R-:W-:-:S04]  /*167a0*/  IMAD.WIDE.U32 R54, R8, R49, R68 ;  /* 0x0000003108367225 */ /* 0x000fc800078e0044 */
[----:B------:R-:W-:Y:S01]  /*167b0*/  IMAD.WIDE.U32 R72, R3, R46, R66 ;  /* 0x0000002e03487225 */ /* 0x000fe200078e0042 */
[----:B------:R-:W-:Y:S02]  /*167c0*/  IADD3 R66, P0, PT, R57, R70, RZ ;  /* 0x0000004639427210 */ /* 0x000fe40007f1e0ff */
[----:B------:R-:W-:Y:S01]  /*167d0*/  IADD3 R67, PT, PT, R2, R71, RZ ;  /* 0x0000004702437210 */ /* 0x000fe20007ffe0ff */
[----:B------:R-:W-:Y:S01]  /*167e0*/  IMAD.WIDE.U32 R68, R5, R43, R50 ;  /* 0x0000002b05447225 */ /* 0x000fe200078e0032 */
[----:B------:R-:W-:-:S03]  /*167f0*/  IADD3 R54, P3, PT, R77, R54, RZ ;  /* 0x000000364d367210 */ /* 0x000fc60007f7e0ff */
[----:B------:R-:W-:Y:S01]  /*16800*/  IMAD.X R57, RZ, RZ, RZ, P2 ;  /* 0x000000ffff397224 */ /* 0x000fe200010e06ff */
[----:B------:R-:W-:Y:S01]  /*16810*/  IADD3 R50, P2, PT, R75, R72, RZ ;  /* 0x000000484b327210 */ /* 0x000fe20007f5e0ff */
[----:B------:R-:W-:Y:S02]  /*16820*/  IMAD.IADD R71, R63, 0x1, R69 ;  /* 0x000000013f477824 */ /* 0x000fe400078e0245 */
[----:B------:R-:W-:Y:S01]  /*16830*/  IMAD R8, R68, R65, RZ ;  /* 0x0000004144087224 */ /* 0x000fe200078e02ff */
[----:B------:R-:W-:Y:S01]  /*16840*/  IADD3.X R51, PT, PT, RZ, RZ, RZ, P2, !PT ;  /* 0x000000ffff337210 */ /* 0x000fe200017fe4ff */
[----:B------:R-:W-:-:S04]  /*16850*/  IMAD.WIDE.U32 R56, R20, R19, R56 ;  /* 0x0000001314387225 */ /* 0x000fc800078e0038 */
[----:B------:R-:W-:Y:S01]  /*16860*/  IMAD.MOV.U32 R69, RZ, RZ, RZ ;  /* 0x000000ffff457224 */ /* 0x000fe200078e00ff */
[----:B------:R-:W-:Y:S01]  /*16870*/  IADD3 R57, PT, PT, R7, R57, RZ ;  /* 0x0000003907397210 */ /* 0x000fe20007ffe0ff */
[----:B------:R-:W-:-:S04]  /*16880*/  IMAD.WIDE.U32 R52, R20, R18, R52 ;  /* 0x0000001214347225 */ /* 0x000fc800078e0034 */
[----:B------:R-:W-:Y:S01]  /*16890*/  IMAD.HI.U32 R79, R8, R42, R68 ;  /* 0x0000002a084f7227 */ /* 0x000fe200078e0044 */
[----:B------:R-:W-:Y:S02]  /*168a0*/  IADD3 R68, P1, PT, R67, R56, RZ ;  /* 0x0000003843447210 */ /* 0x000fe40007f3e0ff */
[----:B------:R-:W-:Y:S01]  /*168b0*/  IADD3 R56, P2, PT, R57, R52, RZ ;  /* 0x0000003439387210 */ /* 0x000fe20007f5e0ff */
[----:B------:R-:W-:Y:S02]  /*168c0*/  IMAD.X R67, RZ, RZ, RZ, P0 ;  /* 0x000000ffff437224 */ /* 0x000fe400000e06ff */
[----:B------:R-:W-:Y:S01]  /*168d0*/  IMAD.IADD R55, R41, 0x1, R55 ;  /* 0x0000000129377824 */ /* 0x000fe200078e0237 */
[----:B------:R-:W-:Y:S01]  /*168e0*/  IADD3.X R57, PT, PT, RZ, RZ, RZ, P2, !PT ;  /* 0x000000ffff397210 */ /* 0x000fe200017fe4ff */
[----:B------:R-:W-:-:S04]  /*168f0*/  IMAD.WIDE.U32 R66, R23, R17, R66 ;  /* 0x0000001117427225 */ /* 0x000fc800078e0042 */
[----:B------:R-:W-:Y:S02]  /*16900*/  IMAD.IADD R53, R2, 0x1, R53 ;  /* 0x0000000102357824 */ /* 0x000fe400078e0235 */
[----:B------:R-:W-:Y:S01]  /*16910*/  IMAD.X R69, RZ, RZ, RZ, P1 ;  /* 0x000000ffff457224 */ /* 0x000fe200008e06ff */
[----:B------:R-:W-:Y:S01]  /*16920*/  IADD3 R70, P1, PT, R55, R66, RZ ;  /* 0x0000004237467210 */ /* 0x000fe20007f3e0ff */
[----:B------:R-:W-:Y:S01]  /*16930*/  IMAD.X R55, RZ, RZ, RZ, P3 ;  /* 0x000000ffff377224 */ /* 0x000fe200018e06ff */
[----:B------:R-:W-:Y:S01]  /*16940*/  IADD3 R52, P0, PT, R53, R74, RZ ;  /* 0x0000004a35347210 */ /* 0x000fe20007f1e0ff */
[----:B------:R-:W-:Y:S01]  /*16950*/  IMAD.WIDE.U32 R68, R21, R18, R68 ;  /* 0x0000001215447225 */ /* 0x000fe200078e0044 */
[----:B------:R-:W-:-:S03]  /*16960*/  IADD3 R53, PT, PT, R0, R67, RZ ;  /* 0x0000004300357210 */ /* 0x000fc60007ffe0ff */
[----:B------:R-:W-:-:S04]  /*16970*/  IMAD.WIDE.U32 R50, R4, R45, R50 ;  /* 0x0000002d04327225 */ /* 0x000fc800078e0032 */
[----:B------:R-:W-:Y:S01]  /*16980*/  IMAD.WIDE.U32 R66, R6, R48, R54 ;  /* 0x0000003006427225 */ /* 0x000fe200078e0036 */
[----:B------:R-:W-:Y:S02]  /*16990*/  IADD3 R54, P4, PT, R53, R68, RZ ;  /* 0x0000004435367210 */ /* 0x000fe40007f9e0ff */
[----:B------:R-:W-:Y:S01]  /*169a0*/  IADD3 R50, P3, PT, R71, R50, RZ ;  /* 0x0000003247327210 */ /* 0x000fe20007f7e0ff */
[----:B------:R-:W-:Y:S01]  /*169b0*/  IMAD.IADD R69, R2, 0x1, R69 ;  /* 0x0000000102457824 */ /* 0x000fe200078e0245 */
[----:B------:R-:W-:Y:S01]  /*169c0*/  IADD3.X R53, PT, PT, RZ, RZ, RZ, P0, !PT ;  /* 0x000000ffff357210 */ /* 0x000fe200007fe4ff */
[----:B------:R-:W-:-:S04]  /*169d0*/  IMAD.WIDE.U32 R56, R19, R19, R56 ;  /* 0x0000001313387225 */ /* 0x000fc800078e0038 */
[----:B------:R-:W-:Y:S02]  /*169e0*/  IMAD.IADD R75, R60, 0x1, R73 ;  /* 0x000000013c4b7824 */ /* 0x000fe400078e0249 */
[----:B------:R-:W-:Y:S02]  /*169f0*/  IMAD.IADD R73, R61, 0x1, R51 ;  /* 0x000000013d497824 */ /* 0x000fe400078e0233 */
[----:B------:R-:W-:Y:S01]  /*16a00*/  IMAD.X R51, RZ, RZ, RZ, P3 ;  /* 0x000000ffff337224 */ /* 0x000fe200018e06ff */
[----:B------:R-:W-:Y:S01]  /*16a10*/  IADD3 R68, P3, PT, R69, R56, RZ ;  /* 0x0000003845447210 */ /* 0x000fe20007f7e0ff */
[----:B------:R-:W-:Y:S01]  /*16a20*/  IMAD.IADD R57, R7, 0x1, R57 ;  /* 0x0000000107397824 */ /* 0x000fe200078e0239 */
[----:B------:R-:W-:Y:S01]  /*16a30*/  IADD3 R66, P2, PT, R75, R66, RZ ;  /* 0x000000424b427210 */ /* 0x000fe20007f5e0ff */
[----:B------:R-:W-:Y:S01]  /*16a40*/  IMAD.WIDE.U32 R52, R20, R17, R52 ;  /* 0x0000001114347225 */ /* 0x000fe200078e0034 */
[----:B------:R-:W-:Y:S02]  /*16a50*/  IADD3.X R69, PT, PT, RZ, RZ, RZ, P3, !PT ;  /* 0x000000ffff457210 */ /* 0x000fe40001ffe4ff */
[----:B------:R-:W-:Y:S01]  /*16a60*/  IADD3 R7, PT, PT, R64, R79, RZ ;  /* 0x0000004f40077210 */ /* 0x000fe20007ffe0ff */
[----:B------:R-:W-:-:S02]  /*16a70*/  IMAD.IADD R67, R58, 0x1, R67 ;  /* 0x000000013a437824 */ /* 0x000fc400078e0243 */
[----:B------:R-:W-:Y:S01]  /*16a80*/  IMAD.X R55, RZ, RZ, RZ, P4 ;  /* 0x000000ffff377224 */ /* 0x000fe200020e06ff */
[----:B------:R-:W-:Y:S01]  /*16a90*/  IADD3 R52, P4, PT, R57, R52, RZ ;  /* 0x0000003439347210 */ /* 0x000fe20007f9e0ff */
[----:B------:R-:W-:Y:S01]  /*16aa0*/  IMAD.WIDE.U32 R50, R5, R44, R50 ;  /* 0x0000002c05327225 */ /* 0x000fe200078e0032 */
[----:B------:R-:W-:-:S03]  /*16ab0*/  IADD3 R56, P5, PT, R67, R70, RZ ;  /* 0x0000004643387210 */ /* 0x000fc60007fbe0ff */
[----:B------:R-:W-:Y:S01]  /*16ac0*/  IMAD.IADD R77, R0, 0x1, R53 ;  /* 0x00000001004d7824 */ /* 0x000fe200078e0235 */
[----:B------:R-:W-:Y:S01]  /*16ad0*/  IADD3.X R53, PT, PT, RZ, RZ, RZ, P4, !PT ;  /* 0x000000ffff357210 */ /* 0x000fe200027fe4ff */
[----:B------:R-:W-:Y:S01]  /*16ae0*/  IMAD.WIDE.U32 R54, R22, R17, R54 ;  /* 0x0000001116367225 */ /* 0x000fe200078e0036 */
[----:B------:R-:W-:Y:S02]  /*16af0*/  IADD3 R50, P0, PT, R7, R50, RZ ;  /* 0x0000003207327210 */ /* 0x000fe40007f1e0ff */
[----:B------:R-:W-:Y:S01]  /*16b00*/  IADD3 R71, PT, PT, R62, R51, RZ ;  /* 0x000000333e477210 */ /* 0x000fe20007ffe0ff */
[----:B------:R-:W-:Y:S02]  /*16b10*/  IMAD.X R67, RZ, RZ, RZ, P2 ;  /* 0x000000ffff437224 */ /* 0x000fe400010e06ff */
[----:B------:R-:W-:-:S04]  /*16b20*/  IMAD.WIDE.U32 R68, R20, R18, R68 ;  /* 0x0000001214447225 */ /* 0x000fc800078e0044 */
[----:B------:R-:W-:Y:S02]  /*16b30*/  IMAD.X R75, RZ, RZ, RZ, P1 ;  /* 0x000000ffff4b7224 */ /* 0x000fe400008e06ff */
[----:B------:R-:W-:Y:S02]  /*16b40*/  IMAD.IADD R55, R0, 0x1, R55 ;  /* 0x0000000100377824 */ /* 0x000fe400078e0237 */
[----:B------:R-:W-:Y:S01]  /*16b50*/  IMAD.X R57, RZ, RZ, RZ, P5 ;  /* 0x000000ffff397224 */ /* 0x000fe200028e06ff */
[----:B------:R-:W-:Y:S01]  /*16b60*/  IADD3 R75, P3, PT, R75, R54, RZ ;  /* 0x000000364b4b7210 */ /* 0x000fe20007f7e0ff */
[----:B------:R-:W-:Y:S01]  /*16b70*/  IMAD.WIDE.U32 R66, R3, R47, R66 ;  /* 0x0000002f03427225 */ /* 0x000fe200078e0042 */
[----:B------:R-:W-:-:S03]  /*16b80*/  IADD3 R54, P4, PT, R55, R68, RZ ;  /* 0x0000004437367210 */ /* 0x000fc60007f9e0ff */
[----:B------:R-:W-:Y:S02]  /*16b90*/  IMAD.IADD R69, R2, 0x1, R69 ;  /* 0x0000000102457824 */ /* 0x000fe400078e0245 */
[----:B------:R-:W-:-:S04]  /*16ba0*/  IMAD.WIDE.U32 R52, R19, R18, R52 ;  /* 0x0000001213347225 */ /* 0x000fc800078e0034 */
[----:B------:R-:W-:Y:S02]  /*16bb0*/  IMAD.X R51, RZ, RZ, RZ, P0 ;  /* 0x000000ffff337224 */ /* 0x000fe400000e06ff */
[----:B------:R-:W-:Y:S01]  /*16bc0*/  IMAD.WIDE.U32 R56, R6, R49, R56 ;  /* 0x0000003106387225 */ /* 0x000fe200078e0038 */
[----:B------:R-:W-:Y:S02]  /*16bd0*/  IADD3 R6, P1, PT, R73, R66, RZ ;  /* 0x0000004249067210 */ /* 0x000fe40007f3e0ff */
[----:B------:R-:W-:Y:S01]  /*16be0*/  IADD3 R66, P6, PT, R69, R52, RZ ;  /* 0x0000003445427210 */ /* 0x000fe20007fde0ff */
[----:B------:R-:W-:Y:S01]  /*16bf0*/  IMAD.IADD R67, R59, 0x1, R67 ;  /* 0x000000013b437824 */ /* 0x000fe200078e0243 */
[----:B------:R-:W-:Y:S01]  /*16c00*/  IADD3 R52, PT, PT, R2, R53, RZ ;  /* 0x0000003502347210 */ /* 0x000fe20007ffe0ff */
[----:B------:R-:W-:Y:S01]  /*16c10*/  IMAD.WIDE.U32 R68, R8, R43, R50 ;  /* 0x0000002b08447225 */ /* 0x000fe200078e0032 */
[----:B------:R-:W-:Y:S02]  /*16c20*/  IADD3.X R7, PT, PT, RZ, RZ, RZ, P1, !PT ;  /* 0x000000ffff077210 */ /* 0x000fe40000ffe4ff */
[----:B------:R-:W-:Y:S01]  /*16c30*/  IADD3 R56, P5, PT, R67, R56, RZ ;  /* 0x0000003843387210 */ /* 0x000fe20007fbe0ff */
[----:B------:R-:W-:Y:S01]  /*16c40*/  IMAD.X R55, RZ, RZ, RZ, P4 ;  /* 0x000000ffff377224 */ /* 0x000fe200020e06ff */
[----:B------:R-:W-:Y:S01]  /*16c50*/  IADD3 R51, PT, PT, R63, R69, RZ ;  /* 0x000000453f337210 */ /* 0x000fe20007ffe0ff */
[----:B------:R-:W-:Y:S01]  /*16c60*/  IMAD R50, R68, R65, RZ ;  /* 0x0000004144327224 */ /* 0x000fe200078e02ff */
[----:B------:R-:W-:Y:S01]  /*16c70*/  IADD3 R52, P2, PT, R52, R77, RZ ;  /* 0x0000004d34347210 */ /* 0x000fe20007f5e0ff */
[----:B------:R-:W-:Y:S01]  /*16c80*/  IMAD.MOV.U32 R69, RZ, RZ, RZ ;  /* 0x000000ffff457224 */ /* 0x000fe200078e00ff */
[----:B------:R-:W-:Y:S01]  /*16c90*/  IADD3.X R53, PT, PT, RZ, RZ, RZ, P3, !PT ;  /* 0x000000ffff357210 */ /* 0x000fe20001ffe4ff */
[----:B------:R-:W-:-:S04]  /*16ca0*/  IMAD.WIDE.U32 R54, R21, R17, R54 ;  /* 0x0000001115367225 */ /* 0x000fc800078e0036 */
[----:B------:R-:W-:Y:S02]  /*16cb0*/  IMAD.X R67, RZ, RZ, RZ, P6 ;  /* 0x000000ffff437224 */ /* 0x000fe400030e06ff */
[----:B------:R-:W-:Y:S02]  /*16cc0*/  IMAD.IADD R70, R41, 0x1, R57 ;  /* 0x0000000129467824 */ /* 0x000fe400078e0239 */
[----:B------:R-:W-:-:S03]  /*16cd0*/  IMAD.WIDE.U32 R6, R4, R46, R6 ;  /* 0x0000002e04067225 */ /* 0x000fc600078e0006 */
[----:B------:R-:W-:Y:S01]  /*16ce0*/  IADD3 R70, P1, PT, R70, R75, RZ ;  /* 0x0000004b46467210 */ /* 0x000fe20007f3e0ff */
[----:B------:R-:W-:Y:S01]  /*16cf0*/  IMAD.HI.U32 R73, R50, R42, R68 ;  /* 0x0000002a32497227 */ /* 0x000fe200078e0044 */
[----:B------:R-:W-:Y:S02]  /*16d00*/  IADD3 R68, P3, PT, R53, R54, RZ ;  /* 0x0000003635447210 */ /* 0x000fe40007f7e0ff */
[----:B------:R-:W-:Y:S01]  /*16d10*/  IADD3 R6, P0, PT, R71, R6, RZ ;  /* 0x0000000647067210 */ /* 0x000fe20007f1e0ff */
[----:B------:R-:W-:Y:S01]  /*16d20*/  IMAD.X R57, RZ, RZ, RZ, P5 ;  /* 0x000000ffff397224 */ /* 0x000fe200028e06ff */
[----:B------:R-:W-:Y:S01]  /*16d30*/  IADD3.X R71, PT, PT, RZ, RZ, RZ, P1, !PT ;  /* 0x000000ffff477210 */ /* 0x000fe20000ffe4ff */
[----:B------:R-:W-:-:S04]  /*16d40*/  IMAD.WIDE.U32 R66, R19, R18, R66 ;  /* 0x0000001213427225 */ /* 0x000fc800078e0042 */
[----:B------:R-:W-:Y:S02]  /*16d50*/  IMAD.X R53, RZ, RZ, RZ, P2 ;  /* 0x000000ffff357224 */ /* 0x000fe400010e06ff */
[----:B------:R-:W-:Y:S02]  /*16d60*/  IMAD.IADD R7, R60, 0x1, R7 ;  /* 0x000000013c077824 */ /* 0x000fe400078e0207 */
[----:B------:R-:W-:-:S04]  /*16d70*/  IMAD.WIDE.U32 R56, R3, R48, R56 ;  /* 0x0000003003387225 */ /* 0x000fc800078e0038 */
[----:B------:R-:W-:Y:S01]  /*16d80*/  IMAD.IADD R55, R0, 0x1, R55 ;  /* 0x0000000100377824 */ /* 0x000fe200078e0237 */
[----:B------:R-:W-:Y:S01]  /*16d90*/  IADD3 R54, P4, PT, R7, R56, RZ ;  /* 0x0000003807367210 */ /* 0x000fe20007f9e0ff */
[----:B------:R-:W-:Y:S01]  /*16da0*/  IMAD.IADD R67, R2, 0x1, R67 ;  /* 0x0000000102437824 */ /* 0x000fe200078e0243 */
[----:B------:R-:W-:Y:S01]  /*16db0*/  IADD3 R57, PT, PT, R58, R57, RZ ;  /* 0x000000393a397210 */ /* 0x000fe20007ffe0ff */
[----:B------:R-:W-:Y:S01]  /*16dc0*/  IMAD.WIDE.U32 R52, R19, R17, R52 ;  /* 0x0000001113347225 */ /* 0x000fe200078e0034 */
[----:B------:R-:W-:-:S03]  /*16dd0*/  IADD3 R56, P2, PT, R55, R66, RZ ;  /* 0x0000004237387210 */ /* 0x000fc60007f5e0ff */
[----:B------:R-:W-:Y:S01]  /*16de0*/  IMAD.X R7, RZ, RZ, RZ, P0 ;  /* 0x000000ffff077224 */ /* 0x000fe200000e06ff */
[----:B------:R-:W-:Y:S01]  /*16df0*/  IADD3 R66, P5, PT, R67, R52, RZ ;  /* 0x0000003443427210 */ /* 0x000fe20007fbe0ff */
[----:B------:R-:W-:Y:S01]  /*16e00*/  IMAD.X R55, RZ, RZ, RZ, P4 ;  /* 0x000000ffff377224 */ /* 0x000fe200020e06ff */
        /* <DEDUP_REMOVED lines=8> */
[----:B------:R-:W-:Y:S01]  /*16e90*/  IMAD.WIDE.U32 R54, R4, R47, R54 ;  /* 0x0000002f04367225 */ /* 0x000fe200078e0036 */
[----:B------:R-:W-:-:S03]  /*16ea0*/  IADD3.X R51, PT, PT, RZ, RZ, RZ, P0, !PT ;  /* 0x000000ffff337210 */ /* 0x000fc600007fe4ff */
[----:B------:R-:W-:Y:S01]  /*16eb0*/  IMAD.WIDE.U32 R66, R18, R18, R66 ;  /* 0x0000001212427225 */ /* 0x000fe200078e0042 */
[----:B------:R-:W-:-:S03]  /*16ec0*/  IADD3 R55, PT, PT, R59, R55, RZ ;  /* 0x000000373b377210 */ /* 0x000fc60007ffe0ff */
[----:B------:R-:W-:-:S04]  /*16ed0*/  IMAD.WIDE.U32 R68, R3, R49, R68 ;  /* 0x0000003103447225 */ /* 0x000fc800078e0044 */
[----:B------:R-:W-:-:S04]  /*16ee0*/  IMAD.WIDE.U32 R56, R20, R17, R56 ;  /* 0x0000001114387225 */ /* 0x000fc800078e0038 */
[----:B------:R-:W-:Y:S01]  /*16ef0*/  IMAD.X R3, RZ, RZ, RZ, P3 ;  /* 0x000000ffff037224 */ /* 0x000fe200018e06ff */
[----:B------:R-:W-:Y:S01]  /*16f00*/  IADD3 R52, P3, PT, R7, R54, RZ ;  /* 0x0000003607347210 */ /* 0x000fe20007f7e0ff */
[----:B------:R-:W-:Y:S02]  /*16f10*/  IMAD.IADD R53, R0, 0x1, R53 ;  /* 0x0000000100357824 */ /* 0x000fe400078e0235 */
[----:B------:R-:W-:Y:S01]  /*16f20*/  IMAD.IADD R2, R2, 0x1, R67 ;  /* 0x0000000102027824 */ /* 0x000fe200078e0243 */
[----:B------:R-:W-:Y:S01]  /*16f30*/  IADD3 R70, P2, PT, R3, R56, RZ ;  /* 0x0000003803467210 */ /* 0x000fe20007f5e0ff */
[----:B------:R-:W-:Y:S01]  /*16f40*/  IMAD.X R7, RZ, RZ, RZ, P1 ;  /* 0x000000ffff077224 */ /* 0x000fe200008e06ff */
[----:B------:R-:W-:Y:S01]  /*16f50*/  IADD3 R56, P6, PT, R55, R68, RZ ;  /* 0x0000004437387210 */ /* 0x000fe20007fde0ff */
[----:B------:R-:W-:Y:S01]  /*16f60*/  IMAD.IADD R57, R0, 0x1, R57 ;  /* 0x0000000100397824 */ /* 0x000fe200078e0239 */
[----:B------:R-:W-:Y:S01]  /*16f70*/  IADD3 R2, P0, PT, R2, R53, RZ ;  /* 0x0000003502027210 */ /* 0x000fe20007f1e0ff */
[----:B------:R-:W-:Y:S01]  /*16f80*/  IMAD.X R53, RZ, RZ, RZ, P3 ;  /* 0x000000ffff357224 */ /* 0x000fe200018e06ff */
[----:B------:R-:W-:Y:S01]  /*16f90*/  IADD3 R3, PT, PT, R64, R73, RZ ;  /* 0x0000004940037210 */ /* 0x000fe20007ffe0ff */
[----:B------:R-:W-:Y:S01]  /*16fa0*/  IMAD.WIDE.U32 R6, R8, R44, R6 ;  /* 0x0000002c08067225 */ /* 0x000fe200078e0006 */
[----:B------:R-:W-:-:S02]  /*16fb0*/  IADD3 R54, P5, PT, R57, R66, RZ ;  /* 0x0000004239367210 */ /* 0x000fc40007fbe0ff */
[----:B------:R-:W-:Y:S01]  /*16fc0*/  IADD3 R51, P1, PT, R51, R70, RZ ;  /* 0x0000004633337210 */ /* 0x000fe20007f3e0ff */
[----:B------:R-:W-:Y:S01]  /*16fd0*/  IMAD.IADD R68, R41, 0x1, R69 ;  /* 0x0000000129447824 */ /* 0x000fe200078e0245 */
[----:B------:R-:W-:Y:S01]  /*16fe0*/  IADD3 R6, P3, PT, R3, R6, RZ ;  /* 0x0000000603067210 */ /* 0x000fe20007f7e0ff */
[----:B------:R-:W-:Y:S02]  /*16ff0*/  IMAD.X R57, RZ, RZ, RZ, P6 ;  /* 0x000000ffff397224 */ /* 0x000fe400030e06ff */
[----:B------:R-:W-:Y:S01]  /*17000*/  IMAD.WIDE.U32 R52, R5, R46, R52 ;  /* 0x0000002e05347225 */ /* 0x000fe200078e0034 */
[----:B------:R-:W-:-:S03]  /*17010*/  IADD3 R66, P4, PT, R68, R71, RZ ;  /* 0x0000004744427210 */ /* 0x000fc60007f9e0ff */
[----:B------:R-:W-:Y:S01]  /*17020*/  IMAD.IADD R7, R62, 0x1, R7 ;  /* 0x000000013e077824 */ /* 0x000fe200078e0207 */
[----:B------:R-:W-:Y:S01]  /*17030*/  IADD3 R53, PT, PT, R60, R53, RZ ;  /* 0x000000353c357210 */ /* 0x000fe20007ffe0ff */
[----:B------:R-:W-:Y:S01]  /*17040*/  IMAD.X R55, RZ, RZ, RZ, P5 ;  /* 0x000000ffff377224 */ /* 0x000fe200028e06ff */
[----:B------:R-:W-:Y:S01]  /*17050*/  IADD3.X R68, PT, PT, RZ, RZ, RZ, P4, !PT ;  /* 0x000000ffff447210 */ /* 0x000fe200027fe4ff */
[----:B------:R-:W-:Y:S01]  /*17060*/  IMAD.WIDE.U32 R56, R4, R48, R56 ;  /* 0x0000003004387225 */ /* 0x000fe200078e0038 */
[----:B------:R-:W-:Y:S02]  /*17070*/  IADD3 R52, P5, PT, R7, R52, RZ ;  /* 0x0000003407347210 */ /* 0x000fe40007fbe0ff */
[----:B------:R-:W-:Y:S01]  /*17080*/  IADD3 R68, P4, PT, R68, R51, RZ ;  /* 0x0000003344447210 */ /* 0x000fe20007f9e0ff */
[----:B------:R-:W-:Y:S01]  /*17090*/  IMAD.X R3, RZ, RZ, RZ, P2 ;  /* 0x000000ffff037224 */ /* 0x000fe200010e06ff */
[----:B------:R-:W-:Y:S01]  /*170a0*/  IADD3 R56, P2, PT, R53, R56, RZ ;  /* 0x0000003835387210 */ /* 0x000fe20007f5e0ff */
[----:B------:R-:W-:Y:S01]  /*170b0*/  IMAD.WIDE.U32 R54, R19, R17, R54 ;  /* 0x0000001113367225 */ /* 0x000fe200078e0036 */
[----:B------:R-:W-:-:S02]  /*170c0*/  IADD3.X R53, PT, PT, RZ, RZ, RZ, P5, !PT ;  /* 0x000000ffff357210 */ /* 0x000fc40002ffe4ff */
[----:B------:R-:W-:Y:S01]  /*170d0*/  IADD3.X R51, PT, PT, RZ, RZ, RZ, P1, !PT ;  /* 0x000000ffff337210 */ /* 0x000fe20000ffe4ff */
[----:B------:R-:W-:Y:S01]  /*170e0*/  IMAD.IADD R57, R58, 0x1, R57 ;  /* 0x000000013a397824 */ /* 0x000fe200078e0239 */
[----:B------:R-:W-:Y:S01]  /*170f0*/  IADD3 R70, P1, PT, R3, R54, RZ ;  /* 0x0000003603467210 */ /* 0x000fe20007f3e0ff */
[----:B------:R-:W-:Y:S02]  /*17100*/  IMAD.X R7, RZ, RZ, RZ, P3 ;  /* 0x000000ffff077224 */ /* 0x000fe400018e06ff */
[----:B------:R-:W-:Y:S01]  /*17110*/  IMAD.WIDE.U32 R52, R8, R45, R52 ;  /* 0x0000002d08347225 */ /* 0x000fe200078e0034 */
[----:B------:R-:W-:Y:S02]  /*17120*/  IADD3 R54, P3, PT, R57, R66, RZ ;  /* 0x0000004239367210 */ /* 0x000fe40007f7e0ff */
[----:B------:R-:W-:Y:S01]  /*17130*/  IADD3 R51, P5, PT, R51, R70, RZ ;  /* 0x0000004633337210 */ /* 0x000fe20007fbe0ff */
[----:B------:R-:W-:-:S04]  /*17140*/  IMAD.WIDE.U32 R6, R50, R43, R6 ;  /* 0x0000002b32067225 */ /* 0x000fc800078e0006 */
[----:B------:R-:W-:Y:S01]  /*17150*/  IMAD.X R57, RZ, RZ, RZ, P2 ;  /* 0x000000ffff397224 */ /* 0x000fe200010e06ff */
[----:B------:R-:W-:Y:S01]  /*17160*/  IADD3 R3, PT, PT, R63, R7, RZ ;  /* 0x000000073f037210 */ /* 0x000fe20007ffe0ff */
[----:B------:R-:W-:Y:S02]  /*17170*/  IMAD.IADD R71, R0, 0x1, R55 ;  /* 0x0000000100477824 */ /* 0x000fe400078e0237 */
[----:B------:R-:W-:Y:S01]  /*17180*/  IMAD.X R55, RZ, RZ, RZ, P3 ;  /* 0x000000ffff377224 */ /* 0x000fe200018e06ff */
[----:B------:R-:W-:Y:S01]  /*17190*/  IADD3 R52, P3, PT, R3, R52, RZ ;  /* 0x0000003403347210 */ /* 0x000fe20007f7e0ff */
[----:B------:R-:W-:-:S04]  /*171a0*/  IMAD.WIDE.U32 R56, R5, R47, R56 ;  /* 0x0000002f05387225 */ /* 0x000fc800078e0038 */
[----:B------:R-:W-:Y:S01]  /*171b0*/  IMAD.IADD R53, R61, 0x1, R53 ;  /* 0x000000013d357824 */ /* 0x000fe200078e0235 */
[----:B------:R-:W-:Y:S01]  /*171c0*/  IADD3 R57, PT, PT, R59, R57, RZ ;  /* 0x000000393b397210 */ /* 0x000fe20007ffe0ff */
[----:B------:R-:W-:-:S03]  /*171d0*/  IMAD.WIDE.U32 R66, R4, R49, R54 ;  /* 0x0000003104427225 */ /* 0x000fc600078e0036 */
[----:B------:R-:W-:Y:S01]  /*171e0*/  IADD3 R54, P2, PT, R53, R56, RZ ;  /* 0x0000003835367210 */ /* 0x000fe20007f5e0ff */
[----:B------:R-:W-:Y:S02]  /*171f0*/  IMAD.X R70, RZ, RZ, RZ, P4 ;  /* 0x000000ffff467224 */ /* 0x000fe400020e06ff */
[----:B------:R-:W-:Y:S02]  /*17200*/  IMAD R56, R6, R65, RZ ;  /* 0x0000004106387224 */ /* 0x000fe400078e02ff */
[----:B------:R-:W-:Y:S01]  /*17210*/  IMAD.MOV.U32 R7, RZ, RZ, RZ ;  /* 0x000000ffff077224 */ /* 0x000fe200078e00ff */
[----:B------:R-:W-:Y:S01]  /*17220*/  IADD3 R70, P4, PT, R70, R51, RZ ;  /* 0x0000003346467210 */ /* 0x000fe20007f9e0ff */
[----:B------:R-:W-:Y:S01]  /*17230*/  IMAD.X R53, RZ, RZ, RZ, P3 ;  /* 0x000000ffff357224 */ /* 0x000fe200018e06ff */
[----:B------:R-:W-:Y:S01]  /*17240*/  IADD3 R51, PT, PT, R41, R67, RZ ;  /* 0x0000004329337210 */ /* 0x000fe20007ffe0ff */
[----:B------:R-:W-:Y:S01]  /*17250*/  IMAD.HI.U32 R3, R56, R42, R6 ;  /* 0x0000002a38037227 */ /* 0x000fe200078e0006 */
[----:B------:R-:W-:-:S03]  /*17260*/  IADD3 R6, P3, PT, R57, R66, RZ ;  /* 0x0000004239067210 */ /* 0x000fc60007f7e0ff */
[----:B------:R-:W-:Y:S01]  /*17270*/  IMAD.X R55, RZ, RZ, RZ, P2 ;  /* 0x000000ffff377224 */ /* 0x000fe200010e06ff */
[----:B------:R-:W-:Y:S01]  /*17280*/  IADD3.X R7, PT, PT, RZ, RZ, RZ, P3, !PT ;  /* 0x000000ffff077210 */ /* 0x000fe20001ffe4ff */
[----:B------:R-:W-:Y:S01]  /*17290*/  IMAD.WIDE.U32 R52, R50, R44, R52 ;  /* 0x0000002c32347225 */ /* 0x000fe200078e0034 */
[----:B------:R-:W-:-:S03]  /*172a0*/  IADD3 R51, P2, PT, R51, R68, RZ ;  /* 0x0000004433337210 */ /* 0x000fc60007f5e0ff */
[----:B------:R-:W-:Y:S02]  /*172b0*/  IMAD.IADD R3, R64, 0x1, R3 ;  /* 0x0000000140037824 */ /* 0x000fe400078e0203 */
[----:B------:R-:W-:-:S03]  /*172c0*/  IMAD.WIDE.U32 R54, R8, R46, R54 ;  /* 0x0000002e08367225 */ /* 0x000fc600078e0036 */
[----:B------:R-:W-:Y:S01]  /*172d0*/  IADD3 R52, P6, PT, R3, R52, RZ ;  /* 0x0000003403347210 */ /* 0x000fe20007fde0ff */
[----:B------:R-:W-:Y:S01]  /*172e0*/  IMAD.IADD R53, R62, 0x1, R53 ;  /* 0x000000013e357824 */ /* 0x000fe200078e0235 */
[----:B------:R-:W-:Y:S01]  /*172f0*/  IADD3 R55, PT, PT, R60, R55, RZ ;  /* 0x000000373c377210 */ /* 0x000fe20007ffe0ff */
[----:B------:R-:W-:-:S04]  /*17300*/  IMAD.WIDE.U32 R6, R5, R48, R6 ;  /* 0x0000003005067225 */ /* 0x000fc800078e0006 */
[----:B------:R-:W-:Y:S01]  /*17310*/  IMAD.X R57, RZ, RZ, RZ, P2 ;  /* 0x000000ffff397224 */ /* 0x000fe200010e06ff */
[----:B------:R-:W-:Y:S01]  /*17320*/  IADD3 R68, P2, PT, R53, R54, RZ ;  /* 0x0000003635447210 */ /* 0x000fe20007f5e0ff */
[----:B------:R-:W-:Y:S01]  /*17330*/  IMAD.X R3, RZ, RZ, RZ, P0 ;  /* 0x000000ffff037224 */ /* 0x000fe200000e06ff */
[----:B------:R-:W-:Y:S01]  /*17340*/  IADD3.X R53, PT, PT, RZ, RZ, RZ, P6, !PT ;  /* 0x000000ffff357210 */ /* 0x000fe200037fe4ff */
[----:B------:R-:W-:Y:S01]  /*17350*/  IMAD.IADD R54, R58, 0x1, R7 ;  /* 0x000000013a367824 */ /* 0x000fe200078e0207 */
[----:B------:R-:W-:Y:S01]  /*17360*/  IADD3 R66, P0, PT, R55, R6, RZ ;  /* 0x0000000637427210 */ /* 0x000fe20007f1e0ff */
[----:B------:R-:W-:Y:S01]  /*17370*/  IMAD.X R69, RZ, RZ, RZ, P2 ;  /* 0x000000ffff457224 */ /* 0x000fe200010e06ff */
[----:B------:R-:W-:Y:S01]  /*17380*/  IADD3 R57, P3, PT, R57, R70, RZ ;  /* 0x0000004639397210 */ /* 0x000fe20007f7e0ff */
[----:B------:R-:W-:Y:S01]  /*17390*/  IMAD.WIDE.U32 R6, R18, R17, R2 ;  /* 0x0000001112067225 */ /* 0x000fe200078e0002 */
[----:B------:R-:W-:-:S03]  /*173a0*/  IADD3 R54, P2, PT, R54, R51, RZ ;  /* 0x0000003336367210 */ /* 0x000fc60007f5e0ff */
        /* <DEDUP_REMOVED lines=8> */
[----:B------:R-:W-:Y:S01]  /*17430*/  IMAD.IADD R51, R61, 0x1, R69 ;  /* 0x000000013d337824 */ /* 0x000fe200078e0245 */
[----:B------:R-:W-:Y:S01]  /*17440*/  IADD3.X R3, PT, PT, RZ, RZ, RZ, P5, !PT ;  /* 0x000000ffff037210 */ /* 0x000fe20002ffe4ff */
[----:B------:R-:W-:Y:S01]  /*17450*/  IMAD.WIDE.U32 R4, R5, R49, R54 ;  /* 0x0000003105047225 */ /* 0x000fe200078e0036 */
[----:B------:R-:W-:Y:S02]  /*17460*/  IADD3 R55, PT, PT, R59, R67, RZ ;  /* 0x000000433b377210 */ /* 0x000fe40007ffe0ff */
        /* <DEDUP_REMOVED lines=8> */
[----:B------:R-:W-:Y:S01]  /*174f0*/  IMAD.X R67, RZ, RZ, RZ, P2 ;  /* 0x000000ffff437224 */ /* 0x000fe200010e06ff */
        /* <DEDUP_REMOVED lines=9> */
[----:B------:R-:W-:Y:S01]  /*17590*/  IMAD.IADD R55, R58, 0x1, R55 ;  /* 0x000000013a377824 */ /* 0x000fe200078e0237 */
        /* <DEDUP_REMOVED lines=8> */
[----:B------:R-:W-:-:S03]  /*17620*/  IADD3.X R55, PT, PT, RZ, RZ, RZ, P4, !PT ;  /* 0x000000ffff377210 */ /* 0x000fc600027fe4ff */
[----:B------:R-:W-:Y:S01]  /*17630*/  IMAD.WIDE.U32 R66, R50, R47, R66 ;  /* 0x0000002f32427225 */ /* 0x000fe200078e0042 */
[----:B------:R-:W-:-:S03]  /*17640*/  MOV R89, R6 ;  /* 0x0000000600597202 */ /* 0x000fc60000000f00 */
[----:B------:R-:W-:Y:S01]  /*17650*/  IMAD.X R51, RZ, RZ, RZ, P3 ;  /* 0x000000ffff337224 */ /* 0x000fe200018e06ff */
[----:B------:R-:W-:Y:S01]  /*17660*/  IADD3 R69, PT, PT, R59, R67, RZ ;  /* 0x000000433b457210 */ /* 0x000fe20007ffe0ff */
[----:B------:R-:W-:Y:S02]  /*17670*/  IMAD.IADD R3, R61, 0x1, R7 ;  /* 0x000000013d037824 */ /* 0x000fe400078e0207 */
[----:B------:R-:W-:Y:S01]  /*17680*/  IMAD.WIDE.U32 R54, R8, R49, R54 ;  /* 0x0000003108367225 */ /* 0x000fe200078e0036 */
[----:B------:R-:W-:Y:S02]  /*17690*/  IADD3 R51, P3, PT, R51, R52, RZ ;  /* 0x0000003433337210 */ /* 0x000fe40007f7e0ff */
[----:B------:R-:W-:Y:S01]  /*176a0*/  IADD3 R52, P6, PT, R3, R66, RZ ;  /* 0x0000004203347210 */ /* 0x000fe20007fde0ff */
[----:B------:R-:W-:Y:S01]  /*176b0*/  IMAD.IADD R53, R0, 0x1, R53 ;  /* 0x0000000100357824 */ /* 0x000fe200078e0235 */
[----:B------:R-:W-:Y:S01]  /*176c0*/  IADD3 R68, P4, PT, R69, R54, RZ ;  /* 0x0000003645447210 */ /* 0x000fe20007f9e0ff */
[----:B------:R-:W-:-:S02]  /*176d0*/  IMAD.X R8, RZ, RZ, RZ, P2 ;  /* 0x000000ffff087224 */ /* 0x000fc400010e06ff */
[----:B------:R-:W-:Y:S01]  /*176e0*/  IMAD.IADD R3, R41, 0x1, R55 ;  /* 0x0000000129037824 */ /* 0x000fe200078e0237 */
[----:B------:R-:W-:Y:S01]  /*176f0*/  IADD3 R66, P2, PT, R53, R70, RZ ;  /* 0x0000004635427210 */ /* 0x000fe20007f5e0ff */
[----:B------:R-:W-:Y:S01]  /*17700*/  IMAD.X R69, RZ, RZ, RZ, P4 ;  /* 0x000000ffff457224 */ /* 0x000fe200020e06ff */
[----:B------:R-:W-:Y:S01]  /*17710*/  IADD3.X R53, PT, PT, RZ, RZ, RZ, P6, !PT ;  /* 0x000000ffff357210 */ /* 0x000fe200037fe4ff */
[----:B------:R-:W-:Y:S01]  /*17720*/  IMAD.MOV.U32 R99, RZ, RZ, R2 ;  /* 0x000000ffff637224 */ /* 0x000fe200078e0002 */
[----:B------:R-:W-:Y:S01]  /*17730*/  IADD3.X R67, PT, PT, RZ, RZ, RZ, P2, !PT ;  /* 0x000000ffff437210 */ /* 0x000fe200017fe4ff */
[----:B------:R-:W-:Y:S01]  /*17740*/  IMAD.WIDE.U32 R54, R50, R48, R68 ;  /* 0x0000003032367225 */ /* 0x000fe200078e0044 */
[----:B------:R-:W-:Y:S02]  /*17750*/  IADD3 R8, P4, PT, R8, R51, RZ ;  /* 0x0000003308087210 */ /* 0x000fe40007f9e0ff */
[----:B------:R-:W-:Y:S01]  /*17760*/  IADD3.X R51, PT, PT, RZ, RZ, RZ, P1, !PT ;  /* 0x000000ffff337210 */ /* 0x000fe20000ffe4ff */
[----:B------:R-:W-:Y:S01]  /*17770*/  IMAD.WIDE.U32 R52, R56, R46, R52 ;  /* 0x0000002e38347225 */ /* 0x000fe200078e0034 */
[----:B------:R-:W-:-:S03]  /*17780*/  IADD3 R69, P2, PT, R3, R8, RZ ;  /* 0x0000000803457210 */ /* 0x000fc60007f5e0ff */
[----:B------:R-:W-:-:S04]  /*17790*/  IMAD.WIDE.U32 R66, R17, R17, R66 ;  /* 0x0000001111427225 */ /* 0x000fc800078e0042 */
[----:B------:R-:W-:Y:S02]  /*177a0*/  IMAD.IADD R3, R60, 0x1, R53 ;  /* 0x000000013c037824 */ /* 0x000fe400078e0235 */
[----:B------:R-:W-:Y:S02]  /*177b0*/  IMAD.IADD R68, R58, 0x1, R55 ;  /* 0x000000013a447824 */ /* 0x000fe400078e0237 */
[----:B------:R-:W-:Y:S01]  /*177c0*/  IMAD.X R8, RZ, RZ, RZ, P0 ;  /* 0x000000ffff087224 */ /* 0x000fe200000e06ff */
[----:B------:R-:W-:Y:S01]  /*177d0*/  IADD3 R51, P0, PT, R51, R66, RZ ;  /* 0x0000004233337210 */ /* 0x000fe20007f1e0ff */
[----:B------:R-:W-:Y:S01]  /*177e0*/  IMAD.IADD R57, R0, 0x1, R67 ;  /* 0x0000000100397824 */ /* 0x000fe200078e0243 */
[----:B------:R-:W-:Y:S01]  /*177f0*/  IADD3 R54, P6, PT, R3, R54, RZ ;  /* 0x0000003603367210 */ /* 0x000fe20007fde0ff */
[----:B------:R-:W-:Y:S01]  /*17800*/  IMAD.MOV.U32 R73, RZ, RZ, R4 ;  /* 0x000000ffff497224 */ /* 0x000fe200078e0004 */
[----:B------:R-:W-:Y:S01]  /*17810*/  IADD3 R68, P1, PT, R68, R69, RZ ;  /* 0x0000004544447210 */ /* 0x000fe20007f3e0ff */
[----:B------:R-:W-:Y:S01]  /*17820*/  IMAD.MOV.U32 R83, RZ, RZ, R52 ;  /* 0x000000ffff537224 */ /* 0x000fe200078e0034 */
[----:B------:R-:W-:Y:S01]  /*17830*/  IADD3.X R3, PT, PT, RZ, RZ, RZ, P5, !PT ;  /* 0x000000ffff037210 */ /* 0x000fe20002ffe4ff */
[----:B------:R-:W-:Y:S01]  /*17840*/  IMAD.X R55, RZ, RZ, RZ, P6 ;  /* 0x000000ffff377224 */ /* 0x000fe200030e06ff */
[----:B------:R-:W-:Y:S01]  /*17850*/  IADD3 R8, P5, PT, R8, R51, RZ ;  /* 0x0000003308087210 */ /* 0x000fe20007fbe0ff */
[----:B------:R-:W-:-:S02]  /*17860*/  IMAD.X R69, RZ, RZ, RZ, P1 ;  /* 0x000000ffff457224 */ /* 0x000fc400008e06ff */
[----:B------:R-:W-:Y:S01]  /*17870*/  IMAD.WIDE.U32 R54, R56, R47, R54 ;  /* 0x0000002f38367225 */ /* 0x000fe200078e0036 */
[----:B------:R-:W-:-:S03]  /*17880*/  IADD3 R3, P1, PT, R3, R8, RZ ;  /* 0x0000000803037210 */ /* 0x000fc60007f3e0ff */
[----:B------:R-:W-:Y:S02]  /*17890*/  IMAD.X R8, RZ, RZ, RZ, P3 ;  /* 0x000000ffff087224 */ /* 0x000fe400018e06ff */
[----:B------:R-:W-:Y:S01]  /*178a0*/  IMAD.WIDE.U32 R50, R50, R49, R68 ;  /* 0x0000003132327225 */ /* 0x000fe200078e0044 */
[----:B------:R-:W-:Y:S02]  /*178b0*/  IADD3 R69, PT, PT, R59, R55, RZ ;  /* 0x000000373b457210 */ /* 0x000fe40007ffe0ff */
[----:B------:R-:W-:Y:S01]  /*178c0*/  IADD3 R8, P3, PT, R8, R3, RZ ;  /* 0x0000000308087210 */ /* 0x000fe20007f7e0ff */
[----:B------:R-:W-:Y:S01]  /*178d0*/  IMAD.X R3, RZ, RZ, RZ, P4 ;  /* 0x000000ffff037224 */ /* 0x000fe200020e06ff */
[----:B------:R-:W-:Y:S01]  /*178e0*/  IADD3 R68, P6, PT, R69, R50, RZ ;  /* 0x0000003245447210 */ /* 0x000fe20007fde0ff */
[----:B------:R-:W-:Y:S02]  /*178f0*/  IMAD.X R0, RZ, RZ, RZ, P5 ;  /* 0x000000ffff007224 */ /* 0x000fe400028e06ff */
[----:B------:R-:W-:Y:S01]  /*17900*/  IMAD.MOV.U32 R76, RZ, RZ, R54 ;  /* 0x000000ffff4c7224 */ /* 0x000fe200078e0036 */
[----:B------:R-:W-:Y:S01]  /*17910*/  IADD3 R3, P4, PT, R3, R8, RZ ;  /* 0x0000000803037210 */ /* 0x000fe20007f9e0ff */
[----:B------:R-:W-:Y:S01]  /*17920*/  IMAD.X R8, RZ, RZ, RZ, P2 ;  /* 0x000000ffff087224 */ /* 0x000fe200010e06ff */
[----:B------:R-:W-:-:S04]  /*17930*/  IADD3.X R69, PT, PT, RZ, RZ, RZ, P6, !PT ;  /* 0x000000ffff457210 */ /* 0x000fc800037fe4ff */
[----:B------:R-:W-:Y:S01]  /*17940*/  IADD3 R8, P6, PT, R8, R3, RZ ;  /* 0x0000000308087210 */ /* 0x000fe20007fde0ff */
[----:B------:R-:W-:Y:S02]  /*17950*/  IMAD.IADD R3, R41, 0x1, R51 ;  /* 0x0000000129037824 */ /* 0x000fe400078e0233 */
[----:B------:R-:W-:-:S03]  /*17960*/  IMAD.WIDE.U32 R50, R56, R48, R68 ;  /* 0x0000003038327225 */ /* 0x000fc600078e0044 */
[----:B------:R-:W-:Y:S01]  /*17970*/  IADD3 R67, P2, PT, R3, R8, RZ ;  /* 0x0000000803437210 */ /* 0x000fe20007f5e0ff */
[----:B------:R-:W-:Y:S01]  /*17980*/  IMAD.IADD R66, R58, 0x1, R51 ;  /* 0x000000013a427824 */ /* 0x000fe200078e0233 */
[----:B------:R-:W-:Y:S02]  /*17990*/  IADD3.X R3, PT, PT, RZ, RZ, RZ, P0, !PT ;  /* 0x000000ffff037210 */ /* 0x000fe400007fe4ff */
[----:B------:R-:W-:Y:S02]  /*179a0*/  IADD3.X R8, PT, PT, RZ, RZ, RZ, P1, !PT ;  /* 0x000000ffff087210 */ /* 0x000fe40000ffe4ff */
[----:B------:R-:W-:Y:S01]  /*179b0*/  IADD3 R0, PT, PT, R0, R57, R3 ;  /* 0x0000003900007210 */ /* 0x000fe20007ffe003 */
[----:B------:R-:W-:Y:S01]  /*179c0*/  IMAD.X R3, RZ, RZ, RZ, P3 ;  /* 0x000000ffff037224 */ /* 0x000fe200018e06ff */
[----:B------:R-:W-:Y:S02]  /*179d0*/  IADD3 R66, P0, PT, R66, R67, RZ ;  /* 0x0000004342427210 */ /* 0x000fe40007f1e0ff */
[----:B------:R-:W-:-:S02]  /*179e0*/  MOV R75, R50 ;  /* 0x00000032004b7202 */ /* 0x000fc40000000f00 */
[----:B------:R-:W-:Y:S01]  /*179f0*/  IADD3 R0, PT, PT, R3, R0, R8 ;  /* 0x0000000003007210 */ /* 0x000fe20007ffe008 */
[----:B------:R-:W-:Y:S01]  /*17a00*/  IMAD.X R67, RZ, RZ, RZ, P0 ;  /* 0x000000ffff437224 */ /* 0x000fe200000e06ff */
[----:B------:R-:W-:Y:S01]  /*17a10*/  IADD3.X R8, PT, PT, RZ, RZ, RZ, P4, !PT ;  /* 0x000000ffff087210 */ /* 0x000fe200027fe4ff */
[----:B------:R-:W-:Y:S02]  /*17a20*/  IMAD.X R3, RZ, RZ, RZ, P6 ;  /* 0x000000ffff037224 */ /* 0x000fe400030e06ff */
[----:B------:R-:W-:-:S03]  /*17a30*/  IMAD.WIDE.U32 R56, R56, R49, R66 ;  /* 0x0000003138387225 */ /* 0x000fc600078e0042 */
[----:B------:R-:W-:Y:S01]  /*17a40*/  IADD3 R0, PT, PT, R3, R0, R8 ;  /* 0x0000000003007210 */ /* 0x000fe20007ffe008 */
[----:B------:R-:W-:Y:S01]  /*17a50*/  IMAD.X R8, RZ, RZ, RZ, P2 ;  /* 0x000000ffff087224 */ /* 0x000fe200010e06ff */
[----:B------:R-:W-:Y:S01]  /*17a60*/  IADD3 R3, PT, PT, R41, R57, RZ ;  /* 0x0000003929037210 */ /* 0x000fe20007ffe0ff */
[----:B------:R-:W-:-:S03]  /*17a70*/  IMAD.MOV.U32 R71, RZ, RZ, R56 ;  /* 0x000000ffff477224 */ /* 0x000fc600078e0038 */
        /* <DEDUP_REMOVED lines=28> */
.L_x_48:
[----:B------:R-:W-:-:S05]  /*17c40*/  IADD3 R99, P0, PT, R99, -R42, RZ ;  /* 0x8000002a63637210 */ /* 0x000fca0007f1e0ff */
        /* <DEDUP_REMOVED lines=21> */
.L_x_49:
[----:B------:R-:W-:Y:S02]  /*17da0*/  HFMA2 R98, -RZ, RZ, 0, 0 ;  /* 0x00000000ff627431 */ /* 0x000fe400000001ff */
[----:B------:R-:W-:-:S04]  /*17db0*/  IMAD.WIDE.U32 R4, R99, R32, RZ ;  /* 0x0000002063047225 */ /* 0x000fc800078e00ff */
[----:B------:R-:W-:Y:S01]  /*17dc0*/  HFMA2 R51, -RZ, RZ, 0, 0 ;  /* 0x00000000ff337431 */ /* 0x000fe200000001ff */
[----:B------:R-:W-:Y:S01]  /*17dd0*/  MOV R53, RZ ;  /* 0x000000ff00357202 */ /* 0x000fe20000000f00 */
[----:B------:R-:W-:Y:S02]  /*17de0*/  HFMA2 R8, -RZ, RZ, 0, 0 ;  /* 0x00000000ff087431 */ /* 0x000fe400000001ff */
[----:B------:R-:W-:Y:S01]  /*17df0*/  IMAD.MOV.U32 R7, RZ, RZ, RZ ;  /* 0x000000ffff077224 */ /* 0x000fe200078e00ff */
[----:B------:R-:W-:Y:S01]  /*17e00*/  MOV R57, RZ ;  /* 0x000000ff00397202 */ /* 0x000fe20000000f00 */
[----:B------:R-:W-:Y:S01]  /*17e10*/  IMAD R77, R4, R65, RZ ;  /* 0x00000041044d7224 */ /* 0x000fe200078e02ff */
[----:B------:R-:W-:Y:S01]  /*17e20*/  MOV R2, RZ ;  /* 0x000000ff00027202 */ /* 0x000fe20000000f00 */
[----:B------:R-:W-:Y:S02]  /*17e30*/  IMAD.MOV.U32 R52, RZ, RZ, R4 ;  /* 0x000000ffff347224 */ /* 0x000fe400078e0004 */
[----:B------:R-:W-:Y:S01]  /*17e40*/  IMAD.IADD R6, R5, 0x1, R98 ;  /* 0x0000000105067824 */ /* 0x000fe200078e0262 */
[----:B------:R-:W-:Y:S01]  /*17e50*/  MOV R5, RZ ;  /* 0x000000ff00057202 */ /* 0x000fe20000000f00 */
        /* <DEDUP_REMOVED lines=12> */
[----:B------:R-:W-:Y:S01]  /*17f20*/  IMAD.MOV.U32 R67, RZ, RZ, RZ ;  /* 0x000000ffff437224 */ /* 0x000fe200078e00ff */
[----:B------:R-:W-:Y:S01]  /*17f30*/  IADD3 R50, P0, PT, R7, R6, RZ ;  /* 0x0000000607327210 */ /* 0x000fe20007f1e0ff */
[----:B------:R-:W-:Y:S02]  /*17f40*/  HFMA2 R7, -RZ, RZ, 0, 0 ;  /* 0x00000000ff077431 */ /* 0x000fe400000001ff */
[----:B------:R-:W-:Y:S02]  /*17f50*/  IMAD.IADD R6, R51, 0x1, R0 ;  /* 0x0000000133067824 */ /* 0x000fe400078e0200 */
[----:B------:R-:W-:-:S04]  /*17f60*/  IMAD.WIDE.U32 R54, R31, R73, R54 ;  /* 0x000000491f367225 */ /* 0x000fc800078e0036 */
[----:B------:R-:W-:Y:S02]  /*17f70*/  IMAD.IADD R53, R5, 0x1, R55 ;  /* 0x0000000105357824 */ /* 0x000fe400078e0237 */
[----:B------:R-:W-:Y:S02]  /*17f80*/  IMAD.X R51, RZ, RZ, RZ, P0 ;  /* 0x000000ffff337224 */ /* 0x000fe400000e06ff */
[----:B------:R-:W-:-:S04]  /*17f90*/  IMAD.WIDE.U32 R6, R32, R83, R6 ;  /* 0x0000005320067225 */ /* 0x000fc800078e0006 */
[----:B------:R-:W-:Y:S01]  /*17fa0*/  IMAD.WIDE.U32 R50, R77, R43, R50 ;  /* 0x0000002b4d327225 */ /* 0x000fe200078e0032 */
[----:B------:R-:W-:Y:S02]  /*17fb0*/  IADD3 R52, P0, PT, R53, R6, RZ ;  /* 0x0000000635347210 */ /* 0x000fe40007f1e0ff */
[----:B------:R-:W-:Y:S01]  /*17fc0*/  IADD3 R6, PT, PT, R7, R78, RZ ;  /* 0x0000004e07067210 */ /* 0x000fe20007ffe0ff */
[----:B------:R-:W-:Y:S02]  /*17fd0*/  IMAD.MOV.U32 R56, RZ, RZ, R54 ;  /* 0x000000ffff387224 */ /* 0x000fe400078e0036 */
[----:B------:R-:W-:Y:S02]  /*17fe0*/  IMAD.IADD R7, R63, 0x1, R51 ;  /* 0x000000013f077824 */ /* 0x000fe400078e0233 */
[----:B------:R-:W-:Y:S02]  /*17ff0*/  HFMA2 R51, -RZ, RZ, 0, 0 ;  /* 0x00000000ff337431 */ /* 0x000fe400000001ff */
[----:B------:R-:W-:-:S02]  /*18000*/  IMAD.X R53, RZ, RZ, RZ, P0 ;  /* 0x000000ffff357224 */ /* 0x000fc400000e06ff */
[----:B------:R-:W-:-:S04]  /*18010*/  IMAD.WIDE.U32 R56, R30, R99, R56 ;  /* 0x000000631e387225 */ /* 0x000fc800078e0038 */
[----:B------:R-:W-:Y:S01]  /*18020*/  IMAD.WIDE.U32 R54, R31, R89, R52 ;  /* 0x000000591f367225 */ /* 0x000fe200078e0034 */
[----:B------:R-:W-:Y:S02]  /*18030*/  IADD3 R52, P0, PT, R7, R56, RZ ;  /* 0x0000003807347210 */ /* 0x000fe40007f1e0ff */
[----:B------:R-:W-:Y:S01]  /*18040*/  MOV R7, RZ ;  /* 0x000000ff00077202 */ /* 0x000fe20000000f00 */
[----:B------:R-:W-:Y:S02]  /*18050*/  IMAD R74, R50, R65, RZ ;  /* 0x00000041324a7224 */ /* 0x000fe400078e02ff */
[----:B------:R-:W-:Y:S02]  /*18060*/  IMAD.IADD R53, R98, 0x1, R57 ;  /* 0x0000000162357824 */ /* 0x000fe400078e0239 */
[----:B------:R-:W-:-:S03]  /*18070*/  IMAD.HI.U32 R57, R74, R42, R50 ;  /* 0x0000002a4a397227 */ /* 0x000fc600078e0032 */
[----:B------:R-:W-:Y:S01]  /*18080*/  IADD3 R50, P1, PT, R53, R54, RZ ;  /* 0x0000003635327210 */ /* 0x000fe20007f3e0ff */
[----:B------:R-:W-:Y:S02]  /*18090*/  IMAD.IADD R51, R0, 0x1, R55 ;  /* 0x0000000100337824 */ /* 0x000fe400078e0237 */
[----:B------:R-:W-:-:S04]  /*180a0*/  IMAD.WIDE.U32 R6, R32, R76, R6 ;  /* 0x0000004c20067225 */ /* 0x000fc800078e0006 */
[----:B------:R-:W-:Y:S01]  /*180b0*/  IMAD.X R53, RZ, RZ, RZ, P0 ;  /* 0x000000ffff357224 */ /* 0x000fe200000e06ff */
[----:B------:R-:W-:Y:S01]  /*180c0*/  IADD3 R54, P0, PT, R51, R6, RZ ;  /* 0x0000000633367210 */ /* 0x000fe20007f1e0ff */
[----:B------:R-:W-:Y:S01]  /*180d0*/  IMAD.IADD R55, R64, 0x1, R57 ;  /* 0x0000000140377824 */ /* 0x000fe200078e0239 */
[----:B------:R-:W-:Y:S01]  /*180e0*/  IADD3.X R51, PT, PT, RZ, RZ, RZ, P1, !PT ;  /* 0x000000ffff337210 */ /* 0x000fe20000ffe4ff */
[----:B------:R-:W-:-:S04]  /*180f0*/  IMAD.WIDE.U32 R52, R77, R44, R52 ;  /* 0x0000002c4d347225 */ /* 0x000fc800078e0034 */
[----:B------:R-:W-:Y:S01]  /*18100*/  IMAD.WIDE.U32 R50, R30, R73, R50 ;  /* 0x000000491e327225 */ /* 0x000fe200078e0032 */
[----:B------:R-:W-:Y:S02]  /*18110*/  IADD3 R52, P1, PT, R55, R52, RZ ;  /* 0x0000003437347210 */ /* 0x000fe40007f3e0ff */
[----:B------:R-:W-:Y:S01]  /*18120*/  IADD3 R57, PT, PT, R62, R53, RZ ;  /* 0x000000353e397210 */ /* 0x000fe20007ffe0ff */
[----:B------:R-:W-:Y:S02]  /*18130*/  IMAD.X R55, RZ, RZ, RZ, P0 ;  /* 0x000000ffff377224 */ /* 0x000fe400000e06ff */
[----:B------:R-:W-:Y:S02]  /*18140*/  IMAD.IADD R51, R5, 0x1, R51 ;  /* 0x0000000105337824 */ /* 0x000fe400078e0233 */
[----:B------:R-:W-:-:S04]  /*18150*/  IMAD.WIDE.U32 R54, R31, R83, R54 ;  /* 0x000000531f367225 */ /* 0x000fc800078e0036 */
[----:B------:R-:W-:Y:S02]  /*18160*/  IMAD.IADD R6, R7, 0x1, R67 ;  /* 0x0000000107067824 */ /* 0x000fe400078e0243 */
[----:B------:R-:W-:Y:S02]  /*18170*/  IMAD.MOV.U32 R7, RZ, RZ, RZ ;  /* 0x000000ffff077224 */ /* 0x000fe400078e00ff */
[----:B------:R-:W-:Y:S01]  /*18180*/  IMAD.X R53, RZ, RZ, RZ, P1 ;  /* 0x000000ffff357224 */ /* 0x000fe200008e06ff */
[----:B------:R-:W-:Y:S01]  /*18190*/  IADD3 R54, P1, PT, R51, R54, RZ ;  /* 0x0000003633367210 */ /* 0x000fe20007f3e0ff */
[----:B------:R-:W-:Y:S02]  /*181a0*/  IMAD.MOV.U32 R51, RZ, RZ, RZ ;  /* 0x000000ffff337224 */ /* 0x000fe400078e00ff */
[----:B------:R-:W-:-:S04]  /*181b0*/  IMAD.WIDE.U32 R6, R32, R75, R6 ;  /* 0x0000004b20067225 */ /* 0x000fc800078e0006 */
[----:B------:R-:W-:Y:S01]  /*181c0*/  IMAD.IADD R55, R78, 0x1, R55 ;  /* 0x000000014e377824 */ /* 0x000fe200078e0237 */
[----:B------:R-:W-:Y:S01]  /*181d0*/  IADD3 R56, PT, PT, R7, R8, RZ ;  /* 0x0000000807387210 */ /* 0x000fe20007ffe0ff */
        /* <DEDUP_REMOVED lines=8> */
[----:B------:R-:W-:Y:S02]  /*18260*/  IMAD R70, R52, R65, RZ ;  /* 0x0000004134467224 */ /* 0x000fe400078e02ff */
[----:B------:R-:W-:-:S04]  /*18270*/  IMAD.WIDE.U32 R54, R30, R89, R54 ;  /* 0x000000591e367225 */ /* 0x000fc800078e0036 */
[----:B------:R-:W-:Y:S02]  /*18280*/  IMAD.MOV.U32 R53, RZ, RZ, RZ ;  /* 0x000000ffff357224 */ /* 0x000fe400078e00ff */
[----:B------:R-:W-:Y:S02]  /*18290*/  IMAD.X R51, RZ, RZ, RZ, P1 ;  /* 0x000000ffff337224 */ /* 0x000fe400008e06ff */
[----:B------:R-:W-:Y:S01]  /*182a0*/  IMAD.HI.U32 R81, R70, R42, R52 ;  /* 0x0000002a46517227 */ /* 0x000fe200078e0034 */
[----:B------:R-:W-:-:S03]  /*182b0*/  IADD3 R52, P0, PT, R57, R54, RZ ;  /* 0x0000003639347210 */ /* 0x000fc60007f1e0ff */
[----:B------:R-:W-:-:S04]  /*182c0*/  IMAD.WIDE.U32 R50, R77, R45, R50 ;  /* 0x0000002d4d327225 */ /* 0x000fc800078e0032 */
[----:B------:R-:W-:Y:S01]  /*182d0*/  IMAD.WIDE.U32 R6, R31, R76, R6 ;  /* 0x0000004c1f067225 */ /* 0x000fe200078e0006 */
[----:B------:R-:W-:Y:S02]  /*182e0*/  IADD3 R50, P2, PT, R69, R50, RZ ;  /* 0x0000003245327210 */ /* 0x000fe40007f5e0ff */
[----:B------:R-:W-:Y:S01]  /*182f0*/  IADD3 R79, PT, PT, R61, R51, RZ ;  /* 0x000000333d4f7210 */ /* 0x000fe20007ffe0ff */
[----:B------:R-:W-:Y:S02]  /*18300*/  IMAD.MOV.U32 R57, RZ, RZ, RZ ;  /* 0x000000ffff397224 */ /* 0x000fe400078e00ff */
[----:B------:R-:W-:Y:S02]  /*18310*/  IMAD.IADD R55, R0, 0x1, R55 ;  /* 0x0000000100377824 */ /* 0x000fe400078e0237 */
[----:B------:R-:W-:-:S03]  /*18320*/  IMAD.WIDE.U32 R56, R32, R71, R56 ;  /* 0x0000004720387225 */ /* 0x000fc600078e0038 */
[----:B------:R-:W-:Y:S01]  /*18330*/  IADD3 R6, P1, PT, R55, R6, RZ ;  /* 0x0000000637067210 */ /* 0x000fe20007f3e0ff */
[----:B------:R-:W-:Y:S02]  /*18340*/  IMAD.IADD R7, R67, 0x1, R7 ;  /* 0x0000000143077824 */ /* 0x000fe400078e0207 */
[----:B------:R-:W-:Y:S02]  /*18350*/  IMAD.X R53, RZ, RZ, RZ, P0 ;  /* 0x000000ffff357224 */ /* 0x000fe400000e06ff */
[----:B------:R-:W-:Y:S01]  /*18360*/  IMAD.X R51, RZ, RZ, RZ, P2 ;  /* 0x000000ffff337224 */ /* 0x000fe200010e06ff */
[----:B------:R-:W-:Y:S01]  /*18370*/  IADD3 R56, P0, PT, R7, R56, RZ ;  /* 0x0000003807387210 */ /* 0x000fe20007f1e0ff */
[----:B------:R-:W-:Y:S01]  /*18380*/  IMAD.WIDE.U32 R52, R29, R73, R52 ;  /* 0x000000491d347225 */ /* 0x000fe200078e0034 */
[----:B------:R-:W-:-:S03]  /*18390*/  IADD3.X R7, PT, PT, RZ, RZ, RZ, P1, !PT ;  /* 0x000000ffff077210 */ /* 0x000fc60000ffe4ff */
[----:B------:R-:W-:Y:S02]  /*183a0*/  IMAD.IADD R55, R64, 0x1, R81 ;  /* 0x0000000140377824 */ /* 0x000fe400078e0251 */
[----:B------:R-:W-:-:S04]  /*183b0*/  IMAD.WIDE.U32 R50, R74, R44, R50 ;  /* 0x0000002c4a327225 */ /* 0x000fc800078e0032 */
[----:B------:R-:W-:Y:S01]  /*183c0*/  IMAD.IADD R54, R57, 0x1, R2 ;  /* 0x0000000139367824 */ /* 0x000fe200078e0202 */
[----:B------:R-:W-:Y:S01]  /*183d0*/  IADD3.X R57, PT, PT, RZ, RZ, RZ, P0, !PT ;  /* 0x000000ffff397210 */ /* 0x000fe200007fe4ff */
[----:B------:R-:W-:Y:S01]  /*183e0*/  IMAD.WIDE.U32 R6, R30, R83, R6 ;  /* 0x000000531e067225 */ /* 0x000fe200078e0006 */
[----:B------:R-:W-:-:S03]  /*183f0*/  IADD3 R50, P2, PT, R55, R50, RZ ;  /* 0x0000003237327210 */ /* 0x000fc60007f5e0ff */
[----:B------:R-:W-:Y:S01]  /*18400*/  HFMA2 R55, -RZ, RZ, 0, 0 ;  /* 0x00000000ff377431 */ /* 0x000fe200000001ff */
[----:B------:R-:W-:Y:S01]  /*18410*/  IADD3 R69, PT, PT, R62, R51, RZ ;  /* 0x000000333e457210 */ /* 0x000fe20007ffe0ff */
[----:B------:R-:W-:Y:S02]  /*18420*/  IMAD.IADD R53, R5, 0x1, R53 ;  /* 0x0000000105357824 */ /* 0x000fe400078e0235 */
[----:B------:R-:W-:-:S03]  /*18430*/  IMAD.WIDE.U32 R56, R31, R75, R56 ;  /* 0x0000004b1f387225 */ /* 0x000fc600078e0038 */
[----:B------:R-:W-:Y:S01]  /*18440*/  IADD3 R6, P1, PT, R53, R6, RZ ;  /* 0x0000000635067210 */ /* 0x000fe20007f3e0ff */
[----:B------:R-:W-:Y:S02]  /*18450*/  IMAD.IADD R7, R78, 0x1, R7 ;  /* 0x000000014e077824 */ /* 0x000fe400078e0207 */
[----:B------:R-:W-:Y:S02]  /*18460*/  IMAD.MOV.U32 R53, RZ, RZ, RZ ;  /* 0x000000ffff357224 */ /* 0x000fe400078e00ff */
[----:B------:R-:W-:Y:S01]  /*18470*/  IMAD.IADD R81, R8, 0x1, R57 ;  /* 0x0000000108517824 */ /* 0x000fe200078e0239 */
[----:B------:R-:W-:Y:S01]  /*18480*/  IADD3 R56, P0, PT, R7, R56, RZ ;  /* 0x0000003807387210 */ /* 0x000fe20007f1e0ff */
[----:B------:R-:W-:-:S04]  /*18490*/  IMAD.WIDE.U32 R52, R28, R99, R52 ;  /* 0x000000631c347225 */ /* 0x000fc800078e0034 */
[----:B------:R-:W-:Y:S01]  /*184a0*/  IMAD.X R7, RZ, RZ, RZ, P1 ;  /* 0x000000ffff077224 */ /* 0x000fe200008e06ff */
[----:B------:R-:W-:Y:S01]  /*184b0*/  IADD3 R52, P1, PT, R79, R52, RZ ;  /* 0x000000344f347210 */ /* 0x000fe20007f3e0ff */
[----:B------:R-:W-:Y:S01]  /*184c0*/  IMAD.WIDE.U32 R54, R3, R32, R54 ;  /* 0x0000002003367225 */ /* 0x000fe200078e0036 */
[----:B------:R-:W-:Y:S02]  /*184d0*/  IADD3 R51, PT, PT, R98, R53, RZ ;  /* 0x0000003562337210 */ /* 0x000fe40007ffe0ff */
[----:B------:R-:W-:Y:S01]  /*184e0*/  IADD3.X R53, PT, PT, RZ, RZ, RZ, P1, !PT ;  /* 0x000000ffff357210 */ /* 0x000fe20000ffe4ff */
[----:B------:R-:W-:-:S04]  /*184f0*/  IMAD.WIDE.U32 R6, R29, R89, R6 ;  /* 0x000000591d067225 */ /* 0x000fc800078e0006 */
[----:B------:R-:W-:Y:S01]  /*18500*/  IMAD.X R57, RZ, RZ, RZ, P0 ;  /* 0x000000ffff397224 */ /* 0x000fe200000e06ff */
[----:B------:R-:W-:Y:S01]  /*18510*/  IADD3 R54, P0, PT, R81, R54, RZ ;  /* 0x0000003651367210 */ /* 0x000fe20007f1e0ff */
[----:B------:R-:W-:Y:S01]  /*18520*/  IMAD.MOV.U32 R4, RZ, RZ, RZ ;  /* 0x000000ffff047224 */ /* 0x000fe200078e00ff */
[----:B------:R-:W-:Y:S01]  /*18530*/  IADD3 R6, P1, PT, R51, R6, RZ ;  /* 0x0000000633067210 */ /* 0x000fe20007f3e0ff */
[----:B------:R-:W-:Y:S02]  /*18540*/  IMAD.X R51, RZ, RZ, RZ, P2 ;  /* 0x000000ffff337224 */ /* 0x000fe400010e06ff */
        /* <DEDUP_REMOVED lines=24> */
[----:B------:R-:W-:Y:S02]  /*186d0*/  IMAD.IADD R57, R78, 0x1, R57 ;  /* 0x000000014e397824 */ /* 0x000fe400078e0239 */
[----:B------:R-:W-:-:S04]  /*186e0*/  IMAD.WIDE.U32 R54, R30, R75, R54 ;  /* 0x0000004b1e367225 */ /* 0x000fc800078e0036 */
[----:B------:R-:W-:Y:S01]  /*186f0*/  IMAD.MOV.U32 R7, RZ, RZ, RZ ;  /* 0x000000ffff077224 */ /* 0x000fe200078e00ff */
[----:B------:R-:W-:Y:S01]  /*18700*/  IADD3 R54, P1, PT, R57, R54, RZ ;  /* 0x0000003639367210 */ /* 0x000fe20007f3e0ff */
[----:B------:R-:W-:Y:S01]  /*18710*/  IMAD.IADD R81, R60, 0x1, R53 ;  /* 0x000000013c517824 */ /* 0x000fe200078e0235 */
[----:B------:R-:W-:Y:S01]  /*18720*/  IADD3.X R57, PT, PT, RZ, RZ, RZ, P2, !PT ;  /* 0x000000ffff397210 */ /* 0x000fe200017fe4ff */
[----:B------:R-:W-:Y:S02]  /*18730*/  IMAD.X R53, RZ, RZ, RZ, P3 ;  /* 0x000000ffff357224 */ /* 0x000fe400018e06ff */
[----:B------:R-:W-:-:S04]  /*18740*/  IMAD.WIDE.U32 R6, R27, R99, R6 ;  /* 0x000000631b067225 */ /* 0x000fc800078e0006 */
[----:B------:R-:W-:Y:S01]  /*18750*/  IMAD.X R51, RZ, RZ, RZ, P0 ;  /* 0x000000ffff337224 */ /* 0x000fe200000e06ff */
[----:B------:R-:W-:Y:S01]  /*18760*/  IADD3 R6, P3, PT, R81, R6, RZ ;  /* 0x0000000651067210 */ /* 0x000fe20007f7e0ff */
[----:B------:R-:W-:-:S04]  /*18770*/  IMAD.WIDE.U32 R52, R74, R45, R52 ;  /* 0x0000002d4a347225 */ /* 0x000fc800078e0034 */
[----:B------:R-:W-:Y:S01]  /*18780*/  IMAD.WIDE.U32 R56, R28, R89, R56 ;  /* 0x000000591c387225 */ /* 0x000fe200078e0038 */
[----:B------:R-:W-:Y:S02]  /*18790*/  IADD3 R52, P4, PT, R69, R52, RZ ;  /* 0x0000003445347210 */ /* 0x000fe40007f9e0ff */
[----:B------:R-:W-:Y:S01]  /*187a0*/  IADD3 R79, PT, PT, R61, R53, RZ ;  /* 0x000000353d4f7210 */ /* 0x000fe20007ffe0ff */
[----:B------:R-:W-:Y:S02]  /*187b0*/  IMAD.IADD R7, R98, 0x1, R7 ;  /* 0x0000000162077824 */ /* 0x000fe400078e0207 */
[----:B------:R-:W-:Y:S02]  /*187c0*/  IMAD.IADD R55, R8, 0x1, R55 ;  /* 0x0000000108377824 */ /* 0x000fe400078e0237 */
[----:B------:R-:W-:Y:S01]  /*187d0*/  IMAD.WIDE.U32 R50, R3, R31, R50 ;  /* 0x0000001f03327225 */ /* 0x000fe200078e0032 */
[----:B------:R-:W-:-:S03]  /*187e0*/  IADD3 R56, P2, PT, R7, R56, RZ ;  /* 0x0000003807387210 */ /* 0x000fc60007f5e0ff */
[----:B------:R-:W-:Y:S01]  /*187f0*/  IMAD.X R7, RZ, RZ, RZ, P3 ;  /* 0x000000ffff077224 */ /* 0x000fe200018e06ff */
[----:B------:R-:W-:Y:S01]  /*18800*/  IADD3 R50, P0, PT, R55, R50, RZ ;  /* 0x0000003237327210 */ /* 0x000fe20007f1e0ff */
[----:B------:R-:W-:Y:S01]  /*18810*/  IMAD.X R53, RZ, RZ, RZ, P4 ;  /* 0x000000ffff357224 */ /* 0x000fe200020e06ff */
[----:B------:R-:W-:Y:S01]  /*18820*/  IADD3.X R55, PT, PT, RZ, RZ, RZ, P1, !PT ;  /* 0x000000ffff377210 */ /* 0x000fe20000ffe4ff */
[----:B------:R-:W-:Y:S01]  /*18830*/  IMAD.WIDE.U32 R6, R77, R47, R6 ;  /* 0x0000002f4d067225 */ /* 0x000fe200078e0006 */
[----:B------:R-:W-:Y:S02]  /*18840*/  IADD3 R85, PT, PT, R4, R51, RZ ;  /* 0x0000003304557210 */ /* 0x000fe40007ffe0ff */
[----:B------:R-:W-:Y:S01]  /*18850*/  IADD3.X R51, PT, PT, RZ, RZ, RZ, P0, !PT ;  /* 0x000000ffff337210 */ /* 0x000fe200007fe4ff */
[----:B------:R-:W-:Y:S01]  /*18860*/  IMAD.IADD R81, R0, 0x1, R57 ;  /* 0x0000000100517824 */ /* 0x000fe200078e0239 */
[----:B------:R-:W-:Y:S01]  /*18870*/  IADD3 R6, P3, PT, R79, R6, RZ ;  /* 0x000000064f067210 */ /* 0x000fe20007f7e0ff */
[----:B------:R-:W-:-:S02]  /*18880*/  IMAD.IADD R57, R64, 0x1, R97 ;  /* 0x0000000140397824 */ /* 0x000fc400078e0261 */
[----:B------:R-:W-:-:S04]  /*18890*/  IMAD.WIDE.U32 R52, R70, R44, R52 ;  /* 0x0000002c46347225 */ /* 0x000fc800078e0034 */
[----:B------:R-:W-:Y:S01]  /*188a0*/  IMAD.WIDE.U32 R54, R29, R76, R54 ;  /* 0x0000004c1d367225 */ /* 0x000fe200078e0036 */
[----:B------:R-:W-:Y:S02]  /*188b0*/  IADD3 R52, P4, PT, R57, R52, RZ ;  /* 0x0000003439347210 */ /* 0x000fe40007f9e0ff */
[----:B------:R-:W-:Y:S01]  /*188c0*/  IADD3.X R57, PT, PT, RZ, RZ, RZ, P2, !PT ;  /* 0x000000ffff397210 */ /* 0x000fe200017fe4ff */
[----:B------:R-:W-:Y:S01]  /*188d0*/  IMAD.WIDE.U32 R50, R30, R71, R50 ;  /* 0x000000471e327225 */ /* 0x000fe200078e0032 */
[----:B------:R-:W-:-:S03]  /*188e0*/  IADD3 R54, P0, PT, R81, R54, RZ ;  /* 0x0000003651367210 */ /* 0x000fc60007f1e0ff */
[----:B------:R-:W-:Y:S02]  /*188f0*/  IMAD.IADD R55, R67, 0x1, R55 ;  /* 0x0000000143377824 */ /* 0x000fe400078e0237 */
[----:B------:R-:W-:Y:S02]  /*18900*/  IMAD.IADD R81, R59, 0x1, R7 ;  /* 0x000000013b517824 */ /* 0x000fe400078e0207 */
[----:B------:R-:W-:Y:S01]  /*18910*/  IMAD.X R7, RZ, RZ, RZ, P3 ;  /* 0x000000ffff077224 */ /* 0x000fe200018e06ff */
[----:B------:R-:W-:Y:S01]  /*18920*/  IADD3 R68, P1, PT, R55, R50, RZ ;  /* 0x0000003237447210 */ /* 0x000fe20007f3e0ff */
[----:B------:R-:W-:Y:S01]  /*18930*/  IMAD.IADD R69, R62, 0x1, R53 ;  /* 0x000000013e457824 */ /* 0x000fe200078e0235 */
[----:B------:R-:W-:Y:S01]  /*18940*/  IADD3.X R53, PT, PT, RZ, RZ, RZ, P4, !PT ;  /* 0x000000ffff357210 */ /* 0x000fe200027fe4ff */
[----:B------:R-:W-:Y:S01]  /*18950*/  IMAD.WIDE.U32 R56, R27, R73, R56 ;  /* 0x000000491b387225 */ /* 0x000fe200078e0038 */
[----:B------:R-:W-:-:S03]  /*18960*/  IADD3.X R55, PT, PT, RZ, RZ, RZ, P0, !PT ;  /* 0x000000ffff377210 */ /* 0x000fc600007fe4ff */
[----:B------:R-:W-:-:S04]  /*18970*/  IMAD.WIDE.U32 R6, R74, R46, R6 ;  /* 0x0000002e4a067225 */ /* 0x000fc800078e0006 */
[----:B------:R-:W-:Y:S01]  /*18980*/  IMAD.IADD R50, R2, 0x1, R51 ;  /* 0x0000000102327824 */ /* 0x000fe200078e0233 */
[----:B------:R-:W-:Y:S01]  /*18990*/  IADD3 R6, P4, PT, R69, R6, RZ ;  /* 0x0000000645067210 */ /* 0x000fe20007f9e0ff */
[----:B------:R-:W-:Y:S01]  /*189a0*/  IMAD.WIDE.U32 R52, R66, R43, R52 ;  /* 0x0000002b42347225 */ /* 0x000fe200078e0034 */
[----:B------:R-:W-:Y:S02]  /*189b0*/  IADD3.X R69, PT, PT, RZ, RZ, RZ, P1, !PT ;  /* 0x000000ffff457210 */ /* 0x000fe40000ffe4ff */
[----:B------:R-:W-:Y:S01]  /*189c0*/  IADD3 R50, P0, PT, R50, R85, RZ ;  /* 0x0000005532327210 */ /* 0x000fe20007f1e0ff */
[----:B------:R-:W-:Y:S02]  /*189d0*/  IMAD.IADD R51, R5, 0x1, R57 ;  /* 0x0000000105337824 */ /* 0x000fe400078e0239 */
[----:B------:R-:W-:-:S04]  /*189e0*/  IMAD.WIDE.U32 R54, R28, R83, R54 ;  /* 0x000000531c367225 */ /* 0x000fc800078e0036 */
[----:B------:R-:W-:Y:S01]  /*189f0*/  IMAD.MOV.U32 R57, RZ, RZ, RZ ;  /* 0x000000ffff397224 */ /* 0x000fe200078e00ff */
[----:B------:R-:W-:Y:S01]  /*18a00*/  IADD3 R54, P2, PT, R51, R54, RZ ;  /* 0x0000003633367210 */ /* 0x000fe20007f5e0ff */
[----:B------:R-:W-:Y:S01]  /*18a10*/  IMAD.IADD R79, R63, 0x1, R53 ;  /* 0x000000013f4f7824 */ /* 0x000fe200078e0235 */
[----:B------:R-:W-:Y:S01]  /*18a20*/  MOV R53, RZ ;  /* 0x000000ff00357202 */ /* 0x000fe20000000f00 */
[----:B------:R-:W-:Y:S02]  /*18a30*/  IMAD R72, R52, R65, RZ ;  /* 0x0000004134487224 */ /* 0x000fe400078e02ff */
[----:B------:R-:W-:-:S04]  /*18a40*/  IMAD.WIDE.U32 R56, R26, R99, R56 ;  /* 0x000000631a387225 */ /* 0x000fc800078e0038 */
[----:B------:R-:W-:Y:S01]  /*18a50*/  IMAD.IADD R97, R78, 0x1, R55 ;  /* 0x000000014e617824 */ /* 0x000fe200078e0237 */
[----:B------:R-:W-:Y:S01]  /*18a60*/  IADD3.X R55, PT, PT, RZ, RZ, RZ, P2, !PT ;  /* 0x000000ffff377210 */ /* 0x000fe200017fe4ff */
[----:B------:R-:W-:Y:S02]  /*18a70*/  IMAD.X R51, RZ, RZ, RZ, P0 ;  /* 0x000000ffff337224 */ /* 0x000fe400000e06ff */
[----:B------:R-:W-:-:S04]  /*18a80*/  IMAD.WIDE.U32 R68, R29, R75, R68 ;  /* 0x0000004b1d447225 */ /* 0x000fc800078e0044 */
[----:B------:R-:W-:Y:S01]  /*18a90*/  IMAD.HI.U32 R101, R72, R42, R52 ;  /* 0x0000002a48657227 */ /* 0x000fe200078e0034 */
[----:B------:R-:W-:-:S03]  /*18aa0*/  IADD3 R52, P3, PT, R81, R56, RZ ;  /* 0x0000003851347210 */ /* 0x000fc60007f7e0ff */
[----:B------:R-:W-:Y:S02]  /*18ab0*/  IMAD.IADD R53, R98, 0x1, R57 ;  /* 0x0000000162357824 */ /* 0x000fe400078e0239 */
[----:B------:R-:W-:Y:S01]  /*18ac0*/  IMAD.WIDE.U32 R56, R3, R30, R50 ;  /* 0x0000001e03387225 */ /* 0x000fe200078e0032 */
[----:B------:R-:W-:-:S03]  /*18ad0*/  IADD3 R50, P1, PT, R97, R68, RZ ;  /* 0x0000004461327210 */ /* 0x000fc60007f3e0ff */
        /* <DEDUP_REMOVED lines=10> */
[----:B------:R-:W-:Y:S01]  /*18b80*/  IMAD.IADD R85, R60, 0x1, R7 ;  /* 0x000000013c557824 */ /* 0x000fe200078e0207 */
[----:B------:R-:W-:Y:S01]  /*18b90*/  IADD3 R50, P0, PT, R55, R50, RZ ;  /* 0x0000003237327210 */ /* 0x000fe20007f1e0ff */
[----:B------:R-:W-:Y:S01]  /*18ba0*/  IMAD.X R7, RZ, RZ, RZ, P4 ;  /* 0x000000ffff077224 */ /* 0x000fe200020e06ff */
[----:B------:R-:W-:Y:S01]  /*18bb0*/  IADD3 R51, PT, PT, R67, R51, RZ ;  /* 0x0000003343337210 */ /* 0x000fe20007ffe0ff */
[----:B------:R-:W-:Y:S01]  /*18bc0*/  IMAD.WIDE.U32 R56, R29, R71, R56 ;  /* 0x000000471d387225 */ /* 0x000fe200078e0038 */
[----:B------:R-:W-:-:S03]  /*18bd0*/  IADD3.X R55, PT, PT, RZ, RZ, RZ, P2, !PT ;  /* 0x000000ffff377210 */ /* 0x000fc600017fe4ff */
[----:B------:R-:W-:Y:S01]  /*18be0*/  IMAD.WIDE.U32 R6, R70, R45, R6 ;  /* 0x0000002d46067225 */ /* 0x000fe200078e0006 */
[----:B------:R-:W-:Y:S02]  /*18bf0*/  IADD3 R56, P2, PT, R51, R56, RZ ;  /* 0x0000003833387210 */ /* 0x000fe40007f5e0ff */
[----:B------:R-:W-:Y:S01]  /*18c00*/  IADD3.X R51, PT, PT, RZ, RZ, RZ, P0, !PT ;  /* 0x000000ffff337210 */ /* 0x000fe200007fe4ff */
[----:B------:R-:W-:Y:S01]  /*18c10*/  IMAD.WIDE.U32 R52, R77, R48, R52 ;  /* 0x000000304d347225 */ /* 0x000fe200078e0034 */
[----:B------:R-:W-:-:S03]  /*18c20*/  IADD3 R6, P1, PT, R79, R6, RZ ;  /* 0x000000064f067210 */ /* 0x000fc60007f3e0ff */
[----:B------:R-:W-:Y:S01]  /*18c30*/  IMAD.WIDE.U32 R54, R26, R73, R54 ;  /* 0x000000491a367225 */ /* 0x000fe200078e0036 */
[----:B------:R-:W-:-:S03]  /*18c40*/  IADD3 R52, P3, PT, R85, R52, RZ ;  /* 0x0000003455347210 */ /* 0x000fc60007f7e0ff */
[----:B------:R-:W-:-:S04]  /*18c50*/  IMAD.WIDE.U32 R50, R27, R83, R50 ;  /* 0x000000531b327225 */ /* 0x000fc800078e0032 */
[----:B------:R-:W-:Y:S02]  /*18c60*/  IMAD.IADD R55, R5, 0x1, R55 ;  /* 0x0000000105377824 */ /* 0x000fe400078e0237 */
[----:B------:R-:W-:Y:S02]  /*18c70*/  IMAD.IADD R81, R61, 0x1, R7 ;  /* 0x000000013d517824 */ /* 0x000fe400078e0207 */
[----:B------:R-:W-:Y:S02]  /*18c80*/  IMAD.IADD R85, R58, 0x1, R53 ;  /* 0x000000013a557824 */ /* 0x000fe400078e0235 */
[----:B------:R-:W-:Y:S02]  /*18c90*/  IMAD.X R7, RZ, RZ, RZ, P1 ;  /* 0x000000ffff077224 */ /* 0x000fe400008e06ff */
[----:B------:R-:W-:Y:S01]  /*18ca0*/  IMAD.X R53, RZ, RZ, RZ, P3 ;  /* 0x000000ffff357224 */ /* 0x000fe200018e06ff */
[----:B------:R-:W-:Y:S01]  /*18cb0*/  IADD3 R50, P3, PT, R55, R50, RZ ;  /* 0x0000003237327210 */ /* 0x000fe20007f7e0ff */
[----:B------:R-:W-:-:S02]  /*18cc0*/  IMAD.IADD R68, R2, 0x1, R57 ;  /* 0x0000000102447824 */ /* 0x000fc400078e0239 */
[----:B------:R-:W-:Y:S02]  /*18cd0*/  HFMA2 R55, -RZ, RZ, 0, 0 ;  /* 0x00000000ff377431 */ /* 0x000fe400000001ff */
[----:B------:R-:W-:Y:S02]  /*18ce0*/  IMAD.IADD R57, R64, 0x1, R101 ;  /* 0x0000000140397824 */ /* 0x000fe400078e0265 */
[----:B------:R-:W-:Y:S01]  /*18cf0*/  IMAD.WIDE.U32 R6, R66, R44, R6 ;  /* 0x0000002c42067225 */ /* 0x000fe200078e0006 */
[----:B------:R-:W-:-:S03]  /*18d00*/  IADD3 R68, P1, PT, R68, R69, RZ ;  /* 0x0000004544447210 */ /* 0x000fc60007f3e0ff */
        /* <DEDUP_REMOVED lines=14> */
[----:B------:R-:W-:Y:S01]  /*18df0*/  IADD3.X R55, PT, PT, RZ, RZ, RZ, P1, !PT ;  /* 0x000000ffff377210 */ /* 0x000fe20000ffe4ff */
[----:B------:R-:W-:Y:S01]  /*18e00*/  IMAD.X R51, RZ, RZ, RZ, P3 ;  /* 0x000000ffff337224 */ /* 0x000fe200018e06ff */
[----:B------:R-:W-:Y:S01]  /*18e10*/  IADD3 R68, P1, PT, R7, R68, RZ ;  /* 0x0000004407447210 */ /* 0x000fe20007f3e0ff */
[----:B------:R-:W-:Y:S01]  /*18e20*/  IMAD.IADD R81, R59, 0x1, R53 ;  /* 0x000000013b517824 */ /* 0x000fe200078e0235 */
[----:B------:R-:W-:Y:S01]  /*18e30*/  IADD3.X R7, PT, PT, RZ, RZ, RZ, P0, !PT ;  /* 0x000000ffff077210 */ /* 0x000fe200007fe4ff */
[----:B------:R-:W-:Y:S02]  /*18e40*/  IMAD.X R53, RZ, RZ, RZ, P4 ;  /* 0x000000ffff357224 */ /* 0x000fe400020e06ff */
        /* <DEDUP_REMOVED lines=8> */
[----:B------:R-:W-:Y:S01]  /*18ed0*/  MOV R7, RZ ;  /* 0x000000ff00077202 */ /* 0x000fe20000000f00 */
[----:B------:R-:W-:Y:S02]  /*18ee0*/  IMAD.IADD R80, R4, 0x1, R69 ;  /* 0x0000000104507824 */ /* 0x000fe400078e0245 */
[----:B------:R-:W-:-:S04]  /*18ef0*/  IMAD.WIDE.U32 R54, R77, R49, R54 ;  /* 0x000000314d367225 */ /* 0x000fc800078e0036 */
[----:B------:R-:W-:Y:S01]  /*18f00*/  IMAD.IADD R51, R0, 0x1, R51 ;  /* 0x0000000100337824 */ /* 0x000fe200078e0233 */
[----:B------:R-:W-:Y:S01]  /*18f10*/  IADD3 R54, P3, PT, R81, R54, RZ ;  /* 0x0000003651367210 */ /* 0x000fe20007f7e0ff */
[----:B------:R-:W-:Y:S01]  /*18f20*/  IMAD R77, R6, R65, RZ ;  /* 0x00000041064d7224 */ /* 0x000fe200078e02ff */
[----:B------:R-:W-:Y:S01]  /*18f30*/  IADD3 R55, PT, PT, R41, R55, RZ ;  /* 0x0000003729377210 */ /* 0x000fe20007ffe0ff */
[----:B------:R-:W-:-:S04]  /*18f40*/  IMAD.WIDE.U32 R56, R27, R76, R56 ;  /* 0x0000004c1b387225 */ /* 0x000fc800078e0038 */
[----:B------:R-:W-:Y:S02]  /*18f50*/  IMAD.X R69, RZ, RZ, RZ, P1 ;  /* 0x000000ffff457224 */ /* 0x000fe400008e06ff */
[----:B------:R-:W-:Y:S01]  /*18f60*/  IMAD.HI.U32 R97, R77, R42, R6 ;  /* 0x0000002a4d617227 */ /* 0x000fe200078e0006 */
[----:B------:R-:W-:-:S03]  /*18f70*/  IADD3 R6, P1, PT, R51, R56, RZ ;  /* 0x0000003833067210 */ /* 0x000fc60007f3e0ff */
[----:B------:R-:W-:Y:S02]  /*18f80*/  IMAD.IADD R57, R67, 0x1, R57 ;  /* 0x0000000143397824 */ /* 0x000fe400078e0239 */
[----:B------:R-:W-:-:S04]  /*18f90*/  IMAD.WIDE.U32 R68, R28, R71, R68 ;  /* 0x000000471c447225 */ /* 0x000fc800078e0044 */
[----:B------:R-:W-:Y:S02]  /*18fa0*/  IMAD.X R51, RZ, RZ, RZ, P0 ;  /* 0x000000ffff337224 */ /* 0x000fe400000e06ff */
[----:B------:R-:W-:Y:S01]  /*18fb0*/  IMAD.X R53, RZ, RZ, RZ, P2 ;  /* 0x000000ffff357224 */ /* 0x000fe200010e06ff */
[----:B------:R-:W-:Y:S01]  /*18fc0*/  IADD3 R56, P2, PT, R57, R68, RZ ;  /* 0x0000004439387210 */ /* 0x000fe20007f5e0ff */
[----:B------:R-:W-:Y:S02]  /*18fd0*/  IMAD.IADD R7, R2, 0x1, R69 ;  /* 0x0000000102077824 */ /* 0x000fe400078e0245 */
[----:B------:R-:W-:-:S03]  /*18fe0*/  IMAD.WIDE.U32 R68, R25, R73, R50 ;  /* 0x0000004919447225 */ /* 0x000fc600078e0032 */
[----:B------:R-:W-:Y:S01]  /*18ff0*/  IADD3 R50, P0, PT, R7, R80, RZ ;  /* 0x0000005007327210 */ /* 0x000fe20007f1e0ff */
[----:B------:R-:W-:Y:S01]  /*19000*/  IMAD.WIDE.U32 R52, R66, R45, R52 ;  /* 0x0000002d42347225 */ /* 0x000fe200078e0034 */
[----:B------:R-:W-:Y:S02]  /*19010*/  IADD3.X R7, PT, PT, RZ, RZ, RZ, P1, !PT ;  /* 0x000000ffff077210 */ /* 0x000fe40000ffe4ff */
[----:B------:R-:W-:Y:S01]  /*19020*/  IADD3 R80, P1, PT, R55, R68, RZ ;  /* 0x0000004437507210 */ /* 0x000fe20007f3e0ff */
[----:B------:R-:W-:Y:S01]  /*19030*/  IMAD.X R55, RZ, RZ, RZ, P3 ;  /* 0x000000ffff377224 */ /* 0x000fe200018e06ff */
[----:B------:R-:W-:Y:S01]  /*19040*/  IADD3 R81, PT, PT, R61, R53, RZ ;  /* 0x000000353d517210 */ /* 0x000fe20007ffe0ff */
[----:B------:R-:W-:Y:S02]  /*19050*/  IMAD.IADD R51, R5, 0x1, R69 ;  /* 0x0000000105337824 */ /* 0x000fe400078e0245 */
[----:B------:R-:W-:Y:S01]  /*19060*/  IMAD.WIDE.U32 R68, R26, R83, R6 ;  /* 0x000000531a447225 */ /* 0x000fe200078e0006 */
[----:B------:R-:W-:-:S03]  /*19070*/  IADD3 R6, P3, PT, R79, R52, RZ ;  /* 0x000000344f067210 */ /* 0x000fc60007f7e0ff */
[----:B------:R-:W-:Y:S01]  /*19080*/  IMAD.X R57, RZ, RZ, RZ, P2 ;  /* 0x000000ffff397224 */ /* 0x000fe200010e06ff */
[----:B------:R-:W-:Y:S01]  /*19090*/  IADD3 R52, P4, PT, R51, R68, RZ ;  /* 0x0000004433347210 */ /* 0x000fe20007f9e0ff */
[----:B------:R-:W-:-:S04]  /*190a0*/  IMAD.WIDE.U32 R54, R74, R48, R54 ;  /* 0x000000304a367225 */ /* 0x000fc800078e0036 */
        /* <DEDUP_REMOVED lines=9> */
[----:B------:R-:W-:-:S03]  /*19140*/  IADD3 R57, PT, PT, R8, R57, RZ ;  /* 0x0000003908397210 */ /* 0x000fc60007ffe0ff */
        /* <DEDUP_REMOVED lines=8> */
[----:B------:R-:W-:Y:S01]  /*191d0*/  IMAD.X R85, RZ, RZ, RZ, P1 ;  /* 0x000000ffff557224 */ /* 0x000fe200008e06ff */
[----:B------:R-:W-:Y:S01]  /*191e0*/  IADD3 R53, PT, PT, R0, R53, RZ ;  /* 0x0000003500357210 */ /* 0x000fe20007ffe0ff */
[----:B------:R-:W-:-:S02]  /*191f0*/  IMAD.X R69, RZ, RZ, RZ, P3 ;  /* 0x000000ffff457224 */ /* 0x000fc400018e06ff */
[----:B------:R-:W-:Y:S01]  /*19200*/  IMAD.WIDE.U32 R54, R70, R47, R54 ;  /* 0x0000002f46367225 */ /* 0x000fe200078e0036 */
[----:B------:R-:W-:-:S03]  /*19210*/  IADD3 R85, P3, PT, R85, R52, RZ ;  /* 0x0000003455557210 */ /* 0x000fc60007f7e0ff */
[----:B------:R-:W-:Y:S01]  /*19220*/  IMAD.WIDE.U32 R68, R26, R76, R68 ;  /* 0x0000004c1a447225 */ /* 0x000fe200078e0044 */
[----:B------:R-:W-:-:S03]  /*19230*/  IADD3 R52, P1, PT, R81, R54, RZ ;  /* 0x0000003651347210 */ /* 0x000fc60007f3e0ff */
[----:B------:R-:W-:Y:S01]  /*19240*/  IMAD.X R57, RZ, RZ, RZ, P5 ;  /* 0x000000ffff397224 */ /* 0x000fe200028e06ff */
[----:B------:R-:W-:Y:S01]  /*19250*/  IADD3 R81, PT, PT, R67, R69, RZ ;  /* 0x0000004543517210 */ /* 0x000fe20007ffe0ff */
[----:B------:R-:W-:Y:S01]  /*19260*/  IMAD.X R51, RZ, RZ, RZ, P4 ;  /* 0x000000ffff337224 */ /* 0x000fe200020e06ff */
[----:B------:R-:W-:Y:S01]  /*19270*/  IADD3 R54, P4, PT, R53, R68, RZ ;  /* 0x0000004435367210 */ /* 0x000fe20007f9e0ff */
[----:B------:R-:W-:Y:S01]  /*19280*/  IMAD.IADD R79, R62, 0x1, R7 ;  /* 0x000000013e4f7824 */ /* 0x000fe200078e0207 */
[----:B------:R-:W-:Y:S01]  /*19290*/  IADD3.X R7, PT, PT, RZ, RZ, RZ, P0, !PT ;  /* 0x000000ffff077210 */ /* 0x000fe200007fe4ff */
[----:B------:R-:W-:Y:S02]  /*192a0*/  IMAD.X R53, RZ, RZ, RZ, P1 ;  /* 0x000000ffff357224 */ /* 0x000fe400008e06ff */
[----:B------:R-:W-:-:S04]  /*192b0*/  IMAD.WIDE.U32 R56, R74, R49, R56 ;  /* 0x000000314a387225 */ /* 0x000fc800078e0038 */
[----:B------:R-:W-:Y:S02]  /*192c0*/  IMAD.IADD R55, R59, 0x1, R55 ;  /* 0x000000013b377824 */ /* 0x000fe400078e0237 */
[----:B------:R-:W-:-:S03]  /*192d0*/  IMAD.WIDE.U32 R68, R27, R71, R50 ;  /* 0x000000471b447225 */ /* 0x000fc600078e0032 */
[----:B------:R-:W-:Y:S01]  /*192e0*/  IADD3 R50, P5, PT, R55, R56, RZ ;  /* 0x0000003837327210 */ /* 0x000fe20007fbe0ff */
[----:B------:R-:W-:Y:S01]  /*192f0*/  IMAD.WIDE.U32 R52, R66, R46, R52 ;  /* 0x0000002e42347225 */ /* 0x000fe200078e0034 */
[----:B------:R-:W-:Y:S02]  /*19300*/  IADD3 R56, P6, PT, R81, R68, RZ ;  /* 0x0000004451387210 */ /* 0x000fe40007fde0ff */
[----:B------:R-:W-:Y:S01]  /*19310*/  IADD3.X R55, PT, PT, RZ, RZ, RZ, P4, !PT ;  /* 0x000000ffff377210 */ /* 0x000fe200027fe4ff */
[----:B------:R-:W-:Y:S01]  /*19320*/  IMAD.WIDE.U32 R6, R77, R43, R6 ;  /* 0x0000002b4d067225 */ /* 0x000fe200078e0006 */
[----:B------:R-:W-:Y:S02]  /*19330*/  IADD3 R52, P0, PT, R79, R52, RZ ;  /* 0x000000344f347210 */ /* 0x000fe40007f1e0ff */
[----:B------:R-:W-:Y:S01]  /*19340*/  IADD3.X R51, PT, PT, RZ, RZ, RZ, P5, !PT ;  /* 0x000000ffff337210 */ /* 0x000fe20002ffe4ff */
[----:B------:R-:W-:Y:S02]  /*19350*/  IMAD.IADD R68, R2, 0x1, R69 ;  /* 0x0000000102447824 */ /* 0x000fe400078e0245 */
[----:B------:R-:W-:-:S02]  /*19360*/  IMAD.IADD R80, R41, 0x1, R57 ;  /* 0x0000000129507824 */ /* 0x000fc400078e0239 */
[----:B------:R-:W-:Y:S01]  /*19370*/  IMAD.IADD R79, R63, 0x1, R7 ;  /* 0x000000013f4f7824 */ /* 0x000fe200078e0207 */
[----:B------:R-:W-:Y:S01]  /*19380*/  IADD3 R68, P2, PT, R68, R97, RZ ;  /* 0x0000006144447210 */ /* 0x000fe20007f5e0ff */
[----:B------:R-:W-:Y:S01]  /*19390*/  IMAD R74, R6, R65, RZ ;  /* 0x00000041064a7224 */ /* 0x000fe200078e02ff */
[----:B------:R-:W-:Y:S01]  /*193a0*/  IADD3 R80, P1, PT, R80, R85, RZ ;  /* 0x0000005550507210 */ /* 0x000fe20007f3e0ff */
[----:B------:R-:W-:Y:S02]  /*193b0*/  IMAD.MOV.U32 R7, RZ, RZ, RZ ;  /* 0x000000ffff077224 */ /* 0x000fe400078e00ff */
[----:B------:R-:W-:Y:S02]  /*193c0*/  IMAD.X R57, RZ, RZ, RZ, P6 ;  /* 0x000000ffff397224 */ /* 0x000fe400030e06ff */
[----:B------:R-:W-:-:S04]  /*193d0*/  IMAD.HI.U32 R97, R74, R42, R6 ;  /* 0x0000002a4a617227 */ /* 0x000fc800078e0006 */
[----:B------:R-:W-:Y:S02]  /*193e0*/  IMAD.X R7, RZ, RZ, RZ, P3 ;  /* 0x000000ffff077224 */ /* 0x000fe400018e06ff */
[----:B------:R-:W-:-:S04]  /*193f0*/  IMAD.WIDE.U32 R54, R25, R83, R54 ;  /* 0x0000005319367225 */ /* 0x000fc800078e0036 */
[----:B------:R-:W-:Y:S01]  /*19400*/  IMAD.IADD R53, R60, 0x1, R53 ;  /* 0x000000013c357824 */ /* 0x000fe200078e0235 */
[----:B------:R-:W-:Y:S01]  /*19410*/  IADD3 R54, P3, PT, R7, R54, RZ ;  /* 0x0000003607367210 */ /* 0x000fe20007f7e0ff */
[----:B------:R-:W-:Y:S01]  /*19420*/  IMAD.WIDE.U32 R50, R70, R48, R50 ;  /* 0x0000003046327225 */ /* 0x000fe200078e0032 */
[----:B------:R-:W-:-:S03]  /*19430*/  IADD3 R55, PT, PT, R78, R55, RZ ;  /* 0x000000374e377210 */ /* 0x000fc60007ffe0ff */
[----:B------:R-:W-:Y:S01]  /*19440*/  IMAD.WIDE.U32 R56, R26, R75, R56 ;  /* 0x0000004b1a387225 */ /* 0x000fe200078e0038 */
[----:B------:R-:W-:-:S03]  /*19450*/  IADD3 R6, P4, PT, R53, R50, RZ ;  /* 0x0000003235067210 */ /* 0x000fc60007f9e0ff */
[----:B------:R-:W-:Y:S01]  /*19460*/  IMAD.X R69, RZ, RZ, RZ, P2 ;  /* 0x000000ffff457224 */ /* 0x000fe200010e06ff */
[----:B------:R-:W-:Y:S01]  /*19470*/  IADD3 R50, P2, PT, R55, R56, RZ ;  /* 0x0000003837327210 */ /* 0x000fe20007f5e0ff */
[----:B------:R-:W-:Y:S01]  /*19480*/  IMAD.X R81, RZ, RZ, RZ, P1 ;  /* 0x000000ffff517224 */ /* 0x000fe200008e06ff */
[----:B------:R-:W-:Y:S01]  /*19490*/  IADD3 R57, PT, PT, R8, R57, RZ ;  /* 0x0000003908397210 */ /* 0x000fe20007ffe0ff */
[----:B------:R-:W-:Y:S02]  /*194a0*/  IMAD.IADD R51, R58, 0x1, R51 ;  /* 0x000000013a337824 */ /* 0x000fe400078e0233 */
        /* <DEDUP_REMOVED lines=17> */
[----:B------:R-:W-:-:S03]  /*195c0*/  IMAD.WIDE.U32 R54, R70, R49, R54 ;  /* 0x0000003146367225 */ /* 0x000fc600078e0036 */
[----:B------:R-:W-:Y:S01]  /*195d0*/  IADD3 R69, P2, PT, R69, R50, RZ ;  /* 0x0000003245457210 */ /* 0x000fe20007f5e0ff */
[----:B------:R-:W-:Y:S01]  /*195e0*/  IMAD.IADD R7, R59, 0x1, R7 ;  /* 0x000000013b077824 */ /* 0x000fe200078e0207 */
[----:B------:R-:W-:Y:S01]  /*195f0*/  IADD3 R68, PT, PT, R41, R55, RZ ;  /* 0x0000003729447210 */ /* 0x000fe20007ffe0ff */
[----:B------:R-:W-:Y:S02]  /*19600*/  IMAD.X R53, RZ, RZ, RZ, P1 ;  /* 0x000000ffff357224 */ /* 0x000fe400008e06ff */
[----:B------:R-:W-:Y:S01]  /*19610*/  IMAD.IADD R51, R67, 0x1, R51 ;  /* 0x0000000143337824 */ /* 0x000fe200078e0233 */
[----:B------:R-:W-:Y:S01]  /*19620*/  IADD3 R50, P6, PT, R7, R54, RZ ;  /* 0x0000003607327210 */ /* 0x000fe20007fde0ff */
        /* <DEDUP_REMOVED lines=8> */
[----:B------:R-:W-:Y:S01]  /*196b0*/  IMAD.X R70, RZ, RZ, RZ, P0 ;  /* 0x000000ffff467224 */ /* 0x000fe200000e06ff */
[----:B------:R-:W-:Y:S01]  /*196c0*/  IADD3 R52, P3, PT, R55, R52, RZ ;  /* 0x0000003437347210 */ /* 0x000fe20007f7e0ff */
[----:B------:R-:W-:Y:S01]  /*196d0*/  IMAD.WIDE.U32 R6, R72, R46, R6 ;  /* 0x0000002e48067225 */ /* 0x000fe200078e0006 */
[----:B------:R-:W-:-:S02]  /*196e0*/  IADD3.X R55, PT, PT, RZ, RZ, RZ, P5, !PT ;  /* 0x000000ffff377210 */ /* 0x000fc40002ffe4ff */
[----:B------:R-:W-:Y:S01]  /*196f0*/  IADD3 R70, P1, PT, R70, R69, RZ ;  /* 0x0000004546467210 */ /* 0x000fe20007f3e0ff */
        /* <DEDUP_REMOVED lines=11> */
[----:B------:R-:W-:Y:S02]  /*197b0*/  IMAD.X R53, RZ, RZ, RZ, P3 ;  /* 0x000000ffff357224 */ /* 0x000fe400018e06ff */
[----:B------:R-:W-:Y:S01]  /*197c0*/  IMAD.X R57, RZ, RZ, RZ, P1 ;  /* 0x000000ffff397224 */ /* 0x000fe200008e06ff */
[----:B------:R-:W-:Y:S01]  /*197d0*/  IADD3 R70, P1, PT, R79, R54, RZ ;  /* 0x000000364f467210 */ /* 0x000fe20007f3e0ff */
[----:B------:R-:W-:Y:S01]  /*197e0*/  IMAD.X R7, RZ, RZ, RZ, P5 ;  /* 0x000000ffff077224 */ /* 0x000fe200028e06ff */
[----:B------:R-:W-:Y:S01]  /*197f0*/  IADD3 R54, P3, PT, R51, R68, RZ ;  /* 0x0000004433367210 */ /* 0x000fe20007f7e0ff */
[----:B------:R-:W-:Y:S01]  /*19800*/  IMAD.WIDE.U32 R52, R74, R43, R52 ;  /* 0x0000002b4a347225 */ /* 0x000fe200078e0034 */
[----:B------:R-:W-:Y:S02]  /*19810*/  IADD3 R79, PT, PT, R8, R55, RZ ;  /* 0x00000037084f7210 */ /* 0x000fe40007ffe0ff */
[----:B------:R-:W-:Y:S01]  /*19820*/  IADD3 R68, P5, PT, R57, R70, RZ ;  /* 0x0000004639447210 */ /* 0x000fe20007fbe0ff */
[----:B------:R-:W-:Y:S01]  /*19830*/  IMAD.X R51, RZ, RZ, RZ, P2 ;  /* 0x000000ffff337224 */ /* 0x000fe200010e06ff */
[----:B------:R-:W-:Y:S01]  /*19840*/  IADD3.X R57, PT, PT, RZ, RZ, RZ, P4, !PT ;  /* 0x000000ffff397210 */ /* 0x000fe200027fe4ff */
[----:B------:R-:W-:-:S03]  /*19850*/  IMAD.WIDE.U32 R6, R77, R45, R6 ;  /* 0x0000002d4d067225 */ /* 0x000fc600078e0006 */
[----:B------:R-:W-:Y:S01]  /*19860*/  IADD3 R57, P4, PT, R57, R68, RZ ;  /* 0x0000004439397210 */ /* 0x000fe20007f9e0ff */
[----:B------:R-:W-:Y:S01]  /*19870*/  IMAD.IADD R53, R63, 0x1, R53 ;  /* 0x000000013f357824 */ /* 0x000fe200078e0235 */
[----:B------:R-:W-:Y:S01]  /*19880*/  IADD3 R7, PT, PT, R61, R7, RZ ;  /* 0x000000073d077210 */ /* 0x000fe20007ffe0ff */
[----:B------:R-:W-:Y:S02]  /*19890*/  IMAD.X R55, RZ, RZ, RZ, P3 ;  /* 0x000000ffff377224 */ /* 0x000fe400018e06ff */
        /* <DEDUP_REMOVED lines=9> */
[----:B------:R-:W-:-:S02]  /*19930*/  IMAD.IADD R68, R41, 0x1, R55 ;  /* 0x0000000129447824 */ /* 0x000fc400078e0237 */
[----:B------:R-:W-:-:S04]  /*19940*/  IMAD.HI.U32 R53, R66, R42, R52 ;  /* 0x0000002a42357227 */ /* 0x000fc800078e0034 */
[----:B------:R-:W-:Y:S01]  /*19950*/  IMAD.X R51, RZ, RZ, RZ, P2 ;  /* 0x000000ffff337224 */ /* 0x000fe200010e06ff */
[----:B------:R-:W-:Y:S01]  /*19960*/  IADD3 R68, P2, PT, R68, R69, RZ ;  /* 0x0000004544447210 */ /* 0x000fe20007f5e0ff */
[----:B------:R-:W-:Y:S01]  /*19970*/  IMAD.WIDE.U32 R6, R74, R44, R6 ;  /* 0x0000002c4a067225 */ /* 0x000fe200078e0006 */
[----:B------:R-:W-:Y:S02]  /*19980*/  IADD3 R53, PT, PT, R64, R53, RZ ;  /* 0x0000003540357210 */ /* 0x000fe40007ffe0ff */
[----:B------:R-:W-:Y:S01]  /*19990*/  IADD3.X R70, PT, PT, RZ, RZ, RZ, P2, !PT ;  /* 0x000000ffff467210 */ /* 0x000fe200017fe4ff */
[----:B------:R-:W-:Y:S01]  /*199a0*/  IMAD.X R55, RZ, RZ, RZ, P3 ;  /* 0x000000ffff377224 */ /* 0x000fe200018e06ff */
[----:B------:R-:W-:Y:S01]  /*199b0*/  IADD3 R6, P6, PT, R53, R6, RZ ;  /* 0x0000000635067210 */ /* 0x000fe20007fde0ff */
[----:B------:R-:W-:Y:S01]  /*199c0*/  IMAD.WIDE.U32 R50, R77, R46, R50 ;  /* 0x0000002e4d327225 */ /* 0x000fe200078e0032 */
[----:B------:R-:W-:-:S03]  /*199d0*/  IADD3 R70, P3, PT, R70, R57, RZ ;  /* 0x0000003946467210 */ /* 0x000fc60007f7e0ff */
        /* <DEDUP_REMOVED lines=13> */
[----:B------:R-:W-:Y:S02]  /*19ab0*/  IADD3 R68, P0, PT, R79, R56, RZ ;  /* 0x000000384f447210 */ /* 0x000fe40007f1e0ff */
[----:B------:R-:W-:Y:S01]  /*19ac0*/  IADD3 R80, PT, PT, R4, R57, RZ ;  /* 0x0000003904507210 */ /* 0x000fe20007ffe0ff */
[----:B------:R-:W-:-:S04]  /*19ad0*/  IMAD.WIDE.U32 R50, R74, R45, R50 ;  /* 0x0000002d4a327225 */ /* 0x000fc800078e0032 */
        /* <DEDUP_REMOVED lines=13> */
[----:B------:R-:W-:Y:S02]  /*19bb0*/  IADD3.X R53, PT, PT, RZ, RZ, RZ, P2, !PT ;  /* 0x000000ffff357210 */ /* 0x000fe400017fe4ff */
        /* <DEDUP_REMOVED lines=18> */
[----:B------:R-:W-:Y:S01]  /*19ce0*/  IMAD.IADD R69, R2, 0x1, R69 ;  /* 0x0000000102457824 */ /* 0x000fe200078e0245 */
[----:B------:R-:W-:Y:S01]  /*19cf0*/  IADD3 R81, P5, PT, R68, R85, RZ ;  /* 0x0000005544517210 */ /* 0x000fe20007fbe0ff */
[----:B------:R-:W-:Y:S01]  /*19d00*/  IMAD.X R55, RZ, RZ, RZ, P6 ;  /* 0x000000ffff377224 */ /* 0x000fe200030e06ff */
[----:B------:R-:W-:Y:S01]  /*19d10*/  IADD3.X R85, PT, PT, RZ, RZ, RZ, P2, !PT ;  /* 0x000000ffff557210 */ /* 0x000fe200017fe4ff */
[----:B------:R-:W-:Y:S01]  /*19d20*/  IMAD.X R57, RZ, RZ, RZ, P4 ;  /* 0x000000ffff397224 */ /* 0x000fe200020e06ff */
[----:B------:R-:W-:Y:S01]  /*19d30*/  IADD3 R70, P3, PT, R70, R81, RZ ;  /* 0x0000005146467210 */ /* 0x000fe20007f7e0ff */
[----:B------:R-:W-:Y:S01]  /*19d40*/  IMAD.WIDE.U32 R52, R66, R45, R52 ;  /* 0x0000002d42347225 */ /* 0x000fe200078e0034 */
[----:B------:R-:W-:-:S03]  /*19d50*/  IADD3 R80, P2, PT, R69, R80, RZ ;  /* 0x0000005045507210 */ /* 0x000fc60007f5e0ff */
[----:B------:R-:W-:Y:S01]  /*19d60*/  IMAD.WIDE.U32 R54, R74, R47, R54 ;  /* 0x0000002f4a367225 */ /* 0x000fe200078e0036 */
[----:B------:R-:W-:-:S03]  /*19d70*/  MOV R96, R52 ;  /* 0x0000003400607202 */ /* 0x000fc60000000f00 */
[----:B------:R-:W-:Y:S01]  /*19d80*/  IMAD.WIDE.U32 R56, R77, R49, R56 ;  /* 0x000000314d387225 */ /* 0x000fe200078e0038 */
[----:B------:R-:W-:-:S03]  /*19d90*/  IADD3 R77, PT, PT, R61, R53, RZ ;  /* 0x000000353d4d7210 */ /* 0x000fc60007ffe0ff */
[----:B------:R-:W-:Y:S01]  /*19da0*/  IMAD.IADD R55, R59, 0x1, R55 ;  /* 0x000000013b377824 */ /* 0x000fe200078e0237 */
[----:B------:R-:W-:Y:S01]  /*19db0*/  IADD3 R68, P6, PT, R77, R54, RZ ;  /* 0x000000364d447210 */ /* 0x000fe20007fde0ff */
[----:B------:R-:W-:Y:S02]  /*19dc0*/  IMAD.X R81, RZ, RZ, RZ, P2 ;  /* 0x000000ffff517224 */ /* 0x000fe400010e06ff */
[----:B------:R-:W-:Y:S01]  /*19dd0*/  IMAD.X R97, RZ, RZ, RZ, P5 ;  /* 0x000000ffff617224 */ /* 0x000fe200028e06ff */
[----:B------:R-:W-:Y:S01]  /*19de0*/  IADD3 R54, P4, PT, R55, R56, RZ ;  /* 0x0000003837367210 */ /* 0x000fe20007f9e0ff */
[----:B------:R-:W-:Y:S02]  /*19df0*/  IMAD.X R69, RZ, RZ, RZ, P6 ;  /* 0x000000ffff457224 */ /* 0x000fe400030e06ff */
[----:B------:R-:W-:-:S04]  /*19e00*/  IMAD.WIDE.U32 R80, R3, R25, R80 ;  /* 0x0000001903507225 */ /* 0x000fc800078e0050 */
[----:B------:R-:W-:Y:S01]  /*19e10*/  IMAD.X R55, RZ, RZ, RZ, P4 ;  /* 0x000000ffff377224 */ /* 0x000fe200020e06ff */
[----:B------:R-:W-:Y:S02]  /*19e20*/  IADD3 R85, P4, PT, R85, R70, RZ ;  /* 0x0000004655557210 */ /* 0x000fe40007f9e0ff */
[----:B------:R-:W-:Y:S01]  /*19e30*/  IADD3 R70, PT, PT, R41, R57, RZ ;  /* 0x0000003929467210 */ /* 0x000fe20007ffe0ff */
[----:B------:R-:W-:Y:S01]  /*19e40*/  IMAD.WIDE.U32 R56, R66, R46, R68 ;  /* 0x0000002e42387225 */ /* 0x000fe200078e0044 */
[----:B------:R-:W-:Y:S02]  /*19e50*/  IADD3 R72, PT, PT, R4, R81, RZ ;  /* 0x0000005104487210 */ /* 0x000fe40007ffe0ff */
[----:B------:R-:W-:Y:S01]  /*19e60*/  IADD3 R69, P2, PT, R70, R85, RZ ;  /* 0x0000005546457210 */ /* 0x000fe20007f5e0ff */
[----:B------:R-:W-:-:S04]  /*19e70*/  IMAD.WIDE.U32 R54, R74, R48, R54 ;  /* 0x000000304a367225 */ /* 0x000fc800078e0036 */
[----:B------:R-:W-:Y:S01]  /*19e80*/  IMAD.IADD R109, R60, 0x1, R57 ;  /* 0x000000013c6d7824 */ /* 0x000fe200078e0239 */
[----:B------:R-:W-:Y:S01]  /*19e90*/  IADD3 R68, PT, PT, R58, R55, RZ ;  /* 0x000000373a447210 */ /* 0x000fe20007ffe0ff */
[----:B------:R-:W-:Y:S02]  /*19ea0*/  IMAD.X R55, RZ, RZ, RZ, P1 ;  /* 0x000000ffff377224 */ /* 0x000fe400008e06ff */
[----:B------:R-:W-:Y:S01]  /*19eb0*/  IMAD.X R70, RZ, RZ, RZ, P0 ;  /* 0x000000ffff467224 */ /* 0x000fe200000e06ff */
[----:B------:R-:W-:Y:S01]  /*19ec0*/  IADD3 R54, P6, PT, R109, R54, RZ ;  /* 0x000000366d367210 */ /* 0x000fe20007fde0ff */
[----:B------:R-:W-:Y:S01]  /*19ed0*/  IMAD.MOV.U32 R88, RZ, RZ, R56 ;  /* 0x000000ffff587224 */ /* 0x000fe200078e0038 */
[----:B------:R-:W-:Y:S02]  /*19ee0*/  IADD3 R68, P1, PT, R68, R69, RZ ;  /* 0x0000004544447210 */ /* 0x000fe40007f3e0ff */
[----:B------:R-:W-:Y:S02]  /*19ef0*/  IADD3 R69, P0, PT, R55, R80, RZ ;  /* 0x0000005037457210 */ /* 0x000fe40007f1e0ff */
[----:B------:R-:W-:-:S02]  /*19f00*/  IADD3.X R55, PT, PT, RZ, RZ, RZ, P6, !PT ;  /* 0x000000ffff377210 */ /* 0x000fc400037fe4ff */
[----:B------:R-:W-:Y:S01]  /*19f10*/  IADD3 R70, P5, PT, R70, R69, RZ ;  /* 0x0000004546467210 */ /* 0x000fe20007fbe0ff */
[----:B------:R-:W-:Y:S02]  /*19f20*/  IMAD.X R69, RZ, RZ, RZ, P1 ;  /* 0x000000ffff457224 */ /* 0x000fe400008e06ff */
[----:B------:R-:W-:Y:S01]  /*19f30*/  IMAD.WIDE.U32 R54, R66, R47, R54 ;  /* 0x0000002f42367225 */ /* 0x000fe200078e0036 */
[----:B------:R-:W-:Y:S02]  /*19f40*/  IADD3 R97, P1, PT, R97, R70, RZ ;  /* 0x0000004661617210 */ /* 0x000fe40007f3e0ff */
[----:B------:R-:W-:Y:S01]  /*19f50*/  IADD3.X R70, PT, PT, RZ, RZ, RZ, P3, !PT ;  /* 0x000000ffff467210 */ /* 0x000fe20001ffe4ff */
[----:B------:R-:W-:-:S03]  /*19f60*/  IMAD.WIDE.U32 R84, R74, R49, R68 ;  /* 0x000000314a547225 */ /* 0x000fc600078e0044 */
[----:B------:R-:W-:Y:S01]  /*19f70*/  IADD3 R69, P3, PT, R70, R97, RZ ;  /* 0x0000006146457210 */ /* 0x000fe20007f7e0ff */
[----:B------:R-:W-:Y:S01]  /*19f80*/  IMAD.IADD R101, R59, 0x1, R55 ;  /* 0x000000013b657824 */ /* 0x000fe200078e0237 */
[----:B------:R-:W-:Y:S01]  /*19f90*/  IADD3.X R97, PT, PT, RZ, RZ, RZ, P2, !PT ;  /* 0x000000ffff617210 */ /* 0x000fe200017fe4ff */
[----:B------:R-:W-:Y:S02]  /*19fa0*/  IMAD.X R70, RZ, RZ, RZ, P4 ;  /* 0x000000ffff467224 */ /* 0x000fe400020e06ff */
[----:B------:R-:W-:Y:S01]  /*19fb0*/  IMAD.IADD R80, R41, 0x1, R85 ;  /* 0x0000000129507824 */ /* 0x000fe200078e0255 */
[----:B------:R-:W-:Y:S01]  /*19fc0*/  IADD3 R68, P6, PT, R101, R84, RZ ;  /* 0x0000005465447210 */ /* 0x000fe20007fde0ff */
[----:B------:R-:W-:Y:S01]  /*19fd0*/  IMAD.X R81, RZ, RZ, RZ, P0 ;  /* 0x000000ffff517224 */ /* 0x000fe200000e06ff */
[----:B------:R-:W-:Y:S01]  /*19fe0*/  IADD3 R70, P4, PT, R70, R69, RZ ;  /* 0x0000004546467210 */ /* 0x000fe20007f9e0ff */
[----:B------:R-:W-:Y:S02]  /*19ff0*/  IMAD.X R85, RZ, RZ, RZ, P3 ;  /* 0x000000ffff557224 */ /* 0x000fe400018e06ff */
[----:B------:R-:W-:Y:S01]  /*1a000*/  IMAD.X R69, RZ, RZ, RZ, P6 ;  /* 0x000000ffff457224 */ /* 0x000fe200030e06ff */
[----:B------:R-:W-:Y:S01]  /*1a010*/  IADD3 R97, P6, PT, R97, R70, RZ ;  /* 0x0000004661617210 */ /* 0x000fe20007fde0ff */
[----:B------:R-:W-:-:S02]  /*1a020*/  IMAD.X R70, RZ, RZ, RZ, P5 ;  /* 0x000000ffff467224 */ /* 0x000fc400028e06ff */
[----:B------:R-:W-:Y:S01]  /*1a030*/  IMAD.WIDE.U32 R68, R66, R48, R68 ;  /* 0x0000003042447225 */ /* 0x000fe200078e0044 */
[----:B------:R-:W-:Y:S02]  /*1a040*/  IADD3 R80, P2, PT, R80, R97, RZ ;  /* 0x0000006150507210 */ /* 0x000fe40007f5e0ff */
[----:B------:R-:W-:Y:S01]  /*1a050*/  IADD3 R70, PT, PT, R70, R72, R81 ;  /* 0x0000004846467210 */ /* 0x000fe20007ffe051 */
[----:B------:R-:W-:Y:S01]  /*1a060*/  IMAD.X R72, RZ, RZ, RZ, P1 ;  /* 0x000000ffff487224 */ /* 0x000fe200008e06ff */
[----:B------:R-:W-:Y:S01]  /*1a070*/  IADD3 R97, PT, PT, R58, R69, RZ ;  /* 0x000000453a617210 */ /* 0x000fe20007ffe0ff */
[----:B------:R-:W-:Y:S01]  /*1a080*/  IMAD.MOV.U32 R84, RZ, RZ, R54 ;  /* 0x000000ffff547224 */ /* 0x000fe200078e0036 */
[----:B------:R-:W-:Y:S02]  /*1a090*/  MOV R74, R68 ;  /* 0x00000044004a7202 */ /* 0x000fe40000000f00 */
[----:B------:R-:W-:Y:S02]  /*1a0a0*/  IADD3 R80, P0, PT, R97, R80, RZ ;  /* 0x0000005061507210 */ /* 0x000fe40007f1e0ff */
[----:B------:R-:W-:Y:S01]  /*1a0b0*/  IADD3 R70, PT, PT, R85, R70, R72 ;  /* 0x0000004655467210 */ /* 0x000fe20007ffe048 */
[----:B------:R-:W-:Y:S01]  /*1a0c0*/  IMAD.X R72, RZ, RZ, RZ, P4 ;  /* 0x000000ffff487224 */ /* 0x000fe200020e06ff */
[----:B------:R-:W-:Y:S01]  /*1a0d0*/  IADD3.X R81, PT, PT, RZ, RZ, RZ, P0, !PT ;  /* 0x000000ffff517210 */ /* 0x000fe200007fe4ff */
[----:B------:R-:W-:-:S02]  /*1a0e0*/  IMAD.X R85, RZ, RZ, RZ, P6 ;  /* 0x000000ffff557224 */ /* 0x000fc400030e06ff */
[----:B------:R-:W-:-:S03]  /*1a0f0*/  IMAD.WIDE.U32 R80, R66, R49, R80 ;  /* 0x0000003142507225 */ /* 0x000fc600078e0050 */
[----:B------:R-:W-:Y:S02]  /*1a100*/  IADD3 R70, PT, PT, R85, R70, R72 ;  /* 0x0000004655467210 */ /* 0x000fe40007ffe048 */
[----:B------:R-:W-:Y:S01]  /*1a110*/  IADD3.X R66, PT, PT, RZ, RZ, RZ, P2, !PT ;  /* 0x000000ffff427210 */ /* 0x000fe200017fe4ff */
[----:B------:R-:W-:Y:S02]  /*1a120*/  IMAD.IADD R107, R41, 0x1, R81 ;  /* 0x00000001296b7824 */ /* 0x000fe400078e0251 */
[----:B------:R-:W-:-:S03]  /*1a130*/  IMAD.MOV.U32 R72, RZ, RZ, R80 ;  /* 0x000000ffff487224 */ /* 0x000fc600078e0050 */
[----:B------:R-:W-:Y:S01]  /*1a140*/  IADD3 R70, PT, PT, R107, R70, R66 ;  /* 0x000000466b467210 */ /* 0x000fe20007ffe042 */
[----:B------:R-:W-:-:S03]  /*1a150*/  IMAD.MOV.U32 R66, RZ, RZ, R50 ;  /* 0x000000ffff427224 */ /* 0x000fc600078e0032 */
[----:B------:R-:W-:-:S13]  /*1a160*/  ISETP.GT.U32.AND P0, PT, R70, R49, PT ;  /* 0x000000314600720c */ /* 0x000fda0003f04070 */
[----:B------:R-:W-:Y:S05]  /*1a170*/  @P0 BRA `(.L_x_50) ;  /* 0x0000000000780947 */ /* 0x000fea0003800000 */
[----:B------:R-:W-:Y:S01]  /*1a180*/  ISETP.GE.U32.AND P0, PT, R70, R49, PT ;  /* 0x000000314600720c */ /* 0x000fe20003f06070 */
[----:B------:R-:W-:Y:S01]  /*1a190*/  IMAD.MOV.U32 R105, RZ, RZ, R79 ;  /* 0x000000ffff697224 */ /* 0x000fe200078e004f */
[----:B------:R-:W-:Y:S01]  /*1a1a0*/  MOV R103, R77 ;  /* 0x0000004d00677202 */ /* 0x000fe20000000f00 */
[----:B------:R-:W-:Y:S01]  /*1a1b0*/  IMAD.MOV.U32 R85, RZ, RZ, R109 ;  /* 0x000000ffff557224 */ /* 0x000fe200078e006d */
[----:B------:R-:W-:Y:S01]  /*1a1c0*/  MOV R77, R6 ;  /* 0x00000006004d7202 */ /* 0x000fe20000000f00 */
[----:B------:R-:W-:-:S08]  /*1a1d0*/  IMAD.MOV.U32 R79, RZ, RZ, R107 ;  /* 0x000000ffff4f7224 */ /* 0x000fd000078e006b */
        /* <DEDUP_REMOVED lines=24> */
.L_x_50:
        /* <DEDUP_REMOVED lines=22> */
.L_x_51:
[----:B------:R-:W-:Y:S01]  /*1a4c0*/  IMAD.SHL.U32 R50, R66, 0x2, RZ ;  /* 0x0000000242327824 */ /* 0x000fe200078e00ff */
[----:B------:R-:W-:Y:S01]  /*1a4d0*/  SHF.R.U32.HI R7, RZ, 0x1f, R77 ;  /* 0x0000001fff077819 */ /* 0x000fe2000001164d */
[----:B------:R-:W-:Y:S01]  /*1a4e0*/  IMAD.SHL.U32 R57, R96, 0x2, RZ ;  /* 0x0000000260397824 */ /* 0x000fe200078e00ff */
[----:B------:R-:W-:Y:S01]  /*1a4f0*/  SHF.L.U64.HI R6, R72, 0x1, R79 ;  /* 0x0000000148067819 */ /* 0x000fe2000001024f */
[----:B------:R-:W-:Y:S01]  /*1a500*/  IMAD.SHL.U32 R55, R88, 0x2, RZ ;  /* 0x0000000258377824 */ /* 0x000fe200078e00ff */
[----:B------:R-:W-:Y:S01]  /*1a510*/  LOP3.LUT R80, R7, 0xfffffffe, R50, 0xf8, !PT ;  /* 0xfffffffe07507812 */ /* 0x000fe200078ef832 */
[----:B------:R-:W-:Y:S01]  /*1a520*/  HFMA2 R7, -RZ, RZ, 0, 0 ;  /* 0x00000000ff077431 */ /* 0x000fe200000001ff */
[----:B------:R-:W-:Y:S01]  /*1a530*/  LOP3.LUT R6, R6, 0x1, RZ, 0xc0, !PT ;  /* 0x0000000106067812 */ /* 0x000fe200078ec0ff */
[----:B------:R-:W-:Y:S01]  /*1a540*/  IMAD.SHL.U32 R53, R74, 0x2, RZ ;  /* 0x000000024a357824 */ /* 0x000fe200078e00ff */
[----:B------:R-:W-:Y:S01]  /*1a550*/  SHF.L.U64.HI R66, R66, 0x1, R105 ;  /* 0x0000000142427819 */ /* 0x000fe20000010269 */
[----:B------:R-:W-:Y:S01]  /*1a560*/  IMAD.SHL.U32 R52, R72, 0x2, RZ ;  /* 0x0000000248347824 */ /* 0x000fe200078e00ff */
[----:B------:R-:W-:-:S02]  /*1a570*/  SHF.L.U64.HI R56, R96, 0x1, R103 ;  /* 0x0000000160387819 */ /* 0x000fc40000010267 */
[----:B------:R-:W-:Y:S02]  /*1a580*/  SHF.L.U64.HI R81, R84, 0x1, R101 ;  /* 0x0000000154517819 */ /* 0x000fe40000010265 */
[----:B------:R-:W-:Y:S01]  /*1a590*/  LOP3.LUT R66, R66, 0x1, RZ, 0xc0, !PT ;  /* 0x0000000142427812 */ /* 0x000fe200078ec0ff */
[----:B------:R-:W-:Y:S01]  /*1a5a0*/  IMAD.WIDE.U32 R50, R70, 0x2, R6 ;  /* 0x0000000246327825 */ /* 0x000fe200078e0006 */
[----:B------:R-:W-:Y:S02]  /*1a5b0*/  SHF.L.U64.HI R85, R88, 0x1, R85 ;  /* 0x0000000158557819 */ /* 0x000fe40000010255 */
[----:B------:R-:W-:Y:S02]  /*1a5c0*/  SHF.L.U64.HI R79, R74, 0x1, R97 ;  /* 0x000000014a4f7819 */ /* 0x000fe40000010261 */
[C---:B------:R-:W-:Y:S02]  /*1a5d0*/  ISETP.LE.U32.AND P0, PT, R50.reuse, R49, PT ;  /* 0x000000313200720c */ /* 0x040fe40003f03070 */
[----:B------:R-:W-:-:S02]  /*1a5e0*/  ISETP.GT.U32.AND P1, PT, R50, -0x1, PT ;  /* 0xffffffff3200780c */ /* 0x000fc40003f24070 */
[----:B------:R-:W-:Y:S02]  /*1a5f0*/  LOP3.LUT R56, R56, 0x1, RZ, 0xc0, !PT ;  /* 0x0000000138387812 */ /* 0x000fe400078ec0ff */
[----:B------:R-:W-:Y:S02]  /*1a600*/  ISETP.GT.U32.OR.EX P0, PT, R51, RZ, !P0, P1 ;  /* 0x000000ff3300720c */ /* 0x000fe40004704510 */
[----:B------:R-:W-:Y:S02]  /*1a610*/  LOP3.LUT R81, R81, 0x1, RZ, 0xc0, !PT ;  /* 0x0000000151517812 */ /* 0x000fe400078ec0ff */
[----:B------:R-:W-:Y:S02]  /*1a620*/  LOP3.LUT R97, R66, 0xfffffffe, R57, 0xf8, !PT ;  /* 0xfffffffe42617812 */ /* 0x000fe400078ef839 */
[----:B------:R-:W-:Y:S02]  /*1a630*/  SHF.L.U32 R54, R84, 0x1, RZ ;  /* 0x0000000154367819 */ /* 0x000fe400000006ff */
[----:B------:R-:W-:-:S02]  /*1a640*/  LOP3.LUT R85, R85, 0x1, RZ, 0xc0, !PT ;  /* 0x0000000155557812 */ /* 0x000fc400078ec0ff */
[----:B------:R-:W-:Y:S02]  /*1a650*/  LOP3.LUT R79, R79, 0x1, RZ, 0xc0, !PT ;  /* 0x000000014f4f7812 */ /* 0x000fe400078ec0ff */
[----:B------:R-:W-:Y:S01]  /*1a660*/  LOP3.LUT R74, R56, 0xfffffffe, R55, 0xf8, !PT ;  /* 0xfffffffe384a7812 */ /* 0x000fe200078ef837 */
[----:B------:R-:W-:Y:S01]  /*1a670*/  IMAD.MOV.U32 R55, RZ, RZ, R80 ;  /* 0x000000ffff377224 */ /* 0x000fe200078e0050 */
[----:B------:R-:W-:Y:S01]  /*1a680*/  LOP3.LUT R70, R81, 0xfffffffe, R53, 0xf8, !PT ;  /* 0xfffffffe51467812 */ /* 0x000fe200078ef835 */
[----:B------:R-:W-:Y:S01]  /*1a690*/  IMAD.MOV.U32 R53, RZ, RZ, R97 ;  /* 0x000000ffff357224 */ /* 0x000fe200078e0061 */
[----:B------:R-:W-:Y:S02]  /*1a6a0*/  SHF.L.U32 R77, R77, 0x1, RZ ;  /* 0x000000014d4d7819 */ /* 0x000fe400000006ff */
[----:B------:R-:W-:Y:S02]  /*1a6b0*/  LOP3.LUT R72, R85, 0xfffffffe, R54, 0xf8, !PT ;  /* 0xfffffffe55487812 */ /* 0x000fe400078ef836 */
[----:B------:R-:W-:-:S02]  /*1a6c0*/  LOP3.LUT R69, R79, 0xfffffffe, R52, 0xf8, !PT ;  /* 0xfffffffe4f457812 */ /* 0x000fc400078ef834 */
[----:B------:R-:W-:Y:S01]  /*1a6d0*/  MOV R57, R50 ;  /* 0x0000003200397202 */ /* 0x000fe20000000f00 */
[----:B------:R-:W-:Y:S06]  /*1a6e0*/  @P0 BRA `(.L_x_52) ;  /* 0x0000000000740947 */ /* 0x000fec0003800000 */
[----:B------:R-:W-:Y:S01]  /*1a6f0*/  ISETP.LT.U32.AND P0, PT, R50, R49, PT ;  /* 0x000000313200720c */ /* 0x000fe20003f01070 */
[----:B------:R-:W-:Y:S01]  /*1a700*/  IMAD.MOV.U32 R68, RZ, RZ, R51 ;  /* 0x000000ffff447224 */ /* 0x000fe200078e0033 */
[----:B------:R-:W-:Y:S01]  /*1a710*/  MOV R51, R85 ;  /* 0x0000005500337202 */ /* 0x000fe20000000f00 */
[----:B------:R-:W-:Y:S02]  /*1a720*/  IMAD.MOV.U32 R54, RZ, RZ, R56 ;  /* 0x000000ffff367224 */ /* 0x000fe400078e0038 */
[----:B------:R-:W-:-:S08]  /*1a730*/  IMAD.MOV.U32 R52, RZ, RZ, R6 ;  /* 0x000000ffff347224 */ /* 0x000fd000078e0006 */
        /* <DEDUP_REMOVED lines=19> */
[----:B------:R-:W-:-:S04]  /*1a870*/  ISETP.GE.U32.AND P0, PT, R77, R42, PT ;  /* 0x0000002a4d00720c */ /* 0x000fc80003f06070 */
[----:B------:R-:W-:-:S04]  /*1a880*/  ISETP.GT.U32.OR P0, PT, R43, R80, !P0 ;  /* 0x000000502b00720c */ /* 0x000fc80004704470 */
[----:B------:R-:W-:-:S04]  /*1a890*/  ISETP.LE.U32.AND P0, PT, R80, R43, P0 ;  /* 0x0000002b5000720c */ /* 0x000fc80000703070 */
[----:B------:R-:W-:-:S13]  /*1a8a0*/  ISETP.LT.U32.OR P0, PT, R97, R44, P0 ;  /* 0x0000002c6100720c */ /* 0x000fda0000701470 */
[----:B------:R-:W-:Y:S05]  /*1a8b0*/  @P0 BRA `(.L_x_53) ;  /* 0x00000000005c0947 */ /* 0x000fea0003800000 */
.L_x_52:
        /* <DEDUP_REMOVED lines=22> */
[----:B------:R-:W-:-:S09]  /*1aa20*/  IADD3.X R68, PT, PT, RZ, -0x1, R82, P0, P1 ;  /* 0xffffffffff447810 */ /* 0x000fd200007e2452 */
.L_x_53:
[----:B------:R-:W-:Y:S01]  /*1aa30*/  SHF.L.U64.HI R66, R55, 0x1, R66 ;  /* 0x0000000137427819 */ /* 0x000fe20000010242 */
[----:B------:R-:W-:Y:S01]  /*1aa40*/  IMAD.SHL.U32 R96, R77, 0x2, RZ ;  /* 0x000000024d607824 */ /* 0x000fe200078e00ff */
[----:B------:R-:W-:Y:S02]  /*1aa50*/  SHF.L.U64.HI R52, R69, 0x1, R52 ;  /* 0x0000000145347819 */ /* 0x000fe40000010234 */
[C---:B------:R-:W-:Y:S01]  /*1aa60*/  SHF.L.U64.HI R54, R53.reuse, 0x1, R54 ;  /* 0x0000000135367819 */ /* 0x040fe20000010236 */
[----:B------:R-:W-:Y:S01]  /*1aa70*/  IMAD.SHL.U32 R53, R53, 0x2, RZ ;  /* 0x0000000235357824 */ /* 0x000fe200078e00ff */
[----:B------:R-:W-:Y:S02]  /*1aa80*/  LOP3.LUT R66, R66, 0x1, RZ, 0xc0, !PT ;  /* 0x0000000142427812 */ /* 0x000fe400078ec0ff */
[----:B------:R-:W-:Y:S02]  /*1aa90*/  SHF.L.U32 R7, R57, 0x1, RZ ;  /* 0x0000000139077819 */ /* 0x000fe400000006ff */
[----:B------:R-:W-:-:S02]  /*1aaa0*/  LOP3.LUT R52, R52, 0x1, RZ, 0xc0, !PT ;  /* 0x0000000134347812 */ /* 0x000fc400078ec0ff */
[----:B------:R-:W-:Y:S02]  /*1aab0*/  SHF.L.U32 R55, R55, 0x1, RZ ;  /* 0x0000000137377819 */ /* 0x000fe400000006ff */
[----:B------:R-:W-:Y:S02]  /*1aac0*/  SHF.R.U32.HI R6, RZ, 0x1f, R77 ;  /* 0x0000001fff067819 */ /* 0x000fe4000001164d */
[----:B------:R-:W-:Y:S01]  /*1aad0*/  LOP3.LUT R84, R66, 0xfffffffe, R53, 0xf8, !PT ;  /* 0xfffffffe42547812 */ /* 0x000fe200078ef835 */
[----:B------:R-:W-:Y:S01]  /*1aae0*/  IMAD.SHL.U32 R53, R72, 0x2, RZ ;  /* 0x0000000248357824 */ /* 0x000fe200078e00ff */
[----:B------:R-:W-:Y:S02]  /*1aaf0*/  SHF.L.U64.HI R50, R57, 0x1, R68 ;  /* 0x0000000139327819 */ /* 0x000fe40000010244 */
[----:B------:R-:W-:Y:S02]  /*1ab00*/  LOP3.LUT R66, R52, 0xfffffffe, R7, 0xf8, !PT ;  /* 0xfffffffe34427812 */ /* 0x000fe400078ef807 */
[----:B------:R-:W-:-:S02]  /*1ab10*/  LOP3.LUT R85, R6, 0xfffffffe, R55, 0xf8, !PT ;  /* 0xfffffffe06557812 */ /* 0x000fc400078ef837 */
[C---:B------:R-:W-:Y:S01]  /*1ab20*/  SHF.L.U64.HI R56, R74.reuse, 0x1, R51 ;  /* 0x000000014a387819 */ /* 0x040fe20000010233 */
[----:B------:R-:W-:Y:S01]  /*1ab30*/  IMAD.SHL.U32 R51, R74, 0x2, RZ ;  /* 0x000000024a337824 */ /* 0x000fe200078e00ff */
[----:B------:R-:W-:Y:S02]  /*1ab40*/  LOP3.LUT R6, R50, 0x1, RZ, 0xc0, !PT ;  /* 0x0000000132067812 */ /* 0x000fe400078ec0ff */
[C---:B------:R-:W-:Y:S02]  /*1ab50*/  ISETP.LE.U32.AND P0, PT, R66.reuse, R49, PT ;  /* 0x000000314200720c */ /* 0x040fe40003f03070 */
[----:B------:R-:W-:Y:S02]  /*1ab60*/  ISETP.GT.U32.AND P1, PT, R66, -0x1, PT ;  /* 0xffffffff4200780c */ /* 0x000fe40003f24070 */
[----:B------:R-:W-:Y:S02]  /*1ab70*/  LOP3.LUT R54, R54, 0x1, RZ, 0xc0, !PT ;  /* 0x0000000136367812 */ /* 0x000fe400078ec0ff */
[----:B------:R-:W-:-:S02]  /*1ab80*/  ISETP.GT.U32.OR.EX P0, PT, R6, RZ, !P0, P1 ;  /* 0x000000ff0600720c */ /* 0x000fc40004704510 */
[----:B------:R-:W-:Y:S01]  /*1ab90*/  LOP3.LUT R68, R54, 0xfffffffe, R51, 0xf8, !PT ;  /* 0xfffffffe36447812 */ /* 0x000fe200078ef833 */
[----:B------:R-:W-:Y:S01]  /*1aba0*/  IMAD.SHL.U32 R51, R70, 0x2, RZ ;  /* 0x0000000246337824 */ /* 0x000fe200078e00ff */
[----:B------:R-:W-:Y:S02]  /*1abb0*/  SHF.L.U64.HI R54, R72, 0x1, R81 ;  /* 0x0000000148367819 */ /* 0x000fe40000010251 */
[----:B------:R-:W-:Y:S01]  /*1abc0*/  SHF.L.U64.HI R52, R70, 0x1, R79 ;  /* 0x0000000146347819 */ /* 0x000fe2000001024f */
[----:B------:R-:W-:Y:S01]  /*1abd0*/  IMAD.MOV.U32 R81, RZ, RZ, R68 ;  /* 0x000000ffff517224 */ /* 0x000fe200078e0044 */
[----:B------:R-:W-:Y:S02]  /*1abe0*/  LOP3.LUT R54, R54, 0x1, RZ, 0xc0, !PT ;  /* 0x0000000136367812 */ /* 0x000fe400078ec0ff */
[----:B------:R-:W-:Y:S02]  /*1abf0*/  SHF.L.U32 R7, R69, 0x1, RZ ;  /* 0x0000000145077819 */ /* 0x000fe400000006ff */
[----:B------:R-:W-:-:S02]  /*1ac00*/  LOP3.LUT R56, R56, 0x1, RZ, 0xc0, !PT ;  /* 0x0000000138387812 */ /* 0x000fc400078ec0ff */
[----:B------:R-:W-:Y:S02]  /*1ac10*/  LOP3.LUT R52, R52, 0x1, RZ, 0xc0, !PT ;  /* 0x0000000134347812 */ /* 0x000fe400078ec0ff */
[----:B------:R-:W-:Y:S02]  /*1ac20*/  LOP3.LUT R54, R54, 0xfffffffe, R51, 0xf8, !PT ;  /* 0xfffffffe36367812 */ /* 0x000fe400078ef833 */
[----:B------:R-:W-:Y:S02]  /*1ac30*/  LOP3.LUT R79, R56, 0xfffffffe, R53, 0xf8, !PT ;  /* 0xfffffffe384f7812 */ /* 0x000fe400078ef835 */
[----:B------:R-:W-:Y:S02]  /*1ac40*/  LOP3.LUT R74, R52, 0xfffffffe, R7, 0xf8, !PT ;  /* 0xfffffffe344a7812 */ /* 0x000fe400078ef807 */
[----:B------:R-:W-:Y:S01]  /*1ac50*/  MOV R77, R54 ;  /* 0x00000036004d7202 */ /* 0x000fe20000000f00 */
[----:B------:R-:W-:Y:S06]  /*1ac60*/  @P0 BRA `(.L_x_54) ;  /* 0x0000000000640947 */ /* 0x000fec0003800000 */
        /* <DEDUP_REMOVED lines=25> */
.L_x_54:
        /* <DEDUP_REMOVED lines=22> */
.L_x_55:
[----:B------:R-:W-:Y:S02]  /*1af60*/  HFMA2 R7, -RZ, RZ, 0, 0 ;  /* 0x00000000ff077431 */ /* 0x000fe400000001ff */
[----:B------:R-:W-:-:S04]  /*1af70*/  IMAD.WIDE.U32 R50, R99, R99, RZ ;  /* 0x0000006363327225 */ /* 0x000fc800078e00ff */
[----:B------:R-:W-:Y:S01]  /*1af80*/  IMAD.IADD R6, R98, 0x1, R51 ;  /* 0x0000000162067824 */ /* 0x000fe200078e0233 */
[----:B------:R-:W-:Y:S01]  /*1af90*/  MOV R51, RZ ;  /* 0x000000ff00337202 */ /* 0x000fe20000000f00 */
[----:B------:R-:W-:Y:S02]  /*1afa0*/  IMAD.MOV.U32 R55, RZ, RZ, RZ ;  /* 0x000000ffff377224 */ /* 0x000fe400078e00ff */
[----:B------:R-:W-:Y:S02]  /*1afb0*/  IMAD R97, R50, R65, RZ ;  /* 0x0000004132617224 */ /* 0x000fe400078e02ff */
[----:B------:R-:W-:-:S04]  /*1afc0*/  IMAD.WIDE.U32 R6, R99, R73, R6 ;  /* 0x0000004963067225 */ /* 0x000fc800078e0006 */
[----:B------:R-:W-:Y:S02]  /*1afd0*/  IMAD.IADD R54, R5, 0x1, R7 ;  /* 0x0000000105367824 */ /* 0x000fe400078e0207 */
[----:B------:R-:W-:Y:S02]  /*1afe0*/  IMAD.MOV.U32 R7, RZ, RZ, RZ ;  /* 0x000000ffff077224 */ /* 0x000fe400078e00ff */
[----:B------:R-:W-:-:S04]  /*1aff0*/  IMAD.WIDE.U32 R54, R99, R89, R54 ;  /* 0x0000005963367225 */ /* 0x000fc800078e0036 */
[----:B------:R-:W-:-:S04]  /*1b000*/  IMAD.WIDE.U32 R6, R99, R73, R6 ;  /* 0x0000004963067225 */ /* 0x000fc800078e0006 */
[----:B------:R-:W-:Y:S02]  /*1b010*/  IMAD.IADD R53, R5, 0x1, R7 ;  /* 0x0000000105357824 */ /* 0x000fe400078e0207 */
[----:B------:R-:W-:-:S03]  /*1b020*/  IMAD.HI.U32 R51, R97, R42, R50 ;  /* 0x0000002a61337227 */ /* 0x000fc600078e0032 */
[----:B------:R-:W-:Y:S02]  /*1b030*/  IADD3 R52, P0, PT, R53, R54, RZ ;  /* 0x0000003635347210 */ /* 0x000fe40007f1e0ff */
[----:B------:R-:W-:Y:S02]  /*1b040*/  IADD3 R7, PT, PT, R64, R51, RZ ;  /* 0x0000003340077210 */ /* 0x000fe40007ffe0ff */
[----:B------:R-:W-:Y:S01]  /*1b050*/  IADD3 R54, PT, PT, R0, R55, RZ ;  /* 0x0000003700367210 */ /* 0x000fe20007ffe0ff */
[----:B------:R-:W-:Y:S01]  /*1b060*/  IMAD.X R53, RZ, RZ, RZ, P0 ;  /* 0x000000ffff357224 */ /* 0x000fe200000e06ff */
[----:B------:R-:W-:Y:S01]  /*1b070*/  IADD3 R6, P1, PT, R7, R6, RZ ;  /* 0x0000000607067210 */ /* 0x000fe20007f3e0ff */
[----:B------:R-:W-:Y:S02]  /*1b080*/  IMAD.MOV.U32 R55, RZ, RZ, RZ ;  /* 0x000000ffff377224 */ /* 0x000fe400078e00ff */
[----:B------:R-:W-:-:S04]  /*1b090*/  IMAD.WIDE.U32 R52, R73, R73, R52 ;  /* 0x0000004949347225 */ /* 0x000fc800078e0034 */
[----:B------:R-:W-:Y:S02]  /*1b0a0*/  IMAD.IADD R51, R5, 0x1, R53 ;  /* 0x0000000105337824 */ /* 0x000fe400078e0235 */
[----:B------:R-:W-:Y:S02]  /*1b0b0*/  HFMA2 R53, -RZ, RZ, 0, 0 ;  /* 0x00000000ff357431 */ /* 0x000fe400000001ff */
[----:B------:R-:W-:Y:S02]  /*1b0c0*/  IMAD.X R7, RZ, RZ, RZ, P1 ;  /* 0x000000ffff077224 */ /* 0x000fe400008e06ff */
[----:B------:R-:W-:-:S04]  /*1b0d0*/  IMAD.WIDE.U32 R54, R99, R83, R54 ;  /* 0x0000005363367225 */ /* 0x000fc800078e0036 */
[----:B------:R-:W-:Y:S01]  /*1b0e0*/  IMAD.WIDE.U32 R6, R97, R43, R6 ;  /* 0x0000002b61067225 */ /* 0x000fe200078e0006 */
[----:B------:R-:W-:Y:S02]  /*1b0f0*/  IADD3 R50, P0, PT, R51, R54, RZ ;  /* 0x0000003633327210 */ /* 0x000fe40007f1e0ff */
[----:B------:R-:W-:Y:S01]  /*1b100*/  IADD3 R54, PT, PT, R78, R55, RZ ;  /* 0x000000374e367210 */ /* 0x000fe20007ffe0ff */
[----:B------:R-:W-:Y:S01]  /*1b110*/  IMAD.WIDE.U32 R52, R99, R89, R52 ;  /* 0x0000005963347225 */ /* 0x000fe200078e0034 */
[----:B------:R-:W-:-:S03]  /*1b120*/  MOV R55, RZ ;  /* 0x000000ff00377202 */ /* 0x000fc60000000f00 */
[----:B------:R-:W-:Y:S02]  /*1b130*/  IMAD.IADD R7, R63, 0x1, R7 ;  /* 0x000000013f077824 */ /* 0x000fe400078e0207 */
[----:B------:R-:W-:Y:S02]  /*1b140*/  IMAD.X R51, RZ, RZ, RZ, P0 ;  /* 0x000000ffff337224 */ /* 0x000fe400000e06ff */
[----:B------:R-:W-:Y:S01]  /*1b150*/  IMAD R88, R6, R65, RZ ;  /* 0x0000004106587224 */ /* 0x000fe200078e02ff */
[----:B------:R-:W-:Y:S01]  /*1b160*/  IADD3 R52, P0, PT, R7, R52, RZ ;  /* 0x0000003407347210 */ /* 0x000fe20007f1e0ff */
[----:B------:R-:W-:Y:S02]  /*1b170*/  IMAD.MOV.U32 R7, RZ, RZ, RZ ;  /* 0x000000ffff077224 */ /* 0x000fe400078e00ff */
[----:B------:R-:W-:Y:S02]  /*1b180*/  IMAD.IADD R53, R0, 0x1, R53 ;  /* 0x0000000100357824 */ /* 0x000fe400078e0235 */
[----:B------:R-:W-:-:S04]  /*1b190*/  IMAD.WIDE.U32 R50, R73, R89, R50 ;  /* 0x0000005949327225 */ /* 0x000fc800078e0032 */
[----:B------:R-:W-:Y:S01]  /*1b1a0*/  IMAD.HI.U32 R57, R88, R42, R6 ;  /* 0x0000002a58397227 */ /* 0x000fe200078e0006 */
[----:B------:R-:W-:-:S03]  /*1b1b0*/  IADD3 R50, P1, PT, R53, R50, RZ ;  /* 0x0000003235327210 */ /* 0x000fc60007f3e0ff */
[----:B------:R-:W-:-:S04]  /*1b1c0*/  IMAD.WIDE.U32 R54, R99, R76, R54 ;  /* 0x0000004c63367225 */ /* 0x000fc800078e0036 */
[----:B------:R-:W-:Y:S01]  /*1b1d0*/  IMAD.IADD R7, R0, 0x1, R51 ;  /* 0x0000000100077824 */ /* 0x000fe200078e0233 */
[----:B------:R-:W-:Y:S01]  /*1b1e0*/  IADD3 R6, PT, PT, R67, R55, RZ ;  /* 0x0000003743067210 */ /* 0x000fe20007ffe0ff */
[----:B------:R-:W-:Y:S02]  /*1b1f0*/  IMAD.X R53, RZ, RZ, RZ, P0 ;  /* 0x000000ffff357224 */ /* 0x000fe400000e06ff */
[----:B------:R-:W-:Y:S01]  /*1b200*/  IMAD.X R51, RZ, RZ, RZ, P1 ;  /* 0x000000ffff337224 */ /* 0x000fe200008e06ff */
[----:B------:R-:W-:Y:S01]  /*1b210*/  IADD3 R54, P0, PT, R7, R54, RZ ;  /* 0x0000003607367210 */ /* 0x000fe20007f1e0ff */
[----:B------:R-:W-:Y:S02]  /*1b220*/  IMAD.IADD R57, R64, 0x1, R57 ;  /* 0x0000000140397824 */ /* 0x000fe400078e0239 */
[----:B------:R-:W-:Y:S01]  /*1b230*/  IMAD.WIDE.U32 R50, R73, R89, R50 ;  /* 0x0000005949327225 */ /* 0x000fe200078e0032 */
[----:B------:R-:W-:-:S03]  /*1b240*/  IADD3.X R55, PT, PT, RZ, RZ, RZ, P0, !PT ;  /* 0x000000ffff377210 */ /* 0x000fc600007fe4ff */
[----:B------:R-:W-:-:S04]  /*1b250*/  IMAD.WIDE.U32 R52, R97, R44, R52 ;  /* 0x0000002c61347225 */ /* 0x000fc800078e0034 */
[----:B------:R-:W-:Y:S01]  /*1b260*/  IMAD.WIDE.U32 R54, R73, R83, R54 ;  /* 0x0000005349367225 */ /* 0x000fe200078e0036 */
[----:B------:R-:W-:Y:S02]  /*1b270*/  IADD3 R52, P0, PT, R57, R52, RZ ;  /* 0x0000003439347210 */ /* 0x000fe40007f1e0ff */
[----:B------:R-:W-:Y:S01]  /*1b280*/  IADD3 R57, PT, PT, R62, R53, RZ ;  /* 0x000000353e397210 */ /* 0x000fe20007ffe0ff */
[----:B------:R-:W-:Y:S02]  /*1b290*/  IMAD.IADD R51, R0, 0x1, R51 ;  /* 0x0000000100337824 */ /* 0x000fe400078e0233 */
[----:B------:R-:W-:Y:S02]  /*1b2a0*/  IMAD.MOV.U32 R7, RZ, RZ, RZ ;  /* 0x000000ffff077224 */ /* 0x000fe400078e00ff */
[----:B------:R-:W-:Y:S01]  /*1b2b0*/  IMAD.IADD R55, R78, 0x1, R55 ;  /* 0x000000014e377824 */ /* 0x000fe200078e0237 */
[----:B------:R-:W-:Y:S01]  /*1b2c0*/  IADD3 R54, P1, PT, R51, R54, RZ ;  /* 0x0000003633367210 */ /* 0x000fe20007f3e0ff */
[----:B------:R-:W-:-:S04]  /*1b2d0*/  IMAD.WIDE.U32 R6, R99, R75, R6 ;  /* 0x0000004b63067225 */ /* 0x000fc800078e0006 */
[----:B------:R-:W-:Y:S01]  /*1b2e0*/  IMAD.MOV.U32 R51, RZ, RZ, RZ ;  /* 0x000000ffff337224 */ /* 0x000fe200078e00ff */
[----:B------:R-:W-:Y:S01]  /*1b2f0*/  IADD3 R56, PT, PT, R8, R7, RZ ;  /* 0x0000000708387210 */ /* 0x000fe20007ffe0ff */
[----:B------:R-:W-:Y:S01]  /*1b300*/  IMAD.X R53, RZ, RZ, RZ, P0 ;  /* 0x000000ffff357224 */ /* 0x000fe200000e06ff */
[----:B------:R-:W-:Y:S01]  /*1b310*/  IADD3 R6, P0, PT, R55, R6, RZ ;  /* 0x0000000637067210 */ /* 0x000fe20007f1e0ff */
[----:B------:R-:W-:-:S03]  /*1b320*/  IMAD.WIDE.U32 R50, R99, R83, R50 ;  /* 0x0000005363327225 */ /* 0x000fc600078e0032 */
[----:B------:R-:W-:Y:S01]  /*1b330*/  IADD3.X R7, PT, PT, RZ, RZ, RZ, P0, !PT ;  /* 0x000000ffff077210 */ /* 0x000fe200007fe4ff */
[----:B------:R-:W-:Y:S01]  /*1b340*/  IMAD.X R55, RZ, RZ, RZ, P1 ;  /* 0x000000ffff377224 */ /* 0x000fe200008e06ff */
[----:B------:R-:W-:Y:S01]  /*1b350*/  IADD3 R50, P1, PT, R57, R50, RZ ;  /* 0x0000003239327210 */ /* 0x000fe20007f3e0ff */
[----:B------:R-:W-:Y:S01]  /*1b360*/  IMAD.WIDE.U32 R52, R88, R43, R52 ;  /* 0x0000002b58347225 */ /* 0x000fe200078e0034 */
[----:B------:R-:W-:-:S03]  /*1b370*/  IADD3 R57, PT, PT, R78, R51, RZ ;  /* 0x000000334e397210 */ /* 0x000fc60007ffe0ff */
[----:B------:R-:W-:-:S04]  /*1b380*/  IMAD.WIDE.U32 R54, R89, R89, R54 ;  /* 0x0000005959367225 */ /* 0x000fc800078e0036 */
[----:B------:R-:W-:Y:S01]  /*1b390*/  IMAD.X R51, RZ, RZ, RZ, P1 ;  /* 0x000000ffff337224 */ /* 0x000fe200008e06ff */
[----:B------:R-:W-:Y:S01]  /*1b3a0*/  IADD3 R54, P1, PT, R57, R54, RZ ;  /* 0x0000003639367210 */ /* 0x000fe20007f3e0ff */
[----:B------:R-:W-:Y:S02]  /*1b3b0*/  HFMA2 R57, -RZ, RZ, 0, 0 ;  /* 0x00000000ff397431 */ /* 0x000fe400000001ff */
[----:B------:R-:W-:Y:S02]  /*1b3c0*/  IMAD.IADD R69, R63, 0x1, R53 ;  /* 0x000000013f457824 */ /* 0x000fe400078e0235 */
[----:B------:R-:W-:Y:S02]  /*1b3d0*/  IMAD.IADD R55, R0, 0x1, R55 ;  /* 0x0000000100377824 */ /* 0x000fe400078e0237 */
[----:B------:R-:W-:-:S04]  /*1b3e0*/  IMAD.WIDE.U32 R6, R73, R76, R6 ;  /* 0x0000004c49067225 */ /* 0x000fc800078e0006 */
[----:B------:R-:W-:Y:S01]  /*1b3f0*/  IMAD R80, R52, R65, RZ ;  /* 0x0000004134507224 */ /* 0x000fe200078e02ff */
[----:B------:R-:W-:Y:S01]  /*1b400*/  IADD3 R6, P0, PT, R55, R6, RZ ;  /* 0x0000000637067210 */ /* 0x000fe20007f1e0ff */
[----:B------:R-:W-:Y:S02]  /*1b410*/  IMAD.MOV.U32 R53, RZ, RZ, RZ ;  /* 0x000000ffff357224 */ /* 0x000fe400078e00ff */
[----:B------:R-:W-:-:S04]  /*1b420*/  IMAD.WIDE.U32 R50, R97, R45, R50 ;  /* 0x0000002d61327225 */ /* 0x000fc800078e0032 */
[----:B------:R-:W-:Y:S01]  /*1b430*/  IMAD.HI.U32 R103, R80, R42, R52 ;  /* 0x0000002a50677227 */ /* 0x000fe200078e0034 */
[----:B------:R-:W-:Y:S02]  /*1b440*/  IADD3 R50, P2, PT, R69, R50, RZ ;  /* 0x0000003245327210 */ /* 0x000fe40007f5e0ff */
[----:B------:R-:W-:Y:S01]  /*1b450*/  IADD3 R101, PT, PT, R61, R51, RZ ;  /* 0x000000333d657210 */ /* 0x000fe20007ffe0ff */
[----:B------:R-:W-:Y:S01]  /*1b460*/  IMAD.WIDE.U32 R56, R99, R71, R56 ;  /* 0x0000004763387225 */ /* 0x000fe200078e0038 */
[----:B------:R-:W-:-:S03]  /*1b470*/  IADD3.X R51, PT, PT, RZ, RZ, RZ, P2, !PT ;  /* 0x000000ffff337210 */ /* 0x000fc600017fe4ff */
[----:B------:R-:W-:Y:S02]  /*1b480*/  IMAD.IADD R53, R67, 0x1, R7 ;  /* 0x0000000143357824 */ /* 0x000fe400078e0207 */
[----:B------:R-:W-:Y:S02]  /*1b490*/  IMAD.X R55, RZ, RZ, RZ, P1 ;  /* 0x000000ffff377224 */ /* 0x000fe400008e06ff */
[----:B------:R-:W-:Y:S01]  /*1b4a0*/  IMAD.X R7, RZ, RZ, RZ, P0 ;  /* 0x000000ffff077224 */ /* 0x000fe200000e06ff */
[----:B------:R-:W-:Y:S01]  /*1b4b0*/  IADD3 R56, P0, PT, R53, R56, RZ ;  /* 0x0000003835387210 */ /* 0x000fe20007f1e0ff */
[----:B------:R-:W-:-:S04]  /*1b4c0*/  IMAD.WIDE.U32 R54, R73, R83, R54 ;  /* 0x0000005349367225 */ /* 0x000fc800078e0036 */
[----:B------:R-:W-:Y:S01]  /*1b4d0*/  IMAD.IADD R52, R2, 0x1, R57 ;  /* 0x0000000102347824 */ /* 0x000fe200078e0239 */
[----:B------:R-:W-:Y:S01]  /*1b4e0*/  IADD3.X R57, PT, PT, RZ, RZ, RZ, P0, !PT ;  /* 0x000000ffff397210 */ /* 0x000fe200007fe4ff */
[----:B------:R-:W-:-:S04]  /*1b4f0*/  IMAD.WIDE.U32 R50, R88, R44, R50 ;  /* 0x0000002c58327225 */ /* 0x000fc800078e0032 */
[----:B------:R-:W-:Y:S02]  /*1b500*/  IMAD.IADD R53, R64, 0x1, R103 ;  /* 0x0000000140357824 */ /* 0x000fe400078e0267 */
[----:B------:R-:W-:-:S03]  /*1b510*/  IMAD.WIDE.U32 R6, R89, R83, R6 ;  /* 0x0000005359067225 */ /* 0x000fc600078e0006 */
[----:B------:R-:W-:Y:S01]  /*1b520*/  IADD3 R50, P2, PT, R53, R50, RZ ;  /* 0x0000003235327210 */ /* 0x000fe20007f5e0ff */
[C---:B------:R-:W-:Y:S01]  /*1b530*/  IMAD.IADD R55, R78.reuse, 0x1, R55 ;  /* 0x000000014e377824 */ /* 0x040fe200078e0237 */
[----:B------:R-:W-:Y:S01]  /*1b540*/  MOV R53, RZ ;  /* 0x000000ff00357202 */ /* 0x000fe20000000f00 */
[----:B------:R-:W-:Y:S02]  /*1b550*/  IMAD.IADD R7, R78, 0x1, R7 ;  /* 0x000000014e077824 */ /* 0x000fe400078e0207 */
[----:B------:R-:W-:Y:S01]  /*1b560*/  IMAD.WIDE.U32 R56, R73, R75, R56 ;  /* 0x0000004b49387225 */ /* 0x000fe200078e0038 */
[----:B------:R-:W-:-:S03]  /*1b570*/  IADD3 R6, P1, PT, R55, R6, RZ ;  /* 0x0000000637067210 */ /* 0x000fc60007f3e0ff */
[----:B------:R-:W-:Y:S01]  /*1b580*/  IMAD.MOV.U32 R55, RZ, RZ, RZ ;  /* 0x000000ffff377224 */ /* 0x000fe200078e00ff */
[----:B------:R-:W-:Y:S01]  /*1b590*/  IADD3 R56, P0, PT, R7, R56, RZ ;  /* 0x0000003807387210 */ /* 0x000fe20007f1e0ff */
[----:B------:R-:W-:Y:S01]  /*1b5a0*/  IMAD.WIDE.U32 R52, R3, R99, R52 ;  /* 0x0000006303347225 */ /* 0x000fe200078e0034 */
[----:B------:R-:W-:-:S03]  /*1b5b0*/  IADD3.X R7, PT, PT, RZ, RZ, RZ, P1, !PT ;  /* 0x000000ffff077210 */ /* 0x000fc60000ffe4ff */
[----:B------:R-:W-:-:S04]  /*1b5c0*/  IMAD.WIDE.U32 R54, R99, R76, R54 ;  /* 0x0000004c63367225 */ /* 0x000fc800078e0036 */
[----:B------:R-:W-:Y:S01]  /*1b5d0*/  IMAD.IADD R103, R8, 0x1, R57 ;  /* 0x0000000108677824 */ /* 0x000fe200078e0239 */
[----:B------:R-:W-:Y:S01]  /*1b5e0*/  IADD3.X R57, PT, PT, RZ, RZ, RZ, P0, !PT ;  /* 0x000000ffff397210 */ /* 0x000fe200007fe4ff */
[----:B------:R-:W-:Y:S01]  /*1b5f0*/  IMAD.IADD R69, R62, 0x1, R51 ;  /* 0x000000013e457824 */ /* 0x000fe200078e0233 */
[----:B------:R-:W-:Y:S01]  /*1b600*/  IADD3 R54, P1, PT, R101, R54, RZ ;  /* 0x0000003665367210 */ /* 0x000fe20007f3e0ff */
[----:B------:R-:W-:Y:S01]  /*1b610*/  IMAD.WIDE.U32 R6, R89, R83, R6 ;  /* 0x0000005359067225 */ /* 0x000fe200078e0006 */
[----:B------:R-:W-:-:S03]  /*1b620*/  IADD3 R52, P0, PT, R103, R52, RZ ;  /* 0x0000003467347210 */ /* 0x000fc60007f1e0ff */
[----:B------:R-:W-:Y:S02]  /*1b630*/  IMAD.IADD R51, R67, 0x1, R55 ;  /* 0x0000000143337824 */ /* 0x000fe400078e0237 */
[----:B------:R-:W-:Y:S02]  /*1b640*/  IMAD.IADD R105, R98, 0x1, R53 ;  /* 0x0000000162697824 */ /* 0x000fe400078e0235 */
[----:B------:R-:W-:-:S04]  /*1b650*/  IMAD.WIDE.U32 R56, R89, R76, R56 ;  /* 0x0000004c59387225 */ /* 0x000fc800078e0038 */
[----:B------:R-:W-:Y:S02]  /*1b660*/  IMAD.IADD R7, R78, 0x1, R7 ;  /* 0x000000014e077824 */ /* 0x000fe400078e0207 */
[----:B------:R-:W-:Y:S01]  /*1b670*/  IMAD.X R55, RZ, RZ, RZ, P1 ;  /* 0x000000ffff377224 */ /* 0x000fe200008e06ff */
[----:B------:R-:W-:Y:S01]  /*1b680*/  IADD3 R6, P1, PT, R51, R6, RZ ;  /* 0x0000000633067210 */ /* 0x000fe20007f3e0ff */
[----:B------:R-:W-:Y:S01]  /*1b690*/  IMAD.X R53, RZ, RZ, RZ, P0 ;  /* 0x000000ffff357224 */ /* 0x000fe200000e06ff */
[----:B------:R-:W-:Y:S01]  /*1b6a0*/  IADD3.X R51, PT, PT, RZ, RZ, RZ, P2, !PT ;  /* 0x000000ffff337210 */ /* 0x000fe200017fe4ff */
[----:B------:R-:W-:Y:S01]  /*1b6b0*/  IMAD.IADD R57, R67, 0x1, R57 ;  /* 0x0000000143397824 */ /* 0x000fe200078e0239 */
[----:B------:R-:W-:Y:S01]  /*1b6c0*/  IADD3 R56, P2, PT, R7, R56, RZ ;  /* 0x0000003807387210 */ /* 0x000fe20007f5e0ff */
[----:B------:R-:W-:Y:S01]  /*1b6d0*/  IMAD.WIDE.U32 R52, R73, R71, R52 ;  /* 0x0000004749347225 */ /* 0x000fe200078e0034 */
[----:B------:R-:W-:-:S03]  /*1b6e0*/  IADD3.X R7, PT, PT, RZ, RZ, RZ, P1, !PT ;  /* 0x000000ffff077210 */ /* 0x000fc60000ffe4ff */
[----:B------:R-:W-:Y:S01]  /*1b6f0*/  IMAD.WIDE.U32 R54, R97, R46, R54 ;  /* 0x0000002e61367225 */ /* 0x000fe200078e0036 */
[----:B------:R-:W-:-:S03]  /*1b700*/  IADD3 R52, P1, PT, R57, R52, RZ ;  /* 0x0000003439347210 */ /* 0x000fc60007f3e0ff */
[----:B------:R-:W-:Y:S01]  /*1b710*/  IMAD.WIDE.U32 R50, R80, R43, R50 ;  /* 0x0000002b50327225 */ /* 0x000fe200078e0032 */
[----:B------:R-:W-:Y:S02]  /*1b720*/  IADD3 R54, P3, PT, R69, R54, RZ ;  /* 0x0000003645367210 */ /* 0x000fe40007f7e0ff */
[----:B------:R-:W-:Y:S01]  /*1b730*/  IADD3 R101, PT, PT, R60, R55, RZ ;  /* 0x000000373c657210 */ /* 0x000fe20007ffe0ff */
[----:B------:R-:W-:Y:S01]  /*1b740*/  IMAD.X R57, RZ, RZ, RZ, P2 ;  /* 0x000000ffff397224 */ /* 0x000fe200010e06ff */
[----:B------:R-:W-:Y:S01]  /*1b750*/  IADD3.X R55, PT, PT, RZ, RZ, RZ, P3, !PT ;  /* 0x000000ffff377210 */ /* 0x000fe20001ffe4ff */
[----:B------:R-:W-:-:S04]  /*1b760*/  IMAD.WIDE.U32 R6, R73, R76, R6 ;  /* 0x0000004c49067225 */ /* 0x000fc800078e0006 */
[----:B------:R-:W-:Y:S02]  /*1b770*/  IMAD.IADD R69, R63, 0x1, R51 ;  /* 0x000000013f457824 */ /* 0x000fe400078e0233 */
[----:B------:R-:W-:Y:S02]  /*1b780*/  IMAD R72, R50, R65, RZ ;  /* 0x0000004132487224 */ /* 0x000fe400078e02ff */
[----:B------:R-:W-:Y:S02]  /*1b790*/  IMAD.MOV.U32 R51, RZ, RZ, RZ ;  /* 0x000000ffff337224 */ /* 0x000fe400078e00ff */
[----:B------:R-:W-:-:S04]  /*1b7a0*/  IMAD.WIDE.U32 R56, R83, R83, R56 ;  /* 0x0000005353387225 */ /* 0x000fc800078e0038 */
[----:B------:R-:W-:Y:S01]  /*1b7b0*/  IMAD.IADD R7, R67, 0x1, R7 ;  /* 0x0000000143077824 */ /* 0x000fe200078e0207 */
[----:B------:R-:W-:Y:S01]  /*1b7c0*/  IADD3 R57, PT, PT, R78, R57, RZ ;  /* 0x000000394e397210 */ /* 0x000fe20007ffe0ff */
[----:B------:R-:W-:-:S03]  /*1b7d0*/  IMAD.HI.U32 R107, R72, R42, R50 ;  /* 0x0000002a486b7227 */ /* 0x000fc600078e0032 */
[----:B------:R-:W-:Y:S01]  /*1b7e0*/  IADD3 R56, P2, PT, R7, R56, RZ ;  /* 0x0000003807387210 */ /* 0x000fe20007f5e0ff */
[----:B------:R-:W-:Y:S02]  /*1b7f0*/  IMAD.IADD R50, R2, 0x1, R53 ;  /* 0x0000000102327824 */ /* 0x000fe400078e0235 */
[----:B------:R-:W-:Y:S02]  /*1b800*/  HFMA2 R7, -RZ, RZ, 0, 0 ;  /* 0x00000000ff077431 */ /* 0x000fe400000001ff */
[----:B------:R-:W-:Y:S02]  /*1b810*/  IMAD.X R53, RZ, RZ, RZ, P1 ;  /* 0x000000ffff357224 */ /* 0x000fe400008e06ff */
[----:B------:R-:W-:Y:S01]  /*1b820*/  IMAD.WIDE.U32 R54, R88, R45, R54 ;  /* 0x0000002d58367225 */ /* 0x000fe200078e0036 */
[----:B------:R-:W-:-:S03]  /*1b830*/  IADD3 R50, P0, PT, R50, R105, RZ ;  /* 0x0000006932327210 */ /* 0x000fc60007f1e0ff */
[----:B------:R-:W-:Y:S01]  /*1b840*/  IMAD.WIDE.U32 R52, R89, R75, R52 ;  /* 0x0000004b59347225 */ /* 0x000fe200078e0034 */
[----:B------:R-:W-:Y:S02]  /*1b850*/  IADD3 R54, P4, PT, R69, R54, RZ ;  /* 0x0000003645367210 */ /* 0x000fe40007f9e0ff */
[----:B------:R-:W-:Y:S01]  /*1b860*/  IADD3 R69, PT, PT, R64, R107, RZ ;  /* 0x0000006b40457210 */ /* 0x000fe20007ffe0ff */
[----:B------:R-:W-:Y:S01]  /*1b870*/  IMAD.WIDE.U32 R6, R99, R75, R6 ;  /* 0x0000004b63067225 */ /* 0x000fe200078e0006 */
[----:B------:R-:W-:-:S03]  /*1b880*/  IADD3 R52, P1, PT, R57, R52, RZ ;  /* 0x0000003439347210 */ /* 0x000fc60007f3e0ff */
[----:B------:R-:W-:Y:S01]  /*1b890*/  IMAD.X R57, RZ, RZ, RZ, P2 ;  /* 0x000000ffff397224 */ /* 0x000fe200010e06ff */
[----:B------:R-:W-:Y:S01]  /*1b8a0*/  IADD3 R7, PT, PT, R8, R7, RZ ;  /* 0x0000000708077210 */ /* 0x000fe20007ffe0ff */
[----:B------:R-:W-:Y:S01]  /*1b8b0*/  IMAD.X R51, RZ, RZ, RZ, P0 ;  /* 0x000000ffff337224 */ /* 0x000fe200000e06ff */
[----:B------:R-:W-:Y:S01]  /*1b8c0*/  IADD3 R6, P3, PT, R101, R6, RZ ;  /* 0x0000000665067210 */ /* 0x000fe20007f7e0ff */
[----:B------:R-:W-:-:S04]  /*1b8d0*/  IMAD.WIDE.U32 R56, R89, R76, R56 ;  /* 0x0000004c59387225 */ /* 0x000fc800078e0038 */
[----:B------:R-:W-:Y:S01]  /*1b8e0*/  IMAD.IADD R103, R61, 0x1, R55 ;  /* 0x000000013d677824 */ /* 0x000fe200078e0237 */
[----:B------:R-:W-:Y:S01]  /*1b8f0*/  IADD3 R56, P2, PT, R7, R56, RZ ;  /* 0x0000003807387210 */ /* 0x000fe20007f5e0ff */
[----:B------:R-:W-:Y:S01]  /*1b900*/  IMAD.X R55, RZ, RZ, RZ, P4 ;  /* 0x000000ffff377224 */ /* 0x000fe200020e06ff */
[----:B------:R-:W-:Y:S01]  /*1b910*/  IADD3.X R7, PT, PT, RZ, RZ, RZ, P3, !PT ;  /* 0x000000ffff077210 */ /* 0x000fe20001ffe4ff */
[----:B------:R-:W-:Y:S02]  /*1b920*/  IMAD.IADD R53, R8, 0x1, R53 ;  /* 0x0000000108357824 */ /* 0x000fe400078e0235 */
[----:B------:R-:W-:-:S04]  /*1b930*/  IMAD.WIDE.U32 R50, R3, R73, R50 ;  /* 0x0000004903327225 */ /* 0x000fc800078e0032 */
[----:B------:R-:W-:Y:S01]  /*1b940*/  IMAD.WIDE.U32 R6, R97, R47, R6 ;  /* 0x0000002f61067225 */ /* 0x000fe200078e0006 */
[----:B------:R-:W-:-:S03]  /*1b950*/  IADD3 R50, P0, PT, R53, R50, RZ ;  /* 0x0000003235327210 */ /* 0x000fc60007f1e0ff */
[----:B------:R-:W-:Y:S01]  /*1b960*/  IMAD.WIDE.U32 R54, R80, R44, R54 ;  /* 0x0000002c50367225 */ /* 0x000fe200078e0036 */
[----:B------:R-:W-:-:S03]  /*1b970*/  IADD3 R6, P3, PT, R103, R6, RZ ;  /* 0x0000000667067210 */ /* 0x000fc60007f7e0ff */
[----:B------:R-:W-:Y:S01]  /*1b980*/  IMAD.X R53, RZ, RZ, RZ, P1 ;  /* 0x000000ffff357224 */ /* 0x000fe200008e06ff */
[----:B------:R-:W-:Y:S01]  /*1b990*/  IADD3 R68, P4, PT, R69, R54, RZ ;  /* 0x0000003645447210 */ /* 0x000fe20007f9e0ff */
[----:B------:R-:W-:Y:S02]  /*1b9a0*/  IMAD.IADD R105, R5, 0x1, R51 ;  /* 0x0000000105697824 */ /* 0x000fe400078e0233 */
[----:B------:R-:W-:Y:S02]  /*1b9b0*/  IMAD.IADD R57, R67, 0x1, R57 ;  /* 0x0000000143397824 */ /* 0x000fe400078e0239 */
[----:B------:R-:W-:Y:S02]  /*1b9c0*/  IMAD.X R51, RZ, RZ, RZ, P0 ;  /* 0x000000ffff337224 */ /* 0x000fe400000e06ff */
[----:B------:R-:W-:-:S04]  /*1b9d0*/  IMAD.WIDE.U32 R52, R83, R76, R52 ;  /* 0x0000004c53347225 */ /* 0x000fc800078e0034 */
        /* <DEDUP_REMOVED lines=8> */
[----:B------:R-:W-:Y:S01]  /*1ba60*/  IMAD.WIDE.U32 R6, R88, R46, R6 ;  /* 0x0000002e58067225 */ /* 0x000fe200078e0006 */
[----:B------:R-:W-:Y:S02]  /*1ba70*/  IADD3 R50, PT, PT, R2, R51, RZ ;  /* 0x0000003302327210 */ /* 0x000fe40007ffe0ff */
[----:B------:R-:W-:Y:S01]  /*1ba80*/  IADD3.X R55, PT, PT, RZ, RZ, RZ, P1, !PT ;  /* 0x000000ffff377210 */ /* 0x000fe20000ffe4ff */
[----:B------:R-:W-:Y:S01]  /*1ba90*/  IMAD.X R57, RZ, RZ, RZ, P2 ;  /* 0x000000ffff397224 */ /* 0x000fe200010e06ff */
[----:B------:R-:W-:Y:S01]  /*1baa0*/  IADD3 R6, P3, PT, R101, R6, RZ ;  /* 0x0000000665067210 */ /* 0x000fe20007f7e0ff */
[----:B------:R-:W-:-:S04]  /*1bab0*/  IMAD.WIDE.U32 R68, R72, R43, R68 ;  /* 0x0000002b48447225 */ /* 0x000fc800078e0044 */
[----:B------:R-:W-:Y:S01]  /*1bac0*/  IMAD.X R53, RZ, RZ, RZ, P0 ;  /* 0x000000ffff357224 */ /* 0x000fe200000e06ff */
[----:B------:R-:W-:Y:S01]  /*1bad0*/  IADD3 R50, P0, PT, R50, R105, RZ ;  /* 0x0000006932327210 */ /* 0x000fe20007f1e0ff */
[----:B------:R-:W-:-:S04]  /*1bae0*/  IMAD.WIDE.U32 R56, R73, R75, R56 ;  /* 0x0000004b49387225 */ /* 0x000fc800078e0038 */
[----:B------:R-:W-:Y:S01]  /*1baf0*/  IMAD.IADD R101, R63, 0x1, R69 ;  /* 0x000000013f657824 */ /* 0x000fe200078e0245 */
[----:B------:R-:W-:Y:S01]  /*1bb00*/  MOV R69, RZ ;  /* 0x000000ff00457202 */ /* 0x000fe20000000f00 */
[----:B------:R-:W-:Y:S01]  /*1bb10*/  IMAD R70, R68, R65, RZ ;  /* 0x0000004144467224 */ /* 0x000fe200078e02ff */
[----:B------:R-:W-:Y:S01]  /*1bb20*/  IADD3 R51, PT, PT, R8, R57, RZ ;  /* 0x0000003908337210 */ /* 0x000fe20007ffe0ff */
[----:B------:R-:W-:-:S04]  /*1bb30*/  IMAD.WIDE.U32 R52, R83, R76, R52 ;  /* 0x0000004c53347225 */ /* 0x000fc800078e0034 */
[----:B------:R-:W-:Y:S01]  /*1bb40*/  IMAD.HI.U32 R107, R70, R42, R68 ;  /* 0x0000002a466b7227 */ /* 0x000fe200078e0044 */
[----:B------:R-:W-:-:S03]  /*1bb50*/  IADD3 R52, P2, PT, R51, R52, RZ ;  /* 0x0000003433347210 */ /* 0x000fc60007f5e0ff */
[----:B------:R-:W-:Y:S02]  /*1bb60*/  IMAD.IADD R53, R67, 0x1, R53 ;  /* 0x0000000143357824 */ /* 0x000fe400078e0235 */
[----:B------:R-:W-:-:S04]  /*1bb70*/  IMAD.WIDE.U32 R54, R83, R75, R54 ;  /* 0x0000004b53367225 */ /* 0x000fc800078e0036 */
[----:B------:R-:W-:Y:S01]  /*1bb80*/  IMAD.MOV.U32 R68, RZ, RZ, R56 ;  /* 0x000000ffff447224 */ /* 0x000fe200078e0038 */
[----:B------:R-:W-:Y:S01]  /*1bb90*/  IADD3 R56, P1, PT, R53, R54, RZ ;  /* 0x0000003635387210 */ /* 0x000fe20007f3e0ff */
[----:B------:R-:W-:Y:S01]  /*1bba0*/  IMAD.X R51, RZ, RZ, RZ, P0 ;  /* 0x000000ffff337224 */ /* 0x000fe200000e06ff */
[----:B------:R-:W-:Y:S01]  /*1bbb0*/  IADD3 R57, PT, PT, R8, R55, RZ ;  /* 0x0000003708397210 */ /* 0x000fe20007ffe0ff */
[----:B------:R-:W-:-:S04]  /*1bbc0*/  IMAD.WIDE.U32 R68, R99, R71, R68 ;  /* 0x0000004763447225 */ /* 0x000fc800078e0044 */
[----:B------:R-:W-:Y:S01]  /*1bbd0*/  IMAD.IADD R105, R60, 0x1, R7 ;  /* 0x000000013c697824 */ /* 0x000fe200078e0207 */
[----:B------:R-:W-:Y:S01]  /*1bbe0*/  IADD3.X R7, PT, PT, RZ, RZ, RZ, P3, !PT ;  /* 0x000000ffff077210 */ /* 0x000fe20001ffe4ff */
[----:B------:R-:W-:-:S04]  /*1bbf0*/  IMAD.WIDE.U32 R54, R3, R89, R50 ;  /* 0x0000005903367225 */ /* 0x000fc800078e0032 */
[----:B------:R-:W-:Y:S01]  /*1bc00*/  IMAD.X R53, RZ, RZ, RZ, P2 ;  /* 0x000000ffff357224 */ /* 0x000fe200010e06ff */
[----:B------:R-:W-:Y:S01]  /*1bc10*/  IADD3 R50, P2, PT, R103, R68, RZ ;  /* 0x0000004467327210 */ /* 0x000fe20007f5e0ff */
[----:B------:R-:W-:Y:S01]  /*1bc20*/  IMAD.WIDE.U32 R6, R80, R45, R6 ;  /* 0x0000002d50067225 */ /* 0x000fe200078e0006 */
[----:B------:R-:W-:-:S03]  /*1bc30*/  IADD3 R54, P0, PT, R57, R54, RZ ;  /* 0x0000003639367210 */ /* 0x000fc60007f1e0ff */
[----:B------:R-:W-:Y:S01]  /*1bc40*/  IMAD.X R57, RZ, RZ, RZ, P1 ;  /* 0x000000ffff397224 */ /* 0x000fe200008e06ff */
[----:B------:R-:W-:Y:S01]  /*1bc50*/  IADD3 R103, PT, PT, R61, R7, RZ ;  /* 0x000000073d677210 */ /* 0x000fe20007ffe0ff */
[----:B------:R-:W-:-:S04]  /*1bc60*/  IMAD.WIDE.U32 R52, R89, R75, R52 ;  /* 0x0000004b59347225 */ /* 0x000fc800078e0034 */
[----:B------:R-:W-:Y:S01]  /*1bc70*/  IMAD.X R51, RZ, RZ, RZ, P2 ;  /* 0x000000ffff337224 */ /* 0x000fe200010e06ff */
[----:B------:R-:W-:Y:S01]  /*1bc80*/  IADD3 R6, P2, PT, R101, R6, RZ ;  /* 0x0000000665067210 */ /* 0x000fe20007f5e0ff */
[----:B------:R-:W-:Y:S01]  /*1bc90*/  IMAD.IADD R69, R2, 0x1, R69 ;  /* 0x0000000102457824 */ /* 0x000fe200078e0245 */
[----:B------:R-:W-:Y:S01]  /*1bca0*/  IADD3 R53, PT, PT, R8, R53, RZ ;  /* 0x0000003508357210 */ /* 0x000fe20007ffe0ff */
[----:B------:R-:W-:Y:S02]  /*1bcb0*/  IMAD.IADD R100, R0, 0x1, R55 ;  /* 0x0000000100647824 */ /* 0x000fe400078e0237 */
[----:B------:R-:W-:Y:S01]  /*1bcc0*/  IMAD.X R55, RZ, RZ, RZ, P0 ;  /* 0x000000ffff377224 */ /* 0x000fe200000e06ff */
[----:B------:R-:W-:Y:S01]  /*1bcd0*/  IADD3 R52, P1, PT, R69, R52, RZ ;  /* 0x0000003445347210 */ /* 0x000fe20007f3e0ff */
[----:B------:R-:W-:-:S04]  /*1bce0*/  IMAD.WIDE.U32 R56, R76, R76, R56 ;  /* 0x0000004c4c387225 */ /* 0x000fc800078e0038 */
[----:B------:R-:W-:Y:S01]  /*1bcf0*/  IMAD.WIDE.U32 R50, R97, R48, R50 ;  /* 0x0000003061327225 */ /* 0x000fe200078e0032 */
[----:B------:R-:W-:Y:S02]  /*1bd00*/  IADD3 R68, P0, PT, R53, R56, RZ ;  /* 0x0000003835447210 */ /* 0x000fe40007f1e0ff */
[----:B------:R-:W-:Y:S01]  /*1bd10*/  IADD3.X R53, PT, PT, RZ, RZ, RZ, P1, !PT ;  /* 0x000000ffff357210 */ /* 0x000fe20000ffe4ff */
[----:B------:R-:W-:Y:S01]  /*1bd20*/  IMAD.WIDE.U32 R54, R83, R71, R54 ;  /* 0x0000004753367225 */ /* 0x000fe200078e0036 */
[----:B------:R-:W-:Y:S02]  /*1bd30*/  IADD3 R50, P3, PT, R105, R50, RZ ;  /* 0x0000003269327210 */ /* 0x000fe40007f7e0ff */
[----:B------:R-:W-:Y:S01]  /*1bd40*/  IADD3 R105, PT, PT, R58, R51, RZ ;  /* 0x000000333a697210 */ /* 0x000fe20007ffe0ff */
[----:B------:R-:W-:Y:S02]  /*1bd50*/  IMAD.IADD R57, R67, 0x1, R57 ;  /* 0x0000000143397824 */ /* 0x000fe400078e0239 */
[----:B------:R-:W-:-:S02]  /*1bd60*/  IMAD.X R7, RZ, RZ, RZ, P2 ;  /* 0x000000ffff077224 */ /* 0x000fc400010e06ff */
[----:B------:R-:W-:Y:S01]  /*1bd70*/  IMAD.IADD R51, R2, 0x1, R55 ;  /* 0x0000000102337824 */ /* 0x000fe200078e0237 */
[----:B------:R-:W-:Y:S01]  /*1bd80*/  IADD3 R56, P2, PT, R57, R54, RZ ;  /* 0x0000003639387210 */ /* 0x000fe20007f5e0ff */
[----:B------:R-:W-:-:S03]  /*1bd90*/  IMAD.WIDE.U32 R54, R72, R44, R6 ;  /* 0x0000002c48367225 */ /* 0x000fc600078e0006 */
[----:B------:R-:W-:Y:S01]  /*1bda0*/  IADD3 R6, P1, PT, R51, R100, RZ ;  /* 0x0000006433067210 */ /* 0x000fe20007f3e0ff */
[----:B------:R-:W-:Y:S01]  /*1bdb0*/  IMAD.IADD R7, R64, 0x1, R107 ;  /* 0x0000000140077824 */ /* 0x000fe200078e026b */
[----:B------:R-:W-:Y:S01]  /*1bdc0*/  IADD3.X R51, PT, PT, RZ, RZ, RZ, P3, !PT ;  /* 0x000000ffff337210 */ /* 0x000fe20001ffe4ff */
[----:B------:R-:W-:-:S04]  /*1bdd0*/  IMAD.WIDE.U32 R52, R73, R71, R52 ;  /* 0x0000004749347225 */ /* 0x000fc800078e0034 */
[----:B------:R-:W-:Y:S01]  /*1bde0*/  IMAD.X R69, RZ, RZ, RZ, P0 ;  /* 0x000000ffff457224 */ /* 0x000fe200000e06ff */
[----:B------:R-:W-:Y:S01]  /*1bdf0*/  IADD3 R54, P0, PT, R7, R54, RZ ;  /* 0x0000003607367210 */ /* 0x000fe20007f1e0ff */
[----:B------:R-:W-:Y:S02]  /*1be00*/  IMAD.IADD R7, R2, 0x1, R53 ;  /* 0x0000000102077824 */ /* 0x000fe400078e0235 */
[----:B------:R-:W-:Y:S02]  /*1be10*/  HFMA2 R53, -RZ, RZ, 0, 0 ;  /* 0x00000000ff357431 */ /* 0x000fe400000001ff */
[----:B------:R-:W-:Y:S02]  /*1be20*/  IMAD.X R57, RZ, RZ, RZ, P2 ;  /* 0x000000ffff397224 */ /* 0x000fe400010e06ff */
[----:B------:R-:W-:-:S04]  /*1be30*/  IMAD.WIDE.U32 R68, R83, R75, R68 ;  /* 0x0000004b53447225 */ /* 0x000fc800078e0044 */
[----:B------:R-:W-:Y:S01]  /*1be40*/  IMAD.WIDE.U32 R56, R76, R75, R56 ;  /* 0x0000004b4c387225 */ /* 0x000fe200078e0038 */
[----:B------:R-:W-:-:S03]  /*1be50*/  IADD3 R68, P3, PT, R7, R68, RZ ;  /* 0x0000004407447210 */ /* 0x000fc60007f7e0ff */
        /* <DEDUP_REMOVED lines=8> */
[----:B------:R-:W-:-:S03]  /*1bee0*/  IADD3.X R53, PT, PT, RZ, RZ, RZ, P3, !PT ;  /* 0x000000ffff357210 */ /* 0x000fc60001ffe4ff */
[----:B------:R-:W-:Y:S01]  /*1bef0*/  IMAD.X R7, RZ, RZ, RZ, P1 ;  /* 0x000000ffff077224 */ /* 0x000fe200008e06ff */
[----:B------:R-:W-:Y:S01]  /*1bf00*/  IADD3 R68, P3, PT, R55, R68, RZ ;  /* 0x0000004437447210 */ /* 0x000fe20007f7e0ff */
[----:B------:R-:W-:-:S04]  /*1bf10*/  IMAD.WIDE.U32 R50, R88, R47, R50 ;  /* 0x0000002f58327225 */ /* 0x000fc800078e0032 */
[----:B------:R-:W-:Y:S01]  /*1bf20*/  IMAD.IADD R57, R8, 0x1, R57 ;  /* 0x0000000108397824 */ /* 0x000fe200078e0239 */
[----:B------:R-:W-:Y:S01]  /*1bf30*/  IADD3 R50, P4, PT, R103, R50, RZ ;  /* 0x0000003267327210 */ /* 0x000fe20007f9e0ff */
[----:B------:R-:W-:Y:S01]  /*1bf40*/  IMAD.WIDE.U32 R6, R3, R83, R6 ;  /* 0x0000005303067225 */ /* 0x000fe200078e0006 */
[----:B------:R-:W-:-:S03]  /*1bf50*/  IADD3 R103, PT, PT, R59, R51, RZ ;  /* 0x000000333b677210 */ /* 0x000fc60007ffe0ff */
[----:B------:R-:W-:Y:S01]  /*1bf60*/  IMAD.X R55, RZ, RZ, RZ, P0 ;  /* 0x000000ffff377224 */ /* 0x000fe200000e06ff */
[----:B------:R-:W-:Y:S01]  /*1bf70*/  IADD3 R6, P1, PT, R57, R6, RZ ;  /* 0x0000000639067210 */ /* 0x000fe20007f3e0ff */
[----:B------:R-:W-:Y:S01]  /*1bf80*/  IMAD.X R51, RZ, RZ, RZ, P4 ;  /* 0x000000ffff337224 */ /* 0x000fe200020e06ff */
[----:B------:R-:W-:Y:S01]  /*1bf90*/  IADD3.X R57, PT, PT, RZ, RZ, RZ, P2, !PT ;  /* 0x000000ffff397210 */ /* 0x000fe200017fe4ff */
[----:B------:R-:W-:-:S04]  /*1bfa0*/  IMAD.WIDE.U32 R54, R70, R43, R54 ;  /* 0x0000002b46367225 */ /* 0x000fc800078e0036 */
[----:B------:R-:W-:Y:S01]  /*1bfb0*/  IMAD.WIDE.U32 R52, R97, R49, R52 ;  /* 0x0000003161347225 */ /* 0x000fe200078e0034 */
[----:B------:R-:W-:-:S03]  /*1bfc0*/  IADD3 R99, PT, PT, R63, R55, RZ ;  /* 0x000000373f637210 */ /* 0x000fc60007ffe0ff */
[----:B------:R-:W-:Y:S01]  /*1bfd0*/  IMAD.IADD R69, R2, 0x1, R69 ;  /* 0x0000000102457824 */ /* 0x000fe200078e0245 */
[----:B------:R-:W-:Y:S01]  /*1bfe0*/  IADD3 R52, P2, PT, R103, R52, RZ ;  /* 0x0000003467347210 */ /* 0x000fe20007f5e0ff */
[----:B------:R-:W-:Y:S02]  /*1bff0*/  IMAD R97, R54, R65, RZ ;  /* 0x0000004136617224 */ /* 0x000fe400078e02ff */
[----:B------:R-:W-:-:S04]  /*1c000*/  IMAD.WIDE.U32 R56, R76, R75, R56 ;  /* 0x0000004b4c387225 */ /* 0x000fc800078e0038 */
[----:B------:R-:W-:Y:S02]  /*1c010*/  IMAD.MOV.U32 R55, RZ, RZ, RZ ;  /* 0x000000ffff377224 */ /* 0x000fe400078e00ff */
[----:B------:R-:W-:-:S04]  /*1c020*/  IMAD.WIDE.U32 R50, R80, R46, R50 ;  /* 0x0000002e50327225 */ /* 0x000fc800078e0032 */
[----:B------:R-:W-:Y:S01]  /*1c030*/  IMAD.IADD R105, R78, 0x1, R7 ;  /* 0x000000014e697824 */ /* 0x000fe200078e0207 */
[----:B------:R-:W-:Y:S01]  /*1c040*/  IADD3 R50, P4, PT, R101, R50, RZ ;  /* 0x0000003265327210 */ /* 0x000fe20007f9e0ff */
[----:B------:R-:W-:Y:S01]  /*1c050*/  IMAD.HI.U32 R107, R97, R42, R54 ;  /* 0x0000002a616b7227 */ /* 0x000fe200078e0036 */
[----:B------:R-:W-:Y:S02]  /*1c060*/  IADD3 R54, P0, PT, R69, R56, RZ ;  /* 0x0000003845367210 */ /* 0x000fe40007f1e0ff */
[----:B------:R-:W-:Y:S01]  /*1c070*/  IADD3.X R69, PT, PT, RZ, RZ, RZ, P3, !PT ;  /* 0x000000ffff457210 */ /* 0x000fe20001ffe4ff */
[----:B------:R-:W-:Y:S02]  /*1c080*/  IMAD.X R7, RZ, RZ, RZ, P1 ;  /* 0x000000ffff077224 */ /* 0x000fe400008e06ff */
[----:B------:R-:W-:Y:S02]  /*1c090*/  IMAD.IADD R57, R8, 0x1, R57 ;  /* 0x0000000108397824 */ /* 0x000fe400078e0239 */
[----:B------:R-:W-:-:S04]  /*1c0a0*/  IMAD.WIDE.U32 R6, R76, R71, R6 ;  /* 0x000000474c067225 */ /* 0x000fc800078e0006 */
[----:B------:R-:W-:Y:S01]  /*1c0b0*/  IMAD.IADD R53, R41, 0x1, R53 ;  /* 0x0000000129357824 */ /* 0x000fe200078e0235 */
[----:B------:R-:W-:Y:S01]  /*1c0c0*/  IADD3 R6, P3, PT, R57, R6, RZ ;  /* 0x0000000639067210 */ /* 0x000fe20007f7e0ff */
[----:B------:R-:W-:Y:S01]  /*1c0d0*/  IMAD.WIDE.U32 R68, R3, R73, R68 ;  /* 0x0000004903447225 */ /* 0x000fe200078e0044 */
[----:B------:R-:W-:-:S03]  /*1c0e0*/  IADD3 R56, PT, PT, R2, R7, RZ ;  /* 0x0000000702387210 */ /* 0x000fc60007ffe0ff */
[----:B------:R-:W-:Y:S01]  /*1c0f0*/  IMAD.IADD R101, R60, 0x1, R51 ;  /* 0x000000013c657824 */ /* 0x000fe200078e0233 */
[----:B------:R-:W-:Y:S01]  /*1c100*/  IADD3 R56, P1, PT, R56, R105, RZ ;  /* 0x0000006938387210 */ /* 0x000fe20007f3e0ff */
[----:B------:R-:W-:Y:S02]  /*1c110*/  IMAD.X R51, RZ, RZ, RZ, P4 ;  /* 0x000000ffff337224 */ /* 0x000fe400020e06ff */
[----:B------:R-:W-:Y:S01]  /*1c120*/  IMAD.X R55, RZ, RZ, RZ, P0 ;  /* 0x000000ffff377224 */ /* 0x000fe200000e06ff */
[----:B------:R-:W-:Y:S01]  /*1c130*/  IADD3 R98, P0, PT, R53, R68, RZ ;  /* 0x0000004435627210 */ /* 0x000fe20007f1e0ff */
[----:B------:R-:W-:Y:S01]  /*1c140*/  IMAD.WIDE.U32 R50, R72, R45, R50 ;  /* 0x0000002d48327225 */ /* 0x000fe200078e0032 */
[----:B------:R-:W-:-:S03]  /*1c150*/  IADD3.X R53, PT, PT, RZ, RZ, RZ, P2, !PT ;  /* 0x000000ffff357210 */ /* 0x000fc600017fe4ff */
[----:B------:R-:W-:Y:S01]  /*1c160*/  IMAD.IADD R5, R5, 0x1, R69 ;  /* 0x0000000105057824 */ /* 0x000fe200078e0245 */
[----:B------:R-:W-:Y:S01]  /*1c170*/  IADD3 R50, P2, PT, R99, R50, RZ ;  /* 0x0000003263327210 */ /* 0x000fe20007f5e0ff */
        /* <DEDUP_REMOVED lines=12> */
[----:B------:R-:W-:Y:S02]  /*1c240*/  IMAD.X R51, RZ, RZ, RZ, P2 ;  /* 0x000000ffff337224 */ /* 0x000fe400010e06ff */
[----:B------:R-:W-:Y:S01]  /*1c250*/  IMAD.WIDE.U32 R56, R3, R76, R56 ;  /* 0x0000004c03387225 */ /* 0x000fe200078e0038 */
[----:B------:R-:W-:Y:S02]  /*1c260*/  IADD3 R6, P4, PT, R53, R98, RZ ;  /* 0x0000006235067210 */ /* 0x000fe40007f9e0ff */
[----:B------:R-:W-:Y:S01]  /*1c270*/  IADD3.X R53, PT, PT, RZ, RZ, RZ, P6, !PT ;  /* 0x000000ffff357210 */ /* 0x000fe200037fe4ff */
[----:B------:R-:W-:Y:S01]  /*1c280*/  IMAD.X R55, RZ, RZ, RZ, P3 ;  /* 0x000000ffff377224 */ /* 0x000fe200018e06ff */
[----:B------:R-:W-:Y:S01]  /*1c290*/  IADD3 R99, PT, PT, R67, R57, RZ ;  /* 0x0000003943637210 */ /* 0x000fe20007ffe0ff */
[----:B------:R-:W-:Y:S01]  /*1c2a0*/  IMAD.IADD R5, R64, 0x1, R107 ;  /* 0x0000000140057824 */ /* 0x000fe200078e026b */
[----:B------:R-:W-:Y:S01]  /*1c2b0*/  IADD3 R56, P5, PT, R7, R56, RZ ;  /* 0x0000003807387210 */ /* 0x000fe20007fbe0ff */
[----:B------:R-:W-:-:S04]  /*1c2c0*/  IMAD.WIDE.U32 R50, R70, R44, R50 ;  /* 0x0000002c46327225 */ /* 0x000fc800078e0032 */
[----:B------:R-:W-:Y:S01]  /*1c2d0*/  IMAD.WIDE.U32 R54, R3, R89, R54 ;  /* 0x0000005903367225 */ /* 0x000fe200078e0036 */
[----:B------:R-:W-:-:S03]  /*1c2e0*/  IADD3 R50, P3, PT, R5, R50, RZ ;  /* 0x0000003205327210 */ /* 0x000fc60007f7e0ff */
[----:B------:R-:W-:Y:S02]  /*1c2f0*/  IMAD.X R57, RZ, RZ, RZ, P0 ;  /* 0x000000ffff397224 */ /* 0x000fe400000e06ff */
[----:B------:R-:W-:Y:S02]  /*1c300*/  IMAD.X R69, RZ, RZ, RZ, P1 ;  /* 0x000000ffff457224 */ /* 0x000fe400008e06ff */
[----:B------:R-:W-:Y:S01]  /*1c310*/  IMAD.IADD R5, R62, 0x1, R51 ;  /* 0x000000013e057824 */ /* 0x000fe200078e0233 */
        /* <DEDUP_REMOVED lines=11> */
[----:B------:R-:W-:Y:S01]  /*1c3d0*/  IMAD.WIDE.U32 R56, R75, R71, R56 ;  /* 0x000000474b387225 */ /* 0x000fe200078e0038 */
[----:B------:R-:W-:-:S03]  /*1c3e0*/  IADD3 R6, P4, PT, R53, R6, RZ ;  /* 0x0000000635067210 */ /* 0x000fc60007f9e0ff */
[C---:B------:R-:W-:Y:S02]  /*1c3f0*/  IMAD.IADD R69, R2.reuse, 0x1, R69 ;  /* 0x0000000102457824 */ /* 0x040fe400078e0245 */
[----:B------:R-:W-:Y:S02]  /*1c400*/  IMAD.X R53, RZ, RZ, RZ, P0 ;  /* 0x000000ffff357224 */ /* 0x000fe400000e06ff */
[----:B------:R-:W-:Y:S01]  /*1c410*/  IMAD.IADD R88, R41, 0x1, R7 ;  /* 0x0000000129587824 */ /* 0x000fe200078e0207 */
[----:B------:R-:W-:Y:S01]  /*1c420*/  IADD3 R54, P5, PT, R69, R56, RZ ;  /* 0x0000003845367210 */ /* 0x000fe20007fbe0ff */
[----:B------:R-:W-:Y:S01]  /*1c430*/  IMAD.X R69, RZ, RZ, RZ, P1 ;  /* 0x000000ffff457224 */ /* 0x000fe200008e06ff */
[----:B------:R-:W-:Y:S01]  /*1c440*/  IADD3 R56, PT, PT, R2, R57, RZ ;  /* 0x0000003902387210 */ /* 0x000fe20007ffe0ff */
[----:B------:R-:W-:Y:S01]  /*1c450*/  IMAD.WIDE.U32 R52, R72, R46, R52 ;  /* 0x0000002e48347225 */ /* 0x000fe200078e0034 */
[----:B------:R-:W-:Y:S02]  /*1c460*/  IADD3 R88, P0, PT, R88, R55, RZ ;  /* 0x0000003758587210 */ /* 0x000fe40007f1e0ff */
[----:B------:R-:W-:Y:S01]  /*1c470*/  IADD3 R56, P1, PT, R56, R99, RZ ;  /* 0x0000006338387210 */ /* 0x000fe20007f3e0ff */
[----:B------:R-:W-:Y:S01]  /*1c480*/  IMAD.X R7, RZ, RZ, RZ, P4 ;  /* 0x000000ffff077224 */ /* 0x000fe200020e06ff */
[----:B------:R-:W-:Y:S01]  /*1c490*/  IADD3 R52, P3, PT, R5, R52, RZ ;  /* 0x0000003405347210 */ /* 0x000fe20007f7e0ff */
[----:B------:R-:W-:Y:S01]  /*1c4a0*/  IMAD.WIDE.U32 R50, R97, R43, R50 ;  /* 0x0000002b61327225 */ /* 0x000fe200078e0032 */
[----:B------:R-:W-:-:S03]  /*1c4b0*/  IADD3.X R57, PT, PT, RZ, RZ, RZ, P1, !PT ;  /* 0x000000ffff397210 */ /* 0x000fc60000ffe4ff */
[----:B------:R-:W-:Y:S01]  /*1c4c0*/  IMAD.WIDE.U32 R68, R3, R83, R68 ;  /* 0x0000005303447225 */ /* 0x000fe200078e0044 */
[----:B------:R-:W-:-:S03]  /*1c4d0*/  IADD3 R5, PT, PT, R63, R51, RZ ;  /* 0x000000333f057210 */ /* 0x000fc60007ffe0ff */
[----:B------:R-:W-:Y:S02]  /*1c4e0*/  IMAD.X R55, RZ, RZ, RZ, P5 ;  /* 0x000000ffff377224 */ /* 0x000fe400028e06ff */
[----:B------:R-:W-:-:S04]  /*1c4f0*/  IMAD.WIDE.U32 R6, R80, R48, R6 ;  /* 0x0000003050067225 */ /* 0x000fc800078e0006 */
[----:B------:R-:W-:Y:S02]  /*1c500*/  IMAD R0, R50, R65, RZ ;  /* 0x0000004132007224 */ /* 0x000fe400078e02ff */
[----:B------:R-:W-:Y:S02]  /*1c510*/  IMAD.MOV.U32 R51, RZ, RZ, RZ ;  /* 0x000000ffff337224 */ /* 0x000fe400078e00ff */
[----:B------:R-:W-:Y:S02]  /*1c520*/  IMAD.IADD R69, R78, 0x1, R69 ;  /* 0x000000014e457824 */ /* 0x000fe400078e0245 */
[----:B------:R-:W-:-:S04]  /*1c530*/  IMAD.WIDE.U32 R54, R75, R71, R54 ;  /* 0x000000474b367225 */ /* 0x000fc800078e0036 */
[----:B------:R-:W-:Y:S02]  /*1c540*/  IMAD.IADD R7, R58, 0x1, R7 ;  /* 0x000000013a077824 */ /* 0x000fe400078e0207 */
[----:B------:R-:W-:Y:S02]  /*1c550*/  IMAD.IADD R53, R60, 0x1, R53 ;  /* 0x000000013c357824 */ /* 0x000fe400078e0235 */
[----:B------:R-:W-:Y:S01]  /*1c560*/  IMAD.HI.U32 R83, R0, R42, R50 ;  /* 0x0000002a00537227 */ /* 0x000fe200078e0032 */
[----:B------:R-:W-:Y:S02]  /*1c570*/  IADD3 R50, P1, PT, R69, R54, RZ ;  /* 0x0000003645327210 */ /* 0x000fe40007f3e0ff */
[----:B------:R-:W-:Y:S01]  /*1c580*/  IADD3 R54, P6, PT, R7, R88, RZ ;  /* 0x0000005807367210 */ /* 0x000fe20007fde0ff */
[----:B------:R-:W-:Y:S01]  /*1c590*/  IMAD.IADD R55, R2, 0x1, R55 ;  /* 0x0000000102377824 */ /* 0x000fe200078e0237 */
[----:B------:R-:W-:Y:S01]  /*1c5a0*/  IADD3 R6, P4, PT, R53, R6, RZ ;  /* 0x0000000635067210 */ /* 0x000fe20007f9e0ff */
[----:B------:R-:W-:Y:S01]  /*1c5b0*/  IMAD.WIDE.U32 R56, R3, R75, R56 ;  /* 0x0000004b03387225 */ /* 0x000fe200078e0038 */
[----:B------:R-:W-:-:S02]  /*1c5c0*/  IADD3.X R51, PT, PT, RZ, RZ, RZ, P2, !PT ;  /* 0x000000ffff337210 */ /* 0x000fc400017fe4ff */
[----:B------:R-:W-:Y:S01]  /*1c5d0*/  IADD3.X R53, PT, PT, RZ, RZ, RZ, P3, !PT ;  /* 0x000000ffff357210 */ /* 0x000fe20001ffe4ff */
[----:B------:R-:W-:Y:S01]  /*1c5e0*/  IMAD.X R69, RZ, RZ, RZ, P0 ;  /* 0x000000ffff457224 */ /* 0x000fe200000e06ff */
[----:B------:R-:W-:Y:S01]  /*1c5f0*/  IADD3 R56, P5, PT, R55, R56, RZ ;  /* 0x0000003837387210 */ /* 0x000fe20007fbe0ff */
[----:B------:R-:W-:Y:S01]  /*1c600*/  IMAD.X R55, RZ, RZ, RZ, P6 ;  /* 0x000000ffff377224 */ /* 0x000fe200030e06ff */
[----:B------:R-:W-:Y:S01]  /*1c610*/  IADD3 R68, P2, PT, R51, R68, RZ ;  /* 0x0000004433447210 */ /* 0x000fe20007f5e0ff */
[----:B------:R-:W-:Y:S01]  /*1c620*/  IMAD.WIDE.U32 R52, R70, R45, R52 ;  /* 0x0000002d46347225 */ /* 0x000fe200078e0034 */
[----:B------:R-:W-:Y:S02]  /*1c630*/  IADD3.X R7, PT, PT, RZ, RZ, RZ, P4, !PT ;  /* 0x000000ffff077210 */ /* 0x000fe400027fe4ff */
        /* <DEDUP_REMOVED lines=8> */
[----:B------:R-:W-:Y:S02]  /*1c6c0*/  IMAD.IADD R73, R8, 0x1, R57 ;  /* 0x0000000108497824 */ /* 0x000fe400078e0239 */
[----:B------:R-:W-:-:S04]  /*1c6d0*/  IMAD.WIDE.U32 R6, R72, R47, R6 ;  /* 0x0000002f48067225 */ /* 0x000fc800078e0006 */
[----:B------:R-:W-:Y:S02]  /*1c6e0*/  IMAD.IADD R53, R61, 0x1, R53 ;  /* 0x000000013d357824 */ /* 0x000fe400078e0235 */
[----:B------:R-:W-:Y:S01]  /*1c6f0*/  IMAD.X R57, RZ, RZ, RZ, P5 ;  /* 0x000000ffff397224 */ /* 0x000fe200028e06ff */
        /* <DEDUP_REMOVED lines=9> */
[----:B------:R-:W-:Y:S01]  /*1c790*/  IADD3 R50, P1, PT, R7, R54, RZ ;  /* 0x0000003607327210 */ /* 0x000fe20007f3e0ff */
[----:B------:R-:W-:Y:S01]  /*1c7a0*/  IMAD.WIDE.U32 R52, R97, R44, R52 ;  /* 0x0000002c61347225 */ /* 0x000fe200078e0034 */
[----:B------:R-:W-:-:S02]  /*1c7b0*/  IADD3 R54, P6, PT, R67, R56, RZ ;  /* 0x0000003843367210 */ /* 0x000fc40007fde0ff */
[----:B------:R-:W-:Y:S01]  /*1c7c0*/  IADD3.X R7, PT, PT, RZ, RZ, RZ, P4, !PT ;  /* 0x000000ffff077210 */ /* 0x000fe200027fe4ff */
[----:B------:R-:W-:Y:S01]  /*1c7d0*/  IMAD.IADD R5, R64, 0x1, R83 ;  /* 0x0000000140057824 */ /* 0x000fe200078e0253 */
        /* <DEDUP_REMOVED lines=16> */
[----:B------:R-:W-:Y:S02]  /*1c8e0*/  IMAD.IADD R51, R58, 0x1, R51 ;  /* 0x000000013a337824 */ /* 0x000fe400078e0233 */
[----:B------:R-:W-:Y:S01]  /*1c8f0*/  IMAD.X R7, RZ, RZ, RZ, P1 ;  /* 0x000000ffff077224 */ /* 0x000fe200008e06ff */
[----:B------:R-:W-:Y:S01]  /*1c900*/  IADD3 R55, P1, PT, R55, R8, RZ ;  /* 0x0000000837377210 */ /* 0x000fe20007f3e0ff */
[----:B------:R-:W-:Y:S01]  /*1c910*/  IMAD.WIDE.U32 R52, R0, R43, R52 ;  /* 0x0000002b00347225 */ /* 0x000fe200078e0034 */
[----:B------:R-:W-:-:S02]  /*1c920*/  IADD3.X R8, PT, PT, RZ, RZ, RZ, P4, !PT ;  /* 0x000000ffff087210 */ /* 0x000fc400027fe4ff */
[----:B------:R-:W-:Y:S01]  /*1c930*/  IADD3 R54, P3, PT, R51, R76, RZ ;  /* 0x0000004c33367210 */ /* 0x000fe20007f7e0ff */
[----:B------:R-:W-:Y:S01]  /*1c940*/  IMAD.WIDE.U32 R6, R97, R45, R6 ;  /* 0x0000002d61067225 */ /* 0x000fe200078e0006 */
[----:B------:R-:W-:Y:S02]  /*1c950*/  IADD3 R8, P4, PT, R8, R55, RZ ;  /* 0x0000003708087210 */ /* 0x000fe40007f9e0ff */
[----:B------:R-:W-:Y:S01]  /*1c960*/  IADD3.X R55, PT, PT, RZ, RZ, RZ, P3, !PT ;  /* 0x000000ffff377210 */ /* 0x000fe20001ffe4ff */
[----:B------:R-:W-:Y:S02]  /*1c970*/  IMAD.X R51, RZ, RZ, RZ, P5 ;  /* 0x000000ffff337224 */ /* 0x000fe400028e06ff */
[----:B------:R-:W-:Y:S02]  /*1c980*/  IMAD.IADD R56, R2, 0x1, R57 ;  /* 0x0000000102387824 */ /* 0x000fe400078e0239 */
[----:B------:R-:W-:Y:S01]  /*1c990*/  IMAD.IADD R5, R63, 0x1, R53 ;  /* 0x000000013f057824 */ /* 0x000fe200078e0235 */
[----:B------:R-:W-:Y:S01]  /*1c9a0*/  MOV R53, RZ ;  /* 0x000000ff00357202 */ /* 0x000fe20000000f00 */
[----:B------:R-:W-:Y:S01]  /*1c9b0*/  IMAD.IADD R7, R61, 0x1, R7 ;  /* 0x000000013d077824 */ /* 0x000fe200078e0207 */
        /* <DEDUP_REMOVED lines=8> */
[----:B------:R-:W-:Y:S01]  /*1ca40*/  IMAD.X R57, RZ, RZ, RZ, P2 ;  /* 0x000000ffff397224 */ /* 0x000fe200010e06ff */
[----:B------:R-:W-:Y:S01]  /*1ca50*/  IADD3 R54, P3, PT, R51, R54, RZ ;  /* 0x0000003633367210 */ /* 0x000fe20007f7e0ff */
[----:B------:R-:W-:-:S04]  /*1ca60*/  IMAD.HI.U32 R53, R5, R42, R52 ;  /* 0x0000002a05357227 */ /* 0x000fc800078e0034 */
[----:B------:R-:W-:Y:S01]  /*1ca70*/  IMAD.X R51, RZ, RZ, RZ, P5 ;  /* 0x000000ffff337224 */ /* 0x000fe200028e06ff */
[----:B------:R-:W-:Y:S01]  /*1ca80*/  IADD3 R53, PT, PT, R64, R53, RZ ;  /* 0x0000003540357210 */ /* 0x000fe20007ffe0ff */
[----:B------:R-:W-:Y:S02]  /*1ca90*/  IMAD.IADD R69, R41, 0x1, R55 ;  /* 0x0000000129457824 */ /* 0x000fe400078e0237 */
[----:B------:R-:W-:-:S03]  /*1caa0*/  IMAD.WIDE.U32 R56, R3, R71, R56 ;  /* 0x0000004703387225 */ /* 0x000fc600078e0038 */
[----:B------:R-:W-:Y:S01]  /*1cab0*/  IADD3 R69, P2, PT, R69, R68, RZ ;  /* 0x0000004445457210 */ /* 0x000fe20007f5e0ff */
[----:B------:R-:W-:Y:S01]  /*1cac0*/  IMAD.WIDE.U32 R6, R0, R44, R6 ;  /* 0x0000002c00067225 */ /* 0x000fe200078e0006 */
[----:B------:R-:W-:Y:S02]  /*1cad0*/  IADD3 R52, P6, PT, R67, R56, RZ ;  /* 0x0000003843347210 */ /* 0x000fe40007fde0ff */
[----:B------:R-:W-:Y:S01]  /*1cae0*/  IADD3.X R73, PT, PT, RZ, RZ, RZ, P2, !PT ;  /* 0x000000ffff497210 */ /* 0x000fe200017fe4ff */
[----:B------:R-:W-:Y:S01]  /*1caf0*/  IMAD.X R55, RZ, RZ, RZ, P3 ;  /* 0x000000ffff377224 */ /* 0x000fe200018e06ff */
[----:B------:R-:W-:Y:S01]  /*1cb00*/  IADD3 R6, P5, PT, R53, R6, RZ ;  /* 0x0000000635067210 */ /* 0x000fe20007fbe0ff */
[----:B------:R-:W-:Y:S01]  /*1cb10*/  IMAD.WIDE.U32 R50, R97, R46, R50 ;  /* 0x0000002e61327225 */ /* 0x000fe200078e0032 */
[----:B------:R-:W-:-:S03]  /*1cb20*/  IADD3.X R53, PT, PT, RZ, RZ, RZ, P6, !PT ;  /* 0x000000ffff357210 */ /* 0x000fc600037fe4ff */
        /* <DEDUP_REMOVED lines=11> */
[----:B------:R-:W-:Y:S01]  /*1cbe0*/  IADD3 R53, PT, PT, R2, R53, RZ ;  /* 0x0000003502357210 */ /* 0x000fe20007ffe0ff */
        /* <DEDUP_REMOVED lines=19> */
[----:B------:R-:W-:-:S03]  /*1cd20*/  IMAD.WIDE.U32 R50, R5, R44, R50 ;  /* 0x0000002c05327225 */ /* 0x000fc600078e0032 */
[----:B------:R-:W-:Y:S01]  /*1cd30*/  IADD3 R75, P0, PT, R75, R52, RZ ;  /* 0x000000344b4b7210 */ /* 0x000fe20007f1e0ff */
[----:B------:R-:W-:Y:S01]  /*1cd40*/  IMAD.WIDE.U32 R54, R0, R46, R54 ;  /* 0x0000002e00367225 */ /* 0x000fe200078e0036 */
[----:B------:R-:W-:-:S03]  /*1cd50*/  MOV R78, R50 ;  /* 0x00000032004e7202 */ /* 0x000fc60000000f00 */
[----:B------:R-:W-:Y:S01]  /*1cd60*/  IMAD.WIDE.U32 R70, R97, R48, R68 ;  /* 0x0000003061467225 */ /* 0x000fe200078e0044 */
[----:B------:R-:W-:-:S03]  /*1cd70*/  IADD3 R69, P2, PT, R8, R73, RZ ;  /* 0x0000004908457210 */ /* 0x000fc60007f5e0ff */
[----:B------:R-:W-:Y:S01]  /*1cd80*/  IMAD.IADD R67, R62, 0x1, R51 ;  /* 0x000000013e437824 */ /* 0x000fe200078e0233 */
[----:B------:R-:W-:Y:S01]  /*1cd90*/  IADD3 R56, PT, PT, R58, R71, RZ ;  /* 0x000000473a387210 */ /* 0x000fe20007ffe0ff */
[----:B------:R-:W-:Y:S01]  /*1cda0*/  IMAD.IADD R55, R60, 0x1, R55 ;  /* 0x000000013c377824 */ /* 0x000fe200078e0237 */
[----:B------:R-:W-:Y:S01]  /*1cdb0*/  IADD3.X R71, PT, PT, RZ, RZ, RZ, P3, !PT ;  /* 0x000000ffff477210 */ /* 0x000fe20001ffe4ff */
[----:B------:R-:W-:Y:S01]  /*1cdc0*/  IMAD.X R8, RZ, RZ, RZ, P4 ;  /* 0x000000ffff087224 */ /* 0x000fe200020e06ff */
[----:B------:R-:W-:Y:S02]  /*1cdd0*/  IADD3 R68, P5, PT, R67, R54, RZ ;  /* 0x0000003643447210 */ /* 0x000fe40007fbe0ff */
[----:B------:R-:W-:Y:S01]  /*1cde0*/  IADD3 R54, P6, PT, R55, R70, RZ ;  /* 0x0000004637367210 */ /* 0x000fe20007fde0ff */
[----:B------:R-:W-:Y:S01]  /*1cdf0*/  IMAD.IADD R70, R2, 0x1, R57 ;  /* 0x0000000102467824 */ /* 0x000fe200078e0239 */
[----:B------:R-:W-:Y:S01]  /*1ce00*/  IADD3 R56, P4, PT, R56, R69, RZ ;  /* 0x0000004538387210 */ /* 0x000fe20007f9e0ff */
[----:B------:R-:W-:Y:S01]  /*1ce10*/  IMAD.X R69, RZ, RZ, RZ, P5 ;  /* 0x000000ffff457224 */ /* 0x000fe200028e06ff */
[----:B------:R-:W-:Y:S01]  /*1ce20*/  IADD3.X R55, PT, PT, RZ, RZ, RZ, P6, !PT ;  /* 0x000000ffff377210 */ /* 0x000fe200037fe4ff */
[----:B------:R-:W-:Y:S01]  /*1ce30*/  IMAD.X R2, RZ, RZ, RZ, P2 ;  /* 0x000000ffff027224 */ /* 0x000fe200010e06ff */
[----:B------:R-:W-:Y:S01]  /*1ce40*/  IADD3 R8, P5, PT, R8, R75, RZ ;  /* 0x0000004b08087210 */ /* 0x000fe20007fbe0ff */
[----:B------:R-:W-:-:S03]  /*1ce50*/  IMAD.WIDE.U32 R68, R5, R45, R68 ;  /* 0x0000002d05447225 */ /* 0x000fc600078e0044 */
[----:B------:R-:W-:Y:S01]  /*1ce60*/  IADD3 R71, P3, PT, R71, R8, RZ ;  /* 0x0000000847477210 */ /* 0x000fe20007f7e0ff */
[----:B------:R-:W-:Y:S02]  /*1ce70*/  IMAD.X R57, RZ, RZ, RZ, P4 ;  /* 0x000000ffff397224 */ /* 0x000fe400020e06ff */
[----:B------:R-:W-:-:S04]  /*1ce80*/  IMAD.WIDE.U32 R54, R0, R47, R54 ;  /* 0x0000002f00367225 */ /* 0x000fc800078e0036 */
[----:B------:R-:W-:Y:S02]  /*1ce90*/  IMAD.IADD R73, R61, 0x1, R69 ;  /* 0x000000013d497824 */ /* 0x000fe400078e0245 */
[----:B------:R-:W-:-:S03]  /*1cea0*/  IMAD.WIDE.U32 R56, R97, R49, R56 ;  /* 0x0000003161387225 */ /* 0x000fc600078e0038 */
[----:B------:R-:W-:Y:S01]  /*1ceb0*/  IADD3 R52, P6, PT, R73, R54, RZ ;  /* 0x0000003649347210 */ /* 0x000fe20007fde0ff */
[----:B------:R-:W-:Y:S02]  /*1cec0*/  IMAD.IADD R55, R59, 0x1, R55 ;  /* 0x000000013b377824 */ /* 0x000fe400078e0237 */
[----:B------:R-:W-:Y:S02]  /*1ced0*/  IMAD.IADD R75, R41, 0x1, R57 ;  /* 0x00000001294b7824 */ /* 0x000fe400078e0239 */
[----:B------:R-:W-:Y:S01]  /*1cee0*/  IMAD.MOV.U32 R76, RZ, RZ, R68 ;  /* 0x000000ffff4c7224 */ /* 0x000fe200078e0044 */
[----:B------:R-:W-:Y:S02]  /*1cef0*/  IADD3 R54, P4, PT, R55, R56, RZ ;  /* 0x0000003837367210 */ /* 0x000fe40007f9e0ff */
[----:B------:R-:W-:Y:S01]  /*1cf00*/  IADD3 R56, P2, PT, R53, R70, RZ ;  /* 0x0000004635387210 */ /* 0x000fe20007f5e0ff */
[----:B------:R-:W-:Y:S01]  /*1cf10*/  IMAD.X R53, RZ, RZ, RZ, P6 ;  /* 0x000000ffff357224 */ /* 0x000fe200030e06ff */
[----:B------:R-:W-:-:S02]  /*1cf20*/  IADD3.X R55, PT, PT, RZ, RZ, RZ, P4, !PT ;  /* 0x000000ffff377210 */ /* 0x000fc400027fe4ff */
[----:B------:R-:W-:Y:S01]  /*1cf30*/  IADD3 R2, P4, PT, R2, R71, RZ ;  /* 0x0000004702027210 */ /* 0x000fe20007f9e0ff */
[----:B------:R-:W-:-:S04]  /*1cf40*/  IMAD.WIDE.U32 R52, R5, R46, R52 ;  /* 0x0000002e05347225 */ /* 0x000fc800078e0034 */
[----:B------:R-:W-:Y:S01]  /*1cf50*/  IMAD.X R57, RZ, RZ, RZ, P2 ;  /* 0x000000ffff397224 */ /* 0x000fe200010e06ff */
[----:B------:R-:W-:Y:S01]  /*1cf60*/  IADD3 R83, PT, PT, R60, R53, RZ ;  /* 0x000000353c537210 */ /* 0x000fe20007ffe0ff */
[----:B------:R-:W-:Y:S01]  /*1cf70*/  IMAD.WIDE.U32 R70, R0, R48, R54 ;  /* 0x0000003000467225 */ /* 0x000fe200078e0036 */
[----:B------:R-:W-:-:S03]  /*1cf80*/  IADD3 R75, P2, PT, R75, R2, RZ ;  /* 0x000000024b4b7210 */ /* 0x000fc60007f5e0ff */
[----:B------:R-:W-:Y:S01]  /*1cf90*/  IMAD.WIDE.U32 R54, R3, R3, R56 ;  /* 0x0000000303367225 */ /* 0x000fe200078e0038 */
[----:B------:R-:W-:-:S03]  /*1cfa0*/  IADD3 R2, P6, PT, R83, R70, RZ ;  /* 0x0000004653027210 */ /* 0x000fc60007fde0ff */
[----:B------:R-:W-:Y:S02]  /*1cfb0*/  IMAD.X R3, RZ, RZ, RZ, P1 ;  /* 0x000000ffff037224 */ /* 0x000fe400008e06ff */
[----:B------:R-:W-:Y:S01]  /*1cfc0*/  IMAD.IADD R8, R58, 0x1, R71 ;  /* 0x000000013a087824 */ /* 0x000fe200078e0247 */
[----:B------:R-:W-:Y:S01]  /*1cfd0*/  IADD3.X R71, PT, PT, RZ, RZ, RZ, P0, !PT ;  /* 0x000000ffff477210 */ /* 0x000fe200007fe4ff */
[----:B------:R-:W-:Y:S01]  /*1cfe0*/  IMAD.X R89, RZ, RZ, RZ, P2 ;  /* 0x000000ffff597224 */ /* 0x000fe200010e06ff */
        /* <DEDUP_REMOVED lines=9> */
[----:B------:R-:W-:Y:S01]  /*1d080*/  MOV R72, R2 ;  /* 0x0000000200487202 */ /* 0x000fe20000000f00 */
[----:B------:R-:W-:Y:S01]  /*1d090*/  IMAD.WIDE.U32 R56, R0, R49, R56 ;  /* 0x0000003100387225 */ /* 0x000fe200078e0038 */
[----:B------:R-:W-:Y:S02]  /*1d0a0*/  IADD3.X R0, PT, PT, RZ, RZ, RZ, P4, !PT ;  /* 0x000000ffff007210 */ /* 0x000fe400027fe4ff */
[----:B------:R-:W-:Y:S01]  /*1d0b0*/  IADD3 R71, P3, PT, R71, R8, RZ ;  /* 0x0000000847477210 */ /* 0x000fe20007f7e0ff */
[----:B------:R-:W-:Y:S02]  /*1d0c0*/  IMAD.IADD R75, R59, 0x1, R3 ;  /* 0x000000013b4b7824 */ /* 0x000fe400078e0203 */
[----:B------:R-:W-:Y:S01]  /*1d0d0*/  IMAD.IADD R4, R4, 0x1, R55 ;  /* 0x0000000104047824 */ /* 0x000fe200078e0237 */
[----:B------:R-:W-:-:S02]  /*1d0e0*/  IADD3 R0, P4, PT, R0, R71, RZ ;  /* 0x0000004700007210 */ /* 0x000fc40007f9e0ff */
[----:B------:R-:W-:-:S03]  /*1d0f0*/  IADD3 R70, P6, PT, R75, R56, RZ ;  /* 0x000000384b467210 */ /* 0x000fc60007fde0ff */
[----:B------:R-:W-:Y:S02]  /*1d100*/  IMAD.X R8, RZ, RZ, RZ, P4 ;  /* 0x000000ffff087224 */ /* 0x000fe400020e06ff */
[----:B------:R-:W-:Y:S01]  /*1d110*/  IMAD.X R71, RZ, RZ, RZ, P6 ;  /* 0x000000ffff477224 */ /* 0x000fe200030e06ff */
[----:B------:R-:W-:Y:S02]  /*1d120*/  IADD3 R89, P6, PT, R89, R0, RZ ;  /* 0x0000000059597210 */ /* 0x000fe40007fde0ff */
[----:B------:R-:W-:Y:S01]  /*1d130*/  IADD3 R0, PT, PT, R41, R57, RZ ;  /* 0x0000003929007210 */ /* 0x000fe20007ffe0ff */
[----:B------:R-:W-:-:S03]  /*1d140*/  IMAD.WIDE.U32 R56, R5, R48, R70 ;  /* 0x0000003005387225 */ /* 0x000fc600078e0046 */
[----:B------:R-:W-:Y:S01]  /*1d150*/  IADD3 R55, P2, PT, R0, R89, RZ ;  /* 0x0000005900377210 */ /* 0x000fe20007f5e0ff */
[----:B------:R-:W-:Y:S01]  /*1d160*/  IMAD.IADD R80, R58, 0x1, R57 ;  /* 0x000000013a507824 */ /* 0x000fe200078e0239 */
[----:B------:R-:W-:Y:S01]  /*1d170*/  IADD3.X R0, PT, PT, RZ, RZ, RZ, P5, !PT ;  /* 0x000000ffff007210 */ /* 0x000fe20002ffe4ff */
[----:B------:R-:W-:Y:S02]  /*1d180*/  IMAD.X R71, RZ, RZ, RZ, P0 ;  /* 0x000000ffff477224 */ /* 0x000fe400000e06ff */
[----:B------:R-:W-:Y:S01]  /*1d190*/  IMAD.MOV.U32 R70, RZ, RZ, R56 ;  /* 0x000000ffff467224 */ /* 0x000fe200078e0038 */
[----:B------:R-:W-:Y:S02]  /*1d1a0*/  IADD3 R54, P0, PT, R80, R55, RZ ;  /* 0x0000003750367210 */ /* 0x000fe40007f1e0ff */
[----:B------:R-:W-:Y:S01]  /*1d1b0*/  IADD3 R0, PT, PT, R0, R4, R71 ;  /* 0x0000000400007210 */ /* 0x000fe20007ffe047 */
[----:B------:R-:W-:Y:S01]  /*1d1c0*/  IMAD.X R4, RZ, RZ, RZ, P1 ;  /* 0x000000ffff047224 */ /* 0x000fe200008e06ff */
[----:B------:R-:W-:Y:S01]  /*1d1d0*/  IADD3.X R71, PT, PT, RZ, RZ, RZ, P3, !PT ;  /* 0x000000ffff477210 */ /* 0x000fe20001ffe4ff */
[----:B------:R-:W-:-:S03]  /*1d1e0*/  IMAD.X R55, RZ, RZ, RZ, P0 ;  /* 0x000000ffff377224 */ /* 0x000fc600000e06ff */
[----:B------:R-:W-:Y:S01]  /*1d1f0*/  IADD3 R0, PT, PT, R71, R0, R4 ;  /* 0x0000000047007210 */ /* 0x000fe20007ffe004 */
[----:B------:R-:W-:Y:S01]  /*1d200*/  IMAD.WIDE.U32 R4, R5, R49, R54 ;  /* 0x0000003105047225 */ /* 0x000fe200078e0036 */
[----:B------:R-:W-:-:S03]  /*1d210*/  IADD3.X R71, PT, PT, RZ, RZ, RZ, P6, !PT ;  /* 0x000000ffff477210 */ /* 0x000fc600037fe4ff */
[----:B------:R-:W-:Y:S01]  /*1d220*/  IMAD.IADD R55, R41, 0x1, R5 ;  /* 0x0000000129377824 */ /* 0x000fe200078e0205 */
[----:B------:R-:W-:Y:S01]  /*1d230*/  IADD3 R0, PT, PT, R71, R0, R8 ;  /* 0x0000000047007210 */ /* 0x000fe20007ffe008 */
[----:B------:R-:W-:Y:S02]  /*1d240*/  IMAD.X R8, RZ, RZ, RZ, P2 ;  /* 0x000000ffff087224 */ /* 0x000fe400010e06ff */
        /* <DEDUP_REMOVED lines=35> */
.L_x_56:
        /* <DEDUP_REMOVED lines=22> */
.L_x_57:
[----:B------:R-:W-:Y:S01]  /*1d5e0*/  SHF.L.U64.HI R2, R54, 0x1, R67 ;  /* 0x0000000136027819 */ /* 0x000fe20000010243 */
[----:B------:R-:W-:Y:S01]  /*1d5f0*/  IMAD.SHL.U32 R7, R72, 0x2, RZ ;  /* 0x0000000248077824 */ /* 0x000fe200078e00ff */
[----:B------:R-:W-:Y:S01]  /*1d600*/  SHF.L.U32 R4, R78, 0x1, RZ ;  /* 0x000000014e047819 */ /* 0x000fe200000006ff */
[----:B------:R-:W-:Y:S01]  /*1d610*/  IMAD.SHL.U32 R50, R76, 0x2, RZ ;  /* 0x000000024c327824 */ /* 0x000fe200078e00ff */
[----:B------:R-:W-:Y:S01]  /*1d620*/  SHF.R.U32.HI R3, RZ, 0x1f, R55 ;  /* 0x0000001fff037819 */ /* 0x000fe20000011637 */
[----:B------:R-:W-:Y:S01]  /*1d630*/  IMAD.SHL.U32 R6, R70, 0x2, RZ ;  /* 0x0000000246067824 */ /* 0x000fe200078e00ff */
[----:B------:R-:W-:Y:S01]  /*1d640*/  LOP3.LUT R2, R2, 0x1, RZ, 0xc0, !PT ;  /* 0x0000000102027812 */ /* 0x000fe200078ec0ff */
[----:B------:R-:W-:Y:S01]  /*1d650*/  IMAD.SHL.U32 R55, R55, 0x2, RZ ;  /* 0x0000000237377824 */ /* 0x000fe200078e00ff */
[----:B------:R-:W-:Y:S01]  /*1d660*/  LOP3.LUT R56, R3, 0xfffffffe, R4, 0xf8, !PT ;  /* 0xfffffffe03387812 */ /* 0x000fe200078ef804 */
[----:B------:R-:W-:Y:S01]  /*1d670*/  IMAD.MOV.U32 R3, RZ, RZ, RZ ;  /* 0x000000ffff037224 */ /* 0x000fe200078e00ff */
[----:B------:R-:W-:-:S02]  /*1d680*/  SHF.L.U64.HI R71, R76, 0x1, R71 ;  /* 0x000000014c477819 */ /* 0x000fc40000010247 */
[----:B------:R-:W-:Y:S01]  /*1d690*/  SHF.L.U64.HI R68, R8, 0x1, R83 ;  /* 0x0000000108447819 */ /* 0x000fe20000010253 */
[----:B------:R-:W-:Y:S01]  /*1d6a0*/  IMAD.WIDE.U32 R4, R0, 0x2, R2 ;  /* 0x0000000200047825 */ /* 0x000fe200078e0002 */
[----:B------:R-:W-:Y:S02]  /*1d6b0*/  SHF.L.U64.HI R51, R78, 0x1, R89 ;  /* 0x000000014e337819 */ /* 0x000fe40000010259 */
[----:B------:R-:W-:Y:S02]  /*1d6c0*/  SHF.L.U32 R8, R8, 0x1, RZ ;  /* 0x0000000108087819 */ /* 0x000fe400000006ff */
[C---:B------:R-:W-:Y:S02]  /*1d6d0*/  ISETP.LE.U32.AND P0, PT, R4.reuse, R49, PT ;  /* 0x000000310400720c */ /* 0x040fe40003f03070 */
[----:B------:R-:W-:Y:S02]  /*1d6e0*/  ISETP.GT.U32.AND P1, PT, R4, -0x1, PT ;  /* 0xffffffff0400780c */ /* 0x000fe40003f24070 */
[----:B------:R-:W-:-:S02]  /*1d6f0*/  SHF.L.U64.HI R69, R72, 0x1, R75 ;  /* 0x0000000148457819 */ /* 0x000fc4000001024b */
[----:B------:R-:W-:Y:S02]  /*1d700*/  ISETP.GT.U32.OR.EX P0, PT, R5, RZ, !P0, P1 ;  /* 0x000000ff0500720c */ /* 0x000fe40004704510 */
[----:B------:R-:W-:Y:S02]  /*1d710*/  LOP3.LUT R71, R71, 0x1, RZ, 0xc0, !PT ;  /* 0x0000000147477812 */ /* 0x000fe400078ec0ff */
[----:B------:R-:W-:Y:S02]  /*1d720*/  LOP3.LUT R68, R68, 0x1, RZ, 0xc0, !PT ;  /* 0x0000000144447812 */ /* 0x000fe400078ec0ff */
[----:B------:R-:W-:Y:S02]  /*1d730*/  SHF.L.U64.HI R67, R70, 0x1, R73 ;  /* 0x0000000146437819 */ /* 0x000fe40000010249 */
[----:B------:R-:W-:Y:S02]  /*1d740*/  LOP3.LUT R51, R51, 0x1, RZ, 0xc0, !PT ;  /* 0x0000000133337812 */ /* 0x000fe400078ec0ff */
[----:B------:R-:W-:-:S02]  /*1d750*/  LOP3.LUT R69, R69, 0x1, RZ, 0xc0, !PT ;  /* 0x0000000145457812 */ /* 0x000fc400078ec0ff */
[----:B------:R-:W-:Y:S02]  /*1d760*/  LOP3.LUT R70, R71, 0xfffffffe, R8, 0xf8, !PT ;  /* 0xfffffffe47467812 */ /* 0x000fe400078ef808 */
[----:B------:R-:W-:Y:S02]  /*1d770*/  LOP3.LUT R75, R68, 0xfffffffe, R7, 0xf8, !PT ;  /* 0xfffffffe444b7812 */ /* 0x000fe400078ef807 */
[----:B------:R-:W-:Y:S01]  /*1d780*/  SHF.L.U32 R0, R54, 0x1, RZ ;  /* 0x0000000136007819 */ /* 0x000fe200000006ff */
[----:B------:R-:W-:Y:S01]  /*1d790*/  IMAD.MOV.U32 R54, RZ, RZ, R56 ;  /* 0x000000ffff367224 */ /* 0x000fe200078e0038 */
[----:B------:R-:W-:Y:S01]  /*1d7a0*/  LOP3.LUT R67, R67, 0x1, RZ, 0xc0, !PT ;  /* 0x0000000143437812 */ /* 0x000fe200078ec0ff */
[----:B------:R-:W-:Y:S01]  /*1d7b0*/  IMAD.MOV.U32 R7, RZ, RZ, R70 ;  /* 0x000000ffff077224 */ /* 0x000fe200078e0046 */
[----:B------:R-:W-:Y:S02]  /*1d7c0*/  LOP3.LUT R73, R51, 0xfffffffe, R50, 0xf8, !PT ;  /* 0xfffffffe33497812 */ /* 0x000fe400078ef832 */
[----:B------:R-:W-:Y:S01]  /*1d7d0*/  LOP3.LUT R57, R69, 0xfffffffe, R6, 0xf8, !PT ;  /* 0xfffffffe45397812 */ /* 0x000fe200078ef806 */
[----:B------:R-:W-:Y:S01]  /*1d7e0*/  IMAD.MOV.U32 R6, RZ, RZ, R75 ;  /* 0x000000ffff067224 */ /* 0x000fe200078e004b */
[----:B------:R-:W-:-:S02]  /*1d7f0*/  LOP3.LUT R52, R67, 0xfffffffe, R0, 0xf8, !PT ;  /* 0xfffffffe43347812 */ /* 0x000fc400078ef800 */
[----:B------:R-:W-:Y:S02]  /*1d800*/  MOV R8, R73 ;  /* 0x0000004900087202 */ /* 0x000fe40000000f00 */
[----:B------:R-:W-:Y:S01]  /*1d810*/  MOV R50, R4 ;  /* 0x0000000400327202 */ /* 0x000fe20000000f00 */
[----:B------:R-:W-:Y:S06]  /*1d820*/  @P0 BRA `(.L_x_58) ;  /* 0x0000000000700947 */ /* 0x000fec0003800000 */
[----:B------:R-:W-:Y:S01]  /*1d830*/  ISETP.LT.U32.AND P0, PT, R4, R49, PT ;  /* 0x000000310400720c */ /* 0x000fe20003f01070 */
[----:B------:R-:W-:Y:S01]  /*1d840*/  IMAD.MOV.U32 R53, RZ, RZ, R5 ;  /* 0x000000ffff357224 */ /* 0x000fe200078e0005 */
[----:B------:R-:W-:Y:S01]  /*1d850*/  MOV R4, R67 ;  /* 0x0000004300047202 */ /* 0x000fe20000000f00 */
[----:B------:R-:W-:-:S10]  /*1d860*/  IMAD.MOV.U32 R5, RZ, RZ, R71 ;  /* 0x000000ffff057224 */ /* 0x000fd400078e0047 */
        /* <DEDUP_REMOVED lines=24> */
.L_x_58:
        /* <DEDUP_REMOVED lines=23> */
.L_x_59:
[----:B------:R-:W-:Y:S01]  /*1db60*/  IMAD.SHL.U32 R3, R54, 0x2, RZ ;  /* 0x0000000236037824 */ /* 0x000fe200078e00ff */
[----:B------:R-:W-:Y:S02]  /*1db70*/  SHF.R.U32.HI R0, RZ, 0x1f, R55 ;  /* 0x0000001fff007819 */ /* 0x000fe40000011637 */
[----:B------:R-:W-:Y:S02]  /*1db80*/  SHF.L.U64.HI R56, R8, 0x1, R5 ;  /* 0x0000000108387819 */ /* 0x000fe40000010205 */
[C---:B------:R-:W-:Y:S01]  /*1db90*/  SHF.L.U64.HI R5, R52.reuse, 0x1, R2 ;  /* 0x0000000134057819 */ /* 0x040fe20000010202 */
[----:B------:R-:W-:Y:S01]  /*1dba0*/  IMAD.SHL.U32 R2, R52, 0x2, RZ ;  /* 0x0000000234027824 */ /* 0x000fe200078e00ff */
[----:B------:R-:W-:Y:S01]  /*1dbb0*/  LOP3.LUT R70, R0, 0xfffffffe, R3, 0xf8, !PT ;  /* 0xfffffffe00467812 */ /* 0x000fe200078ef803 */
[----:B------:R-:W-:Y:S01]  /*1dbc0*/  IMAD.SHL.U32 R0, R50, 0x2, RZ ;  /* 0x0000000232007824 */ /* 0x000fe200078e00ff */
[----:B------:R-:W-:Y:S02]  /*1dbd0*/  LOP3.LUT R5, R5, 0x1, RZ, 0xc0, !PT ;  /* 0x0000000105057812 */ /* 0x000fe400078ec0ff */
[----:B------:R-:W-:-:S02]  /*1dbe0*/  SHF.L.U64.HI R54, R54, 0x1, R51 ;  /* 0x0000000136367819 */ /* 0x000fc40000010233 */
[C---:B------:R-:W-:Y:S01]  /*1dbf0*/  SHF.L.U64.HI R51, R7.reuse, 0x1, R68 ;  /* 0x0000000107337819 */ /* 0x040fe20000010244 */
[----:B------:R-:W-:Y:S01]  /*1dc00*/  IMAD.SHL.U32 R7, R7, 0x2, RZ ;  /* 0x0000000207077824 */ /* 0x000fe200078e00ff */
[----:B------:R-:W-:Y:S02]  /*1dc10*/  SHF.L.U64.HI R3, R50, 0x1, R53 ;  /* 0x0000000132037819 */ /* 0x000fe40000010235 */
[----:B------:R-:W-:Y:S02]  /*1dc20*/  LOP3.LUT R68, R5, 0xfffffffe, R0, 0xf8, !PT ;  /* 0xfffffffe05447812 */ /* 0x000fe400078ef800 */
[----:B------:R-:W-:Y:S02]  /*1dc30*/  LOP3.LUT R3, R3, 0x1, RZ, 0xc0, !PT ;  /* 0x0000000103037812 */ /* 0x000fe400078ec0ff */
[C---:B------:R-:W-:Y:S02]  /*1dc40*/  ISETP.LE.U32.AND P0, PT, R68.reuse, R49, PT ;  /* 0x000000314400720c */ /* 0x040fe40003f03070 */
[----:B------:R-:W-:-:S02]  /*1dc50*/  ISETP.GT.U32.AND P1, PT, R68, -0x1, PT ;  /* 0xffffffff4400780c */ /* 0x000fc40003f24070 */
[----:B------:R-:W-:Y:S02]  /*1dc60*/  SHF.L.U32 R8, R8, 0x1, RZ ;  /* 0x0000000108087819 */ /* 0x000fe400000006ff */
[----:B------:R-:W-:Y:S02]  /*1dc70*/  ISETP.GT.U32.OR.EX P0, PT, R3, RZ, !P0, P1 ;  /* 0x000000ff0300720c */ /* 0x000fe40004704510 */
[C---:B------:R-:W-:Y:S01]  /*1dc80*/  SHF.L.U64.HI R69, R6.reuse, 0x1, R69 ;  /* 0x0000000106457819 */ /* 0x040fe20000010245 */
[----:B------:R-:W-:Y:S01]  /*1dc90*/  IMAD.SHL.U32 R6, R6, 0x2, RZ ;  /* 0x0000000206067824 */ /* 0x000fe200078e00ff */
[----:B------:R-:W-:Y:S02]  /*1dca0*/  SHF.L.U64.HI R67, R57, 0x1, R4 ;  /* 0x0000000139437819 */ /* 0x000fe40000010204 */
[----:B------:R-:W-:Y:S02]  /*1dcb0*/  LOP3.LUT R54, R54, 0x1, RZ, 0xc0, !PT ;  /* 0x0000000136367812 */ /* 0x000fe400078ec0ff */
[----:B------:R-:W-:-:S02]  /*1dcc0*/  LOP3.LUT R56, R56, 0x1, RZ, 0xc0, !PT ;  /* 0x0000000138387812 */ /* 0x000fc400078ec0ff */
[----:B------:R-:W-:Y:S01]  /*1dcd0*/  SHF.L.U32 R4, R57, 0x1, RZ ;  /* 0x0000000139047819 */ /* 0x000fe200000006ff */
[----:B------:R-:W-:Y:S01]  /*1dce0*/  IMAD.MOV.U32 R57, RZ, RZ, R70 ;  /* 0x000000ffff397224 */ /* 0x000fe200078e0046 */
[----:B------:R-:W-:Y:S02]  /*1dcf0*/  LOP3.LUT R51, R51, 0x1, RZ, 0xc0, !PT ;  /* 0x0000000133337812 */ /* 0x000fe400078ec0ff */
[----:B------:R-:W-:Y:S02]  /*1dd00*/  LOP3.LUT R69, R69, 0x1, RZ, 0xc0, !PT ;  /* 0x0000000145457812 */ /* 0x000fe400078ec0ff */
[----:B------:R-:W-:Y:S02]  /*1dd10*/  LOP3.LUT R67, R67, 0x1, RZ, 0xc0, !PT ;  /* 0x0000000143437812 */ /* 0x000fe400078ec0ff */
[----:B------:R-:W-:Y:S02]  /*1dd20*/  LOP3.LUT R53, R54, 0xfffffffe, R8, 0xf8, !PT ;  /* 0xfffffffe36357812 */ /* 0x000fe400078ef808 */
[----:B------:R-:W-:-:S02]  /*1dd30*/  LOP3.LUT R0, R56, 0xfffffffe, R7, 0xf8, !PT ;  /* 0xfffffffe38007812 */ /* 0x000fc400078ef807 */
[----:B------:R-:W-:Y:S01]  /*1dd40*/  LOP3.LUT R52, R51, 0xfffffffe, R6, 0xf8, !PT ;  /* 0xfffffffe33347812 */ /* 0x000fe200078ef806 */
[----:B------:R-:W-:Y:S01]  /*1dd50*/  IMAD.MOV.U32 R6, RZ, RZ, R53 ;  /* 0x000000ffff067224 */ /* 0x000fe200078e0035 */
[----:B------:R-:W-:Y:S02]  /*1dd60*/  LOP3.LUT R50, R69, 0xfffffffe, R4, 0xf8, !PT ;  /* 0xfffffffe45327812 */ /* 0x000fe400078ef804 */
[----:B------:R-:W-:Y:S01]  /*1dd70*/  LOP3.LUT R8, R67, 0xfffffffe, R2, 0xf8, !PT ;  /* 0xfffffffe43087812 */ /* 0x000fe200078ef802 */
[----:B------:R-:W-:Y:S01]  /*1dd80*/  IMAD.MOV.U32 R2, RZ, RZ, R68 ;  /* 0x000000ffff027224 */ /* 0x000fe200078e0044 */
[----:B------:R-:W-:Y:S02]  /*1dd90*/  SHF.L.U32 R55, R55, 0x1, RZ ;  /* 0x0000000137377819 */ /* 0x000fe400000006ff */
[----:B------:R-:W-:Y:S01]  /*1dda0*/  MOV R4, R0 ;  /* 0x0000000000047202 */ /* 0x000fe20000000f00 */
[----:B------:R-:W-:Y:S06]  /*1ddb0*/  @P0 BRA `(.L_x_60) ;  /* 0x0000000000680947 */ /* 0x000fec0003800000 */
[----:B------:R-:W-:Y:S01]  /*1ddc0*/  ISETP.LT.U32.AND P0, PT, R68, R49, PT ;  /* 0x000000314400720c */ /* 0x000fe20003f01070 */
[----:B------:R-:W-:-:S12]  /*1ddd0*/  IMAD.MOV.U32 R7, RZ, RZ, R56 ;  /* 0x000000ffff077224 */ /* 0x000fd800078e0038 */
        /* <DEDUP_REMOVED lines=24> */
.L_x_60:
[----:B------:R-:W-:-:S04]  /*1df60*/  IADD3 R55, P0, PT, R55, -R42, RZ ;  /* 0x8000002a37377210 */ /* 0x000fc80007f1e0ff */
        /* <DEDUP_REMOVED lines=22> */
.L_x_61:
[----:B------:R-:W-:Y:S01]  /*1e0d0*/  SHF.L.U64.HI R5, R8, 0x1, R5 ;  /* 0x0000000108057819 */ /* 0x000fe20000010205 */
[----:B------:R-:W-:Y:S01]  /*1e0e0*/  IMAD.SHL.U32 R100, R55, 0x2, RZ ;  /* 0x0000000237647824 */ /* 0x000fe200078e00ff */
[C---:B------:R-:W-:Y:S01]  /*1e0f0*/  SHF.L.U64.HI R3, R2.reuse, 0x1, R3 ;  /* 0x0000000102037819 */ /* 0x040fe20000010203 */
[----:B------:R-:W-:Y:S01]  /*1e100*/  IMAD.SHL.U32 R2, R2, 0x2, RZ ;  /* 0x0000000202027824 */ /* 0x000fe200078e00ff */
[----:B------:R-:W-:Y:S02]  /*1e110*/  LOP3.LUT R5, R5, 0x1, RZ, 0xc0, !PT ;  /* 0x0000000105057812 */ /* 0x000fe400078ec0ff */
[C---:B------:R-:W-:Y:S01]  /*1e120*/  SHF.L.U64.HI R53, R57.reuse, 0x1, R54 ;  /* 0x0000000139357819 */ /* 0x040fe20000010236 */
[----:B------:R-:W-:Y:S01]  /*1e130*/  IMAD.SHL.U32 R57, R57, 0x2, RZ ;  /* 0x0000000239397824 */ /* 0x000fe200078e00ff */
[----:B------:R-:W-:Y:S02]  /*1e140*/  SHF.R.U32.HI R0, RZ, 0x1f, R55 ;  /* 0x0000001fff007819 */ /* 0x000fe40000011637 */
[----:B------:R-:W-:Y:S01]  /*1e150*/  LOP3.LUT R107, R5, 0xfffffffe, R2, 0xf8, !PT ;  /* 0xfffffffe056b7812 */ /* 0x000fe200078ef802 */
[----:B------:R-:W-:Y:S01]  /*1e160*/  IMAD.SHL.U32 R2, R8, 0x2, RZ ;  /* 0x0000000208027824 */ /* 0x000fe200078e00ff */
[C---:B------:R-:W-:Y:S01]  /*1e170*/  SHF.L.U64.HI R7, R6.reuse, 0x1, R7 ;  /* 0x0000000106077819 */ /* 0x040fe20000010207 */
[----:B------:R-:W-:Y:S01]  /*1e180*/  IMAD.SHL.U32 R6, R6, 0x2, RZ ;  /* 0x0000000206067824 */ /* 0x000fe200078e00ff */
[----:B------:R-:W-:-:S02]  /*1e190*/  LOP3.LUT R54, R0, 0xfffffffe, R57, 0xf8, !PT ;  /* 0xfffffffe00367812 */ /* 0x000fc400078ef839 */
[C---:B------:R-:W-:Y:S02]  /*1e1a0*/  SHF.L.U64.HI R51, R4.reuse, 0x1, R51 ;  /* 0x0000000104337819 */ /* 0x040fe40000010233 */
[----:B------:R-:W-:Y:S02]  /*1e1b0*/  LOP3.LUT R0, R3, 0x1, RZ, 0xc0, !PT ;  /* 0x0000000103007812 */ /* 0x000fe400078ec0ff */
[C---:B------:R-:W-:Y:S02]  /*1e1c0*/  ISETP.LE.U32.AND P0, PT, R107.reuse, R49, PT ;  /* 0x000000316b00720c */ /* 0x040fe40003f03070 */
[----:B------:R-:W-:Y:S02]  /*1e1d0*/  ISETP.GT.U32.AND P1, PT, R107, -0x1, PT ;  /* 0xffffffff6b00780c */ /* 0x000fe40003f24070 */
[----:B------:R-:W-:Y:S02]  /*1e1e0*/  SHF.L.U32 R4, R4, 0x1, RZ ;  /* 0x0000000104047819 */ /* 0x000fe400000006ff */
[----:B------:R-:W-:-:S02]  /*1e1f0*/  LOP3.LUT R7, R7, 0x1, RZ, 0xc0, !PT ;  /* 0x0000000107077812 */ /* 0x000fc400078ec0ff */
[----:B------:R-:W-:Y:S02]  /*1e200*/  ISETP.GT.U32.OR.EX P0, PT, R0, RZ, !P0, P1 ;  /* 0x000000ff0000720c */ /* 0x000fe40004704510 */
[----:B------:R-:W-:Y:S02]  /*1e210*/  LOP3.LUT R53, R53, 0x1, RZ, 0xc0, !PT ;  /* 0x0000000135357812 */ /* 0x000fe400078ec0ff */
[----:B------:R-:W-:Y:S02]  /*1e220*/  LOP3.LUT R56, R7, 0xfffffffe, R4, 0xf8, !PT ;  /* 0xfffffffe07387812 */ /* 0x000fe400078ef804 */
[C---:B------:R-:W-:Y:S02]  /*1e230*/  SHF.L.U64.HI R7, R52.reuse, 0x1, R69 ;  /* 0x0000000134077819 */ /* 0x040fe40000010245 */
[----:B------:R-:W-:Y:S01]  /*1e240*/  LOP3.LUT R53, R53, 0xfffffffe, R6, 0xf8, !PT ;  /* 0xfffffffe35357812 */ /* 0x000fe200078ef806 */
[----:B------:R-:W-:Y:S01]  /*1e250*/  IMAD.SHL.U32 R6, R52, 0x2, RZ ;  /* 0x0000000234067824 */ /* 0x000fe200078e00ff */
[C---:B------:R-:W-:Y:S01]  /*1e260*/  SHF.L.U64.HI R5, R50.reuse, 0x1, R67 ;  /* 0x0000000132057819 */ /* 0x040fe20000010243 */
[----:B------:R-:W-:Y:S01]  /*1e270*/  IMAD.MOV.U32 R3, RZ, RZ, R56 ;  /* 0x000000ffff037224 */ /* 0x000fe200078e0038 */
[----:B------:R-:W-:-:S02]  /*1e280*/  SHF.L.U32 R4, R50, 0x1, RZ ;  /* 0x0000000132047819 */ /* 0x000fc400000006ff */
[----:B------:R-:W-:Y:S02]  /*1e290*/  LOP3.LUT R7, R7, 0x1, RZ, 0xc0, !PT ;  /* 0x0000000107077812 */ /* 0x000fe400078ec0ff */
[----:B------:R-:W-:Y:S02]  /*1e2a0*/  LOP3.LUT R51, R51, 0x1, RZ, 0xc0, !PT ;  /* 0x0000000133337812 */ /* 0x000fe400078ec0ff */
[----:B------:R-:W-:Y:S02]  /*1e2b0*/  LOP3.LUT R5, R5, 0x1, RZ, 0xc0, !PT ;  /* 0x0000000105057812 */ /* 0x000fe400078ec0ff */
[----:B------:R-:W-:Y:S02]  /*1e2c0*/  LOP3.LUT R8, R7, 0xfffffffe, R4, 0xf8, !PT ;  /* 0xfffffffe07087812 */ /* 0x000fe400078ef804 */
[----:B------:R-:W-:Y:S02]  /*1e2d0*/  LOP3.LUT R51, R51, 0xfffffffe, R6, 0xf8, !PT ;  /* 0xfffffffe33337812 */ /* 0x000fe400078ef806 */
[----:B------:R-:W-:Y:S01]  /*1e2e0*/  LOP3.LUT R6, R5, 0xfffffffe, R2, 0xf8, !PT ;  /* 0xfffffffe05067812 */ /* 0x000fe200078ef802 */
[----:B------:R-:W-:Y:S01]  /*1e2f0*/  IMAD.MOV.U32 R2, RZ, RZ, R53 ;  /* 0x000000ffff027224 */ /* 0x000fe200078e0035 */
[----:B------:R-:W-:Y:S01]  /*1e300*/  MOV R0, R54 ;  /* 0x0000003600007202 */ /* 0x000fe20000000f00 */
[----:B------:R-:W-:Y:S01]  /*1e310*/  IMAD.MOV.U32 R5, RZ, RZ, R8 ;  /* 0x000000ffff057224 */ /* 0x000fe200078e0008 */
        /* <DEDUP_REMOVED lines=27> */
.L_x_62:
        /* <DEDUP_REMOVED lines=22> */
.L_x_63:
[----:B------:R-:W-:Y:S02]  /*1e630*/  HFMA2 R51, -RZ, RZ, 0, 0 ;  /* 0x00000000ff337431 */ /* 0x000fe400000001ff */
[----:B------:R-:W-:Y:S01]  /*1e640*/  IMAD.WIDE.U32 R54, R32, R32, RZ ;  /* 0x0000002020367225 */ /* 0x000fe200078e00ff */
[----:B------:R-:W-:-:S03]  /*1e650*/  MOV R57, RZ ;  /* 0x000000ff00397202 */ /* 0x000fc60000000f00 */
[----:B------:R-:W-:Y:S01]  /*1e660*/  HFMA2 R53, -RZ, RZ, 0, 0 ;  /* 0x00000000ff357431 */ /* 0x000fe200000001ff */
[----:B------:R-:W-:Y:S01]  /*1e670*/  MOV R67, RZ ;  /* 0x000000ff00437202 */ /* 0x000fe20000000f00 */
[----:B------:R-:W-:Y:S02]  /*1e680*/  IMAD R76, R54, R65, RZ ;  /* 0x00000041364c7224 */ /* 0x000fe400078e02ff */
[----:B------:R-:W-:Y:S02]  /*1e690*/  IMAD.MOV.U32 R70, RZ, RZ, RZ ;  /* 0x000000ffff467224 */ /* 0x000fe400078e00ff */
[----:B------:R-:W-:Y:S02]  /*1e6a0*/  IMAD.MOV.U32 R80, RZ, RZ, RZ ;  /* 0x000000ffff507224 */ /* 0x000fe400078e00ff */
[----:B------:R-:W-:Y:S02]  /*1e6b0*/  IMAD.IADD R50, R55, 0x1, R51 ;  /* 0x0000000137327824 */ /* 0x000fe400078e0233 */
[----:B------:R-:W-:-:S02]  /*1e6c0*/  IMAD.MOV.U32 R51, RZ, RZ, RZ ;  /* 0x000000ffff337224 */ /* 0x000fc400078e00ff */
[----:B------:R-:W-:Y:S02]  /*1e6d0*/  IMAD.MOV.U32 R55, RZ, RZ, RZ ;  /* 0x000000ffff377224 */ /* 0x000fe400078e00ff */
        /* <DEDUP_REMOVED lines=8> */
[----:B------:R-:W-:Y:S01]  /*1e760*/  IMAD.IADD R51, R64, 0x1, R51 ;  /* 0x0000000140337824 */ /* 0x000fe200078e0233 */
[----:B------:R-:W-:Y:S01]  /*1e770*/  IADD3 R52, PT, PT, R53, R67, RZ ;  /* 0x0000004335347210 */ /* 0x000fe20007ffe0ff */
        /* <DEDUP_REMOVED lines=10> */
[----:B------:R-:W-:Y:S01]  /*1e820*/  IMAD.WIDE.U32 R54, R32, R30, R54 ;  /* 0x0000001e20367225 */ /* 0x000fe200078e0036 */
[----:B------:R-:W-:-:S03]  /*1e830*/  IADD3.X R57, PT, PT, RZ, RZ, RZ, P0, !PT ;  /* 0x000000ffff397210 */ /* 0x000fc600007fe4ff */
[----:B------:R-:W-:Y:S02]  /*1e840*/  IMAD.IADD R7, R63, 0x1, R51 ;  /* 0x000000013f077824 */ /* 0x000fe400078e0233 */
[----:B------:R-:W-:Y:S01]  /*1e850*/  IMAD.IADD R52, R53, 0x1, R70 ;  /* 0x0000000135347824 */ /* 0x000fe200078e0246 */
[----:B------:R-:W-:Y:S01]  /*1e860*/  IADD3 R53, PT, PT, R67, R55, RZ ;  /* 0x0000003743357210 */ /* 0x000fe20007ffe0ff */
[----:B------:R-:W-:Y:S01]  /*1e870*/  IMAD R75, R50, R65, RZ ;  /* 0x00000041324b7224 */ /* 0x000fe200078e02ff */
[----:B------:R-:W-:Y:S01]  /*1e880*/  IADD3 R54, P0, PT, R7, R54, RZ ;  /* 0x0000003607367210 */ /* 0x000fe20007f1e0ff */
[----:B------:R-:W-:-:S03]  /*1e890*/  IMAD.WIDE.U32 R56, R31, R30, R56 ;  /* 0x0000001e1f387225 */ /* 0x000fc600078e0038 */
[----:B------:R-:W-:Y:S01]  /*1e8a0*/  IADD3.X R55, PT, PT, RZ, RZ, RZ, P0, !PT ;  /* 0x000000ffff377210 */ /* 0x000fe200007fe4ff */
[----:B------:R-:W-:Y:S02]  /*1e8b0*/  IMAD.MOV.U32 R51, RZ, RZ, RZ ;  /* 0x000000ffff337224 */ /* 0x000fe400078e00ff */
[----:B------:R-:W-:Y:S02]  /*1e8c0*/  IMAD.IADD R57, R67, 0x1, R57 ;  /* 0x0000000143397824 */ /* 0x000fe400078e0239 */
[----:B------:R-:W-:Y:S01]  /*1e8d0*/  IMAD.HI.U32 R7, R75, R42, R50 ;  /* 0x0000002a4b077227 */ /* 0x000fe200078e0032 */
[----:B------:R-:W-:-:S03]  /*1e8e0*/  IADD3 R50, P1, PT, R53, R56, RZ ;  /* 0x0000003835327210 */ /* 0x000fc60007f3e0ff */
[----:B------:R-:W-:Y:S01]  /*1e8f0*/  IMAD.MOV.U32 R53, RZ, RZ, RZ ;  /* 0x000000ffff357224 */ /* 0x000fe200078e00ff */
[----:B------:R-:W-:Y:S01]  /*1e900*/  IADD3 R7, PT, PT, R64, R7, RZ ;  /* 0x0000000740077210 */ /* 0x000fe20007ffe0ff */
[----:B------:R-:W-:Y:S02]  /*1e910*/  IMAD.X R51, RZ, RZ, RZ, P1 ;  /* 0x000000ffff337224 */ /* 0x000fe400008e06ff */
[----:B------:R-:W-:-:S04]  /*1e920*/  IMAD.WIDE.U32 R52, R32, R28, R52 ;  /* 0x0000001c20347225 */ /* 0x000fc800078e0034 */
[----:B------:R-:W-:Y:S01]  /*1e930*/  IMAD.WIDE.U32 R54, R76, R44, R54 ;  /* 0x0000002c4c367225 */ /* 0x000fe200078e0036 */
[----:B------:R-:W-:-:S03]  /*1e940*/  IADD3 R56, P0, PT, R57, R52, RZ ;  /* 0x0000003439387210 */ /* 0x000fc60007f1e0ff */
[----:B------:R-:W-:Y:S01]  /*1e950*/  IMAD.WIDE.U32 R50, R31, R30, R50 ;  /* 0x0000001e1f327225 */ /* 0x000fe200078e0032 */
[----:B------:R-:W-:Y:S02]  /*1e960*/  IADD3.X R57, PT, PT, RZ, RZ, RZ, P0, !PT ;  /* 0x000000ffff397210 */ /* 0x000fe400007fe4ff */
[----:B------:R-:W-:Y:S01]  /*1e970*/  IADD3 R54, P1, PT, R7, R54, RZ ;  /* 0x0000003607367210 */ /* 0x000fe20007f3e0ff */
[----:B------:R-:W-:Y:S01]  /*1e980*/  IMAD.IADD R52, R53, 0x1, R80 ;  /* 0x0000000135347824 */ /* 0x000fe200078e0250 */
[----:B------:R-:W-:Y:S01]  /*1e990*/  IADD3 R51, PT, PT, R67, R51, RZ ;  /* 0x0000003343337210 */ /* 0x000fe20007ffe0ff */
[----:B------:R-:W-:Y:S02]  /*1e9a0*/  IMAD.MOV.U32 R53, RZ, RZ, RZ ;  /* 0x000000ffff357224 */ /* 0x000fe400078e00ff */
[----:B------:R-:W-:-:S04]  /*1e9b0*/  IMAD.WIDE.U32 R56, R31, R29, R56 ;  /* 0x0000001d1f387225 */ /* 0x000fc800078e0038 */
[----:B------:R-:W-:Y:S01]  /*1e9c0*/  IMAD.IADD R7, R62, 0x1, R55 ;  /* 0x000000013e077824 */ /* 0x000fe200078e0237 */
[----:B------:R-:W-:Y:S01]  /*1e9d0*/  IADD3 R57, PT, PT, R70, R57, RZ ;  /* 0x0000003946397210 */ /* 0x000fe20007ffe0ff */
[----:B------:R-:W-:-:S04]  /*1e9e0*/  IMAD.WIDE.U32 R52, R32, R27, R52 ;  /* 0x0000001b20347225 */ /* 0x000fc800078e0034 */
[----:B------:R-:W-:Y:S01]  /*1e9f0*/  IMAD.X R55, RZ, RZ, RZ, P1 ;  /* 0x000000ffff377224 */ /* 0x000fe200008e06ff */
[----:B------:R-:W-:Y:S01]  /*1ea00*/  IADD3 R56, P1, PT, R51, R56, RZ ;  /* 0x0000003833387210 */ /* 0x000fe20007f3e0ff */
[----:B------:R-:W-:Y:S01]  /*1ea10*/  IMAD.MOV.U32 R51, RZ, RZ, RZ ;  /* 0x000000ffff337224 */ /* 0x000fe200078e00ff */
[----:B------:R-:W-:Y:S01]  /*1ea20*/  IADD3 R52, P0, PT, R57, R52, RZ ;  /* 0x0000003439347210 */ /* 0x000fe20007f1e0ff */
[----:B------:R-:W-:Y:S01]  /*1ea30*/  IMAD.MOV.U32 R8, RZ, RZ, RZ ;  /* 0x000000ffff087224 */ /* 0x000fe200078e00ff */
[----:B------:R-:W-:Y:S01]  /*1ea40*/  IADD3.X R57, PT, PT, RZ, RZ, RZ, P1, !PT ;  /* 0x000000ffff397210 */ /* 0x000fe20000ffe4ff */
[----:B------:R-:W-:-:S04]  /*1ea50*/  IMAD.WIDE.U32 R50, R32, R29, R50 ;  /* 0x0000001d20327225 */ /* 0x000fc800078e0032 */
[----:B------:R-:W-:Y:S01]  /*1ea60*/  IMAD.IADD R69, R70, 0x1, R51 ;  /* 0x0000000146457824 */ /* 0x000fe200078e0233 */
[----:B------:R-:W-:Y:S01]  /*1ea70*/  IADD3 R50, P1, PT, R7, R50, RZ ;  /* 0x0000003207327210 */ /* 0x000fe20007f3e0ff */
[----:B------:R-:W-:-:S04]  /*1ea80*/  IMAD.WIDE.U32 R56, R30, R30, R56 ;  /* 0x0000001e1e387225 */ /* 0x000fc800078e0038 */
[----:B------:R-:W-:Y:S01]  /*1ea90*/  IMAD.IADD R68, R53, 0x1, R8 ;  /* 0x0000000135447824 */ /* 0x000fe200078e0208 */
[----:B------:R-:W-:Y:S01]  /*1eaa0*/  IADD3 R67, PT, PT, R67, R57, RZ ;  /* 0x0000003943437210 */ /* 0x000fe20007ffe0ff */
[----:B------:R-:W-:Y:S01]  /*1eab0*/  IMAD.X R53, RZ, RZ, RZ, P0 ;  /* 0x000000ffff357224 */ /* 0x000fe200000e06ff */
[----:B------:R-:W-:Y:S01]  /*1eac0*/  IADD3 R56, P0, PT, R69, R56, RZ ;  /* 0x0000003845387210 */ /* 0x000fe20007f1e0ff */
[----:B------:R-:W-:-:S03]  /*1ead0*/  IMAD.WIDE.U32 R54, R75, R43, R54 ;  /* 0x0000002b4b367225 */ /* 0x000fc600078e0036 */
[----:B------:R-:W-:Y:S01]  /*1eae0*/  IADD3.X R57, PT, PT, RZ, RZ, RZ, P0, !PT ;  /* 0x000000ffff397210 */ /* 0x000fe200007fe4ff */
[----:B------:R-:W-:-:S04]  /*1eaf0*/  IMAD.WIDE.U32 R52, R31, R28, R52 ;  /* 0x0000001c1f347225 */ /* 0x000fc800078e0034 */
[----:B------:R-:W-:Y:S01]  /*1eb00*/  IMAD.MOV.U32 R69, RZ, RZ, RZ ;  /* 0x000000ffff457224 */ /* 0x000fe200078e00ff */
[----:B------:R-:W-:Y:S01]  /*1eb10*/  IADD3 R53, PT, PT, R80, R53, RZ ;  /* 0x0000003550357210 */ /* 0x000fe20007ffe0ff */
[----:B------:R-:W-:Y:S01]  /*1eb20*/  IMAD.X R51, RZ, RZ, RZ, P1 ;  /* 0x000000ffff337224 */ /* 0x000fe200008e06ff */
[----:B------:R-:W-:Y:S01]  /*1eb30*/  IADD3 R52, P1, PT, R67, R52, RZ ;  /* 0x0000003443347210 */ /* 0x000fe20007f3e0ff */
[----:B------:R-:W-:Y:S02]  /*1eb40*/  IMAD.IADD R71, R63, 0x1, R55 ;  /* 0x000000013f477824 */ /* 0x000fe400078e0237 */
[----:B------:R-:W-:Y:S02]  /*1eb50*/  HFMA2 R55, -RZ, RZ, 0, 0 ;  /* 0x00000000ff377431 */ /* 0x000fe400000001ff */
[----:B------:R-:W-:-:S04]  /*1eb60*/  IMAD.WIDE.U32 R68, R32, R26, R68 ;  /* 0x0000001a20447225 */ /* 0x000fc800078e0044 */
[----:B------:R-:W-:Y:S01]  /*1eb70*/  IMAD.WIDE.U32 R50, R76, R45, R50 ;  /* 0x0000002d4c327225 */ /* 0x000fe200078e0032 */
[----:B------:R-:W-:-:S03]  /*1eb80*/  IADD3 R68, P0, PT, R53, R68, RZ ;  /* 0x0000004435447210 */ /* 0x000fc60007f1e0ff */
[----:B------:R-:W-:Y:S01]  /*1eb90*/  IMAD R7, R54, R65, RZ ;  /* 0x0000004136077224 */ /* 0x000fe200078e02ff */
[----:B------:R-:W-:Y:S01]  /*1eba0*/  IADD3 R50, P2, PT, R71, R50, RZ ;  /* 0x0000003247327210 */ /* 0x000fe20007f5e0ff */
[----:B------:R-:W-:Y:S02]  /*1ebb0*/  IMAD.X R53, RZ, RZ, RZ, P1 ;  /* 0x000000ffff357224 */ /* 0x000fe400008e06ff */
[----:B------:R-:W-:-:S04]  /*1ebc0*/  IMAD.WIDE.U32 R56, R31, R29, R56 ;  /* 0x0000001d1f387225 */ /* 0x000fc800078e0038 */
[----:B------:R-:W-:Y:S02]  /*1ebd0*/  IMAD.MOV.U32 R72, RZ, RZ, RZ ;  /* 0x000000ffff487224 */ /* 0x000fe400078e00ff */
[----:B------:R-:W-:Y:S01]  /*1ebe0*/  IMAD.IADD R73, R61, 0x1, R51 ;  /* 0x000000013d497824 */ /* 0x000fe200078e0233 */
[----:B------:R-:W-:Y:S01]  /*1ebf0*/  IADD3.X R51, PT, PT, RZ, RZ, RZ, P2, !PT ;  /* 0x000000ffff337210 */ /* 0x000fe200017fe4ff */
[----:B------:R-:W-:-:S04]  /*1ec00*/  IMAD.HI.U32 R55, R7, R42, R54 ;  /* 0x0000002a07377227 */ /* 0x000fc800078e0036 */
[----:B------:R-:W-:-:S04]  /*1ec10*/  IMAD.WIDE.U32 R52, R30, R29, R52 ;  /* 0x0000001d1e347225 */ /* 0x000fc800078e0034 */
[C---:B------:R-:W-:Y:S01]  /*1ec20*/  IMAD.IADD R57, R70.reuse, 0x1, R57 ;  /* 0x0000000146397824 */ /* 0x040fe200078e0239 */
[----:B------:R-:W-:Y:S01]  /*1ec30*/  IADD3 R53, PT, PT, R70, R53, RZ ;  /* 0x0000003546357210 */ /* 0x000fe20007ffe0ff */
[----:B------:R-:W-:Y:S02]  /*1ec40*/  IMAD.IADD R54, R69, 0x1, R72 ;  /* 0x0000000145367824 */ /* 0x000fe400078e0248 */
[----:B------:R-:W-:Y:S01]  /*1ec50*/  IMAD.X R69, RZ, RZ, RZ, P0 ;  /* 0x000000ffff457224 */ /* 0x000fe200000e06ff */
[----:B------:R-:W-:Y:S01]  /*1ec60*/  IADD3 R52, P1, PT, R57, R52, RZ ;  /* 0x0000003439347210 */ /* 0x000fe20007f3e0ff */
[----:B------:R-:W-:Y:S01]  /*1ec70*/  IMAD.IADD R55, R64, 0x1, R55 ;  /* 0x0000000140377824 */ /* 0x000fe200078e0237 */
[----:B------:R-:W-:Y:S01]  /*1ec80*/  MOV R57, RZ ;  /* 0x000000ff00397202 */ /* 0x000fe20000000f00 */
        /* <DEDUP_REMOVED lines=8> */
[----:B------:R-:W-:Y:S01]  /*1ed10*/  IMAD.IADD R83, R8, 0x1, R69 ;  /* 0x0000000108537824 */ /* 0x000fe200078e0245 */
[----:B------:R-:W-:Y:S01]  /*1ed20*/  IADD3.X R69, PT, PT, RZ, RZ, RZ, P0, !PT ;  /* 0x000000ffff457210 */ /* 0x000fe200007fe4ff */
[----:B------:R-:W-:-:S04]  /*1ed30*/  IMAD.WIDE.U32 R54, R32, R25, R54 ;  /* 0x0000001920367225 */ /* 0x000fc800078e0036 */
[----:B------:R-:W-:Y:S01]  /*1ed40*/  IMAD.IADD R71, R62, 0x1, R51 ;  /* 0x000000013e477824 */ /* 0x000fe200078e0233 */
[----:B------:R-:W-:Y:S01]  /*1ed50*/  IADD3 R54, P0, PT, R83, R54, RZ ;  /* 0x0000003653367210 */ /* 0x000fe20007f1e0ff */
[----:B------:R-:W-:Y:S02]  /*1ed60*/  IMAD.IADD R51, R80, 0x1, R57 ;  /* 0x0000000150337824 */ /* 0x000fe400078e0239 */
[----:B------:R-:W-:-:S04]  /*1ed70*/  IMAD.WIDE.U32 R52, R30, R29, R52 ;  /* 0x0000001d1e347225 */ /* 0x000fc800078e0034 */
[----:B------:R-:W-:Y:S02]  /*1ed80*/  IMAD.MOV.U32 R67, RZ, RZ, RZ ;  /* 0x000000ffff437224 */ /* 0x000fe400078e00ff */
[----:B------:R-:W-:Y:S01]  /*1ed90*/  IMAD.X R57, RZ, RZ, RZ, P1 ;  /* 0x000000ffff397224 */ /* 0x000fe200008e06ff */
[----:B------:R-:W-:Y:S01]  /*1eda0*/  IADD3 R52, P1, PT, R51, R52, RZ ;  /* 0x0000003433347210 */ /* 0x000fe20007f3e0ff */
[----:B------:R-:W-:Y:S01]  /*1edb0*/  IMAD.WIDE.U32 R68, R30, R28, R68 ;  /* 0x0000001c1e447225 */ /* 0x000fe200078e0044 */
[----:B------:R-:W-:-:S03]  /*1edc0*/  IADD3.X R51, PT, PT, RZ, RZ, RZ, P2, !PT ;  /* 0x000000ffff337210 */ /* 0x000fc600017fe4ff */
[----:B------:R-:W-:Y:S02]  /*1edd0*/  IMAD.IADD R53, R70, 0x1, R53 ;  /* 0x0000000146357824 */ /* 0x000fe400078e0235 */
[----:B------:R-:W-:Y:S02]  /*1ede0*/  IMAD.IADD R78, R55, 0x1, R67 ;  /* 0x00000001374e7824 */ /* 0x000fe400078e0243 */
[----:B------:R-:W-:Y:S01]  /*1edf0*/  IMAD.X R55, RZ, RZ, RZ, P0 ;  /* 0x000000ffff377224 */ /* 0x000fe200000e06ff */
[----:B------:R-:W-:Y:S01]  /*1ee00*/  IADD3 R68, P2, PT, R53, R68, RZ ;  /* 0x0000004435447210 */ /* 0x000fe20007f5e0ff */
[----:B------:R-:W-:Y:S01]  /*1ee10*/  IMAD.WIDE.U32 R56, R76, R46, R56 ;  /* 0x0000002e4c387225 */ /* 0x000fe200078e0038 */
[----:B------:R-:W-:-:S03]  /*1ee20*/  IADD3.X R53, PT, PT, RZ, RZ, RZ, P1, !PT ;  /* 0x000000ffff357210 */ /* 0x000fc60000ffe4ff */
[----:B------:R-:W-:Y:S01]  /*1ee30*/  IMAD.WIDE.U32 R50, R7, R43, R50 ;  /* 0x0000002b07327225 */ /* 0x000fe200078e0032 */
[----:B------:R-:W-:Y:S02]  /*1ee40*/  IADD3 R56, P3, PT, R71, R56, RZ ;  /* 0x0000003847387210 */ /* 0x000fe40007f7e0ff */
[----:B------:R-:W-:Y:S01]  /*1ee50*/  IADD3 R83, PT, PT, R60, R57, RZ ;  /* 0x000000393c537210 */ /* 0x000fe20007ffe0ff */
[----:B------:R-:W-:Y:S01]  /*1ee60*/  IMAD.IADD R69, R80, 0x1, R69 ;  /* 0x0000000150457824 */ /* 0x000fe200078e0245 */
[----:B------:R-:W-:Y:S01]  /*1ee70*/  IADD3.X R57, PT, PT, RZ, RZ, RZ, P3, !PT ;  /* 0x000000ffff397210 */ /* 0x000fe20001ffe4ff */
[----:B------:R-:W-:-:S04]  /*1ee80*/  IMAD.WIDE.U32 R54, R31, R26, R54 ;  /* 0x0000001a1f367225 */ /* 0x000fc800078e0036 */
[----:B------:R-:W-:Y:S01]  /*1ee90*/  IMAD.IADD R71, R63, 0x1, R51 ;  /* 0x000000013f477824 */ /* 0x000fe200078e0233 */
[----:B------:R-:W-:Y:S01]  /*1eea0*/  IADD3 R54, P1, PT, R69, R54, RZ ;  /* 0x0000003645367210 */ /* 0x000fe20007f3e0ff */
[----:B------:R-:W-:Y:S02]  /*1eeb0*/  IMAD R73, R50, R65, RZ ;  /* 0x0000004132497224 */ /* 0x000fe400078e02ff */
[----:B------:R-:W-:Y:S02]  /*1eec0*/  IMAD.MOV.U32 R51, RZ, RZ, RZ ;  /* 0x000000ffff337224 */ /* 0x000fe400078e00ff */
[----:B------:R-:W-:Y:S02]  /*1eed0*/  IMAD.IADD R55, R72, 0x1, R55 ;  /* 0x0000000148377824 */ /* 0x000fe400078e0237 */
[----:B------:R-:W-:-:S04]  /*1eee0*/  IMAD.WIDE.U32 R52, R31, R28, R52 ;  /* 0x0000001c1f347225 */ /* 0x000fc800078e0034 */
[----:B------:R-:W-:Y:S02]  /*1eef0*/  IMAD.X R69, RZ, RZ, RZ, P2 ;  /* 0x000000ffff457224 */ /* 0x000fe400010e06ff */
[----:B------:R-:W-:Y:S01]  /*1ef00*/  IMAD.HI.U32 R89, R73, R42, R50 ;  /* 0x0000002a49597227 */ /* 0x000fe200078e0032 */
[----:B------:R-:W-:-:S03]  /*1ef10*/  IADD3 R50, P0, PT, R55, R78, RZ ;  /* 0x0000004e37327210 */ /* 0x000fc60007f1e0ff */
[----:B------:R-:W-:Y:S02]  /*1ef20*/  IMAD.IADD R51, R80, 0x1, R53 ;  /* 0x0000000150337824 */ /* 0x000fe400078e0235 */
[----:B------:R-:W-:Y:S02]  /*1ef30*/  HFMA2 R53, -RZ, RZ, 0, 0 ;  /* 0x00000000ff357431 */ /* 0x000fe400000001ff */
[----:B------:R-:W-:-:S04]  /*1ef40*/  IMAD.WIDE.U32 R68, R29, R29, R68 ;  /* 0x0000001d1d447225 */ /* 0x000fc800078e0044 */
[----:B------:R-:W-:Y:S01]  /*1ef50*/  IMAD.X R55, RZ, RZ, RZ, P1 ;  /* 0x000000ffff377224 */ /* 0x000fe200008e06ff */
[----:B------:R-:W-:Y:S01]  /*1ef60*/  IADD3 R69, PT, PT, R70, R69, RZ ;  /* 0x0000004546457210 */ /* 0x000fe20007ffe0ff */
[----:B------:R-:W-:Y:S01]  /*1ef70*/  IMAD.WIDE.U32 R56, R75, R45, R56 ;  /* 0x0000002d4b387225 */ /* 0x000fe200078e0038 */
[----:B------:R-:W-:-:S03]  /*1ef80*/  IADD3 R68, P2, PT, R51, R68, RZ ;  /* 0x0000004433447210 */ /* 0x000fc60007f5e0ff */
        /* <DEDUP_REMOVED lines=11> */
[----:B------:R-:W-:Y:S01]  /*1f040*/  IMAD.IADD R55, R8, 0x1, R55 ;  /* 0x0000000108377824 */ /* 0x000fe200078e0237 */
[----:B------:R-:W-:Y:S01]  /*1f050*/  IADD3.X R53, PT, PT, RZ, RZ, RZ, P3, !PT ;  /* 0x000000ffff357210 */ /* 0x000fe20001ffe4ff */
[----:B------:R-:W-:-:S04]  /*1f060*/  IMAD.WIDE.U32 R50, R31, R25, R50 ;  /* 0x000000191f327225 */ /* 0x000fc800078e0032 */
        /* <DEDUP_REMOVED lines=10> */
[----:B------:R-:W-:Y:S02]  /*1f110*/  IMAD.X R51, RZ, RZ, RZ, P0 ;  /* 0x000000ffff337224 */ /* 0x000fe400000e06ff */
[----:B------:R-:W-:-:S04]  /*1f120*/  IMAD.WIDE.U32 R54, R29, R28, R54 ;  /* 0x0000001c1d367225 */ /* 0x000fc800078e0036 */
[----:B------:R-:W-:Y:S01]  /*1f130*/  IMAD.WIDE.U32 R50, R30, R26, R50 ;  /* 0x0000001a1e327225 */ /* 0x000fe200078e0032 */
[----:B------:R-:W-:Y:S02]  /*1f140*/  IADD3 R54, P0, PT, R69, R54, RZ ;  /* 0x0000003645367210 */ /* 0x000fe40007f1e0ff */
[----:B------:R-:W-:Y:S01]  /*1f150*/  IADD3 R55, PT, PT, R80, R55, RZ ;  /* 0x0000003750377210 */ /* 0x000fe20007ffe0ff */
[----:B------:R-:W-:Y:S02]  /*1f160*/  IMAD.IADD R89, R59, 0x1, R53 ;  /* 0x000000013b597824 */ /* 0x000fe400078e0235 */
[----:B------:R-:W-:Y:S01]  /*1f170*/  IMAD.X R69, RZ, RZ, RZ, P2 ;  /* 0x000000ffff457224 */ /* 0x000fe200010e06ff */
[----:B------:R-:W-:Y:S01]  /*1f180*/  IADD3 R70, P1, PT, R55, R50, RZ ;  /* 0x0000003237467210 */ /* 0x000fe20007f3e0ff */
[----:B------:R-:W-:Y:S01]  /*1f190*/  IMAD.X R53, RZ, RZ, RZ, P3 ;  /* 0x000000ffff357224 */ /* 0x000fe200018e06ff */
[----:B------:R-:W-:Y:S01]  /*1f1a0*/  IADD3 R50, PT, PT, R72, R51, RZ ;  /* 0x0000003348327210 */ /* 0x000fe20007ffe0ff */
[----:B------:R-:W-:Y:S01]  /*1f1b0*/  IMAD.IADD R83, R62, 0x1, R57 ;  /* 0x000000013e537824 */ /* 0x000fe200078e0239 */
[----:B------:R-:W-:Y:S01]  /*1f1c0*/  IADD3.X R71, PT, PT, RZ, RZ, RZ, P1, !PT ;  /* 0x000000ffff477210 */ /* 0x000fe20000ffe4ff */
[----:B------:R-:W-:-:S02]  /*1f1d0*/  IMAD.X R57, RZ, RZ, RZ, P4 ;  /* 0x000000ffff397224 */ /* 0x000fc400020e06ff */
[----:B------:R-:W-:Y:S01]  /*1f1e0*/  IMAD.X R55, RZ, RZ, RZ, P0 ;  /* 0x000000ffff377224 */ /* 0x000fe200000e06ff */
[----:B------:R-:W-:Y:S01]  /*1f1f0*/  IADD3 R50, P0, PT, R50, R97, RZ ;  /* 0x0000006132327210 */ /* 0x000fe20007f1e0ff */
[----:B------:R-:W-:-:S04]  /*1f200*/  IMAD.WIDE.U32 R68, R31, R27, R68 ;  /* 0x0000001b1f447225 */ /* 0x000fc800078e0044 */
[----:B------:R-:W-:Y:S01]  /*1f210*/  IMAD.WIDE.U32 R52, R75, R46, R52 ;  /* 0x0000002e4b347225 */ /* 0x000fe200078e0034 */
[----:B------:R-:W-:-:S03]  /*1f220*/  IADD3 R51, PT, PT, R8, R69, RZ ;  /* 0x0000004508337210 */ /* 0x000fc60007ffe0ff */
[----:B------:R-:W-:Y:S01]  /*1f230*/  IMAD.WIDE.U32 R56, R73, R43, R56 ;  /* 0x0000002b49387225 */ /* 0x000fe200078e0038 */
[----:B------:R-:W-:-:S03]  /*1f240*/  IADD3 R52, P3, PT, R83, R52, RZ ;  /* 0x0000003453347210 */ /* 0x000fc60007f7e0ff */
[----:B------:R-:W-:-:S04]  /*1f250*/  IMAD.WIDE.U32 R54, R29, R28, R54 ;  /* 0x0000001c1d367225 */ /* 0x000fc800078e0036 */
[----:B------:R-:W-:Y:S01]  /*1f260*/  IMAD.IADD R83, R63, 0x1, R57 ;  /* 0x000000013f537824 */ /* 0x000fe200078e0239 */
[----:B------:R-:W-:Y:S01]  /*1f270*/  MOV R57, RZ ;  /* 0x000000ff00397202 */ /* 0x000fe20000000f00 */
        /* <DEDUP_REMOVED lines=8> */
[----:B------:R-:W-:Y:S01]  /*1f300*/  IADD3 R57, PT, PT, R8, R71, RZ ;  /* 0x0000004708397210 */ /* 0x000fe20007ffe0ff */
[----:B------:R-:W-:-:S04]  /*1f310*/  IMAD.WIDE.U32 R68, R32, R26, R68 ;  /* 0x0000001a20447225 */ /* 0x000fc800078e0044 */
[----:B------:R-:W-:Y:S01]  /*1f320*/  IMAD.IADD R97, R60, 0x1, R53 ;  /* 0x000000013c617824 */ /* 0x000fe200078e0235 */
[----:B------:R-:W-:Y:S01]  /*1f330*/  IADD3.X R53, PT, PT, RZ, RZ, RZ, P3, !PT ;  /* 0x000000ffff357210 */ /* 0x000fe20001ffe4ff */
[----:B------:R-:W-:-:S04]  /*1f340*/  IMAD.WIDE.U32 R70, R30, R25, R50 ;  /* 0x000000191e467225 */ /* 0x000fc800078e0032 */
[----:B------:R-:W-:Y:S01]  /*1f350*/  IMAD.X R55, RZ, RZ, RZ, P2 ;  /* 0x000000ffff377224 */ /* 0x000fe200010e06ff */
[----:B------:R-:W-:Y:S01]  /*1f360*/  IADD3 R50, P2, PT, R89, R68, RZ ;  /* 0x0000004459327210 */ /* 0x000fe20007f5e0ff */
[----:B------:R-:W-:Y:S01]  /*1f370*/  IMAD.IADD R88, R67, 0x1, R71 ;  /* 0x0000000143587824 */ /* 0x000fe200078e0247 */
[----:B------:R-:W-:Y:S01]  /*1f380*/  IADD3 R68, P0, PT, R57, R70, RZ ;  /* 0x0000004639447210 */ /* 0x000fe20007f1e0ff */
[----:B------:R-:W-:-:S04]  /*1f390*/  IMAD.WIDE.U32 R54, R30, R27, R54 ;  /* 0x0000001b1e367225 */ /* 0x000fc800078e0036 */
[----:B------:R-:W-:Y:S01]  /*1f3a0*/  IMAD.X R57, RZ, RZ, RZ, P1 ;  /* 0x000000ffff397224 */ /* 0x000fe200008e06ff */
[----:B------:R-:W-:Y:S01]  /*1f3b0*/  IADD3 R55, PT, PT, R8, R55, RZ ;  /* 0x0000003708377210 */ /* 0x000fe20007ffe0ff */
        /* <DEDUP_REMOVED lines=10> */
[----:B------:R-:W-:Y:S01]  /*1f460*/  IADD3.X R55, PT, PT, RZ, RZ, RZ, P1, !PT ;  /* 0x000000ffff377210 */ /* 0x000fe20000ffe4ff */
[----:B------:R-:W-:-:S02]  /*1f470*/  IMAD.IADD R53, R80, 0x1, R53 ;  /* 0x0000000150357824 */ /* 0x000fc400078e0235 */
[----:B------:R-:W-:-:S04]  /*1f480*/  IMAD.WIDE.U32 R68, R29, R26, R68 ;  /* 0x0000001a1d447225 */ /* 0x000fc800078e0044 */
[----:B------:R-:W-:Y:S01]  /*1f490*/  IMAD.WIDE.U32 R50, R76, R48, R50 ;  /* 0x000000304c327225 */ /* 0x000fe200078e0032 */
[----:B------:R-:W-:-:S03]  /*1f4a0*/  IADD3 R68, P2, PT, R53, R68, RZ ;  /* 0x0000004435447210 */ /* 0x000fc60007f5e0ff */
[----:B------:R-:W-:Y:S01]  /*1f4b0*/  IMAD.WIDE.U32 R56, R73, R44, R56 ;  /* 0x0000002c49387225 */ /* 0x000fe200078e0038 */
[----:B------:R-:W-:Y:S02]  /*1f4c0*/  IADD3 R50, P3, PT, R97, R50, RZ ;  /* 0x0000003261327210 */ /* 0x000fe40007f7e0ff */
[----:B------:R-:W-:Y:S01]  /*1f4d0*/  IADD3 R97, PT, PT, R58, R51, RZ ;  /* 0x000000333a617210 */ /* 0x000fe20007ffe0ff */
[----:B------:R-:W-:Y:S02]  /*1f4e0*/  IMAD.IADD R69, R72, 0x1, R69 ;  /* 0x0000000148457824 */ /* 0x000fe400078e0245 */
[----:B------:R-:W-:-:S03]  /*1f4f0*/  IMAD.WIDE.U32 R54, R31, R26, R54 ;  /* 0x0000001a1f367225 */ /* 0x000fc600078e0036 */
[----:B------:R-:W-:Y:S01]  /*1f500*/  IADD3 R70, P1, PT, R69, R88, RZ ;  /* 0x0000005845467210 */ /* 0x000fe20007f3e0ff */
[----:B------:R-:W-:Y:S02]  /*1f510*/  IMAD.X R53, RZ, RZ, RZ, P0 ;  /* 0x000000ffff357224 */ /* 0x000fe400000e06ff */
[----:B------:R-:W-:Y:S02]  /*1f520*/  IMAD.IADD R83, R62, 0x1, R57 ;  /* 0x000000013e537824 */ /* 0x000fe400078e0239 */
[----:B------:R-:W-:Y:S02]  /*1f530*/  IMAD.IADD R51, R64, 0x1, R99 ;  /* 0x0000000140337824 */ /* 0x000fe400078e0263 */
[----:B------:R-:W-:Y:S02]  /*1f540*/  IMAD.IADD R57, R72, 0x1, R55 ;  /* 0x0000000148397824 */ /* 0x000fe400078e0237 */
[----:B------:R-:W-:Y:S02]  /*1f550*/  HFMA2 R55, -RZ, RZ, 0, 0 ;  /* 0x00000000ff377431 */ /* 0x000fe400000001ff */
[----:B------:R-:W-:Y:S01]  /*1f560*/  IMAD.X R69, RZ, RZ, RZ, P2 ;  /* 0x000000ffff457224 */ /* 0x000fe200010e06ff */
[----:B------:R-:W-:Y:S01]  /*1f570*/  IADD3 R56, P0, PT, R51, R56, RZ ;  /* 0x0000003833387210 */ /* 0x000fe20007f1e0ff */
[----:B------:R-:W-:Y:S01]  /*1f580*/  IMAD.WIDE.U32 R52, R29, R27, R52 ;  /* 0x0000001b1d347225 */ /* 0x000fe200078e0034 */
[----:B------:R-:W-:-:S03]  /*1f590*/  IADD3.X R51, PT, PT, RZ, RZ, RZ, P3, !PT ;  /* 0x000000ffff337210 */ /* 0x000fc60001ffe4ff */
[----:B------:R-:W-:Y:S01]  /*1f5a0*/  IMAD.WIDE.U32 R68, R28, R27, R68 ;  /* 0x0000001b1c447225 */ /* 0x000fe200078e0044 */
[----:B------:R-:W-:-:S03]  /*1f5b0*/  IADD3 R52, P3, PT, R57, R52, RZ ;  /* 0x0000003439347210 */ /* 0x000fc60007f7e0ff */
[----:B------:R-:W-:Y:S02]  /*1f5c0*/  IMAD.IADD R53, R8, 0x1, R53 ;  /* 0x0000000108357824 */ /* 0x000fe400078e0235 */
[----:B------:R-:W-:-:S03]  /*1f5d0*/  IMAD.WIDE.U32 R54, R32, R25, R54 ;  /* 0x0000001920367225 */ /* 0x000fc600078e0036 */
[----:B------:R-:W-:Y:S01]  /*1f5e0*/  IADD3 R68, P2, PT, R53, R68, RZ ;  /* 0x0000004435447210 */ /* 0x000fe20007f5e0ff */
[----:B------:R-:W-:Y:S01]  /*1f5f0*/  IMAD.WIDE.U32 R50, R75, R47, R50 ;  /* 0x0000002f4b327225 */ /* 0x000fe200078e0032 */
[----:B------:R-:W-:-:S03]  /*1f600*/  IADD3 R57, PT, PT, R67, R55, RZ ;  /* 0x0000003743397210 */ /* 0x000fc60007ffe0ff */
[----:B------:R-:W-:Y:S01]  /*1f610*/  IMAD.X R53, RZ, RZ, RZ, P3 ;  /* 0x000000ffff357224 */ /* 0x000fe200018e06ff */
[----:B------:R-:W-:Y:S01]  /*1f620*/  IADD3 R50, P4, PT, R89, R50, RZ ;  /* 0x0000003259327210 */ /* 0x000fe20007f9e0ff */
[----:B------:R-:W-:Y:S01]  /*1f630*/  IMAD.X R71, RZ, RZ, RZ, P1 ;  /* 0x000000ffff477224 */ /* 0x000fe200008e06ff */
[----:B------:R-:W-:Y:S01]  /*1f640*/  IADD3 R54, P3, PT, R97, R54, RZ ;  /* 0x0000003661367210 */ /* 0x000fe20007f7e0ff */
[----:B------:R-:W-:Y:S01]  /*1f650*/  IMAD.WIDE.U32 R52, R30, R26, R52 ;  /* 0x0000001a1e347225 */ /* 0x000fe200078e0034 */
[----:B------:R-:W-:Y:S02]  /*1f660*/  IADD3 R89, PT, PT, R59, R51, RZ ;  /* 0x000000333b597210 */ /* 0x000fe40007ffe0ff */
[----:B------:R-:W-:Y:S01]  /*1f670*/  IADD3.X R55, PT, PT, RZ, RZ, RZ, P3, !PT ;  /* 0x000000ffff377210 */ /* 0x000fe20001ffe4ff */
        /* <DEDUP_REMOVED lines=8> */
[----:B------:R-:W-:Y:S01]  /*1f700*/  IMAD.WIDE.U32 R56, R78, R43, R56 ;  /* 0x0000002b4e387225 */ /* 0x000fe200078e0038 */
[----:B------:R-:W-:-:S03]  /*1f710*/  IADD3 R50, P4, PT, R83, R50, RZ ;  /* 0x0000003253327210 */ /* 0x000fc60007f9e0ff */
[----:B------:R-:W-:Y:S01]  /*1f720*/  IMAD.IADD R53, R72, 0x1, R53 ;  /* 0x0000000148357824 */ /* 0x000fe200078e0235 */
[----:B------:R-:W-:Y:S01]  /*1f730*/  IADD3 R83, PT, PT, R63, R57, RZ ;  /* 0x000000393f537210 */ /* 0x000fe20007ffe0ff */
[----:B------:R-:W-:Y:S02]  /*1f740*/  IMAD R32, R56, R65, RZ ;  /* 0x0000004138207224 */ /* 0x000fe400078e02ff */
[----:B------:R-:W-:-:S04]  /*1f750*/  IMAD.WIDE.U32 R68, R28, R27, R68 ;  /* 0x0000001b1c447225 */ /* 0x000fc800078e0044 */
[----:B------:R-:W-:Y:S02]  /*1f760*/  IMAD.MOV.U32 R57, RZ, RZ, RZ ;  /* 0x000000ffff397224 */ /* 0x000fe400078e00ff */
[----:B------:R-:W-:-:S04]  /*1f770*/  IMAD.WIDE.U32 R54, R76, R49, R54 ;  /* 0x000000314c367225 */ /* 0x000fc800078e0036 */
[----:B------:R-:W-:Y:S01]  /*1f780*/  IMAD.HI.U32 R101, R32, R42, R56 ;  /* 0x0000002a20657227 */ /* 0x000fe200078e0038 */
[----:B------:R-:W-:Y:S02]  /*1f790*/  IADD3 R56, P0, PT, R53, R68, RZ ;  /* 0x0000004435387210 */ /* 0x000fe40007f1e0ff */
[----:B------:R-:W-:Y:S01]  /*1f7a0*/  IADD3.X R53, PT, PT, RZ, RZ, RZ, P3, !PT ;  /* 0x000000ffff357210 */ /* 0x000fe20001ffe4ff */
[----:B------:R-:W-:Y:S01]  /*1f7b0*/  IMAD.IADD R99, R67, 0x1, R71 ;  /* 0x0000000143637824 */ /* 0x000fe200078e0247 */
[----:B------:R-:W-:Y:S01]  /*1f7c0*/  IADD3 R54, P2, PT, R89, R54, RZ ;  /* 0x0000003659367210 */ /* 0x000fe20007f5e0ff */
[----:B------:R-:W-:Y:S02]  /*1f7d0*/  IMAD.X R71, RZ, RZ, RZ, P1 ;  /* 0x000000ffff477224 */ /* 0x000fe400008e06ff */
[----:B------:R-:W-:Y:S02]  /*1f7e0*/  IMAD.IADD R55, R41, 0x1, R55 ;  /* 0x0000000129377824 */ /* 0x000fe400078e0237 */
[----:B------:R-:W-:-:S04]  /*1f7f0*/  IMAD.WIDE.U32 R52, R31, R25, R52 ;  /* 0x000000191f347225 */ /* 0x000fc800078e0034 */
[----:B------:R-:W-:Y:S02]  /*1f800*/  IMAD.IADD R69, R8, 0x1, R69 ;  /* 0x0000000108457824 */ /* 0x000fe400078e0245 */
[----:B------:R-:W-:-:S04]  /*1f810*/  IMAD.WIDE.U32 R70, R28, R26, R70 ;  /* 0x0000001a1c467225 */ /* 0x000fc800078e0046 */
[----:B------:R-:W-:Y:S01]  /*1f820*/  IMAD.X R57, RZ, RZ, RZ, P0 ;  /* 0x000000ffff397224 */ /* 0x000fe200000e06ff */
[----:B------:R-:W-:Y:S01]  /*1f830*/  IADD3 R76, P0, PT, R55, R52, RZ ;  /* 0x00000034374c7210 */ /* 0x000fe20007f1e0ff */
[----:B------:R-:W-:Y:S01]  /*1f840*/  IMAD.IADD R97, R60, 0x1, R51 ;  /* 0x000000013c617824 */ /* 0x000fe200078e0233 */
[----:B------:R-:W-:Y:S01]  /*1f850*/  IADD3.X R55, PT, PT, RZ, RZ, RZ, P2, !PT ;  /* 0x000000ffff377210 */ /* 0x000fe200017fe4ff */
[----:B------:R-:W-:Y:S01]  /*1f860*/  IMAD.X R51, RZ, RZ, RZ, P4 ;  /* 0x000000ffff337224 */ /* 0x000fe200020e06ff */
[----:B------:R-:W-:Y:S01]  /*1f870*/  IADD3 R68, PT, PT, R72, R71, RZ ;  /* 0x0000004748447210 */ /* 0x000fe20007ffe0ff */
[----:B------:R-:W-:Y:S01]  /*1f880*/  IMAD.IADD R53, R67, 0x1, R53 ;  /* 0x0000000143357824 */ /* 0x000fe200078e0235 */
[----:B------:R-:W-:Y:S01]  /*1f890*/  IADD3 R70, P3, PT, R69, R70, RZ ;  /* 0x0000004645467210 */ /* 0x000fe20007f7e0ff */
[----:B------:R-:W-:Y:S01]  /*1f8a0*/  IMAD.WIDE.U32 R54, R75, R48, R54 ;  /* 0x000000304b367225 */ /* 0x000fe200078e0036 */
[----:B------:R-:W-:-:S03]  /*1f8b0*/  IADD3 R68, P1, PT, R68, R99, RZ ;  /* 0x0000006344447210 */ /* 0x000fc60007f3e0ff */
[----:B------:R-:W-:Y:S01]  /*1f8c0*/  IMAD.WIDE.U32 R50, R73, R45, R50 ;  /* 0x0000002d49327225 */ /* 0x000fe200078e0032 */
[----:B------:R-:W-:-:S03]  /*1f8d0*/  IADD3 R54, P6, PT, R97, R54, RZ ;  /* 0x0000003661367210 */ /* 0x000fc60007fde0ff */
[----:B------:R-:W-:Y:S01]  /*1f8e0*/  IMAD.X R71, RZ, RZ, RZ, P3 ;  /* 0x000000ffff477224 */ /* 0x000fe200018e06ff */
[----:B------:R-:W-:Y:S01]  /*1f8f0*/  IADD3 R50, P2, PT, R83, R50, RZ ;  /* 0x0000003253327210 */ /* 0x000fe20007f5e0ff */
[----:B------:R-:W-:-:S04]  /*1f900*/  IMAD.WIDE.U32 R56, R29, R26, R56 ;  /* 0x0000001a1d387225 */ /* 0x000fc800078e0038 */
[----:B------:R-:W-:Y:S01]  /*1f910*/  IMAD.IADD R55, R58, 0x1, R55 ;  /* 0x000000013a377824 */ /* 0x000fe200078e0237 */
[----:B------:R-:W-:Y:S01]  /*1f920*/  IADD3 R52, P3, PT, R53, R56, RZ ;  /* 0x0000003835347210 */ /* 0x000fe20007f7e0ff */
[----:B------:R-:W-:Y:S01]  /*1f930*/  IMAD.X R69, RZ, RZ, RZ, P1 ;  /* 0x000000ffff457224 */ /* 0x000fe200008e06ff */
[----:B------:R-:W-:Y:S01]  /*1f940*/  IADD3 R57, PT, PT, R72, R57, RZ ;  /* 0x0000003948397210 */ /* 0x000fe20007ffe0ff */
[----:B------:R-:W-:Y:S01]  /*1f950*/  IMAD.WIDE.U32 R70, R27, R27, R70 ;  /* 0x0000001b1b467225 */ /* 0x000fe200078e0046 */
[----:B------:R-:W-:Y:S02]  /*1f960*/  IADD3 R56, P4, PT, R55, R76, RZ ;  /* 0x0000004c37387210 */ /* 0x000fe40007f9e0ff */
[----:B------:R-:W-:Y:S01]  /*1f970*/  IADD3.X R55, PT, PT, RZ, RZ, RZ, P6, !PT ;  /* 0x000000ffff377210 */ /* 0x000fe200037fe4ff */
[----:B------:R-:W-:Y:S01]  /*1f980*/  IMAD.WIDE.U32 R68, R28, R25, R68 ;  /* 0x000000191c447225 */ /* 0x000fe200078e0044 */
[----:B------:R-:W-:Y:S02]  /*1f990*/  IADD3 R31, PT, PT, R8, R71, RZ ;  /* 0x00000047081f7210 */ /* 0x000fe40007ffe0ff */
[----:B------:R-:W-:Y:S01]  /*1f9a0*/  IADD3 R70, P1, PT, R57, R70, RZ ;  /* 0x0000004639467210 */ /* 0x000fe20007f3e0ff */
[----:B------:R-:W-:Y:S01]  /*1f9b0*/  IMAD.IADD R89, R61, 0x1, R51 ;  /* 0x000000013d597824 */ /* 0x000fe200078e0233 */
[----:B------:R-:W-:Y:S01]  /*1f9c0*/  IADD3 R68, P5, PT, R31, R68, RZ ;  /* 0x000000441f447210 */ /* 0x000fe20007fbe0ff */
[----:B------:R-:W-:Y:S01]  /*1f9d0*/  IMAD.X R51, RZ, RZ, RZ, P2 ;  /* 0x000000ffff337224 */ /* 0x000fe200010e06ff */
[----:B------:R-:W-:Y:S01]  /*1f9e0*/  IADD3 R97, PT, PT, R67, R69, RZ ;  /* 0x0000004543617210 */ /* 0x000fe20007ffe0ff */
[----:B------:R-:W-:-:S02]  /*1f9f0*/  IMAD.X R53, RZ, RZ, RZ, P3 ;  /* 0x000000ffff357224 */ /* 0x000fc400018e06ff */
[----:B------:R-:W-:Y:S02]  /*1fa00*/  IMAD.X R57, RZ, RZ, RZ, P4 ;  /* 0x000000ffff397224 */ /* 0x000fe400020e06ff */
[----:B------:R-:W-:Y:S02]  /*1fa10*/  IMAD.IADD R31, R64, 0x1, R101 ;  /* 0x00000001401f7824 */ /* 0x000fe400078e0265 */
[----:B------:R-:W-:-:S04]  /*1fa20*/  IMAD.WIDE.U32 R50, R78, R44, R50 ;  /* 0x0000002c4e327225 */ /* 0x000fc800078e0032 */
[----:B------:R-:W-:Y:S01]  /*1fa30*/  IMAD.WIDE.U32 R52, R30, R25, R52 ;  /* 0x000000191e347225 */ /* 0x000fe200078e0034 */
[----:B------:R-:W-:-:S03]  /*1fa40*/  IADD3 R30, P3, PT, R31, R50, RZ ;  /* 0x000000321f1e7210 */ /* 0x000fc60007f7e0ff */
[----:B------:R-:W-:Y:S02]  /*1fa50*/  IMAD.X R71, RZ, RZ, RZ, P1 ;  /* 0x000000ffff477224 */ /* 0x000fe400008e06ff */
[----:B------:R-:W-:-:S04]  /*1fa60*/  IMAD.WIDE.U32 R54, R7, R47, R54 ;  /* 0x0000002f07367225 */ /* 0x000fc800078e0036 */
[----:B------:R-:W-:Y:S01]  /*1fa70*/  IMAD.X R69, RZ, RZ, RZ, P0 ;  /* 0x000000ffff457224 */ /* 0x000fe200000e06ff */
[----:B------:R-:W-:Y:S01]  /*1fa80*/  IADD3 R50, P0, PT, R89, R54, RZ ;  /* 0x0000003659327210 */ /* 0x000fe20007f1e0ff */
[----:B------:R-:W-:-:S03]  /*1fa90*/  IMAD.WIDE.U32 R56, R75, R49, R56 ;  /* 0x000000314b387225 */ /* 0x000fc600078e0038 */
[----:B------:R-:W-:Y:S01]  /*1faa0*/  IADD3 R31, P2, PT, R69, R52, RZ ;  /* 0x00000034451f7210 */ /* 0x000fe20007f5e0ff */
[----:B------:R-:W-:Y:S01]  /*1fab0*/  IMAD.IADD R83, R62, 0x1, R51 ;  /* 0x000000013e537824 */ /* 0x000fe200078e0233 */
[----:B------:R-:W-:Y:S01]  /*1fac0*/  IADD3 R51, PT, PT, R67, R53, RZ ;  /* 0x0000003543337210 */ /* 0x000fe20007ffe0ff */
[----:B------:R-:W-:Y:S01]  /*1fad0*/  IMAD.WIDE.U32 R70, R28, R26, R70 ;  /* 0x0000001a1c467225 */ /* 0x000fe200078e0046 */
[----:B------:R-:W-:-:S03]  /*1fae0*/  IADD3 R53, PT, PT, R59, R55, RZ ;  /* 0x000000373b357210 */ /* 0x000fc60007ffe0ff */
[----:B------:R-:W-:Y:S01]  /*1faf0*/  IMAD.IADD R8, R41, 0x1, R57 ;  /* 0x0000000129087824 */ /* 0x000fe200078e0239 */
[----:B------:R-:W-:Y:S01]  /*1fb00*/  IADD3 R70, P1, PT, R51, R70, RZ ;  /* 0x0000004633467210 */ /* 0x000fe20007f3e0ff */
        /* <DEDUP_REMOVED lines=12> */
[----:B------:R-:W-:-:S03]  /*1fbd0*/  IADD3 R56, P1, PT, R56, R97, RZ ;  /* 0x0000006138387210 */ /* 0x000fc60007f3e0ff */
[----:B------:R-:W-:Y:S01]  /*1fbe0*/  IMAD.WIDE.U32 R70, R29, R25, R70 ;  /* 0x000000191d467225 */ /* 0x000fe200078e0046 */
[----:B------:R-:W-:Y:S02]  /*1fbf0*/  IADD3 R29, PT, PT, R63, R31, RZ ;  /* 0x0000001f3f1d7210 */ /* 0x000fe40007ffe0ff */
[----:B------:R-:W-:Y:S01]  /*1fc00*/  IADD3 R50, P3, PT, R83, R50, RZ ;  /* 0x0000003253327210 */ /* 0x000fe20007f7e0ff */
[----:B------:R-:W-:Y:S01]  /*1fc10*/  IMAD.X R53, RZ, RZ, RZ, P4 ;  /* 0x000000ffff357224 */ /* 0x000fe200020e06ff */
[----:B------:R-:W-:Y:S01]  /*1fc20*/  IADD3.X R57, PT, PT, RZ, RZ, RZ, P1, !PT ;  /* 0x000000ffff397210 */ /* 0x000fe20000ffe4ff */
[----:B------:R-:W-:Y:S02]  /*1fc30*/  IMAD R69, R30, R65, RZ ;  /* 0x000000411e457224 */ /* 0x000fe400078e02ff */
[----:B------:R-:W-:Y:S02]  /*1fc40*/  IMAD.MOV.U32 R31, RZ, RZ, RZ ;  /* 0x000000ffff1f7224 */ /* 0x000fe400078e00ff */
[----:B------:R-:W-:-:S02]  /*1fc50*/  IMAD.IADD R51, R60, 0x1, R51 ;  /* 0x000000013c337824 */ /* 0x000fc400078e0233 */
[----:B------:R-:W-:Y:S02]  /*1fc60*/  IMAD.X R55, RZ, RZ, RZ, P5 ;  /* 0x000000ffff377224 */ /* 0x000fe400028e06ff */
[----:B------:R-:W-:-:S04]  /*1fc70*/  IMAD.WIDE.U32 R52, R7, R48, R52 ;  /* 0x0000003007347225 */ /* 0x000fc800078e0034 */
[----:B------:R-:W-:Y:S01]  /*1fc80*/  IMAD.HI.U32 R75, R69, R42, R30 ;  /* 0x0000002a454b7227 */ /* 0x000fe200078e001e */
[----:B------:R-:W-:Y:S02]  /*1fc90*/  IADD3.X R31, PT, PT, RZ, RZ, RZ, P2, !PT ;  /* 0x000000ffff1f7210 */ /* 0x000fe400017fe4ff */
[----:B------:R-:W-:Y:S01]  /*1fca0*/  IADD3 R30, P4, PT, R51, R52, RZ ;  /* 0x00000034331e7210 */ /* 0x000fe20007f9e0ff */
[----:B------:R-:W-:Y:S01]  /*1fcb0*/  IMAD.WIDE.U32 R54, R27, R26, R54 ;  /* 0x0000001a1b367225 */ /* 0x000fe200078e0036 */
[----:B------:R-:W-:Y:S02]  /*1fcc0*/  IADD3.X R51, PT, PT, RZ, RZ, RZ, P3, !PT ;  /* 0x000000ffff337210 */ /* 0x000fe40001ffe4ff */
[----:B------:R-:W-:Y:S01]  /*1fcd0*/  IADD3 R31, P2, PT, R31, R70, RZ ;  /* 0x000000461f1f7210 */ /* 0x000fe20007f5e0ff */
[----:B------:R-:W-:Y:S02]  /*1fce0*/  IMAD.IADD R71, R67, 0x1, R71 ;  /* 0x0000000143477824 */ /* 0x000fe400078e0247 */
[----:B------:R-:W-:-:S02]  /*1fcf0*/  IMAD.IADD R53, R58, 0x1, R53 ;  /* 0x000000013a357824 */ /* 0x000fc400078e0235 */
[----:B------:R-:W-:Y:S01]  /*1fd00*/  IMAD.X R68, RZ, RZ, RZ, P0 ;  /* 0x000000ffff447224 */ /* 0x000fe200000e06ff */
[----:B------:R-:W-:Y:S01]  /*1fd10*/  IADD3 R52, P1, PT, R71, R54, RZ ;  /* 0x0000003647347210 */ /* 0x000fe20007f3e0ff */
[----:B------:R-:W-:Y:S01]  /*1fd20*/  IMAD.IADD R55, R72, 0x1, R55 ;  /* 0x0000000148377824 */ /* 0x000fe200078e0237 */
        /* <DEDUP_REMOVED lines=9> */
[----:B------:R-:W-:Y:S02]  /*1fdc0*/  IMAD.IADD R71, R67, 0x1, R57 ;  /* 0x0000000143477824 */ /* 0x000fe400078e0239 */
[----:B------:R-:W-:Y:S01]  /*1fdd0*/  IMAD.IADD R29, R61, 0x1, R51 ;  /* 0x000000013d1d7824 */ /* 0x000fe200078e0233 */
[----:B------:R-:W-:Y:S01]  /*1fde0*/  IADD3.X R51, PT, PT, RZ, RZ, RZ, P3, !PT ;  /* 0x000000ffff337210 */ /* 0x000fe20001ffe4ff */
[----:B------:R-:W-:-:S04]  /*1fdf0*/  IMAD.WIDE.U32 R30, R73, R47, R30 ;  /* 0x0000002f491e7225 */ /* 0x000fc800078e001e */
[----:B------:R-:W-:Y:S01]  /*1fe00*/  IMAD.WIDE.U32 R52, R28, R25, R52 ;  /* 0x000000191c347225 */ /* 0x000fe200078e0034 */
[----:B------:R-:W-:-:S03]  /*1fe10*/  IADD3 R28, P4, PT, R29, R30, RZ ;  /* 0x0000001e1d1c7210 */ /* 0x000fc60007f9e0ff */
[----:B------:R-:W-:Y:S01]  /*1fe20*/  IMAD.X R57, RZ, RZ, RZ, P5 ;  /* 0x000000ffff397224 */ /* 0x000fe200028e06ff */
[----:B------:R-:W-:Y:S01]  /*1fe30*/  IADD3 R29, PT, PT, R67, R53, RZ ;  /* 0x00000035431d7210 */ /* 0x000fe20007ffe0ff */
[----:B------:R-:W-:Y:S01]  /*1fe40*/  IMAD.WIDE.U32 R54, R7, R49, R54 ;  /* 0x0000003107367225 */ /* 0x000fe200078e0036 */
[----:B------:R-:W-:-:S03]  /*1fe50*/  IADD3.X R7, PT, PT, RZ, RZ, RZ, P2, !PT ;  /* 0x000000ffff077210 */ /* 0x000fc600017fe4ff */
[----:B------:R-:W-:Y:S01]  /*1fe60*/  IMAD.WIDE.U32 R56, R26, R26, R56 ;  /* 0x0000001a1a387225 */ /* 0x000fe200078e0038 */
[----:B------:R-:W-:-:S03]  /*1fe70*/  IADD3 R7, P5, PT, R7, R52, RZ ;  /* 0x0000003407077210 */ /* 0x000fc60007fbe0ff */
[----:B------:R-:W-:Y:S01]  /*1fe80*/  IMAD.IADD R31, R59, 0x1, R31 ;  /* 0x000000013b1f7824 */ /* 0x000fe200078e021f */
        /* <DEDUP_REMOVED lines=8> */
[----:B------:R-:W-:Y:S02]  /*1ff10*/  IADD3 R8, P3, PT, R8, R7, RZ ;  /* 0x0000000708087210 */ /* 0x000fe40007f7e0ff */
[----:B------:R-:W-:Y:S01]  /*1ff20*/  IADD3.X R31, PT, PT, RZ, RZ, RZ, P1, !PT ;  /* 0x000000ffff1f7210 */ /* 0x000fe20000ffe4ff */
[----:B------:R-:W-:Y:S01]  /*1ff30*/  IMAD.IADD R7, R64, 0x1, R75 ;  /* 0x0000000140077824 */ /* 0x000fe200078e024b */
[----:B------:R-:W-:Y:S01]  /*1ff40*/  IADD3 R52, P2, PT, R52, R71, RZ ;  /* 0x0000004734347210 */ /* 0x000fe20007f5e0ff */
[----:B------:R-:W-:-:S04]  /*1ff50*/  IMAD.WIDE.U32 R28, R78, R46, R28 ;  /* 0x0000002e4e1c7225 */ /* 0x000fc800078e001c */
[----:B------:R-:W-:Y:S01]  /*1ff60*/  IMAD.X R71, RZ, RZ, RZ, P0 ;  /* 0x000000ffff477224 */ /* 0x000fe200000e06ff */
[----:B------:R-:W-:Y:S01]  /*1ff70*/  IADD3 R50, P0, PT, R7, R50, RZ ;  /* 0x0000003207327210 */ /* 0x000fe20007f1e0ff */
[----:B------:R-:W-:Y:S01]  /*1ff80*/  IMAD.IADD R51, R62, 0x1, R51 ;  /* 0x000000013e337824 */ /* 0x000fe200078e0233 */
[----:B------:R-:W-:Y:S01]  /*1ff90*/  IADD3.X R7, PT, PT, RZ, RZ, RZ, P5, !PT ;  /* 0x000000ffff077210 */ /* 0x000fe20002ffe4ff */
[----:B------:R-:W-:Y:S01]  /*1ffa0*/  IMAD.WIDE.U32 R30, R73, R48, R30 ;  /* 0x00000030491e7225 */ /* 0x000fe200078e001e */
[----:B------:R-:W-:Y:S02]  /*1ffb0*/  IADD3 R71, P4, PT, R71, R8, RZ ;  /* 0x0000000847477210 */ /* 0x000fe40007f9e0ff */
[----:B------:R-:W-:Y:S01]  /*1ffc0*/  IADD3 R28, P1, PT, R51, R28, RZ ;  /* 0x0000001c331c7210 */ /* 0x000fe20007f3e0ff */
[----:B------:R-:W-:Y:S01]  /*1ffd0*/  IMAD.IADD R29, R60, 0x1, R29 ;  /* 0x000000013c1d7824 */ /* 0x000fe200078e021d */
[----:B------:R-:W-:Y:S01]  /*1ffe0*/  IADD3.X R68, PT, PT, RZ, RZ, RZ, P4, !PT ;  /* 0x000000ffff447210 */ /* 0x000fe200027fe4ff */
[----:B------:R-:W-:-:S02]  /*1fff0*/  IMAD.X R57, RZ, RZ, RZ, P6 ;  /* 0x000000ffff397224 */ /* 0x000fc400030e06ff */
[----:B------:R-:W-:Y:S01]  /*20000*/  IMAD.X R51, RZ, RZ, RZ, P0 ;  /* 0x000000ffff337224 */ /* 0x000fe200000e06ff */
[----:B------:R-:W-:Y:S01]  /*20010*/  IADD3 R54, P5, PT, R29, R30, RZ ;  /* 0x0000001e1d367210 */ /* 0x000fe20007fbe0ff */
[----:B------:R-:W-:-:S04]  /*20020*/  IMAD.WIDE.U32 R56, R27, R25, R56 ;  /* 0x000000191b387225 */ /* 0x000fc800078e0038 */
[----:B------:R-:W-:Y:S01]  /*20030*/  IMAD.IADD R30, R58, 0x1, R31 ;  /* 0x000000013a1e7824 */ /* 0x000fe200078e021f */
[----:B------:R-:W-:Y:S01]  /*20040*/  IADD3 R8, P0, PT, R7, R56, RZ ;  /* 0x0000003807087210 */ /* 0x000fe20007f1e0ff */
[----:B------:R-:W-:Y:S01]  /*20050*/  IMAD.X R29, RZ, RZ, RZ, P1 ;  /* 0x000000ffff1d7224 */ /* 0x000fe200008e06ff */
[----:B------:R-:W-:Y:S01]  /*20060*/  IADD3 R57, PT, PT, R67, R57, RZ ;  /* 0x0000003943397210 */ /* 0x000fe20007ffe0ff */
[----:B------:R-:W-:-:S04]  /*20070*/  IMAD.WIDE.U32 R50, R69, R43, R50 ;  /* 0x0000002b45327225 */ /* 0x000fc800078e0032 */
[----:B------:R-:W-:Y:S01]  /*20080*/  IMAD.X R27, RZ, RZ, RZ, P3 ;  /* 0x000000ffff1b7224 */ /* 0x000fe200018e06ff */
[----:B------:R-:W-:Y:S01]  /*20090*/  IADD3 R30, P3, PT, R30, R53, RZ ;  /* 0x000000351e1e7210 */ /* 0x000fe20007f7e0ff */
[----:B------:R-:W-:-:S03]  /*200a0*/  IMAD.WIDE.U32 R28, R32, R45, R28 ;  /* 0x0000002d201c7225 */ /* 0x000fc600078e001c */
[----:B------:R-:W-:Y:S01]  /*200b0*/  IADD3.X R31, PT, PT, RZ, RZ, RZ, P3, !PT ;  /* 0x000000ffff1f7210 */ /* 0x000fe20001ffe4ff */
[----:B------:R-:W-:Y:S01]  /*200c0*/  IMAD.IADD R7, R63, 0x1, R51 ;  /* 0x000000013f077824 */ /* 0x000fe200078e0233 */
[----:B------:R-:W-:Y:S01]  /*200d0*/  IADD3 R27, P1, PT, R27, R8, RZ ;  /* 0x000000081b1b7210 */ /* 0x000fe20007f3e0ff */
[----:B------:R-:W-:Y:S01]  /*200e0*/  IMAD.X R55, RZ, RZ, RZ, P5 ;  /* 0x000000ffff377224 */ /* 0x000fe200028e06ff */
[----:B------:R-:W-:Y:S01]  /*200f0*/  MOV R51, RZ ;  /* 0x000000ff00337202 */ /* 0x000fe20000000f00 */
[----:B------:R-:W-:Y:S01]  /*20100*/  IMAD.IADD R29, R61, 0x1, R29 ;  /* 0x000000013d1d7824 */ /* 0x000fe200078e021d */
[----:B------:R-:W-:Y:S01]  /*20110*/  IADD3 R28, P3, PT, R7, R28, RZ ;  /* 0x0000001c071c7210 */ /* 0x000fe20007f7e0ff */
[----:B------:R-:W-:Y:S01]  /*20120*/  IMAD R7, R50, R65, RZ ;  /* 0x0000004132077224 */ /* 0x000fe200078e02ff */
[----:B------:R-:W-:Y:S01]  /*20130*/  IADD3 R68, P4, PT, R68, R27, RZ ;  /* 0x0000001b44447210 */ /* 0x000fe20007f9e0ff */
[----:B------:R-:W-:-:S04]  /*20140*/  IMAD.WIDE.U32 R54, R78, R47, R54 ;  /* 0x0000002f4e367225 */ /* 0x000fc800078e0036 */
[----:B------:R-:W-:Y:S01]  /*20150*/  IMAD.HI.U32 R27, R7, R42, R50 ;  /* 0x0000002a071b7227 */ /* 0x000fe200078e0032 */
[----:B------:R-:W-:Y:S02]  /*20160*/  IADD3 R50, P5, PT, R29, R54, RZ ;  /* 0x000000361d327210 */ /* 0x000fe40007fbe0ff */
[----:B------:R-:W-:Y:S01]  /*20170*/  IADD3.X R29, PT, PT, RZ, RZ, RZ, P3, !PT ;  /* 0x000000ffff1d7210 */ /* 0x000fe20001ffe4ff */
[----:B------:R-:W-:Y:S01]  /*20180*/  IMAD.WIDE.U32 R30, R73, R49, R30 ;  /* 0x00000031491e7225 */ /* 0x000fe200078e001e */
[----:B------:R-:W-:-:S03]  /*20190*/  IADD3 R27, PT, PT, R64, R27, RZ ;  /* 0x0000001b401b7210 */ /* 0x000fc60007ffe0ff */
[----:B------:R-:W-:Y:S02]  /*201a0*/  IMAD.IADD R55, R59, 0x1, R55 ;  /* 0x000000013b377824 */ /* 0x000fe400078e0237 */
        /* <DEDUP_REMOVED lines=15> */
[----:B------:R-:W-:Y:S01]  /*202a0*/  IMAD.IADD R57, R60, 0x1, R51 ;  /* 0x000000013c397824 */ /* 0x000fe200078e0233 */
[----:B------:R-:W-:Y:S01]  /*202b0*/  IADD3.X R51, PT, PT, RZ, RZ, RZ, P3, !PT ;  /* 0x000000ffff337210 */ /* 0x000fe20001ffe4ff */
[----:B------:R-:W-:Y:S01]  /*202c0*/  IMAD.IADD R55, R58, 0x1, R55 ;  /* 0x000000013a377824 */ /* 0x000fe200078e0237 */
[----:B------:R-:W-:Y:S01]  /*202d0*/  IADD3.X R73, PT, PT, RZ, RZ, RZ, P2, !PT ;  /* 0x000000ffff497210 */ /* 0x000fe200017fe4ff */
[----:B------:R-:W-:Y:S01]  /*202e0*/  IMAD.X R29, RZ, RZ, RZ, P5 ;  /* 0x000000ffff1d7224 */ /* 0x000fe200028e06ff */
[----:B------:R-:W-:Y:S01]  /*202f0*/  IADD3 R56, P6, PT, R57, R54, RZ ;  /* 0x0000003639387210 */ /* 0x000fe20007fde0ff */
[----:B------:R-:W-:Y:S01]  /*20300*/  IMAD.WIDE.U32 R50, R69, R45, R50 ;  /* 0x0000002d45327225 */ /* 0x000fe200078e0032 */
[----:B------:R-:W-:-:S03]  /*20310*/  IADD3 R54, P3, PT, R55, R8, RZ ;  /* 0x0000000837367210 */ /* 0x000fc60007f7e0ff */
[----:B------:R-:W-:-:S04]  /*20320*/  IMAD.WIDE.U32 R28, R7, R43, R28 ;  /* 0x0000002b071c7225 */ /* 0x000fc800078e001c */
[----:B------:R-:W-:Y:S02]  /*20330*/  IMAD.X R57, RZ, RZ, RZ, P6 ;  /* 0x000000ffff397224 */ /* 0x000fe400030e06ff */
[----:B------:R-:W-:Y:S02]  /*20340*/  IMAD.IADD R27, R63, 0x1, R29 ;  /* 0x000000013f1b7824 */ /* 0x000fe400078e021d */
[----:B------:R-:W-:Y:S01]  /*20350*/  IMAD.X R55, RZ, RZ, RZ, P3 ;  /* 0x000000ffff377224 */ /* 0x000fe200018e06ff */
[----:B------:R-:W-:Y:S01]  /*20360*/  IADD3 R73, P3, PT, R73, R68, RZ ;  /* 0x0000004449497210 */ /* 0x000fe20007f7e0ff */
[----:B------:R-:W-:-:S04]  /*20370*/  IMAD.WIDE.U32 R56, R32, R47, R56 ;  /* 0x0000002f20387225 */ /* 0x000fc800078e0038 */
[----:B------:R-:W-:Y:S01]  /*20380*/  IMAD.IADD R51, R61, 0x1, R51 ;  /* 0x000000013d337824 */ /* 0x000fe200078e0233 */
[----:B------:R-:W-:Y:S01]  /*20390*/  IADD3 R57, PT, PT, R59, R57, RZ ;  /* 0x000000393b397210 */ /* 0x000fe20007ffe0ff */
[----:B------:R-:W-:Y:S01]  /*203a0*/  IMAD.WIDE.U32 R30, R26, R25, R30 ;  /* 0x000000191a1e7225 */ /* 0x000fe200078e001e */
[----:B------:R-:W-:Y:S02]  /*203b0*/  IADD3 R26, P6, PT, R27, R50, RZ ;  /* 0x000000321b1a7210 */ /* 0x000fe40007fde0ff */
[----:B------:R-:W-:Y:S01]  /*203c0*/  IADD3 R56, P5, PT, R51, R56, RZ ;  /* 0x0000003833387210 */ /* 0x000fe20007fbe0ff */
[----:B------:R-:W-:Y:S01]  /*203d0*/  IMAD.WIDE.U32 R54, R78, R49, R54 ;  /* 0x000000314e367225 */ /* 0x000fe200078e0036 */
[----:B------:R-:W-:Y:S02]  /*203e0*/  IADD3.X R27, PT, PT, RZ, RZ, RZ, P6, !PT ;  /* 0x000000ffff1b7210 */ /* 0x000fe400037fe4ff */
[----:B------:R-:W-:Y:S01]  /*203f0*/  IADD3 R31, PT, PT, R67, R31, RZ ;  /* 0x0000001f431f7210 */ /* 0x000fe20007ffe0ff */
[----:B------:R-:W-:Y:S01]  /*20400*/  IMAD.X R51, RZ, RZ, RZ, P0 ;  /* 0x000000ffff337224 */ /* 0x000fe200000e06ff */
[----:B------:R-:W-:Y:S01]  /*20410*/  IADD3 R50, P2, PT, R57, R54, RZ ;  /* 0x0000003639327210 */ /* 0x000fe20007f5e0ff */
[----:B------:R-:W-:-:S02]  /*20420*/  IMAD.X R57, RZ, RZ, RZ, P5 ;  /* 0x000000ffff397224 */ /* 0x000fc400028e06ff */
[----:B------:R-:W-:Y:S01]  /*20430*/  IMAD.X R75, RZ, RZ, RZ, P1 ;  /* 0x000000ffff4b7224 */ /* 0x000fe200008e06ff */
[----:B------:R-:W-:Y:S01]  /*20440*/  IADD3 R30, P1, PT, R51, R30, RZ ;  /* 0x0000001e331e7210 */ /* 0x000fe20007f3e0ff */
[----:B------:R-:W-:Y:S01]  /*20450*/  IMAD.WIDE.U32 R26, R7, R44, R26 ;  /* 0x0000002c071a7225 */ /* 0x000fe200078e001a */
[----:B------:R-:W-:Y:S02]  /*20460*/  IADD3.X R51, PT, PT, RZ, RZ, RZ, P2, !PT ;  /* 0x000000ffff337210 */ /* 0x000fe400017fe4ff */
[----:B------:R-:W-:Y:S01]  /*20470*/  IADD3 R75, P0, PT, R75, R30, RZ ;  /* 0x0000001e4b4b7210 */ /* 0x000fe20007f1e0ff */
[----:B------:R-:W-:Y:S01]  /*20480*/  IMAD.WIDE.U32 R56, R69, R46, R56 ;  /* 0x0000002e45387225 */ /* 0x000fe200078e0038 */
[----:B------:R-:W-:-:S03]  /*20490*/  MOV R70, R26 ;  /* 0x0000001a00467202 */ /* 0x000fc60000000f00 */
[----:B------:R-:W-:Y:S02]  /*204a0*/  IMAD.IADD R71, R62, 0x1, R27 ;  /* 0x000000013e477824 */ /* 0x000fe400078e021b */
[----:B------:R-:W-:Y:S02]  /*204b0*/  IMAD.IADD R8, R41, 0x1, R55 ;  /* 0x0000000129087824 */ /* 0x000fe400078e0237 */
[----:B------:R-:W-:Y:S01]  /*204c0*/  IMAD.WIDE.U32 R50, R32, R48, R50 ;  /* 0x0000003020327225 */ /* 0x000fe200078e0032 */
[----:B------:R-:W-:Y:S02]  /*204d0*/  IADD3 R54, P5, PT, R71, R56, RZ ;  /* 0x0000003847367210 */ /* 0x000fe40007fbe0ff */
[----:B------:R-:W-:Y:S01]  /*204e0*/  IADD3 R8, P2, PT, R8, R73, RZ ;  /* 0x0000004908087210 */ /* 0x000fe20007f5e0ff */
[----:B------:R-:W-:Y:S01]  /*204f0*/  IMAD.IADD R55, R60, 0x1, R57 ;  /* 0x000000013c377824 */ /* 0x000fe200078e0239 */
[----:B------:R-:W-:Y:S01]  /*20500*/  IADD3 R57, PT, PT, R58, R51, RZ ;  /* 0x000000333a397210 */ /* 0x000fe20007ffe0ff */
[----:B------:R-:W-:-:S02]  /*20510*/  IMAD.X R30, RZ, RZ, RZ, P4 ;  /* 0x000000ffff1e7224 */ /* 0x000fc400020e06ff */
[----:B------:R-:W-:Y:S01]  /*20520*/  IMAD.IADD R68, R67, 0x1, R53 ;  /* 0x0000000143447824 */ /* 0x000fe200078e0235 */
[----:B------:R-:W-:Y:S01]  /*20530*/  IADD3 R50, P6, PT, R55, R50, RZ ;  /* 0x0000003237327210 */ /* 0x000fe20007fde0ff */
[----:B------:R-:W-:Y:S01]  /*20540*/  IMAD.X R55, RZ, RZ, RZ, P5 ;  /* 0x000000ffff377224 */ /* 0x000fe200028e06ff */
[----:B------:R-:W-:Y:S02]  /*20550*/  IADD3 R56, P4, PT, R57, R8, RZ ;  /* 0x0000000839387210 */ /* 0x000fe40007f9e0ff */
[----:B------:R-:W-:Y:S01]  /*20560*/  IADD3.X R51, PT, PT, RZ, RZ, RZ, P6, !PT ;  /* 0x000000ffff337210 */ /* 0x000fe200037fe4ff */
[----:B------:R-:W-:Y:S01]  /*20570*/  IMAD.WIDE.U32 R52, R7, R45, R54 ;  /* 0x0000002d07347225 */ /* 0x000fe200078e0036 */
[----:B------:R-:W-:Y:S02]  /*20580*/  IADD3 R8, P5, PT, R30, R75, RZ ;  /* 0x0000004b1e087210 */ /* 0x000fe40007fbe0ff */
[----:B------:R-:W-:Y:S01]  /*20590*/  IADD3.X R55, PT, PT, RZ, RZ, RZ, P3, !PT ;  /* 0x000000ffff377210 */ /* 0x000fe20001ffe4ff */
[----:B------:R-:W-:-:S02]  /*205a0*/  IMAD.X R57, RZ, RZ, RZ, P4 ;  /* 0x000000ffff397224 */ /* 0x000fc400020e06ff */
[----:B------:R-:W-:Y:S01]  /*205b0*/  IMAD.WIDE.U32 R50, R69, R47, R50 ;  /* 0x0000002f45327225 */ /* 0x000fe200078e0032 */
[----:B------:R-:W-:-:S03]  /*205c0*/  IADD3 R55, P3, PT, R55, R8, RZ ;  /* 0x0000000837377210 */ /* 0x000fc60007f7e0ff */
[----:B------:R-:W-:Y:S02]  /*205d0*/  IMAD.IADD R73, R61, 0x1, R53 ;  /* 0x000000013d497824 */ /* 0x000fe400078e0235 */
[----:B------:R-:W-:-:S03]  /*205e0*/  IMAD.WIDE.U32 R56, R32, R49, R56 ;  /* 0x0000003120387225 */ /* 0x000fc600078e0038 */
[----:B------:R-:W-:Y:S01]  /*205f0*/  IADD3 R30, P6, PT, R73, R50, RZ ;  /* 0x00000032491e7210 */ /* 0x000fe20007fde0ff */
[----:B------:R-:W-:Y:S02]  /*20600*/  IMAD.IADD R51, R59, 0x1, R51 ;  /* 0x000000013b337824 */ /* 0x000fe400078e0233 */
[----:B------:R-:W-:-:S03]  /*20610*/  IMAD.X R8, RZ, RZ, RZ, P2 ;  /* 0x000000ffff087224 */ /* 0x000fc600010e06ff */
[----:B------:R-:W-:Y:S02]  /*20620*/  IADD3 R50, P4, PT, R51, R56, RZ ;  /* 0x0000003833327210 */ /* 0x000fe40007f9e0ff */
[----:B------:R-:W-:Y:S01]  /*20630*/  IADD3 R56, P2, PT, R31, R68, RZ ;  /* 0x000000441f387210 */ /* 0x000fe20007f5e0ff */
[----:B------:R-:W-:Y:S01]  /*20640*/  IMAD.X R31, RZ, RZ, RZ, P6 ;  /* 0x000000ffff1f7224 */ /* 0x000fe200030e06ff */
[----:B------:R-:W-:Y:S02]  /*20650*/  IADD3.X R51, PT, PT, RZ, RZ, RZ, P4, !PT ;  /* 0x000000ffff337210 */ /* 0x000fe400027fe4ff */
[----:B------:R-:W-:Y:S01]  /*20660*/  IADD3 R8, P4, PT, R8, R55, RZ ;  /* 0x0000003708087210 */ /* 0x000fe20007f9e0ff */
[----:B------:R-:W-:-:S04]  /*20670*/  IMAD.WIDE.U32 R30, R7, R46, R30 ;  /* 0x0000002e071e7225 */ /* 0x000fc800078e001e */
[----:B------:R-:W-:Y:S01]  /*20680*/  IMAD.IADD R55, R41, 0x1, R57 ;  /* 0x0000000129377824 */ /* 0x000fe200078e0239 */
[----:B------:R-:W-:Y:S01]  /*20690*/  IADD3 R83, PT, PT, R60, R31, RZ ;  /* 0x0000001f3c537210 */ /* 0x000fe20007ffe0ff */
[----:B------:R-:W-:-:S04]  /*206a0*/  IMAD.WIDE.U32 R50, R69, R48, R50 ;  /* 0x0000003045327225 */ /* 0x000fc800078e0032 */
[----:B------:R-:W-:Y:S01]  /*206b0*/  IMAD.X R57, RZ, RZ, RZ, P2 ;  /* 0x000000ffff397224 */ /* 0x000fe200010e06ff */
[----:B------:R-:W-:Y:S01]  /*206c0*/  IADD3 R55, P2, PT, R55, R8, RZ ;  /* 0x0000000837377210 */ /* 0x000fe20007f5e0ff */
[----:B------:R-:W-:Y:S01]  /*206d0*/  IMAD.IADD R54, R58, 0x1, R51 ;  /* 0x000000013a367824 */ /* 0x000fe200078e0233 */
[----:B------:R-:W-:Y:S01]  /*206e0*/  IADD3 R50, P6, PT, R83, R50, RZ ;  /* 0x0000003253327210 */ /* 0x000fe20007fde0ff */
[----:B------:R-:W-:Y:S01]  /*206f0*/  IMAD.WIDE.U32 R56, R25, R25, R56 ;  /* 0x0000001919387225 */ /* 0x000fe200078e0038 */
[----:B------:R-:W-:-:S03]  /*20700*/  IADD3.X R25, PT, PT, RZ, RZ, RZ, P0, !PT ;  /* 0x000000ffff197210 */ /* 0x000fc600007fe4ff */
[----:B------:R-:W-:Y:S01]  /*20710*/  IMAD.X R51, RZ, RZ, RZ, P1 ;  /* 0x000000ffff337224 */ /* 0x000fe200008e06ff */
[----:B------:R-:W-:Y:S01]  /*20720*/  IADD3 R54, P1, PT, R54, R55, RZ ;  /* 0x0000003736367210 */ /* 0x000fe20007f3e0ff */
[----:B------:R-:W-:Y:S02]  /*20730*/  IMAD.X R8, RZ, RZ, RZ, P5 ;  /* 0x000000ffff087224 */ /* 0x000fe400028e06ff */
[----:B------:R-:W-:Y:S01]  /*20740*/  IMAD.IADD R57, R67, 0x1, R57 ;  /* 0x0000000143397824 */ /* 0x000fe200078e0239 */
[----:B------:R-:W-:Y:S01]  /*20750*/  IADD3 R32, P0, PT, R51, R56, RZ ;  /* 0x0000003833207210 */ /* 0x000fe20007f1e0ff */
[----:B------:R-:W-:Y:S01]  /*20760*/  IMAD.X R51, RZ, RZ, RZ, P6 ;  /* 0x000000ffff337224 */ /* 0x000fe200030e06ff */
[----:B------:R-:W-:Y:S01]  /*20770*/  IADD3.X R55, PT, PT, RZ, RZ, RZ, P1, !PT ;  /* 0x000000ffff377210 */ /* 0x000fe20000ffe4ff */
[----:B------:R-:W-:Y:S01]  /*20780*/  IMAD.MOV.U32 R67, RZ, RZ, R52 ;  /* 0x000000ffff437224 */ /* 0x000fe200078e0034 */
[----:B------:R-:W-:Y:S01]  /*20790*/  IADD3 R25, P5, PT, R25, R32, RZ ;  /* 0x0000002019197210 */ /* 0x000fe20007fbe0ff */
[----:B------:R-:W-:-:S03]  /*207a0*/  IMAD.WIDE.U32 R50, R7, R47, R50 ;  /* 0x0000002f07327225 */ /* 0x000fc600078e0032 */
[----:B------:R-:W-:Y:S01]  /*207b0*/  IADD3 R8, P1, PT, R8, R25, RZ ;  /* 0x0000001908087210 */ /* 0x000fe20007f3e0ff */
[----:B------:R-:W-:Y:S02]  /*207c0*/  IMAD.X R25, RZ, RZ, RZ, P3 ;  /* 0x000000ffff197224 */ /* 0x000fe400018e06ff */
[----:B------:R-:W-:-:S03]  /*207d0*/  IMAD.WIDE.U32 R54, R69, R49, R54 ;  /* 0x0000003145367225 */ /* 0x000fc600078e0036 */
[----:B------:R-:W-:Y:S01]  /*207e0*/  IADD3 R25, P3, PT, R25, R8, RZ ;  /* 0x0000000819197210 */ /* 0x000fe20007f7e0ff */
[----:B------:R-:W-:Y:S01]  /*207f0*/  IMAD.IADD R76, R59, 0x1, R51 ;  /* 0x000000013b4c7824 */ /* 0x000fe200078e0233 */
[----:B------:R-:W-:Y:S01]  /*20800*/  IADD3.X R8, PT, PT, RZ, RZ, RZ, P4, !PT ;  /* 0x000000ffff087210 */ /* 0x000fe200027fe4ff */
[----:B------:R-:W-:Y:S01]  /*20810*/  IMAD.X R32, RZ, RZ, RZ, P1 ;  /* 0x000000ffff207224 */ /* 0x000fe200008e06ff */
[----:B------:R-:W-:Y:S02]  /*20820*/  IADD3 R56, PT, PT, R41, R55, RZ ;  /* 0x0000003729387210 */ /* 0x000fe40007ffe0ff */
[----:B------:R-:W-:Y:S02]  /*20830*/  IADD3 R68, P6, PT, R76, R54, RZ ;  /* 0x000000364c447210 */ /* 0x000fe40007fde0ff */
[----:B------:R-:W-:Y:S01]  /*20840*/  IADD3 R8, P4, PT, R8, R25, RZ ;  /* 0x0000001908087210 */ /* 0x000fe20007f9e0ff */
[----:B------:R-:W-:Y:S02]  /*20850*/  IMAD.X R25, RZ, RZ, RZ, P2 ;  /* 0x000000ffff197224 */ /* 0x000fe400010e06ff */
[----:B------:R-:W-:-:S03]  /*20860*/  IMAD.X R69, RZ, RZ, RZ, P6 ;  /* 0x000000ffff457224 */ /* 0x000fc600030e06ff */
[----:B------:R-:W-:Y:S01]  /*20870*/  IADD3 R25, P6, PT, R25, R8, RZ ;  /* 0x0000000819197210 */ /* 0x000fe20007fde0ff */
[----:B------:R-:W-:Y:S01]  /*20880*/  IMAD.WIDE.U32 R54, R7, R48, R68 ;  /* 0x0000003007367225 */ /* 0x000fe200078e0044 */
[----:B------:R-:W-:Y:S02]  /*20890*/  IADD3.X R8, PT, PT, RZ, RZ, RZ, P5, !PT ;  /* 0x000000ffff087210 */ /* 0x000fe40002ffe4ff */
[----:B------:R-:W-:Y:S01]  /*208a0*/  IADD3 R56, P2, PT, R56, R25, RZ ;  /* 0x0000001938387210 */ /* 0x000fe20007f5e0ff */
[----:B------:R-:W-:Y:S02]  /*208b0*/  IMAD.IADD R69, R58, 0x1, R55 ;  /* 0x000000013a457824 */ /* 0x000fe400078e0237 */
[----:B------:R-:W-:Y:S02]  /*208c0*/  IMAD.X R25, RZ, RZ, RZ, P0 ;  /* 0x000000ffff197224 */ /* 0x000fe400000e06ff */
[----:B------:R-:W-:Y:S01]  /*208d0*/  IMAD.MOV.U32 R68, RZ, RZ, R30 ;  /* 0x000000ffff447224 */ /* 0x000fe200078e001e */
[----:B------:R-:W-:-:S02]  /*208e0*/  IADD3 R56, P0, PT, R69, R56, RZ ;  /* 0x0000003845387210 */ /* 0x000fc40007f1e0ff */
[----:B------:R-:W-:Y:S02]  /*208f0*/  IADD3 R8, PT, PT, R8, R57, R25 ;  /* 0x0000003908087210 */ /* 0x000fe40007ffe019 */
[----:B------:R-:W-:Y:S01]  /*20900*/  IADD3.X R25, PT, PT, RZ, RZ, RZ, P3, !PT ;  /* 0x000000ffff197210 */ /* 0x000fe20001ffe4ff */
[----:B------:R-:W-:-:S03]  /*20910*/  IMAD.X R57, RZ, RZ, RZ, P0 ;  /* 0x000000ffff397224 */ /* 0x000fc600000e06ff */
[----:B------:R-:W-:Y:S01]  /*20920*/  IADD3 R8, PT, PT, R25, R8, R32 ;  /* 0x0000000819087210 */ /* 0x000fe20007ffe020 */
[----:B------:R-:W-:Y:S01]  /*20930*/  IMAD.X R32, RZ, RZ, RZ, P4 ;  /* 0x000000ffff207224 */ /* 0x000fe200020e06ff */
[----:B------:R-:W-:Y:S01]  /*20940*/  IADD3.X R25, PT, PT, RZ, RZ, RZ, P6, !PT ;  /* 0x000000ffff197210 */ /* 0x000fe200037fe4ff */
[----:B------:R-:W-:-:S03]  /*20950*/  IMAD.WIDE.U32 R56, R7, R49, R56 ;  /* 0x0000003107387225 */ /* 0x000fc600078e0038 */
[----:B------:R-:W-:Y:S01]  /*20960*/  IADD3 R8, PT, PT, R25, R8, R32 ;  /* 0x0000000819087210 */ /* 0x000fe20007ffe020 */
[----:B------:R-:W-:Y:S01]  /*20970*/  IMAD.X R7, RZ, RZ, RZ, P2 ;  /* 0x000000ffff077224 */ /* 0x000fe200010e06ff */
[----:B------:R-:W-:Y:S01]  /*20980*/  MOV R25, R50 ;  /* 0x0000003200197202 */ /* 0x000fe20000000f00 */
        /* <DEDUP_REMOVED lines=36> */
.L_x_64:
        /* <DEDUP_REMOVED lines=22> */
.L_x_65:
[----:B------:R-:W-:Y:S01]  /*20d30*/  IMAD.SHL.U32 R31, R70, 0x2, RZ ;  /* 0x00000002461f7824 */ /* 0x000fe200078e00ff */
[----:B------:R-:W-:Y:S01]  /*20d40*/  SHF.R.U32.HI R26, RZ, 0x1f, R69 ;  /* 0x0000001fff1a7819 */ /* 0x000fe20000011645 */
[----:B------:R-:W-:Y:S01]  /*20d50*/  IMAD.SHL.U32 R27, R68, 0x2, RZ ;  /* 0x00000002441b7824 */ /* 0x000fe200078e00ff */
[----:B------:R-:W-:Y:S02]  /*20d60*/  SHF.L.U64.HI R28, R67, 0x1, R78 ;  /* 0x00000001431c7819 */ /* 0x000fe4000001024e */
[----:B------:R-:W-:Y:S02]  /*20d70*/  LOP3.LUT R53, R26, 0xfffffffe, R31, 0xf8, !PT ;  /* 0xfffffffe1a357812 */ /* 0x000fe400078ef81f */
[----:B------:R-:W-:Y:S02]  /*20d80*/  LOP3.LUT R28, R28, 0x1, RZ, 0xc0, !PT ;  /* 0x000000011c1c7812 */ /* 0x000fe400078ec0ff */
[----:B------:R-:W-:Y:S02]  /*20d90*/  SHF.L.U64.HI R26, R7, 0x1, R72 ;  /* 0x00000001071a7819 */ /* 0x000fe40000010248 */
[----:B------:R-:W-:Y:S01]  /*20da0*/  LOP3.LUT R54, R28, 0xfffffffe, R27, 0xf8, !PT ;  /* 0xfffffffe1c367812 */ /* 0x000fe200078ef81b */
[----:B------:R-:W-:Y:S01]  /*20db0*/  IMAD.MOV.U32 R27, RZ, RZ, RZ ;  /* 0x000000ffff1b7224 */ /* 0x000fe200078e00ff */
[----:B------:R-:W-:-:S02]  /*20dc0*/  LOP3.LUT R26, R26, 0x1, RZ, 0xc0, !PT ;  /* 0x000000011a1a7812 */ /* 0x000fc400078ec0ff */
[----:B------:R-:W-:Y:S02]  /*20dd0*/  SHF.L.U64.HI R30, R70, 0x1, R75 ;  /* 0x00000001461e7819 */ /* 0x000fe4000001024b */
[----:B------:R-:W-:Y:S01]  /*20de0*/  SHF.L.U32 R29, R67, 0x1, RZ ;  /* 0x00000001431d7819 */ /* 0x000fe200000006ff */
[----:B------:R-:W-:Y:S01]  /*20df0*/  IMAD.WIDE.U32 R26, R8, 0x2, R26 ;  /* 0x00000002081a7825 */ /* 0x000fe200078e001a */
[----:B------:R-:W-:Y:S02]  /*20e00*/  LOP3.LUT R30, R30, 0x1, RZ, 0xc0, !PT ;  /* 0x000000011e1e7812 */ /* 0x000fe400078ec0ff */
[----:B------:R-:W-:Y:S02]  /*20e10*/  SHF.L.U64.HI R51, R68, 0x1, R73 ;  /* 0x0000000144337819 */ /* 0x000fe40000010249 */
[C---:B------:R-:W-:Y:S02]  /*20e20*/  ISETP.LE.U32.AND P0, PT, R26.reuse, R49, PT ;  /* 0x000000311a00720c */ /* 0x040fe40003f03070 */
[----:B------:R-:W-:-:S02]  /*20e30*/  ISETP.GT.U32.AND P1, PT, R26, -0x1, PT ;  /* 0xffffffff1a00780c */ /* 0x000fc40003f24070 */
[----:B------:R-:W-:Y:S01]  /*20e40*/  LOP3.LUT R52, R30, 0xfffffffe, R29, 0xf8, !PT ;  /* 0xfffffffe1e347812 */ /* 0x000fe200078ef81d */
[C---:B------:R-:W-:Y:S01]  /*20e50*/  IMAD.SHL.U32 R30, R32.reuse, 0x2, RZ ;  /* 0x00000002201e7824 */ /* 0x040fe200078e00ff */
[----:B------:R-:W-:Y:S02]  /*20e60*/  ISETP.GT.U32.OR.EX P0, PT, R27, RZ, !P0, P1 ;  /* 0x000000ff1b00720c */ /* 0x000fe40004704510 */
[C---:B------:R-:W-:Y:S02]  /*20e70*/  SHF.L.U64.HI R31, R25.reuse, 0x1, R76 ;  /* 0x00000001191f7819 */ /* 0x040fe4000001024c */
[----:B------:R-:W-:Y:S02]  /*20e80*/  SHF.L.U32 R28, R25, 0x1, RZ ;  /* 0x00000001191c7819 */ /* 0x000fe400000006ff */
[----:B------:R-:W-:Y:S02]  /*20e90*/  LOP3.LUT R51, R51, 0x1, RZ, 0xc0, !PT ;  /* 0x0000000133337812 */ /* 0x000fe400078ec0ff */
[----:B------:R-:W-:-:S02]  /*20ea0*/  SHF.L.U64.HI R29, R32, 0x1, R71 ;  /* 0x00000001201d7819 */ /* 0x000fc40000010247 */
[----:B------:R-:W-:Y:S02]  /*20eb0*/  LOP3.LUT R31, R31, 0x1, RZ, 0xc0, !PT ;  /* 0x000000011f1f7812 */ /* 0x000fe400078ec0ff */
[----:B------:R-:W-:Y:S01]  /*20ec0*/  LOP3.LUT R50, R51, 0xfffffffe, R28, 0xf8, !PT ;  /* 0xfffffffe33327812 */ /* 0x000fe200078ef81c */
[----:B------:R-:W-:Y:S01]  /*20ed0*/  IMAD.MOV.U32 R51, RZ, RZ, R54 ;  /* 0x000000ffff337224 */ /* 0x000fe200078e0036 */
[----:B------:R-:W-:Y:S02]  /*20ee0*/  SHF.L.U32 R28, R7, 0x1, RZ ;  /* 0x00000001071c7819 */ /* 0x000fe400000006ff */
[----:B------:R-:W-:Y:S02]  /*20ef0*/  LOP3.LUT R29, R29, 0x1, RZ, 0xc0, !PT ;  /* 0x000000011d1d7812 */ /* 0x000fe400078ec0ff */
[----:B------:R-:W-:Y:S02]  /*20f00*/  LOP3.LUT R31, R31, 0xfffffffe, R30, 0xf8, !PT ;  /* 0xfffffffe1f1f7812 */ /* 0x000fe400078ef81e */
[----:B------:R-:W-:Y:S01]  /*20f10*/  LOP3.LUT R30, R29, 0xfffffffe, R28, 0xf8, !PT ;  /* 0xfffffffe1d1e7812 */ /* 0x000fe200078ef81c */
[----:B------:R-:W-:Y:S01]  /*20f20*/  IMAD.SHL.U32 R29, R69, 0x2, RZ ;  /* 0x00000002451d7824 */ /* 0x000fe200078e00ff */
        /* <DEDUP_REMOVED lines=27> */
.L_x_66:
        /* <DEDUP_REMOVED lines=22> */
.L_x_67:
        /* <DEDUP_REMOVED lines=15> */
[----:B------:R-:W-:Y:S02]  /*21330*/  IADD3 R28, P2, P3, R8, R7, R28 ;  /* 0x00000007081c7210 */ /* 0x000fe40007b5e01c */
[----:B------:R-:W-:Y:S02]  /*21340*/  MOV R8, R54 ;  /* 0x0000003600087202 */ /* 0x000fe40000000f00 */
[C---:B------:R-:W-:Y:S02]  /*21350*/  ISETP.LE.U32.AND P0, PT, R28.reuse, R49, PT ;  /* 0x000000311c00720c */ /* 0x040fe40003f03070 */
[----:B------:R-:W-:Y:S02]  /*21360*/  ISETP.GT.U32.AND P1, PT, R28, -0x1, PT ;  /* 0xffffffff1c00780c */ /* 0x000fe40003f24070 */
[----:B------:R-:W-:-:S04]  /*21370*/  IADD3.X R7, PT, PT, RZ, RZ, RZ, P2, P3 ;  /* 0x000000ffff077210 */ /* 0x000fc800017e64ff */
[----:B------:R-:W-:-:S13]  /*21380*/  ISETP.GT.U32.OR.EX P0, PT, R7, RZ, !P0, P1 ;  /* 0x000000ff0700720c */ /* 0x000fda0004704510 */
[----:B------:R-:W-:Y:S05]  /*21390*/  @P0 BRA `(.L_x_68) ;  /* 0x0000000000640947 */ /* 0x000fea0003800000 */
        /* <DEDUP_REMOVED lines=25> */
.L_x_68:
        /* <DEDUP_REMOVED lines=22> */
.L_x_69:
[----:B------:R-:W-:Y:S02]  /*21690*/  HFMA2 R31, -RZ, RZ, 0, 0 ;  /* 0x00000000ff1f7431 */ /* 0x000fe400000001ff */
[----:B------:R-:W-:-:S04]  /*216a0*/  IMAD.WIDE.U32 R52, R102, R102, RZ ;  /* 0x0000006666347225 */ /* 0x000fc800078e00ff */
[----:B------:R-:W-:Y:S02]  /*216b0*/  HFMA2 R51, -RZ, RZ, 0, 0 ;  /* 0x00000000ff337431 */ /* 0x000fe400000001ff */
[----:B------:R-:W-:Y:S02]  /*216c0*/  HFMA2 R71, -RZ, RZ, 0, 0 ;  /* 0x00000000ff477431 */ /* 0x000fe400000001ff */
[----:B------:R-:W-:Y:S01]  /*216d0*/  IMAD.MOV.U32 R30, RZ, RZ, R53 ;  /* 0x000000ffff1e7224 */ /* 0x000fe200078e0035 */
[----:B------:R-:W-:Y:S01]  /*216e0*/  LOP3.LUT R50, R52, 0xfffffffd, RZ, 0xc0, !PT ;  /* 0xfffffffd34327812 */ /* 0x000fe200078ec0ff */
[----:B------:R-:W-:Y:S02]  /*216f0*/  IMAD.MOV.U32 R88, RZ, RZ, RZ ;  /* 0x000000ffff587224 */ /* 0x000fe400078e00ff */
[----:B------:R-:W-:Y:S02]  /*21700*/  HFMA2 R69, -RZ, RZ, 0, 0 ;  /* 0x00000000ff457431 */ /* 0x000fe400000001ff */
[----:B------:R-:W-:-:S02]  /*21710*/  IMAD.MOV.U32 R27, RZ, RZ, RZ ;  /* 0x000000ffff1b7224 */ /* 0x000fc400078e00ff */
[----:B------:R-:W-:-:S04]  /*21720*/  IMAD.WIDE.U32 R30, R102, R8, R30 ;  /* 0x00000008661e7225 */ /* 0x000fc800078e001e */
[----:B------:R-:W-:Y:S01]  /*21730*/  IMAD.IADD R26, R31, 0x1, R88 ;  /* 0x000000011f1a7824 */ /* 0x000fe200078e0258 */
[----:B------:R-:W-:Y:S01]  /*21740*/  MOV R31, RZ ;  /* 0x000000ff001f7202 */ /* 0x000fe20000000f00 */
[----:B------:R-:W-:Y:S02]  /*21750*/  IMAD R78, R52, R65, RZ ;  /* 0x00000041344e7224 */ /* 0x000fe400078e02ff */
[----:B------:R-:W-:-:S04]  /*21760*/  IMAD.WIDE.U32 R26, R102, R73, R26 ;  /* 0x00000049661a7225 */ /* 0x000fc800078e001a */
[----:B------:R-:W-:-:S04]  /*21770*/  IMAD.WIDE.U32 R30, R102, R8, R30 ;  /* 0x00000008661e7225 */ /* 0x000fc800078e001e */
[----:B------:R-:W-:Y:S02]  /*21780*/  IMAD.IADD R7, R88, 0x1, R31 ;  /* 0x0000000158077824 */ /* 0x000fe400078e021f */
[----:B------:R-:W-:-:S03]  /*21790*/  IMAD.HI.U32 R31, R78, R42, R50 ;  /* 0x0000002a4e1f7227 */ /* 0x000fc600078e0032 */
[----:B------:R-:W-:Y:S01]  /*217a0*/  IADD3 R50, P0, PT, R7, R26, RZ ;  /* 0x0000001a07327210 */ /* 0x000fe20007f1e0ff */
[----:B------:R-:W-:Y:S02]  /*217b0*/  IMAD.MOV.U32 R29, RZ, RZ, RZ ;  /* 0x000000ffff1d7224 */ /* 0x000fe400078e00ff */
[----:B------:R-:W-:Y:S01]  /*217c0*/  IMAD.IADD R31, R64, 0x1, R31 ;  /* 0x00000001401f7824 */ /* 0x000fe200078e021f */
[----:B------:R-:W-:Y:S01]  /*217d0*/  IADD3.X R51, PT, PT, RZ, RZ, RZ, P0, !PT ;  /* 0x000000ffff337210 */ /* 0x000fe200007fe4ff */
[----:B------:R-:W-:Y:S01]  /*217e0*/  IMAD.IADD R26, R27, 0x1, R29 ;  /* 0x000000011b1a7824 */ /* 0x000fe200078e021d */
[----:B------:R-:W-:Y:S01]  /*217f0*/  MOV R27, RZ ;  /* 0x000000ff001b7202 */ /* 0x000fe20000000f00 */
[----:B------:R-:W-:Y:S01]  /*21800*/  IMAD.MOV.U32 R7, RZ, RZ, RZ ;  /* 0x000000ffff077224 */ /* 0x000fe200078e00ff */
[----:B------:R-:W-:Y:S01]  /*21810*/  IADD3 R30, P0, PT, R31, R30, RZ ;  /* 0x0000001e1f1e7210 */ /* 0x000fe20007f1e0ff */
[----:B------:R-:W-:-:S04]  /*21820*/  IMAD.WIDE.U32 R50, R8, R8, R50 ;  /* 0x0000000808327225 */ /* 0x000fc800078e0032 */
[----:B------:R-:W-:-:S04]  /*21830*/  IMAD.WIDE.U32 R26, R102, R101, R26 ;  /* 0x00000065661a7225 */ /* 0x000fc800078e001a */
[----:B------:R-:W-:Y:S02]  /*21840*/  IMAD.IADD R53, R88, 0x1, R51 ;  /* 0x0000000158357824 */ /* 0x000fe400078e0233 */
[----:B------:R-:W-:Y:S02]  /*21850*/  IMAD.X R31, RZ, RZ, RZ, P0 ;  /* 0x000000ffff1f7224 */ /* 0x000fe400000e06ff */
[----:B------:R-:W-:Y:S01]  /*21860*/  IMAD.MOV.U32 R51, RZ, RZ, RZ ;  /* 0x000000ffff337224 */ /* 0x000fe200078e00ff */
[----:B------:R-:W-:Y:S01]  /*21870*/  IADD3 R52, P0, PT, R53, R26, RZ ;  /* 0x0000001a35347210 */ /* 0x000fe20007f1e0ff */
[----:B------:R-:W-:Y:S01]  /*21880*/  IMAD.WIDE.U32 R30, R78, R43, R30 ;  /* 0x0000002b4e1e7225 */ /* 0x000fe200078e001e */
[----:B------:R-:W-:-:S03]  /*21890*/  IADD3 R26, PT, PT, R27, R7, RZ ;  /* 0x000000071b1a7210 */ /* 0x000fc60007ffe0ff */
[----:B------:R-:W-:Y:S01]  /*218a0*/  IMAD.X R53, RZ, RZ, RZ, P0 ;  /* 0x000000ffff357224 */ /* 0x000fe200000e06ff */
        /* <DEDUP_REMOVED lines=8> */
[----:B------:R-:W-:Y:S02]  /*21930*/  IMAD.X R51, RZ, RZ, RZ, P0 ;  /* 0x000000ffff337224 */ /* 0x000fe400000e06ff */
[----:B------:R-:W-:Y:S01]  /*21940*/  IMAD.HI.U32 R25, R75, R42, R30 ;  /* 0x0000002a4b197227 */ /* 0x000fe200078e001e */
[----:B------:R-:W-:-:S03]  /*21950*/  IADD3 R30, P1, PT, R27, R52, RZ ;  /* 0x000000341b1e7210 */ /* 0x000fc60007f3e0ff */
[----:B------:R-:W-:Y:S02]  /*21960*/  IMAD.MOV.U32 R27, RZ, RZ, RZ ;  /* 0x000000ffff1b7224 */ /* 0x000fe400078e00ff */
[----:B------:R-:W-:Y:S02]  /*21970*/  IMAD.X R31, RZ, RZ, RZ, P1 ;  /* 0x000000ffff1f7224 */ /* 0x000fe400008e06ff */
[----:B------:R-:W-:-:S04]  /*21980*/  IMAD.WIDE.U32 R26, R102, R89, R26 ;  /* 0x00000059661a7225 */ /* 0x000fc800078e001a */
[----:B------:R-:W-:Y:S01]  /*21990*/  IMAD.WIDE.U32 R30, R8, R73, R30 ;  /* 0x00000049081e7225 */ /* 0x000fe200078e001e */
[----:B------:R-:W-:Y:S02]  /*219a0*/  IADD3 R52, P0, PT, R53, R26, RZ ;  /* 0x0000001a35347210 */ /* 0x000fe40007f1e0ff */
[----:B------:R-:W-:Y:S01]  /*219b0*/  IADD3 R26, PT, PT, R27, R71, RZ ;  /* 0x000000471b1a7210 */ /* 0x000fe20007ffe0ff */
[----:B------:R-:W-:Y:S01]  /*219c0*/  IMAD.IADD R25, R64, 0x1, R25 ;  /* 0x0000000140197824 */ /* 0x000fe200078e0219 */
[----:B------:R-:W-:Y:S01]  /*219d0*/  MOV R27, RZ ;  /* 0x000000ff001b7202 */ /* 0x000fe20000000f00 */
[----:B------:R-:W-:-:S04]  /*219e0*/  IMAD.WIDE.U32 R50, R78, R44, R50 ;  /* 0x0000002c4e327225 */ /* 0x000fc800078e0032 */
[----:B------:R-:W-:Y:S02]  /*219f0*/  IMAD.IADD R55, R29, 0x1, R31 ;  /* 0x000000011d377824 */ /* 0x000fe400078e021f */
[----:B------:R-:W-:Y:S02]  /*21a00*/  HFMA2 R31, -RZ, RZ, 0, 0 ;  /* 0x00000000ff1f7431 */ /* 0x000fe400000001ff */
        /* <DEDUP_REMOVED lines=8> */
[----:B------:R-:W-:-:S03]  /*21a90*/  IMAD.WIDE.U32 R30, R102, R101, R30 ;  /* 0x00000065661e7225 */ /* 0x000fc600078e001e */
[----:B------:R-:W-:Y:S01]  /*21aa0*/  IADD3 R26, P0, PT, R53, R26, RZ ;  /* 0x0000001a351a7210 */ /* 0x000fe20007f1e0ff */
[----:B------:R-:W-:Y:S01]  /*21ab0*/  IMAD.X R55, RZ, RZ, RZ, P1 ;  /* 0x000000ffff377224 */ /* 0x000fe200008e06ff */
[----:B------:R-:W-:Y:S01]  /*21ac0*/  IADD3 R30, P1, PT, R25, R30, RZ ;  /* 0x0000001e191e7210 */ /* 0x000fe20007f3e0ff */
[----:B------:R-:W-:Y:S01]  /*21ad0*/  IMAD.MOV.U32 R72, RZ, RZ, RZ ;  /* 0x000000ffff487224 */ /* 0x000fe200078e00ff */
[----:B------:R-:W-:Y:S01]  /*21ae0*/  MOV R53, RZ ;  /* 0x000000ff00357202 */ /* 0x000fe20000000f00 */
[----:B------:R-:W-:Y:S01]  /*21af0*/  IMAD.IADD R25, R7, 0x1, R31 ;  /* 0x0000000107197824 */ /* 0x000fe200078e021f */
[----:B------:R-:W-:Y:S01]  /*21b00*/  IADD3.X R31, PT, PT, RZ, RZ, RZ, P1, !PT ;  /* 0x000000ffff1f7210 */ /* 0x000fe20000ffe4ff */
[----:B------:R-:W-:Y:S02]  /*21b10*/  IMAD.IADD R52, R27, 0x1, R72 ;  /* 0x000000011b347824 */ /* 0x000fe400078e0248 */
[----:B------:R-:W-:-:S04]  /*21b20*/  IMAD.WIDE.U32 R50, R75, R43, R50 ;  /* 0x0000002b4b327225 */ /* 0x000fc800078e0032 */
[----:B------:R-:W-:Y:S01]  /*21b30*/  IMAD.WIDE.U32 R54, R73, R73, R54 ;  /* 0x0000004949367225 */ /* 0x000fe200078e0036 */
[----:B------:R-:W-:-:S03]  /*21b40*/  IADD3 R57, PT, PT, R63, R51, RZ ;  /* 0x000000333f397210 */ /* 0x000fc60007ffe0ff */
[----:B------:R-:W-:Y:S01]  /*21b50*/  IMAD.X R27, RZ, RZ, RZ, P0 ;  /* 0x000000ffff1b7224 */ /* 0x000fe200000e06ff */
[----:B------:R-:W-:Y:S01]  /*21b60*/  IADD3 R54, P0, PT, R25, R54, RZ ;  /* 0x0000003619367210 */ /* 0x000fe20007f1e0ff */
[----:B------:R-:W-:Y:S02]  /*21b70*/  IMAD.IADD R55, R29, 0x1, R55 ;  /* 0x000000011d377824 */ /* 0x000fe400078e0237 */
[----:B------:R-:W-:-:S04]  /*21b80*/  IMAD.WIDE.U32 R26, R8, R89, R26 ;  /* 0x00000059081a7225 */ /* 0x000fc800078e001a */
[----:B------:R-:W-:Y:S01]  /*21b90*/  IMAD.WIDE.U32 R30, R78, R45, R30 ;  /* 0x0000002d4e1e7225 */ /* 0x000fe200078e001e */
[----:B------:R-:W-:-:S03]  /*21ba0*/  IADD3 R26, P1, PT, R55, R26, RZ ;  /* 0x0000001a371a7210 */ /* 0x000fc60007f3e0ff */
[----:B------:R-:W-:Y:S01]  /*21bb0*/  IMAD.WIDE.U32 R52, R102, R70, R52 ;  /* 0x0000004666347225 */ /* 0x000fe200078e0034 */
[----:B------:R-:W-:-:S03]  /*21bc0*/  IADD3 R30, P2, PT, R57, R30, RZ ;  /* 0x0000001e391e7210 */ /* 0x000fc60007f5e0ff */
[----:B------:R-:W-:Y:S02]  /*21bd0*/  IMAD.IADD R27, R71, 0x1, R27 ;  /* 0x00000001471b7824 */ /* 0x000fe400078e021b */
[----:B------:R-:W-:Y:S02]  /*21be0*/  IMAD R32, R50, R65, RZ ;  /* 0x0000004132207224 */ /* 0x000fe400078e02ff */
[----:B------:R-:W-:Y:S02]  /*21bf0*/  IMAD.MOV.U32 R51, RZ, RZ, RZ ;  /* 0x000000ffff337224 */ /* 0x000fe400078e00ff */
[----:B------:R-:W-:Y:S01]  /*21c00*/  IMAD.X R55, RZ, RZ, RZ, P0 ;  /* 0x000000ffff377224 */ /* 0x000fe200000e06ff */
[----:B------:R-:W-:Y:S01]  /*21c10*/  IADD3 R52, P0, PT, R27, R52, RZ ;  /* 0x000000341b347210 */ /* 0x000fe20007f1e0ff */
[----:B------:R-:W-:Y:S02]  /*21c20*/  IMAD.MOV.U32 R25, RZ, RZ, RZ ;  /* 0x000000ffff197224 */ /* 0x000fe400078e00ff */
[----:B------:R-:W-:-:S02]  /*21c30*/  IMAD.IADD R67, R61, 0x1, R31 ;  /* 0x000000013d437824 */ /* 0x000fc400078e021f */
[----:B------:R-:W-:Y:S01]  /*21c40*/  IMAD.HI.U32 R51, R32, R42, R50 ;  /* 0x0000002a20337227 */ /* 0x000fe200078e0032 */
[----:B------:R-:W-:-:S03]  /*21c50*/  IADD3 R50, PT, PT, R53, R25, RZ ;  /* 0x0000001935327210 */ /* 0x000fc60007ffe0ff */
[----:B------:R-:W-:Y:S01]  /*21c60*/  IMAD.X R27, RZ, RZ, RZ, P1 ;  /* 0x000000ffff1b7224 */ /* 0x000fe200008e06ff */
[----:B------:R-:W-:Y:S01]  /*21c70*/  IADD3 R51, PT, PT, R64, R51, RZ ;  /* 0x0000003340337210 */ /* 0x000fe20007ffe0ff */
[----:B------:R-:W-:Y:S02]  /*21c80*/  IMAD.X R31, RZ, RZ, RZ, P2 ;  /* 0x000000ffff1f7224 */ /* 0x000fe400010e06ff */
[----:B------:R-:W-:-:S04]  /*21c90*/  IMAD.WIDE.U32 R54, R8, R101, R54 ;  /* 0x0000006508367225 */ /* 0x000fc800078e0036 */
[----:B------:R-:W-:Y:S01]  /*21ca0*/  IMAD.X R53, RZ, RZ, RZ, P0 ;  /* 0x000000ffff357224 */ /* 0x000fe200000e06ff */
[----:B------:R-:W-:Y:S01]  /*21cb0*/  IADD3 R55, PT, PT, R7, R55, RZ ;  /* 0x0000003707377210 */ /* 0x000fe20007ffe0ff */
[----:B------:R-:W-:-:S04]  /*21cc0*/  IMAD.WIDE.U32 R26, R73, R101, R26 ;  /* 0x00000065491a7225 */ /* 0x000fc800078e001a */
[----:B------:R-:W-:Y:S01]  /*21cd0*/  IMAD.WIDE.U32 R30, R75, R44, R30 ;  /* 0x0000002c4b1e7225 */ /* 0x000fe200078e001e */
[----:B------:R-:W-:-:S03]  /*21ce0*/  IADD3 R26, P1, PT, R55, R26, RZ ;  /* 0x0000001a371a7210 */ /* 0x000fc60007f3e0ff */
[----:B------:R-:W-:Y:S01]  /*21cf0*/  IMAD.WIDE.U32 R52, R8, R68, R52 ;  /* 0x0000004408347225 */ /* 0x000fe200078e0034 */
[----:B------:R-:W-:-:S03]  /*21d00*/  IADD3 R30, P2, PT, R51, R30, RZ ;  /* 0x0000001e331e7210 */ /* 0x000fc60007f5e0ff */
[----:B------:R-:W-:Y:S01]  /*21d10*/  IMAD.IADD R27, R7, 0x1, R27 ;  /* 0x00000001071b7824 */ /* 0x000fe200078e021b */
[----:B------:R-:W-:Y:S01]  /*21d20*/  IADD3 R83, PT, PT, R72, R53, RZ ;  /* 0x0000003548537210 */ /* 0x000fe20007ffe0ff */
[----:B------:R-:W-:Y:S02]  /*21d30*/  IMAD.MOV.U32 R51, RZ, RZ, RZ ;  /* 0x000000ffff337224 */ /* 0x000fe400078e00ff */
[----:B------:R-:W-:Y:S01]  /*21d40*/  IMAD.MOV.U32 R55, RZ, RZ, RZ ;  /* 0x000000ffff377224 */ /* 0x000fe200078e00ff */
[----:B------:R-:W-:Y:S01]  /*21d50*/  IADD3 R52, P0, PT, R27, R52, RZ ;  /* 0x000000341b347210 */ /* 0x000fe20007f1e0ff */
[----:B------:R-:W-:-:S04]  /*21d60*/  IMAD.WIDE.U32 R50, R102, R28, R50 ;  /* 0x0000001c66327225 */ /* 0x000fc800078e0032 */
[----:B------:R-:W-:Y:S01]  /*21d70*/  IMAD.WIDE.U32 R54, R102, R89, R54 ;  /* 0x0000005966367225 */ /* 0x000fe200078e0036 */
[----:B------:R-:W-:-:S03]  /*21d80*/  IADD3 R99, PT, PT, R51, R69, RZ ;  /* 0x0000004533637210 */ /* 0x000fc60007ffe0ff */
[----:B------:R-:W-:Y:S01]  /*21d90*/  IMAD.X R27, RZ, RZ, RZ, P1 ;  /* 0x000000ffff1b7224 */ /* 0x000fe200008e06ff */
[----:B------:R-:W-:Y:S01]  /*21da0*/  IADD3 R54, P1, PT, R67, R54, RZ ;  /* 0x0000003643367210 */ /* 0x000fe20007f3e0ff */
[----:B------:R-:W-:Y:S01]  /*21db0*/  IMAD.X R53, RZ, RZ, RZ, P0 ;  /* 0x000000ffff357224 */ /* 0x000fe200000e06ff */
[----:B------:R-:W-:Y:S01]  /*21dc0*/  IADD3 R50, P0, PT, R83, R50, RZ ;  /* 0x0000003253327210 */ /* 0x000fe20007f1e0ff */
[----:B------:R-:W-:Y:S02]  /*21dd0*/  IMAD.IADD R57, R62, 0x1, R31 ;  /* 0x000000013e397824 */ /* 0x000fe400078e021f */
[----:B------:R-:W-:Y:S01]  /*21de0*/  IMAD.IADD R31, R71, 0x1, R55 ;  /* 0x00000001471f7824 */ /* 0x000fe200078e0237 */
[----:B------:R-:W-:Y:S01]  /*21df0*/  IADD3.X R51, PT, PT, RZ, RZ, RZ, P0, !PT ;  /* 0x000000ffff337210 */ /* 0x000fe200007fe4ff */
        /* <DEDUP_REMOVED lines=8> */
[----:B------:R-:W-:-:S04]  /*21e80*/  IMAD.WIDE.U32 R50, R8, R70, R50 ;  /* 0x0000004608327225 */ /* 0x000fc800078e0032 */
[----:B------:R-:W-:-:S04]  /*21e90*/  IMAD.WIDE.U32 R54, R78, R46, R54 ;  /* 0x0000002e4e367225 */ /* 0x000fc800078e0036 */
[----:B------:R-:W-:Y:S01]  /*21ea0*/  IMAD.X R27, RZ, RZ, RZ, P1 ;  /* 0x000000ffff1b7224 */ /* 0x000fe200008e06ff */
[----:B------:R-:W-:Y:S01]  /*21eb0*/  IADD3 R50, P1, PT, R53, R50, RZ ;  /* 0x0000003235327210 */ /* 0x000fe20007f3e0ff */
[----:B------:R-:W-:Y:S01]  /*21ec0*/  IMAD.WIDE.U32 R30, R32, R43, R30 ;  /* 0x0000002b201e7225 */ /* 0x000fe200078e001e */
[----:B------:R-:W-:Y:S02]  /*21ed0*/  IADD3.X R53, PT, PT, RZ, RZ, RZ, P2, !PT ;  /* 0x000000ffff357210 */ /* 0x000fe400017fe4ff */
[----:B------:R-:W-:Y:S01]  /*21ee0*/  IADD3 R54, P3, PT, R57, R54, RZ ;  /* 0x0000003639367210 */ /* 0x000fe20007f7e0ff */
[----:B------:R-:W-:-:S04]  /*21ef0*/  IMAD.WIDE.U32 R26, R8, R89, R26 ;  /* 0x00000059081a7225 */ /* 0x000fc800078e001a */
[----:B------:R-:W-:Y:S01]  /*21f00*/  IMAD.IADD R57, R63, 0x1, R31 ;  /* 0x000000013f397824 */ /* 0x000fe200078e021f */
[----:B------:R-:W-:Y:S01]  /*21f10*/  MOV R31, RZ ;  /* 0x000000ff001f7202 */ /* 0x000fe20000000f00 */
[----:B------:R-:W-:Y:S02]  /*21f20*/  IMAD R67, R30, R65, RZ ;  /* 0x000000411e437224 */ /* 0x000fe400078e02ff */
[----:B------:R-:W-:-:S04]  /*21f30*/  IMAD.WIDE.U32 R52, R101, R101, R52 ;  /* 0x0000006565347225 */ /* 0x000fc800078e0034 */
[----:B------:R-:W-:Y:S02]  /*21f40*/  IMAD.IADD R27, R71, 0x1, R27 ;  /* 0x00000001471b7824 */ /* 0x000fe400078e021b */
[----:B------:R-:W-:-:S03]  /*21f50*/  IMAD.HI.U32 R103, R67, R42, R30 ;  /* 0x0000002a43677227 */ /* 0x000fc600078e001e */
[----:B------:R-:W-:Y:S01]  /*21f60*/  IADD3 R52, P2, PT, R27, R52, RZ ;  /* 0x000000341b347210 */ /* 0x000fe20007f5e0ff */
[----:B------:R-:W-:Y:S01]  /*21f70*/  IMAD.IADD R30, R25, 0x1, R51 ;  /* 0x00000001191e7824 */ /* 0x000fe200078e0233 */
[----:B------:R-:W-:Y:S01]  /*21f80*/  IADD3.X R51, PT, PT, RZ, RZ, RZ, P1, !PT ;  /* 0x000000ffff337210 */ /* 0x000fe20000ffe4ff */
[----:B------:R-:W-:Y:S02]  /*21f90*/  HFMA2 R27, -RZ, RZ, 0, 0 ;  /* 0x00000000ff1b7431 */ /* 0x000fe400000001ff */
[----:B------:R-:W-:Y:S01]  /*21fa0*/  IMAD.IADD R53, R7, 0x1, R53 ;  /* 0x0000000107357824 */ /* 0x000fe200078e0235 */
        /* <DEDUP_REMOVED lines=19> */
[----:B------:R-:W-:Y:S01]  /*220e0*/  IADD3.X R55, PT, PT, RZ, RZ, RZ, P4, !PT ;  /* 0x000000ffff377210 */ /* 0x000fe200027fe4ff */
[----:B------:R-:W-:Y:S02]  /*220f0*/  IMAD.X R51, RZ, RZ, RZ, P1 ;  /* 0x000000ffff337224 */ /* 0x000fe400008e06ff */
[----:B------:R-:W-:-:S04]  /*22100*/  IMAD.WIDE.U32 R26, R78, R47, R26 ;  /* 0x0000002f4e1a7225 */ /* 0x000fc800078e001a */
[----:B------:R-:W-:Y:S01]  /*22110*/  IMAD.IADD R99, R69, 0x1, R31 ;  /* 0x0000000145637824 */ /* 0x000fe200078e021f */
[----:B------:R-:W-:Y:S01]  /*22120*/  IADD3 R26, P3, PT, R83, R26, RZ ;  /* 0x0000001a531a7210 */ /* 0x000fe20007f7e0ff */
[----:B------:R-:W-:Y:S01]  /*22130*/  IMAD.IADD R97, R71, 0x1, R53 ;  /* 0x0000000147617824 */ /* 0x000fe200078e0235 */
[----:B------:R-:W-:Y:S01]  /*22140*/  IADD3 R53, PT, PT, R64, R103, RZ ;  /* 0x0000006740357210 */ /* 0x000fe20007ffe0ff */
[----:B------:R-:W-:-:S04]  /*22150*/  IMAD.WIDE.U32 R50, R101, R89, R50 ;  /* 0x0000005965327225 */ /* 0x000fc800078e0032 */
[----:B------:R-:W-:-:S04]  /*22160*/  IMAD.WIDE.U32 R54, R32, R44, R54 ;  /* 0x0000002c20367225 */ /* 0x000fc800078e0036 */
[----:B------:R-:W-:Y:S01]  /*22170*/  IMAD.X R31, RZ, RZ, RZ, P0 ;  /* 0x000000ffff1f7224 */ /* 0x000fe200000e06ff */
[----:B------:R-:W-:Y:S01]  /*22180*/  IADD3 R50, P0, PT, R97, R50, RZ ;  /* 0x0000003261327210 */ /* 0x000fe20007f1e0ff */
[----:B------:R-:W-:Y:S01]  /*22190*/  IMAD.IADD R51, R71, 0x1, R51 ;  /* 0x0000000147337824 */ /* 0x000fe200078e0233 */
[----:B------:R-:W-:Y:S01]  /*221a0*/  IADD3 R54, P4, PT, R53, R54, RZ ;  /* 0x0000003635367210 */ /* 0x000fe20007f9e0ff */
[----:B------:R-:W-:Y:S01]  /*221b0*/  IMAD.WIDE.U32 R30, R73, R70, R30 ;  /* 0x00000046491e7225 */ /* 0x000fe200078e001e */
[----:B------:R-:W-:Y:S02]  /*221c0*/  IADD3 R97, PT, PT, R59, R27, RZ ;  /* 0x0000001b3b617210 */ /* 0x000fe40007ffe0ff */
[----:B------:R-:W-:Y:S01]  /*221d0*/  IADD3.X R27, PT, PT, RZ, RZ, RZ, P3, !PT ;  /* 0x000000ffff1b7210 */ /* 0x000fe20001ffe4ff */
[----:B------:R-:W-:Y:S01]  /*221e0*/  IMAD.X R53, RZ, RZ, RZ, P2 ;  /* 0x000000ffff357224 */ /* 0x000fe200010e06ff */
[----:B------:R-:W-:Y:S01]  /*221f0*/  IADD3 R56, P1, PT, R51, R30, RZ ;  /* 0x0000001e33387210 */ /* 0x000fe20007f3e0ff */
[----:B------:R-:W-:Y:S01]  /*22200*/  IMAD.X R51, RZ, RZ, RZ, P0 ;  /* 0x000000ffff337224 */ /* 0x000fe200000e06ff */
[----:B------:R-:W-:Y:S01]  /*22210*/  IADD3 R57, PT, PT, R62, R55, RZ ;  /* 0x000000373e397210 */ /* 0x000fe20007ffe0ff */
[----:B------:R-:W-:-:S04]  /*22220*/  IMAD.WIDE.U32 R52, R8, R68, R52 ;  /* 0x0000004408347225 */ /* 0x000fc800078e0034 */
[----:B------:R-:W-:Y:S02]  /*22230*/  IMAD.IADD R30, R25, 0x1, R31 ;  /* 0x00000001191e7824 */ /* 0x000fe400078e021f */
[----:B------:R-:W-:Y:S02]  /*22240*/  IMAD.X R55, RZ, RZ, RZ, P4 ;  /* 0x000000ffff377224 */ /* 0x000fe400020e06ff */
[----:B------:R-:W-:Y:S01]  /*22250*/  IMAD.WIDE.U32 R26, R75, R46, R26 ;  /* 0x0000002e4b1a7225 */ /* 0x000fe200078e001a */
[----:B------:R-:W-:-:S03]  /*22260*/  IADD3 R30, P0, PT, R30, R99, RZ ;  /* 0x000000631e1e7210 */ /* 0x000fc60007f1e0ff */
[----:B------:R-:W-:Y:S01]  /*22270*/  IMAD.WIDE.U32 R50, R101, R89, R50 ;  /* 0x0000005965327225 */ /* 0x000fe200078e0032 */
[----:B------:R-:W-:-:S03]  /*22280*/  IADD3 R26, P4, PT, R57, R26, RZ ;  /* 0x0000001a391a7210 */ /* 0x000fc60007f9e0ff */
[----:B------:R-:W-:Y:S01]  /*22290*/  IMAD.IADD R31, R72, 0x1, R53 ;  /* 0x00000001481f7824 */ /* 0x000fe200078e0235 */
[----:B------:R-:W-:Y:S01]  /*222a0*/  IADD3 R103, PT, PT, R71, R51, RZ ;  /* 0x0000003347677210 */ /* 0x000fe20007ffe0ff */
[----:B------:R-:W-:Y:S01]  /*222b0*/  IMAD.WIDE.U32 R54, R67, R43, R54 ;  /* 0x0000002b43367225 */ /* 0x000fe200078e0036 */
[----:B------:R-:W-:Y:S02]  /*222c0*/  MOV R53, RZ ;  /* 0x000000ff00357202 */ /* 0x000fe40000000f00 */
[----:B------:R-:W-:Y:S01]  /*222d0*/  IADD3 R50, P2, PT, R31, R50, RZ ;  /* 0x000000321f327210 */ /* 0x000fe20007f5e0ff */
[----:B------:R-:W-:Y:S01]  /*222e0*/  IMAD.X R57, RZ, RZ, RZ, P1 ;  /* 0x000000ffff397224 */ /* 0x000fe200008e06ff */
[----:B------:R-:W-:Y:S01]  /*222f0*/  IADD3.X R31, PT, PT, RZ, RZ, RZ, P0, !PT ;  /* 0x000000ffff1f7210 */ /* 0x000fe200007fe4ff */
[----:B------:R-:W-:Y:S02]  /*22300*/  IMAD.IADD R83, R63, 0x1, R55 ;  /* 0x000000013f537824 */ /* 0x000fe400078e0237 */
[----:B------:R-:W-:-:S02]  /*22310*/  IMAD R76, R54, R65, RZ ;  /* 0x00000041364c7224 */ /* 0x000fc400078e02ff */
[----:B------:R-:W-:Y:S02]  /*22320*/  IMAD.MOV.U32 R55, RZ, RZ, RZ ;  /* 0x000000ffff377224 */ /* 0x000fe400078e00ff */
[----:B------:R-:W-:-:S04]  /*22330*/  IMAD.WIDE.U32 R56, R101, R68, R56 ;  /* 0x0000004465387225 */ /* 0x000fc800078e0038 */
[----:B------:R-:W-:-:S04]  /*22340*/  IMAD.HI.U32 R105, R76, R42, R54 ;  /* 0x0000002a4c697227 */ /* 0x000fc800078e0036 */
[----:B------:R-:W-:Y:S02]  /*22350*/  IMAD.X R51, RZ, RZ, RZ, P2 ;  /* 0x000000ffff337224 */ /* 0x000fe400010e06ff */
[----:B------:R-:W-:Y:S01]  /*22360*/  IMAD.WIDE.U32 R54, R73, R28, R30 ;  /* 0x0000001c49367225 */ /* 0x000fe200078e001e */
[----:B------:R-:W-:Y:S02]  /*22370*/  IADD3 R30, P1, PT, R103, R56, RZ ;  /* 0x00000038671e7210 */ /* 0x000fe40007f3e0ff */
[----:B------:R-:W-:Y:S01]  /*22380*/  IADD3 R31, PT, PT, R72, R57, RZ ;  /* 0x00000039481f7210 */ /* 0x000fe20007ffe0ff */
[----:B------:R-:W-:-:S04]  /*22390*/  IMAD.WIDE.U32 R52, R102, R70, R52 ;  /* 0x0000004666347225 */ /* 0x000fc800078e0034 */
[----:B------:R-:W-:Y:S01]  /*223a0*/  IMAD.WIDE.U32 R56, R73, R68, R50 ;  /* 0x0000004449387225 */ /* 0x000fe200078e0032 */
[----:B------:R-:W-:Y:S02]  /*223b0*/  IADD3 R50, P0, PT, R31, R54, RZ ;  /* 0x000000361f327210 */ /* 0x000fe40007f1e0ff */
[----:B------:R-:W-:Y:S01]  /*223c0*/  IADD3 R52, P3, PT, R97, R52, RZ ;  /* 0x0000003461347210 */ /* 0x000fe20007f7e0ff */
[----:B------:R-:W-:Y:S01]  /*223d0*/  IMAD.IADD R99, R60, 0x1, R27 ;  /* 0x000000013c637824 */ /* 0x000fe200078e021b */
[----:B------:R-:W-:Y:S01]  /*223e0*/  IADD3 R57, PT, PT, R72, R57, RZ ;  /* 0x0000003948397210 */ /* 0x000fe20007ffe0ff */
        /* <DEDUP_REMOVED lines=8> */
[----:B------:R-:W-:Y:S02]  /*22470*/  IADD3 R97, PT, PT, R61, R27, RZ ;  /* 0x0000001b3d617210 */ /* 0x000fe40007ffe0ff */
[----:B------:R-:W-:Y:S01]  /*22480*/  IADD3.X R27, PT, PT, RZ, RZ, RZ, P1, !PT ;  /* 0x000000ffff1b7210 */ /* 0x000fe20000ffe4ff */
[----:B------:R-:W-:Y:S01]  /*22490*/  IMAD.WIDE.U32 R50, R101, R70, R50 ;  /* 0x0000004665327225 */ /* 0x000fe200078e0032 */
[----:B------:R-:W-:-:S03]  /*224a0*/  IADD3 R30, P0, PT, R57, R30, RZ ;  /* 0x0000001e391e7210 */ /* 0x000fc60007f1e0ff */
[----:B------:R-:W-:Y:S02]  /*224b0*/  IMAD.IADD R31, R71, 0x1, R31 ;  /* 0x00000001471f7824 */ /* 0x000fe400078e021f */
        /* <DEDUP_REMOVED lines=10> */
[----:B------:R-:W-:Y:S02]  /*22560*/  IMAD.IADD R56, R25, 0x1, R51 ;  /* 0x0000000119387824 */ /* 0x000fe400078e0233 */
[----:B------:R-:W-:Y:S02]  /*22570*/  IMAD.IADD R51, R64, 0x1, R105 ;  /* 0x0000000140337824 */ /* 0x000fe400078e0269 */
[----:B------:R-:W-:Y:S01]  /*22580*/  IMAD.WIDE.U32 R26, R67, R44, R26 ;  /* 0x0000002c431a7225 */ /* 0x000fe200078e001a */
[----:B------:R-:W-:-:S03]  /*22590*/  IADD3 R56, P1, PT, R56, R103, RZ ;  /* 0x0000006738387210 */ /* 0x000fc60007f3e0ff */
[----:B------:R-:W-:Y:S01]  /*225a0*/  IMAD.WIDE.U32 R30, R101, R68, R30 ;  /* 0x00000044651e7225 */ /* 0x000fe200078e001e */
[----:B------:R-:W-:Y:S02]  /*225b0*/  IADD3 R26, P0, PT, R51, R26, RZ ;  /* 0x0000001a331a7210 */ /* 0x000fe40007f1e0ff */
[----:B------:R-:W-:Y:S01]  /*225c0*/  IADD3.X R51, PT, PT, RZ, RZ, RZ, P2, !PT ;  /* 0x000000ffff337210 */ /* 0x000fe200017fe4ff */
[----:B------:R-:W-:Y:S01]  /*225d0*/  IMAD.IADD R55, R25, 0x1, R55 ;  /* 0x0000000119377824 */ /* 0x000fe200078e0237 */
[----:B------:R-:W-:Y:S01]  /*225e0*/  IADD3.X R57, PT, PT, RZ, RZ, RZ, P1, !PT ;  /* 0x000000ffff397210 */ /* 0x000fe20000ffe4ff */
[----:B------:R-:W-:-:S03]  /*225f0*/  IMAD.WIDE.U32 R52, R75, R47, R52 ;  /* 0x0000002f4b347225 */ /* 0x000fc600078e0034 */
[----:B------:R-:W-:Y:S01]  /*22600*/  IADD3 R30, P3, PT, R55, R30, RZ ;  /* 0x0000001e371e7210 */ /* 0x000fe20007f7e0ff */
[----:B------:R-:W-:Y:S01]  /*22610*/  IMAD.MOV.U32 R55, RZ, RZ, RZ ;  /* 0x000000ffff377224 */ /* 0x000fe200078e00ff */
[----:B------:R-:W-:Y:S01]  /*22620*/  IADD3 R52, P4, PT, R97, R52, RZ ;  /* 0x0000003461347210 */ /* 0x000fe20007f9e0ff */
[----:B------:R-:W-:Y:S02]  /*22630*/  IMAD.IADD R31, R72, 0x1, R31 ;  /* 0x00000001481f7824 */ /* 0x000fe400078e021f */
[----:B------:R-:W-:-:S04]  /*22640*/  IMAD.WIDE.U32 R54, R102, R28, R54 ;  /* 0x0000001c66367225 */ /* 0x000fc800078e0036 */
[----:B------:R-:W-:Y:S01]  /*22650*/  IMAD.WIDE.U32 R50, R89, R68, R50 ;  /* 0x0000004459327225 */ /* 0x000fe200078e0032 */
[----:B------:R-:W-:-:S03]  /*22660*/  IADD3 R54, P1, PT, R99, R54, RZ ;  /* 0x0000003663367210 */ /* 0x000fc60007f3e0ff */
[----:B------:R-:W-:Y:S01]  /*22670*/  IMAD.IADD R83, R62, 0x1, R27 ;  /* 0x000000013e537824 */ /* 0x000fe200078e021b */
[----:B------:R-:W-:Y:S01]  /*22680*/  IADD3 R50, P2, PT, R31, R50, RZ ;  /* 0x000000321f327210 */ /* 0x000fe20007f5e0ff */
[----:B------:R-:W-:-:S04]  /*22690*/  IMAD.WIDE.U32 R56, R101, R28, R56 ;  /* 0x0000001c65387225 */ /* 0x000fc800078e0038 */
        /* <DEDUP_REMOVED lines=10> */
[----:B------:R-:W-:Y:S01]  /*22740*/  IMAD.X R27, RZ, RZ, RZ, P0 ;  /* 0x000000ffff1b7224 */ /* 0x000fe200000e06ff */
[----:B------:R-:W-:Y:S01]  /*22750*/  IADD3 R30, P0, PT, R51, R30, RZ ;  /* 0x0000001e331e7210 */ /* 0x000fe20007f1e0ff */
[----:B------:R-:W-:Y:S01]  /*22760*/  IMAD.WIDE.U32 R52, R32, R46, R52 ;  /* 0x0000002e20347225 */ /* 0x000fe200078e0034 */
[----:B------:R-:W-:-:S03]  /*22770*/  IADD3 R31, PT, PT, R25, R31, RZ ;  /* 0x0000001f191f7210 */ /* 0x000fc60007ffe0ff */
[----:B------:R-:W-:-:S04]  /*22780*/  IMAD.WIDE.U32 R26, R76, R43, R26 ;  /* 0x0000002b4c1a7225 */ /* 0x000fc800078e001a */
[----:B------:R-:W-:Y:S01]  /*22790*/  IMAD.X R51, RZ, RZ, RZ, P2 ;  /* 0x000000ffff337224 */ /* 0x000fe200010e06ff */
[----:B------:R-:W-:Y:S01]  /*227a0*/  IADD3 R52, P2, PT, R83, R52, RZ ;  /* 0x0000003453347210 */ /* 0x000fe20007f5e0ff */
[----:B------:R-:W-:-:S04]  /*227b0*/  IMAD.WIDE.U32 R54, R78, R49, R54 ;  /* 0x000000314e367225 */ /* 0x000fc800078e0036 */
[----:B------:R-:W-:Y:S02]  /*227c0*/  IMAD.IADD R83, R63, 0x1, R27 ;  /* 0x000000013f537824 */ /* 0x000fe400078e021b */
[----:B------:R-:W-:Y:S02]  /*227d0*/  IMAD R78, R26, R65, RZ ;  /* 0x000000411a4e7224 */ /* 0x000fe400078e02ff */
[----:B------:R-:W-:-:S04]  /*227e0*/  IMAD.WIDE.U32 R50, R89, R68, R50 ;  /* 0x0000004459327225 */ /* 0x000fc800078e0032 */
[----:B------:R-:W-:Y:S01]  /*227f0*/  IMAD.MOV.U32 R27, RZ, RZ, RZ ;  /* 0x000000ffff1b7224 */ /* 0x000fe200078e00ff */
[----:B------:R-:W-:Y:S01]  /*22800*/  IADD3 R51, PT, PT, R72, R51, RZ ;  /* 0x0000003348337210 */ /* 0x000fe20007ffe0ff */
[----:B------:R-:W-:-:S04]  /*22810*/  IMAD.WIDE.U32 R56, R89, R70, R56 ;  /* 0x0000004659387225 */ /* 0x000fc800078e0038 */
[----:B------:R-:W-:Y:S01]  /*22820*/  IMAD.HI.U32 R103, R78, R42, R26 ;  /* 0x0000002a4e677227 */ /* 0x000fe200078e001a */
[----:B------:R-:W-:Y:S02]  /*22830*/  IADD3 R26, P1, PT, R31, R50, RZ ;  /* 0x000000321f1a7210 */ /* 0x000fe40007f3e0ff */
[----:B------:R-:W-:Y:S01]  /*22840*/  IADD3 R50, P3, PT, R97, R54, RZ ;  /* 0x0000003661327210 */ /* 0x000fe20007f7e0ff */
[----:B------:R-:W-:Y:S01]  /*22850*/  IMAD.IADD R99, R60, 0x1, R53 ;  /* 0x000000013c637824 */ /* 0x000fe200078e0235 */
[----:B------:R-:W-:Y:S01]  /*22860*/  IADD3.X R53, PT, PT, RZ, RZ, RZ, P2, !PT ;  /* 0x000000ffff357210 */ /* 0x000fe200017fe4ff */
[----:B------:R-:W-:Y:S01]  /*22870*/  IMAD.X R31, RZ, RZ, RZ, P0 ;  /* 0x000000ffff1f7224 */ /* 0x000fe200000e06ff */
[----:B------:R-:W-:Y:S01]  /*22880*/  IADD3 R54, P2, PT, R51, R56, RZ ;  /* 0x0000003833367210 */ /* 0x000fe20007f5e0ff */
[----:B------:R-:W-:Y:S02]  /*22890*/  IMAD.IADD R27, R25, 0x1, R57 ;  /* 0x00000001191b7824 */ /* 0x000fe400078e0239 */
[----:B------:R-:W-:-:S02]  /*228a0*/  IMAD.IADD R55, R41, 0x1, R55 ;  /* 0x0000000129377824 */ /* 0x000fc400078e0237 */
[----:B------:R-:W-:Y:S01]  /*228b0*/  IMAD.WIDE.U32 R56, R8, R28, R30 ;  /* 0x0000001c08387225 */ /* 0x000fe200078e001e */
[----:B------:R-:W-:-:S03]  /*228c0*/  IADD3 R30, P0, PT, R27, R80, RZ ;  /* 0x000000501b1e7210 */ /* 0x000fc60007f1e0ff */
[----:B------:R-:W-:Y:S01]  /*228d0*/  IMAD.X R27, RZ, RZ, RZ, P1 ;  /* 0x000000ffff1b7224 */ /* 0x000fe200008e06ff */
[----:B------:R-:W-:Y:S01]  /*228e0*/  IADD3 R80, P1, PT, R55, R56, RZ ;  /* 0x0000003837507210 */ /* 0x000fe20007f3e0ff */
[----:B------:R-:W-:Y:S01]  /*228f0*/  IMAD.WIDE.U32 R52, R67, R45, R52 ;  /* 0x0000002d43347225 */ /* 0x000fe200078e0034 */
[----:B------:R-:W-:Y:S02]  /*22900*/  IADD3 R31, PT, PT, R69, R57, RZ ;  /* 0x00000039451f7210 */ /* 0x000fe40007ffe0ff */
[----:B------:R-:W-:Y:S01]  /*22910*/  IADD3.X R55, PT, PT, RZ, RZ, RZ, P2, !PT ;  /* 0x000000ffff377210 */ /* 0x000fe200017fe4ff */
[----:B------:R-:W-:Y:S02]  /*22920*/  IMAD.X R51, RZ, RZ, RZ, P3 ;  /* 0x000000ffff337224 */ /* 0x000fe400018e06ff */
[----:B------:R-:W-:Y:S01]  /*22930*/  IMAD.WIDE.U32 R56, R101, R70, R26 ;  /* 0x0000004665387225 */ /* 0x000fe200078e001a */
[----:B------:R-:W-:-:S03]  /*22940*/  IADD3 R26, P3, PT, R83, R52, RZ ;  /* 0x00000034531a7210 */ /* 0x000fc60007f7e0ff */
[----:B------:R-:W-:Y:S02]  /*22950*/  IMAD.IADD R97, R61, 0x1, R53 ;  /* 0x000000013d617824 */ /* 0x000fe400078e0235 */
[----:B------:R-:W-:Y:S01]  /*22960*/  IMAD.WIDE.U32 R52, R75, R48, R50 ;  /* 0x000000304b347225 */ /* 0x000fe200078e0032 */
[----:B------:R-:W-:Y:S02]  /*22970*/  IADD3 R50, P4, PT, R31, R56, RZ ;  /* 0x000000381f327210 */ /* 0x000fe40007f9e0ff */
[----:B------:R-:W-:Y:S01]  /*22980*/  IADD3.X R31, PT, PT, RZ, RZ, RZ, P0, !PT ;  /* 0x000000ffff1f7210 */ /* 0x000fe200007fe4ff */
[----:B------:R-:W-:Y:S01]  /*22990*/  IMAD.IADD R57, R25, 0x1, R57 ;  /* 0x0000000119397824 */ /* 0x000fe200078e0239 */
[----:B------:R-:W-:Y:S01]  /*229a0*/  IADD3 R52, P2, PT, R99, R52, RZ ;  /* 0x0000003463347210 */ /* 0x000fe20007f5e0ff */
[----:B------:R-:W-:-:S04]  /*229b0*/  IMAD.WIDE.U32 R54, R68, R68, R54 ;  /* 0x0000004444367225 */ /* 0x000fc800078e0036 */
[----:B------:R-:W-:Y:S02]  /*229c0*/  IMAD.IADD R53, R58, 0x1, R53 ;  /* 0x000000013a357824 */ /* 0x000fe400078e0235 */
        /* <DEDUP_REMOVED lines=11> */
[----:B------:R-:W-:-:S04]  /*22a80*/  IMAD.WIDE.U32 R30, R89, R28, R30 ;  /* 0x0000001c591e7225 */ /* 0x000fc800078e001e */
[----:B------:R-:W-:Y:S01]  /*22a90*/  IMAD.WIDE.U32 R50, R73, R28, R50 ;  /* 0x0000001c49327225 */ /* 0x000fe200078e0032 */
[----:B------:R-:W-:-:S03]  /*22aa0*/  IADD3 R30, P4, PT, R55, R30, RZ ;  /* 0x0000001e371e7210 */ /* 0x000fc60007f9e0ff */
[----:B------:R-:W-:Y:S02]  /*22ab0*/  IMAD.X R99, RZ, RZ, RZ, P1 ;  /* 0x000000ffff637224 */ /* 0x000fe400008e06ff */
[----:B------:R-:W-:-:S03]  /*22ac0*/  IMAD.WIDE.U32 R52, R32, R47, R52 ;  /* 0x0000002f20347225 */ /* 0x000fc600078e0034 */
[----:B------:R-:W-:Y:S01]  /*22ad0*/  IADD3 R99, P3, PT, R99, R50, RZ ;  /* 0x0000003263637210 */ /* 0x000fe20007f7e0ff */
[----:B------:R-:W-:Y:S01]  /*22ae0*/  IMAD.IADD R51, R69, 0x1, R51 ;  /* 0x0000000145337824 */ /* 0x000fe200078e0233 */
[----:B------:R-:W-:Y:S01]  /*22af0*/  IADD3 R50, P1, PT, R97, R52, RZ ;  /* 0x0000003461327210 */ /* 0x000fe20007f3e0ff */
[----:B------:R-:W-:-:S04]  /*22b00*/  IMAD.WIDE.U32 R56, R89, R70, R56 ;  /* 0x0000004659387225 */ /* 0x000fc800078e0038 */
[----:B------:R-:W-:Y:S01]  /*22b10*/  IMAD.IADD R103, R69, 0x1, R31 ;  /* 0x0000000145677824 */ /* 0x000fe200078e021f */
[----:B------:R-:W-:Y:S01]  /*22b20*/  IADD3.X R31, PT, PT, RZ, RZ, RZ, P4, !PT ;  /* 0x000000ffff1f7210 */ /* 0x000fe200027fe4ff */
[----:B------:R-:W-:Y:S01]  /*22b30*/  IMAD.X R55, RZ, RZ, RZ, P5 ;  /* 0x000000ffff377224 */ /* 0x000fe200028e06ff */
[----:B------:R-:W-:Y:S01]  /*22b40*/  IADD3 R52, P4, PT, R51, R56, RZ ;  /* 0x0000003833347210 */ /* 0x000fe20007f9e0ff */
[----:B------:R-:W-:Y:S01]  /*22b50*/  IMAD.X R27, RZ, RZ, RZ, P0 ;  /* 0x000000ffff1b7224 */ /* 0x000fe200000e06ff */
[----:B------:R-:W-:Y:S01]  /*22b60*/  IADD3.X R51, PT, PT, RZ, RZ, RZ, P1, !PT ;  /* 0x000000ffff337210 */ /* 0x000fe20000ffe4ff */
[----:B------:R-:W-:-:S04]  /*22b70*/  IMAD.WIDE.U32 R54, R75, R49, R54 ;  /* 0x000000314b367225 */ /* 0x000fc800078e0036 */
[----:B------:R-:W-:Y:S02]  /*22b80*/  IMAD.IADD R53, R59, 0x1, R53 ;  /* 0x000000013b357824 */ /* 0x000fe400078e0235 */
[----:B------:R-:W-:Y:S02]  /*22b90*/  IMAD.IADD R75, R25, 0x1, R57 ;  /* 0x00000001194b7824 */ /* 0x000fe400078e0239 */
[----:B------:R-:W-:Y:S01]  /*22ba0*/  IMAD.WIDE.U32 R56, R68, R70, R30 ;  /* 0x0000004644387225 */ /* 0x000fe200078e001e */
[----:B------:R-:W-:-:S03]  /*22bb0*/  IADD3 R30, P5, PT, R53, R54, RZ ;  /* 0x00000036351e7210 */ /* 0x000fc60007fbe0ff */
[----:B------:R-:W-:Y:S01]  /*22bc0*/  IMAD.WIDE.U32 R50, R67, R46, R50 ;  /* 0x0000002e43327225 */ /* 0x000fe200078e0032 */
[----:B------:R-:W-:Y:S02]  /*22bd0*/  IADD3 R54, P6, PT, R75, R56, RZ ;  /* 0x000000384b367210 */ /* 0x000fe40007fde0ff */
[----:B------:R-:W-:Y:S01]  /*22be0*/  IADD3 R56, PT, PT, R25, R57, RZ ;  /* 0x0000003919387210 */ /* 0x000fe20007ffe0ff */
[----:B------:R-:W-:Y:S01]  /*22bf0*/  IMAD.WIDE.U32 R26, R78, R43, R26 ;  /* 0x0000002b4e1a7225 */ /* 0x000fe200078e001a */
[----:B------:R-:W-:Y:S02]  /*22c00*/  IADD3 R50, P0, PT, R83, R50, RZ ;  /* 0x0000003253327210 */ /* 0x000fe40007f1e0ff */
[----:B------:R-:W-:Y:S01]  /*22c10*/  IADD3 R56, P2, PT, R56, R103, RZ ;  /* 0x0000006738387210 */ /* 0x000fe20007f5e0ff */
[----:B------:R-:W-:Y:S01]  /*22c20*/  IMAD.IADD R80, R41, 0x1, R55 ;  /* 0x0000000129507824 */ /* 0x000fe200078e0237 */
[----:B------:R-:W-:Y:S01]  /*22c30*/  IADD3 R83, PT, PT, R63, R27, RZ ;  /* 0x0000001b3f537210 */ /* 0x000fe20007ffe0ff */
[----:B------:R-:W-:-:S02]  /*22c40*/  IMAD R75, R26, R65, RZ ;  /* 0x000000411a4b7224 */ /* 0x000fc400078e02ff */
[----:B------:R-:W-:Y:S01]  /*22c50*/  IMAD.X R53, RZ, RZ, RZ, P4 ;  /* 0x000000ffff357224 */ /* 0x000fe200020e06ff */
[----:B------:R-:W-:Y:S01]  /*22c60*/  IADD3 R80, P1, PT, R80, R99, RZ ;  /* 0x0000006350507210 */ /* 0x000fe20007f3e0ff */
[----:B------:R-:W-:Y:S02]  /*22c70*/  IMAD.MOV.U32 R27, RZ, RZ, RZ ;  /* 0x000000ffff1b7224 */ /* 0x000fe400078e00ff */
[----:B------:R-:W-:Y:S01]  /*22c80*/  IMAD.X R31, RZ, RZ, RZ, P5 ;  /* 0x000000ffff1f7224 */ /* 0x000fe200028e06ff */
[----:B------:R-:W-:Y:S01]  /*22c90*/  IADD3.X R97, PT, PT, RZ, RZ, RZ, P1, !PT ;  /* 0x000000ffff617210 */ /* 0x000fe20000ffe4ff */
[----:B------:R-:W-:Y:S01]  /*22ca0*/  IMAD.HI.U32 R103, R75, R42, R26 ;  /* 0x0000002a4b677227 */ /* 0x000fe200078e001a */
[----:B------:R-:W-:-:S03]  /*22cb0*/  IADD3.X R27, PT, PT, RZ, RZ, RZ, P3, !PT ;  /* 0x000000ffff1b7210 */ /* 0x000fc60001ffe4ff */
[----:B------:R-:W-:Y:S02]  /*22cc0*/  IMAD.X R55, RZ, RZ, RZ, P6 ;  /* 0x000000ffff377224 */ /* 0x000fe400030e06ff */
[----:B------:R-:W-:-:S04]  /*22cd0*/  IMAD.WIDE.U32 R52, R101, R28, R52 ;  /* 0x0000001c65347225 */ /* 0x000fc800078e0034 */
[----:B------:R-:W-:Y:S01]  /*22ce0*/  IMAD.IADD R51, R60, 0x1, R51 ;  /* 0x000000013c337824 */ /* 0x000fe200078e0233 */
[----:B------:R-:W-:Y:S01]  /*22cf0*/  IADD3 R52, P3, PT, R27, R52, RZ ;  /* 0x000000341b347210 */ /* 0x000fe20007f7e0ff */
[----:B------:R-:W-:-:S04]  /*22d00*/  IMAD.WIDE.U32 R30, R32, R48, R30 ;  /* 0x00000030201e7225 */ /* 0x000fc800078e001e */
[----:B------:R-:W-:Y:S01]  /*22d10*/  IMAD.WIDE.U32 R54, R68, R70, R54 ;  /* 0x0000004644367225 */ /* 0x000fe200078e0036 */
[----:B------:R-:W-:Y:S02]  /*22d20*/  IADD3 R26, P4, PT, R51, R30, RZ ;  /* 0x0000001e331a7210 */ /* 0x000fe40007f9e0ff */
[----:B------:R-:W-:Y:S01]  /*22d30*/  IADD3 R31, PT, PT, R58, R31, RZ ;  /* 0x0000001f3a1f7210 */ /* 0x000fe20007ffe0ff */
[----:B------:R-:W-:Y:S02]  /*22d40*/  IMAD.IADD R53, R69, 0x1, R53 ;  /* 0x0000000145357824 */ /* 0x000fe400078e0235 */
[----:B------:R-:W-:Y:S02]  /*22d50*/  IMAD.X R57, RZ, RZ, RZ, P2 ;  /* 0x000000ffff397224 */ /* 0x000fe400010e06ff */
[----:B------:R-:W-:Y:S01]  /*22d60*/  IMAD.IADD R55, R25, 0x1, R55 ;  /* 0x0000000119377824 */ /* 0x000fe200078e0237 */
[----:B------:R-:W-:Y:S01]  /*22d70*/  IADD3 R30, P2, PT, R53, R54, RZ ;  /* 0x00000036351e7210 */ /* 0x000fe20007f5e0ff */
[----:B------:R-:W-:Y:S01]  /*22d80*/  IMAD.X R51, RZ, RZ, RZ, P0 ;  /* 0x000000ffff337224 */ /* 0x000fe200000e06ff */
[----:B------:R-:W-:Y:S01]  /*22d90*/  IADD3 R97, P0, PT, R97, R52, RZ ;  /* 0x0000003461617210 */ /* 0x000fe20007f1e0ff */
[----:B------:R-:W-:Y:S01]  /*22da0*/  IMAD.WIDE.U32 R56, R68, R28, R56 ;  /* 0x0000001c44387225 */ /* 0x000fe200078e0038 */
[----:B------:R-:W-:-:S02]  /*22db0*/  IADD3 R52, P1, PT, R31, R80, RZ ;  /* 0x000000501f347210 */ /* 0x000fc40007f3e0ff */
[----:B------:R-:W-:Y:S01]  /*22dc0*/  IADD3.X R31, PT, PT, RZ, RZ, RZ, P2, !PT ;  /* 0x000000ffff1f7210 */ /* 0x000fe200017fe4ff */
[----:B------:R-:W-:Y:S01]  /*22dd0*/  IMAD.X R27, RZ, RZ, RZ, P4 ;  /* 0x000000ffff1b7224 */ /* 0x000fe200020e06ff */
[----:B------:R-:W-:Y:S01]  /*22de0*/  IADD3 R54, P5, PT, R55, R56, RZ ;  /* 0x0000003837367210 */ /* 0x000fe20007fbe0ff */
[----:B------:R-:W-:Y:S01]  /*22df0*/  IMAD.WIDE.U32 R50, R76, R45, R50 ;  /* 0x0000002d4c327225 */ /* 0x000fe200078e0032 */
[----:B------:R-:W-:Y:S02]  /*22e00*/  IADD3.X R53, PT, PT, RZ, RZ, RZ, P1, !PT ;  /* 0x000000ffff357210 */ /* 0x000fe40000ffe4ff */
[----:B------:R-:W-:Y:S01]  /*22e10*/  IADD3.X R56, PT, PT, RZ, RZ, RZ, P0, !PT ;  /* 0x000000ffff387210 */ /* 0x000fe200007fe4ff */
[----:B------:R-:W-:Y:S01]  /*22e20*/  IMAD.WIDE.U32 R26, R67, R47, R26 ;  /* 0x0000002f431a7225 */ /* 0x000fe200078e001a */
[----:B------:R-:W-:-:S03]  /*22e30*/  IADD3 R50, P1, PT, R83, R50, RZ ;  /* 0x0000003253327210 */ /* 0x000fc60007f3e0ff */
[----:B------:R-:W-:Y:S01]  /*22e40*/  IMAD.IADD R51, R61, 0x1, R51 ;  /* 0x000000013d337824 */ /* 0x000fe200078e0233 */
[----:B------:R-:W-:Y:S01]  /*22e50*/  IADD3 R27, PT, PT, R59, R27, RZ ;  /* 0x0000001b3b1b7210 */ /* 0x000fe20007ffe0ff */
[----:B------:R-:W-:Y:S02]  /*22e60*/  IMAD.IADD R99, R69, 0x1, R57 ;  /* 0x0000000145637824 */ /* 0x000fe400078e0239 */
[----:B------:R-:W-:-:S04]  /*22e70*/  IMAD.WIDE.U32 R30, R89, R28, R30 ;  /* 0x0000001c591e7225 */ /* 0x000fc800078e001e */
[----:B------:R-:W-:Y:S01]  /*22e80*/  IMAD.X R57, RZ, RZ, RZ, P3 ;  /* 0x000000ffff397224 */ /* 0x000fe200018e06ff */
[----:B------:R-:W-:Y:S01]  /*22e90*/  IADD3 R26, P3, PT, R51, R26, RZ ;  /* 0x0000001a331a7210 */ /* 0x000fe20007f7e0ff */
[----:B------:R-:W-:Y:S02]  /*22ea0*/  IMAD.X R55, RZ, RZ, RZ, P5 ;  /* 0x000000ffff377224 */ /* 0x000fe400028e06ff */
[----:B------:R-:W-:Y:S01]  /*22eb0*/  IMAD.WIDE.U32 R52, R32, R49, R52 ;  /* 0x0000003120347225 */ /* 0x000fe200078e0034 */
[----:B------:R-:W-:-:S03]  /*22ec0*/  IADD3 R57, P2, PT, R57, R30, RZ ;  /* 0x0000001e39397210 */ /* 0x000fc60007f5e0ff */
[----:B------:R-:W-:Y:S01]  /*22ed0*/  IMAD.IADD R31, R69, 0x1, R31 ;  /* 0x00000001451f7824 */ /* 0x000fe200078e021f */
[----:B------:R-:W-:Y:S01]  /*22ee0*/  IADD3 R30, P6, PT, R27, R52, RZ ;  /* 0x000000341b1e7210 */ /* 0x000fe20007fde0ff */
[----:B------:R-:W-:-:S04]  /*22ef0*/  IMAD.WIDE.U32 R54, R70, R70, R54 ;  /* 0x0000004646367225 */ /* 0x000fc800078e0036 */
[----:B------:R-:W-:Y:S01]  /*22f00*/  IMAD.X R51, RZ, RZ, RZ, P1 ;  /* 0x000000ffff337224 */ /* 0x000fe200008e06ff */
[----:B------:R-:W-:Y:S01]  /*22f10*/  IADD3 R52, P5, PT, R31, R54, RZ ;  /* 0x000000361f347210 */ /* 0x000fe20007fbe0ff */
[----:B------:R-:W-:Y:S01]  /*22f20*/  IMAD.IADD R32, R41, 0x1, R53 ;  /* 0x0000000129207824 */ /* 0x000fe200078e0235 */
[----:B------:R-:W-:Y:S01]  /*22f30*/  IADD3 R53, PT, PT, R64, R103, RZ ;  /* 0x0000006740357210 */ /* 0x000fe20007ffe0ff */
[----:B------:R-:W-:Y:S01]  /*22f40*/  IMAD.WIDE.U32 R50, R78, R44, R50 ;  /* 0x0000002c4e327225 */ /* 0x000fe200078e0032 */
[----:B------:R-:W-:Y:S02]  /*22f50*/  IADD3 R56, P1, PT, R56, R57, RZ ;  /* 0x0000003938387210 */ /* 0x000fe40007f3e0ff */
[----:B------:R-:W-:Y:S01]  /*22f60*/  IADD3 R32, P4, PT, R32, R97, RZ ;  /* 0x0000006120207210 */ /* 0x000fe20007f9e0ff */
[----:B------:R-:W-:Y:S01]  /*22f70*/  IMAD.X R27, RZ, RZ, RZ, P3 ;  /* 0x000000ffff1b7224 */ /* 0x000fe200018e06ff */
        /* <DEDUP_REMOVED lines=10> */
[----:B------:R-:W-:Y:S01]  /*23020*/  IMAD.X R83, RZ, RZ, RZ, P2 ;  /* 0x000000ffff537224 */ /* 0x000fe200010e06ff */
[----:B------:R-:W-:Y:S01]  /*23030*/  IADD3 R30, P2, PT, R27, R30, RZ ;  /* 0x0000001e1b1e7210 */ /* 0x000fe20007f5e0ff */
[----:B------:R-:W-:Y:S01]  /*23040*/  IMAD.WIDE.U32 R52, R68, R28, R52 ;  /* 0x0000001c44347225 */ /* 0x000fe200078e0034 */
[----:B------:R-:W-:-:S03]  /*23050*/  IADD3.X R27, PT, PT, RZ, RZ, RZ, P5, !PT ;  /* 0x000000ffff1b7210 */ /* 0x000fc60002ffe4ff */
[----:B------:R-:W-:Y:S02]  /*23060*/  IMAD.IADD R31, R58, 0x1, R31 ;  /* 0x000000013a1f7824 */ /* 0x000fe400078e021f */
[----:B------:R-:W-:Y:S02]  /*23070*/  IMAD.X R51, RZ, RZ, RZ, P3 ;  /* 0x000000ffff337224 */ /* 0x000fe400018e06ff */
[----:B------:R-:W-:Y:S01]  /*23080*/  IMAD.IADD R54, R25, 0x1, R55 ;  /* 0x0000000119367824 */ /* 0x000fe200078e0237 */
[----:B------:R-:W-:Y:S01]  /*23090*/  IADD3.X R55, PT, PT, RZ, RZ, RZ, P1, !PT ;  /* 0x000000ffff377210 */ /* 0x000fe20000ffe4ff */
        /* <DEDUP_REMOVED lines=8> */
[----:B------:R-:W-:Y:S02]  /*23120*/  IMAD.IADD R83, R69, 0x1, R53 ;  /* 0x0000000145537824 */ /* 0x000fe400078e0235 */
[----:B------:R-:W-:Y:S02]  /*23130*/  IMAD.X R55, RZ, RZ, RZ, P4 ;  /* 0x000000ffff377224 */ /* 0x000fe400020e06ff */
[----:B------:R-:W-:Y:S01]  /*23140*/  IMAD.X R53, RZ, RZ, RZ, P3 ;  /* 0x000000ffff357224 */ /* 0x000fe200018e06ff */
[----:B------:R-:W-:Y:S01]  /*23150*/  IADD3 R26, P3, PT, R51, R26, RZ ;  /* 0x0000001a331a7210 */ /* 0x000fe20007f7e0ff */
[----:B------:R-:W-:Y:S01]  /*23160*/  IMAD.WIDE.U32 R30, R76, R47, R30 ;  /* 0x0000002f4c1e7225 */ /* 0x000fe200078e001e */
[----:B------:R-:W-:-:S03]  /*23170*/  IADD3 R55, P4, PT, R55, R32, RZ ;  /* 0x0000002037377210 */ /* 0x000fc60007f9e0ff */
[----:B------:R-:W-:Y:S01]  /*23180*/  IMAD.IADD R27, R61, 0x1, R27 ;  /* 0x000000013d1b7824 */ /* 0x000fe200078e021b */
[----:B------:R-:W-:Y:S01]  /*23190*/  IADD3 R31, PT, PT, R59, R31, RZ ;  /* 0x0000001f3b1f7210 */ /* 0x000fe20007ffe0ff */
[----:B------:R-:W-:-:S03]  /*231a0*/  IMAD.WIDE.U32 R52, R67, R49, R52 ;  /* 0x0000003143347225 */ /* 0x000fc600078e0034 */
[----:B------:R-:W-:Y:S01]  /*231b0*/  IADD3 R30, P2, PT, R27, R30, RZ ;  /* 0x0000001e1b1e7210 */ /* 0x000fe20007f5e0ff */
[----:B------:R-:W-:Y:S01]  /*231c0*/  IMAD R32, R50, R65, RZ ;  /* 0x0000004132207224 */ /* 0x000fe200078e02ff */
[----:B------:R-:W-:Y:S01]  /*231d0*/  IADD3 R56, PT, PT, R41, R53, RZ ;  /* 0x0000003529387210 */ /* 0x000fe20007ffe0ff */
[----:B------:R-:W-:Y:S02]  /*231e0*/  IMAD.MOV.U32 R51, RZ, RZ, RZ ;  /* 0x000000ffff337224 */ /* 0x000fe400078e00ff */
[----:B------:R-:W-:Y:S01]  /*231f0*/  IMAD.X R27, RZ, RZ, RZ, P3 ;  /* 0x000000ffff1b7224 */ /* 0x000fe200018e06ff */
[----:B------:R-:W-:Y:S01]  /*23200*/  IADD3 R52, P3, PT, R31, R52, RZ ;  /* 0x000000341f347210 */ /* 0x000fe20007f7e0ff */
[----:B------:R-:W-:-:S03]  /*23210*/  IMAD.HI.U32 R51, R32, R42, R50 ;  /* 0x0000002a20337227 */ /* 0x000fc600078e0032 */
[----:B------:R-:W-:Y:S01]  /*23220*/  IADD3.X R53, PT, PT, RZ, RZ, RZ, P3, !PT ;  /* 0x000000ffff357210 */ /* 0x000fe20001ffe4ff */
        /* <DEDUP_REMOVED lines=9> */
[----:B------:R-:W-:Y:S01]  /*232c0*/  IMAD.WIDE.U32 R52, R76, R48, R52 ;  /* 0x000000304c347225 */ /* 0x000fe200078e0034 */
[----:B------:R-:W-:Y:S02]  /*232d0*/  IADD3 R30, P2, PT, R27, R30, RZ ;  /* 0x0000001e1b1e7210 */ /* 0x000fe40007f5e0ff */
[----:B------:R-:W-:Y:S01]  /*232e0*/  IADD3 R80, P3, PT, R80, R55, RZ ;  /* 0x0000003750507210 */ /* 0x000fe20007f7e0ff */
[----:B------:R-:W-:Y:S01]  /*232f0*/  IMAD.X R55, RZ, RZ, RZ, P0 ;  /* 0x000000ffff377224 */ /* 0x000fe200000e06ff */
[----:B------:R-:W-:Y:S01]  /*23300*/  IADD3.X R27, PT, PT, RZ, RZ, RZ, P6, !PT ;  /* 0x000000ffff1b7210 */ /* 0x000fe200037fe4ff */
[----:B------:R-:W-:Y:S01]  /*23310*/  IMAD.IADD R53, R58, 0x1, R53 ;  /* 0x000000013a357824 */ /* 0x000fe200078e0235 */
[----:B------:R-:W-:Y:S01]  /*23320*/  IADD3 R50, P0, PT, R31, R52, RZ ;  /* 0x000000341f327210 */ /* 0x000fe20007f1e0ff */
[----:B------:R-:W-:-:S02]  /*23330*/  IMAD.X R31, RZ, RZ, RZ, P2 ;  /* 0x000000ffff1f7224 */ /* 0x000fc400010e06ff */
[----:B------:R-:W-:Y:S01]  /*23340*/  IMAD.WIDE.U32 R26, R32, R43, R26 ;  /* 0x0000002b201a7225 */ /* 0x000fe200078e001a */
[----:B------:R-:W-:-:S03]  /*23350*/  IADD3 R52, P2, PT, R53, R56, RZ ;  /* 0x0000003835347210 */ /* 0x000fc60007f5e0ff */
[----:B------:R-:W-:Y:S01]  /*23360*/  IMAD.WIDE.U32 R54, R70, R28, R54 ;  /* 0x0000001c46367225 */ /* 0x000fe200078e0036 */
[----:B------:R-:W-:-:S03]  /*23370*/  IADD3.X R53, PT, PT, RZ, RZ, RZ, P2, !PT ;  /* 0x000000ffff357210 */ /* 0x000fc600017fe4ff */
[----:B------:R-:W-:Y:S01]  /*23380*/  IMAD.X R51, RZ, RZ, RZ, P0 ;  /* 0x000000ffff337224 */ /* 0x000fe200000e06ff */
[----:B------:R-:W-:Y:S01]  /*23390*/  IADD3 R56, P0, PT, R83, R54, RZ ;  /* 0x0000003653387210 */ /* 0x000fe20007f1e0ff */
[----:B------:R-:W-:Y:S01]  /*233a0*/  IMAD.WIDE.U32 R30, R75, R45, R30 ;  /* 0x0000002d4b1e7225 */ /* 0x000fe200078e001e */
[----:B------:R-:W-:-:S03]  /*233b0*/  IADD3.X R83, PT, PT, RZ, RZ, RZ, P5, !PT ;  /* 0x000000ffff537210 */ /* 0x000fc60002ffe4ff */
[----:B------:R-:W-:Y:S02]  /*233c0*/  IMAD.IADD R27, R63, 0x1, R27 ;  /* 0x000000013f1b7824 */ /* 0x000fe400078e021b */
[----:B------:R-:W-:-:S03]  /*233d0*/  IMAD.WIDE.U32 R50, R78, R47, R50 ;  /* 0x0000002f4e327225 */ /* 0x000fc600078e0032 */
[----:B------:R-:W-:Y:S01]  /*233e0*/  IADD3 R30, P6, PT, R27, R30, RZ ;  /* 0x0000001e1b1e7210 */ /* 0x000fe20007fde0ff */
[----:B------:R-:W-:Y:S01]  /*233f0*/  IMAD.IADD R31, R61, 0x1, R31 ;  /* 0x000000013d1f7824 */ /* 0x000fe200078e021f */
[----:B------:R-:W-:Y:S01]  /*23400*/  IADD3 R51, PT, PT, R59, R51, RZ ;  /* 0x000000333b337210 */ /* 0x000fe20007ffe0ff */
[----:B------:R-:W-:Y:S01]  /*23410*/  IMAD.WIDE.U32 R52, R76, R49, R52 ;  /* 0x000000314c347225 */ /* 0x000fe200078e0034 */
[----:B------:R-:W-:Y:S02]  /*23420*/  IADD3.X R27, PT, PT, RZ, RZ, RZ, P1, !PT ;  /* 0x000000ffff1b7210 */ /* 0x000fe40000ffe4ff */
[----:B------:R-:W-:Y:S01]  /*23430*/  IADD3 R50, P2, PT, R31, R50, RZ ;  /* 0x000000321f327210 */ /* 0x000fe20007f5e0ff */
[----:B------:R-:W-:Y:S01]  /*23440*/  IMAD.X R57, RZ, RZ, RZ, P0 ;  /* 0x000000ffff397224 */ /* 0x000fe200000e06ff */
[----:B------:R-:W-:Y:S01]  /*23450*/  IADD3 R52, P0, PT, R51, R52, RZ ;  /* 0x0000003433347210 */ /* 0x000fe20007f1e0ff */
[----:B------:R-:W-:Y:S02]  /*23460*/  IMAD.X R31, RZ, RZ, RZ, P6 ;  /* 0x000000ffff1f7224 */ /* 0x000fe400030e06ff */
[----:B------:R-:W-:-:S04]  /*23470*/  IMAD.WIDE.U32 R56, R70, R28, R56 ;  /* 0x0000001c46387225 */ /* 0x000fc800078e0038 */
[----:B------:R-:W-:Y:S01]  /*23480*/  IMAD.X R51, RZ, RZ, RZ, P2 ;  /* 0x000000ffff337224 */ /* 0x000fe200010e06ff */
[----:B------:R-:W-:Y:S01]  /*23490*/  IADD3 R54, P1, PT, R27, R56, RZ ;  /* 0x000000381b367210 */ /* 0x000fe20007f3e0ff */
[----:B------:R-:W-:-:S04]  /*234a0*/  IMAD.WIDE.U32 R30, R32, R44, R30 ;  /* 0x0000002c201e7225 */ /* 0x000fc800078e001e */
[----:B------:R-:W-:Y:S02]  /*234b0*/  IMAD.IADD R67, R41, 0x1, R53 ;  /* 0x0000000129437824 */ /* 0x000fe400078e0235 */
        /* <DEDUP_REMOVED lines=35> */
[----:B------:R-:W-:Y:S01]  /*236f0*/  IMAD.WIDE.U32 R52, R75, R48, R52 ;  /* 0x000000304b347225 */ /* 0x000fe200078e0034 */
[----:B------:R-:W-:-:S03]  /*23700*/  IADD3.X R99, PT, PT, RZ, RZ, RZ, P2, !PT ;  /* 0x000000ffff637210 */ /* 0x000fc600017fe4ff */
[----:B------:R-:W-:Y:S01]  /*23710*/  IMAD.WIDE.U32 R54, R32, R46, R56 ;  /* 0x0000002e20367225 */ /* 0x000fe200078e0038 */
[----:B------:R-:W-:Y:S02]  /*23720*/  IADD3 R57, P2, PT, R27, R76, RZ ;  /* 0x0000004c1b397210 */ /* 0x000fe40007f5e0ff */
[----:B------:R-:W-:Y:S01]  /*23730*/  IADD3.X R76, PT, PT, RZ, RZ, RZ, P5, !PT ;  /* 0x000000ffff4c7210 */ /* 0x000fe20002ffe4ff */
[----:B------:R-:W-:Y:S02]  /*23740*/  IMAD.IADD R27, R60, 0x1, R55 ;  /* 0x000000013c1b7824 */ /* 0x000fe400078e0237 */
[----:B------:R-:W-:Y:S01]  /*23750*/  IMAD.IADD R56, R58, 0x1, R53 ;  /* 0x000000013a387824 */ /* 0x000fe200078e0235 */
[----:B------:R-:W-:Y:S01]  /*23760*/  IADD3.X R53, PT, PT, RZ, RZ, RZ, P1, !PT ;  /* 0x000000ffff357210 */ /* 0x000fe20000ffe4ff */
[----:B------:R-:W-:Y:S01]  /*23770*/  IMAD.WIDE.U32 R98, R28, R28, R98 ;  /* 0x0000001c1c627225 */ /* 0x000fe200078e0062 */
[----:B------:R-:W-:Y:S02]  /*23780*/  IADD3 R52, P6, PT, R27, R52, RZ ;  /* 0x000000341b347210 */ /* 0x000fe40007fde0ff */
[----:B------:R-:W-:Y:S01]  /*23790*/  IADD3 R56, P1, PT, R56, R57, RZ ;  /* 0x0000003938387210 */ /* 0x000fe20007f3e0ff */
[----:B------:R-:W-:Y:S01]  /*237a0*/  IMAD.X R27, RZ, RZ, RZ, P0 ;  /* 0x000000ffff1b7224 */ /* 0x000fe200000e06ff */
[----:B------:R-:W-:Y:S01]  /*237b0*/  IADD3 R78, P0, PT, R53, R98, RZ ;  /* 0x00000062354e7210 */ /* 0x000fe20007f1e0ff */
[----:B------:R-:W-:-:S02]  /*237c0*/  IMAD.X R53, RZ, RZ, RZ, P6 ;  /* 0x000000ffff357224 */ /* 0x000fc400030e06ff */
[----:B------:R-:W-:Y:S01]  /*237d0*/  IMAD.X R57, RZ, RZ, RZ, P1 ;  /* 0x000000ffff397224 */ /* 0x000fe200008e06ff */
[----:B------:R-:W-:Y:S01]  /*237e0*/  IADD3 R27, P5, PT, R27, R78, RZ ;  /* 0x0000004e1b1b7210 */ /* 0x000fe20007fbe0ff */
[----:B------:R-:W-:-:S03]  /*237f0*/  IMAD.WIDE.U32 R52, R32, R47, R52 ;  /* 0x0000002f20347225 */ /* 0x000fc600078e0034 */
[----:B------:R-:W-:Y:S01]  /*23800*/  IADD3 R76, P1, PT, R76, R27, RZ ;  /* 0x0000001b4c4c7210 */ /* 0x000fe20007f3e0ff */
[----:B------:R-:W-:Y:S02]  /*23810*/  IMAD.X R27, RZ, RZ, RZ, P3 ;  /* 0x000000ffff1b7224 */ /* 0x000fe400018e06ff */
[----:B------:R-:W-:Y:S01]  /*23820*/  IMAD.WIDE.U32 R104, R75, R49, R56 ;  /* 0x000000314b687225 */ /* 0x000fe200078e0038 */
[----:B------:R-:W-:Y:S02]  /*23830*/  IADD3 R57, PT, PT, R59, R53, RZ ;  /* 0x000000353b397210 */ /* 0x000fe40007ffe0ff */
[----:B------:R-:W-:Y:S01]  /*23840*/  IADD3 R27, P3, PT, R27, R76, RZ ;  /* 0x0000004c1b1b7210 */ /* 0x000fe20007f7e0ff */
[----:B------:R-:W-:Y:S01]  /*23850*/  IMAD.X R76, RZ, RZ, RZ, P4 ;  /* 0x000000ffff4c7224 */ /* 0x000fe200020e06ff */
[----:B------:R-:W-:Y:S01]  /*23860*/  IADD3 R56, P6, PT, R57, R104, RZ ;  /* 0x0000006839387210 */ /* 0x000fe20007fde0ff */
[----:B------:R-:W-:Y:S02]  /*23870*/  IMAD.IADD R104, R41, 0x1, R105 ;  /* 0x0000000129687824 */ /* 0x000fe400078e0269 */
[----:B------:R-:W-:Y:S01]  /*23880*/  IMAD.IADD R67, R69, 0x1, R99 ;  /* 0x0000000145437824 */ /* 0x000fe200078e0263 */
[----:B------:R-:W-:Y:S01]  /*23890*/  IADD3 R76, P4, PT, R76, R27, RZ ;  /* 0x0000001b4c4c7210 */ /* 0x000fe20007f9e0ff */
[----:B------:R-:W-:Y:S01]  /*238a0*/  IMAD.X R27, RZ, RZ, RZ, P2 ;  /* 0x000000ffff1b7224 */ /* 0x000fe200010e06ff */
[----:B------:R-:W-:Y:S01]  /*238b0*/  IADD3.X R57, PT, PT, RZ, RZ, RZ, P6, !PT ;  /* 0x000000ffff397210 */ /* 0x000fe200037fe4ff */
[----:B------:R-:W-:-:S02]  /*238c0*/  IMAD.MOV.U32 R75, RZ, RZ, R30 ;  /* 0x000000ffff4b7224 */ /* 0x000fc400078e001e */
[----:B------:R-:W-:Y:S01]  /*238d0*/  IMAD.MOV.U32 R109, RZ, RZ, R54 ;  /* 0x000000ffff6d7224 */ /* 0x000fe200078e0036 */
[----:B------:R-:W-:Y:S01]  /*238e0*/  IADD3 R27, P6, PT, R27, R76, RZ ;  /* 0x0000004c1b1b7210 */ /* 0x000fe20007fde0ff */
[----:B------:R-:W-:Y:S01]  /*238f0*/  IMAD.WIDE.U32 R56, R32, R48, R56 ;  /* 0x0000003020387225 */ /* 0x000fe200078e0038 */
[----:B------:R-:W-:Y:S02]  /*23900*/  IADD3.X R76, PT, PT, RZ, RZ, RZ, P0, !PT ;  /* 0x000000ffff4c7210 */ /* 0x000fe400007fe4ff */
[----:B------:R-:W-:Y:S01]  /*23910*/  IADD3 R99, P2, PT, R104, R27, RZ ;  /* 0x0000001b68637210 */ /* 0x000fe20007f5e0ff */
[----:B------:R-:W-:Y:S01]  /*23920*/  IMAD.X R27, RZ, RZ, RZ, P5 ;  /* 0x000000ffff1b7224 */ /* 0x000fe200028e06ff */
[----:B------:R-:W-:Y:S01]  /*23930*/  MOV R111, R56 ;  /* 0x00000038006f7202 */ /* 0x000fe20000000f00 */
        /* <DEDUP_REMOVED lines=15> */
[----:B------:R-:W-:-:S03]  /*23a30*/  IMAD.MOV.U32 R67, RZ, RZ, R52 ;  /* 0x000000ffff437224 */ /* 0x000fc600078e0034 */
        /* <DEDUP_REMOVED lines=27> */
.L_x_70:
        /* <DEDUP_REMOVED lines=22> */
.L_x_71:
[----:B------:R-:W-:-:S04]  /*23d50*/  IADD3 R27, P0, PT, -R96, R83, RZ ;  /* 0x00000053601b7210 */ /* 0x000fc80007f1e1ff */
        /* <DEDUP_REMOVED lines=21> */
[----:B------:R-:W-:Y:S02]  /*23eb0*/  ISETP.GT.U32.AND P0, PT, R32, -0x1, PT ;  /* 0xffffffff2000780c */ /* 0x000fe40003f04070 */
[----:B------:R-:W-:-:S04]  /*23ec0*/  IADD3.X R26, PT, PT, RZ, -0x1, R82, P1, P2 ;  /* 0xffffffffff1a7810 */ /* 0x000fc80000fe4452 */
[----:B------:R-:W-:-:S13]  /*23ed0*/  ISETP.GT.AND.EX P0, PT, R26, -0x1, PT, P0 ;  /* 0xffffffff1a00780c */ /* 0x000fda0003f04300 */
        /* <DEDUP_REMOVED lines=17> */
.L_x_72:
        /* <DEDUP_REMOVED lines=42> */
.L_x_73:
[----:B------:R-:W-:-:S05]  /*24290*/  IADD3 R96, P0, PT, -R98, R96, RZ ;  /* 0x0000006062607210 */ /* 0x000fca0007f1e1ff */
        /* <DEDUP_REMOVED lines=41> */
.L_x_74:
[----:B------:R-:W-:Y:S02]  /*24530*/  HFMA2 R31, -RZ, RZ, 0, 0 ;  /* 0x00000000ff1f7431 */ /* 0x000fe400000001ff */
[----:B------:R-:W-:Y:S01]  /*24540*/  IMAD.WIDE.U32 R50, R96, R102, RZ ;  /* 0x0000006660327225 */ /* 0x000fe200078e00ff */
[----:B------:R-:W-:-:S03]  /*24550*/  MOV R80, RZ ;  /* 0x000000ff00507202 */ /* 0x000fc60000000f00 */
[----:B------:R-:W-:Y:S02]  /*24560*/  HFMA2 R76, -RZ, RZ, 0, 0 ;  /* 0x00000000ff4c7431 */ /* 0x000fe400000001ff */
[----:B------:R-:W-:Y:S02]  /*24570*/  IMAD R97, R50, R65, RZ ;  /* 0x0000004132617224 */ /* 0x000fe400078e02ff */
[----:B------:R-:W-:Y:S02]  /*24580*/  IMAD.MOV.U32 R55, RZ, RZ, RZ ;  /* 0x000000ffff377224 */ /* 0x000fe400078e00ff */
[----:B------:R-:W-:Y:S02]  /*24590*/  IMAD.MOV.U32 R75, RZ, RZ, RZ ;  /* 0x000000ffff4b7224 */ /* 0x000fe400078e00ff */
[----:B------:R-:W-:Y:S02]  /*245a0*/  IMAD.IADD R30, R51, 0x1, R31 ;  /* 0x00000001331e7824 */ /* 0x000fe400078e021f */
[----:B------:R-:W-:-:S02]  /*245b0*/  HFMA2 R51, -RZ, RZ, 0, 0 ;  /* 0x00000000ff337431 */ /* 0x000fc400000001ff */
[----:B------:R-:W-:Y:S02]  /*245c0*/  IMAD.MOV.U32 R31, RZ, RZ, RZ ;  /* 0x000000ffff1f7224 */ /* 0x000fe400078e00ff */
[----:B------:R-:W-:Y:S02]  /*245d0*/  IMAD.MOV.U32 R78, RZ, RZ, RZ ;  /* 0x000000ffff4e7224 */ /* 0x000fe400078e00ff */
[----:B------:R-:W-:-:S04]  /*245e0*/  IMAD.WIDE.U32 R30, R102, R85, R30 ;  /* 0x00000055661e7225 */ /* 0x000fc800078e001e */
[----:B------:R-:W-:Y:S02]  /*245f0*/  IMAD.IADD R54, R31, 0x1, R80 ;  /* 0x000000011f367824 */ /* 0x000fe400078e0250 */
[----:B------:R-:W-:Y:S02]  /*24600*/  IMAD.MOV.U32 R31, RZ, RZ, RZ ;  /* 0x000000ffff1f7224 */ /* 0x000fe400078e00ff */
[----:B------:R-:W-:-:S04]  /*24610*/  IMAD.HI.U32 R53, R97, R42, R50 ;  /* 0x0000002a61357227 */ /* 0x000fc800078e0032 */
[----:B------:R-:W-:-:S04]  /*24620*/  IMAD.WIDE.U32 R30, R96, R8, R30 ;  /* 0x00000008601e7225 */ /* 0x000fc800078e001e */
[----:B------:R-:W-:-:S04]  /*24630*/  IMAD.WIDE.U32 R54, R102, R84, R54 ;  /* 0x0000005466367225 */ /* 0x000fc800078e0036 */
[----:B------:R-:W-:Y:S01]  /*24640*/  IMAD.IADD R51, R88, 0x1, R31 ;  /* 0x0000000158337824 */ /* 0x000fe200078e021f */
[----:B------:R-:W-:Y:S01]  /*24650*/  IADD3 R31, PT, PT, R64, R53, RZ ;  /* 0x00000035401f7210 */ /* 0x000fe20007ffe0ff */
[----:B------:R-:W-:Y:S01]  /*24660*/  IMAD.MOV.U32 R67, RZ, RZ, RZ ;  /* 0x000000ffff437224 */ /* 0x000fe200078e00ff */
[----:B------:R-:W-:Y:S01]  /*24670*/  MOV R53, RZ ;  /* 0x000000ff00357202 */ /* 0x000fe20000000f00 */
[----:B------:R-:W-:Y:S01]  /*24680*/  IMAD.MOV.U32 R26, RZ, RZ, RZ ;  /* 0x000000ffff1a7224 */ /* 0x000fe200078e00ff */
[----:B------:R-:W-:Y:S01]  /*24690*/  IADD3 R50, P0, PT, R51, R54, RZ ;  /* 0x0000003633327210 */ /* 0x000fe20007f1e0ff */
[----:B------:R-:W-:Y:S01]  /*246a0*/  IMAD.MOV.U32 R32, RZ, RZ, RZ ;  /* 0x000000ffff207224 */ /* 0x000fe200078e00ff */
[----:B------:R-:W-:Y:S01]  /*246b0*/  IADD3 R30, P1, PT, R31, R30, RZ ;  /* 0x0000001e1f1e7210 */ /* 0x000fe20007f3e0ff */
[----:B------:R-:W-:Y:S01]  /*246c0*/  IMAD.MOV.U32 R115, RZ, RZ, RZ ;  /* 0x000000ffff737224 */ /* 0x000fe200078e00ff */
[----:B------:R-:W-:Y:S01]  /*246d0*/  IADD3 R54, PT, PT, R55, R75, RZ ;  /* 0x0000004b37367210 */ /* 0x000fe20007ffe0ff */
[----:B------:R-:W-:Y:S01]  /*246e0*/  IMAD.X R51, RZ, RZ, RZ, P0 ;  /* 0x000000ffff337224 */ /* 0x000fe200000e06ff */
[----:B------:R-:W-:Y:S01]  /*246f0*/  MOV R55, RZ ;  /* 0x000000ff00377202 */ /* 0x000fe20000000f00 */
[----:B------:R-:W-:-:S02]  /*24700*/  IMAD.X R31, RZ, RZ, RZ, P1 ;  /* 0x000000ffff1f7224 */ /* 0x000fc400008e06ff */
[----:B------:R-:W-:-:S04]  /*24710*/  IMAD.WIDE.U32 R50, R8, R85, R50 ;  /* 0x0000005508327225 */ /* 0x000fc800078e0032 */
[----:B------:R-:W-:-:S04]  /*24720*/  IMAD.WIDE.U32 R54, R102, R81, R54 ;  /* 0x0000005166367225 */ /* 0x000fc800078e0036 */
[----:B------:R-:W-:Y:S02]  /*24730*/  IMAD.IADD R51, R80, 0x1, R51 ;  /* 0x0000000150337824 */ /* 0x000fe400078e0233 */
[----:B------:R-:W-:-:S03]  /*24740*/  IMAD.WIDE.U32 R30, R97, R43, R30 ;  /* 0x0000002b611e7225 */ /* 0x000fc600078e001e */
[----:B------:R-:W-:Y:S01]  /*24750*/  IADD3 R54, P0, PT, R51, R54, RZ ;  /* 0x0000003633367210 */ /* 0x000fe20007f1e0ff */
[----:B------:R-:W-:Y:S02]  /*24760*/  IMAD.MOV.U32 R52, RZ, RZ, R50 ;  /* 0x000000ffff347224 */ /* 0x000fe400078e0032 */
[----:B------:R-:W-:Y:S02]  /*24770*/  IMAD.IADD R51, R63, 0x1, R31 ;  /* 0x000000013f337824 */ /* 0x000fe400078e021f */
[----:B------:R-:W-:Y:S02]  /*24780*/  IMAD R83, R30, R65, RZ ;  /* 0x000000411e537224 */ /* 0x000fe400078e02ff */
[----:B------:R-:W-:Y:S02]  /*24790*/  IMAD.MOV.U32 R31, RZ, RZ, RZ ;  /* 0x000000ffff1f7224 */ /* 0x000fe400078e00ff */
[----:B------:R-:W-:-:S04]  /*247a0*/  IMAD.WIDE.U32 R52, R96, R73, R52 ;  /* 0x0000004960347225 */ /* 0x000fc800078e0034 */
[----:B------:R-:W-:Y:S01]  /*247b0*/  IMAD.IADD R66, R55, 0x1, R78 ;  /* 0x0000000137427824 */ /* 0x000fe200078e024e */
[----:B------:R-:W-:Y:S01]  /*247c0*/  IADD3.X R55, PT, PT, RZ, RZ, RZ, P0, !PT ;  /* 0x000000ffff377210 */ /* 0x000fe200007fe4ff */
[----:B------:R-:W-:Y:S01]  /*247d0*/  IMAD.HI.U32 R57, R83, R42, R30 ;  /* 0x0000002a53397227 */ /* 0x000fe200078e001e */
[----:B------:R-:W-:-:S03]  /*247e0*/  IADD3 R30, P2, PT, R51, R52, RZ ;  /* 0x00000034331e7210 */ /* 0x000fc60007f5e0ff */
[----:B------:R-:W-:Y:S02]  /*247f0*/  HFMA2 R51, -RZ, RZ, 0, 0 ;  /* 0x00000000ff337431 */ /* 0x000fe400000001ff */
[----:B------:R-:W-:Y:S01]  /*24800*/  IMAD.WIDE.U32 R66, R102, R79, R66 ;  /* 0x0000004f66427225 */ /* 0x000fe200078e0042 */
[----:B------:R-:W-:-:S03]  /*24810*/  IADD3.X R31, PT, PT, RZ, RZ, RZ, P2, !PT ;  /* 0x000000ffff1f7210 */ /* 0x000fc600017fe4ff */
[----:B------:R-:W-:-:S04]  /*24820*/  IMAD.WIDE.U32 R54, R8, R84, R54 ;  /* 0x0000005408367225 */ /* 0x000fc800078e0036 */
[----:B------:R-:W-:Y:S02]  /*24830*/  IMAD.IADD R53, R29, 0x1, R53 ;  /* 0x000000011d357824 */ /* 0x000fe400078e0235 */
[----:B------:R-:W-:Y:S02]  /*24840*/  IMAD.IADD R50, R67, 0x1, R76 ;  /* 0x0000000143327824 */ /* 0x000fe400078e024c */
[----:B------:R-:W-:Y:S01]  /*24850*/  IMAD.IADD R67, R75, 0x1, R55 ;  /* 0x000000014b437824 */ /* 0x000fe200078e0237 */
[----:B------:R-:W-:Y:S01]  /*24860*/  IADD3 R54, P1, PT, R53, R54, RZ ;  /* 0x0000003635367210 */ /* 0x000fe20007f3e0ff */
[----:B------:R-:W-:-:S03]  /*24870*/  IMAD.WIDE.U32 R50, R102, R77, R50 ;  /* 0x0000004d66327225 */ /* 0x000fc600078e0032 */
[----:B------:R-:W-:Y:S01]  /*24880*/  IADD3 R66, P0, PT, R67, R66, RZ ;  /* 0x0000004243427210 */ /* 0x000fe20007f1e0ff */
[----:B------:R-:W-:Y:S01]  /*24890*/  IMAD.IADD R52, R51, 0x1, R26 ;  /* 0x0000000133347824 */ /* 0x000fe200078e021a */
[----:B------:R-:W-:Y:S01]  /*248a0*/  IADD3 R51, PT, PT, R64, R57, RZ ;  /* 0x0000003940337210 */ /* 0x000fe20007ffe0ff */
[----:B------:R-:W-:Y:S01]  /*248b0*/  IMAD.MOV.U32 R53, RZ, RZ, RZ ;  /* 0x000000ffff357224 */ /* 0x000fe200078e00ff */
[----:B------:R-:W-:Y:S01]  /*248c0*/  IADD3.X R67, PT, PT, RZ, RZ, RZ, P0, !PT ;  /* 0x000000ffff437210 */ /* 0x000fe200007fe4ff */
[----:B------:R-:W-:Y:S02]  /*248d0*/  IMAD.X R55, RZ, RZ, RZ, P1 ;  /* 0x000000ffff377224 */ /* 0x000fe400008e06ff */
[----:B------:R-:W-:-:S04]  /*248e0*/  IMAD.WIDE.U32 R52, R102, R74, R52 ;  /* 0x0000004a66347225 */ /* 0x000fc800078e0034 */
[----:B------:R-:W-:-:S04]  /*248f0*/  IMAD.WIDE.U32 R54, R73, R85, R54 ;  /* 0x0000005549367225 */ /* 0x000fc800078e0036 */
[----:B------:R-:W-:Y:S02]  /*24900*/  IMAD.IADD R56, R53, 0x1, R32 ;  /* 0x0000000135387824 */ /* 0x000fe400078e0220 */
[----:B------:R-:W-:-:S04]  /*24910*/  IMAD.WIDE.U32 R66, R8, R81, R66 ;  /* 0x0000005108427225 */ /* 0x000fc800078e0042 */
[----:B------:R-:W-:Y:S02]  /*24920*/  IMAD.IADD R53, R80, 0x1, R55 ;  /* 0x0000000150357824 */ /* 0x000fe400078e0237 */
[----:B------:R-:W-:-:S03]  /*24930*/  IMAD.WIDE.U32 R30, R97, R44, R30 ;  /* 0x0000002c611e7225 */ /* 0x000fc600078e001e */
[----:B------:R-:W-:Y:S01]  /*24940*/  IADD3 R66, P0, PT, R53, R66, RZ ;  /* 0x0000004235427210 */ /* 0x000fe20007f1e0ff */
[----:B------:R-:W-:Y:S01]  /*24950*/  IMAD.MOV.U32 R55, RZ, RZ, RZ ;  /* 0x000000ffff377224 */ /* 0x000fe200078e00ff */
[----:B------:R-:W-:Y:S01]  /*24960*/  IADD3 R30, P1, PT, R51, R30, RZ ;  /* 0x0000001e331e7210 */ /* 0x000fe20007f3e0ff */
[----:B------:R-:W-:Y:S01]  /*24970*/  IMAD.IADD R53, R78, 0x1, R67 ;  /* 0x000000014e357824 */ /* 0x000fe200078e0243 */
[----:B------:R-:W-:Y:S01]  /*24980*/  IADD3 R51, PT, PT, R62, R31, RZ ;  /* 0x0000001f3e337210 */ /* 0x000fe20007ffe0ff */
[----:B------:R-:W-:Y:S01]  /*24990*/  IMAD.WIDE.U32 R54, R96, R101, R54 ;  /* 0x0000006560367225 */ /* 0x000fe200078e0036 */
[----:B------:R-:W-:-:S03]  /*249a0*/  IADD3.X R31, PT, PT, RZ, RZ, RZ, P1, !PT ;  /* 0x000000ffff1f7210 */ /* 0x000fc60000ffe4ff */
[----:B------:R-:W-:Y:S01]  /*249b0*/  IMAD.X R67, RZ, RZ, RZ, P0 ;  /* 0x000000ffff437224 */ /* 0x000fe200000e06ff */
[----:B------:R-:W-:Y:S01]  /*249c0*/  IADD3 R50, P0, PT, R53, R50, RZ ;  /* 0x0000003235327210 */ /* 0x000fe20007f1e0ff */
[----:B------:R-:W-:Y:S01]  /*249d0*/  IMAD.WIDE.U32 R30, R83, R43, R30 ;  /* 0x0000002b531e7225 */ /* 0x000fe200078e001e */
[----:B------:R-:W-:Y:S02]  /*249e0*/  IADD3 R54, P1, PT, R51, R54, RZ ;  /* 0x0000003633367210 */ /* 0x000fe40007f3e0ff */
[----:B------:R-:W-:Y:S01]  /*249f0*/  IADD3 R53, PT, PT, R7, R55, RZ ;  /* 0x0000003707357210 */ /* 0x000fe20007ffe0ff */
[----:B------:R-:W-:-:S04]  /*24a00*/  IMAD.WIDE.U32 R66, R73, R84, R66 ;  /* 0x0000005449427225 */ /* 0x000fc800078e0042 */
[----:B------:R-:W-:Y:S02]  /*24a10*/  IMAD.MOV.U32 R57, RZ, RZ, RZ ;  /* 0x000000ffff397224 */ /* 0x000fe400078e00ff */
[----:B------:R-:W-:Y:S01]  /*24a20*/  IMAD.X R51, RZ, RZ, RZ, P0 ;  /* 0x000000ffff337224 */ /* 0x000fe200000e06ff */
[----:B------:R-:W-:Y:S01]  /*24a30*/  IADD3 R66, P0, PT, R53, R66, RZ ;  /* 0x0000004235427210 */ /* 0x000fe20007f1e0ff */
[----:B------:R-:W-:Y:S01]  /*24a40*/  IMAD.X R55, RZ, RZ, RZ, P1 ;  /* 0x000000ffff377224 */ /* 0x000fe200008e06ff */
[----:B------:R-:W-:Y:S01]  /*24a50*/  IADD3 R53, PT, PT, R63, R31, RZ ;  /* 0x0000001f3f357210 */ /* 0x000fe20007ffe0ff */
        /* <DEDUP_REMOVED lines=17> */
[----:B------:R-:W-:Y:S01]  /*24b70*/  IADD3 R67, PT, PT, R80, R67, RZ ;  /* 0x0000004350437210 */ /* 0x000fe20007ffe0ff */
[----:B------:R-:W-:-:S04]  /*24b80*/  IMAD.WIDE.U32 R50, R83, R44, R50 ;  /* 0x0000002c53327225 */ /* 0x000fc800078e0032 */
[----:B------:R-:W-:Y:S01]  /*24b90*/  IMAD.WIDE.U32 R30, R73, R81, R30 ;  /* 0x00000051491e7225 */ /* 0x000fe200078e001e */
[----:B------:R-:W-:-:S03]  /*24ba0*/  IADD3 R50, P2, PT, R55, R50, RZ ;  /* 0x0000003237327210 */ /* 0x000fc60007f5e0ff */
[----:B------:R-:W-:Y:S01]  /*24bb0*/  IMAD.X R53, RZ, RZ, RZ, P0 ;  /* 0x000000ffff357224 */ /* 0x000fe200000e06ff */
[----:B------:R-:W-:Y:S01]  /*24bc0*/  IADD3 R30, P1, PT, R67, R30, RZ ;  /* 0x0000001e431e7210 */ /* 0x000fe20007f3e0ff */
[----:B------:R-:W-:Y:S01]  /*24bd0*/  IMAD.IADD R31, R78, 0x1, R31 ;  /* 0x000000014e1f7824 */ /* 0x000fe200078e021f */
[----:B------:R-:W-:Y:S01]  /*24be0*/  IADD3 R67, PT, PT, R62, R51, RZ ;  /* 0x000000333e437210 */ /* 0x000fe20007ffe0ff */
[----:B------:R-:W-:-:S04]  /*24bf0*/  IMAD.WIDE.U32 R52, R8, R77, R52 ;  /* 0x0000004d08347225 */ /* 0x000fc800078e0034 */
[----:B------:R-:W-:Y:S01]  /*24c00*/  IMAD.MOV.U32 R54, RZ, RZ, R66 ;  /* 0x000000ffff367224 */ /* 0x000fe200078e0042 */
[----:B------:R-:W-:Y:S01]  /*24c10*/  IADD3 R52, P0, PT, R31, R52, RZ ;  /* 0x000000341f347210 */ /* 0x000fe20007f1e0ff */
[----:B------:R-:W-:Y:S01]  /*24c20*/  IMAD.MOV.U32 R55, RZ, RZ, RZ ;  /* 0x000000ffff377224 */ /* 0x000fe200078e00ff */
[----:B------:R-:W-:Y:S01]  /*24c30*/  IADD3 R105, PT, PT, R26, R53, RZ ;  /* 0x000000351a697210 */ /* 0x000fe20007ffe0ff */
[----:B------:R-:W-:Y:S02]  /*24c40*/  IMAD.X R31, RZ, RZ, RZ, P1 ;  /* 0x000000ffff1f7224 */ /* 0x000fe400008e06ff */
[----:B------:R-:W-:-:S04]  /*24c50*/  IMAD.WIDE.U32 R54, R96, R89, R54 ;  /* 0x0000005960367225 */ /* 0x000fc800078e0036 */
[----:B------:R-:W-:Y:S01]  /*24c60*/  IMAD.WIDE.U32 R30, R101, R84, R30 ;  /* 0x00000054651e7225 */ /* 0x000fe200078e001e */
[----:B------:R-:W-:Y:S02]  /*24c70*/  IADD3 R54, P1, PT, R103, R54, RZ ;  /* 0x0000003667367210 */ /* 0x000fe40007f3e0ff */
[----:B------:R-:W-:Y:S01]  /*24c80*/  IADD3 R51, PT, PT, R71, R55, RZ ;  /* 0x0000003747337210 */ /* 0x000fe20007ffe0ff */
[----:B------:R-:W-:Y:S01]  /*24c90*/  IMAD.X R53, RZ, RZ, RZ, P0 ;  /* 0x000000ffff357224 */ /* 0x000fe200000e06ff */
[----:B------:R-:W-:Y:S01]  /*24ca0*/  IADD3.X R55, PT, PT, RZ, RZ, RZ, P1, !PT ;  /* 0x000000ffff377210 */ /* 0x000fe20000ffe4ff */
[----:B------:R-:W-:Y:S01]  /*24cb0*/  IMAD.IADD R115, R57, 0x1, R115 ;  /* 0x0000000139737824 */ /* 0x000fe200078e0273 */
[----:B------:R-:W-:Y:S01]  /*24cc0*/  IADD3 R30, P1, PT, R51, R30, RZ ;  /* 0x0000001e331e7210 */ /* 0x000fe20007f3e0ff */
[----:B------:R-:W-:Y:S01]  /*24cd0*/  IMAD.X R51, RZ, RZ, RZ, P2 ;  /* 0x000000ffff337224 */ /* 0x000fe200010e06ff */
[----:B------:R-:W-:Y:S01]  /*24ce0*/  IADD3 R56, P0, PT, R105, R56, RZ ;  /* 0x0000003869387210 */ /* 0x000fe20007f1e0ff */
[----:B------:R-:W-:-:S04]  /*24cf0*/  IMAD.WIDE.U32 R54, R97, R46, R54 ;  /* 0x0000002e61367225 */ /* 0x000fc800078e0036 */
[----:B------:R-:W-:-:S04]  /*24d00*/  IMAD.WIDE.U32 R50, R102, R43, R50 ;  /* 0x0000002b66327225 */ /* 0x000fc800078e0032 */
[----:B------:R-:W-:-:S04]  /*24d10*/  IMAD.WIDE.U32 R52, R73, R79, R52 ;  /* 0x0000004f49347225 */ /* 0x000fc800078e0034 */
[----:B------:R-:W-:Y:S01]  /*24d20*/  IMAD.IADD R31, R75, 0x1, R31 ;  /* 0x000000014b1f7824 */ /* 0x000fe200078e021f */
[----:B------:R-:W-:Y:S01]  /*24d30*/  IADD3 R53, PT, PT, R76, R53, RZ ;  /* 0x000000354c357210 */ /* 0x000fe20007ffe0ff */
[----:B------:R-:W-:Y:S01]  /*24d40*/  IMAD.X R57, RZ, RZ, RZ, P0 ;  /* 0x000000ffff397224 */ /* 0x000fe200000e06ff */
[----:B------:R-:W-:Y:S01]  /*24d50*/  IADD3 R54, P0, PT, R67, R54, RZ ;  /* 0x0000003643367210 */ /* 0x000fe20007f1e0ff */
[----:B------:R-:W-:Y:S01]  /*24d60*/  IMAD R66, R50, R65, RZ ;  /* 0x0000004132427224 */ /* 0x000fe200078e02ff */
[----:B------:R-:W-:Y:S01]  /*24d70*/  IADD3 R67, PT, PT, R63, R51, RZ ;  /* 0x000000333f437210 */ /* 0x000fe20007ffe0ff */
[----:B------:R-:W-:Y:S01]  /*24d80*/  IMAD.WIDE.U32 R56, R8, R74, R56 ;  /* 0x0000004a08387225 */ /* 0x000fe200078e0038 */
[----:B------:R-:W-:-:S03]  /*24d90*/  IADD3 R52, P2, PT, R31, R52, RZ ;  /* 0x000000341f347210 */ /* 0x000fc60007f5e0ff */
[----:B------:R-:W-:Y:S02]  /*24da0*/  IMAD.MOV.U32 R51, RZ, RZ, RZ ;  /* 0x000000ffff337224 */ /* 0x000fe400078e00ff */
[----:B------:R-:W-:Y:S02]  /*24db0*/  IMAD.X R31, RZ, RZ, RZ, P1 ;  /* 0x000000ffff1f7224 */ /* 0x000fe400008e06ff */
[----:B------:R-:W-:Y:S01]  /*24dc0*/  IMAD.HI.U32 R105, R66, R42, R50 ;  /* 0x0000002a42697227 */ /* 0x000fe200078e0032 */
[----:B------:R-:W-:Y:S02]  /*24dd0*/  IADD3 R50, P1, PT, R53, R56, RZ ;  /* 0x0000003835327210 */ /* 0x000fe40007f3e0ff */
[----:B------:R-:W-:Y:S01]  /*24de0*/  IADD3 R56, PT, PT, R32, R57, RZ ;  /* 0x0000003920387210 */ /* 0x000fe20007ffe0ff */
[----:B------:R-:W-:Y:S02]  /*24df0*/  IMAD.X R53, RZ, RZ, RZ, P2 ;  /* 0x000000ffff357224 */ /* 0x000fe400010e06ff */
[----:B------:R-:W-:-:S04]  /*24e00*/  IMAD.WIDE.U32 R30, R89, R85, R30 ;  /* 0x00000055591e7225 */ /* 0x000fc800078e001e */
[----:B------:R-:W-:Y:S01]  /*24e10*/  IMAD.IADD R103, R60, 0x1, R55 ;  /* 0x000000013c677824 */ /* 0x000fe200078e0237 */
[----:B------:R-:W-:Y:S01]  /*24e20*/  IADD3 R31, PT, PT, R80, R31, RZ ;  /* 0x0000001f501f7210 */ /* 0x000fe20007ffe0ff */
[----:B------:R-:W-:Y:S01]  /*24e30*/  IMAD.X R55, RZ, RZ, RZ, P0 ;  /* 0x000000ffff377224 */ /* 0x000fe200000e06ff */
[----:B------:R-:W-:Y:S01]  /*24e40*/  IADD3 R56, P0, PT, R56, R115, RZ ;  /* 0x0000007338387210 */ /* 0x000fe20007f1e0ff */
[----:B------:R-:W-:-:S03]  /*24e50*/  IMAD.WIDE.U32 R52, R101, R81, R52 ;  /* 0x0000005165347225 */ /* 0x000fc600078e0034 */
[----:B------:R-:W-:Y:S01]  /*24e60*/  IADD3.X R57, PT, PT, RZ, RZ, RZ, P0, !PT ;  /* 0x000000ffff397210 */ /* 0x000fe200007fe4ff */
[----:B------:R-:W-:Y:S01]  /*24e70*/  IMAD.X R51, RZ, RZ, RZ, P1 ;  /* 0x000000ffff337224 */ /* 0x000fe200008e06ff */
[----:B------:R-:W-:Y:S01]  /*24e80*/  IADD3 R52, P2, PT, R31, R52, RZ ;  /* 0x000000341f347210 */ /* 0x000fe20007f5e0ff */
[----:B------:R-:W-:-:S04]  /*24e90*/  IMAD.WIDE.U32 R54, R83, R45, R54 ;  /* 0x0000002d53367225 */ /* 0x000fc800078e0036 */
[----:B------:R-:W-:Y:S01]  /*24ea0*/  IMAD.IADD R53, R78, 0x1, R53 ;  /* 0x000000014e357824 */ /* 0x000fe200078e0235 */
[----:B------:R-:W-:Y:S01]  /*24eb0*/  IADD3 R54, P0, PT, R67, R54, RZ ;  /* 0x0000003643367210 */ /* 0x000fe20007f1e0ff */
[----:B------:R-:W-:-:S04]  /*24ec0*/  IMAD.WIDE.U32 R50, R73, R77, R50 ;  /* 0x0000004d49327225 */ /* 0x000fc800078e0032 */
[----:B------:R-:W-:Y:S01]  /*24ed0*/  IMAD.MOV.U32 R31, RZ, RZ, RZ ;  /* 0x000000ffff1f7224 */ /* 0x000fe200078e00ff */
[----:B------:R-:W-:Y:S01]  /*24ee0*/  IADD3 R50, P1, PT, R53, R50, RZ ;  /* 0x0000003235327210 */ /* 0x000fe20007f3e0ff */
[----:B------:R-:W-:Y:S01]  /*24ef0*/  IMAD.X R53, RZ, RZ, RZ, P2 ;  /* 0x000000ffff357224 */ /* 0x000fe200010e06ff */
[----:B------:R-:W-:Y:S01]  /*24f00*/  IADD3 R51, PT, PT, R26, R51, RZ ;  /* 0x000000331a337210 */ /* 0x000fe20007ffe0ff */
[----:B------:R-:W-:-:S04]  /*24f10*/  IMAD.WIDE.U32 R30, R96, R68, R30 ;  /* 0x00000044601e7225 */ /* 0x000fc800078e001e */
[----:B------:R-:W-:Y:S01]  /*24f20*/  IMAD.IADD R67, R61, 0x1, R55 ;  /* 0x000000013d437824 */ /* 0x000fe200078e0237 */
[----:B------:R-:W-:Y:S01]  /*24f30*/  IADD3.X R55, PT, PT, RZ, RZ, RZ, P0, !PT ;  /* 0x000000ffff377210 */ /* 0x000fe200007fe4ff */
[----:B------:R-:W-:Y:S01]  /*24f40*/  IMAD.WIDE.U32 R56, R27, R8, R56 ;  /* 0x000000081b387225 */ /* 0x000fe200078e0038 */
[----:B------:R-:W-:-:S03]  /*24f50*/  IADD3 R30, P3, PT, R103, R30, RZ ;  /* 0x0000001e671e7210 */ /* 0x000fc60007f7e0ff */
[----:B------:R-:W-:Y:S01]  /*24f60*/  IMAD.IADD R31, R72, 0x1, R31 ;  /* 0x00000001481f7824 */ /* 0x000fe200078e021f */
[----:B------:R-:W-:Y:S01]  /*24f70*/  IADD3 R56, P0, PT, R51, R56, RZ ;  /* 0x0000003833387210 */ /* 0x000fe20007f1e0ff */
[----:B------:R-:W-:-:S04]  /*24f80*/  IMAD.WIDE.U32 R52, R89, R84, R52 ;  /* 0x0000005459347225 */ /* 0x000fc800078e0034 */
[----:B------:R-:W-:Y:S01]  /*24f90*/  IMAD.IADD R88, R88, 0x1, R57 ;  /* 0x0000000158587824 */ /* 0x000fe200078e0239 */
[----:B------:R-:W-:Y:S01]  /*24fa0*/  IADD3 R53, PT, PT, R75, R53, RZ ;  /* 0x000000354b357210 */ /* 0x000fe20007ffe0ff */
        /* <DEDUP_REMOVED lines=8> */
[----:B------:R-:W-:-:S03]  /*25030*/  IADD3 R105, PT, PT, R62, R105, RZ ;  /* 0x000000693e697210 */ /* 0x000fc60007ffe0ff */
[----:B------:R-:W-:Y:S01]  /*25040*/  IMAD.X R57, RZ, RZ, RZ, P0 ;  /* 0x000000ffff397224 */ /* 0x000fe200000e06ff */
[----:B------:R-:W-:Y:S01]  /*25050*/  IADD3 R30, P3, PT, R67, R30, RZ ;  /* 0x0000001e431e7210 */ /* 0x000fe20007f7e0ff */
[----:B------:R-:W-:-:S04]  /*25060*/  IMAD.WIDE.U32 R50, R101, R79, R50 ;  /* 0x0000004f65327225 */ /* 0x000fc800078e0032 */
[----:B------:R-:W-:Y:S01]  /*25070*/  IMAD.WIDE.U32 R56, R73, R74, R56 ;  /* 0x0000004a49387225 */ /* 0x000fe200078e0038 */
[----:B------:R-:W-:Y:S02]  /*25080*/  IADD3 R50, P0, PT, R53, R50, RZ ;  /* 0x0000003235327210 */ /* 0x000fe40007f1e0ff */
[----:B------:R-:W-:Y:S01]  /*25090*/  IADD3.X R53, PT, PT, RZ, RZ, RZ, P4, !PT ;  /* 0x000000ffff357210 */ /* 0x000fe200027fe4ff */
[----:B------:R-:W-:Y:S02]  /*250a0*/  IMAD.IADD R51, R76, 0x1, R51 ;  /* 0x000000014c337824 */ /* 0x000fe400078e0233 */
[----:B------:R-:W-:Y:S02]  /*250b0*/  IMAD.IADD R115, R59, 0x1, R31 ;  /* 0x000000013b737824 */ /* 0x000fe400078e021f */
[----:B------:R-:W-:Y:S01]  /*250c0*/  IMAD.IADD R57, R32, 0x1, R57 ;  /* 0x0000000120397824 */ /* 0x000fe200078e0239 */
[----:B------:R-:W-:Y:S01]  /*250d0*/  IADD3 R56, P1, PT, R51, R56, RZ ;  /* 0x0000003833387210 */ /* 0x000fe20007f3e0ff */
[----:B------:R-:W-:Y:S01]  /*250e0*/  IMAD.X R31, RZ, RZ, RZ, P3 ;  /* 0x000000ffff1f7224 */ /* 0x000fe200018e06ff */
[----:B------:R-:W-:Y:S01]  /*250f0*/  IADD3.X R51, PT, PT, RZ, RZ, RZ, P0, !PT ;  /* 0x000000ffff337210 */ /* 0x000fe200007fe4ff */
[----:B------:R-:W-:Y:S01]  /*25100*/  IMAD.WIDE.U32 R54, R68, R85, R54 ;  /* 0x0000005544367225 */ /* 0x000fe200078e0036 */
[----:B------:R-:W-:-:S02]  /*25110*/  IADD3 R104, P0, PT, R57, R88, RZ ;  /* 0x0000005839687210 */ /* 0x000fc40007f1e0ff */
[----:B------:R-:W-:Y:S01]  /*25120*/  IADD3.X R57, PT, PT, RZ, RZ, RZ, P1, !PT ;  /* 0x000000ffff397210 */ /* 0x000fe20000ffe4ff */
[----:B------:R-:W-:-:S04]  /*25130*/  IMAD.WIDE.U32 R30, R83, R46, R30 ;  /* 0x0000002e531e7225 */ /* 0x000fc800078e001e */
[----:B------:R-:W-:Y:S01]  /*25140*/  IMAD.WIDE.U32 R52, R66, R43, R52 ;  /* 0x0000002b42347225 */ /* 0x000fe200078e0034 */
[----:B------:R-:W-:Y:S02]  /*25150*/  IADD3 R30, P4, PT, R105, R30, RZ ;  /* 0x0000001e691e7210 */ /* 0x000fe40007f9e0ff */
[----:B------:R-:W-:Y:S01]  /*25160*/  IADD3.X R105, PT, PT, RZ, RZ, RZ, P0, !PT ;  /* 0x000000ffff697210 */ /* 0x000fe200007fe4ff */
[----:B------:R-:W-:-:S04]  /*25170*/  IMAD.WIDE.U32 R50, R89, R81, R50 ;  /* 0x0000005159327225 */ /* 0x000fc800078e0032 */
[----:B------:R-:W-:Y:S02]  /*25180*/  IMAD.IADD R55, R80, 0x1, R55 ;  /* 0x0000000150377824 */ /* 0x000fe400078e0237 */
[----:B------:R-:W-:Y:S02]  /*25190*/  IMAD.IADD R67, R63, 0x1, R53 ;  /* 0x000000013f437824 */ /* 0x000fe400078e0235 */
[----:B------:R-:W-:Y:S01]  /*251a0*/  IMAD.IADD R117, R78, 0x1, R51 ;  /* 0x000000014e757824 */ /* 0x000fe200078e0233 */
[----:B------:R-:W-:Y:S01]  /*251b0*/  IADD3 R50, P2, PT, R55, R50, RZ ;  /* 0x0000003237327210 */ /* 0x000fe20007f5e0ff */
[----:B------:R-:W-:Y:S02]  /*251c0*/  IMAD R8, R52, R65, RZ ;  /* 0x0000004134087224 */ /* 0x000fe400078e02ff */
[----:B------:R-:W-:Y:S02]  /*251d0*/  IMAD.MOV.U32 R53, RZ, RZ, RZ ;  /* 0x000000ffff357224 */ /* 0x000fe400078e00ff */
[----:B------:R-:W-:-:S04]  /*251e0*/  IMAD.WIDE.U32 R56, R101, R77, R56 ;  /* 0x0000004d65387225 */ /* 0x000fc800078e0038 */
[----:B------:R-:W-:Y:S01]  /*251f0*/  IMAD.MOV.U32 R55, RZ, RZ, RZ ;  /* 0x000000ffff377224 */ /* 0x000fe200078e00ff */
[----:B------:R-:W-:Y:S01]  /*25200*/  IADD3 R57, PT, PT, R26, R57, RZ ;  /* 0x000000391a397210 */ /* 0x000fe20007ffe0ff */
[----:B------:R-:W-:Y:S01]  /*25210*/  IMAD.HI.U32 R119, R8, R42, R52 ;  /* 0x0000002a08777227 */ /* 0x000fe200078e0034 */
[----:B------:R-:W-:-:S03]  /*25220*/  IADD3 R52, P1, PT, R117, R56, RZ ;  /* 0x0000003875347210 */ /* 0x000fc60007f3e0ff */
[----:B------:R-:W-:-:S04]  /*25230*/  IMAD.WIDE.U32 R104, R27, R73, R104 ;  /* 0x000000491b687225 */ /* 0x000fc800078e0068 */
[----:B------:R-:W-:Y:S01]  /*25240*/  IMAD.X R51, RZ, RZ, RZ, P2 ;  /* 0x000000ffff337224 */ /* 0x000fe200010e06ff */
[----:B------:R-:W-:Y:S01]  /*25250*/  IADD3 R104, P0, PT, R57, R104, RZ ;  /* 0x0000006839687210 */ /* 0x000fe20007f1e0ff */
[----:B------:R-:W-:-:S04]  /*25260*/  IMAD.WIDE.U32 R54, R96, R70, R54 ;  /* 0x0000004660367225 */ /* 0x000fc800078e0036 */
[----:B------:R-:W-:Y:S01]  /*25270*/  IMAD.WIDE.U32 R50, R68, R84, R50 ;  /* 0x0000005444327225 */ /* 0x000fe200078e0032 */
[----:B------:R-:W-:-:S03]  /*25280*/  IADD3 R54, P3, PT, R115, R54, RZ ;  /* 0x0000003673367210 */ /* 0x000fc60007f7e0ff */
[----:B------:R-:W-:Y:S02]  /*25290*/  IMAD.X R53, RZ, RZ, RZ, P1 ;  /* 0x000000ffff357224 */ /* 0x000fe400008e06ff */
[----:B------:R-:W-:Y:S02]  /*252a0*/  IMAD.IADD R55, R25, 0x1, R55 ;  /* 0x0000000119377824 */ /* 0x000fe400078e0237 */
[----:B------:R-:W-:Y:S01]  /*252b0*/  IMAD.IADD R103, R60, 0x1, R31 ;  /* 0x000000013c677824 */ /* 0x000fe200078e021f */
[----:B------:R-:W-:Y:S01]  /*252c0*/  IADD3.X R31, PT, PT, RZ, RZ, RZ, P4, !PT ;  /* 0x000000ffff1f7210 */ /* 0x000fe200027fe4ff */
[----:B------:R-:W-:Y:S01]  /*252d0*/  IMAD.IADD R29, R29, 0x1, R105 ;  /* 0x000000011d1d7824 */ /* 0x000fe200078e0269 */
[----:B------:R-:W-:Y:S01]  /*252e0*/  IADD3 R50, P2, PT, R55, R50, RZ ;  /* 0x0000003237327210 */ /* 0x000fe20007f5e0ff */
[----:B------:R-:W-:Y:S01]  /*252f0*/  IMAD.IADD R51, R75, 0x1, R51 ;  /* 0x000000014b337824 */ /* 0x000fe200078e0233 */
[----:B------:R-:W-:Y:S01]  /*25300*/  IADD3.X R55, PT, PT, RZ, RZ, RZ, P3, !PT ;  /* 0x000000ffff377210 */ /* 0x000fe20001ffe4ff */
[----:B------:R-:W-:-:S02]  /*25310*/  IMAD.X R105, RZ, RZ, RZ, P0 ;  /* 0x000000ffff697224 */ /* 0x000fc400000e06ff */
[----:B------:R-:W-:-:S04]  /*25320*/  IMAD.WIDE.U32 R52, R89, R79, R52 ;  /* 0x0000004f59347225 */ /* 0x000fc800078e0034 */
[----:B------:R-:W-:Y:S01]  /*25330*/  IMAD.WIDE.U32 R104, R101, R74, R104 ;  /* 0x0000004a65687225 */ /* 0x000fe200078e0068 */
[----:B------:R-:W-:Y:S02]  /*25340*/  IADD3 R52, P0, PT, R51, R52, RZ ;  /* 0x0000003433347210 */ /* 0x000fe40007f1e0ff */
[----:B------:R-:W-:Y:S01]  /*25350*/  IADD3 R53, PT, PT, R76, R53, RZ ;  /* 0x000000354c357210 */ /* 0x000fe20007ffe0ff */
[----:B------:R-:W-:Y:S01]  /*25360*/  IMAD.WIDE.U32 R30, R102, R45, R30 ;  /* 0x0000002d661e7225 */ /* 0x000fe200078e001e */
[----:B------:R-:W-:Y:S02]  /*25370*/  IADD3.X R51, PT, PT, RZ, RZ, RZ, P2, !PT ;  /* 0x000000ffff337210 */ /* 0x000fe400017fe4ff */
[----:B------:R-:W-:Y:S01]  /*25380*/  IADD3 R104, P1, PT, R53, R104, RZ ;  /* 0x0000006835687210 */ /* 0x000fe20007f3e0ff */
        /* <DEDUP_REMOVED lines=9> */
[----:B------:R-:W-:-:S04]  /*25420*/  IMAD.WIDE.U32 R52, R68, R81, R52 ;  /* 0x0000005144347225 */ /* 0x000fc800078e0034 */
[----:B------:R-:W-:Y:S02]  /*25430*/  IMAD.IADD R51, R80, 0x1, R51 ;  /* 0x0000000150337824 */ /* 0x000fe400078e0233 */
[----:B------:R-:W-:Y:S02]  /*25440*/  IMAD.IADD R73, R58, 0x1, R55 ;  /* 0x000000013a497824 */ /* 0x000fe400078e0237 */
[----:B------:R-:W-:Y:S02]  /*25450*/  IMAD.IADD R29, R64, 0x1, R119 ;  /* 0x00000001401d7824 */ /* 0x000fe400078e0277 */
[----:B------:R-:W-:-:S04]  /*25460*/  IMAD.WIDE.U32 R30, R66, R44, R30 ;  /* 0x0000002c421e7225 */ /* 0x000fc800078e001e */
[----:B------:R-:W-:Y:S01]  /*25470*/  IMAD.X R55, RZ, RZ, RZ, P3 ;  /* 0x000000ffff377224 */ /* 0x000fe200018e06ff */
[----:B------:R-:W-:Y:S01]  /*25480*/  IADD3 R52, P3, PT, R51, R52, RZ ;  /* 0x0000003433347210 */ /* 0x000fe20007f7e0ff */
[----:B------:R-:W-:Y:S01]  /*25490*/  IMAD.X R105, RZ, RZ, RZ, P1 ;  /* 0x000000ffff697224 */ /* 0x000fe200008e06ff */
[----:B------:R-:W-:Y:S01]  /*254a0*/  MOV R51, RZ ;  /* 0x000000ff00337202 */ /* 0x000fe20000000f00 */
[----:B------:R-:W-:Y:S01]  /*254b0*/  IMAD.WIDE.U32 R54, R83, R47, R54 ;  /* 0x0000002f53367225 */ /* 0x000fe200078e0036 */
[----:B------:R-:W-:Y:S02]  /*254c0*/  IADD3 R30, P0, PT, R29, R30, RZ ;  /* 0x0000001e1d1e7210 */ /* 0x000fe40007f1e0ff */
[----:B------:R-:W-:Y:S01]  /*254d0*/  IADD3 R29, PT, PT, R62, R31, RZ ;  /* 0x0000001f3e1d7210 */ /* 0x000fe20007ffe0ff */
[----:B------:R-:W-:Y:S01]  /*254e0*/  IMAD.IADD R31, R78, 0x1, R53 ;  /* 0x000000014e1f7824 */ /* 0x000fe200078e0235 */
[----:B------:R-:W-:Y:S01]  /*254f0*/  IADD3.X R53, PT, PT, RZ, RZ, RZ, P3, !PT ;  /* 0x000000ffff357210 */ /* 0x000fe20001ffe4ff */
[----:B------:R-:W-:Y:S01]  /*25500*/  IMAD.WIDE.U32 R50, R96, R28, R50 ;  /* 0x0000001c60327225 */ /* 0x000fe200078e0032 */
[----:B------:R-:W-:-:S03]  /*25510*/  IADD3 R54, P4, PT, R67, R54, RZ ;  /* 0x0000003643367210 */ /* 0x000fc60007f9e0ff */
[----:B------:R-:W-:Y:S01]  /*25520*/  IMAD.WIDE.U32 R104, R89, R77, R104 ;  /* 0x0000004d59687225 */ /* 0x000fe200078e0068 */
[----:B------:R-:W-:-:S03]  /*25530*/  IADD3 R50, P3, PT, R73, R50, RZ ;  /* 0x0000003249327210 */ /* 0x000fc60007f7e0ff */
[----:B------:R-:W-:Y:S01]  /*25540*/  IMAD.X R57, RZ, RZ, RZ, P2 ;  /* 0x000000ffff397224 */ /* 0x000fe200010e06ff */
[----:B------:R-:W-:Y:S01]  /*25550*/  IADD3 R96, P2, PT, R31, R104, RZ ;  /* 0x000000681f607210 */ /* 0x000fe20007f5e0ff */
[----:B------:R-:W-:Y:S02]  /*25560*/  IMAD.IADD R31, R69, 0x1, R51 ;  /* 0x00000001451f7824 */ /* 0x000fe400078e0233 */
[----:B------:R-:W-:-:S04]  /*25570*/  IMAD.WIDE.U32 R52, R70, R84, R52 ;  /* 0x0000005446347225 */ /* 0x000fc800078e0034 */
[----:B------:R-:W-:Y:S01]  /*25580*/  IMAD.IADD R67, R59, 0x1, R55 ;  /* 0x000000013b437824 */ /* 0x000fe200078e0237 */
[----:B------:R-:W-:Y:S01]  /*25590*/  IADD3 R53, PT, PT, R75, R53, RZ ;  /* 0x000000354b357210 */ /* 0x000fe20007ffe0ff */
[----:B------:R-:W-:Y:S02]  /*255a0*/  IMAD.X R55, RZ, RZ, RZ, P4 ;  /* 0x000000ffff377224 */ /* 0x000fe400020e06ff */
[----:B------:R-:W-:Y:S01]  /*255b0*/  IMAD.X R51, RZ, RZ, RZ, P3 ;  /* 0x000000ffff337224 */ /* 0x000fe200018e06ff */
[----:B------:R-:W-:Y:S01]  /*255c0*/  IADD3 R52, P3, PT, R31, R52, RZ ;  /* 0x000000341f347210 */ /* 0x000fe20007f7e0ff */
[----:B------:R-:W-:Y:S02]  /*255d0*/  IMAD.X R31, RZ, RZ, RZ, P0 ;  /* 0x000000ffff1f7224 */ /* 0x000fe400000e06ff */
[----:B------:R-:W-:-:S04]  /*255e0*/  IMAD.WIDE.U32 R54, R102, R46, R54 ;  /* 0x0000002e66367225 */ /* 0x000fc800078e0036 */
[----:B------:R-:W-:Y:S01]  /*255f0*/  IMAD.WIDE.U32 R30, R8, R43, R30 ;  /* 0x0000002b081e7225 */ /* 0x000fe200078e001e */
[----:B------:R-:W-:-:S03]  /*25600*/  IADD3 R73, PT, PT, R60, R55, RZ ;  /* 0x000000373c497210 */ /* 0x000fc60007ffe0ff */
[----:B------:R-:W-:-:S04]  /*25610*/  IMAD.WIDE.U32 R56, R27, R101, R56 ;  /* 0x000000651b387225 */ /* 0x000fc800078e0038 */
[----:B------:R-:W-:Y:S01]  /*25620*/  IMAD.IADD R105, R26, 0x1, R105 ;  /* 0x000000011a697824 */ /* 0x000fe200078e0269 */
[----:B------:R-:W-:Y:S01]  /*25630*/  IADD3 R101, PT, PT, R7, R57, RZ ;  /* 0x0000003907657210 */ /* 0x000fe20007ffe0ff */
[----:B------:R-:W-:-:S03]  /*25640*/  IMAD.WIDE.U32 R50, R97, R49, R50 ;  /* 0x0000003161327225 */ /* 0x000fc600078e0032 */
[----:B------:R-:W-:Y:S01]  /*25650*/  IADD3 R56, P1, PT, R105, R56, RZ ;  /* 0x0000003869387210 */ /* 0x000fe20007f3e0ff */
[----:B------:R-:W-:Y:S01]  /*25660*/  IMAD.X R97, RZ, RZ, RZ, P2 ;  /* 0x000000ffff617224 */ /* 0x000fe200010e06ff */
[----:B------:R-:W-:Y:S01]  /*25670*/  IADD3 R54, P2, PT, R29, R54, RZ ;  /* 0x000000361d367210 */ /* 0x000fe20007f5e0ff */
[----:B------:R-:W-:Y:S02]  /*25680*/  IMAD.IADD R29, R63, 0x1, R31 ;  /* 0x000000013f1d7824 */ /* 0x000fe400078e021f */
[----:B------:R-:W-:Y:S02]  /*25690*/  HFMA2 R31, -RZ, RZ, 0, 0 ;  /* 0x00000000ff1f7431 */ /* 0x000fe400000001ff */
[----:B------:R-:W-:Y:S01]  /*256a0*/  IMAD R7, R30, R65, RZ ;  /* 0x000000411e077224 */ /* 0x000fe200078e02ff */
[----:B------:R-:W-:Y:S01]  /*256b0*/  IADD3 R51, PT, PT, R41, R51, RZ ;  /* 0x0000003329337210 */ /* 0x000fe20007ffe0ff */
[----:B------:R-:W-:-:S04]  /*256c0*/  IMAD.WIDE.U32 R96, R68, R79, R96 ;  /* 0x0000004f44607225 */ /* 0x000fc800078e0060 */
[----:B------:R-:W-:Y:S01]  /*256d0*/  IMAD.X R57, RZ, RZ, RZ, P1 ;  /* 0x000000ffff397224 */ /* 0x000fe200008e06ff */
[----:B------:R-:W-:Y:S01]  /*256e0*/  IADD3 R50, P1, PT, R67, R50, RZ ;  /* 0x0000003243327210 */ /* 0x000fe20007f3e0ff */
[----:B------:R-:W-:Y:S02]  /*256f0*/  IMAD.IADD R97, R76, 0x1, R97 ;  /* 0x000000014c617824 */ /* 0x000fe400078e0261 */
[----:B------:R-:W-:Y:S01]  /*25700*/  IMAD.HI.U32 R103, R7, R42, R30 ;  /* 0x0000002a07677227 */ /* 0x000fe200078e001e */
[----:B------:R-:W-:-:S03]  /*25710*/  IADD3 R30, P0, PT, R53, R96, RZ ;  /* 0x00000060351e7210 */ /* 0x000fc60007f1e0ff */
[----:B------:R-:W-:Y:S01]  /*25720*/  IMAD.WIDE.U32 R56, R89, R74, R56 ;  /* 0x0000004a59387225 */ /* 0x000fe200078e0038 */
[----:B------:R-:W-:-:S03]  /*25730*/  IADD3.X R31, PT, PT, RZ, RZ, RZ, P0, !PT ;  /* 0x000000ffff1f7210 */ /* 0x000fc600007fe4ff */
[----:B------:R-:W-:Y:S01]  /*25740*/  IMAD.X R53, RZ, RZ, RZ, P3 ;  /* 0x000000ffff357224 */ /* 0x000fe200018e06ff */
[----:B------:R-:W-:Y:S01]  /*25750*/  IADD3 R56, P3, PT, R97, R56, RZ ;  /* 0x0000003861387210 */ /* 0x000fe20007f7e0ff */
[----:B------:R-:W-:Y:S02]  /*25760*/  IMAD.X R55, RZ, RZ, RZ, P2 ;  /* 0x000000ffff377224 */ /* 0x000fe400010e06ff */
[----:B------:R-:W-:Y:S02]  /*25770*/  IMAD.IADD R96, R32, 0x1, R57 ;  /* 0x0000000120607824 */ /* 0x000fe400078e0239 */
[----:B------:R-:W-:-:S03]  /*25780*/  IMAD.WIDE.U32 R52, R28, R85, R52 ;  /* 0x000000551c347225 */ /* 0x000fc600078e0034 */
[----:B------:R-:W-:Y:S01]  /*25790*/  IADD3 R96, P2, PT, R96, R101, RZ ;  /* 0x0000006560607210 */ /* 0x000fe20007f5e0ff */
[----:B------:R-:W-:-:S03]  /*257a0*/  IMAD.WIDE.U32 R54, R66, R45, R54 ;  /* 0x0000002d42367225 */ /* 0x000fc600078e0036 */
[----:B------:R-:W-:Y:S01]  /*257b0*/  IADD3.X R97, PT, PT, RZ, RZ, RZ, P2, !PT ;  /* 0x000000ffff617210 */ /* 0x000fe200017fe4ff */
[----:B------:R-:W-:Y:S01]  /*257c0*/  IMAD.IADD R53, R80, 0x1, R53 ;  /* 0x0000000150357824 */ /* 0x000fe200078e0235 */
[----:B------:R-:W-:Y:S01]  /*257d0*/  IADD3 R80, P0, PT, R51, R52, RZ ;  /* 0x0000003433507210 */ /* 0x000fe20007f1e0ff */
[----:B------:R-:W-:Y:S01]  /*257e0*/  IMAD.WIDE.U32 R30, R70, R81, R30 ;  /* 0x00000051461e7225 */ /* 0x000fe200078e001e */
[----:B------:R-:W-:-:S03]  /*257f0*/  IADD3 R67, PT, PT, R61, R55, RZ ;  /* 0x000000373d437210 */ /* 0x000fc60007ffe0ff */
[----:B------:R-:W-:Y:S01]  /*25800*/  IMAD.X R57, RZ, RZ, RZ, P3 ;  /* 0x000000ffff397224 */ /* 0x000fe200018e06ff */
[----:B------:R-:W-:Y:S01]  /*25810*/  IADD3 R30, P5, PT, R53, R30, RZ ;  /* 0x0000001e351e7210 */ /* 0x000fe20007fbe0ff */
[----:B------:R-:W-:Y:S01]  /*25820*/  IMAD.X R51, RZ, RZ, RZ, P1 ;  /* 0x000000ffff337224 */ /* 0x000fe200008e06ff */
[----:B------:R-:W-:Y:S01]  /*25830*/  IADD3 R52, P1, PT, R29, R54, RZ ;  /* 0x000000361d347210 */ /* 0x000fe20007f3e0ff */
[----:B------:R-:W-:Y:S01]  /*25840*/  IMAD.IADD R31, R78, 0x1, R31 ;  /* 0x000000014e1f7824 */ /* 0x000fe200078e021f */
[----:B------:R-:W-:Y:S01]  /*25850*/  IADD3 R29, PT, PT, R64, R103, RZ ;  /* 0x00000067401d7210 */ /* 0x000fe20007ffe0ff */
[----:B------:R-:W-:Y:S01]  /*25860*/  IMAD.WIDE.U32 R56, R68, R77, R56 ;  /* 0x0000004d44387225 */ /* 0x000fe200078e0038 */
[----:B------:R-:W-:-:S03]  /*25870*/  IADD3.X R53, PT, PT, RZ, RZ, RZ, P1, !PT ;  /* 0x000000ffff357210 */ /* 0x000fc60000ffe4ff */
[----:B------:R-:W-:Y:S01]  /*25880*/  IMAD.WIDE.U32 R50, R83, R48, R50 ;  /* 0x0000003053327225 */ /* 0x000fe200078e0032 */
[----:B------:R-:W-:-:S03]  /*25890*/  IADD3 R56, P3, PT, R31, R56, RZ ;  /* 0x000000381f387210 */ /* 0x000fc60007f7e0ff */
[----:B------:R-:W-:Y:S01]  /*258a0*/  IMAD.WIDE.U32 R96, R27, R89, R96 ;  /* 0x000000591b607225 */ /* 0x000fe200078e0060 */
[----:B------:R-:W-:-:S03]  /*258b0*/  IADD3 R50, P2, PT, R73, R50, RZ ;  /* 0x0000003249327210 */ /* 0x000fc60007f5e0ff */
[----:B------:R-:W-:Y:S02]  /*258c0*/  IMAD.IADD R57, R26, 0x1, R57 ;  /* 0x000000011a397824 */ /* 0x000fe400078e0239 */
[----:B------:R-:W-:Y:S02]  /*258d0*/  IMAD.IADD R51, R58, 0x1, R51 ;  /* 0x000000013a337824 */ /* 0x000fe400078e0233 */
[----:B------:R-:W-:Y:S01]  /*258e0*/  IMAD.X R31, RZ, RZ, RZ, P5 ;  /* 0x000000ffff1f7224 */ /* 0x000fe200028e06ff */
[----:B------:R-:W-:Y:S01]  /*258f0*/  IADD3 R96, P5, PT, R57, R96, RZ ;  /* 0x0000006039607210 */ /* 0x000fe20007fbe0ff */
[----:B------:R-:W-:Y:S01]  /*25900*/  IMAD.WIDE.U32 R52, R8, R44, R52 ;  /* 0x0000002c08347225 */ /* 0x000fe200078e0034 */
[----:B------:R-:W-:-:S03]  /*25910*/  IADD3 R54, P4, PT, R51, R80, RZ ;  /* 0x0000005033367210 */ /* 0x000fc60007f9e0ff */
[----:B------:R-:W-:-:S04]  /*25920*/  IMAD.WIDE.U32 R30, R28, R84, R30 ;  /* 0x000000541c1e7225 */ /* 0x000fc800078e001e */
[----:B------:R-:W-:Y:S02]  /*25930*/  IMAD.X R57, RZ, RZ, RZ, P0 ;  /* 0x000000ffff397224 */ /* 0x000fe400000e06ff */
[----:B------:R-:W-:Y:S01]  /*25940*/  IMAD.X R51, RZ, RZ, RZ, P2 ;  /* 0x000000ffff337224 */ /* 0x000fe200010e06ff */
[----:B------:R-:W-:Y:S01]  /*25950*/  IADD3 R52, P2, PT, R29, R52, RZ ;  /* 0x000000341d347210 */ /* 0x000fe20007f5e0ff */
[----:B------:R-:W-:Y:S01]  /*25960*/  IMAD.X R55, RZ, RZ, RZ, P4 ;  /* 0x000000ffff377224 */ /* 0x000fe200020e06ff */
[----:B------:R-:W-:Y:S01]  /*25970*/  IADD3 R29, PT, PT, R62, R53, RZ ;  /* 0x000000353e1d7210 */ /* 0x000fe20007ffe0ff */
[----:B------:R-:W-:Y:S01]  /*25980*/  IMAD.IADD R71, R71, 0x1, R97 ;  /* 0x0000000147477824 */ /* 0x000fe200078e0261 */
[----:B------:R-:W-:Y:S01]  /*25990*/  IADD3 R53, P1, PT, R57, R30, RZ ;  /* 0x0000001e39357210 */ /* 0x000fe20007f3e0ff */
[----:B------:R-:W-:Y:S01]  /*259a0*/  IMAD.WIDE.U32 R50, R102, R47, R50 ;  /* 0x0000002f66327225 */ /* 0x000fe200078e0032 */
[----:B------:R-:W-:-:S03]  /*259b0*/  IADD3.X R57, PT, PT, RZ, RZ, RZ, P3, !PT ;  /* 0x000000ffff397210 */ /* 0x000fc60001ffe4ff */
[----:B------:R-:W-:Y:S01]  /*259c0*/  IMAD.X R97, RZ, RZ, RZ, P5 ;  /* 0x000000ffff617224 */ /* 0x000fe200028e06ff */
[----:B------:R-:W-:Y:S01]  /*259d0*/  IADD3 R30, P0, PT, R67, R50, RZ ;  /* 0x00000032431e7210 */ /* 0x000fe20007f1e0ff */
[----:B------:R-:W-:-:S04]  /*259e0*/  IMAD.WIDE.U32 R56, R70, R79, R56 ;  /* 0x0000004f46387225 */ /* 0x000fc800078e0038 */
[----:B------:R-:W-:-:S04]  /*259f0*/  IMAD.WIDE.U32 R54, R83, R49, R54 ;  /* 0x0000003153367225 */ /* 0x000fc800078e0036 */
[----:B------:R-:W-:Y:S02]  /*25a00*/  IMAD.IADD R51, R59, 0x1, R51 ;  /* 0x000000013b337824 */ /* 0x000fe400078e0233 */
[----:B------:R-:W-:Y:S01]  /*25a10*/  IMAD.IADD R75, R75, 0x1, R31 ;  /* 0x000000014b4b7824 */ /* 0x000fe200078e021f */
[----:B------:R-:W-:Y:S01]  /*25a20*/  IADD3 R31, PT, PT, R76, R57, RZ ;  /* 0x000000394c1f7210 */ /* 0x000fe20007ffe0ff */
[----:B------:R-:W-:Y:S01]  /*25a30*/  IMAD.WIDE.U32 R96, R68, R74, R96 ;  /* 0x0000004a44607225 */ /* 0x000fe200078e0060 */
[----:B------:R-:W-:Y:S02]  /*25a40*/  IADD3 R50, P3, PT, R51, R54, RZ ;  /* 0x0000003633327210 */ /* 0x000fe40007f7e0ff */
[----:B------:R-:W-:Y:S01]  /*25a50*/  IADD3 R56, P6, PT, R75, R56, RZ ;  /* 0x000000384b387210 */ /* 0x000fe20007fde0ff */
[----:B------:R-:W-:Y:S01]  /*25a60*/  IMAD.IADD R84, R41, 0x1, R55 ;  /* 0x0000000129547824 */ /* 0x000fe200078e0237 */
        /* <DEDUP_REMOVED lines=9> */
[----:B------:R-:W-:Y:S02]  /*25b00*/  IADD3 R30, P2, PT, R29, R30, RZ ;  /* 0x0000001e1d1e7210 */ /* 0x000fe40007f5e0ff */
[----:B------:R-:W-:Y:S01]  /*25b10*/  IADD3 R31, PT, PT, R60, R31, RZ ;  /* 0x0000001f3c1f7210 */ /* 0x000fe20007ffe0ff */
[----:B------:R-:W-:Y:S02]  /*25b20*/  IMAD.X R57, RZ, RZ, RZ, P6 ;  /* 0x000000ffff397224 */ /* 0x000fe400030e06ff */
[----:B------:R-:W-:-:S04]  /*25b30*/  IMAD.WIDE.U32 R50, R102, R48, R50 ;  /* 0x0000003066327225 */ /* 0x000fc800078e0032 */
[----:B------:R-:W-:Y:S01]  /*25b40*/  IMAD.IADD R67, R63, 0x1, R53 ;  /* 0x000000013f437824 */ /* 0x000fe200078e0235 */
[----:B------:R-:W-:Y:S01]  /*25b50*/  MOV R53, RZ ;  /* 0x000000ff00357202 */ /* 0x000fe20000000f00 */
[----:B------:R-:W-:Y:S01]  /*25b60*/  IMAD.WIDE.U32 R56, R28, R81, R56 ;  /* 0x000000511c387225 */ /* 0x000fe200078e0038 */
[----:B------:R-:W-:-:S03]  /*25b70*/  IADD3 R50, P3, PT, R31, R50, RZ ;  /* 0x000000321f327210 */ /* 0x000fc60007f7e0ff */
[----:B------:R-:W-:Y:S01]  /*25b80*/  IMAD R29, R52, R65, RZ ;  /* 0x00000041341d7224 */ /* 0x000fe200078e02ff */
[----:B------:R-:W-:Y:S01]  /*25b90*/  IADD3 R71, PT, PT, R78, R57, RZ ;  /* 0x000000394e477210 */ /* 0x000fe20007ffe0ff */
[----:B------:R-:W-:Y:S01]  /*25ba0*/  IMAD.X R55, RZ, RZ, RZ, P4 ;  /* 0x000000ffff377224 */ /* 0x000fe200020e06ff */
[----:B------:R-:W-:Y:S01]  /*25bb0*/  IADD3.X R57, PT, PT, RZ, RZ, RZ, P0, !PT ;  /* 0x000000ffff397210 */ /* 0x000fe200007fe4ff */
[----:B------:R-:W-:Y:S02]  /*25bc0*/  IMAD.IADD R51, R58, 0x1, R51 ;  /* 0x000000013a337824 */ /* 0x000fe400078e0233 */
[----:B------:R-:W-:-:S04]  /*25bd0*/  IMAD.HI.U32 R75, R29, R42, R52 ;  /* 0x0000002a1d4b7227 */ /* 0x000fc800078e0034 */
[----:B------:R-:W-:Y:S01]  /*25be0*/  IMAD.X R81, RZ, RZ, RZ, P5 ;  /* 0x000000ffff517224 */ /* 0x000fe200028e06ff */
[----:B------:R-:W-:Y:S01]  /*25bf0*/  IADD3 R52, P5, PT, R51, R84, RZ ;  /* 0x0000005433347210 */ /* 0x000fe20007fbe0ff */
[----:B------:R-:W-:-:S04]  /*25c00*/  IMAD.WIDE.U32 R54, R70, R77, R54 ;  /* 0x0000004d46367225 */ /* 0x000fc800078e0036 */
[----:B------:R-:W-:Y:S02]  /*25c10*/  IMAD.X R53, RZ, RZ, RZ, P1 ;  /* 0x000000ffff357224 */ /* 0x000fe400008e06ff */
[----:B------:R-:W-:-:S03]  /*25c20*/  IMAD.WIDE.U32 R80, R27, R68, R80 ;  /* 0x000000441b507225 */ /* 0x000fc600078e0050 */
        /* <DEDUP_REMOVED lines=8> */
[----:B------:R-:W-:-:S03]  /*25cb0*/  IADD3 R80, P4, PT, R55, R80, RZ ;  /* 0x0000005037507210 */ /* 0x000fc60007f9e0ff */
[----:B------:R-:W-:Y:S01]  /*25cc0*/  IMAD.X R55, RZ, RZ, RZ, P2 ;  /* 0x000000ffff377224 */ /* 0x000fe200010e06ff */
[----:B------:R-:W-:Y:S01]  /*25cd0*/  IADD3 R30, P2, PT, R67, R30, RZ ;  /* 0x0000001e431e7210 */ /* 0x000fe20007f5e0ff */
[----:B------:R-:W-:Y:S01]  /*25ce0*/  IMAD.WIDE.U32 R52, R102, R49, R52 ;  /* 0x0000003166347225 */ /* 0x000fe200078e0034 */
[----:B------:R-:W-:Y:S02]  /*25cf0*/  IADD3.X R81, PT, PT, RZ, RZ, RZ, P4, !PT ;  /* 0x000000ffff517210 */ /* 0x000fe400027fe4ff */
[----:B------:R-:W-:Y:S01]  /*25d00*/  IADD3 R31, PT, PT, R61, R31, RZ ;  /* 0x0000001f3d1f7210 */ /* 0x000fe20007ffe0ff */
[----:B------:R-:W-:Y:S01]  /*25d10*/  IMAD.X R51, RZ, RZ, RZ, P3 ;  /* 0x000000ffff337224 */ /* 0x000fe200018e06ff */
[----:B------:R-:W-:Y:S01]  /*25d20*/  IADD3 R72, PT, PT, R41, R53, RZ ;  /* 0x0000003529487210 */ /* 0x000fe20007ffe0ff */
[----:B------:R-:W-:-:S03]  /*25d30*/  IMAD.WIDE.U32 R54, R28, R79, R54 ;  /* 0x0000004f1c367225 */ /* 0x000fc600078e0036 */
[----:B------:R-:W-:Y:S01]  /*25d40*/  IADD3 R72, P6, PT, R72, R57, RZ ;  /* 0x0000003948487210 */ /* 0x000fe20007fde0ff */
[----:B------:R-:W-:Y:S02]  /*25d50*/  IMAD.X R67, RZ, RZ, RZ, P1 ;  /* 0x000000ffff437224 */ /* 0x000fe400008e06ff */
[----:B------:R-:W-:Y:S01]  /*25d60*/  IMAD.WIDE.U32 R50, R66, R47, R50 ;  /* 0x0000002f42327225 */ /* 0x000fe200078e0032 */
[----:B------:R-:W-:Y:S02]  /*25d70*/  IADD3.X R68, PT, PT, RZ, RZ, RZ, P6, !PT ;  /* 0x000000ffff447210 */ /* 0x000fe400037fe4ff */
[----:B------:R-:W-:Y:S01]  /*25d80*/  IADD3 R56, P3, PT, R67, R54, RZ ;  /* 0x0000003643387210 */ /* 0x000fe20007f7e0ff */
[----:B------:R-:W-:Y:S01]  /*25d90*/  IMAD.IADD R71, R76, 0x1, R55 ;  /* 0x000000014c477824 */ /* 0x000fe200078e0237 */
[----:B------:R-:W-:Y:S01]  /*25da0*/  IADD3 R50, P4, PT, R31, R50, RZ ;  /* 0x000000321f327210 */ /* 0x000fe20007f9e0ff */
[----:B------:R-:W-:Y:S02]  /*25db0*/  IMAD.X R55, RZ, RZ, RZ, P0 ;  /* 0x000000ffff377224 */ /* 0x000fe400000e06ff */
[----:B------:R-:W-:-:S03]  /*25dc0*/  IMAD.WIDE.U32 R80, R70, R74, R80 ;  /* 0x0000004a46507225 */ /* 0x000fc600078e0050 */
[----:B------:R-:W-:Y:S01]  /*25dd0*/  IADD3 R55, P0, PT, R55, R56, RZ ;  /* 0x0000003837377210 */ /* 0x000fe20007f1e0ff */
[----:B------:R-:W-:Y:S02]  /*25de0*/  IMAD.IADD R51, R59, 0x1, R51 ;  /* 0x000000013b337824 */ /* 0x000fe400078e0233 */
[----:B------:R-:W-:Y:S01]  /*25df0*/  IMAD.X R31, RZ, RZ, RZ, P2 ;  /* 0x000000ffff1f7224 */ /* 0x000fe200010e06ff */
[----:B------:R-:W-:Y:S01]  /*25e00*/  IADD3 R54, P2, PT, R71, R80, RZ ;  /* 0x0000005047367210 */ /* 0x000fe20007f5e0ff */
[----:B------:R-:W-:Y:S01]  /*25e10*/  IMAD.IADD R53, R64, 0x1, R75 ;  /* 0x0000000140357824 */ /* 0x000fe200078e024b */
[----:B------:R-:W-:Y:S01]  /*25e20*/  IADD3 R52, P5, PT, R51, R52, RZ ;  /* 0x0000003433347210 */ /* 0x000fe20007fbe0ff */
        /* <DEDUP_REMOVED lines=9> */
[----:B------:R-:W-:Y:S01]  /*25ec0*/  IMAD.X R53, RZ, RZ, RZ, P5 ;  /* 0x000000ffff357224 */ /* 0x000fe200028e06ff */
[----:B------:R-:W-:Y:S01]  /*25ed0*/  IADD3 R50, P2, PT, R31, R50, RZ ;  /* 0x000000321f327210 */ /* 0x000fe20007f5e0ff */
[----:B------:R-:W-:-:S04]  /*25ee0*/  IMAD.WIDE.U32 R54, R28, R77, R54 ;  /* 0x0000004d1c367225 */ /* 0x000fc800078e0036 */
[----:B------:R-:W-:Y:S02]  /*25ef0*/  IMAD.X R57, RZ, RZ, RZ, P3 ;  /* 0x000000ffff397224 */ /* 0x000fe400018e06ff */
[----:B------:R-:W-:-:S04]  /*25f00*/  IMAD.WIDE.U32 R52, R66, R48, R52 ;  /* 0x0000003042347225 */ /* 0x000fc800078e0034 */
[----:B------:R-:W-:Y:S01]  /*25f10*/  IMAD.X R31, RZ, RZ, RZ, P0 ;  /* 0x000000ffff1f7224 */ /* 0x000fe200000e06ff */
[----:B------:R-:W-:Y:S01]  /*25f20*/  IADD3 R76, P0, PT, R57, R54, RZ ;  /* 0x00000036394c7210 */ /* 0x000fe20007f1e0ff */
[----:B------:R-:W-:Y:S01]  /*25f30*/  IMAD.IADD R51, R60, 0x1, R51 ;  /* 0x000000013c337824 */ /* 0x000fe200078e0233 */
[----:B------:R-:W-:Y:S01]  /*25f40*/  IADD3.X R57, PT, PT, RZ, RZ, RZ, P1, !PT ;  /* 0x000000ffff397210 */ /* 0x000fe20000ffe4ff */
[----:B------:R-:W-:Y:S01]  /*25f50*/  IMAD.IADD R75, R26, 0x1, R55 ;  /* 0x000000011a4b7824 */ /* 0x000fe200078e0237 */
[----:B------:R-:W-:Y:S01]  /*25f60*/  IADD3 R53, PT, PT, R58, R53, RZ ;  /* 0x000000353a357210 */ /* 0x000fe20007ffe0ff */
[----:B------:R-:W-:Y:S01]  /*25f70*/  IMAD.X R77, RZ, RZ, RZ, P6 ;  /* 0x000000ffff4d7224 */ /* 0x000fe200030e06ff */
[----:B------:R-:W-:Y:S01]  /*25f80*/  IADD3 R26, P1, PT, R31, R76, RZ ;  /* 0x0000004c1f1a7210 */ /* 0x000fe20007f3e0ff */
[----:B------:R-:W-:Y:S01]  /*25f90*/  IMAD.X R31, RZ, RZ, RZ, P4 ;  /* 0x000000ffff1f7224 */ /* 0x000fe200020e06ff */
[----:B------:R-:W-:Y:S01]  /*25fa0*/  IADD3 R52, P3, PT, R51, R52, RZ ;  /* 0x0000003433347210 */ /* 0x000fe20007f7e0ff */
[----:B------:R-:W-:Y:S01]  /*25fb0*/  IMAD.X R51, RZ, RZ, RZ, P2 ;  /* 0x000000ffff337224 */ /* 0x000fe200010e06ff */
[----:B------:R-:W-:Y:S01]  /*25fc0*/  IADD3 R54, P5, PT, R53, R72, RZ ;  /* 0x0000004835367210 */ /* 0x000fe20007fbe0ff */
[----:B------:R-:W-:Y:S01]  /*25fd0*/  IMAD.WIDE.U32 R30, R29, R43, R30 ;  /* 0x0000002b1d1e7225 */ /* 0x000fe200078e001e */
[----:B------:R-:W-:-:S02]  /*25fe0*/  IADD3 R77, P4, PT, R77, R26, RZ ;  /* 0x0000001a4d4d7210 */ /* 0x000fc40007f9e0ff */
[----:B------:R-:W-:Y:S01]  /*25ff0*/  IADD3.X R55, PT, PT, RZ, RZ, RZ, P5, !PT ;  /* 0x000000ffff377210 */ /* 0x000fe20002ffe4ff */
[----:B------:R-:W-:Y:S01]  /*26000*/  IMAD.X R53, RZ, RZ, RZ, P3 ;  /* 0x000000ffff357224 */ /* 0x000fe200018e06ff */
[----:B------:R-:W-:Y:S01]  /*26010*/  IADD3 R67, PT, PT, R63, R31, RZ ;  /* 0x0000001f3f437210 */ /* 0x000fe20007ffe0ff */
[----:B------:R-:W-:-:S04]  /*26020*/  IMAD.WIDE.U32 R50, R7, R45, R50 ;  /* 0x0000002d07327225 */ /* 0x000fc800078e0032 */
[----:B------:R-:W-:Y:S02]  /*26030*/  IMAD R71, R30, R65, RZ ;  /* 0x000000411e477224 */ /* 0x000fe400078e02ff */
[----:B------:R-:W-:-:S04]  /*26040*/  IMAD.WIDE.U32 R52, R8, R47, R52 ;  /* 0x0000002f08347225 */ /* 0x000fc800078e0034 */
[----:B------:R-:W-:Y:S02]  /*26050*/  IMAD.MOV.U32 R31, RZ, RZ, RZ ;  /* 0x000000ffff1f7224 */ /* 0x000fe400078e00ff */
[----:B------:R-:W-:Y:S01]  /*26060*/  IMAD.WIDE.U32 R54, R66, R49, R54 ;  /* 0x0000003142367225 */ /* 0x000fe200078e0036 */
[----:B------:R-:W-:-:S03]  /*26070*/  IADD3 R66, P2, PT, R67, R50, RZ ;  /* 0x0000003243427210 */ /* 0x000fc60007f5e0ff */
[----:B------:R-:W-:Y:S02]  /*26080*/  IMAD.IADD R51, R61, 0x1, R51 ;  /* 0x000000013d337824 */ /* 0x000fe400078e0233 */
[----:B------:R-:W-:Y:S01]  /*26090*/  IMAD.HI.U32 R79, R71, R42, R30 ;  /* 0x0000002a474f7227 */ /* 0x000fe200078e001e */
[----:B------:R-:W-:Y:S02]  /*260a0*/  IADD3 R31, PT, PT, R59, R53, RZ ;  /* 0x000000353b1f7210 */ /* 0x000fe40007ffe0ff */
[----:B------:R-:W-:Y:S01]  /*260b0*/  IADD3 R30, P5, PT, R51, R52, RZ ;  /* 0x00000034331e7210 */ /* 0x000fe20007fbe0ff */
[----:B------:R-:W-:Y:S01]  /*260c0*/  IMAD.X R67, RZ, RZ, RZ, P2 ;  /* 0x000000ffff437224 */ /* 0x000fe200010e06ff */
[----:B------:R-:W-:Y:S01]  /*260d0*/  IADD3 R50, P3, PT, R31, R54, RZ ;  /* 0x000000361f327210 */ /* 0x000fe20007f7e0ff */
[----:B------:R-:W-:Y:S01]  /*260e0*/  IMAD.WIDE.U32 R56, R27, R70, R56 ;  /* 0x000000461b387225 */ /* 0x000fe200078e0038 */
[----:B------:R-:W-:-:S03]  /*260f0*/  IADD3.X R31, PT, PT, RZ, RZ, RZ, P5, !PT ;  /* 0x000000ffff1f7210 */ /* 0x000fc60002ffe4ff */
[----:B------:R-:W-:Y:S01]  /*26100*/  IMAD.WIDE.U32 R66, R29, R44, R66 ;  /* 0x0000002c1d427225 */ /* 0x000fe200078e0042 */
[----:B------:R-:W-:-:S03]  /*26110*/  IADD3 R54, P6, PT, R75, R56, RZ ;  /* 0x000000384b367210 */ /* 0x000fc60007fde0ff */
[----:B------:R-:W-:Y:S02]  /*26120*/  IMAD.X R51, RZ, RZ, RZ, P3 ;  /* 0x000000ffff337224 */ /* 0x000fe400018e06ff */
[----:B------:R-:W-:Y:S01]  /*26130*/  IMAD.IADD R73, R41, 0x1, R55 ;  /* 0x0000000129497824 */ /* 0x000fe200078e0237 */
[----:B------:R-:W-:Y:S01]  /*26140*/  IADD3 R55, PT, PT, R62, R67, RZ ;  /* 0x000000433e377210 */ /* 0x000fe20007ffe0ff */
[----:B------:R-:W-:Y:S02]  /*26150*/  IMAD.IADD R53, R64, 0x1, R79 ;  /* 0x0000000140357824 */ /* 0x000fe400078e024f */
[----:B------:R-:W-:Y:S01]  /*26160*/  IMAD.WIDE.U32 R30, R7, R46, R30 ;  /* 0x0000002e071e7225 */ /* 0x000fe200078e001e */
[----:B------:R-:W-:Y:S02]  /*26170*/  IADD3 R73, P2, PT, R73, R68, RZ ;  /* 0x0000004449497210 */ /* 0x000fe40007f5e0ff */
        /* <DEDUP_REMOVED lines=13> */
[----:B------:R-:W-:Y:S02]  /*26250*/  IMAD.X R53, RZ, RZ, RZ, P3 ;  /* 0x000000ffff357224 */ /* 0x000fe400018e06ff */
[----:B------:R-:W-:Y:S01]  /*26260*/  IMAD.WIDE.U32 R74, R28, R74, R54 ;  /* 0x0000004a1c4a7225 */ /* 0x000fe200078e0036 */
[----:B------:R-:W-:-:S03]  /*26270*/  IADD3 R55, PT, PT, R63, R67, RZ ;  /* 0x000000433f377210 */ /* 0x000fc60007ffe0ff */
        /* <DEDUP_REMOVED lines=17> */
[----:B------:R-:W-:-:S02]  /*26390*/  IADD3 R73, P0, PT, R73, R26, RZ ;  /* 0x0000001a49497210 */ /* 0x000fc40007f1e0ff */
        /* <DEDUP_REMOVED lines=8> */
[----:B------:R-:W-:Y:S01]  /*26420*/  IMAD.IADD R32, R32, 0x1, R75 ;  /* 0x0000000120207824 */ /* 0x000fe200078e024b */
[----:B------:R-:W-:Y:S01]  /*26430*/  IADD3 R52, P6, PT, R51, R52, RZ ;  /* 0x0000003433347210 */ /* 0x000fe20007fde0ff */
[----:B------:R-:W-:Y:S01]  /*26440*/  IMAD.X R51, RZ, RZ, RZ, P5 ;  /* 0x000000ffff337224 */ /* 0x000fe200028e06ff */
[----:B------:R-:W-:Y:S02]  /*26450*/  IADD3 R54, P4, PT, R54, R67, RZ ;  /* 0x0000004336367210 */ /* 0x000fe40007f9e0ff */
[----:B------:R-:W-:Y:S01]  /*26460*/  IADD3 R67, PT, PT, R25, R57, RZ ;  /* 0x0000003919437210 */ /* 0x000fe20007ffe0ff */
[----:B------:R-:W-:Y:S01]  /*26470*/  IMAD.X R53, RZ, RZ, RZ, P6 ;  /* 0x000000ffff357224 */ /* 0x000fe200030e06ff */
[----:B------:R-:W-:Y:S01]  /*26480*/  IADD3 R25, P5, PT, R8, R73, RZ ;  /* 0x0000004908197210 */ /* 0x000fe20007fbe0ff */
[----:B------:R-:W-:-:S02]  /*26490*/  IMAD.X R55, RZ, RZ, RZ, P4 ;  /* 0x000000ffff377224 */ /* 0x000fc400020e06ff */
[----:B------:R-:W-:-:S04]  /*264a0*/  IMAD.WIDE.U32 R50, R71, R45, R50 ;  /* 0x0000002d47327225 */ /* 0x000fc800078e0032 */
[----:B------:R-:W-:-:S04]  /*264b0*/  IMAD.WIDE.U32 R52, R29, R47, R52 ;  /* 0x0000002f1d347225 */ /* 0x000fc800078e0034 */
[----:B------:R-:W-:Y:S01]  /*264c0*/  IMAD.WIDE.U32 R54, R7, R49, R54 ;  /* 0x0000003107367225 */ /* 0x000fe200078e0036 */
[----:B------:R-:W-:-:S03]  /*264d0*/  IADD3 R7, PT, PT, R61, R51, RZ ;  /* 0x000000333d077210 */ /* 0x000fc60007ffe0ff */
[----:B------:R-:W-:Y:S01]  /*264e0*/  IMAD.IADD R57, R59, 0x1, R53 ;  /* 0x000000013b397824 */ /* 0x000fe200078e0235 */
[----:B------:R-:W-:Y:S01]  /*264f0*/  IADD3 R52, P6, PT, R7, R52, RZ ;  /* 0x0000003407347210 */ /* 0x000fe20007fde0ff */
[----:B------:R-:W-:Y:S01]  /*26500*/  IMAD.X R8, RZ, RZ, RZ, P3 ;  /* 0x000000ffff087224 */ /* 0x000fe200018e06ff */
[----:B------:R-:W-:Y:S02]  /*26510*/  IADD3.X R7, PT, PT, RZ, RZ, RZ, P2, !PT ;  /* 0x000000ffff077210 */ /* 0x000fe400017fe4ff */
[----:B------:R-:W-:Y:S01]  /*26520*/  IADD3 R56, P4, PT, R57, R54, RZ ;  /* 0x0000003639387210 */ /* 0x000fe20007f9e0ff */
[----:B------:R-:W-:Y:S01]  /*26530*/  IMAD.X R53, RZ, RZ, RZ, P6 ;  /* 0x000000ffff357224 */ /* 0x000fe200030e06ff */
[----:B------:R-:W-:Y:S01]  /*26540*/  IADD3 R8, P3, PT, R8, R25, RZ ;  /* 0x0000001908087210 */ /* 0x000fe20007f7e0ff */
[----:B------:R-:W-:Y:S01]  /*26550*/  IMAD.X R25, RZ, RZ, RZ, P1 ;  /* 0x000000ffff197224 */ /* 0x000fe200008e06ff */
[----:B------:R-:W-:Y:S01]  /*26560*/  IADD3 R54, P2, PT, R32, R67, RZ ;  /* 0x0000004320367210 */ /* 0x000fe20007f5e0ff */
[----:B------:R-:W-:Y:S01]  /*26570*/  IMAD.X R57, RZ, RZ, RZ, P4 ;  /* 0x000000ffff397224 */ /* 0x000fe200020e06ff */
[----:B------:R-:W-:Y:S01]  /*26580*/  IADD3 R7, P4, PT, R7, R8, RZ ;  /* 0x0000000807077210 */ /* 0x000fe20007f9e0ff */
[----:B------:R-:W-:Y:S01]  /*26590*/  IMAD.WIDE.U32 R52, R71, R46, R52 ;  /* 0x0000002e47347225 */ /* 0x000fe200078e0034 */
[----:B------:R-:W-:-:S02]  /*265a0*/  IADD3 R8, PT, PT, R41, R55, RZ ;  /* 0x0000003729087210 */ /* 0x000fc40007ffe0ff */
[----:B------:R-:W-:Y:S01]  /*265b0*/  MOV R67, R30 ;  /* 0x0000001e00437202 */ /* 0x000fe20000000f00 */
        /* <DEDUP_REMOVED lines=9> */
[----:B------:R-:W-:Y:S01]  /*26650*/  IMAD.X R8, RZ, RZ, RZ, P0 ;  /* 0x000000ffff087224 */ /* 0x000fe200000e06ff */
[----:B------:R-:W-:Y:S01]  /*26660*/  IADD3 R25, P0, PT, R25, R26, RZ ;  /* 0x0000001a19197210 */ /* 0x000fe20007f1e0ff */
[----:B------:R-:W-:Y:S01]  /*26670*/  IMAD.MOV.U32 R32, RZ, RZ, R50 ;  /* 0x000000ffff207224 */ /* 0x000fe200078e0032 */
[----:B------:R-:W-:Y:S01]  /*26680*/  IADD3.X R55, PT, PT, RZ, RZ, RZ, P6, !PT ;  /* 0x000000ffff377210 */ /* 0x000fe200037fe4ff */
[----:B------:R-:W-:Y:S01]  /*26690*/  IMAD.X R57, RZ, RZ, RZ, P1 ;  /* 0x000000ffff397224 */ /* 0x000fe200008e06ff */
[----:B------:R-:W-:Y:S02]  /*266a0*/  IADD3 R8, P5, PT, R8, R25, RZ ;  /* 0x0000001908087210 */ /* 0x000fe40007fbe0ff */
[----:B------:R-:W-:Y:S01]  /*266b0*/  IADD3 R26, PT, PT, R69, R27, RZ ;  /* 0x0000001b451a7210 */ /* 0x000fe20007ffe0ff */
        /* <DEDUP_REMOVED lines=9> */
[----:B------:R-:W-:Y:S01]  /*26750*/  IMAD.X R25, RZ, RZ, RZ, P1 ;  /* 0x000000ffff197224 */ /* 0x000fe200008e06ff */
[----:B------:R-:W-:Y:S01]  /*26760*/  IADD3 R7, P4, PT, R7, R8, RZ ;  /* 0x0000000807077210 */ /* 0x000fe20007f9e0ff */
[----:B------:R-:W-:Y:S01]  /*26770*/  IMAD.MOV.U32 R69, RZ, RZ, R66 ;  /* 0x000000ffff457224 */ /* 0x000fe200078e0042 */
[----:B------:R-:W-:Y:S01]  /*26780*/  IADD3.X R8, PT, PT, RZ, RZ, RZ, P2, !PT ;  /* 0x000000ffff087210 */ /* 0x000fe200017fe4ff */
[----:B------:R-:W-:-:S02]  /*26790*/  IMAD.X R29, RZ, RZ, RZ, P6 ;  /* 0x000000ffff1d7224 */ /* 0x000fc400030e06ff */
[----:B------:R-:W-:Y:S01]  /*267a0*/  IMAD.MOV.U32 R66, RZ, RZ, R52 ;  /* 0x000000ffff427224 */ /* 0x000fe200078e0034 */
[----:B------:R-:W-:Y:S01]  /*267b0*/  IADD3 R8, P6, PT, R8, R7, RZ ;  /* 0x0000000708087210 */ /* 0x000fe20007fde0ff */
[----:B------:R-:W-:-:S03]  /*267c0*/  IMAD.WIDE.U32 R28, R71, R48, R28 ;  /* 0x00000030471c7225 */ /* 0x000fc600078e001c */
[----:B------:R-:W-:Y:S01]  /*267d0*/  IADD3 R57, P2, PT, R57, R8, RZ ;  /* 0x0000000839397210 */ /* 0x000fe20007f5e0ff */
[----:B------:R-:W-:Y:S01]  /*267e0*/  IMAD.X R8, RZ, RZ, RZ, P0 ;  /* 0x000000ffff087224 */ /* 0x000fe200000e06ff */
[----:B------:R-:W-:Y:S01]  /*267f0*/  IADD3 R56, PT, PT, R58, R29, RZ ;  /* 0x0000001d3a387210 */ /* 0x000fe20007ffe0ff */
[----:B------:R-:W-:-:S03]  /*26800*/  IMAD.X R7, RZ, RZ, RZ, P5 ;  /* 0x000000ffff077224 */ /* 0x000fc600028e06ff */
        /* <DEDUP_REMOVED lines=42> */
.L_x_75:
        /* <DEDUP_REMOVED lines=22> */
.L_x_76:
[----:B------:R-:W-:Y:S01]  /*26c10*/  IMAD.WIDE.U32 R52, R16, R24, RZ ;  /* 0x0000001810347225 */ /* 0x000fe200078e00ff */
[----:B------:R-:W-:Y:S02]  /*26c20*/  IADD3 R100, P0, PT, -R100, R69, RZ ;  /* 0x0000004564647210 */ /* 0x000fe40007f1e1ff */
[----:B------:R-:W-:Y:S02]  /*26c30*/  CS2R R70, SRZ ;  /* 0x0000000000467805 */ /* 0x000fe4000001ff00 */
[----:B------:R-:W-:Y:S01]  /*26c40*/  MOV R57, RZ ;  /* 0x000000ff00397202 */ /* 0x000fe20000000f00 */
[----:B------:R-:W-:Y:S02]  /*26c50*/  IMAD.MOV.U32 R28, RZ, RZ, RZ ;  /* 0x000000ffff1c7224 */ /* 0x000fe400078e00ff */
[----:B------:R-:W-:Y:S02]  /*26c60*/  HFMA2 R69, -RZ, RZ, 0, 0 ;  /* 0x00000000ff457431 */ /* 0x000fe400000001ff */
[----:B------:R-:W-:-:S02]  /*26c70*/  IMAD.MOV.U32 R51, RZ, RZ, RZ ;  /* 0x000000ffff337224 */ /* 0x000fc400078e00ff */
[----:B------:R-:W-:Y:S01]  /*26c80*/  IMAD.MOV.U32 R27, RZ, RZ, RZ ;  /* 0x000000ffff1b7224 */ /* 0x000fe200078e00ff */
[----:B------:R-:W-:Y:S01]  /*26c90*/  IADD3 R50, PT, PT, R53, R28, RZ ;  /* 0x0000001c35327210 */ /* 0x000fe20007ffe0ff */
[----:B------:R-:W-:Y:S02]  /*26ca0*/  IMAD.X R29, RZ, RZ, -0x1, P0 ;  /* 0xffffffffff1d7424 */ /* 0x000fe400000e06ff */
[----:B------:R-:W-:Y:S02]  /*26cb0*/  HFMA2 R53, -RZ, RZ, 0, 0 ;  /* 0x00000000ff357431 */ /* 0x000fe400000001ff */
[----:B------:R-:W-:Y:S02]  /*26cc0*/  IMAD R30, R52, R65, RZ ;  /* 0x00000041341e7224 */ /* 0x000fe400078e02ff */
[----:B------:R-:W-:Y:S01]  /*26cd0*/  IMAD.WIDE.U32 R50, R24, R15, R50 ;  /* 0x0000000f18327225 */ /* 0x000fe200078e0032 */
[----:B------:R-:W-:-:S03]  /*26ce0*/  SHF.R.U32.HI R29, RZ, 0x1f, R29 ;  /* 0x0000001fff1d7819 */ /* 0x000fc6000001161d */
[----:B------:R-:W-:Y:S01]  /*26cf0*/  IMAD.IADD R56, R51, 0x1, R27 ;  /* 0x0000000133387824 */ /* 0x000fe200078e021b */
[----:B------:R-:W-:Y:S01]  /*26d00*/  IADD3 R0, P0, P1, R67, -R29, -R0 ;  /* 0x8000001d43007210 */ /* 0x000fe2000791e800 */
[----:B------:R-:W-:Y:S02]  /*26d10*/  IMAD.MOV.U32 R51, RZ, RZ, RZ ;  /* 0x000000ffff337224 */ /* 0x000fe400078e00ff */
[----:B------:R-:W-:Y:S02]  /*26d20*/  HFMA2 R29, -RZ, RZ, 0, 0 ;  /* 0x00000000ff1d7431 */ /* 0x000fe400000001ff */
[----:B------:R-:W-:Y:S01]  /*26d30*/  IMAD.WIDE.U32 R56, R24, R14, R56 ;  /* 0x0000000e18387225 */ /* 0x000fe200078e0038 */
[----:B------:R-:W-:-:S03]  /*26d40*/  IADD3.X R31, PT, PT, RZ, -0x1, R82, P0, P1 ;  /* 0xffffffffff1f7810 */ /* 0x000fc600007e2452 */
[----:B------:R-:W-:Y:S01]  /*26d50*/  IMAD.WIDE.U32 R50, R23, R16, R50 ;  /* 0x0000001017327225 */ /* 0x000fe200078e0032 */
[----:B------:R-:W-:-:S03]  /*26d60*/  SHF.R.U32.HI R31, RZ, 0x1f, R31 ;  /* 0x0000001fff1f7819 */ /* 0x000fc6000001161f */
[----:B------:R-:W-:Y:S01]  /*26d70*/  IMAD.IADD R55, R28, 0x1, R51 ;  /* 0x000000011c377824 */ /* 0x000fe200078e0233 */
[----:B------:R-:W-:Y:S01]  /*26d80*/  IADD3 R2, P0, P1, R32, -R31, -R2 ;  /* 0x8000001f20027210 */ /* 0x000fe2000791e802 */
[----:B------:R-:W-:Y:S01]  /*26d90*/  IMAD.HI.U32 R53, R30, R42, R52 ;  /* 0x0000002a1e357227 */ /* 0x000fe200078e0034 */
[----:B------:R-:W-:Y:S02]  /*26da0*/  MOV R31, RZ ;  /* 0x000000ff001f7202 */ /* 0x000fe40000000f00 */
[----:B------:R-:W-:Y:S01]  /*26db0*/  IADD3 R54, P2, PT, R55, R56, RZ ;  /* 0x0000003837367210 */ /* 0x000fe20007f5e0ff */
[----:B------:R-:W-:Y:S01]  /*26dc0*/  IMAD.IADD R56, R57, 0x1, R29 ;  /* 0x0000000139387824 */ /* 0x000fe200078e021d */
[----:B------:R-:W-:Y:S01]  /*26dd0*/  IADD3.X R32, PT, PT, RZ, -0x1, R82, P0, P1 ;  /* 0xffffffffff207810 */ /* 0x000fe200007e2452 */
[----:B------:R-:W-:Y:S02]  /*26de0*/  IMAD.MOV.U32 R57, RZ, RZ, RZ ;  /* 0x000000ffff397224 */ /* 0x000fe400078e00ff */
[----:B------:R-:W-:Y:S01]  /*26df0*/  IMAD.X R55, RZ, RZ, RZ, P2 ;  /* 0x000000ffff377224 */ /* 0x000fe200010e06ff */
[----:B------:R-:W-:Y:S01]  /*26e00*/  SHF.R.U32.HI R32, RZ, 0x1f, R32 ;  /* 0x0000001fff207819 */ /* 0x000fe20000011620 */
[----:B------:R-:W-:-:S02]  /*26e10*/  IMAD.IADD R51, R64, 0x1, R53 ;  /* 0x0000000140337824 */ /* 0x000fc400078e0235 */
[----:B------:R-:W-:Y:S01]  /*26e20*/  IMAD.WIDE.U32 R54, R23, R15, R54 ;  /* 0x0000000f17367225 */ /* 0x000fe200078e0036 */
[----:B------:R-:W-:Y:S02]  /*26e30*/  IADD3 R3, P6, P5, R66, -R32, -R3 ;  /* 0x8000002042037210 */ /* 0x000fe40007dde803 */
[----:B------:R-:W-:Y:S01]  /*26e40*/  IADD3 R50, P3, PT, R51, R50, RZ ;  /* 0x0000003233327210 */ /* 0x000fe20007f7e0ff */
[----:B------:R-:W-:Y:S01]  /*26e50*/  IMAD.WIDE.U32 R56, R24, R13, R56 ;  /* 0x0000000d18387225 */ /* 0x000fe200078e0038 */
[----:B------:R-:W-:Y:S02]  /*26e60*/  IADD3 R53, PT, PT, R27, R55, RZ ;  /* 0x000000371b357210 */ /* 0x000fe40007ffe0ff */
[----:B------:R-:W-:Y:S01]  /*26e70*/  MOV R55, RZ ;  /* 0x000000ff00377202 */ /* 0x000fe20000000f00 */
[----:B------:R-:W-:Y:S01]  /*26e80*/  IMAD.IADD R52, R57, 0x1, R31 ;  /* 0x0000000139347824 */ /* 0x000fe200078e021f */
[----:B------:R-:W-:Y:S01]  /*26e90*/  IADD3 R56, P0, PT, R53, R56, RZ ;  /* 0x0000003835387210 */ /* 0x000fe20007f1e0ff */
[----:B------:R-:W-:-:S02]  /*26ea0*/  HFMA2 R53, -RZ, RZ, 0, 0 ;  /* 0x00000000ff357431 */ /* 0x000fc400000001ff */
[----:B------:R-:W-:Y:S01]  /*26eb0*/  IMAD.X R51, RZ, RZ, RZ, P3 ;  /* 0x000000ffff337224 */ /* 0x000fe200018e06ff */
[----:B------:R-:W-:Y:S01]  /*26ec0*/  IADD3.X R104, PT, PT, RZ, -0x1, R82, P6, P5 ;  /* 0xffffffffff687810 */ /* 0x000fe200037ea452 */
[----:B------:R-:W-:-:S03]  /*26ed0*/  IMAD.WIDE.U32 R54, R22, R16, R54 ;  /* 0x0000001016367225 */ /* 0x000fc600078e0036 */
[----:B------:R-:W-:Y:S01]  /*26ee0*/  SHF.R.U32.HI R104, RZ, 0x1f, R104 ;  /* 0x0000001fff687819 */ /* 0x000fe20000011668 */
[----:B------:R-:W-:Y:S02]  /*26ef0*/  IMAD.X R57, RZ, RZ, RZ, P0 ;  /* 0x000000ffff397224 */ /* 0x000fe400000e06ff */
[----:B------:R-:W-:Y:S02]  /*26f00*/  IMAD.IADD R55, R28, 0x1, R55 ;  /* 0x000000011c377824 */ /* 0x000fe400078e0237 */
[----:B------:R-:W-:-:S04]  /*26f10*/  IMAD.WIDE.U32 R52, R24, R12, R52 ;  /* 0x0000000c18347225 */ /* 0x000fc800078e0034 */
[----:B------:R-:W-:-:S04]  /*26f20*/  IMAD.WIDE.U32 R56, R23, R14, R56 ;  /* 0x0000000e17387225 */ /* 0x000fc800078e0038 */
[----:B------:R-:W-:Y:S01]  /*26f30*/  IMAD.WIDE.U32 R50, R30, R43, R50 ;  /* 0x0000002b1e327225 */ /* 0x000fe200078e0032 */
[----:B------:R-:W-:-:S03]  /*26f40*/  IADD3 R56, P1, PT, R55, R56, RZ ;  /* 0x0000003837387210 */ /* 0x000fc60007f3e0ff */
[----:B------:R-:W-:Y:S02]  /*26f50*/  IMAD.IADD R68, R53, 0x1, R71 ;  /* 0x0000000135447824 */ /* 0x000fe400078e0247 */
[----:B------:R-:W-:Y:S01]  /*26f60*/  IMAD.IADD R53, R29, 0x1, R57 ;  /* 0x000000011d357824 */ /* 0x000fe200078e0239 */
[----:B------:R-:W-:Y:S01]  /*26f70*/  IADD3.X R57, PT, PT, RZ, RZ, RZ, P1, !PT ;  /* 0x000000ffff397210 */ /* 0x000fe20000ffe4ff */
[----:B------:R-:W-:Y:S02]  /*26f80*/  IMAD.IADD R67, R63, 0x1, R51 ;  /* 0x000000013f437824 */ /* 0x000fe400078e0233 */
[----:B------:R-:W-:Y:S01]  /*26f90*/  IMAD R72, R50, R65, RZ ;  /* 0x0000004132487224 */ /* 0x000fe200078e02ff */
[----:B------:R-:W-:Y:S01]  /*26fa0*/  IADD3 R52, P0, PT, R53, R52, RZ ;  /* 0x0000003435347210 */ /* 0x000fe20007f1e0ff */
[----:B------:R-:W-:Y:S01]  /*26fb0*/  IMAD.MOV.U32 R51, RZ, RZ, RZ ;  /* 0x000000ffff337224 */ /* 0x000fe200078e00ff */
[----:B------:R-:W-:Y:S01]  /*26fc0*/  IADD3 R66, P2, PT, R67, R54, RZ ;  /* 0x0000003643427210 */ /* 0x000fe20007f5e0ff */
[----:B------:R-:W-:-:S04]  /*26fd0*/  IMAD.WIDE.U32 R68, R24, R11, R68 ;  /* 0x0000000b18447225 */ /* 0x000fc800078e0044 */
[----:B------:R-:W-:Y:S01]  /*26fe0*/  IMAD.X R53, RZ, RZ, RZ, P0 ;  /* 0x000000ffff357224 */ /* 0x000fe200000e06ff */
[----:B------:R-:W-:Y:S01]  /*26ff0*/  IADD3 R54, PT, PT, R69, R70, RZ ;  /* 0x0000004645367210 */ /* 0x000fe20007ffe0ff */
[----:B------:R-:W-:-:S04]  /*27000*/  IMAD.WIDE.U32 R56, R22, R15, R56 ;  /* 0x0000000f16387225 */ /* 0x000fc800078e0038 */
[----:B------:R-:W-:-:S04]  /*27010*/  IMAD.HI.U32 R51, R72, R42, R50 ;  /* 0x0000002a48337227 */ /* 0x000fc800078e0032 */
[----:B------:R-:W-:Y:S02]  /*27020*/  IMAD.X R67, RZ, RZ, RZ, P2 ;  /* 0x000000ffff437224 */ /* 0x000fe400010e06ff */
[----:B------:R-:W-:Y:S02]  /*27030*/  IMAD.MOV.U32 R55, RZ, RZ, RZ ;  /* 0x000000ffff377224 */ /* 0x000fe400078e00ff */
[----:B------:R-:W-:-:S04]  /*27040*/  IMAD.WIDE.U32 R52, R23, R13, R52 ;  /* 0x0000000d17347225 */ /* 0x000fc800078e0034 */
[----:B------:R-:W-:Y:S02]  /*27050*/  IMAD.IADD R57, R27, 0x1, R57 ;  /* 0x000000011b397824 */ /* 0x000fe400078e0239 */
[----:B------:R-:W-:Y:S02]  /*27060*/  IMAD.IADD R51, R64, 0x1, R51 ;  /* 0x0000000140337824 */ /* 0x000fe400078e0233 */
[----:B------:R-:W-:Y:S01]  /*27070*/  IMAD.WIDE.U32 R66, R30, R44, R66 ;  /* 0x0000002c1e427225 */ /* 0x000fe200078e0042 */
[----:B------:R-:W-:-:S03]  /*27080*/  IADD3 R52, P0, PT, R57, R52, RZ ;  /* 0x0000003439347210 */ /* 0x000fc60007f1e0ff */
[----:B------:R-:W-:Y:S01]  /*27090*/  IMAD.MOV.U32 R32, RZ, RZ, RZ ;  /* 0x000000ffff207224 */ /* 0x000fe200078e00ff */
[----:B------:R-:W-:Y:S01]  /*270a0*/  IADD3 R66, P1, PT, R51, R66, RZ ;  /* 0x0000004233427210 */ /* 0x000fe20007f3e0ff */
[----:B------:R-:W-:Y:S01]  /*270b0*/  IMAD.WIDE.U32 R54, R24, R10, R54 ;  /* 0x0000000a18367225 */ /* 0x000fe200078e0036 */
[----:B------:R-:W-:-:S03]  /*270c0*/  MOV R51, RZ ;  /* 0x000000ff00337202 */ /* 0x000fc60000000f00 */
[----:B------:R-:W-:Y:S01]  /*270d0*/  IMAD.IADD R69, R31, 0x1, R53 ;  /* 0x000000011f457824 */ /* 0x000fe200078e0235 */
[----:B------:R-:W-:Y:S01]  /*270e0*/  IADD3 R50, PT, PT, R55, R32, RZ ;  /* 0x0000002037327210 */ /* 0x000fe20007ffe0ff */
[----:B------:R-:W-:Y:S01]  /*270f0*/  IMAD.MOV.U32 R57, RZ, RZ, RZ ;  /* 0x000000ffff397224 */ /* 0x000fe200078e00ff */
[----:B------:R-:W-:Y:S01]  /*27100*/  IADD3.X R53, PT, PT, RZ, RZ, RZ, P0, !PT ;  /* 0x000000ffff357210 */ /* 0x000fe200007fe4ff */
[----:B------:R-:W-:Y:S01]  /*27110*/  IMAD.IADD R55, R62, 0x1, R67 ;  /* 0x000000013e377824 */ /* 0x000fe200078e0243 */
[----:B------:R-:W-:Y:S01]  /*27120*/  IADD3 R68, P0, PT, R69, R68, RZ ;  /* 0x0000004445447210 */ /* 0x000fe20007f1e0ff */
[----:B------:R-:W-:Y:S02]  /*27130*/  IMAD.X R67, RZ, RZ, RZ, P1 ;  /* 0x000000ffff437224 */ /* 0x000fe400008e06ff */
[----:B------:R-:W-:Y:S01]  /*27140*/  IMAD.WIDE.U32 R56, R21, R16, R56 ;  /* 0x0000001015387225 */ /* 0x000fe200078e0038 */
[----:B------:R-:W-:-:S03]  /*27150*/  IADD3.X R69, PT, PT, RZ, RZ, RZ, P0, !PT ;  /* 0x000000ffff457210 */ /* 0x000fc600007fe4ff */
[----:B------:R-:W-:Y:S01]  /*27160*/  IMAD.WIDE.U32 R52, R22, R14, R52 ;  /* 0x0000000e16347225 */ /* 0x000fe200078e0034 */
[----:B------:R-:W-:-:S03]  /*27170*/  IADD3 R56, P1, PT, R55, R56, RZ ;  /* 0x0000003837387210 */ /* 0x000fc60007f3e0ff */
[----:B------:R-:W-:Y:S02]  /*27180*/  IMAD.IADD R57, R28, 0x1, R57 ;  /* 0x000000011c397824 */ /* 0x000fe400078e0239 */
[----:B------:R-:W-:-:S03]  /*27190*/  IMAD.WIDE.U32 R66, R72, R43, R66 ;  /* 0x0000002b48427225 */ /* 0x000fc600078e0042 */
[----:B------:R-:W-:Y:S01]  /*271a0*/  IADD3 R52, P0, PT, R57, R52, RZ ;  /* 0x0000003439347210 */ /* 0x000fe20007f1e0ff */
[----:B------:R-:W-:Y:S01]  /*271b0*/  IMAD.IADD R55, R63, 0x1, R67 ;  /* 0x000000013f377824 */ /* 0x000fe200078e0243 */
[----:B------:R-:W-:Y:S01]  /*271c0*/  IADD3.X R57, PT, PT, RZ, RZ, RZ, P1, !PT ;  /* 0x000000ffff397210 */ /* 0x000fe20000ffe4ff */
[----:B------:R-:W-:-:S04]  /*271d0*/  IMAD.WIDE.U32 R68, R23, R12, R68 ;  /* 0x0000000c17447225 */ /* 0x000fc800078e0044 */
[----:B------:R-:W-:Y:S02]  /*271e0*/  IMAD.IADD R53, R29, 0x1, R53 ;  /* 0x000000011d357824 */ /* 0x000fe400078e0235 */
[----:B------:R-:W-:Y:S02]  /*271f0*/  IMAD R73, R66, R65, RZ ;  /* 0x0000004142497224 */ /* 0x000fe400078e02ff */
[----:B------:R-:W-:Y:S02]  /*27200*/  IMAD.MOV.U32 R67, RZ, RZ, RZ ;  /* 0x000000ffff437224 */ /* 0x000fe400078e00ff */
[----:B------:R-:W-:Y:S02]  /*27210*/  IMAD.IADD R69, R71, 0x1, R69 ;  /* 0x0000000147457824 */ /* 0x000fe400078e0245 */
[----:B------:R-:W-:Y:S01]  /*27220*/  IMAD.HI.U32 R75, R73, R42, R66 ;  /* 0x0000002a494b7227 */ /* 0x000fe200078e0042 */
[----:B------:R-:W-:Y:S02]  /*27230*/  IADD3 R66, P1, PT, R53, R68, RZ ;  /* 0x0000004435427210 */ /* 0x000fe40007f3e0ff */
[----:B------:R-:W-:Y:S01]  /*27240*/  IADD3.X R53, PT, PT, RZ, RZ, RZ, P0, !PT ;  /* 0x000000ffff357210 */ /* 0x000fe200007fe4ff */
[----:B------:R-:W-:Y:S01]  /*27250*/  IMAD.WIDE.U32 R56, R30, R45, R56 ;  /* 0x0000002d1e387225 */ /* 0x000fe200078e0038 */
[----:B------:R-:W-:-:S02]  /*27260*/  IADD3 R54, P0, PT, R69, R54, RZ ;  /* 0x0000003645367210 */ /* 0x000fc40007f1e0ff */
[----:B------:R-:W-:Y:S01]  /*27270*/  IADD3 R75, PT, PT, R64, R75, RZ ;  /* 0x0000004b404b7210 */ /* 0x000fe20007ffe0ff */
[----:B------:R-:W-:Y:S01]  /*27280*/  IMAD.X R67, RZ, RZ, RZ, P1 ;  /* 0x000000ffff437224 */ /* 0x000fe200008e06ff */
[----:B------:R-:W-:Y:S01]  /*27290*/  IADD3 R56, P2, PT, R55, R56, RZ ;  /* 0x0000003837387210 */ /* 0x000fe20007f5e0ff */
[----:B------:R-:W-:Y:S01]  /*272a0*/  IMAD.WIDE.U32 R52, R21, R15, R52 ;  /* 0x0000000f15347225 */ /* 0x000fe200078e0034 */
[----:B------:R-:W-:-:S03]  /*272b0*/  IADD3.X R55, PT, PT, RZ, RZ, RZ, P0, !PT ;  /* 0x000000ffff377210 */ /* 0x000fc600007fe4ff */
[----:B------:R-:W-:-:S04]  /*272c0*/  IMAD.WIDE.U32 R66, R22, R13, R66 ;  /* 0x0000000d16427225 */ /* 0x000fc800078e0042 */
[----:B------:R-:W-:Y:S02]  /*272d0*/  IMAD.IADD R53, R27, 0x1, R53 ;  /* 0x000000011b357824 */ /* 0x000fe400078e0235 */
[----:B------:R-:W-:Y:S02]  /*272e0*/  IMAD.IADD R77, R61, 0x1, R57 ;  /* 0x000000013d4d7824 */ /* 0x000fe400078e0239 */
[----:B------:R-:W-:Y:S01]  /*272f0*/  IMAD.WIDE.U32 R68, R23, R11, R54 ;  /* 0x0000000b17447225 */ /* 0x000fe200078e0036 */
[----:B------:R-:W-:-:S03]  /*27300*/  MOV R54, R52 ;  /* 0x0000003400367202 */ /* 0x000fc60000000f00 */
[----:B------:R-:W-:Y:S01]  /*27310*/  IMAD.X R57, RZ, RZ, RZ, P2 ;  /* 0x000000ffff397224 */ /* 0x000fe200010e06ff */
[----:B------:R-:W-:Y:S01]  /*27320*/  IADD3 R66, P2, PT, R53, R66, RZ ;  /* 0x0000004235427210 */ /* 0x000fe20007f5e0ff */
[----:B------:R-:W-:Y:S02]  /*27330*/  IMAD.MOV.U32 R55, RZ, RZ, RZ ;  /* 0x000000ffff377224 */ /* 0x000fe400078e00ff */
[----:B------:R-:W-:-:S04]  /*27340*/  IMAD.WIDE.U32 R56, R72, R44, R56 ;  /* 0x0000002c48387225 */ /* 0x000fc800078e0038 */
[----:B------:R-:W-:Y:S01]  /*27350*/  IMAD.WIDE.U32 R54, R20, R16, R54 ;  /* 0x0000001014367225 */ /* 0x000fe200078e0036 */
[----:B------:R-:W-:-:S03]  /*27360*/  IADD3 R56, P0, PT, R75, R56, RZ ;  /* 0x000000384b387210 */ /* 0x000fc60007f1e0ff */
[----:B------:R-:W-:Y:S02]  /*27370*/  IMAD.IADD R53, R31, 0x1, R67 ;  /* 0x000000011f357824 */ /* 0x000fe400078e0243 */
[----:B------:R-:W-:Y:S01]  /*27380*/  IMAD.X R67, RZ, RZ, RZ, P2 ;  /* 0x000000ffff437224 */ /* 0x000fe200010e06ff */
[----:B------:R-:W-:Y:S01]  /*27390*/  IADD3 R54, P2, PT, R77, R54, RZ ;  /* 0x000000364d367210 */ /* 0x000fe20007f5e0ff */
[----:B------:R-:W-:-:S04]  /*273a0*/  IMAD.WIDE.U32 R50, R24, R9, R50 ;  /* 0x0000000918327225 */ /* 0x000fc800078e0032 */
[----:B------:R-:W-:Y:S01]  /*273b0*/  HFMA2 R24, -RZ, RZ, 0, 0 ;  /* 0x00000000ff187431 */ /* 0x000fe200000001ff */
[----:B------:R-:W-:Y:S01]  /*273c0*/  IADD3 R52, P1, PT, R53, R68, RZ ;  /* 0x0000004435347210 */ /* 0x000fe20007f3e0ff */
[----:B------:R-:W-:Y:S02]  /*273d0*/  IMAD.IADD R75, R62, 0x1, R57 ;  /* 0x000000013e4b7824 */ /* 0x000fe400078e0239 */
[----:B------:R-:W-:Y:S02]  /*273e0*/  IMAD.IADD R57, R28, 0x1, R55 ;  /* 0x000000011c397824 */ /* 0x000fe400078e0237 */
[----:B------:R-:W-:Y:S01]  /*273f0*/  IMAD.WIDE.U32 R66, R21, R14, R66 ;  /* 0x0000000e15427225 */ /* 0x000fe200078e0042 */
[----:B------:R-:W-:-:S03]  /*27400*/  IADD3 R77, PT, PT, R51, R24, RZ ;  /* 0x00000018334d7210 */ /* 0x000fc60007ffe0ff */
[----:B------:R-:W-:Y:S01]  /*27410*/  IMAD.IADD R69, R70, 0x1, R69 ;  /* 0x0000000146457824 */ /* 0x000fe200078e0245 */
[----:B------:R-:W-:Y:S01]  /*27420*/  IADD3 R67, PT, PT, R29, R67, RZ ;  /* 0x000000431d437210 */ /* 0x000fe20007ffe0ff */
[----:B------:R-:W-:Y:S01]  /*27430*/  IMAD.X R55, RZ, RZ, RZ, P2 ;  /* 0x000000ffff377224 */ /* 0x000fe200010e06ff */
[----:B------:R-:W-:Y:S01]  /*27440*/  IADD3 R66, P2, PT, R57, R66, RZ ;  /* 0x0000004239427210 */ /* 0x000fe20007f5e0ff */
[----:B------:R-:W-:Y:S01]  /*27450*/  IMAD.X R53, RZ, RZ, RZ, P1 ;  /* 0x000000ffff357224 */ /* 0x000fe200008e06ff */
[----:B------:R-:W-:Y:S01]  /*27460*/  IADD3 R50, P1, PT, R69, R50, RZ ;  /* 0x0000003245327210 */ /* 0x000fe20007f3e0ff */
[----:B------:R-:W-:Y:S02]  /*27470*/  IMAD.X R57, RZ, RZ, RZ, P0 ;  /* 0x000000ffff397224 */ /* 0x000fe400000e06ff */
[----:B------:R-:W-:Y:S01]  /*27480*/  IMAD.WIDE.U32 R52, R22, R12, R52 ;  /* 0x0000000c16347225 */ /* 0x000fe200078e0034 */
[----:B------:R-:W-:-:S03]  /*27490*/  IADD3.X R51, PT, PT, RZ, RZ, RZ, P1, !PT ;  /* 0x000000ffff337210 */ /* 0x000fc60000ffe4ff */
[----:B------:R-:W-:Y:S01]  /*274a0*/  IMAD.WIDE.U32 R56, R73, R43, R56 ;  /* 0x0000002b49387225 */ /* 0x000fe200078e0038 */
[----:B------:R-:W-:-:S03]  /*274b0*/  IADD3 R52, P0, PT, R67, R52, RZ ;  /* 0x0000003443347210 */ /* 0x000fc60007f1e0ff */
[----:B------:R-:W-:Y:S01]  /*274c0*/  IMAD.IADD R69, R63, 0x1, R57 ;  /* 0x000000013f457824 */ /* 0x000fe200078e0239 */
[----:B------:R-:W-:Y:S01]  /*274d0*/  MOV R57, RZ ;  /* 0x000000ff00397202 */ /* 0x000fe20000000f00 */
[----:B------:R-:W-:Y:S02]  /*274e0*/  IMAD.IADD R53, R71, 0x1, R53 ;  /* 0x0000000147357824 */ /* 0x000fe400078e0235 */
[----:B------:R-:W-:Y:S02]  /*274f0*/  IMAD R74, R56, R65, RZ ;  /* 0x00000041384a7224 */ /* 0x000fe400078e02ff */
[----:B------:R-:W-:-:S04]  /*27500*/  IMAD.WIDE.U32 R50, R23, R10, R50 ;  /* 0x0000000a17327225 */ /* 0x000fc800078e0032 */
[----:B------:R-:W-:-:S04]  /*27510*/  IMAD.WIDE.U32 R54, R30, R46, R54 ;  /* 0x0000002e1e367225 */ /* 0x000fc800078e0036 */
[----:B------:R-:W-:Y:S01]  /*27520*/  IMAD.X R67, RZ, RZ, RZ, P2 ;  /* 0x000000ffff437224 */ /* 0x000fe200010e06ff */
[----:B------:R-:W-:Y:S01]  /*27530*/  IADD3 R54, P3, PT, R75, R54, RZ ;  /* 0x000000364b367210 */ /* 0x000fe20007f7e0ff */
[----:B------:R-:W-:Y:S01]  /*27540*/  IMAD.HI.U32 R79, R74, R42, R56 ;  /* 0x0000002a4a4f7227 */ /* 0x000fe200078e0038 */
[----:B------:R-:W-:Y:S02]  /*27550*/  IADD3 R56, P1, PT, R53, R50, RZ ;  /* 0x0000003235387210 */ /* 0x000fe40007f3e0ff */
[----:B------:R-:W-:Y:S01]  /*27560*/  IADD3.X R53, PT, PT, RZ, RZ, RZ, P0, !PT ;  /* 0x000000ffff357210 */ /* 0x000fe200007fe4ff */
[----:B------:R-:W-:Y:S01]  /*27570*/  IMAD.IADD R50, R32, 0x1, R51 ;  /* 0x0000000120327824 */ /* 0x000fe200078e0233 */
[----:B------:R-:W-:Y:S01]  /*27580*/  IADD3.X R57, PT, PT, RZ, RZ, RZ, P1, !PT ;  /* 0x000000ffff397210 */ /* 0x000fe20000ffe4ff */
[----:B------:R-:W-:-:S03]  /*27590*/  IMAD.WIDE.U32 R66, R20, R15, R66 ;  /* 0x0000000f14427225 */ /* 0x000fc600078e0042 */
[----:B------:R-:W-:Y:S01]  /*275a0*/  IADD3 R50, P0, PT, R50, R77, RZ ;  /* 0x0000004d32327210 */ /* 0x000fe20007f1e0ff */
[----:B------:R-:W-:Y:S02]  /*275b0*/  IMAD.IADD R75, R60, 0x1, R55 ;  /* 0x000000013c4b7824 */ /* 0x000fe400078e0237 */
[----:B------:R-:W-:Y:S02]  /*275c0*/  IMAD.X R55, RZ, RZ, RZ, P3 ;  /* 0x000000ffff377224 */ /* 0x000fe400018e06ff */
[----:B------:R-:W-:-:S04]  /*275d0*/  IMAD.WIDE.U32 R52, R21, R13, R52 ;  /* 0x0000000d15347225 */ /* 0x000fc800078e0034 */
[----:B------:R-:W-:Y:S02]  /*275e0*/  IMAD.IADD R51, R27, 0x1, R67 ;  /* 0x000000011b337824 */ /* 0x000fe400078e0243 */
[----:B------:R-:W-:-:S03]  /*275f0*/  IMAD.WIDE.U32 R54, R72, R45, R54 ;  /* 0x0000002d48367225 */ /* 0x000fc600078e0036 */
[----:B------:R-:W-:Y:S01]  /*27600*/  IADD3 R52, P1, PT, R51, R52, RZ ;  /* 0x0000003433347210 */ /* 0x000fe20007f3e0ff */
[----:B------:R-:W-:Y:S01]  /*27610*/  IMAD.IADD R53, R31, 0x1, R53 ;  /* 0x000000011f357824 */ /* 0x000fe200078e0235 */
[----:B------:R-:W-:Y:S01]  /*27620*/  IADD3 R54, P2, PT, R69, R54, RZ ;  /* 0x0000003645367210 */ /* 0x000fe20007f5e0ff */
[----:B------:R-:W-:Y:S01]  /*27630*/  IMAD.WIDE.U32 R56, R22, R11, R56 ;  /* 0x0000000b16387225 */ /* 0x000fe200078e0038 */
[----:B------:R-:W-:-:S03]  /*27640*/  IADD3 R69, PT, PT, R61, R55, RZ ;  /* 0x000000373d457210 */ /* 0x000fc60007ffe0ff */
[----:B------:R-:W-:Y:S01]  /*27650*/  IMAD.X R51, RZ, RZ, RZ, P0 ;  /* 0x000000ffff337224 */ /* 0x000fe200000e06ff */
[----:B------:R-:W-:Y:S01]  /*27660*/  IADD3 R56, P0, PT, R53, R56, RZ ;  /* 0x0000003835387210 */ /* 0x000fe20007f1e0ff */
[----:B------:R-:W-:Y:S01]  /*27670*/  IMAD.MOV.U32 R67, RZ, RZ, RZ ;  /* 0x000000ffff437224 */ /* 0x000fe200078e00ff */
[----:B------:R-:W-:Y:S01]  /*27680*/  IADD3.X R53, PT, PT, RZ, RZ, RZ, P1, !PT ;  /* 0x000000ffff357210 */ /* 0x000fe20000ffe4ff */
[----:B------:R-:W-:-:S04]  /*27690*/  IMAD.WIDE.U32 R50, R23, R9, R50 ;  /* 0x0000000917327225 */ /* 0x000fc800078e0032 */
[----:B------:R-:W-:Y:S01]  /*276a0*/  IMAD.IADD R57, R70, 0x1, R57 ;  /* 0x0000000146397824 */ /* 0x000fe200078e0239 */
[----:B------:R-:W-:Y:S01]  /*276b0*/  IADD3 R68, PT, PT, R24, R51, RZ ;  /* 0x0000003318447210 */ /* 0x000fe20007ffe0ff */
[----:B------:R-:W-:-:S04]  /*276c0*/  IMAD.WIDE.U32 R66, R19, R16, R66 ;  /* 0x0000001013427225 */ /* 0x000fc800078e0042 */
[----:B------:R-:W-:Y:S01]  /*276d0*/  IMAD.X R55, RZ, RZ, RZ, P2 ;  /* 0x000000ffff377224 */ /* 0x000fe200010e06ff */
[----:B------:R-:W-:Y:S01]  /*276e0*/  IADD3 R50, P2, PT, R57, R50, RZ ;  /* 0x0000003239327210 */ /* 0x000fe20007f5e0ff */
[----:B------:R-:W-:Y:S01]  /*276f0*/  IMAD.IADD R67, R28, 0x1, R67 ;  /* 0x000000011c437824 */ /* 0x000fe200078e0243 */
[----:B------:R-:W-:Y:S01]  /*27700*/  IADD3.X R57, PT, PT, RZ, RZ, RZ, P0, !PT ;  /* 0x000000ffff397210 */ /* 0x000fe200007fe4ff */
        /* <DEDUP_REMOVED lines=8> */
[----:B------:R-:W-:-:S04]  /*27790*/  IMAD.WIDE.U32 R50, R22, R10, R50 ;  /* 0x0000000a16327225 */ /* 0x000fc800078e0032 */
[----:B------:R-:W-:Y:S02]  /*277a0*/  IMAD.IADD R57, R71, 0x1, R57 ;  /* 0x0000000147397824 */ /* 0x000fe400078e0239 */
[----:B------:R-:W-:-:S04]  /*277b0*/  IMAD.WIDE.U32 R66, R30, R47, R66 ;  /* 0x0000002f1e427225 */ /* 0x000fc800078e0042 */
[----:B------:R-:W-:Y:S01]  /*277c0*/  IMAD.X R53, RZ, RZ, RZ, P1 ;  /* 0x000000ffff357224 */ /* 0x000fe200008e06ff */
[----:B------:R-:W-:Y:S01]  /*277d0*/  IADD3 R50, P1, PT, R57, R50, RZ ;  /* 0x0000003239327210 */ /* 0x000fe20007f3e0ff */
[----:B------:R-:W-:Y:S01]  /*277e0*/  IMAD.IADD R51, R32, 0x1, R51 ;  /* 0x0000000120337824 */ /* 0x000fe200078e0233 */
[----:B------:R-:W-:Y:S01]  /*277f0*/  IADD3 R66, P2, PT, R69, R66, RZ ;  /* 0x0000004245427210 */ /* 0x000fe20007f5e0ff */
[----:B------:R-:W-:Y:S01]  /*27800*/  IMAD.X R57, RZ, RZ, RZ, P3 ;  /* 0x000000ffff397224 */ /* 0x000fe200018e06ff */
[----:B------:R-:W-:Y:S01]  /*27810*/  IADD3 R81, PT, PT, R59, R67, RZ ;  /* 0x000000433b517210 */ /* 0x000fe20007ffe0ff */
[----:B------:R-:W-:Y:S01]  /*27820*/  IMAD.WIDE.U32 R52, R19, R15, R52 ;  /* 0x0000000f13347225 */ /* 0x000fe200078e0034 */
[----:B------:R-:W-:Y:S02]  /*27830*/  IADD3 R68, P3, PT, R51, R68, RZ ;  /* 0x0000004433447210 */ /* 0x000fe40007f7e0ff */
[----:B------:R-:W-:Y:S01]  /*27840*/  IADD3.X R67, PT, PT, RZ, RZ, RZ, P2, !PT ;  /* 0x000000ffff437210 */ /* 0x000fe200017fe4ff */
[----:B------:R-:W-:-:S02]  /*27850*/  IMAD.IADD R23, R64, 0x1, R79 ;  /* 0x0000000140177824 */ /* 0x000fc400078e024f */
[----:B------:R-:W-:-:S04]  /*27860*/  IMAD.WIDE.U32 R54, R73, R44, R54 ;  /* 0x0000002c49367225 */ /* 0x000fc800078e0036 */
[----:B------:R-:W-:Y:S01]  /*27870*/  IMAD.WIDE.U32 R56, R20, R13, R56 ;  /* 0x0000000d14387225 */ /* 0x000fe200078e0038 */
[----:B------:R-:W-:-:S03]  /*27880*/  IADD3 R54, P0, PT, R23, R54, RZ ;  /* 0x0000003617367210 */ /* 0x000fc60007f1e0ff */
[----:B------:R-:W-:Y:S02]  /*27890*/  IMAD.IADD R51, R27, 0x1, R53 ;  /* 0x000000011b337824 */ /* 0x000fe400078e0235 */
[----:B------:R-:W-:Y:S02]  /*278a0*/  HFMA2 R53, -RZ, RZ, 0, 0 ;  /* 0x00000000ff357431 */ /* 0x000fe400000001ff */
[----:B------:R-:W-:Y:S01]  /*278b0*/  IMAD.IADD R23, R62, 0x1, R55 ;  /* 0x000000013e177824 */ /* 0x000fe200078e0237 */
[----:B------:R-:W-:Y:S01]  /*278c0*/  IADD3 R57, PT, PT, R31, R57, RZ ;  /* 0x000000391f397210 */ /* 0x000fe20007ffe0ff */
[----:B------:R-:W-:Y:S01]  /*278d0*/  IMAD.WIDE.U32 R66, R72, R46, R66 ;  /* 0x0000002e48427225 */ /* 0x000fe200078e0042 */
[----:B------:R-:W-:-:S03]  /*278e0*/  IADD3 R56, P2, PT, R51, R56, RZ ;  /* 0x0000003833387210 */ /* 0x000fc60007f5e0ff */
[----:B------:R-:W-:Y:S02]  /*278f0*/  IMAD.X R51, RZ, RZ, RZ, P1 ;  /* 0x000000ffff337224 */ /* 0x000fe400008e06ff */
[----:B------:R-:W-:Y:S01]  /*27900*/  IMAD.X R55, RZ, RZ, RZ, P0 ;  /* 0x000000ffff377224 */ /* 0x000fe200000e06ff */
[----:B------:R-:W-:Y:S01]  /*27910*/  IADD3 R66, P0, PT, R23, R66, RZ ;  /* 0x0000004217427210 */ /* 0x000fe20007f1e0ff */
[----:B------:R-:W-:Y:S02]  /*27920*/  IMAD.X R69, RZ, RZ, RZ, P3 ;  /* 0x000000ffff457224 */ /* 0x000fe400018e06ff */
[----:B------:R-:W-:-:S04]  /*27930*/  IMAD.WIDE.U32 R50, R21, R11, R50 ;  /* 0x0000000b15327225 */ /* 0x000fc800078e0032 */
[----:B------:R-:W-:-:S04]  /*27940*/  IMAD.WIDE.U32 R52, R18, R16, R52 ;  /* 0x0000001012347225 */ /* 0x000fc800078e0034 */
[----:B------:R-:W-:Y:S01]  /*27950*/  IMAD.WIDE.U32 R54, R74, R43, R54 ;  /* 0x0000002b4a367225 */ /* 0x000fe200078e0036 */
[----:B------:R-:W-:-:S03]  /*27960*/  IADD3 R53, PT, PT, R28, R53, RZ ;  /* 0x000000351c357210 */ /* 0x000fc60007ffe0ff */
[----:B------:R-:W-:Y:S01]  /*27970*/  IMAD.IADD R79, R60, 0x1, R67 ;  /* 0x000000013c4f7824 */ /* 0x000fe200078e0243 */
[----:B------:R-:W-:Y:S01]  /*27980*/  IADD3 R77, PT, PT, R63, R55, RZ ;  /* 0x000000373f4d7210 */ /* 0x000fe20007ffe0ff */
[----:B------:R-:W-:Y:S01]  /*27990*/  IMAD.WIDE.U32 R68, R22, R9, R68 ;  /* 0x0000000916447225 */ /* 0x000fe200078e0044 */
[----:B------:R-:W-:Y:S02]  /*279a0*/  IADD3 R22, P1, PT, R57, R50, RZ ;  /* 0x0000003239167210 */ /* 0x000fe40007f3e0ff */
[----:B------:R-:W-:Y:S01]  /*279b0*/  IADD3 R50, P3, PT, R81, R52, RZ ;  /* 0x0000003451327210 */ /* 0x000fe20007f7e0ff */
[----:B------:R-:W-:Y:S02]  /*279c0*/  IMAD.X R67, RZ, RZ, RZ, P0 ;  /* 0x000000ffff437224 */ /* 0x000fe400000e06ff */
[----:B------:R-:W-:Y:S02]  /*279d0*/  IMAD.X R57, RZ, RZ, RZ, P2 ;  /* 0x000000ffff397224 */ /* 0x000fe400010e06ff */
[----:B------:R-:W-:-:S02]  /*279e0*/  IMAD.IADD R51, R70, 0x1, R51 ;  /* 0x0000000146337824 */ /* 0x000fc400078e0233 */
[----:B------:R-:W-:Y:S02]  /*279f0*/  IMAD R75, R54, R65, RZ ;  /* 0x00000041364b7224 */ /* 0x000fe400078e02ff */
[----:B------:R-:W-:Y:S01]  /*27a00*/  IMAD.MOV.U32 R55, RZ, RZ, RZ ;  /* 0x000000ffff377224 */ /* 0x000fe200078e00ff */
[----:B------:R-:W-:Y:S01]  /*27a10*/  IADD3 R52, P2, PT, R51, R68, RZ ;  /* 0x0000004433347210 */ /* 0x000fe20007f5e0ff */
[----:B------:R-:W-:-:S04]  /*27a20*/  IMAD.WIDE.U32 R66, R73, R45, R66 ;  /* 0x0000002d49427225 */ /* 0x000fc800078e0042 */
[----:B------:R-:W-:-:S04]  /*27a30*/  IMAD.WIDE.U32 R56, R19, R14, R56 ;  /* 0x0000000e13387225 */ /* 0x000fc800078e0038 */
[----:B------:R-:W-:Y:S01]  /*27a40*/  IMAD.X R23, RZ, RZ, RZ, P1 ;  /* 0x000000ffff177224 */ /* 0x000fe200008e06ff */
[----:B------:R-:W-:Y:S01]  /*27a50*/  IADD3 R56, P0, PT, R53, R56, RZ ;  /* 0x0000003835387210 */ /* 0x000fe20007f1e0ff */
[----:B------:R-:W-:Y:S01]  /*27a60*/  IMAD.X R51, RZ, RZ, RZ, P3 ;  /* 0x000000ffff337224 */ /* 0x000fe200018e06ff */
[----:B------:R-:W-:Y:S01]  /*27a70*/  IADD3 R57, PT, PT, R29, R57, RZ ;  /* 0x000000391d397210 */ /* 0x000fe20007ffe0ff */
[----:B------:R-:W-:Y:S01]  /*27a80*/  IMAD.HI.U32 R83, R75, R42, R54 ;  /* 0x0000002a4b537227 */ /* 0x000fe200078e0036 */
[----:B------:R-:W-:Y:S02]  /*27a90*/  IADD3 R54, P3, PT, R77, R66, RZ ;  /* 0x000000424d367210 */ /* 0x000fe40007f7e0ff */
[----:B------:R-:W-:Y:S01]  /*27aa0*/  IADD3 R77, PT, PT, R61, R67, RZ ;  /* 0x000000433d4d7210 */ /* 0x000fe20007ffe0ff */
[----:B------:R-:W-:Y:S01]  /*27ab0*/  IMAD.X R53, RZ, RZ, RZ, P2 ;  /* 0x000000ffff357224 */ /* 0x000fe200010e06ff */
        /* <DEDUP_REMOVED lines=9> */
[----:B------:R-:W-:Y:S01]  /*27b50*/  IMAD.WIDE.U32 R54, R74, R44, R54 ;  /* 0x0000002c4a367225 */ /* 0x000fe200078e0036 */
[----:B------:R-:W-:-:S03]  /*27b60*/  IADD3 R52, P2, PT, R23, R52, RZ ;  /* 0x0000003417347210 */ /* 0x000fc60007f5e0ff */
[----:B------:R-:W-:Y:S02]  /*27b70*/  IMAD.IADD R51, R64, 0x1, R83 ;  /* 0x0000000140337824 */ /* 0x000fe400078e0253 */
[----:B------:R-:W-:Y:S02]  /*27b80*/  IMAD.IADD R69, R24, 0x1, R69 ;  /* 0x0000000118457824 */ /* 0x000fe400078e0245 */
[----:B------:R-:W-:Y:S01]  /*27b90*/  IMAD.IADD R66, R32, 0x1, R53 ;  /* 0x0000000120427824 */ /* 0x000fe200078e0235 */
[----:B------:R-:W-:Y:S01]  /*27ba0*/  IADD3 R54, P0, PT, R51, R54, RZ ;  /* 0x0000003633367210 */ /* 0x000fe20007f1e0ff */
[----:B------:R-:W-:Y:S02]  /*27bb0*/  IMAD.X R23, RZ, RZ, RZ, P4 ;  /* 0x000000ffff177224 */ /* 0x000fe400020e06ff */
[----:B------:R-:W-:Y:S01]  /*27bc0*/  IMAD.WIDE.U32 R56, R18, R15, R56 ;  /* 0x0000000f12387225 */ /* 0x000fe200078e0038 */
[----:B------:R-:W-:Y:S02]  /*27bd0*/  IADD3 R66, P3, PT, R66, R69, RZ ;  /* 0x0000004542427210 */ /* 0x000fe40007f7e0ff */
[----:B------:R-:W-:Y:S01]  /*27be0*/  IADD3 R69, PT, PT, R62, R55, RZ ;  /* 0x000000373e457210 */ /* 0x000fe20007ffe0ff */
[----:B------:R-:W-:Y:S01]  /*27bf0*/  IMAD.X R51, RZ, RZ, RZ, P1 ;  /* 0x000000ffff337224 */ /* 0x000fe200008e06ff */
[----:B------:R-:W-:Y:S01]  /*27c00*/  IADD3.X R67, PT, PT, RZ, RZ, RZ, P3, !PT ;  /* 0x000000ffff437210 */ /* 0x000fe20001ffe4ff */
[----:B------:R-:W-:-:S04]  /*27c10*/  IMAD.WIDE.U32 R22, R19, R13, R22 ;  /* 0x0000000d13167225 */ /* 0x000fc800078e0016 */
[----:B------:R-:W-:Y:S01]  /*27c20*/  IMAD.IADD R55, R27, 0x1, R57 ;  /* 0x000000011b377824 */ /* 0x000fe200078e0239 */
[----:B------:R-:W-:Y:S01]  /*27c30*/  MOV R57, RZ ;  /* 0x000000ff00397202 */ /* 0x000fe20000000f00 */
        /* <DEDUP_REMOVED lines=8> */
[----:B------:R-:W-:Y:S01]  /*27cc0*/  IMAD.IADD R77, R59, 0x1, R51 ;  /* 0x000000013b4d7824 */ /* 0x000fe200078e0233 */
[----:B------:R-:W-:Y:S01]  /*27cd0*/  IADD3.X R51, PT, PT, RZ, RZ, RZ, P1, !PT ;  /* 0x000000ffff337210 */ /* 0x000fe20000ffe4ff */
[----:B------:R-:W-:Y:S01]  /*27ce0*/  IMAD.WIDE.U32 R66, R21, R9, R66 ;  /* 0x0000000915427225 */ /* 0x000fe200078e0042 */
[----:B------:R-:W-:-:S03]  /*27cf0*/  IADD3 R56, P4, PT, R79, R56, RZ ;  /* 0x000000384f387210 */ /* 0x000fc60007f9e0ff */
[----:B------:R-:W-:Y:S01]  /*27d00*/  IMAD.X R23, RZ, RZ, RZ, P2 ;  /* 0x000000ffff177224 */ /* 0x000fe200010e06ff */
[----:B------:R-:W-:Y:S01]  /*27d10*/  IADD3 R52, P2, PT, R55, R52, RZ ;  /* 0x0000003437347210 */ /* 0x000fe20007f5e0ff */
        /* <DEDUP_REMOVED lines=18> */
[----:B------:R-:W-:Y:S02]  /*27e40*/  IMAD R69, R54, R65, RZ ;  /* 0x0000004136457224 */ /* 0x000fe400078e02ff */
[----:B------:R-:W-:Y:S02]  /*27e50*/  IMAD.MOV.U32 R55, RZ, RZ, RZ ;  /* 0x000000ffff377224 */ /* 0x000fe400078e00ff */
[----:B------:R-:W-:-:S04]  /*27e60*/  IMAD.WIDE.U32 R66, R20, R10, R66 ;  /* 0x0000000a14427225 */ /* 0x000fc800078e0042 */
[----:B------:R-:W-:Y:S01]  /*27e70*/  IMAD.HI.U32 R83, R69, R42, R54 ;  /* 0x0000002a45537227 */ /* 0x000fe200078e0036 */
[----:B------:R-:W-:Y:S02]  /*27e80*/  IADD3 R54, P0, PT, R77, R56, RZ ;  /* 0x000000384d367210 */ /* 0x000fe40007f1e0ff */
[----:B------:R-:W-:Y:S01]  /*27e90*/  IADD3 R66, P3, PT, R53, R66, RZ ;  /* 0x0000004235427210 */ /* 0x000fe20007f7e0ff */
[----:B------:R-:W-:Y:S02]  /*27ea0*/  IMAD.X R23, RZ, RZ, RZ, P1 ;  /* 0x000000ffff177224 */ /* 0x000fe400008e06ff */
[----:B------:R-:W-:Y:S01]  /*27eb0*/  IMAD.IADD R79, R60, 0x1, R51 ;  /* 0x000000013c4f7824 */ /* 0x000fe200078e0233 */
[----:B------:R-:W-:Y:S01]  /*27ec0*/  IADD3.X R51, PT, PT, RZ, RZ, RZ, P2, !PT ;  /* 0x000000ffff337210 */ /* 0x000fe200017fe4ff */
[----:B------:R-:W-:Y:S01]  /*27ed0*/  IMAD.IADD R56, R32, 0x1, R67 ;  /* 0x0000000120387824 */ /* 0x000fe200078e0243 */
[----:B------:R-:W-:Y:S01]  /*27ee0*/  IADD3.X R67, PT, PT, RZ, RZ, RZ, P3, !PT ;  /* 0x000000ffff437210 */ /* 0x000fe20001ffe4ff */
[----:B------:R-:W-:-:S03]  /*27ef0*/  IMAD.WIDE.U32 R22, R17, R15, R22 ;  /* 0x0000000f11167225 */ /* 0x000fc600078e0016 */
[----:B------:R-:W-:Y:S01]  /*27f00*/  IADD3 R56, P2, PT, R56, R81, RZ ;  /* 0x0000005138387210 */ /* 0x000fe20007f5e0ff */
[----:B------:R-:W-:Y:S01]  /*27f10*/  IMAD.X R53, RZ, RZ, RZ, P4 ;  /* 0x000000ffff357224 */ /* 0x000fe200020e06ff */
[----:B------:R-:W-:Y:S01]  /*27f20*/  IADD3 R27, PT, PT, R27, R23, RZ ;  /* 0x000000171b1b7210 */ /* 0x000fe20007ffe0ff */
[----:B------:R-:W-:Y:S02]  /*27f30*/  IMAD.IADD R57, R41, 0x1, R57 ;  /* 0x0000000129397824 */ /* 0x000fe400078e0239 */
[----:B------:R-:W-:Y:S02]  /*27f40*/  IMAD.X R55, RZ, RZ, RZ, P0 ;  /* 0x000000ffff377224 */ /* 0x000fe400000e06ff */
[----:B------:R-:W-:Y:S01]  /*27f50*/  IMAD.WIDE.U32 R50, R74, R45, R50 ;  /* 0x0000002d4a327225 */ /* 0x000fe200078e0032 */
[----:B------:R-:W-:-:S03]  /*27f60*/  IADD3 R16, P1, PT, R57, R22, RZ ;  /* 0x0000001639107210 */ /* 0x000fc60007f3e0ff */
[----:B------:R-:W-:Y:S01]  /*27f70*/  IMAD.WIDE.U32 R52, R18, R13, R52 ;  /* 0x0000000d12347225 */ /* 0x000fe200078e0034 */
[----:B------:R-:W-:-:S03]  /*27f80*/  IADD3 R22, P0, PT, R21, R50, RZ ;  /* 0x0000003215167210 */ /* 0x000fc60007f1e0ff */
[----:B------:R-:W-:Y:S01]  /*27f90*/  IMAD.WIDE.U32 R54, R72, R48, R54 ;  /* 0x0000003048367225 */ /* 0x000fe200078e0036 */
[----:B------:R-:W-:-:S03]  /*27fa0*/  IADD3 R50, P4, PT, R27, R52, RZ ;  /* 0x000000341b327210 */ /* 0x000fc60007f9e0ff */
[----:B------:R-:W-:Y:S01]  /*27fb0*/  IMAD.X R57, RZ, RZ, RZ, P2 ;  /* 0x000000ffff397224 */ /* 0x000fe200010e06ff */
[----:B------:R-:W-:Y:S01]  /*27fc0*/  IADD3 R52, P2, PT, R79, R54, RZ ;  /* 0x000000364f347210 */ /* 0x000fe20007f5e0ff */
[----:B------:R-:W-:Y:S01]  /*27fd0*/  IMAD.WIDE.U32 R66, R19, R11, R66 ;  /* 0x0000000b13427225 */ /* 0x000fe200078e0042 */
[----:B------:R-:W-:-:S03]  /*27fe0*/  IADD3 R21, PT, PT, R58, R55, RZ ;  /* 0x000000373a157210 */ /* 0x000fc60007ffe0ff */
        /* <DEDUP_REMOVED lines=11> */
[----:B------:R-:W-:Y:S01]  /*280a0*/  IMAD.IADD R67, R24, 0x1, R57 ;  /* 0x0000000118437824 */ /* 0x000fe200078e0239 */
[----:B------:R-:W-:Y:S01]  /*280b0*/  IADD3.X R57, PT, PT, RZ, RZ, RZ, P1, !PT ;  /* 0x000000ffff397210 */ /* 0x000fe20000ffe4ff */
[----:B------:R-:W-:-:S04]  /*280c0*/  IMAD.WIDE.U32 R22, R75, R44, R22 ;  /* 0x0000002c4b167225 */ /* 0x000fc800078e0016 */
[----:B------:R-:W-:-:S04]  /*280d0*/  IMAD.WIDE.U32 R50, R17, R14, R50 ;  /* 0x0000000e11327225 */ /* 0x000fc800078e0032 */
[----:B------:R-:W-:Y:S01]  /*280e0*/  IMAD.IADD R15, R64, 0x1, R83 ;  /* 0x00000001400f7824 */ /* 0x000fe200078e0253 */
[----:B------:R-:W-:Y:S01]  /*280f0*/  IADD3 R16, P2, PT, R57, R50, RZ ;  /* 0x0000003239107210 */ /* 0x000fe20007f5e0ff */
[----:B------:R-:W-:Y:S02]  /*28100*/  IMAD.X R21, RZ, RZ, RZ, P4 ;  /* 0x000000ffff157224 */ /* 0x000fe400020e06ff */
[----:B------:R-:W-:Y:S01]  /*28110*/  IMAD.WIDE.U32 R52, R73, R47, R52 ;  /* 0x0000002f49347225 */ /* 0x000fe200078e0034 */
[----:B------:R-:W-:-:S03]  /*28120*/  IADD3 R14, P1, PT, R15, R22, RZ ;  /* 0x000000160f0e7210 */ /* 0x000fc60007f3e0ff */
[----:B------:R-:W-:Y:S02]  /*28130*/  IMAD.IADD R27, R62, 0x1, R23 ;  /* 0x000000013e1b7824 */ /* 0x000fe400078e0217 */
[----:B------:R-:W-:Y:S01]  /*28140*/  IMAD.IADD R23, R29, 0x1, R51 ;  /* 0x000000011d177824 */ /* 0x000fe200078e0233 */
[----:B------:R-:W-:Y:S01]  /*28150*/  IADD3.X R29, PT, PT, RZ, RZ, RZ, P0, !PT ;  /* 0x000000ffff1d7210 */ /* 0x000fe200007fe4ff */
        /* <DEDUP_REMOVED lines=8> */
[----:B------:R-:W-:Y:S01]  /*281e0*/  IMAD.X R21, RZ, RZ, RZ, P4 ;  /* 0x000000ffff157224 */ /* 0x000fe200020e06ff */
[----:B------:R-:W-:Y:S01]  /*281f0*/  IADD3.X R29, PT, PT, RZ, RZ, RZ, P0, !PT ;  /* 0x000000ffff1d7210 */ /* 0x000fe200007fe4ff */
[----:B------:R-:W-:Y:S01]  /*28200*/  IMAD.X R15, RZ, RZ, RZ, P1 ;  /* 0x000000ffff0f7224 */ /* 0x000fe200008e06ff */
[----:B------:R-:W-:Y:S01]  /*28210*/  IADD3 R30, PT, PT, R32, R53, RZ ;  /* 0x00000035201e7210 */ /* 0x000fe20007ffe0ff */
[----:B------:R-:W-:Y:S01]  /*28220*/  IMAD.WIDE.U32 R20, R74, R46, R20 ;  /* 0x0000002e4a147225 */ /* 0x000fe200078e0014 */
[----:B------:R-:W-:-:S03]  /*28230*/  IADD3 R53, P1, PT, R51, R16, RZ ;  /* 0x0000001033357210 */ /* 0x000fc60007f3e0ff */
[----:B------:R-:W-:Y:S01]  /*28240*/  IMAD.IADD R55, R71, 0x1, R55 ;  /* 0x0000000147377824 */ /* 0x000fe200078e0237 */
[----:B------:R-:W-:Y:S01]  /*28250*/  IADD3 R20, P0, PT, R27, R20, RZ ;  /* 0x000000141b147210 */ /* 0x000fe20007f1e0ff */
[----:B------:R-:W-:-:S03]  /*28260*/  IMAD.WIDE.U32 R14, R69, R43, R14 ;  /* 0x0000002b450e7225 */ /* 0x000fc600078e000e */
[----:B------:R-:W-:Y:S01]  /*28270*/  IADD3 R50, P4, PT, R55, R52, RZ ;  /* 0x0000003437327210 */ /* 0x000fe20007f9e0ff */
[----:B------:R-:W-:Y:S01]  /*28280*/  IMAD.X R23, RZ, RZ, RZ, P3 ;  /* 0x000000ffff177224 */ /* 0x000fe200018e06ff */
[----:B------:R-:W-:Y:S01]  /*28290*/  IADD3 R30, P3, PT, R30, R67, RZ ;  /* 0x000000431e1e7210 */ /* 0x000fe20007f7e0ff */
[----:B------:R-:W-:Y:S02]  /*282a0*/  IMAD.IADD R27, R63, 0x1, R15 ;  /* 0x000000013f1b7824 */ /* 0x000fe400078e020f */
[----:B------:R-:W-:Y:S02]  /*282b0*/  HFMA2 R15, -RZ, RZ, 0, 0 ;  /* 0x00000000ff0f7431 */ /* 0x000fe400000001ff */
[----:B------:R-:W-:-:S04]  /*282c0*/  IMAD.WIDE.U32 R22, R17, R13, R22 ;  /* 0x0000000d11167225 */ /* 0x000fc800078e0016 */
[----:B------:R-:W-:Y:S02]  /*282d0*/  IMAD.X R51, RZ, RZ, RZ, P4 ;  /* 0x000000ffff337224 */ /* 0x000fe400020e06ff */
[----:B------:R-:W-:Y:S02]  /*282e0*/  IMAD R13, R14, R65, RZ ;  /* 0x000000410e0d7224 */ /* 0x000fe400078e02ff */
[----:B------:R-:W-:Y:S02]  /*282f0*/  IMAD.IADD R21, R60, 0x1, R21 ;  /* 0x000000013c157824 */ /* 0x000fe400078e0215 */
[----:B------:R-:W-:-:S04]  /*28300*/  IMAD.WIDE.U32 R28, R73, R48, R28 ;  /* 0x00000030491c7225 */ /* 0x000fc800078e001c */
[----:B------:R-:W-:Y:S02]  /*28310*/  IMAD.X R55, RZ, RZ, RZ, P2 ;  /* 0x000000ffff377224 */ /* 0x000fe400010e06ff */
[----:B------:R-:W-:Y:S01]  /*28320*/  IMAD.IADD R57, R31, 0x1, R23 ;  /* 0x000000011f397824 */ /* 0x000fe200078e0217 */
[----:B------:R-:W-:Y:S01]  /*28330*/  IADD3.X R31, PT, PT, RZ, RZ, RZ, P3, !PT ;  /* 0x000000ffff1f7210 */ /* 0x000fe20001ffe4ff */
[----:B------:R-:W-:-:S04]  /*28340*/  IMAD.WIDE.U32 R50, R18, R11, R50 ;  /* 0x0000000b12327225 */ /* 0x000fc800078e0032 */
[----:B------:R-:W-:Y:S01]  /*28350*/  IMAD.HI.U32 R67, R13, R42, R14 ;  /* 0x0000002a0d437227 */ /* 0x000fe200078e000e */
[----:B------:R-:W-:Y:S02]  /*28360*/  IADD3 R14, P3, PT, R21, R28, RZ ;  /* 0x0000001c150e7210 */ /* 0x000fe40007f7e0ff */
[----:B------:R-:W-:Y:S01]  /*28370*/  IADD3 R15, P2, PT, R55, R22, RZ ;  /* 0x00000016370f7210 */ /* 0x000fe20007f5e0ff */
[----:B------:R-:W-:Y:S01]  /*28380*/  IMAD.X R16, RZ, RZ, RZ, P1 ;  /* 0x000000ffff107224 */ /* 0x000fe200008e06ff */
[----:B------:R-:W-:Y:S01]  /*28390*/  IADD3.X R21, PT, PT, RZ, RZ, RZ, P0, !PT ;  /* 0x000000ffff157210 */ /* 0x000fe200007fe4ff */
        /* <DEDUP_REMOVED lines=8> */
[----:B------:R-:W-:Y:S01]  /*28420*/  IMAD.WIDE.U32 R20, R75, R45, R20 ;  /* 0x0000002d4b147225 */ /* 0x000fe200078e0014 */
[----:B------:R-:W-:-:S02]  /*28430*/  IADD3 R22, P3, PT, R51, R22, RZ ;  /* 0x0000001633167210 */ /* 0x000fc40007f7e0ff */
[----:B------:R-:W-:Y:S01]  /*28440*/  IADD3.X R19, PT, PT, RZ, RZ, RZ, P2, !PT ;  /* 0x000000ffff137210 */ /* 0x000fe200017fe4ff */
[----:B------:R-:W-:Y:S01]  /*28450*/  IMAD.IADD R57, R24, 0x1, R23 ;  /* 0x0000000118397824 */ /* 0x000fe200078e0217 */
[----:B------:R-:W-:Y:S01]  /*28460*/  IADD3 R21, PT, PT, R61, R21, RZ ;  /* 0x000000153d157210 */ /* 0x000fe20007ffe0ff */
[----:B------:R-:W-:Y:S01]  /*28470*/  IMAD.X R29, RZ, RZ, RZ, P0 ;  /* 0x000000ffff1d7224 */ /* 0x000fe200000e06ff */
[----:B------:R-:W-:Y:S01]  /*28480*/  IADD3 R20, P0, PT, R27, R20, RZ ;  /* 0x000000141b147210 */ /* 0x000fe20007f1e0ff */
[----:B------:R-:W-:-:S04]  /*28490*/  IMAD.WIDE.U32 R14, R74, R47, R14 ;  /* 0x0000002f4a0e7225 */ /* 0x000fc800078e000e */
[----:B------:R-:W-:Y:S01]  /*284a0*/  IMAD.WIDE.U32 R30, R17, R12, R30 ;  /* 0x0000000c111e7225 */ /* 0x000fe200078e001e */
[----:B------:R-:W-:-:S03]  /*284b0*/  IADD3.X R12, PT, PT, RZ, RZ, RZ, P1, !PT ;  /* 0x000000ffff0c7210 */ /* 0x000fc60000ffe4ff */
[----:B------:R-:W-:Y:S01]  /*284c0*/  IMAD.X R23, RZ, RZ, RZ, P3 ;  /* 0x000000ffff177224 */ /* 0x000fe200018e06ff */
[----:B------:R-:W-:Y:S01]  /*284d0*/  IADD3 R14, P3, PT, R21, R14, RZ ;  /* 0x0000000e150e7210 */ /* 0x000fe20007f7e0ff */
[----:B------:R-:W-:-:S04]  /*284e0*/  IMAD.WIDE.U32 R28, R73, R49, R28 ;  /* 0x00000031491c7225 */ /* 0x000fc800078e001c */
[----:B------:R-:W-:Y:S02]  /*284f0*/  IMAD.IADD R15, R59, 0x1, R15 ;  /* 0x000000013b0f7824 */ /* 0x000fe400078e020f */
        /* <DEDUP_REMOVED lines=8> */
[----:B------:R-:W-:Y:S01]  /*28580*/  IADD3 R12, P0, PT, R12, R31, RZ ;  /* 0x0000001f0c0c7210 */ /* 0x000fe20007f1e0ff */
[----:B------:R-:W-:Y:S01]  /*28590*/  IMAD.IADD R29, R64, 0x1, R67 ;  /* 0x00000001401d7824 */ /* 0x000fe200078e0243 */
[----:B------:R-:W-:Y:S01]  /*285a0*/  IADD3.X R31, PT, PT, RZ, RZ, RZ, P4, !PT ;  /* 0x000000ffff1f7210 */ /* 0x000fe200027fe4ff */
[----:B------:R-:W-:Y:S01]  /*285b0*/  IMAD.WIDE.U32 R20, R69, R44, R20 ;  /* 0x0000002c45147225 */ /* 0x000fe200078e0014 */
[----:B------:R-:W-:-:S02]  /*285c0*/  IADD3 R53, P2, PT, R53, R16, RZ ;  /* 0x0000001035357210 */ /* 0x000fc40007f5e0ff */
[----:B------:R-:W-:Y:S01]  /*285d0*/  IADD3.X R51, PT, PT, RZ, RZ, RZ, P1, !PT ;  /* 0x000000ffff337210 */ /* 0x000fe20000ffe4ff */
[----:B------:R-:W-:Y:S01]  /*285e0*/  IMAD.IADD R22, R32, 0x1, R23 ;  /* 0x0000000120167824 */ /* 0x000fe200078e0217 */
[----:B------:R-:W-:Y:S01]  /*285f0*/  IADD3 R28, P4, PT, R29, R20, RZ ;  /* 0x000000141d1c7210 */ /* 0x000fe20007f9e0ff */
[----:B------:R-:W-:Y:S02]  /*28600*/  IMAD.X R15, RZ, RZ, RZ, P3 ;  /* 0x000000ffff0f7224 */ /* 0x000fe400018e06ff */
[----:B------:R-:W-:Y:S01]  /*28610*/  IMAD.IADD R19, R62, 0x1, R21 ;  /* 0x000000013e137824 */ /* 0x000fe200078e0215 */
[----:B------:R-:W-:Y:S01]  /*28620*/  IADD3 R22, P3, PT, R22, R57, RZ ;  /* 0x0000003916167210 */ /* 0x000fe20007f7e0ff */
[----:B------:R-:W-:-:S04]  /*28630*/  IMAD.WIDE.U32 R20, R75, R46, R14 ;  /* 0x0000002e4b147225 */ /* 0x000fc800078e000e */
[----:B------:R-:W-:-:S04]  /*28640*/  IMAD.WIDE.U32 R14, R74, R48, R30 ;  /* 0x000000304a0e7225 */ /* 0x000fc800078e001e */
[----:B------:R-:W-:Y:S02]  /*28650*/  IMAD.IADD R21, R60, 0x1, R21 ;  /* 0x000000013c157824 */ /* 0x000fe400078e0215 */
[----:B------:R-:W-:Y:S01]  /*28660*/  IMAD.X R27, RZ, RZ, RZ, P2 ;  /* 0x000000ffff1b7224 */ /* 0x000fe200010e06ff */
[----:B------:R-:W-:Y:S01]  /*28670*/  IADD3 R30, P2, PT, R19, R20, RZ ;  /* 0x00000014131e7210 */ /* 0x000fe20007f5e0ff */
[----:B------:R-:W-:Y:S01]  /*28680*/  IMAD.X R23, RZ, RZ, RZ, P3 ;  /* 0x000000ffff177224 */ /* 0x000fe200018e06ff */
[----:B------:R-:W-:Y:S01]  /*28690*/  IADD3 R20, P3, PT, R21, R14, RZ ;  /* 0x0000000e15147210 */ /* 0x000fe20007f7e0ff */
[----:B------:R-:W-:Y:S01]  /*286a0*/  IMAD.X R29, RZ, RZ, RZ, P4 ;  /* 0x000000ffff1d7224 */ /* 0x000fe200020e06ff */
[----:B------:R-:W-:Y:S01]  /*286b0*/  IADD3 R14, PT, PT, R58, R15, RZ ;  /* 0x0000000f3a0e7210 */ /* 0x000fe20007ffe0ff */
[----:B------:R-:W-:Y:S01]  /*286c0*/  IMAD.WIDE.U32 R50, R17, R11, R50 ;  /* 0x0000000b11327225 */ /* 0x000fe200078e0032 */
[----:B------:R-:W-:-:S03]  /*286d0*/  IADD3 R27, P1, PT, R27, R12, RZ ;  /* 0x0000000c1b1b7210 */ /* 0x000fc60007f3e0ff */
[----:B------:R-:W-:Y:S01]  /*286e0*/  IMAD.WIDE.U32 R18, R18, R9, R22 ;  /* 0x0000000912127225 */ /* 0x000fe200078e0016 */
[----:B------:R-:W-:Y:S02]  /*286f0*/  IADD3 R22, P4, PT, R14, R53, RZ ;  /* 0x000000350e167210 */ /* 0x000fe40007f9e0ff */
[----:B------:R-:W-:Y:S01]  /*28700*/  IADD3 R15, PT, PT, R70, R51, RZ ;  /* 0x00000033460f7210 */ /* 0x000fe20007ffe0ff */
[----:B------:R-:W-:Y:S01]  /*28710*/  IMAD.X R31, RZ, RZ, RZ, P2 ;  /* 0x000000ffff1f7224 */ /* 0x000fe200010e06ff */
[----:B------:R-:W-:Y:S01]  /*28720*/  IADD3 R12, PT, PT, R24, R19, RZ ;  /* 0x00000013180c7210 */ /* 0x000fe20007ffe0ff */
[----:B------:R-:W-:Y:S01]  /*28730*/  IMAD.WIDE.U32 R28, R13, R43, R28 ;  /* 0x0000002b0d1c7225 */ /* 0x000fe200078e001c */
[----:B------:R-:W-:-:S03]  /*28740*/  IADD3.X R23, PT, PT, RZ, RZ, RZ, P4, !PT ;  /* 0x000000ffff177210 */ /* 0x000fc600027fe4ff */
[----:B------:R-:W-:Y:S01]  /*28750*/  IMAD.X R11, RZ, RZ, RZ, P0 ;  /* 0x000000ffff0b7224 */ /* 0x000fe200000e06ff */
[----:B------:R-:W-:Y:S01]  /*28760*/  IADD3 R16, P0, PT, R55, R50, RZ ;  /* 0x0000003237107210 */ /* 0x000fe20007f1e0ff */
[----:B------:R-:W-:-:S03]  /*28770*/  IMAD.WIDE.U32 R30, R69, R45, R30 ;  /* 0x0000002d451e7225 */ /* 0x000fc600078e001e */
[----:B------:R-:W-:Y:S01]  /*28780*/  IADD3 R11, P2, PT, R11, R16, RZ ;  /* 0x000000100b0b7210 */ /* 0x000fe20007f5e0ff */
[----:B------:R-:W-:Y:S01]  /*28790*/  IMAD.IADD R19, R63, 0x1, R29 ;  /* 0x000000013f137824 */ /* 0x000fe200078e021d */
[----:B------:R-:W-:Y:S01]  /*287a0*/  IADD3.X R51, PT, PT, RZ, RZ, RZ, P0, !PT ;  /* 0x000000ffff337210 */ /* 0x000fe200007fe4ff */
[----:B------:R-:W-:Y:S02]  /*287b0*/  IMAD.X R21, RZ, RZ, RZ, P3 ;  /* 0x000000ffff157224 */ /* 0x000fe400018e06ff */
[----:B------:R-:W-:Y:S01]  /*287c0*/  IMAD.X R50, RZ, RZ, RZ, P1 ;  /* 0x000000ffff327224 */ /* 0x000fe200008e06ff */
[----:B------:R-:W-:Y:S01]  /*287d0*/  IADD3 R14, P1, PT, R15, R18, RZ ;  /* 0x000000120f0e7210 */ /* 0x000fe20007f3e0ff */
[----:B------:R-:W-:Y:S01]  /*287e0*/  IMAD.IADD R31, R61, 0x1, R31 ;  /* 0x000000013d1f7824 */ /* 0x000fe200078e021f */
[----:B------:R-:W-:Y:S01]  /*287f0*/  IADD3 R18, P3, PT, R19, R30, RZ ;  /* 0x0000001e13127210 */ /* 0x000fe20007f7e0ff */
[----:B------:R-:W-:Y:S01]  /*28800*/  IMAD R65, R28, R65, RZ ;  /* 0x000000411c417224 */ /* 0x000fe200078e02ff */
[----:B------:R-:W-:Y:S01]  /*28810*/  IADD3 R50, P4, PT, R50, R11, RZ ;  /* 0x0000000b32327210 */ /* 0x000fe20007f9e0ff */
[----:B------:R-:W-:Y:S01]  /*28820*/  IMAD.MOV.U32 R29, RZ, RZ, RZ ;  /* 0x000000ffff1d7224 */ /* 0x000fe200078e00ff */
[----:B------:R-:W-:Y:S01]  /*28830*/  IADD3.X R19, PT, PT, RZ, RZ, RZ, P3, !PT ;  /* 0x000000ffff137210 */ /* 0x000fe20001ffe4ff */
[----:B------:R-:W-:-:S04]  /*28840*/  IMAD.WIDE.U32 R20, R75, R47, R20 ;  /* 0x0000002f4b147225 */ /* 0x000fc800078e0014 */
[----:B------:R-:W-:Y:S01]  /*28850*/  IMAD.HI.U32 R11, R65, R42, R28 ;  /* 0x0000002a410b7227 */ /* 0x000fe200078e001c */
[----:B------:R-:W-:-:S03]  /*28860*/  IADD3 R28, P0, PT, R31, R20, RZ ;  /* 0x000000141f1c7210 */ /* 0x000fc60007f1e0ff */
[----:B------:R-:W-:Y:S01]  /*28870*/  IMAD.WIDE.U32 R22, R74, R49, R22 ;  /* 0x000000314a167225 */ /* 0x000fe200078e0016 */
[----:B------:R-:W-:-:S03]  /*28880*/  IADD3.X R29, PT, PT, RZ, RZ, RZ, P0, !PT ;  /* 0x000000ffff1d7210 */ /* 0x000fc600007fe4ff */
[----:B------:R-:W-:Y:S02]  /*28890*/  IMAD.IADD R21, R59, 0x1, R21 ;  /* 0x000000013b157824 */ /* 0x000fe400078e0215 */
[----:B------:R-:W-:Y:S02]  /*288a0*/  IMAD.IADD R16, R41, 0x1, R23 ;  /* 0x0000000129107824 */ /* 0x000fe400078e0217 */
[----:B------:R-:W-:Y:S01]  /*288b0*/  IMAD.WIDE.U32 R18, R13, R44, R18 ;  /* 0x0000002c0d127225 */ /* 0x000fe200078e0012 */
[----:B------:R-:W-:-:S03]  /*288c0*/  IADD3 R20, P3, PT, R21, R22, RZ ;  /* 0x0000001615147210 */ /* 0x000fc60007f7e0ff */
[----:B------:R-:W-:Y:S02]  /*288d0*/  IMAD.IADD R11, R64, 0x1, R11 ;  /* 0x00000001400b7824 */ /* 0x000fe400078e020b */
[----:B------:R-:W-:Y:S01]  /*288e0*/  IMAD.X R15, RZ, RZ, RZ, P1 ;  /* 0x000000ffff0f7224 */ /* 0x000fe200008e06ff */
[----:B------:R-:W-:Y:S01]  /*288f0*/  IADD3 R16, P1, PT, R16, R27, RZ ;  /* 0x0000001b10107210 */ /* 0x000fe20007f3e0ff */
[----:B------:R-:W-:Y:S02]  /*28900*/  IMAD.X R21, RZ, RZ, RZ, P3 ;  /* 0x000000ffff157224 */ /* 0x000fe400018e06ff */
[----:B------:R-:W-:Y:S01]  /*28910*/  IMAD.WIDE.U32 R22, R69, R46, R28 ;  /* 0x0000002e45167225 */ /* 0x000fe200078e001c */
[----:B------:R-:W-:-:S03]  /*28920*/  IADD3 R28, P3, PT, R11, R18, RZ ;  /* 0x000000120b1c7210 */ /* 0x000fc60007f7e0ff */
[----:B------:R-:W-:Y:S02]  /*28930*/  IMAD.IADD R27, R62, 0x1, R19 ;  /* 0x000000013e1b7824 */ /* 0x000fe400078e0213 */
[----:B------:R-:W-:Y:S01]  /*28940*/  IMAD.WIDE.U32 R18, R75, R48, R20 ;  /* 0x000000304b127225 */ /* 0x000fe200078e0014 */
[----:B------:R-:W-:Y:S02]  /*28950*/  IADD3 R21, PT, PT, R60, R23, RZ ;  /* 0x000000173c157210 */ /* 0x000fe40007ffe0ff */
[----:B------:R-:W-:Y:S01]  /*28960*/  IADD3 R22, P0, PT, R27, R22, RZ ;  /* 0x000000161b167210 */ /* 0x000fe20007f1e0ff */
[----:B------:R-:W-:Y:S01]  /*28970*/  IMAD.X R29, RZ, RZ, RZ, P3 ;  /* 0x000000ffff1d7224 */ /* 0x000fe200018e06ff */
[----:B------:R-:W-:Y:S01]  /*28980*/  IADD3 R20, P3, PT, R21, R18, RZ ;  /* 0x0000001215147210 */ /* 0x000fe20007f7e0ff */
[----:B------:R-:W-:Y:S01]  /*28990*/  IMAD.IADD R19, R58, 0x1, R19 ;  /* 0x000000013a137824 */ /* 0x000fe200078e0213 */
[----:B------:R-:W-:Y:S01]  /*289a0*/  IADD3.X R23, PT, PT, RZ, RZ, RZ, P0, !PT ;  /* 0x000000ffff177210 */ /* 0x000fe200007fe4ff */
[----:B------:R-:W-:-:S03]  /*289b0*/  IMAD.WIDE.U32 R14, R17, R10, R14 ;  /* 0x0000000a110e7225 */ /* 0x000fc600078e000e */
[----:B------:R-:W-:Y:S01]  /*289c0*/  IADD3 R18, P0, PT, R19, R16, RZ ;  /* 0x0000001013127210 */ /* 0x000fe20007f1e0ff */
[----:B------:R-:W-:-:S04]  /*289d0*/  IMAD.WIDE.U32 R10, R65, R43, R28 ;  /* 0x0000002b410a7225 */ /* 0x000fc800078e001c */
        /* <DEDUP_REMOVED lines=8> */
[----:B------:R-:W-:Y:S02]  /*28a60*/  IMAD.IADD R53, R32, 0x1, R15 ;  /* 0x0000000120357824 */ /* 0x000fe400078e020f */
[----:B------:R-:W-:Y:S01]  /*28a70*/  IMAD.WIDE.U32 R14, R75, R49, R18 ;  /* 0x000000314b0e7225 */ /* 0x000fe200078e0012 */
[----:B------:R-:W-:-:S03]  /*28a80*/  IADD3 R19, PT, PT, R59, R21, RZ ;  /* 0x000000153b137210 */ /* 0x000fc60007ffe0ff */
[----:B------:R-:W-:Y:S01]  /*28a90*/  IMAD.X R51, RZ, RZ, RZ, P2 ;  /* 0x000000ffff337224 */ /* 0x000fe200010e06ff */
[----:B------:R-:W-:Y:S01]  /*28aa0*/  IADD3 R20, P2, PT, R23, R20, RZ ;  /* 0x0000001417147210 */ /* 0x000fe20007f5e0ff */
[----:B------:R-:W-:Y:S01]  /*28ab0*/  IMAD.X R27, RZ, RZ, RZ, P1 ;  /* 0x000000ffff1b7224 */ /* 0x000fe200008e06ff */
[----:B------:R-:W-:Y:S02]  /*28ac0*/  IADD3.X R23, PT, PT, RZ, RZ, RZ, P0, !PT ;  /* 0x000000ffff177210 */ /* 0x000fe400007fe4ff */
[----:B------:R-:W-:Y:S01]  /*28ad0*/  IADD3 R18, P1, PT, R19, R14, RZ ;  /* 0x0000000e13127210 */ /* 0x000fe20007f3e0ff */
[----:B------:R-:W-:Y:S01]  /*28ae0*/  IMAD.X R21, RZ, RZ, RZ, P2 ;  /* 0x000000ffff157224 */ /* 0x000fe200010e06ff */
[----:B------:R-:W-:Y:S02]  /*28af0*/  IADD3 R51, P0, PT, R51, R16, RZ ;  /* 0x0000001033337210 */ /* 0x000fe40007f1e0ff */
[----:B------:R-:W-:Y:S01]  /*28b00*/  IADD3 R16, PT, PT, R41, R15, RZ ;  /* 0x0000000f29107210 */ /* 0x000fe20007ffe0ff */
[----:B------:R-:W-:-:S04]  /*28b10*/  IMAD.WIDE.U32 R14, R65, R44, R22 ;  /* 0x0000002c410e7225 */ /* 0x000fc800078e0016 */
[----:B------:R-:W-:Y:S01]  /*28b20*/  IMAD.X R19, RZ, RZ, RZ, P1 ;  /* 0x000000ffff137224 */ /* 0x000fe200008e06ff */
[----:B------:R-:W-:Y:S01]  /*28b30*/  IADD3 R27, P1, PT, R27, R50, RZ ;  /* 0x000000321b1b7210 */ /* 0x000fe20007f3e0ff */
[----:B------:R-:W-:-:S03]  /*28b40*/  IMAD.WIDE.U32 R20, R13, R46, R20 ;  /* 0x0000002e0d147225 */ /* 0x000fc600078e0014 */
[----:B------:R-:W-:Y:S01]  /*28b50*/  IADD3 R23, P2, PT, R16, R27, RZ ;  /* 0x0000001b10177210 */ /* 0x000fe20007f5e0ff */
[----:B------:R-:W-:Y:S02]  /*28b60*/  IMAD.IADD R62, R62, 0x1, R15 ;  /* 0x000000013e3e7824 */ /* 0x000fe400078e020f */
[----:B------:R-:W-:-:S03]  /*28b70*/  IMAD.WIDE.U32 R18, R69, R48, R18 ;  /* 0x0000003045127225 */ /* 0x000fc600078e0012 */
[----:B------:R-:W-:Y:S01]  /*28b80*/  IADD3 R30, P5, PT, R62, R20, RZ ;  /* 0x000000143e1e7210 */ /* 0x000fe20007fbe0ff */
[----:B------:R-:W-:Y:S01]  /*28b90*/  IMAD.IADD R29, R60, 0x1, R21 ;  /* 0x000000013c1d7824 */ /* 0x000fe200078e0215 */
[----:B------:R-:W-:Y:S01]  /*28ba0*/  IADD3 R22, PT, PT, R58, R19, RZ ;  /* 0x000000133a167210 */ /* 0x000fe20007ffe0ff */
[----:B------:R-:W-:Y:S01]  /*28bb0*/  IMAD.X R16, RZ, RZ, RZ, P1 ;  /* 0x000000ffff107224 */ /* 0x000fe200008e06ff */
[----:B------:R-:W-:Y:S02]  /*28bc0*/  IADD3.X R31, PT, PT, RZ, RZ, RZ, P5, !PT ;  /* 0x000000ffff1f7210 */ /* 0x000fe40002ffe4ff */
[----:B------:R-:W-:Y:S01]  /*28bd0*/  IADD3 R28, P6, PT, R29, R18, RZ ;  /* 0x000000121d1c7210 */ /* 0x000fe20007fde0ff */
[----:B------:R-:W-:Y:S01]  /*28be0*/  IMAD.X R18, RZ, RZ, RZ, P4 ;  /* 0x000000ffff127224 */ /* 0x000fe200020e06ff */
[----:B------:R-:W-:-:S03]  /*28bf0*/  IADD3 R22, P4, PT, R22, R23, RZ ;  /* 0x0000001716167210 */ /* 0x000fc60007f9e0ff */
[----:B------:R-:W-:Y:S01]  /*28c00*/  IMAD.X R29, RZ, RZ, RZ, P6 ;  /* 0x000000ffff1d7224 */ /* 0x000fe200030e06ff */
[----:B------:R-:W-:Y:S01]  /*28c10*/  IADD3 R104, P1, P6, R25, -R104, -R4 ;  /* 0x8000006819687210 */ /* 0x000fe20007e3e804 */
[----:B------:R-:W-:Y:S01]  /*28c20*/  IMAD.X R23, RZ, RZ, RZ, P4 ;  /* 0x000000ffff177224 */ /* 0x000fe200020e06ff */
[----:B------:R-:W-:Y:S01]  /*28c30*/  IADD3 R25, P5, PT, R18, R51, RZ ;  /* 0x0000003312197210 */ /* 0x000fe20007fbe0ff */
[----:B------:R-:W-:Y:S01]  /*28c40*/  IMAD.WIDE.U32 R18, R65, R45, R30 ;  /* 0x0000002d41127225 */ /* 0x000fe200078e001e */
[----:B------:R-:W-:Y:S02]  /*28c50*/  IADD3 R20, P4, PT, R53, R12, RZ ;  /* 0x0000000c35147210 */ /* 0x000fe40007f9e0ff */
[----:B------:R-:W-:Y:S01]  /*28c60*/  IADD3.X R105, PT, PT, RZ, -0x1, R82, P1, P6 ;  /* 0xffffffffff697810 */ /* 0x000fe20000fec452 */
[----:B------:R-:W-:Y:S01]  /*28c70*/  IMAD.WIDE.U32 R28, R13, R47, R28 ;  /* 0x0000002f0d1c7225 */ /* 0x000fe200078e001c */
[----:B------:R-:W-:Y:S02]  /*28c80*/  IADD3 R61, PT, PT, R61, R19, RZ ;  /* 0x000000133d3d7210 */ /* 0x000fe40007ffe0ff */
[----:B------:R-:W-:Y:S01]  /*28c90*/  SHF.R.U32.HI R105, RZ, 0x1f, R105 ;  /* 0x0000001fff697819 */ /* 0x000fe20000011669 */
[----:B------:R-:W-:Y:S01]  /*28ca0*/  IMAD.WIDE.U32 R22, R69, R49, R22 ;  /* 0x0000003145167225 */ /* 0x000fe200078e0016 */
[----:B------:R-:W-:-:S02]  /*28cb0*/  IADD3 R30, P6, PT, R61, R28, RZ ;  /* 0x0000001c3d1e7210 */ /* 0x000fc40007fde0ff */
[----:B------:R-:W-:Y:S01]  /*28cc0*/  IADD3 R25, P1, PT, R16, R25, RZ ;  /* 0x0000001910197210 */ /* 0x000fe20007f3e0ff */
[----:B------:R-:W-:Y:S01]  /*28cd0*/  IMAD.IADD R29, R59, 0x1, R29 ;  /* 0x000000013b1d7824 */ /* 0x000fe200078e021d */
[----:B------:R-:W-:Y:S01]  /*28ce0*/  IADD3.X R4, PT, PT, RZ, RZ, RZ, P2, !PT ;  /* 0x000000ffff047210 */ /* 0x000fe200017fe4ff */
[----:B------:R-:W-:Y:S01]  /*28cf0*/  IMAD.X R21, RZ, RZ, RZ, P4 ;  /* 0x000000ffff157224 */ /* 0x000fe200020e06ff */
[----:B------:R-:W-:Y:S01]  /*28d00*/  IADD3 R27, PT, PT, R41, R23, RZ ;  /* 0x00000017291b7210 */ /* 0x000fe20007ffe0ff */
[----:B------:R-:W-:Y:S01]  /*28d10*/  IMAD.X R31, RZ, RZ, RZ, P6 ;  /* 0x000000ffff1f7224 */ /* 0x000fe200030e06ff */
[----:B------:R-:W-:Y:S01]  /*28d20*/  IADD3 R28, P4, PT, R29, R22, RZ ;  /* 0x000000161d1c7210 */ /* 0x000fe20007f9e0ff */
[----:B------:R-:W-:Y:S01]  /*28d30*/  IMAD.WIDE.U32 R20, R17, R9, R20 ;  /* 0x0000000911147225 */ /* 0x000fe200078e0014 */
[----:B------:R-:W-:Y:S02]  /*28d40*/  IADD3 R105, P2, P6, R8, -R105, -R5 ;  /* 0x8000006908697210 */ /* 0x000fe40007e5e805 */
[----:B------:R-:W-:Y:S01]  /*28d50*/  IADD3.X R17, PT, PT, RZ, RZ, RZ, P3, !PT ;  /* 0x000000ffff117210 */ /* 0x000fe20001ffe4ff */
[----:B------:R-:W-:Y:S01]  /*28d60*/  IMAD.X R29, RZ, RZ, RZ, P4 ;  /* 0x000000ffff1d7224 */ /* 0x000fe200020e06ff */
[----:B------:R-:W-:Y:S01]  /*28d70*/  IADD3 R8, P4, PT, R4, R25, RZ ;  /* 0x0000001904087210 */ /* 0x000fe20007f9e0ff */
[----:B------:R-:W-:-:S04]  /*28d80*/  IMAD.WIDE.U32 R4, R65, R46, R30 ;  /* 0x0000002e41047225 */ /* 0x000fc800078e001e */
[----:B------:R-:W-:Y:S01]  /*28d90*/  IMAD.WIDE.U32 R22, R13, R48, R28 ;  /* 0x000000300d167225 */ /* 0x000fe200078e001c */
[----:B------:R-:W-:Y:S02]  /*28da0*/  IADD3.X R28, PT, PT, RZ, -0x1, R82, P2, P6 ;  /* 0xffffffffff1c7810 */ /* 0x000fe400017ec452 */
[----:B------:R-:W-:Y:S01]  /*28db0*/  IADD3 R27, P2, PT, R27, R8, RZ ;  /* 0x000000081b1b7210 */ /* 0x000fe20007f5e0ff */
[----:B------:R-:W-:Y:S02]  /*28dc0*/  IMAD.IADD R25, R60, 0x1, R5 ;  /* 0x000000013c197824 */ /* 0x000fe400078e0205 */
[----:B------:R-:W-:Y:S01]  /*28dd0*/  IMAD.IADD R16, R58, 0x1, R23 ;  /* 0x000000013a107824 */ /* 0x000fe200078e0217 */
[----:B------:R-:W-:Y:S01]  /*28de0*/  SHF.R.U32.HI R23, RZ, 0x1f, R28 ;  /* 0x0000001fff177819 */ /* 0x000fe2000001161c */
[----:B------:R-:W-:Y:S01]  /*28df0*/  IMAD.X R12, RZ, RZ, RZ, P0 ;  /* 0x000000ffff0c7224 */ /* 0x000fe200000e06ff */
[----:B------:R-:W-:Y:S01]  /*28e00*/  IADD3 R8, P6, PT, R25, R22, RZ ;  /* 0x0000001619087210 */ /* 0x000fe20007fde0ff */
[----:B------:R-:W-:Y:S01]  /*28e10*/  IMAD.X R29, RZ, RZ, RZ, P5 ;  /* 0x000000ffff1d7224 */ /* 0x000fe200028e06ff */
[----:B------:R-:W-:Y:S01]  /*28e20*/  IADD3 R17, P0, PT, R17, R20, RZ ;  /* 0x0000001411117210 */ /* 0x000fe20007f1e0ff */
[----:B------:R-:W-:Y:S01]  /*28e30*/  IMAD.X R20, RZ, RZ, RZ, P1 ;  /* 0x000000ffff147224 */ /* 0x000fe200008e06ff */
[----:B------:R-:W-:-:S02]  /*28e40*/  IADD3 R16, P3, PT, R16, R27, RZ ;  /* 0x0000001b10107210 */ /* 0x000fc40007f7e0ff */
[----:B------:R-:W-:Y:S02]  /*28e50*/  IADD3.X R9, PT, PT, RZ, RZ, RZ, P6, !PT ;  /* 0x000000ffff097210 */ /* 0x000fe400037fe4ff */
[----:B------:R-:W-:Y:S01]  /*28e60*/  IADD3 R12, P5, PT, R12, R17, RZ ;  /* 0x000000110c0c7210 */ /* 0x000fe20007fbe0ff */
[----:B------:R-:W-:Y:S01]  /*28e70*/  IMAD.X R17, RZ, RZ, RZ, P3 ;  /* 0x000000ffff117224 */ /* 0x000fe200018e06ff */
[----:B------:R-:W-:Y:S01]  /*28e80*/  IADD3 R106, P1, P6, R26, -R23, -R6 ;  /* 0x800000171a6a7210 */ /* 0x000fe20007e3e806 */
[----:B------:R-:W-:Y:S01]  /*28e90*/  IMAD.WIDE.U32 R8, R65, R47, R8 ;  /* 0x0000002f41087225 */ /* 0x000fe200078e0008 */
[----:B------:R-:W-:Y:S02]  /*28ea0*/  IADD3 R29, P3, PT, R29, R12, RZ ;  /* 0x0000000c1d1d7210 */ /* 0x000fe40007f7e0ff */
[----:B------:R-:W-:Y:S01]  /*28eb0*/  IADD3.X R27, PT, PT, RZ, RZ, RZ, P4, !PT ;  /* 0x000000ffff1b7210 */ /* 0x000fe200027fe4ff */
[----:B------:R-:W-:Y:S01]  /*28ec0*/  IMAD.WIDE.U32 R12, R13, R49, R16 ;  /* 0x000000310d0c7225 */ /* 0x000fe200078e0010 */
[----:B------:R-:W-:-:S02]  /*28ed0*/  IADD3 R6, P4, PT, R20, R29, RZ ;  /* 0x0000001d14067210 */ /* 0x000fc40007f9e0ff */
[----:B------:R-:W-:Y:S01]  /*28ee0*/  IADD3.X R22, PT, PT, RZ, -0x1, R82, P1, P6 ;  /* 0xffffffffff167810 */ /* 0x000fe20000fec452 */
[----:B------:R-:W-:Y:S01]  /*28ef0*/  IMAD.IADD R23, R59, 0x1, R9 ;  /* 0x000000013b177824 */ /* 0x000fe200078e0209 */
[----:B------:R-:W-:Y:S01]  /*28f00*/  IADD3 R27, P1, PT, R27, R6, RZ ;  /* 0x000000061b1b7210 */ /* 0x000fe20007f3e0ff */
[----:B------:R-:W-:Y:S01]  /*28f10*/  IMAD.X R6, RZ, RZ, RZ, P2 ;  /* 0x000000ffff067224 */ /* 0x000fe200010e06ff */
[----:B------:R-:W-:Y:S01]  /*28f20*/  SHF.R.U32.HI R22, RZ, 0x1f, R22 ;  /* 0x0000001fff167819 */ /* 0x000fe20000011616 */
[----:B------:R-:W-:Y:S01]  /*28f30*/  IMAD.IADD R20, R24, 0x1, R21 ;  /* 0x0000000118147824 */ /* 0x000fe200078e0215 */
[----:B------:R-:W-:Y:S02]  /*28f40*/  IADD3 R16, P6, PT, R23, R12, RZ ;  /* 0x0000000c17107210 */ /* 0x000fe40007fde0ff */
[----:B------:R-:W-:Y:S01]  /*28f50*/  IADD3 R21, P2, PT, R6, R27, RZ ;  /* 0x0000001b06157210 */ /* 0x000fe20007f5e0ff */
[----:B------:R-:W-:Y:S01]  /*28f60*/  IMAD.IADD R6, R41, 0x1, R13 ;  /* 0x0000000129067824 */ /* 0x000fe200078e020d */
[----:B------:R-:W-:-:S03]  /*28f70*/  IADD3.X R17, PT, PT, RZ, RZ, RZ, P6, !PT ;  /* 0x000000ffff117210 */ /* 0x000fc600037fe4ff */
[----:B------:R-:W-:Y:S01]  /*28f80*/  IMAD.WIDE.U32 R12, R65, R48, R16 ;  /* 0x00000030410c7225 */ /* 0x000fe200078e0010 */
[----:B------:R-:W-:Y:S02]  /*28f90*/  IADD3.X R17, PT, PT, RZ, RZ, RZ, P0, !PT ;  /* 0x000000ffff117210 */ /* 0x000fe400007fe4ff */
[----:B------:R-:W-:Y:S01]  /*28fa0*/  IADD3 R107, P0, P6, R7, -R22, -R107 ;  /* 0x80000016076b7210 */ /* 0x000fe20007e1e86b */
[----:B------:R-:W-:Y:S01]  /*28fb0*/  IMAD.X R16, RZ, RZ, RZ, P5 ;  /* 0x000000ffff107224 */ /* 0x000fe200028e06ff */
[----:B------:R-:W-:Y:S01]  /*28fc0*/  IADD3 R6, P5, PT, R6, R21, RZ ;  /* 0x0000001506067210 */ /* 0x000fe20007fbe0ff */
[----:B------:R-:W-:Y:S01]  /*28fd0*/  IMAD.IADD R21, R58, 0x1, R13 ;  /* 0x000000013a157824 */ /* 0x000fe200078e020d */
[----:B------:R-:W-:Y:S02]  /*28fe0*/  IADD3.X R22, PT, PT, RZ, -0x1, R82, P0, P6 ;  /* 0xffffffffff167810 */ /* 0x000fe400007ec452 */
[----:B------:R-:W-:Y:S02]  /*28ff0*/  ISETP.GT.U32.AND P0, PT, R107, -0x1, PT ;  /* 0xffffffff6b00780c */ /* 0x000fe40003f04070 */
[----:B------:R-:W-:-:S02]  /*29000*/  IADD3 R6, P6, PT, R21, R6, RZ ;  /* 0x0000000615067210 */ /* 0x000fc40007fde0ff */
[----:B------:R-:W-:Y:S02]  /*29010*/  ISETP.GT.AND.EX P0, PT, R22, -0x1, PT, P0 ;  /* 0xffffffff1600780c */ /* 0x000fe40003f04300 */
        /* <DEDUP_REMOVED lines=10> */
[----:B------:R-:W-:Y:S01]  /*290c0*/  IADD3 R41, PT, PT, R41, R7, RZ ;  /* 0x0000000729297210 */ /* 0x000fe20007ffe0ff */
[----:B------:R-:W-:Y:S06]  /*290d0*/  @P0 BRA `(.L_x_77) ;  /* 0x0000000000400947 */ /* 0x000fec0003800000 */
        /* <DEDUP_REMOVED lines=16> */
.L_x_77:
[----:B------:R-:W-:Y:S01]  /*291e0*/  IADD3 R16, PT, PT, R41, R16, R17 ;  /* 0x0000001029107210 */ /* 0x000fe20007ffe011 */
[----:B------:R-:W-:Y:S01]  /*291f0*/  IMAD.MOV.U32 R101, RZ, RZ, R0 ;  /* 0x000000ffff657224 */ /* 0x000fe200078e0000 */
[----:B------:R-:W-:Y:S01]  /*29200*/  MOV R102, R2 ;  /* 0x0000000200667202 */ /* 0x000fe20000000f00 */
[----:B------:R-:W-:Y:S01]  /*29210*/  IMAD.MOV.U32 R103, RZ, RZ, R3 ;  /* 0x000000ffff677224 */ /* 0x000fe200078e0003 */
[----:B------:R-:W-:Y:S01]  /*29220*/  ISETP.GT.U32.AND P0, PT, R16, R49, PT ;  /* 0x000000311000720c */ /* 0x000fe20003f04070 */
[----:B------:R-:W-:Y:S01]  /*29230*/  IMAD.MOV.U32 R27, RZ, RZ, R14 ;  /* 0x000000ffff1b7224 */ /* 0x000fe200078e000e */
[----:B------:R-:W-:Y:S01]  /*29240*/  MOV R26, R18 ;  /* 0x00000012001a7202 */ /* 0x000fe20000000f00 */
[----:B------:R-:W-:Y:S01]  /*29250*/  IMAD.MOV.U32 R24, RZ, RZ, R4 ;  /* 0x000000ffff187224 */ /* 0x000fe200078e0004 */
[----:B------:R-:W-:Y:S01]  /*29260*/  MOV R20, R12 ;  /* 0x0000000c00147202 */ /* 0x000fe20000000f00 */
[----:B------:R-:W-:Y:S02]  /*29270*/  IMAD.MOV.U32 R22, RZ, RZ, R8 ;  /* 0x000000ffff167224 */ /* 0x000fe400078e0008 */
[----:B------:R-:W-:-:S06]  /*29280*/  IMAD.MOV.U32 R17, RZ, RZ, R6 ;  /* 0x000000ffff117224 */ /* 0x000fcc00078e0006 */
[----:B------:R-:W-:Y:S05]  /*29290*/  @P0 BRA `(.L_x_78) ;  /* 0x00000000006c0947 */ /* 0x000fea0003800000 */
[----:B------:R-:W-:Y:S01]  /*292a0*/  ISETP.GE.U32.AND P0, PT, R16, R49, PT ;  /* 0x000000311000720c */ /* 0x000fe20003f06070 */
[----:B------:R-:W-:Y:S01]  /*292b0*/  IMAD.MOV.U32 R2, RZ, RZ, R41 ;  /* 0x000000ffff027224 */ /* 0x000fe200078e0029 */
[----:B------:R-:W-:-:S11]  /*292c0*/  MOV R3, R10 ;  /* 0x0000000a00037202 */ /* 0x000fd60000000f00 */
        /* <DEDUP_REMOVED lines=24> */
.L_x_78:
        /* <DEDUP_REMOVED lines=22> */
.L_x_79:
[----:B------:R-:W-:Y:S01]  /*295b0*/  SHF.L.U64.HI R10, R17, 0x1, R2 ;  /* 0x00000001110a7819 */ /* 0x000fe20000010202 */
[----:B------:R-:W-:Y:S01]  /*295c0*/  IMAD.MOV.U32 R11, RZ, RZ, RZ ;  /* 0x000000ffff0b7224 */ /* 0x000fe200078e00ff */
[C---:B------:R-:W-:Y:S01]  /*295d0*/  SHF.L.U64.HI R5, R27.reuse, 0x1, R62 ;  /* 0x000000011b057819 */ /* 0x040fe2000001023e */
[----:B------:R-:W-:Y:S01]  /*295e0*/  IMAD.SHL.U32 R7, R27, 0x2, RZ ;  /* 0x000000021b077824 */ /* 0x000fe200078e00ff */
[----:B------:R-:W-:Y:S01]  /*295f0*/  LOP3.LUT R10, R10, 0x1, RZ, 0xc0, !PT ;  /* 0x000000010a0a7812 */ /* 0x000fe200078ec0ff */
[----:B------:R-:W-:Y:S01]  /*29600*/  IMAD.SHL.U32 R6, R24, 0x2, RZ ;  /* 0x0000000218067824 */ /* 0x000fe200078e00ff */
[----:B------:R-:W-:Y:S02]  /*29610*/  SHF.R.U32.HI R0, RZ, 0x1f, R3 ;  /* 0x0000001fff007819 */ /* 0x000fe40000011603 */
[----:B------:R-:W-:Y:S01]  /*29620*/  SHF.L.U32 R2, R26, 0x1, RZ ;  /* 0x000000011a027819 */ /* 0x000fe200000006ff */
[----:B------:R-:W-:Y:S01]  /*29630*/  IMAD.WIDE.U32 R10, R16, 0x2, R10 ;  /* 0x00000002100a7825 */ /* 0x000fe200078e000a */
[----:B------:R-:W-:-:S02]  /*29640*/  LOP3.LUT R5, R5, 0x1, RZ, 0xc0, !PT ;  /* 0x0000000105057812 */ /* 0x000fc400078ec0ff */
[----:B------:R-:W-:Y:S01]  /*29650*/  LOP3.LUT R12, R0, 0xfffffffe, R7, 0xf8, !PT ;  /* 0xfffffffe000c7812 */ /* 0x000fe200078ef807 */
[----:B------:R-:W-:Y:S01]  /*29660*/  IMAD.SHL.U32 R0, R17, 0x2, RZ ;  /* 0x0000000211007824 */ /* 0x000fe200078e00ff */
[C---:B------:R-:W-:Y:S02]  /*29670*/  ISETP.LE.U32.AND P0, PT, R10.reuse, R49, PT ;  /* 0x000000310a00720c */ /* 0x040fe40003f03070 */
[----:B------:R-:W-:Y:S02]  /*29680*/  ISETP.GT.U32.AND P1, PT, R10, -0x1, PT ;  /* 0xffffffff0a00780c */ /* 0x000fe40003f24070 */
[----:B------:R-:W-:Y:S02]  /*29690*/  SHF.L.U64.HI R9, R24, 0x1, R25 ;  /* 0x0000000118097819 */ /* 0x000fe40000010219 */
[----:B------:R-:W-:Y:S02]  /*296a0*/  ISETP.GT.U32.OR.EX P0, PT, R11, RZ, !P0, P1 ;  /* 0x000000ff0b00720c */ /* 0x000fe40004704510 */
[----:B------:R-:W-:Y:S01]  /*296b0*/  LOP3.LUT R14, R5, 0xfffffffe, R2, 0xf8, !PT ;  /* 0xfffffffe050e7812 */ /* 0x000fe200078ef802 */
[----:B------:R-:W-:Y:S01]  /*296c0*/  IMAD.SHL.U32 R2, R20, 0x2, RZ ;  /* 0x0000000214027824 */ /* 0x000fe200078e00ff */
[----:B------:R-:W-:-:S02]  /*296d0*/  SHF.L.U64.HI R7, R22, 0x1, R23 ;  /* 0x0000000116077819 */ /* 0x000fc40000010217 */
[----:B------:R-:W-:Y:S02]  /*296e0*/  SHF.L.U64.HI R13, R26, 0x1, R61 ;  /* 0x000000011a0d7819 */ /* 0x000fe4000001023d */
[----:B------:R-:W-:Y:S02]  /*296f0*/  SHF.L.U64.HI R5, R20, 0x1, R21 ;  /* 0x0000000114057819 */ /* 0x000fe40000010215 */
[----:B------:R-:W-:Y:S02]  /*29700*/  SHF.L.U32 R4, R22, 0x1, RZ ;  /* 0x0000000116047819 */ /* 0x000fe400000006ff */
[----:B------:R-:W-:Y:S02]  /*29710*/  LOP3.LUT R9, R9, 0x1, RZ, 0xc0, !PT ;  /* 0x0000000109097812 */ /* 0x000fe400078ec0ff */
[----:B------:R-:W-:Y:S02]  /*29720*/  LOP3.LUT R7, R7, 0x1, RZ, 0xc0, !PT ;  /* 0x0000000107077812 */ /* 0x000fe400078ec0ff */
[----:B------:R-:W-:-:S02]  /*29730*/  LOP3.LUT R13, R13, 0x1, RZ, 0xc0, !PT ;  /* 0x000000010d0d7812 */ /* 0x000fc400078ec0ff */
[----:B------:R-:W-:Y:S02]  /*29740*/  LOP3.LUT R5, R5, 0x1, RZ, 0xc0, !PT ;  /* 0x0000000105057812 */ /* 0x000fe400078ec0ff */
[----:B------:R-:W-:Y:S02]  /*29750*/  LOP3.LUT R4, R9, 0xfffffffe, R4, 0xf8, !PT ;  /* 0xfffffffe09047812 */ /* 0x000fe400078ef804 */
[----:B------:R-:W-:Y:S02]  /*29760*/  LOP3.LUT R9, R7, 0xfffffffe, R2, 0xf8, !PT ;  /* 0xfffffffe07097812 */ /* 0x000fe400078ef802 */
[----:B------:R-:W-:Y:S02]  /*29770*/  LOP3.LUT R13, R13, 0xfffffffe, R6, 0xf8, !PT ;  /* 0xfffffffe0d0d7812 */ /* 0x000fe400078ef806 */
[----:B------:R-:W-:Y:S02]  /*29780*/  LOP3.LUT R2, R5, 0xfffffffe, R0, 0xf8, !PT ;  /* 0xfffffffe05027812 */ /* 0x000fe400078ef800 */
[----:B------:R-:W-:Y:S01]  /*29790*/  SHF.L.U32 R8, R3, 0x1, RZ ;  /* 0x0000000103087819 */ /* 0x000fe200000006ff */
[----:B------:R-:W-:Y:S06]  /*297a0*/  @P0 BRA `(.L_x_80) ;  /* 0x00000000007c0947 */ /* 0x000fec0003800000 */
[----:B------:R-:W-:Y:S01]  /*297b0*/  IMAD.MOV.U32 R0, RZ, RZ, R10 ;  /* 0x000000ffff007224 */ /* 0x000fe200078e000a */
[----:B------:R-:W-:Y:S01]  /*297c0*/  UMOV UR4, URZ ;  /* 0x000000ff00047c82 */ /* 0x000fe20008000000 */
[----:B------:R-:W-:Y:S01]  /*297d0*/  IMAD.MOV.U32 R7, RZ, RZ, R12 ;  /* 0x000000ffff077224 */ /* 0x000fe200078e000c */
[----:B------:R-:W-:Y:S01]  /*297e0*/  MOV R6, R14 ;  /* 0x0000000e00067202 */ /* 0x000fe20000000f00 */
[----:B------:R-:W-:Y:S01]  /*297f0*/  IMAD.MOV.U32 R5, RZ, RZ, R13 ;  /* 0x000000ffff057224 */ /* 0x000fe200078e000d */
        /* <DEDUP_REMOVED lines=26> */
.L_x_80:
[----:B------:R-:W-:Y:S01]  /*299a0*/  IADD3 R8, P0, PT, R8, -R42, RZ ;  /* 0x8000002a08087210 */ /* 0x000fe20007f1e0ff */
[----:B------:R-:W-:-:S03]  /*299b0*/  UMOV UR4, URZ ;  /* 0x000000ff00047c82 */ /* 0x000fc60008000000 */
        /* <DEDUP_REMOVED lines=20> */
[----:B------:R-:W-:Y:S01]  /*29b00*/  IADD3 R0, PT, PT, R10, -R0, -R49 ;  /* 0x800000000a007210 */ /* 0x000fe20007ffe831 */
[----:B------:R-:W-:Y:S06]  /*29b10*/  BRA `(.L_x_28) ;  /* 0x0000015c00247947 */ /* 0x000fec0003800000 */
.L_x_47:
[C---:B------:R-:W-:Y:S01]  /*29b20*/  SHF.L.U64.HI R19, R85.reuse, 0x1, R138 ;  /* 0x0000000155137819 */ /* 0x040fe2000001028a */
[----:B------:R-:W-:Y:S01]  /*29b30*/  IMAD.SHL.U32 R18, R96, 0x2, RZ ;  /* 0x0000000260127824 */ /* 0x000fe200078e00ff */
[----:B------:R-:W-:Y:S01]  /*29b40*/  SHF.L.U64.HI R21, R88, 0x1, R135 ;  /* 0x0000000158157819 */ /* 0x000fe20000010287 */
[----:B------:R-:W-:Y:S01]  /*29b50*/  IMAD.SHL.U32 R20, R85, 0x2, RZ ;  /* 0x0000000255147824 */ /* 0x000fe200078e00ff */
[----:B------:R-:W-:Y:S02]  /*29b60*/  LOP3.LUT R19, R19, 0x1, RZ, 0xc0, !PT ;  /* 0x0000000113137812 */ /* 0x000fe400078ec0ff */
[----:B------:R-:W-:Y:S02]  /*29b70*/  SHF.R.U32.HI R17, RZ, 0x1f, R89 ;  /* 0x0000001fff117819 */ /* 0x000fe40000011659 */
[----:B------:R-:W-:Y:S01]  /*29b80*/  LOP3.LUT R138, R19, 0xfffffffe, R18, 0xf8, !PT ;  /* 0xfffffffe138a7812 */ /* 0x000fe200078ef812 */
[----:B------:R-:W-:Y:S01]  /*29b90*/  HFMA2 R19, -RZ, RZ, 0, 0 ;  /* 0x00000000ff137431 */ /* 0x000fe200000001ff */
[----:B------:R-:W-:-:S02]  /*29ba0*/  SHF.L.U64.HI R18, R115, 0x1, R134 ;  /* 0x0000000173127819 */ /* 0x000fc40000010286 */
[----:B------:R-:W-:Y:S02]  /*29bb0*/  SHF.L.U32 R22, R88, 0x1, RZ ;  /* 0x0000000158167819 */ /* 0x000fe400000006ff */
[----:B------:R-:W-:Y:S02]  /*29bc0*/  LOP3.LUT R18, R18, 0x1, RZ, 0xc0, !PT ;  /* 0x0000000112127812 */ /* 0x000fe400078ec0ff */
[----:B------:R-:W-:Y:S02]  /*29bd0*/  SHF.L.U64.HI R24, R96, 0x1, R133 ;  /* 0x0000000160187819 */ /* 0x000fe40000010285 */
[----:B------:R-:W-:Y:S01]  /*29be0*/  LOP3.LUT R21, R21, 0x1, RZ, 0xc0, !PT ;  /* 0x0000000115157812 */ /* 0x000fe200078ec0ff */
[----:B------:R-:W-:Y:S01]  /*29bf0*/  IMAD.WIDE.U32 R18, R116, 0x2, R18 ;  /* 0x0000000274127825 */ /* 0x000fe200078e0012 */
[----:B------:R-:W-:Y:S02]  /*29c00*/  LOP3.LUT R26, R17, 0xfffffffe, R22, 0xf8, !PT ;  /* 0xfffffffe111a7812 */ /* 0x000fe400078ef816 */
[----:B------:R-:W-:Y:S01]  /*29c10*/  LOP3.LUT R24, R24, 0x1, RZ, 0xc0, !PT ;  /* 0x0000000118187812 */ /* 0x000fe200078ec0ff */
[----:B------:R-:W-:Y:S01]  /*29c20*/  IMAD.SHL.U32 R17, R97, 0x2, RZ ;  /* 0x0000000261117824 */ /* 0x000fe200078e00ff */
[C---:B------:R-:W-:Y:S01]  /*29c30*/  ISETP.LE.U32.AND P0, PT, R18.reuse, R49, PT ;  /* 0x000000311200720c */ /* 0x040fe20003f03070 */
[----:B------:R-:W-:Y:S01]  /*29c40*/  IMAD.MOV.U32 R31, RZ, RZ, R18 ;  /* 0x000000ffff1f7224 */ /* 0x000fe200078e0012 */
[----:B------:R-:W-:-:S02]  /*29c50*/  ISETP.GT.U32.AND P1, PT, R18, -0x1, PT ;  /* 0xffffffff1200780c */ /* 0x000fc40003f24070 */
[----:B------:R-:W-:Y:S01]  /*29c60*/  LOP3.LUT R140, R21, 0xfffffffe, R20, 0xf8, !PT ;  /* 0xfffffffe158c7812 */ /* 0x000fe200078ef814 */
[C---:B------:R-:W-:Y:S01]  /*29c70*/  IMAD.SHL.U32 R21, R114.reuse, 0x2, RZ ;  /* 0x0000000272157824 */ /* 0x040fe200078e00ff */
[----:B------:R-:W-:Y:S02]  /*29c80*/  ISETP.GT.U32.OR.EX P0, PT, R19, RZ, !P0, P1 ;  /* 0x000000ff1300720c */ /* 0x000fe40004704510 */
[----:B------:R-:W-:Y:S02]  /*29c90*/  SHF.L.U64.HI R20, R114, 0x1, R81 ;  /* 0x0000000172147819 */ /* 0x000fe40000010251 */
[----:B------:R-:W-:Y:S02]  /*29ca0*/  SHF.L.U64.HI R22, R97, 0x1, R136 ;  /* 0x0000000161167819 */ /* 0x000fe40000010288 */
[----:B------:R-:W-:Y:S01]  /*29cb0*/  LOP3.LUT R131, R24, 0xfffffffe, R17, 0xf8, !PT ;  /* 0xfffffffe18837812 */ /* 0x000fe200078ef811 */
[----:B------:R-:W-:Y:S01]  /*29cc0*/  IMAD.SHL.U32 R17, R115, 0x2, RZ ;  /* 0x0000000273117824 */ /* 0x000fe200078e00ff */
[----:B------:R-:W-:-:S02]  /*29cd0*/  LOP3.LUT R20, R20, 0x1, RZ, 0xc0, !PT ;  /* 0x0000000114147812 */ /* 0x000fc400078ec0ff */
[----:B------:R-:W-:Y:S02]  /*29ce0*/  LOP3.LUT R22, R22, 0x1, RZ, 0xc0, !PT ;  /* 0x0000000116167812 */ /* 0x000fe400078ec0ff */
[----:B------:R-:W-:Y:S01]  /*29cf0*/  LOP3.LUT R135, R20, 0xfffffffe, R17, 0xf8, !PT ;  /* 0xfffffffe14877812 */ /* 0x000fe200078ef811 */
[----:B------:R-:W-:Y:S01]  /*29d00*/  IMAD.SHL.U32 R17, R89, 0x2, RZ ;  /* 0x0000000259117824 */ /* 0x000fe200078e00ff */
        /* <DEDUP_REMOVED lines=28> */
.L_x_81:
        /* <DEDUP_REMOVED lines=22> */
.L_x_82:
[----:B------:R-:W-:-:S04]  /*2a030*/  IMAD.WIDE.U32 R142, R17, R17, RZ ;  /* 0x00000011118e7225 */ /* 0x000fc800078e00ff */
[----:B------:R-:W-:Y:S01]  /*2a040*/  HFMA2 R32, -RZ, RZ, 0, 0 ;  /* 0x00000000ff207431 */ /* 0x000fe200000001ff */
[----:B------:R-:W-:Y:S01]  /*2a050*/  CS2R R132, SRZ ;  /* 0x0000000000847805 */ /* 0x000fe2000001ff00 */
[----:B------:R-:W-:Y:S01]  /*2a060*/  IMAD.MOV.U32 R19, RZ, RZ, RZ ;  /* 0x000000ffff137224 */ /* 0x000fe200078e00ff */
[----:B------:R-:W-:Y:S01]  /*2a070*/  MOV R18, R143 ;  /* 0x0000008f00127202 */ /* 0x000fe20000000f00 */
[----:B------:R-:W-:Y:S01]  /*2a080*/  IMAD.MOV.U32 R25, RZ, RZ, RZ ;  /* 0x000000ffff197224 */ /* 0x000fe200078e00ff */
[----:B------:R-:W-:Y:S01]  /*2a090*/  LOP3.LUT R22, R142, 0xfffffffd, RZ, 0xc0, !PT ;  /* 0xfffffffd8e167812 */ /* 0x000fe200078ec0ff */
[----:B------:R-:W-:Y:S02]  /*2a0a0*/  IMAD.MOV.U32 R21, RZ, RZ, RZ ;  /* 0x000000ffff157224 */ /* 0x000fe400078e00ff */
[----:B------:R-:W-:Y:S02]  /*2a0b0*/  HFMA2 R143, -RZ, RZ, 0, 0 ;  /* 0x00000000ff8f7431 */ /* 0x000fe400000001ff */
[----:B------:R-:W-:-:S04]  /*2a0c0*/  IMAD.WIDE.U32 R18, R17, R81, R18 ;  /* 0x0000005111127225 */ /* 0x000fc800078e0012 */
[----:B------:R-:W-:Y:S01]  /*2a0d0*/  IMAD R142, R142, R65, RZ ;  /* 0x000000418e8e7224 */ /* 0x000fe200078e02ff */
[----:B------:R-:W-:Y:S01]  /*2a0e0*/  IADD3 R20, PT, PT, R19, R25, RZ ;  /* 0x0000001913147210 */ /* 0x000fe20007ffe0ff */
[----:B------:R-:W-:Y:S02]  /*2a0f0*/  IMAD.MOV.U32 R19, RZ, RZ, RZ ;  /* 0x000000ffff137224 */ /* 0x000fe400078e00ff */
[----:B------:R-:W-:Y:S02]  /*2a100*/  IMAD.MOV.U32 R23, RZ, RZ, RZ ;  /* 0x000000ffff177224 */ /* 0x000fe400078e00ff */
[----:B------:R-:W-:-:S04]  /*2a110*/  IMAD.WIDE.U32 R18, R17, R81, R18 ;  /* 0x0000005111127225 */ /* 0x000fc800078e0012 */
[----:B------:R-:W-:Y:S01]  /*2a120*/  IMAD.WIDE.U32 R20, R17, R140, R20 ;  /* 0x0000008c11147225 */ /* 0x000fe200078e0014 */
[----:B------:R-:W-:-:S03]  /*2a130*/  IADD3 R19, PT, PT, R25, R19, RZ ;  /* 0x0000001319137210 */ /* 0x000fc60007ffe0ff */
[----:B------:R-:W-:Y:S01]  /*2a140*/  IMAD.HI.U32 R23, R142, R42, R22 ;  /* 0x0000002a8e177227 */ /* 0x000fe200078e0016 */
[----:B------:R-:W-:-:S03]  /*2a150*/  IADD3 R22, P0, PT, R19, R20, RZ ;  /* 0x0000001413167210 */ /* 0x000fc60007f1e0ff */
[----:B------:R-:W-:Y:S01]  /*2a160*/  IMAD.MOV.U32 R28, RZ, RZ, RZ ;  /* 0x000000ffff1c7224 */ /* 0x000fe200078e00ff */
[----:B------:R-:W-:Y:S01]  /*2a170*/  IADD3 R19, PT, PT, R64, R23, RZ ;  /* 0x0000001740137210 */ /* 0x000fe20007ffe0ff */
[----:B------:R-:W-:Y:S02]  /*2a180*/  IMAD.X R23, RZ, RZ, RZ, P0 ;  /* 0x000000ffff177224 */ /* 0x000fe400000e06ff */
[----:B------:R-:W-:Y:S01]  /*2a190*/  IMAD.IADD R20, R21, 0x1, R28 ;  /* 0x0000000115147824 */ /* 0x000fe200078e021c */
[----:B------:R-:W-:Y:S01]  /*2a1a0*/  IADD3 R18, P0, PT, R19, R18, RZ ;  /* 0x0000001213127210 */ /* 0x000fe20007f1e0ff */
[----:B------:R-:W-:-:S03]  /*2a1b0*/  IMAD.WIDE.U32 R22, R81, R81, R22 ;  /* 0x0000005151167225 */ /* 0x000fc600078e0016 */
[----:B------:R-:W-:Y:S01]  /*2a1c0*/  IADD3.X R19, PT, PT, RZ, RZ, RZ, P0, !PT ;  /* 0x000000ffff137210 */ /* 0x000fe200007fe4ff */
[----:B------:R-:W-:Y:S02]  /*2a1d0*/  IMAD.MOV.U32 R21, RZ, RZ, RZ ;  /* 0x000000ffff157224 */ /* 0x000fe400078e00ff */
[----:B------:R-:W-:Y:S01]  /*2a1e0*/  IMAD.IADD R25, R25, 0x1, R23 ;  /* 0x0000000119197824 */ /* 0x000fe200078e0217 */
[----:B------:R-:W-:Y:S01]  /*2a1f0*/  MOV R23, RZ ;  /* 0x000000ff00177202 */ /* 0x000fe20000000f00 */
[----:B------:R-:W-:-:S04]  /*2a200*/  IMAD.WIDE.U32 R20, R17, R138, R20 ;  /* 0x0000008a11147225 */ /* 0x000fc800078e0014 */
[----:B------:R-:W-:Y:S01]  /*2a210*/  IMAD.WIDE.U32 R18, R142, R43, R18 ;  /* 0x0000002b8e127225 */ /* 0x000fe200078e0012 */
[----:B------:R-:W-:-:S03]  /*2a220*/  IADD3 R24, P0, PT, R25, R20, RZ ;  /* 0x0000001419187210 */ /* 0x000fc60007f1e0ff */
[----:B------:R-:W-:-:S04]  /*2a230*/  IMAD.WIDE.U32 R22, R17, R140, R22 ;  /* 0x0000008c11167225 */ /* 0x000fc800078e0016 */
[----:B------:R-:W-:Y:S02]  /*2a240*/  IMAD.IADD R19, R63, 0x1, R19 ;  /* 0x000000013f137824 */ /* 0x000fe400078e0213 */
[----:B------:R-:W-:Y:S02]  /*2a250*/  IMAD.X R25, RZ, RZ, RZ, P0 ;  /* 0x000000ffff197224 */ /* 0x000fe400000e06ff */
[----:B------:R-:W-:Y:S01]  /*2a260*/  IMAD.IADD R20, R21, 0x1, R143 ;  /* 0x0000000115147824 */ /* 0x000fe200078e028f */
[----:B------:R-:W-:Y:S01]  /*2a270*/  IADD3 R22, P0, PT, R19, R22, RZ ;  /* 0x0000001613167210 */ /* 0x000fe20007f1e0ff */
[----:B------:R-:W-:Y:S02]  /*2a280*/  HFMA2 R19, -RZ, RZ, 0, 0 ;  /* 0x00000000ff137431 */ /* 0x000fe400000001ff */
[----:B------:R-:W-:Y:S02]  /*2a290*/  IMAD R139, R18, R65, RZ ;  /* 0x00000041128b7224 */ /* 0x000fe400078e02ff */
[----:B------:R-:W-:-:S04]  /*2a2a0*/  IMAD.WIDE.U32 R24, R81, R140, R24 ;  /* 0x0000008c51187225 */ /* 0x000fc800078e0018 */
[C---:B------:R-:W-:Y:S02]  /*2a2b0*/  IMAD.IADD R21, R28.reuse, 0x1, R23 ;  /* 0x000000011c157824 */ /* 0x040fe400078e0217 */
[----:B------:R-:W-:Y:S02]  /*2a2c0*/  IMAD.X R23, RZ, RZ, RZ, P0 ;  /* 0x000000ffff177224 */ /* 0x000fe400000e06ff */
[----:B------:R-:W-:Y:S01]  /*2a2d0*/  IMAD.HI.U32 R27, R139, R42, R18 ;  /* 0x0000002a8b1b7227 */ /* 0x000fe200078e0012 */
[----:B------:R-:W-:Y:S02]  /*2a2e0*/  IADD3 R18, P1, PT, R21, R24, RZ ;  /* 0x0000001815127210 */ /* 0x000fe40007f3e0ff */
[----:B------:R-:W-:Y:S01]  /*2a2f0*/  MOV R21, RZ ;  /* 0x000000ff00157202 */ /* 0x000fe20000000f00 */
[----:B------:R-:W-:Y:S02]  /*2a300*/  IMAD.IADD R19, R28, 0x1, R25 ;  /* 0x000000011c137824 */ /* 0x000fe400078e0219 */
[----:B------:R-:W-:-:S02]  /*2a310*/  IMAD.IADD R25, R64, 0x1, R27 ;  /* 0x0000000140197824 */ /* 0x000fc400078e021b */
[----:B------:R-:W-:-:S04]  /*2a320*/  IMAD.WIDE.U32 R20, R17, R131, R20 ;  /* 0x0000008311147225 */ /* 0x000fc800078e0014 */
[----:B------:R-:W-:Y:S01]  /*2a330*/  IMAD.WIDE.U32 R22, R142, R44, R22 ;  /* 0x0000002c8e167225 */ /* 0x000fe200078e0016 */
[----:B------:R-:W-:Y:S02]  /*2a340*/  IADD3 R24, P0, PT, R19, R20, RZ ;  /* 0x0000001413187210 */ /* 0x000fe40007f1e0ff */
[----:B------:R-:W-:Y:S01]  /*2a350*/  IADD3.X R19, PT, PT, RZ, RZ, RZ, P1, !PT ;  /* 0x000000ffff137210 */ /* 0x000fe20000ffe4ff */
[----:B------:R-:W-:Y:S01]  /*2a360*/  IMAD.MOV.U32 R141, RZ, RZ, RZ ;  /* 0x000000ffff8d7224 */ /* 0x000fe200078e00ff */
[----:B------:R-:W-:Y:S01]  /*2a370*/  IADD3 R22, P1, PT, R25, R22, RZ ;  /* 0x0000001619167210 */ /* 0x000fe20007f3e0ff */
[----:B------:R-:W-:Y:S01]  /*2a380*/  IMAD.X R25, RZ, RZ, RZ, P0 ;  /* 0x000000ffff197224 */ /* 0x000fe200000e06ff */
[----:B------:R-:W-:Y:S01]  /*2a390*/  IADD3 R29, PT, PT, R62, R23, RZ ;  /* 0x000000173e1d7210 */ /* 0x000fe20007ffe0ff */
[----:B------:R-:W-:-:S04]  /*2a3a0*/  IMAD.WIDE.U32 R18, R81, R140, R18 ;  /* 0x0000008c51127225 */ /* 0x000fc800078e0012 */
[----:B------:R-:W-:-:S04]  /*2a3b0*/  IMAD.WIDE.U32 R24, R81, R138, R24 ;  /* 0x0000008a51187225 */ /* 0x000fc800078e0018 */
[----:B------:R-:W-:Y:S02]  /*2a3c0*/  IMAD.IADD R27, R28, 0x1, R19 ;  /* 0x000000011c1b7824 */ /* 0x000fe400078e0213 */
        /* <DEDUP_REMOVED lines=15> */
[----:B------:R-:W-:-:S04]  /*2a4c0*/  IMAD.WIDE.U32 R26, R140, R140, R26 ;  /* 0x0000008c8c1a7225 */ /* 0x000fc800078e001a */
[----:B------:R-:W-:Y:S01]  /*2a4d0*/  IMAD.IADD R29, R63, 0x1, R23 ;  /* 0x000000013f1d7824 */ /* 0x000fe200078e0217 */
[----:B------:R-:W-:Y:S01]  /*2a4e0*/  IADD3 R26, P0, PT, R25, R26, RZ ;  /* 0x0000001a191a7210 */ /* 0x000fe20007f1e0ff */
[----:B------:R-:W-:Y:S01]  /*2a4f0*/  IMAD R80, R22, R65, RZ ;  /* 0x0000004116507224 */ /* 0x000fe200078e02ff */
[----:B------:R-:W-:Y:S01]  /*2a500*/  MOV R25, RZ ;  /* 0x000000ff00197202 */ /* 0x000fe20000000f00 */
[----:B------:R-:W-:Y:S02]  /*2a510*/  IMAD.MOV.U32 R23, RZ, RZ, RZ ;  /* 0x000000ffff177224 */ /* 0x000fe400078e00ff */
[----:B------:R-:W-:Y:S02]  /*2a520*/  IMAD.X R19, RZ, RZ, RZ, P1 ;  /* 0x000000ffff137224 */ /* 0x000fe400008e06ff */
[----:B------:R-:W-:-:S04]  /*2a530*/  IMAD.HI.U32 R145, R80, R42, R22 ;  /* 0x0000002a50917227 */ /* 0x000fc800078e0016 */
[----:B------:R-:W-:Y:S02]  /*2a540*/  IMAD.IADD R23, R28, 0x1, R27 ;  /* 0x000000011c177824 */ /* 0x000fe400078e021b */
[----:B------:R-:W-:-:S04]  /*2a550*/  IMAD.WIDE.U32 R20, R81, R131, R20 ;  /* 0x0000008351147225 */ /* 0x000fc800078e0014 */
[----:B------:R-:W-:Y:S01]  /*2a560*/  IMAD.WIDE.U32 R18, R142, R45, R18 ;  /* 0x0000002d8e127225 */ /* 0x000fe200078e0012 */
[----:B------:R-:W-:Y:S02]  /*2a570*/  IADD3 R20, P1, PT, R23, R20, RZ ;  /* 0x0000001417147210 */ /* 0x000fe40007f3e0ff */
[----:B------:R-:W-:Y:S01]  /*2a580*/  IADD3 R23, PT, PT, R64, R145, RZ ;  /* 0x0000009140177210 */ /* 0x000fe20007ffe0ff */
[----:B------:R-:W-:Y:S01]  /*2a590*/  IMAD.WIDE.U32 R24, R17, R135, R24 ;  /* 0x0000008711187225 */ /* 0x000fe200078e0018 */
        /* <DEDUP_REMOVED lines=8> */
[----:B------:R-:W-:Y:S01]  /*2a620*/  IMAD.X R19, RZ, RZ, RZ, P2 ;  /* 0x000000ffff137224 */ /* 0x000fe200010e06ff */
[----:B------:R-:W-:Y:S01]  /*2a630*/  IADD3 R27, PT, PT, R143, R27, RZ ;  /* 0x0000001b8f1b7210 */ /* 0x000fe20007ffe0ff */
        /* <DEDUP_REMOVED lines=8> */
[----:B------:R-:W-:Y:S02]  /*2a6c0*/  IMAD.MOV.U32 R27, RZ, RZ, RZ ;  /* 0x000000ffff1b7224 */ /* 0x000fe400078e00ff */
[----:B------:R-:W-:Y:S01]  /*2a6d0*/  IMAD.MOV.U32 R23, RZ, RZ, RZ ;  /* 0x000000ffff177224 */ /* 0x000fe200078e00ff */
[----:B------:R-:W-:Y:S01]  /*2a6e0*/  IADD3 R24, P0, PT, R21, R24, RZ ;  /* 0x0000001815187210 */ /* 0x000fe20007f1e0ff */
[C---:B------:R-:W-:Y:S01]  /*2a6f0*/  IMAD.WIDE.U32 R26, R17.reuse, R131, R26 ;  /* 0x00000083111a7225 */ /* 0x040fe200078e001a */
[----:B------:R-:W-:Y:S02]  /*2a700*/  IADD3.X R21, PT, PT, RZ, RZ, RZ, P1, !PT ;  /* 0x000000ffff157210 */ /* 0x000fe40000ffe4ff */
[----:B------:R-:W-:Y:S01]  /*2a710*/  IADD3.X R25, PT, PT, RZ, RZ, RZ, P0, !PT ;  /* 0x000000ffff197210 */ /* 0x000fe200007fe4ff */
[----:B------:R-:W-:Y:S01]  /*2a720*/  IMAD.WIDE.U32 R22, R17, R31, R22 ;  /* 0x0000001f11167225 */ /* 0x000fe200078e0016 */
[----:B------:R-:W-:-:S03]  /*2a730*/  IADD3 R26, P1, PT, R29, R26, RZ ;  /* 0x0000001a1d1a7210 */ /* 0x000fc60007f3e0ff */
[----:B------:R-:W-:Y:S01]  /*2a740*/  IMAD.IADD R145, R62, 0x1, R19 ;  /* 0x000000013e917824 */ /* 0x000fe200078e0213 */
[----:B------:R-:W-:Y:S01]  /*2a750*/  IADD3 R22, P0, PT, R147, R22, RZ ;  /* 0x0000001693167210 */ /* 0x000fe20007f1e0ff */
[----:B------:R-:W-:Y:S02]  /*2a760*/  IMAD.IADD R19, R141, 0x1, R27 ;  /* 0x000000018d137824 */ /* 0x000fe400078e021b */
[----:B------:R-:W-:-:S04]  /*2a770*/  IMAD.WIDE.U32 R20, R140, R138, R20 ;  /* 0x0000008a8c147225 */ /* 0x000fc800078e0014 */
        /* <DEDUP_REMOVED lines=13> */
[----:B------:R-:W-:-:S03]  /*2a850*/  IADD3 R134, PT, PT, R60, R27, RZ ;  /* 0x0000001b3c867210 */ /* 0x000fc60007ffe0ff */
[----:B------:R-:W-:Y:S02]  /*2a860*/  IMAD.IADD R25, R141, 0x1, R25 ;  /* 0x000000018d197824 */ /* 0x000fe400078e0219 */
[----:B------:R-:W-:Y:S02]  /*2a870*/  IMAD.IADD R26, R133, 0x1, R23 ;  /* 0x00000001851a7824 */ /* 0x000fe400078e0217 */
[----:B------:R-:W-:Y:S01]  /*2a880*/  IMAD.IADD R27, R63, 0x1, R19 ;  /* 0x000000013f1b7824 */ /* 0x000fe200078e0213 */
[----:B------:R-:W-:Y:S01]  /*2a890*/  IADD3 R22, P1, PT, R25, R22, RZ ;  /* 0x0000001619167210 */ /* 0x000fe20007f3e0ff */
[----:B------:R-:W-:Y:S01]  /*2a8a0*/  IMAD R136, R18, R65, RZ ;  /* 0x0000004112887224 */ /* 0x000fe200078e02ff */
[----:B------:R-:W-:Y:S01]  /*2a8b0*/  IADD3 R26, P0, PT, R26, R29, RZ ;  /* 0x0000001d1a1a7210 */ /* 0x000fe20007f1e0ff */
[----:B------:R-:W-:Y:S01]  /*2a8c0*/  IMAD.MOV.U32 R19, RZ, RZ, RZ ;  /* 0x000000ffff137224 */ /* 0x000fe200078e00ff */
[----:B------:R-:W-:Y:S01]  /*2a8d0*/  IADD3.X R29, PT, PT, RZ, RZ, RZ, P3, !PT ;  /* 0x000000ffff1d7210 */ /* 0x000fe20001ffe4ff */
[----:B------:R-:W-:-:S04]  /*2a8e0*/  IMAD.WIDE.U32 R20, R81, R131, R20 ;  /* 0x0000008351147225 */ /* 0x000fc800078e0014 */
[----:B------:R-:W-:Y:S02]  /*2a8f0*/  IMAD.X R25, RZ, RZ, RZ, P2 ;  /* 0x000000ffff197224 */ /* 0x000fe400010e06ff */
[----:B------:R-:W-:-:S04]  /*2a900*/  IMAD.HI.U32 R30, R136, R42, R18 ;  /* 0x0000002a881e7227 */ /* 0x000fc800078e0012 */
[----:B------:R-:W-:Y:S02]  /*2a910*/  IMAD.IADD R19, R141, 0x1, R21 ;  /* 0x000000018d137824 */ /* 0x000fe400078e0215 */
[----:B------:R-:W-:Y:S02]  /*2a920*/  HFMA2 R21, -RZ, RZ, 0, 0 ;  /* 0x00000000ff157431 */ /* 0x000fe400000001ff */
        /* <DEDUP_REMOVED lines=12> */
[C---:B------:R-:W-:Y:S01]  /*2a9f0*/  IMAD.IADD R23, R32.reuse, 0x1, R23 ;  /* 0x0000000120177824 */ /* 0x040fe200078e0217 */
[----:B------:R-:W-:Y:S01]  /*2aa00*/  IADD3 R21, PT, PT, R32, R21, RZ ;  /* 0x0000001520157210 */ /* 0x000fe20007ffe0ff */
[----:B------:R-:W-:-:S04]  /*2aa10*/  IMAD.WIDE.U32 R26, R81, R31, R26 ;  /* 0x0000001f511a7225 */ /* 0x000fc800078e001a */
[----:B------:R-:W-:Y:S01]  /*2aa20*/  IMAD.X R19, RZ, RZ, RZ, P4 ;  /* 0x000000ffff137224 */ /* 0x000fe200020e06ff */
[----:B------:R-:W-:Y:S01]  /*2aa30*/  IADD3 R26, P0, PT, R23, R26, RZ ;  /* 0x0000001a171a7210 */ /* 0x000fe20007f1e0ff */
[----:B------:R-:W-:-:S04]  /*2aa40*/  IMAD.WIDE.U32 R24, R140, R131, R24 ;  /* 0x000000838c187225 */ /* 0x000fc800078e0018 */
[----:B------:R-:W-:Y:S01]  /*2aa50*/  IMAD.IADD R134, R132, 0x1, R27 ;  /* 0x0000000184867824 */ /* 0x000fe200078e021b */
[----:B------:R-:W-:Y:S01]  /*2aa60*/  IADD3 R27, PT, PT, R64, R30, RZ ;  /* 0x0000001e401b7210 */ /* 0x000fe20007ffe0ff */
[----:B------:R-:W-:Y:S01]  /*2aa70*/  IMAD.WIDE.U32 R18, R80, R44, R18 ;  /* 0x0000002c50127225 */ /* 0x000fe200078e0012 */
[----:B------:R-:W-:Y:S02]  /*2aa80*/  IADD3 R24, P2, PT, R21, R24, RZ ;  /* 0x0000001815187210 */ /* 0x000fe40007f5e0ff */
[----:B------:R-:W-:Y:S01]  /*2aa90*/  IADD3.X R21, PT, PT, RZ, RZ, RZ, P3, !PT ;  /* 0x000000ffff157210 */ /* 0x000fe20001ffe4ff */
[----:B------:R-:W-:Y:S01]  /*2aaa0*/  IMAD.X R23, RZ, RZ, RZ, P1 ;  /* 0x000000ffff177224 */ /* 0x000fe200008e06ff */
[----:B------:R-:W-:Y:S01]  /*2aab0*/  IADD3 R18, P4, PT, R27, R18, RZ ;  /* 0x000000121b127210 */ /* 0x000fe20007f9e0ff */
[----:B------:R-:W-:Y:S02]  /*2aac0*/  IMAD.X R27, RZ, RZ, RZ, P0 ;  /* 0x000000ffff1b7224 */ /* 0x000fe400000e06ff */
[----:B------:R-:W-:-:S02]  /*2aad0*/  IMAD.IADD R25, R141, 0x1, R25 ;  /* 0x000000018d197824 */ /* 0x000fc400078e0219 */
[----:B------:R-:W-:-:S04]  /*2aae0*/  IMAD.WIDE.U32 R22, R138, R131, R22 ;  /* 0x000000838a167225 */ /* 0x000fc800078e0016 */
[----:B------:R-:W-:Y:S01]  /*2aaf0*/  IMAD.IADD R28, R61, 0x1, R29 ;  /* 0x000000013d1c7824 */ /* 0x000fe200078e021d */
[----:B------:R-:W-:Y:S01]  /*2ab00*/  IADD3 R22, P0, PT, R25, R22, RZ ;  /* 0x0000001619167210 */ /* 0x000fe20007f1e0ff */
[----:B------:R-:W-:Y:S01]  /*2ab10*/  IMAD.WIDE.U32 R20, R142, R47, R20 ;  /* 0x0000002f8e147225 */ /* 0x000fe200078e0014 */
[----:B------:R-:W-:-:S03]  /*2ab20*/  IADD3 R23, PT, PT, R141, R23, RZ ;  /* 0x000000178d177210 */ /* 0x000fc60007ffe0ff */
[----:B------:R-:W-:Y:S01]  /*2ab30*/  IMAD.WIDE.U32 R26, R140, R135, R26 ;  /* 0x000000878c1a7225 */ /* 0x000fe200078e001a */
[----:B------:R-:W-:-:S03]  /*2ab40*/  IADD3 R20, P3, PT, R28, R20, RZ ;  /* 0x000000141c147210 */ /* 0x000fc60007f7e0ff */
[----:B------:R-:W-:Y:S01]  /*2ab50*/  IMAD.IADD R29, R62, 0x1, R19 ;  /* 0x000000013e1d7824 */ /* 0x000fe200078e0213 */
[----:B------:R-:W-:Y:S01]  /*2ab60*/  IADD3 R27, PT, PT, R133, R27, RZ ;  /* 0x0000001b851b7210 */ /* 0x000fe20007ffe0ff */
[----:B------:R-:W-:Y:S01]  /*2ab70*/  IMAD.X R19, RZ, RZ, RZ, P4 ;  /* 0x000000ffff137224 */ /* 0x000fe200020e06ff */
[----:B------:R-:W-:Y:S01]  /*2ab80*/  IADD3 R26, P1, PT, R23, R26, RZ ;  /* 0x0000001a171a7210 */ /* 0x000fe20007f3e0ff */
[----:B------:R-:W-:Y:S02]  /*2ab90*/  IMAD.X R25, RZ, RZ, RZ, P2 ;  /* 0x000000ffff197224 */ /* 0x000fe400010e06ff */
[----:B------:R-:W-:-:S04]  /*2aba0*/  IMAD.WIDE.U32 R18, R136, R43, R18 ;  /* 0x0000002b88127225 */ /* 0x000fc800078e0012 */
[----:B------:R-:W-:Y:S01]  /*2abb0*/  IMAD.X R23, RZ, RZ, RZ, P0 ;  /* 0x000000ffff177224 */ /* 0x000fe200000e06ff */
[----:B------:R-:W-:Y:S01]  /*2abc0*/  IADD3 R28, P0, PT, R27, R134, RZ ;  /* 0x000000861b1c7210 */ /* 0x000fe20007f1e0ff */
[----:B------:R-:W-:Y:S01]  /*2abd0*/  IMAD.WIDE.U32 R24, R81, R137, R24 ;  /* 0x0000008951187225 */ /* 0x000fe200078e0018 */
[----:B------:R-:W-:-:S03]  /*2abe0*/  IADD3.X R27, PT, PT, RZ, RZ, RZ, P1, !PT ;  /* 0x000000ffff1b7210 */ /* 0x000fc60000ffe4ff */
[----:B------:R-:W-:Y:S01]  /*2abf0*/  IMAD.IADD R145, R59, 0x1, R21 ;  /* 0x000000013b917824 */ /* 0x000fe200078e0215 */
[----:B------:R-:W-:Y:S01]  /*2ac00*/  IADD3 R25, PT, PT, R32, R25, RZ ;  /* 0x0000001920197210 */ /* 0x000fe20007ffe0ff */
[----:B------:R-:W-:Y:S02]  /*2ac10*/  IMAD.X R21, RZ, RZ, RZ, P3 ;  /* 0x000000ffff157224 */ /* 0x000fe400018e06ff */
[----:B------:R-:W-:Y:S01]  /*2ac20*/  IMAD.IADD R143, R63, 0x1, R19 ;  /* 0x000000013f8f7824 */ /* 0x000fe200078e0213 */
[----:B------:R-:W-:Y:S01]  /*2ac30*/  MOV R19, RZ ;  /* 0x000000ff00137202 */ /* 0x000fe20000000f00 */
[----:B------:R-:W-:-:S04]  /*2ac40*/  IMAD.WIDE.U32 R22, R138, R131, R22 ;  /* 0x000000838a167225 */ /* 0x000fc800078e0016 */
[----:B------:R-:W-:Y:S01]  /*2ac50*/  IMAD R134, R18, R65, RZ ;  /* 0x0000004112867224 */ /* 0x000fe200078e02ff */
[----:B------:R-:W-:Y:S01]  /*2ac60*/  IADD3 R22, P2, PT, R25, R22, RZ ;  /* 0x0000001619167210 */ /* 0x000fe20007f5e0ff */
[----:B------:R-:W-:-:S04]  /*2ac70*/  IMAD.WIDE.U32 R20, R139, R46, R20 ;  /* 0x0000002e8b147225 */ /* 0x000fc800078e0014 */
[----:B------:R-:W-:Y:S01]  /*2ac80*/  IMAD.IADD R23, R141, 0x1, R23 ;  /* 0x000000018d177824 */ /* 0x000fe200078e0217 */
[----:B------:R-:W-:Y:S01]  /*2ac90*/  IADD3 R20, P3, PT, R29, R20, RZ ;  /* 0x000000141d147210 */ /* 0x000fe20007f7e0ff */
[----:B------:R-:W-:-:S04]  /*2aca0*/  IMAD.WIDE.U32 R26, R138, R137, R26 ;  /* 0x000000898a1a7225 */ /* 0x000fc800078e001a */
[----:B------:R-:W-:Y:S01]  /*2acb0*/  IMAD.HI.U32 R144, R134, R42, R18 ;  /* 0x0000002a86907227 */ /* 0x000fe200078e0012 */
[----:B------:R-:W-:-:S03]  /*2acc0*/  IADD3 R27, PT, PT, R32, R27, RZ ;  /* 0x0000001b201b7210 */ /* 0x000fc60007ffe0ff */
[----:B------:R-:W-:Y:S01]  /*2acd0*/  IMAD.MOV.U32 R18, RZ, RZ, R24 ;  /* 0x000000ffff127224 */ /* 0x000fe200078e0018 */
[----:B------:R-:W-:Y:S01]  /*2ace0*/  IADD3 R24, P1, PT, R23, R26, RZ ;  /* 0x0000001a17187210 */ /* 0x000fe20007f3e0ff */
[----:B------:R-:W-:Y:S02]  /*2acf0*/  IMAD.X R29, RZ, RZ, RZ, P0 ;  /* 0x000000ffff1d7224 */ /* 0x000fe400000e06ff */
[----:B------:R-:W-:Y:S01]  /*2ad00*/  IMAD.IADD R30, R60, 0x1, R21 ;  /* 0x000000013c1e7824 */ /* 0x000fe200078e0215 */
[----:B------:R-:W-:Y:S01]  /*2ad10*/  IADD3.X R21, PT, PT, RZ, RZ, RZ, P3, !PT ;  /* 0x000000ffff157210 */ /* 0x000fe20001ffe4ff */
[----:B------:R-:W-:-:S04]  /*2ad20*/  IMAD.WIDE.U32 R18, R17, R135, R18 ;  /* 0x0000008711127225 */ /* 0x000fc800078e0012 */
[----:B------:R-:W-:Y:S01]  /*2ad30*/  IMAD.X R23, RZ, RZ, RZ, P2 ;  /* 0x000000ffff177224 */ /* 0x000fe200010e06ff */
[----:B------:R-:W-:Y:S01]  /*2ad40*/  IADD3 R18, P2, PT, R145, R18, RZ ;  /* 0x0000001291127210 */ /* 0x000fe20007f5e0ff */
[----:B------:R-:W-:-:S04]  /*2ad50*/  IMAD.WIDE.U32 R28, R140, R31, R28 ;  /* 0x0000001f8c1c7225 */ /* 0x000fc800078e001c */
[----:B------:R-:W-:Y:S01]  /*2ad60*/  IMAD.IADD R19, R133, 0x1, R19 ;  /* 0x0000000185137824 */ /* 0x000fe200078e0213 */
        /* <DEDUP_REMOVED lines=8> */
[----:B------:R-:W-:Y:S01]  /*2adf0*/  IMAD.WIDE.U32 R24, R131, R131, R24 ;  /* 0x0000008383187225 */ /* 0x000fe200078e0018 */
[----:B------:R-:W-:-:S03]  /*2ae00*/  IADD3 R143, PT, PT, R61, R21, RZ ;  /* 0x000000153d8f7210 */ /* 0x000fc60007ffe0ff */
[----:B------:R-:W-:Y:S01]  /*2ae10*/  IMAD.X R27, RZ, RZ, RZ, P0 ;  /* 0x000000ffff1b7224 */ /* 0x000fe200000e06ff */
        /* <DEDUP_REMOVED lines=8> */
[----:B------:R-:W-:Y:S02]  /*2aea0*/  IADD3 R18, P3, PT, R30, R18, RZ ;  /* 0x000000121e127210 */ /* 0x000fe40007f7e0ff */
[----:B------:R-:W-:Y:S01]  /*2aeb0*/  IADD3 R30, PT, PT, R58, R19, RZ ;  /* 0x000000133a1e7210 */ /* 0x000fe20007ffe0ff */
[----:B------:R-:W-:Y:S02]  /*2aec0*/  IMAD.IADD R28, R132, 0x1, R29 ;  /* 0x00000001841c7824 */ /* 0x000fe400078e021d */
        /* <DEDUP_REMOVED lines=24> */
[----:B------:R-:W-:Y:S02]  /*2b050*/  IADD3.X R23, PT, PT, RZ, RZ, RZ, P3, !PT ;  /* 0x000000ffff177210 */ /* 0x000fe40001ffe4ff */
[----:B------:R-:W-:Y:S01]  /*2b060*/  IADD3 R17, PT, PT, R59, R19, RZ ;  /* 0x000000133b117210 */ /* 0x000fe20007ffe0ff */
        /* <DEDUP_REMOVED lines=25> */
[----:B------:R-:W-:Y:S02]  /*2b200*/  IMAD.X R19, RZ, RZ, RZ, P4 ;  /* 0x000000ffff137224 */ /* 0x000fe400020e06ff */
[----:B------:R-:W-:Y:S02]  /*2b210*/  IMAD.IADD R27, R32, 0x1, R27 ;  /* 0x00000001201b7824 */ /* 0x000fe400078e021b */
        /* <DEDUP_REMOVED lines=9> */
[----:B------:R-:W-:Y:S02]  /*2b2b0*/  IADD3 R18, P2, PT, R145, R18, RZ ;  /* 0x0000001291127210 */ /* 0x000fe40007f5e0ff */
[----:B------:R-:W-:Y:S01]  /*2b2c0*/  IADD3 R26, P1, PT, R17, R30, RZ ;  /* 0x0000001e111a7210 */ /* 0x000fe20007f3e0ff */
        /* <DEDUP_REMOVED lines=24> */
[----:B------:R-:W-:Y:S01]  /*2b450*/  IADD3 R21, PT, PT, R132, R21, RZ ;  /* 0x0000001584157210 */ /* 0x000fe20007ffe0ff */
[----:B------:R-:W-:Y:S02]  /*2b460*/  IMAD.X R29, RZ, RZ, RZ, P1 ;  /* 0x000000ffff1d7224 */ /* 0x000fe400008e06ff */
[----:B------:R-:W-:-:S04]  /*2b470*/  IMAD.WIDE.U32 R142, R80, R47, R142 ;  /* 0x0000002f508e7225 */ /* 0x000fc800078e008e */
[----:B------:R-:W-:Y:S01]  /*2b480*/  IMAD.WIDE.U32 R22, R139, R49, R22 ;  /* 0x000000318b167225 */ /* 0x000fe200078e0016 */
[----:B------:R-:W-:-:S03]  /*2b490*/  IADD3 R143, PT, PT, R59, R143, RZ ;  /* 0x0000008f3b8f7210 */ /* 0x000fc60007ffe0ff */
[----:B------:R-:W-:Y:S01]  /*2b4a0*/  IMAD.IADD R27, R62, 0x1, R19 ;  /* 0x000000013e1b7824 */ /* 0x000fe200078e0213 */
[----:B------:R-:W-:Y:S01]  /*2b4b0*/  IADD3 R19, P2, PT, R25, R20, RZ ;  /* 0x0000001419137210 */ /* 0x000fe20007f5e0ff */
[----:B------:R-:W-:Y:S01]  /*2b4c0*/  IMAD.WIDE.U32 R28, R131, R135, R28 ;  /* 0x00000087831c7225 */ /* 0x000fe200078e001c */
[----:B------:R-:W-:Y:S02]  /*2b4d0*/  IADD3 R20, P0, PT, R17, R142, RZ ;  /* 0x0000008e11147210 */ /* 0x000fe40007f1e0ff */
[----:B------:R-:W-:Y:S01]  /*2b4e0*/  IADD3 R22, P4, PT, R143, R22, RZ ;  /* 0x000000168f167210 */ /* 0x000fe20007f9e0ff */
[----:B------:R-:W-:Y:S01]  /*2b4f0*/  IMAD.IADD R32, R41, 0x1, R23 ;  /* 0x0000000129207824 */ /* 0x000fe200078e0217 */
[----:B------:R-:W-:Y:S01]  /*2b500*/  IADD3 R28, P1, PT, R21, R28, RZ ;  /* 0x0000001c151c7210 */ /* 0x000fe20007f3e0ff */
[----:B------:R-:W-:Y:S02]  /*2b510*/  IMAD.X R21, RZ, RZ, RZ, P0 ;  /* 0x000000ffff157224 */ /* 0x000fe400000e06ff */
        /* <DEDUP_REMOVED lines=8> */
[----:B------:R-:W-:Y:S01]  /*2b5a0*/  IMAD.X R29, RZ, RZ, RZ, P1 ;  /* 0x000000ffff1d7224 */ /* 0x000fe200008e06ff */
[----:B------:R-:W-:Y:S01]  /*2b5b0*/  IADD3 R81, PT, PT, R63, R19, RZ ;  /* 0x000000133f517210 */ /* 0x000fe20007ffe0ff */
[----:B------:R-:W-:Y:S01]  /*2b5c0*/  IMAD R17, R18, R65, RZ ;  /* 0x0000004112117224 */ /* 0x000fe200078e02ff */
[----:B------:R-:W-:Y:S01]  /*2b5d0*/  IADD3 R26, P1, PT, R25, R26, RZ ;  /* 0x0000001a191a7210 */ /* 0x000fe20007f3e0ff */
[----:B------:R-:W-:Y:S02]  /*2b5e0*/  IMAD.MOV.U32 R19, RZ, RZ, RZ ;  /* 0x000000ffff137224 */ /* 0x000fe400078e00ff */
[----:B------:R-:W-:-:S02]  /*2b5f0*/  IMAD.X R23, RZ, RZ, RZ, P4 ;  /* 0x000000ffff177224 */ /* 0x000fc400020e06ff */
[----:B------:R-:W-:-:S04]  /*2b600*/  IMAD.WIDE.U32 R20, R136, R46, R20 ;  /* 0x0000002e88147225 */ /* 0x000fc800078e0014 */
[----:B------:R-:W-:Y:S01]  /*2b610*/  IMAD.WIDE.U32 R28, R138, R31, R28 ;  /* 0x0000001f8a1c7225 */ /* 0x000fe200078e001c */
[----:B------:R-:W-:Y:S02]  /*2b620*/  IADD3 R20, P3, PT, R27, R20, RZ ;  /* 0x000000141b147210 */ /* 0x000fe40007f7e0ff */
[----:B------:R-:W-:Y:S01]  /*2b630*/  IADD3.X R27, PT, PT, RZ, RZ, RZ, P1, !PT ;  /* 0x000000ffff1b7210 */ /* 0x000fe20000ffe4ff */
[----:B------:R-:W-:Y:S02]  /*2b640*/  IMAD.X R25, RZ, RZ, RZ, P5 ;  /* 0x000000ffff197224 */ /* 0x000fe400028e06ff */
[----:B------:R-:W-:Y:S01]  /*2b650*/  IMAD.HI.U32 R30, R17, R42, R18 ;  /* 0x0000002a111e7227 */ /* 0x000fe200078e0012 */
        /* <DEDUP_REMOVED lines=9> */
[----:B------:R-:W-:Y:S01]  /*2b6f0*/  IMAD.X R28, RZ, RZ, RZ, P0 ;  /* 0x000000ffff1c7224 */ /* 0x000fe200000e06ff */
[----:B------:R-:W-:Y:S01]  /*2b700*/  IADD3 R22, P1, PT, R29, R24, RZ ;  /* 0x000000181d167210 */ /* 0x000fe20007f3e0ff */
[----:B------:R-:W-:Y:S01]  /*2b710*/  IMAD.IADD R25, R133, 0x1, R25 ;  /* 0x0000000185197824 */ /* 0x000fe200078e0219 */
[----:B------:R-:W-:Y:S01]  /*2b720*/  IADD3 R24, P6, PT, R23, R32, RZ ;  /* 0x0000002017187210 */ /* 0x000fe20007fde0ff */
[----:B------:R-:W-:Y:S01]  /*2b730*/  IMAD.WIDE.U32 R26, R137, R31, R26 ;  /* 0x0000001f891a7225 */ /* 0x000fe200078e001a */
[----:B------:R-:W-:-:S02]  /*2b740*/  IADD3 R28, P0, PT, R28, R19, RZ ;  /* 0x000000131c1c7210 */ /* 0x000fc40007f1e0ff */
[----:B------:R-:W-:Y:S01]  /*2b750*/  IADD3.X R19, PT, PT, RZ, RZ, RZ, P4, !PT ;  /* 0x000000ffff137210 */ /* 0x000fe200027fe4ff */
[----:B------:R-:W-:Y:S01]  /*2b760*/  IMAD.WIDE.U32 R20, R134, R45, R20 ;  /* 0x0000002d86147225 */ /* 0x000fe200078e0014 */
[----:B------:R-:W-:-:S03]  /*2b770*/  IADD3 R26, P5, PT, R25, R26, RZ ;  /* 0x0000001a191a7210 */ /* 0x000fc60007fbe0ff */
[----:B------:R-:W-:Y:S01]  /*2b780*/  IMAD.X R25, RZ, RZ, RZ, P6 ;  /* 0x000000ffff197224 */ /* 0x000fe200030e06ff */
[----:B------:R-:W-:Y:S01]  /*2b790*/  IADD3 R20, P3, PT, R81, R20, RZ ;  /* 0x0000001451147210 */ /* 0x000fe20007f7e0ff */
[----:B------:R-:W-:Y:S01]  /*2b7a0*/  IMAD.X R23, RZ, RZ, RZ, P1 ;  /* 0x000000ffff177224 */ /* 0x000fe200008e06ff */
[----:B------:R-:W-:Y:S01]  /*2b7b0*/  IADD3.X R81, PT, PT, RZ, RZ, RZ, P2, !PT ;  /* 0x000000ffff517210 */ /* 0x000fe200017fe4ff */
[----:B------:R-:W-:-:S04]  /*2b7c0*/  IMAD.WIDE.U32 R18, R136, R47, R18 ;  /* 0x0000002f88127225 */ /* 0x000fc800078e0012 */
[----:B------:R-:W-:-:S04]  /*2b7d0*/  IMAD.WIDE.U32 R24, R80, R49, R24 ;  /* 0x0000003150187225 */ /* 0x000fc800078e0018 */
[----:B------:R-:W-:Y:S02]  /*2b7e0*/  IMAD.IADD R29, R132, 0x1, R27 ;  /* 0x00000001841d7824 */ /* 0x000fe400078e021b */
[----:B------:R-:W-:Y:S02]  /*2b7f0*/  IMAD.IADD R21, R61, 0x1, R21 ;  /* 0x000000013d157824 */ /* 0x000fe400078e0215 */
[----:B------:R-:W-:-:S03]  /*2b800*/  IMAD.WIDE.U32 R22, R131, R31, R22 ;  /* 0x0000001f83167225 */ /* 0x000fc600078e0016 */
[----:B------:R-:W-:Y:S01]  /*2b810*/  IADD3 R18, P4, PT, R21, R18, RZ ;  /* 0x0000001215127210 */ /* 0x000fe20007f9e0ff */
[----:B------:R-:W-:Y:S01]  /*2b820*/  IMAD.X R27, RZ, RZ, RZ, P5 ;  /* 0x000000ffff1b7224 */ /* 0x000fe200028e06ff */
[----:B------:R-:W-:Y:S01]  /*2b830*/  IADD3 R32, P5, PT, R81, R22, RZ ;  /* 0x0000001651207210 */ /* 0x000fe20007fbe0ff */
[----:B------:R-:W-:Y:S01]  /*2b840*/  IMAD.IADD R19, R59, 0x1, R19 ;  /* 0x000000013b137824 */ /* 0x000fe200078e0213 */
[----:B------:R-:W-:Y:S01]  /*2b850*/  IADD3 R23, PT, PT, R132, R23, RZ ;  /* 0x0000001784177210 */ /* 0x000fe20007ffe0ff */
[----:B------:R-:W-:Y:S01]  /*2b860*/  IMAD.IADD R25, R41, 0x1, R25 ;  /* 0x0000000129197824 */ /* 0x000fe200078e0219 */
[----:B------:R-:W-:Y:S01]  /*2b870*/  IADD3.X R21, PT, PT, RZ, RZ, RZ, P3, !PT ;  /* 0x000000ffff157210 */ /* 0x000fe20001ffe4ff */
[----:B------:R-:W-:Y:S01]  /*2b880*/  IMAD.WIDE.U32 R26, R135, R135, R26 ;  /* 0x00000087871a7225 */ /* 0x000fe200078e001a */
[----:B------:R-:W-:-:S03]  /*2b890*/  IADD3 R22, P1, PT, R19, R24, RZ ;  /* 0x0000001813167210 */ /* 0x000fc60007f3e0ff */
        /* <DEDUP_REMOVED lines=8> */
[----:B------:R-:W-:Y:S01]  /*2b920*/  IADD3.X R25, PT, PT, RZ, RZ, RZ, P5, !PT ;  /* 0x000000ffff197210 */ /* 0x000fe20002ffe4ff */
        /* <DEDUP_REMOVED lines=15> */
[----:B------:R-:W-:Y:S01]  /*2ba20*/  IADD3 R32, P0, PT, R25, R26, RZ ;  /* 0x0000001a19207210 */ /* 0x000fe20007f1e0ff */
[----:B------:R-:W-:Y:S01]  /*2ba30*/  IMAD.IADD R23, R58, 0x1, R23 ;  /* 0x000000013a177824 */ /* 0x000fe200078e0217 */
[----:B------:R-:W-:Y:S01]  /*2ba40*/  IADD3 R81, PT, PT, R132, R27, RZ ;  /* 0x0000001b84517210 */ /* 0x000fe20007ffe0ff */
[----:B------:R-:W-:Y:S02]  /*2ba50*/  IMAD.X R19, RZ, RZ, RZ, P1 ;  /* 0x000000ffff137224 */ /* 0x000fe400008e06ff */
        /* <DEDUP_REMOVED lines=9> */
[----:B------:R-:W-:Y:S01]  /*2baf0*/  IMAD R28, R20, R65, RZ ;  /* 0x00000041141c7224 */ /* 0x000fe200078e02ff */
[----:B------:R-:W-:Y:S01]  /*2bb00*/  IADD3 R18, P3, PT, R21, R18, RZ ;  /* 0x0000001215127210 */ /* 0x000fe20007f7e0ff */
[----:B------:R-:W-:Y:S01]  /*2bb10*/  IMAD.IADD R19, R61, 0x1, R19 ;  /* 0x000000013d137824 */ /* 0x000fe200078e0213 */
[----:B------:R-:W-:Y:S01]  /*2bb20*/  MOV R21, RZ ;  /* 0x000000ff00157202 */ /* 0x000fe20000000f00 */
[----:B------:R-:W-:-:S04]  /*2bb30*/  IMAD.WIDE.U32 R22, R134, R47, R22 ;  /* 0x0000002f86167225 */ /* 0x000fc800078e0016 */
[----:B------:R-:W-:-:S04]  /*2bb40*/  IMAD.WIDE.U32 R26, R136, R49, R26 ;  /* 0x00000031881a7225 */ /* 0x000fc800078e001a */
[----:B------:R-:W-:Y:S01]  /*2bb50*/  IMAD.HI.U32 R131, R28, R42, R20 ;  /* 0x0000002a1c837227 */ /* 0x000fe200078e0014 */
[----:B------:R-:W-:Y:S02]  /*2bb60*/  IADD3 R20, P5, PT, R19, R22, RZ ;  /* 0x0000001613147210 */ /* 0x000fe40007fbe0ff */
[----:B------:R-:W-:Y:S01]  /*2bb70*/  IADD3.X R19, PT, PT, RZ, RZ, RZ, P3, !PT ;  /* 0x000000ffff137210 */ /* 0x000fe20001ffe4ff */
[----:B------:R-:W-:Y:S02]  /*2bb80*/  IMAD.IADD R23, R59, 0x1, R23 ;  /* 0x000000013b177824 */ /* 0x000fe400078e0217 */
        /* <DEDUP_REMOVED lines=8> */
[----:B------:R-:W-:Y:S01]  /*2bc10*/  IMAD.X R27, RZ, RZ, RZ, P3 ;  /* 0x000000ffff1b7224 */ /* 0x000fe200018e06ff */
[----:B------:R-:W-:Y:S01]  /*2bc20*/  IADD3 R81, PT, PT, R64, R131, RZ ;  /* 0x0000008340517210 */ /* 0x000fe20007ffe0ff */
[----:B------:R-:W-:Y:S01]  /*2bc30*/  IMAD.WIDE.U32 R20, R141, R46, R20 ;  /* 0x0000002e8d147225 */ /* 0x000fe200078e0014 */
[----:B------:R-:W-:Y:S02]  /*2bc40*/  IADD3.X R23, PT, PT, RZ, RZ, RZ, P6, !PT ;  /* 0x000000ffff177210 */ /* 0x000fe400037fe4ff */
[----:B------:R-:W-:Y:S01]  /*2bc50*/  IADD3 R80, P5, PT, R81, R18, RZ ;  /* 0x0000001251507210 */ /* 0x000fe20007fbe0ff */
[----:B------:R-:W-:Y:S01]  /*2bc60*/  IMAD.IADD R19, R62, 0x1, R19 ;  /* 0x000000013e137824 */ /* 0x000fe200078e0213 */
[----:B------:R-:W-:Y:S01]  /*2bc70*/  IADD3.X R24, PT, PT, RZ, RZ, RZ, P2, !PT ;  /* 0x000000ffff187210 */ /* 0x000fe200017fe4ff */
        /* <DEDUP_REMOVED lines=8> */
[----:B------:R-:W-:-:S03]  /*2bd00*/  IADD3 R26, P3, PT, R27, R30, RZ ;  /* 0x0000001e1b1a7210 */ /* 0x000fc60007f7e0ff */
[----:B------:R-:W-:Y:S01]  /*2bd10*/  IMAD.X R21, RZ, RZ, RZ, P6 ;  /* 0x000000ffff157224 */ /* 0x000fe200030e06ff */
[----:B------:R-:W-:Y:S01]  /*2bd20*/  IADD3 R23, PT, PT, R132, R23, RZ ;  /* 0x0000001784177210 */ /* 0x000fe20007ffe0ff */
[----:B------:R-:W-:-:S04]  /*2bd30*/  IMAD.WIDE.U32 R80, R28, R43, R80 ;  /* 0x0000002b1c507225 */ /* 0x000fc800078e0050 */
[----:B------:R-:W-:Y:S01]  /*2bd40*/  IMAD.WIDE.U32 R18, R17, R45, R18 ;  /* 0x0000002d11127225 */ /* 0x000fe200078e0012 */
[----:B------:R-:W-:-:S03]  /*2bd50*/  MOV R149, R80 ;  /* 0x0000005000957202 */ /* 0x000fc60000000f00 */
[----:B------:R-:W-:Y:S01]  /*2bd60*/  IMAD.X R27, RZ, RZ, RZ, P3 ;  /* 0x000000ffff1b7224 */ /* 0x000fe200018e06ff */
[----:B------:R-:W-:Y:S01]  /*2bd70*/  IADD3 R24, P3, PT, R24, R29, RZ ;  /* 0x0000001d18187210 */ /* 0x000fe20007f7e0ff */
[----:B------:R-:W-:-:S03]  /*2bd80*/  IMAD.WIDE.U32 R20, R141, R47, R20 ;  /* 0x0000002f8d147225 */ /* 0x000fc600078e0014 */
[----:B------:R-:W-:Y:S01]  /*2bd90*/  IADD3.X R30, PT, PT, RZ, RZ, RZ, P3, !PT ;  /* 0x000000ffff1e7210 */ /* 0x000fe20001ffe4ff */
[----:B------:R-:W-:Y:S02]  /*2bda0*/  IMAD.IADD R81, R63, 0x1, R81 ;  /* 0x000000013f517824 */ /* 0x000fe400078e0251 */
        /* <DEDUP_REMOVED lines=30> */
[----:B------:R-:W-:Y:S02]  /*2bf90*/  IMAD.X R25, RZ, RZ, RZ, P4 ;  /* 0x000000ffff197224 */ /* 0x000fe400020e06ff */
[----:B------:R-:W-:Y:S01]  /*2bfa0*/  IMAD.WIDE.U32 R26, R17, R47, R26 ;  /* 0x0000002f111a7225 */ /* 0x000fe200078e001a */
[----:B------:R-:W-:-:S03]  /*2bfb0*/  IADD3 R30, P3, PT, R30, R81, RZ ;  /* 0x000000511e1e7210 */ /* 0x000fc60007f7e0ff */
[----:B------:R-:W-:Y:S02]  /*2bfc0*/  IMAD.IADD R29, R61, 0x1, R19 ;  /* 0x000000013d1d7824 */ /* 0x000fe400078e0213 */
[----:B------:R-:W-:-:S03]  /*2bfd0*/  IMAD.WIDE.U32 R24, R141, R49, R24 ;  /* 0x000000318d187225 */ /* 0x000fc600078e0018 */
[----:B------:R-:W-:Y:S01]  /*2bfe0*/  IADD3 R22, P6, PT, R29, R26, RZ ;  /* 0x0000001a1d167210 */ /* 0x000fe20007fde0ff */
[----:B------:R-:W-:Y:S02]  /*2bff0*/  IMAD.IADD R27, R59, 0x1, R27 ;  /* 0x000000013b1b7824 */ /* 0x000fe400078e021b */
[----:B------:R-:W-:Y:S02]  /*2c000*/  IMAD.X R29, RZ, RZ, RZ, P2 ;  /* 0x000000ffff1d7224 */ /* 0x000fe400010e06ff */
[----:B------:R-:W-:Y:S01]  /*2c010*/  IMAD.MOV.U32 R158, RZ, RZ, R20 ;  /* 0x000000ffff9e7224 */ /* 0x000fe200078e0014 */
[----:B------:R-:W-:Y:S01]  /*2c020*/  IADD3 R26, P4, PT, R27, R24, RZ ;  /* 0x000000181b1a7210 */ /* 0x000fe20007f9e0ff */
[----:B------:R-:W-:Y:S01]  /*2c030*/  IMAD.MOV.U32 R154, RZ, RZ, R18 ;  /* 0x000000ffff9a7224 */ /* 0x000fe200078e0012 */
        /* <DEDUP_REMOVED lines=8> */
[----:B------:R-:W-:Y:S01]  /*2c0c0*/  IMAD.WIDE.U32 R26, R17, R48, R26 ;  /* 0x00000030111a7225 */ /* 0x000fe200078e001a */
[----:B------:R-:W-:Y:S02]  /*2c0d0*/  IADD3 R29, PT, PT, R60, R23, RZ ;  /* 0x000000173c1d7210 */ /* 0x000fe40007ffe0ff */
[----:B------:R-:W-:Y:S01]  /*2c0e0*/  MOV R156, R22 ;  /* 0x00000016009c7202 */ /* 0x000fe20000000f00 */
[----:B------:R-:W-:Y:S02]  /*2c0f0*/  IMAD.IADD R27, R58, 0x1, R27 ;  /* 0x000000013a1b7824 */ /* 0x000fe400078e021b */
[----:B------:R-:W-:Y:S01]  /*2c100*/  IMAD.WIDE.U32 R30, R31, R31, R24 ;  /* 0x0000001f1f1e7225 */ /* 0x000fe200078e0018 */
[----:B------:R-:W-:Y:S02]  /*2c110*/  IADD3 R24, P6, PT, R29, R26, RZ ;  /* 0x0000001a1d187210 */ /* 0x000fe40007fde0ff */
[----:B------:R-:W-:Y:S01]  /*2c120*/  IADD3.X R29, PT, PT, RZ, RZ, RZ, P0, !PT ;  /* 0x000000ffff1d7210 */ /* 0x000fe200007fe4ff */
[----:B------:R-:W-:Y:S01]  /*2c130*/  IMAD.X R25, RZ, RZ, RZ, P1 ;  /* 0x000000ffff197224 */ /* 0x000fe200008e06ff */
[----:B------:R-:W-:Y:S01]  /*2c140*/  IADD3 R26, P1, PT, R27, R32, RZ ;  /* 0x000000201b1a7210 */ /* 0x000fe20007f3e0ff */
[----:B------:R-:W-:-:S03]  /*2c150*/  IMAD.IADD R132, R132, 0x1, R31 ;  /* 0x0000000184847824 */ /* 0x000fc600078e021f */
        /* <DEDUP_REMOVED lines=18> */
[----:B------:R-:W-:Y:S01]  /*2c280*/  IADD3 R134, PT, PT, R41, R135, RZ ;  /* 0x0000008729867210 */ /* 0x000fe20007ffe0ff */
[----:B------:R-:W-:-:S02]  /*2c290*/  IMAD.X R27, RZ, RZ, RZ, P6 ;  /* 0x000000ffff1b7224 */ /* 0x000fc400030e06ff */
[----:B------:R-:W-:Y:S01]  /*2c2a0*/  IMAD.X R81, RZ, RZ, RZ, P4 ;  /* 0x000000ffff517224 */ /* 0x000fe200020e06ff */
[----:B------:R-:W-:Y:S01]  /*2c2b0*/  IADD3 R17, P6, PT, R17, R30, RZ ;  /* 0x0000001e11117210 */ /* 0x000fe20007fde0ff */
[----:B------:R-:W-:-:S03]  /*2c2c0*/  IMAD.WIDE.U32 R26, R28, R48, R26 ;  /* 0x000000301c1a7225 */ /* 0x000fc600078e001a */
[----:B------:R-:W-:Y:S01]  /*2c2d0*/  IADD3 R31, P2, PT, R134, R17, RZ ;  /* 0x00000011861f7210 */ /* 0x000fe20007f5e0ff */
[----:B------:R-:W-:Y:S01]  /*2c2e0*/  IMAD.IADD R30, R58, 0x1, R27 ;  /* 0x000000013a1e7824 */ /* 0x000fe200078e021b */
[----:B------:R-:W-:Y:S01]  /*2c2f0*/  IADD3.X R17, PT, PT, RZ, RZ, RZ, P5, !PT ;  /* 0x000000ffff117210 */ /* 0x000fe20002ffe4ff */
[----:B------:R-:W-:Y:S02]  /*2c300*/  IMAD.MOV.U32 R152, RZ, RZ, R26 ;  /* 0x000000ffff987224 */ /* 0x000fe400078e001a */
[----:B------:R-:W-:Y:S01]  /*2c310*/  IMAD.X R145, RZ, RZ, RZ, P2 ;  /* 0x000000ffff917224 */ /* 0x000fe200010e06ff */
[----:B------:R-:W-:Y:S02]  /*2c320*/  IADD3 R30, P0, PT, R30, R31, RZ ;  /* 0x0000001f1e1e7210 */ /* 0x000fe40007f1e0ff */
[----:B------:R-:W-:Y:S02]  /*2c330*/  IADD3 R17, PT, PT, R17, R132, R32 ;  /* 0x0000008411117210 */ /* 0x000fe40007ffe020 */
[----:B------:R-:W-:Y:S01]  /*2c340*/  IADD3.X R32, PT, PT, RZ, RZ, RZ, P3, !PT ;  /* 0x000000ffff207210 */ /* 0x000fe20001ffe4ff */
[----:B------:R-:W-:-:S03]  /*2c350*/  IMAD.X R31, RZ, RZ, RZ, P0 ;  /* 0x000000ffff1f7224 */ /* 0x000fc600000e06ff */
[----:B------:R-:W-:Y:S01]  /*2c360*/  IADD3 R17, PT, PT, R32, R17, R29 ;  /* 0x0000001120117210 */ /* 0x000fe20007ffe01d */
[----:B------:R-:W-:Y:S01]  /*2c370*/  IMAD.WIDE.U32 R28, R28, R49, R30 ;  /* 0x000000311c1c7225 */ /* 0x000fe200078e001e */
[----:B------:R-:W-:-:S03]  /*2c380*/  IADD3.X R32, PT, PT, RZ, RZ, RZ, P6, !PT ;  /* 0x000000ffff207210 */ /* 0x000fc600037fe4ff */
[----:B------:R-:W-:Y:S01]  /*2c390*/  IMAD.IADD R30, R41, 0x1, R29 ;  /* 0x00000001291e7824 */ /* 0x000fe200078e021d */
[----:B------:R-:W-:Y:S02]  /*2c3a0*/  IADD3 R17, PT, PT, R32, R17, R81 ;  /* 0x0000001120117210 */ /* 0x000fe40007ffe051 */
[----:B------:R-:W-:Y:S02]  /*2c3b0*/  MOV R151, R28 ;  /* 0x0000001c00977202 */ /* 0x000fe40000000f00 */
        /* <DEDUP_REMOVED lines=28> */
.L_x_83:
        /* <DEDUP_REMOVED lines=22> */
.L_x_84:
[----:B------:R-:W-:-:S04]  /*2c6e0*/  IMAD.WIDE.U32 R20, R149, R89, RZ ;  /* 0x0000005995147225 */ /* 0x000fc800078e00ff */
[----:B------:R-:W-:Y:S01]  /*2c6f0*/  HFMA2 R25, -RZ, RZ, 0, 0 ;  /* 0x00000000ff197431 */ /* 0x000fe200000001ff */
[----:B------:R-:W-:Y:S01]  /*2c700*/  MOV R143, RZ ;  /* 0x000000ff008f7202 */ /* 0x000fe20000000f00 */
[----:B------:R-:W-:Y:S02]  /*2c710*/  HFMA2 R153, -RZ, RZ, 0, 0 ;  /* 0x00000000ff997431 */ /* 0x000fe400000001ff */
[----:B------:R-:W-:Y:S01]  /*2c720*/  IMAD.MOV.U32 R157, RZ, RZ, RZ ;  /* 0x000000ffff9d7224 */ /* 0x000fe200078e00ff */
[----:B------:R-:W-:Y:S01]  /*2c730*/  CS2R R146, SRZ ;  /* 0x0000000000927805 */ /* 0x000fe2000001ff00 */
        /* <DEDUP_REMOVED lines=13> */
[----:B------:R-:W-:Y:S02]  /*2c810*/  IMAD.MOV.U32 R32, RZ, RZ, RZ ;  /* 0x000000ffff207224 */ /* 0x000fe400078e00ff */
[----:B------:R-:W-:Y:S01]  /*2c820*/  IMAD.MOV.U32 R144, RZ, RZ, RZ ;  /* 0x000000ffff907224 */ /* 0x000fe200078e00ff */
        /* <DEDUP_REMOVED lines=14> */
[----:B------:R-:W-:Y:S02]  /*2c910*/  IADD3.X R23, PT, PT, RZ, RZ, RZ, P0, !PT ;  /* 0x000000ffff177210 */ /* 0x000fe400007fe4ff */
[----:B------:R-:W-:Y:S01]  /*2c920*/  IADD3 R27, PT, PT, R63, R19, RZ ;  /* 0x000000133f1b7210 */ /* 0x000fe20007ffe0ff */
[----:B------:R-:W-:Y:S02]  /*2c930*/  IMAD.IADD R19, R21, 0x1, R32 ;  /* 0x0000000115137824 */ /* 0x000fe400078e0220 */
[----:B------:R-:W-:-:S04]  /*2c940*/  IMAD.WIDE.U32 R22, R88, R154, R22 ;  /* 0x0000009a58167225 */ /* 0x000fc800078e0016 */
[----:B------:R-:W-:Y:S01]  /*2c950*/  IMAD.IADD R24, R25, 0x1, R144 ;  /* 0x0000000119187824 */ /* 0x000fe200078e0290 */
[----:B------:R-:W-:Y:S01]  /*2c960*/  IADD3 R26, P1, PT, R19, R22, RZ ;  /* 0x00000016131a7210 */ /* 0x000fe20007f3e0ff */
[----:B------:R-:W-:Y:S01]  /*2c970*/  IMAD.MOV.U32 R25, RZ, RZ, RZ ;  /* 0x000000ffff197224 */ /* 0x000fe200078e00ff */
[----:B------:R-:W-:Y:S01]  /*2c980*/  IADD3 R21, PT, PT, R17, R23, RZ ;  /* 0x0000001711157210 */ /* 0x000fe20007ffe0ff */
[----:B------:R-:W-:Y:S02]  /*2c990*/  IMAD R80, R18, R65, RZ ;  /* 0x0000004112507224 */ /* 0x000fe400078e02ff */
[----:B------:R-:W-:Y:S02]  /*2c9a0*/  IMAD.MOV.U32 R19, RZ, RZ, RZ ;  /* 0x000000ffff137224 */ /* 0x000fe400078e00ff */
[----:B------:R-:W-:-:S04]  /*2c9b0*/  IMAD.WIDE.U32 R24, R89, R155, R24 ;  /* 0x0000009b59187225 */ /* 0x000fc800078e0018 */
[----:B------:R-:W-:Y:S01]  /*2c9c0*/  IMAD.HI.U32 R23, R80, R42, R18 ;  /* 0x0000002a50177227 */ /* 0x000fe200078e0012 */
[----:B------:R-:W-:Y:S02]  /*2c9d0*/  IADD3 R18, P2, PT, R27, R20, RZ ;  /* 0x000000141b127210 */ /* 0x000fe40007f5e0ff */
[----:B------:R-:W-:Y:S01]  /*2c9e0*/  IADD3 R20, P0, PT, R21, R24, RZ ;  /* 0x0000001815147210 */ /* 0x000fe20007f1e0ff */
[----:B------:R-:W-:Y:S02]  /*2c9f0*/  IMAD.X R27, RZ, RZ, RZ, P1 ;  /* 0x000000ffff1b7224 */ /* 0x000fe400008e06ff */
[----:B------:R-:W-:Y:S01]  /*2ca00*/  IMAD.X R19, RZ, RZ, RZ, P2 ;  /* 0x000000ffff137224 */ /* 0x000fe200010e06ff */
[----:B------:R-:W-:Y:S01]  /*2ca10*/  IADD3.X R21, PT, PT, RZ, RZ, RZ, P0, !PT ;  /* 0x000000ffff157210 */ /* 0x000fe200007fe4ff */
[----:B------:R-:W-:-:S04]  /*2ca20*/  IMAD.WIDE.U32 R26, R85, R158, R26 ;  /* 0x0000009e551a7225 */ /* 0x000fc800078e001a */
[----:B------:R-:W-:Y:S02]  /*2ca30*/  IMAD.IADD R23, R64, 0x1, R23 ;  /* 0x0000000140177824 */ /* 0x000fe400078e0217 */
[----:B------:R-:W-:-:S04]  /*2ca40*/  IMAD.WIDE.U32 R18, R81, R44, R18 ;  /* 0x0000002c51127225 */ /* 0x000fc800078e0012 */
[----:B------:R-:W-:Y:S01]  /*2ca50*/  IMAD.WIDE.U32 R20, R88, R156, R20 ;  /* 0x0000009c58147225 */ /* 0x000fe200078e0014 */
[----:B------:R-:W-:Y:S02]  /*2ca60*/  IADD3 R18, P0, PT, R23, R18, RZ ;  /* 0x0000001217127210 */ /* 0x000fe40007f1e0ff */
[----:B------:R-:W-:Y:S01]  /*2ca70*/  IADD3 R29, PT, PT, R62, R19, RZ ;  /* 0x000000133e1d7210 */ /* 0x000fe20007ffe0ff */
[----:B------:R-:W-:Y:S02]  /*2ca80*/  IMAD.IADD R27, R32, 0x1, R27 ;  /* 0x00000001201b7824 */ /* 0x000fe400078e021b */
[----:B------:R-:W-:Y:S01]  /*2ca90*/  IMAD.IADD R24, R25, 0x1, R153 ;  /* 0x0000000119187824 */ /* 0x000fe200078e0299 */
[----:B------:R-:W-:Y:S01]  /*2caa0*/  MOV R25, RZ ;  /* 0x000000ff00197202 */ /* 0x000fe20000000f00 */
[----:B------:R-:W-:Y:S01]  /*2cab0*/  IMAD.IADD R21, R17, 0x1, R21 ;  /* 0x0000000111157824 */ /* 0x000fe200078e0215 */
[----:B------:R-:W-:Y:S01]  /*2cac0*/  IADD3 R22, P1, PT, R27, R20, RZ ;  /* 0x000000141b167210 */ /* 0x000fe20007f3e0ff */
[----:B------:R-:W-:-:S02]  /*2cad0*/  HFMA2 R27, -RZ, RZ, 0, 0 ;  /* 0x00000000ff1b7431 */ /* 0x000fc400000001ff */
[----:B------:R-:W-:Y:S02]  /*2cae0*/  IMAD.X R19, RZ, RZ, RZ, P0 ;  /* 0x000000ffff137224 */ /* 0x000fe400000e06ff */
[----:B------:R-:W-:Y:S01]  /*2caf0*/  IMAD.WIDE.U32 R24, R89, R152, R24 ;  /* 0x0000009859187225 */ /* 0x000fe200078e0018 */
[----:B------:R-:W-:-:S03]  /*2cb00*/  IADD3.X R23, PT, PT, RZ, RZ, RZ, P1, !PT ;  /* 0x000000ffff177210 */ /* 0x000fc60000ffe4ff */
[----:B------:R-:W-:Y:S01]  /*2cb10*/  IMAD.MOV.U32 R150, RZ, RZ, RZ ;  /* 0x000000ffff967224 */ /* 0x000fe200078e00ff */
[----:B------:R-:W-:Y:S01]  /*2cb20*/  IADD3 R24, P0, PT, R21, R24, RZ ;  /* 0x0000001815187210 */ /* 0x000fe20007f1e0ff */
[----:B------:R-:W-:-:S04]  /*2cb30*/  IMAD.WIDE.U32 R18, R80, R43, R18 ;  /* 0x0000002b50127225 */ /* 0x000fc800078e0012 */
[----:B------:R-:W-:Y:S02]  /*2cb40*/  IMAD.MOV.U32 R131, RZ, RZ, RZ ;  /* 0x000000ffff837224 */ /* 0x000fe400078e00ff */
[----:B------:R-:W-:-:S04]  /*2cb50*/  IMAD.WIDE.U32 R26, R96, R149, R26 ;  /* 0x00000095601a7225 */ /* 0x000fc800078e001a */
[----:B------:R-:W-:Y:S01]  /*2cb60*/  IMAD.IADD R20, R25, 0x1, R150 ;  /* 0x0000000119147824 */ /* 0x000fe200078e0296 */
[----:B------:R-:W-:Y:S01]  /*2cb70*/  IADD3.X R25, PT, PT, RZ, RZ, RZ, P0, !PT ;  /* 0x000000ffff197210 */ /* 0x000fe200007fe4ff */
[----:B------:R-:W-:Y:S01]  /*2cb80*/  IMAD.IADD R31, R63, 0x1, R19 ;  /* 0x000000013f1f7824 */ /* 0x000fe200078e0213 */
[----:B------:R-:W-:Y:S01]  /*2cb90*/  IADD3 R28, P2, PT, R29, R26, RZ ;  /* 0x0000001a1d1c7210 */ /* 0x000fe20007f5e0ff */
[----:B------:R-:W-:Y:S02]  /*2cba0*/  IMAD R30, R18, R65, RZ ;  /* 0x00000041121e7224 */ /* 0x000fe400078e02ff */
        /* <DEDUP_REMOVED lines=9> */
[----:B------:R-:W-:Y:S01]  /*2cc40*/  IMAD.MOV.U32 R21, RZ, RZ, RZ ;  /* 0x000000ffff157224 */ /* 0x000fe200078e00ff */
        /* <DEDUP_REMOVED lines=8> */
[----:B------:R-:W-:Y:S01]  /*2ccd0*/  IMAD.WIDE.U32 R22, R96, R158, R22 ;  /* 0x0000009e60167225 */ /* 0x000fe200078e0016 */
[----:B------:R-:W-:-:S03]  /*2cce0*/  IADD3.X R25, PT, PT, RZ, RZ, RZ, P2, !PT ;  /* 0x000000ffff197210 */ /* 0x000fc600017fe4ff */
[----:B------:R-:W-:-:S04]  /*2ccf0*/  IMAD.WIDE.U32 R18, R85, R156, R18 ;  /* 0x0000009c55127225 */ /* 0x000fc800078e0012 */
[----:B------:R-:W-:Y:S02]  /*2cd00*/  IMAD.IADD R23, R131, 0x1, R23 ;  /* 0x0000000183177824 */ /* 0x000fe400078e0217 */
[----:B------:R-:W-:Y:S01]  /*2cd10*/  IMAD.IADD R26, R21, 0x1, R146 ;  /* 0x00000001151a7824 */ /* 0x000fe200078e0292 */
[----:B------:R-:W-:Y:S01]  /*2cd20*/  IADD3.X R21, PT, PT, RZ, RZ, RZ, P0, !PT ;  /* 0x000000ffff157210 */ /* 0x000fe200007fe4ff */
[----:B------:R-:W-:Y:S01]  /*2cd30*/  IMAD.WIDE.U32 R24, R80, R44, R24 ;  /* 0x0000002c50187225 */ /* 0x000fe200078e0018 */
[----:B------:R-:W-:Y:S02]  /*2cd40*/  IADD3 R18, P0, PT, R23, R18, RZ ;  /* 0x0000001217127210 */ /* 0x000fe40007f1e0ff */
[----:B------:R-:W-:Y:S01]  /*2cd50*/  MOV R23, RZ ;  /* 0x000000ff00177202 */ /* 0x000fe20000000f00 */
[----:B------:R-:W-:Y:S02]  /*2cd60*/  IMAD.IADD R27, R64, 0x1, R27 ;  /* 0x00000001401b7824 */ /* 0x000fe400078e021b */
[----:B------:R-:W-:-:S02]  /*2cd70*/  IMAD.IADD R29, R32, 0x1, R19 ;  /* 0x00000001201d7824 */ /* 0x000fc400078e0213 */
[----:B------:R-:W-:Y:S01]  /*2cd80*/  IMAD.WIDE.U32 R22, R97, R149, R22 ;  /* 0x0000009561167225 */ /* 0x000fe200078e0016 */
[----:B------:R-:W-:-:S03]  /*2cd90*/  IADD3 R24, P1, PT, R27, R24, RZ ;  /* 0x000000181b187210 */ /* 0x000fc60007f3e0ff */
[----:B------:R-:W-:Y:S01]  /*2cda0*/  IMAD.WIDE.U32 R20, R88, R152, R20 ;  /* 0x0000009858147225 */ /* 0x000fe200078e0014 */
[----:B------:R-:W-:-:S03]  /*2cdb0*/  IADD3 R28, P2, PT, R28, R22, RZ ;  /* 0x000000161c1c7210 */ /* 0x000fc60007f5e0ff */
[----:B------:R-:W-:Y:S01]  /*2cdc0*/  IMAD.MOV.U32 R27, RZ, RZ, RZ ;  /* 0x000000ffff1b7224 */ /* 0x000fe200078e00ff */
[----:B------:R-:W-:Y:S01]  /*2cdd0*/  IADD3 R31, PT, PT, R17, R21, RZ ;  /* 0x00000015111f7210 */ /* 0x000fe20007ffe0ff */
[----:B------:R-:W-:Y:S01]  /*2cde0*/  IMAD.X R19, RZ, RZ, RZ, P0 ;  /* 0x000000ffff137224 */ /* 0x000fe200000e06ff */
[----:B------:R-:W-:Y:S01]  /*2cdf0*/  IADD3 R20, P0, PT, R29, R20, RZ ;  /* 0x000000141d147210 */ /* 0x000fe20007f1e0ff */
[----:B------:R-:W-:Y:S01]  /*2ce00*/  IMAD.MOV.U32 R132, RZ, RZ, RZ ;  /* 0x000000ffff847224 */ /* 0x000fe200078e00ff */
[----:B------:R-:W-:Y:S01]  /*2ce10*/  IADD3.X R29, PT, PT, RZ, RZ, RZ, P2, !PT ;  /* 0x000000ffff1d7210 */ /* 0x000fe200017fe4ff */
[----:B------:R-:W-:-:S04]  /*2ce20*/  IMAD.WIDE.U32 R26, R145, R89, R26 ;  /* 0x00000059911a7225 */ /* 0x000fc800078e001a */
[----:B------:R-:W-:Y:S01]  /*2ce30*/  IMAD.IADD R133, R62, 0x1, R25 ;  /* 0x000000013e857824 */ /* 0x000fe200078e0219 */
[----:B------:R-:W-:Y:S01]  /*2ce40*/  IADD3.X R25, PT, PT, RZ, RZ, RZ, P1, !PT ;  /* 0x000000ffff197210 */ /* 0x000fe20000ffe4ff */
[----:B------:R-:W-:Y:S02]  /*2ce50*/  IMAD.IADD R23, R23, 0x1, R132 ;  /* 0x0000000117177824 */ /* 0x000fe400078e0284 */
[----:B------:R-:W-:-:S04]  /*2ce60*/  IMAD.WIDE.U32 R18, R96, R154, R18 ;  /* 0x0000009a60127225 */ /* 0x000fc800078e0012 */
[----:B------:R-:W-:Y:S01]  /*2ce70*/  IMAD.X R21, RZ, RZ, RZ, P0 ;  /* 0x000000ffff157224 */ /* 0x000fe200000e06ff */
[----:B------:R-:W-:Y:S01]  /*2ce80*/  IADD3 R22, P0, PT, R26, R31, RZ ;  /* 0x0000001f1a167210 */ /* 0x000fe20007f1e0ff */
[----:B------:R-:W-:Y:S01]  /*2ce90*/  IMAD.WIDE.U32 R28, R81, R46, R28 ;  /* 0x0000002e511c7225 */ /* 0x000fe200078e001c */
[----:B------:R-:W-:-:S03]  /*2cea0*/  IADD3 R18, P1, PT, R23, R18, RZ ;  /* 0x0000001217127210 */ /* 0x000fc60007f3e0ff */
[----:B------:R-:W-:Y:S01]  /*2ceb0*/  IMAD.WIDE.U32 R24, R30, R43, R24 ;  /* 0x0000002b1e187225 */ /* 0x000fe200078e0018 */
[----:B------:R-:W-:Y:S02]  /*2cec0*/  IADD3 R26, P2, PT, R133, R28, RZ ;  /* 0x0000001c851a7210 */ /* 0x000fe40007f5e0ff */
[----:B------:R-:W-:Y:S01]  /*2ced0*/  IADD3 R29, PT, PT, R60, R29, RZ ;  /* 0x0000001d3c1d7210 */ /* 0x000fe20007ffe0ff */
[----:B------:R-:W-:Y:S02]  /*2cee0*/  IMAD.X R23, RZ, RZ, RZ, P0 ;  /* 0x000000ffff177224 */ /* 0x000fe400000e06ff */
[----:B------:R-:W-:Y:S02]  /*2cef0*/  IMAD.IADD R19, R131, 0x1, R19 ;  /* 0x0000000183137824 */ /* 0x000fe400078e0213 */
[----:B------:R-:W-:-:S04]  /*2cf00*/  IMAD.WIDE.U32 R20, R85, R155, R20 ;  /* 0x0000009b55147225 */ /* 0x000fc800078e0014 */
[----:B------:R-:W-:Y:S01]  /*2cf10*/  IMAD.IADD R133, R63, 0x1, R25 ;  /* 0x000000013f857824 */ /* 0x000fe200078e0219 */
[----:B------:R-:W-:Y:S01]  /*2cf20*/  IADD3 R20, P0, PT, R19, R20, RZ ;  /* 0x0000001413147210 */ /* 0x000fe20007f1e0ff */
[----:B------:R-:W-:Y:S02]  /*2cf30*/  IMAD R31, R24, R65, RZ ;  /* 0x00000041181f7224 */ /* 0x000fe400078e02ff */
[----:B------:R-:W-:-:S04]  /*2cf40*/  IMAD.WIDE.U32 R22, R88, R151, R22 ;  /* 0x0000009758167225 */ /* 0x000fc800078e0016 */
[----:B------:R-:W-:Y:S02]  /*2cf50*/  IMAD.MOV.U32 R25, RZ, RZ, RZ ;  /* 0x000000ffff197224 */ /* 0x000fe400078e00ff */
[----:B------:R-:W-:Y:S02]  /*2cf60*/  IMAD.IADD R135, R32, 0x1, R21 ;  /* 0x0000000120877824 */ /* 0x000fe400078e0215 */
[----:B------:R-:W-:Y:S01]  /*2cf70*/  IMAD.HI.U32 R28, R31, R42, R24 ;  /* 0x0000002a1f1c7227 */ /* 0x000fe200078e0018 */
[----:B------:R-:W-:-:S03]  /*2cf80*/  IADD3 R25, PT, PT, R17, R23, RZ ;  /* 0x0000001711197210 */ /* 0x000fc60007ffe0ff */
[----:B------:R-:W-:Y:S01]  /*2cf90*/  IMAD.X R21, RZ, RZ, RZ, P0 ;  /* 0x000000ffff157224 */ /* 0x000fe200000e06ff */
[----:B------:R-:W-:Y:S01]  /*2cfa0*/  IADD3 R24, P0, PT, R27, R25, RZ ;  /* 0x000000191b187210 */ /* 0x000fe20007f1e0ff */
[----:B------:R-:W-:Y:S01]  /*2cfb0*/  IMAD.X R19, RZ, RZ, RZ, P1 ;  /* 0x000000ffff137224 */ /* 0x000fe200008e06ff */
[----:B------:R-:W-:Y:S01]  /*2cfc0*/  IADD3.X R27, PT, PT, RZ, RZ, RZ, P2, !PT ;  /* 0x000000ffff1b7210 */ /* 0x000fe200017fe4ff */
[----:B------:R-:W-:Y:S01]  /*2cfd0*/  IMAD.WIDE.U32 R20, R96, R156, R20 ;  /* 0x0000009c60147225 */ /* 0x000fe200078e0014 */
[----:B------:R-:W-:Y:S02]  /*2cfe0*/  IADD3 R22, P1, PT, R135, R22, RZ ;  /* 0x0000001687167210 */ /* 0x000fe40007f3e0ff */
[----:B------:R-:W-:Y:S01]  /*2cff0*/  IADD3.X R25, PT, PT, RZ, RZ, RZ, P0, !PT ;  /* 0x000000ffff197210 */ /* 0x000fe200007fe4ff */
[----:B------:R-:W-:Y:S01]  /*2d000*/  IMAD.WIDE.U32 R18, R97, R158, R18 ;  /* 0x0000009e61127225 */ /* 0x000fe200078e0012 */
[----:B------:R-:W-:-:S03]  /*2d010*/  IADD3 R21, PT, PT, R131, R21, RZ ;  /* 0x0000001583157210 */ /* 0x000fc60007ffe0ff */
[----:B------:R-:W-:-:S04]  /*2d020*/  IMAD.WIDE.U32 R26, R80, R45, R26 ;  /* 0x0000002d501a7225 */ /* 0x000fc800078e001a */
[----:B------:R-:W-:Y:S01]  /*2d030*/  IMAD.X R23, RZ, RZ, RZ, P1 ;  /* 0x000000ffff177224 */ /* 0x000fe200008e06ff */
[----:B------:R-:W-:Y:S01]  /*2d040*/  IADD3 R26, P4, PT, R133, R26, RZ ;  /* 0x0000001a851a7210 */ /* 0x000fe20007f9e0ff */
[----:B------:R-:W-:Y:S02]  /*2d050*/  IMAD.IADD R19, R132, 0x1, R19 ;  /* 0x0000000184137824 */ /* 0x000fe400078e0213 */
[----:B------:R-:W-:Y:S02]  /*2d060*/  HFMA2 R133, -RZ, RZ, 0, 0 ;  /* 0x00000000ff857431 */ /* 0x000fe400000001ff */
[----:B------:R-:W-:Y:S01]  /*2d070*/  IMAD.WIDE.U32 R22, R85, R152, R22 ;  /* 0x0000009855167225 */ /* 0x000fe200078e0016 */
[----:B------:R-:W-:-:S03]  /*2d080*/  IADD3 R20, P2, PT, R19, R20, RZ ;  /* 0x0000001413147210 */ /* 0x000fc60007f5e0ff */
[----:B------:R-:W-:Y:S01]  /*2d090*/  IMAD.MOV.U32 R19, RZ, RZ, RZ ;  /* 0x000000ffff137224 */ /* 0x000fe200078e00ff */
[----:B------:R-:W-:Y:S01]  /*2d0a0*/  IADD3 R22, P1, PT, R21, R22, RZ ;  /* 0x0000001615167210 */ /* 0x000fe20007f3e0ff */
[----:B------:R-:W-:Y:S02]  /*2d0b0*/  IMAD.IADD R23, R32, 0x1, R23 ;  /* 0x0000000120177824 */ /* 0x000fe400078e0217 */
[----:B------:R-:W-:-:S04]  /*2d0c0*/  IMAD.WIDE.U32 R18, R114, R149, R18 ;  /* 0x0000009572127225 */ /* 0x000fc800078e0012 */
[----:B------:R-:W-:Y:S01]  /*2d0d0*/  IMAD.X R21, RZ, RZ, RZ, P2 ;  /* 0x000000ffff157224 */ /* 0x000fe200010e06ff */
[----:B------:R-:W-:Y:S01]  /*2d0e0*/  IADD3 R18, P3, PT, R29, R18, RZ ;  /* 0x000000121d127210 */ /* 0x000fe20007f7e0ff */
[----:B------:R-:W-:-:S04]  /*2d0f0*/  IMAD.WIDE.U32 R24, R145, R88, R24 ;  /* 0x0000005891187225 */ /* 0x000fc800078e0018 */
[----:B------:R-:W-:Y:S01]  /*2d100*/  IMAD.WIDE.U32 R20, R97, R154, R20 ;  /* 0x0000009a61147225 */ /* 0x000fe200078e0014 */
[----:B------:R-:W-:-:S03]  /*2d110*/  IADD3 R24, P0, PT, R23, R24, RZ ;  /* 0x0000001817187210 */ /* 0x000fc60007f1e0ff */
[----:B------:R-:W-:Y:S02]  /*2d120*/  IMAD.IADD R19, R19, 0x1, R133 ;  /* 0x0000000113137824 */ /* 0x000fe400078e0285 */
[----:B------:R-:W-:Y:S02]  /*2d130*/  IMAD.X R23, RZ, RZ, RZ, P1 ;  /* 0x000000ffff177224 */ /* 0x000fe400008e06ff */
[----:B------:R-:W-:Y:S01]  /*2d140*/  IMAD.IADD R135, R61, 0x1, R27 ;  /* 0x000000013d877824 */ /* 0x000fe200078e021b */
[----:B------:R-:W-:Y:S01]  /*2d150*/  IADD3.X R27, PT, PT, RZ, RZ, RZ, P4, !PT ;  /* 0x000000ffff1b7210 */ /* 0x000fe200027fe4ff */
[----:B------:R-:W-:Y:S01]  /*2d160*/  IMAD.IADD R29, R17, 0x1, R25 ;  /* 0x00000001111d7824 */ /* 0x000fe200078e0219 */
[----:B------:R-:W-:Y:S01]  /*2d170*/  IADD3 R20, P2, PT, R19, R20, RZ ;  /* 0x0000001413147210 */ /* 0x000fe20007f5e0ff */
[----:B------:R-:W-:Y:S02]  /*2d180*/  IMAD.X R19, RZ, RZ, RZ, P3 ;  /* 0x000000ffff137224 */ /* 0x000fe400018e06ff */
[----:B------:R-:W-:Y:S01]  /*2d190*/  IMAD.IADD R139, R132, 0x1, R21 ;  /* 0x00000001848b7824 */ /* 0x000fe200078e0215 */
[----:B------:R-:W-:Y:S01]  /*2d1a0*/  IADD3 R21, PT, PT, R64, R28, RZ ;  /* 0x0000001c40157210 */ /* 0x000fe20007ffe0ff */
[----:B------:R-:W-:-:S02]  /*2d1b0*/  IMAD.X R25, RZ, RZ, RZ, P0 ;  /* 0x000000ffff197224 */ /* 0x000fc400000e06ff */
[----:B------:R-:W-:-:S04]  /*2d1c0*/  IMAD.WIDE.U32 R22, R96, R155, R22 ;  /* 0x0000009b60167225 */ /* 0x000fc800078e0016 */
[----:B------:R-:W-:Y:S01]  /*2d1d0*/  IMAD.WIDE.U32 R26, R30, R44, R26 ;  /* 0x0000002c1e1a7225 */ /* 0x000fe200078e001a */
[----:B------:R-:W-:Y:S02]  /*2d1e0*/  IADD3 R134, P0, PT, R139, R22, RZ ;  /* 0x000000168b867210 */ /* 0x000fe40007f1e0ff */
[----:B------:R-:W-:Y:S01]  /*2d1f0*/  MOV R139, RZ ;  /* 0x000000ff008b7202 */ /* 0x000fe20000000f00 */
[----:B------:R-:W-:Y:S01]  /*2d200*/  IMAD.WIDE.U32 R18, R81, R47, R18 ;  /* 0x0000002f51127225 */ /* 0x000fe200078e0012 */
[----:B------:R-:W-:Y:S02]  /*2d210*/  IADD3 R28, P4, PT, R21, R26, RZ ;  /* 0x0000001a151c7210 */ /* 0x000fe40007f9e0ff */
[----:B------:R-:W-:Y:S01]  /*2d220*/  IADD3 R137, PT, PT, R62, R27, RZ ;  /* 0x0000001b3e897210 */ /* 0x000fe20007ffe0ff */
[----:B------:R-:W-:Y:S01]  /*2d230*/  IMAD.WIDE.U32 R24, R85, R151, R24 ;  /* 0x0000009755187225 */ /* 0x000fe200078e0018 */
[----:B------:R-:W-:Y:S02]  /*2d240*/  IADD3 R22, P3, PT, R135, R18, RZ ;  /* 0x0000001287167210 */ /* 0x000fe40007f7e0ff */
[----:B------:R-:W-:Y:S01]  /*2d250*/  IADD3 R19, PT, PT, R59, R19, RZ ;  /* 0x000000133b137210 */ /* 0x000fe20007ffe0ff */
[----:B------:R-:W-:-:S02]  /*2d260*/  IMAD.IADD R23, R131, 0x1, R23 ;  /* 0x0000000183177824 */ /* 0x000fc400078e0217 */
[----:B------:R-:W-:Y:S02]  /*2d270*/  IMAD.X R21, RZ, RZ, RZ, P2 ;  /* 0x000000ffff157224 */ /* 0x000fe400010e06ff */
        /* <DEDUP_REMOVED lines=9> */
[----:B------:R-:W-:-:S04]  /*2d310*/  IMAD.WIDE.U32 R22, R80, R46, R22 ;  /* 0x0000002e50167225 */ /* 0x000fc800078e0016 */
[----:B------:R-:W-:Y:S01]  /*2d320*/  IMAD.MOV.U32 R138, RZ, RZ, R20 ;  /* 0x000000ffff8a7224 */ /* 0x000fe200078e0014 */
[----:B------:R-:W-:Y:S01]  /*2d330*/  IADD3 R18, P1, PT, R137, R22, RZ ;  /* 0x0000001689127210 */ /* 0x000fe20007f3e0ff */
        /* <DEDUP_REMOVED lines=9> */
[----:B------:R-:W-:-:S04]  /*2d3d0*/  IMAD.WIDE.U32 R28, R31, R43, R28 ;  /* 0x0000002b1f1c7225 */ /* 0x000fc800078e001c */
[----:B------:R-:W-:Y:S01]  /*2d3e0*/  IMAD.IADD R25, R131, 0x1, R25 ;  /* 0x0000000183197824 */ /* 0x000fe200078e0219 */
[----:B------:R-:W-:Y:S01]  /*2d3f0*/  IADD3 R21, PT, PT, R63, R29, RZ ;  /* 0x0000001d3f157210 */ /* 0x000fe20007ffe0ff */
[----:B------:R-:W-:-:S04]  /*2d400*/  IMAD.WIDE.U32 R26, R145, R85, R26 ;  /* 0x00000055911a7225 */ /* 0x000fc800078e001a */
[----:B------:R-:W-:-:S04]  /*2d410*/  IMAD.WIDE.U32 R18, R30, R45, R18 ;  /* 0x0000002d1e127225 */ /* 0x000fc800078e0012 */
[----:B------:R-:W-:Y:S02]  /*2d420*/  IMAD.MOV.U32 R134, RZ, RZ, RZ ;  /* 0x000000ffff867224 */ /* 0x000fe400078e00ff */
[----:B------:R-:W-:Y:S01]  /*2d430*/  IMAD.X R137, RZ, RZ, RZ, P2 ;  /* 0x000000ffff897224 */ /* 0x000fe200010e06ff */
[----:B------:R-:W-:Y:S01]  /*2d440*/  IADD3 R26, P2, PT, R25, R26, RZ ;  /* 0x0000001a191a7210 */ /* 0x000fe20007f5e0ff */
[----:B------:R-:W-:Y:S01]  /*2d450*/  IMAD R135, R28, R65, RZ ;  /* 0x000000411c877224 */ /* 0x000fe200078e02ff */
[----:B------:R-:W-:Y:S01]  /*2d460*/  IADD3.X R25, PT, PT, RZ, RZ, RZ, P3, !PT ;  /* 0x000000ffff197210 */ /* 0x000fe20001ffe4ff */
[----:B------:R-:W-:Y:S01]  /*2d470*/  IMAD.MOV.U32 R29, RZ, RZ, RZ ;  /* 0x000000ffff1d7224 */ /* 0x000fe200078e00ff */
[----:B------:R-:W-:Y:S01]  /*2d480*/  IADD3 R18, P3, PT, R21, R18, RZ ;  /* 0x0000001215127210 */ /* 0x000fe20007f7e0ff */
[----:B------:R-:W-:Y:S02]  /*2d490*/  IMAD.IADD R139, R139, 0x1, R134 ;  /* 0x000000018b8b7824 */ /* 0x000fe400078e0286 */
[----:B------:R-:W-:-:S04]  /*2d4a0*/  IMAD.WIDE.U32 R136, R114, R154, R136 ;  /* 0x0000009a72887225 */ /* 0x000fc800078e0088 */
[----:B------:R-:W-:Y:S01]  /*2d4b0*/  IMAD.X R21, RZ, RZ, RZ, P0 ;  /* 0x000000ffff157224 */ /* 0x000fe200000e06ff */
[----:B------:R-:W-:Y:S01]  /*2d4c0*/  IADD3 R22, P1, PT, R139, R136, RZ ;  /* 0x000000888b167210 */ /* 0x000fe20007f3e0ff */
[----:B------:R-:W-:Y:S01]  /*2d4d0*/  IMAD.HI.U32 R29, R135, R42, R28 ;  /* 0x0000002a871d7227 */ /* 0x000fe200078e001c */
[----:B------:R-:W-:-:S03]  /*2d4e0*/  IADD3 R28, PT, PT, R32, R27, RZ ;  /* 0x0000001b201c7210 */ /* 0x000fc60007ffe0ff */
[----:B------:R-:W-:Y:S01]  /*2d4f0*/  IMAD.IADD R23, R60, 0x1, R23 ;  /* 0x000000013c177824 */ /* 0x000fe200078e0217 */
[----:B------:R-:W-:Y:S01]  /*2d500*/  IADD3 R29, PT, PT, R64, R29, RZ ;  /* 0x0000001d401d7210 */ /* 0x000fe20007ffe0ff */
        /* <DEDUP_REMOVED lines=14> */
[----:B------:R-:W-:-:S04]  /*2d5f0*/  IMAD.WIDE.U32 R24, R114, R156, R24 ;  /* 0x0000009c72187225 */ /* 0x000fc800078e0018 */
[----:B------:R-:W-:Y:S01]  /*2d600*/  IMAD.IADD R136, R61, 0x1, R19 ;  /* 0x000000013d887824 */ /* 0x000fe200078e0213 */
[----:B------:R-:W-:Y:S01]  /*2d610*/  IADD3.X R19, PT, PT, RZ, RZ, RZ, P3, !PT ;  /* 0x000000ffff137210 */ /* 0x000fe20001ffe4ff */
[----:B------:R-:W-:Y:S01]  /*2d620*/  IMAD.IADD R27, R131, 0x1, R27 ;  /* 0x00000001831b7824 */ /* 0x000fe200078e021b */
[----:B------:R-:W-:Y:S01]  /*2d630*/  IADD3 R24, P3, PT, R21, R24, RZ ;  /* 0x0000001815187210 */ /* 0x000fe20007f7e0ff */
[----:B------:R-:W-:Y:S02]  /*2d640*/  IMAD.X R21, RZ, RZ, RZ, P5 ;  /* 0x000000ffff157224 */ /* 0x000fe400028e06ff */
        /* <DEDUP_REMOVED lines=19> */
[----:B------:R-:W-:-:S04]  /*2d780*/  IMAD.WIDE.U32 R136, R30, R46, R136 ;  /* 0x0000002e1e887225 */ /* 0x000fc800078e0088 */
[----:B------:R-:W-:Y:S02]  /*2d790*/  IMAD.IADD R138, R59, 0x1, R21 ;  /* 0x000000013b8a7824 */ /* 0x000fe400078e0215 */
[----:B------:R-:W-:Y:S02]  /*2d7a0*/  IMAD.IADD R21, R157, 0x1, R23 ;  /* 0x000000019d157824 */ /* 0x000fe400078e0217 */
[----:B------:R-:W-:Y:S01]  /*2d7b0*/  IMAD.X R23, RZ, RZ, RZ, P0 ;  /* 0x000000ffff177224 */ /* 0x000fe200000e06ff */
[----:B------:R-:W-:Y:S01]  /*2d7c0*/  IADD3 R28, P0, PT, R19, R136, RZ ;  /* 0x00000088131c7210 */ /* 0x000fe20007f1e0ff */
[----:B------:R-:W-:Y:S01]  /*2d7d0*/  IMAD.X R19, RZ, RZ, RZ, P2 ;  /* 0x000000ffff137224 */ /* 0x000fe200010e06ff */
[----:B------:R-:W-:Y:S01]  /*2d7e0*/  IADD3 R136, PT, PT, R60, R137, RZ ;  /* 0x000000893c887210 */ /* 0x000fe20007ffe0ff */
[----:B------:R-:W-:-:S04]  /*2d7f0*/  IMAD.WIDE.U32 R24, R115, R154, R24 ;  /* 0x0000009a73187225 */ /* 0x000fc800078e0018 */
[----:B------:R-:W-:Y:S01]  /*2d800*/  IMAD.WIDE.U32 R18, R135, R43, R18 ;  /* 0x0000002b87127225 */ /* 0x000fe200078e0012 */
[----:B------:R-:W-:Y:S02]  /*2d810*/  IADD3 R24, P4, PT, R21, R24, RZ ;  /* 0x0000001815187210 */ /* 0x000fe40007f9e0ff */
[----:B------:R-:W-:Y:S01]  /*2d820*/  IADD3 R25, PT, PT, R134, R25, RZ ;  /* 0x0000001986197210 */ /* 0x000fe20007ffe0ff */
[----:B------:R-:W-:Y:S02]  /*2d830*/  IMAD.X R21, RZ, RZ, RZ, P5 ;  /* 0x000000ffff157224 */ /* 0x000fe400028e06ff */
[----:B------:R-:W-:Y:S02]  /*2d840*/  IMAD.X R27, RZ, RZ, RZ, P3 ;  /* 0x000000ffff1b7224 */ /* 0x000fe400018e06ff */
[----:B------:R-:W-:Y:S02]  /*2d850*/  IMAD.IADD R139, R63, 0x1, R19 ;  /* 0x000000013f8b7824 */ /* 0x000fe400078e0213 */
[----:B------:R-:W-:-:S02]  /*2d860*/  HFMA2 R19, -RZ, RZ, 0, 0 ;  /* 0x00000000ff137431 */ /* 0x000fc400000001ff */
[----:B------:R-:W-:-:S04]  /*2d870*/  IMAD.WIDE.U32 R22, R81, R49, R22 ;  /* 0x0000003151167225 */ /* 0x000fc800078e0016 */
[----:B------:R-:W-:Y:S01]  /*2d880*/  IMAD.WIDE.U32 R20, R114, R155, R20 ;  /* 0x0000009b72147225 */ /* 0x000fe200078e0014 */
[----:B------:R-:W-:Y:S02]  /*2d890*/  IADD3 R138, P2, PT, R138, R22, RZ ;  /* 0x000000168a8a7210 */ /* 0x000fe40007f5e0ff */
[----:B------:R-:W-:Y:S01]  /*2d8a0*/  IADD3 R23, PT, PT, R41, R23, RZ ;  /* 0x0000001729177210 */ /* 0x000fe20007ffe0ff */
[----:B------:R-:W-:Y:S01]  /*2d8b0*/  IMAD.WIDE.U32 R26, R97, R151, R26 ;  /* 0x00000097611a7225 */ /* 0x000fe200078e001a */
[----:B------:R-:W-:-:S03]  /*2d8c0*/  IADD3 R20, P1, PT, R25, R20, RZ ;  /* 0x0000001419147210 */ /* 0x000fc60007f3e0ff */
[----:B------:R-:W-:Y:S02]  /*2d8d0*/  IMAD.IADD R21, R133, 0x1, R21 ;  /* 0x0000000185157824 */ /* 0x000fe400078e0215 */
[----:B------:R-:W-:Y:S02]  /*2d8e0*/  IMAD R81, R18, R65, RZ ;  /* 0x0000004112517224 */ /* 0x000fe400078e02ff */
[----:B------:R-:W-:Y:S02]  /*2d8f0*/  IMAD.IADD R29, R131, 0x1, R29 ;  /* 0x00000001831d7824 */ /* 0x000fe400078e021d */
[----:B------:R-:W-:Y:S02]  /*2d900*/  IMAD.IADD R22, R132, 0x1, R27 ;  /* 0x0000000184167824 */ /* 0x000fe400078e021b */
[----:B------:R-:W-:Y:S02]  /*2d910*/  IMAD.X R25, RZ, RZ, RZ, P4 ;  /* 0x000000ffff197224 */ /* 0x000fe400020e06ff */
[----:B------:R-:W-:Y:S01]  /*2d920*/  IMAD.HI.U32 R137, R81, R42, R18 ;  /* 0x0000002a51897227 */ /* 0x000fe200078e0012 */
[----:B------:R-:W-:-:S02]  /*2d930*/  IADD3 R18, P3, PT, R21, R26, RZ ;  /* 0x0000001a15127210 */ /* 0x000fc40007f7e0ff */
[----:B------:R-:W-:Y:S01]  /*2d940*/  IADD3 R22, P4, PT, R22, R29, RZ ;  /* 0x0000001d16167210 */ /* 0x000fe20007f9e0ff */
[----:B------:R-:W-:Y:S01]  /*2d950*/  IMAD.WIDE.U32 R24, R116, R158, R24 ;  /* 0x0000009e74187225 */ /* 0x000fe200078e0018 */
[----:B------:R-:W-:-:S03]  /*2d960*/  IADD3.X R29, PT, PT, RZ, RZ, RZ, P0, !PT ;  /* 0x000000ffff1d7210 */ /* 0x000fc600007fe4ff */
[----:B------:R-:W-:Y:S01]  /*2d970*/  IMAD.X R21, RZ, RZ, RZ, P1 ;  /* 0x000000ffff157224 */ /* 0x000fe200008e06ff */
[----:B------:R-:W-:Y:S01]  /*2d980*/  IADD3 R26, P0, PT, R23, R24, RZ ;  /* 0x00000018171a7210 */ /* 0x000fe20007f1e0ff */
[----:B------:R-:W-:Y:S02]  /*2d990*/  IMAD.IADD R19, R148, 0x1, R25 ;  /* 0x0000000194137824 */ /* 0x000fe400078e0219 */
[----:B------:R-:W-:-:S04]  /*2d9a0*/  IMAD.WIDE.U32 R20, R115, R156, R20 ;  /* 0x0000009c73147225 */ /* 0x000fc800078e0014 */
[----:B------:R-:W-:Y:S01]  /*2d9b0*/  IMAD.WIDE.U32 R28, R31, R45, R28 ;  /* 0x0000002d1f1c7225 */ /* 0x000fe200078e001c */
[----:B------:R-:W-:Y:S02]  /*2d9c0*/  IADD3 R20, P5, PT, R19, R20, RZ ;  /* 0x0000001413147210 */ /* 0x000fe40007fbe0ff */
[----:B------:R-:W-:Y:S01]  /*2d9d0*/  IADD3.X R19, PT, PT, RZ, RZ, RZ, P3, !PT ;  /* 0x000000ffff137210 */ /* 0x000fe20001ffe4ff */
[----:B------:R-:W-:Y:S01]  /*2d9e0*/  IMAD.IADD R21, R134, 0x1, R21 ;  /* 0x0000000186157824 */ /* 0x000fe200078e0215 */
[----:B------:R-:W-:Y:S01]  /*2d9f0*/  IADD3 R24, P1, PT, R139, R28, RZ ;  /* 0x0000001c8b187210 */ /* 0x000fe20007f3e0ff */
[----:B------:R-:W-:Y:S01]  /*2da00*/  IMAD.X R139, RZ, RZ, RZ, P2 ;  /* 0x000000ffff8b7224 */ /* 0x000fe200010e06ff */
[----:B------:R-:W-:Y:S01]  /*2da10*/  IADD3 R25, PT, PT, R61, R29, RZ ;  /* 0x0000001d3d197210 */ /* 0x000fe20007ffe0ff */
[----:B------:R-:W-:-:S04]  /*2da20*/  IMAD.WIDE.U32 R18, R114, R152, R18 ;  /* 0x0000009872127225 */ /* 0x000fc800078e0012 */
[----:B------:R-:W-:Y:S01]  /*2da30*/  IMAD.WIDE.U32 R138, R80, R48, R138 ;  /* 0x00000030508a7225 */ /* 0x000fe200078e008a */
[----:B------:R-:W-:Y:S02]  /*2da40*/  IADD3 R18, P3, PT, R21, R18, RZ ;  /* 0x0000001215127210 */ /* 0x000fe40007f7e0ff */
[----:B------:R-:W-:Y:S01]  /*2da50*/  IADD3 R19, PT, PT, R133, R19, RZ ;  /* 0x0000001385137210 */ /* 0x000fe20007ffe0ff */
[----:B------:R-:W-:Y:S01]  /*2da60*/  IMAD.X R23, RZ, RZ, RZ, P4 ;  /* 0x000000ffff177224 */ /* 0x000fe200020e06ff */
[----:B------:R-:W-:Y:S01]  /*2da70*/  IADD3 R28, P2, PT, R136, R138, RZ ;  /* 0x0000008a881c7210 */ /* 0x000fe20007f5e0ff */
[----:B------:R-:W-:Y:S02]  /*2da80*/  IMAD.IADD R27, R58, 0x1, R139 ;  /* 0x000000013a1b7824 */ /* 0x000fe400078e028b */
[----:B------:R-:W-:Y:S01]  /*2da90*/  IMAD.WIDE.U32 R22, R145, R97, R22 ;  /* 0x0000006191167225 */ /* 0x000fe200078e0016 */
[----:B------:R-:W-:-:S03]  /*2daa0*/  IADD3.X R29, PT, PT, RZ, RZ, RZ, P2, !PT ;  /* 0x000000ffff1d7210 */ /* 0x000fc600017fe4ff */
[----:B------:R-:W-:Y:S01]  /*2dab0*/  IMAD.X R21, RZ, RZ, RZ, P5 ;  /* 0x000000ffff157224 */ /* 0x000fe200028e06ff */
[----:B------:R-:W-:Y:S01]  /*2dac0*/  IADD3 R26, P5, PT, R27, R26, RZ ;  /* 0x0000001a1b1a7210 */ /* 0x000fe20007fbe0ff */
        /* <DEDUP_REMOVED lines=9> */
[----:B------:R-:W-:-:S03]  /*2db60*/  IADD3.X R25, PT, PT, RZ, RZ, RZ, P1, !PT ;  /* 0x000000ffff197210 */ /* 0x000fc60000ffe4ff */
[----:B------:R-:W-:Y:S02]  /*2db70*/  IMAD.IADD R29, R59, 0x1, R29 ;  /* 0x000000013b1d7824 */ /* 0x000fe400078e021d */
[----:B------:R-:W-:Y:S02]  /*2db80*/  IMAD.IADD R136, R132, 0x1, R23 ;  /* 0x0000000184887824 */ /* 0x000fe400078e0217 */
[----:B------:R-:W-:Y:S01]  /*2db90*/  IMAD.IADD R21, R143, 0x1, R21 ;  /* 0x000000018f157824 */ /* 0x000fe200078e0215 */
[----:B------:R-:W-:Y:S01]  /*2dba0*/  IADD3 R26, P2, PT, R29, R26, RZ ;  /* 0x0000001a1d1a7210 */ /* 0x000fe20007f5e0ff */
[----:B------:R-:W-:-:S04]  /*2dbb0*/  IMAD.WIDE.U32 R18, R115, R155, R18 ;  /* 0x0000009b73127225 */ /* 0x000fc800078e0012 */
        /* <DEDUP_REMOVED lines=8> */
[----:B------:R-:W-:Y:S01]  /*2dc40*/  IMAD.IADD R27, R41, 0x1, R27 ;  /* 0x00000001291b7824 */ /* 0x000fe200078e021b */
[----:B------:R-:W-:Y:S01]  /*2dc50*/  IADD3.X R25, PT, PT, RZ, RZ, RZ, P6, !PT ;  /* 0x000000ffff197210 */ /* 0x000fe200037fe4ff */
[----:B------:R-:W-:-:S03]  /*2dc60*/  IMAD.WIDE.U32 R20, R31, R46, R20 ;  /* 0x0000002e1f147225 */ /* 0x000fc600078e0014 */
[----:B------:R-:W-:Y:S01]  /*2dc70*/  IADD3 R138, P1, PT, R27, R138, RZ ;  /* 0x0000008a1b8a7210 */ /* 0x000fe20007f3e0ff */
        /* <DEDUP_REMOVED lines=8> */
[----:B------:R-:W-:-:S03]  /*2dd00*/  IADD3 R136, P3, PT, R29, R136, RZ ;  /* 0x000000881d887210 */ /* 0x000fc60007f7e0ff */
[----:B------:R-:W-:Y:S02]  /*2dd10*/  IMAD.X R23, RZ, RZ, RZ, P0 ;  /* 0x000000ffff177224 */ /* 0x000fe400000e06ff */
[----:B------:R-:W-:-:S03]  /*2dd20*/  IMAD.WIDE.U32 R26, R30, R48, R26 ;  /* 0x000000301e1a7225 */ /* 0x000fc600078e001a */
[----:B------:R-:W-:Y:S01]  /*2dd30*/  IADD3 R80, P0, PT, R23, R18, RZ ;  /* 0x0000001217507210 */ /* 0x000fe20007f1e0ff */
[----:B------:R-:W-:Y:S01]  /*2dd40*/  IMAD.X R23, RZ, RZ, RZ, P5 ;  /* 0x000000ffff177224 */ /* 0x000fe200028e06ff */
[----:B------:R-:W-:Y:S01]  /*2dd50*/  IADD3 R18, P2, PT, R21, R26, RZ ;  /* 0x0000001a15127210 */ /* 0x000fe20007f5e0ff */
[----:B------:R-:W-:Y:S01]  /*2dd60*/  IMAD.IADD R19, R144, 0x1, R19 ;  /* 0x0000000190137824 */ /* 0x000fe200078e0213 */
[----:B------:R-:W-:Y:S01]  /*2dd70*/  IADD3.X R21, PT, PT, RZ, RZ, RZ, P4, !PT ;  /* 0x000000ffff157210 */ /* 0x000fe200027fe4ff */
[----:B------:R-:W-:Y:S01]  /*2dd80*/  IMAD.WIDE.U32 R24, R115, R152, R24 ;  /* 0x0000009873187225 */ /* 0x000fe200078e0018 */
[----:B------:R-:W-:-:S03]  /*2dd90*/  IADD3 R27, PT, PT, R58, R27, RZ ;  /* 0x0000001b3a1b7210 */ /* 0x000fc60007ffe0ff */
[----:B------:R-:W-:Y:S01]  /*2dda0*/  IMAD.WIDE.U32 R22, R81, R43, R22 ;  /* 0x0000002b51167225 */ /* 0x000fe200078e0016 */
[----:B------:R-:W-:-:S03]  /*2ddb0*/  IADD3 R24, P6, PT, R19, R24, RZ ;  /* 0x0000001813187210 */ /* 0x000fc60007fde0ff */
[----:B------:R-:W-:Y:S01]  /*2ddc0*/  IMAD.X R137, RZ, RZ, RZ, P3 ;  /* 0x000000ffff897224 */ /* 0x000fe200018e06ff */
[----:B------:R-:W-:Y:S01]  /*2ddd0*/  IADD3 R26, P3, PT, R27, R138, RZ ;  /* 0x0000008a1b1a7210 */ /* 0x000fe20007f7e0ff */
[----:B------:R-:W-:-:S03]  /*2dde0*/  IMAD.WIDE.U32 R20, R135, R45, R20 ;  /* 0x0000002d87147225 */ /* 0x000fc600078e0014 */
[----:B------:R-:W-:Y:S01]  /*2ddf0*/  IADD3.X R27, PT, PT, RZ, RZ, RZ, P3, !PT ;  /* 0x000000ffff1b7210 */ /* 0x000fe20001ffe4ff */
[----:B------:R-:W-:Y:S02]  /*2de00*/  IMAD.IADD R19, R63, 0x1, R23 ;  /* 0x000000013f137824 */ /* 0x000fe400078e0217 */
[----:B------:R-:W-:Y:S02]  /*2de10*/  IMAD.IADD R25, R134, 0x1, R25 ;  /* 0x0000000186197824 */ /* 0x000fe400078e0219 */
[----:B------:R-:W-:Y:S01]  /*2de20*/  IMAD.WIDE.U32 R136, R145, R114, R136 ;  /* 0x0000007291887225 */ /* 0x000fe200078e0088 */
[----:B------:R-:W-:-:S03]  /*2de30*/  IADD3 R20, P3, PT, R19, R20, RZ ;  /* 0x0000001413147210 */ /* 0x000fc60007f7e0ff */
[----:B------:R-:W-:Y:S01]  /*2de40*/  IMAD.X R19, RZ, RZ, RZ, P2 ;  /* 0x000000ffff137224 */ /* 0x000fe200010e06ff */
[----:B------:R-:W-:Y:S01]  /*2de50*/  IADD3 R28, P5, PT, R25, R136, RZ ;  /* 0x00000088191c7210 */ /* 0x000fe20007fbe0ff */
[----:B------:R-:W-:Y:S01]  /*2de60*/  IMAD.IADD R21, R61, 0x1, R21 ;  /* 0x000000013d157824 */ /* 0x000fe200078e0215 */
[----:B------:R-:W-:Y:S01]  /*2de70*/  IADD3.X R25, PT, PT, RZ, RZ, RZ, P6, !PT ;  /* 0x000000ffff197210 */ /* 0x000fe200037fe4ff */
[----:B------:R-:W-:-:S04]  /*2de80*/  IMAD.WIDE.U32 R18, R31, R47, R18 ;  /* 0x0000002f1f127225 */ /* 0x000fc800078e0012 */
[----:B------:R-:W-:Y:S02]  /*2de90*/  IMAD.IADD R23, R133, 0x1, R137 ;  /* 0x0000000185177824 */ /* 0x000fe400078e0289 */
[----:B------:R-:W-:Y:S01]  /*2dea0*/  IMAD.WIDE.U32 R136, R30, R49, R26 ;  /* 0x000000311e887225 */ /* 0x000fe200078e001a */
[----:B------:R-:W-:-:S03]  /*2deb0*/  IADD3 R26, P4, PT, R21, R18, RZ ;  /* 0x00000012151a7210 */ /* 0x000fc60007f9e0ff */
[----:B------:R-:W-:Y:S02]  /*2dec0*/  IMAD.IADD R21, R59, 0x1, R19 ;  /* 0x000000013b157824 */ /* 0x000fe400078e0213 */
[----:B------:R-:W-:Y:S02]  /*2ded0*/  IMAD.X R19, RZ, RZ, RZ, P1 ;  /* 0x000000ffff137224 */ /* 0x000fe400008e06ff */
[----:B------:R-:W-:-:S03]  /*2dee0*/  IMAD.WIDE.U32 R24, R116, R155, R24 ;  /* 0x0000009b74187225 */ /* 0x000fc600078e0018 */
[----:B------:R-:W-:Y:S01]  /*2def0*/  IADD3 R80, P1, PT, R19, R80, RZ ;  /* 0x0000005013507210 */ /* 0x000fe20007f3e0ff */
[----:B------:R-:W-:Y:S02]  /*2df00*/  IMAD.X R27, RZ, RZ, RZ, P0 ;  /* 0x000000ffff1b7224 */ /* 0x000fe400000e06ff */
[----:B------:R-:W-:-:S03]  /*2df10*/  IMAD.X R29, RZ, RZ, RZ, P5 ;  /* 0x000000ffff1d7224 */ /* 0x000fc600028e06ff */
[----:B------:R-:W-:Y:S01]  /*2df20*/  IADD3 R30, P0, PT, R27, R24, RZ ;  /* 0x000000181b1e7210 */ /* 0x000fe20007f1e0ff */
[----:B------:R-:W-:Y:S01]  /*2df30*/  IMAD.WIDE.U32 R18, R115, R151, R28 ;  /* 0x0000009773127225 */ /* 0x000fe200078e001c */
[----:B------:R-:W-:Y:S02]  /*2df40*/  IADD3 R27, PT, PT, R153, R25, RZ ;  /* 0x00000019991b7210 */ /* 0x000fe40007ffe0ff */
[----:B------:R-:W-:Y:S01]  /*2df50*/  IADD3 R28, P5, PT, R21, R136, RZ ;  /* 0x00000088151c7210 */ /* 0x000fe20007fbe0ff */
[----:B------:R-:W-:Y:S01]  /*2df60*/  IMAD.X R21, RZ, RZ, RZ, P1 ;  /* 0x000000ffff157224 */ /* 0x000fe200008e06ff */
[----:B------:R-:W-:Y:S01]  /*2df70*/  IADD3 R24, P1, PT, R27, R18, RZ ;  /* 0x000000121b187210 */ /* 0x000fe20007f3e0ff */
[----:B------:R-:W-:Y:S01]  /*2df80*/  IMAD.IADD R18, R134, 0x1, R19 ;  /* 0x0000000186127824 */ /* 0x000fe200078e0213 */
[----:B------:R-:W-:Y:S01]  /*2df90*/  IADD3.X R27, PT, PT, RZ, RZ, RZ, P4, !PT ;  /* 0x000000ffff1b7210 */ /* 0x000fe200027fe4ff */
[----:B------:R-:W-:Y:S01]  /*2dfa0*/  IMAD.X R29, RZ, RZ, RZ, P5 ;  /* 0x000000ffff1d7224 */ /* 0x000fe200028e06ff */
[----:B------:R-:W-:Y:S01]  /*2dfb0*/  IADD3 R19, P2, PT, R21, R30, RZ ;  /* 0x0000001e15137210 */ /* 0x000fe20007f5e0ff */
[----:B------:R-:W-:Y:S01]  /*2dfc0*/  IMAD R30, R22, R65, RZ ;  /* 0x00000041161e7224 */ /* 0x000fe200078e02ff */
[----:B------:R-:W-:Y:S01]  /*2dfd0*/  IADD3 R18, P4, PT, R18, R23, RZ ;  /* 0x0000001712127210 */ /* 0x000fe20007f9e0ff */
[----:B------:R-:W-:Y:S01]  /*2dfe0*/  IMAD.MOV.U32 R23, RZ, RZ, RZ ;  /* 0x000000ffff177224 */ /* 0x000fe200078e00ff */
[----:B------:R-:W-:Y:S01]  /*2dff0*/  IADD3 R25, PT, PT, R41, R137, RZ ;  /* 0x0000008929197210 */ /* 0x000fe20007ffe0ff */
[----:B------:R-:W-:-:S02]  /*2e000*/  IMAD.X R21, RZ, RZ, RZ, P3 ;  /* 0x000000ffff157224 */ /* 0x000fc400018e06ff */
[----:B------:R-:W-:Y:S01]  /*2e010*/  IMAD.HI.U32 R23, R30, R42, R22 ;  /* 0x0000002a1e177227 */ /* 0x000fe200078e0016 */
[----:B------:R-:W-:-:S03]  /*2e020*/  IADD3 R25, P6, PT, R25, R80, RZ ;  /* 0x0000005019197210 */ /* 0x000fc60007fde0ff */
[----:B------:R-:W-:Y:S01]  /*2e030*/  IMAD.WIDE.U32 R20, R81, R44, R20 ;  /* 0x0000002c51147225 */ /* 0x000fe200078e0014 */
[----:B------:R-:W-:Y:S02]  /*2e040*/  IADD3 R23, PT, PT, R64, R23, RZ ;  /* 0x0000001740177210 */ /* 0x000fe40007ffe0ff */
[----:B------:R-:W-:Y:S01]  /*2e050*/  IADD3.X R136, PT, PT, RZ, RZ, RZ, P6, !PT ;  /* 0x000000ffff887210 */ /* 0x000fe200037fe4ff */
[----:B------:R-:W-:Y:S01]  /*2e060*/  IMAD.WIDE.U32 R26, R135, R46, R26 ;  /* 0x0000002e871a7225 */ /* 0x000fe200078e001a */
[----:B------:R-:W-:-:S03]  /*2e070*/  IADD3 R20, P3, PT, R23, R20, RZ ;  /* 0x0000001417147210 */ /* 0x000fc60007f7e0ff */
[----:B------:R-:W-:Y:S02]  /*2e080*/  IMAD.IADD R21, R62, 0x1, R21 ;  /* 0x000000013e157824 */ /* 0x000fe400078e0215 */
[----:B------:R-:W-:-:S03]  /*2e090*/  IMAD.WIDE.U32 R28, R31, R48, R28 ;  /* 0x000000301f1c7225 */ /* 0x000fc600078e001c */
[----:B------:R-:W-:Y:S01]  /*2e0a0*/  IADD3 R22, P5, PT, R21, R26, RZ ;  /* 0x0000001a15167210 */ /* 0x000fe20007fbe0ff */
[----:B------:R-:W-:Y:S01]  /*2e0b0*/  IMAD.IADD R27, R60, 0x1, R27 ;  /* 0x000000013c1b7824 */ /* 0x000fe200078e021b */
[----:B------:R-:W-:-:S03]  /*2e0c0*/  IADD3.X R21, PT, PT, RZ, RZ, RZ, P3, !PT ;  /* 0x000000ffff157210 */ /* 0x000fc60001ffe4ff */
[----:B------:R-:W-:Y:S01]  /*2e0d0*/  IMAD.X R23, RZ, RZ, RZ, P5 ;  /* 0x000000ffff177224 */ /* 0x000fe200028e06ff */
[----:B------:R-:W-:Y:S01]  /*2e0e0*/  IADD3 R26, P3, PT, R27, R28, RZ ;  /* 0x0000001c1b1a7210 */ /* 0x000fe20007f7e0ff */
[----:B------:R-:W-:Y:S01]  /*2e0f0*/  IMAD.WIDE.U32 R20, R30, R43, R20 ;  /* 0x0000002b1e147225 */ /* 0x000fe200078e0014 */
[----:B------:R-:W-:-:S03]  /*2e100*/  IADD3 R28, PT, PT, R58, R29, RZ ;  /* 0x0000001d3a1c7210 */ /* 0x000fc60007ffe0ff */
[----:B------:R-:W-:Y:S01]  /*2e110*/  IMAD.WIDE.U32 R22, R81, R45, R22 ;  /* 0x0000002d51167225 */ /* 0x000fe200078e0016 */
[----:B------:R-:W-:-:S03]  /*2e120*/  IADD3 R28, P5, PT, R28, R25, RZ ;  /* 0x000000191c1c7210 */ /* 0x000fc60007fbe0ff */
[----:B------:R-:W-:Y:S02]  /*2e130*/  IMAD.IADD R21, R63, 0x1, R21 ;  /* 0x000000013f157824 */ /* 0x000fe400078e0215 */
[----:B------:R-:W-:Y:S02]  /*2e140*/  IMAD.X R27, RZ, RZ, RZ, P3 ;  /* 0x000000ffff1b7224 */ /* 0x000fe400018e06ff */
[----:B------:R-:W-:Y:S01]  /*2e150*/  IMAD.IADD R23, R61, 0x1, R23 ;  /* 0x000000013d177824 */ /* 0x000fe200078e0217 */
[----:B------:R-:W-:Y:S01]  /*2e160*/  IADD3 R22, P3, PT, R21, R22, RZ ;  /* 0x0000001615167210 */ /* 0x000fe20007f7e0ff */
[----:B------:R-:W-:Y:S01]  /*2e170*/  IMAD R80, R20, R65, RZ ;  /* 0x0000004114507224 */ /* 0x000fe200078e02ff */
[----:B------:R-:W-:Y:S01]  /*2e180*/  MOV R21, RZ ;  /* 0x000000ff00157202 */ /* 0x000fe20000000f00 */
[----:B------:R-:W-:-:S04]  /*2e190*/  IMAD.WIDE.U32 R26, R135, R47, R26 ;  /* 0x0000002f871a7225 */ /* 0x000fc800078e001a */
[----:B------:R-:W-:Y:S01]  /*2e1a0*/  IMAD.X R29, RZ, RZ, RZ, P5 ;  /* 0x000000ffff1d7224 */ /* 0x000fe200028e06ff */
[----:B------:R-:W-:Y:S01]  /*2e1b0*/  IADD3 R19, P5, PT, R136, R19, RZ ;  /* 0x0000001388137210 */ /* 0x000fe20007fbe0ff */
[----:B------:R-:W-:Y:S01]  /*2e1c0*/  IMAD.HI.U32 R21, R80, R42, R20 ;  /* 0x0000002a50157227 */ /* 0x000fe200078e0014 */
[----:B------:R-:W-:-:S03]  /*2e1d0*/  IADD3 R20, P6, PT, R23, R26, RZ ;  /* 0x0000001a17147210 */ /* 0x000fc60007fde0ff */
        /* <DEDUP_REMOVED lines=8> */
[----:B------:R-:W-:Y:S02]  /*2e260*/  IADD3 R27, PT, PT, R62, R27, RZ ;  /* 0x0000001b3e1b7210 */ /* 0x000fe40007ffe0ff */
[----:B------:R-:W-:Y:S01]  /*2e270*/  IADD3 R136, P3, PT, R137, R26, RZ ;  /* 0x0000001a89887210 */ /* 0x000fe20007f7e0ff */
[----:B------:R-:W-:Y:S02]  /*2e280*/  IMAD.IADD R28, R41, 0x1, R29 ;  /* 0x00000001291c7824 */ /* 0x000fe400078e021d */
[----:B------:R-:W-:Y:S01]  /*2e290*/  IMAD.X R23, RZ, RZ, RZ, P6 ;  /* 0x000000ffff177224 */ /* 0x000fe200030e06ff */
[----:B------:R-:W-:Y:S01]  /*2e2a0*/  IADD3 R20, P6, PT, R27, R20, RZ ;  /* 0x000000141b147210 */ /* 0x000fe20007fde0ff */
[----:B------:R-:W-:Y:S01]  /*2e2b0*/  IMAD.X R29, RZ, RZ, RZ, P0 ;  /* 0x000000ffff1d7224 */ /* 0x000fe200000e06ff */
        /* <DEDUP_REMOVED lines=12> */
[----:B------:R-:W-:Y:S02]  /*2e380*/  IMAD.X R25, RZ, RZ, RZ, P1 ;  /* 0x000000ffff197224 */ /* 0x000fe400008e06ff */
[----:B------:R-:W-:Y:S01]  /*2e390*/  IMAD.IADD R27, R61, 0x1, R27 ;  /* 0x000000013d1b7824 */ /* 0x000fe200078e021b */
[----:B------:R-:W-:Y:S01]  /*2e3a0*/  IADD3 R28, P6, PT, R19, R26, RZ ;  /* 0x0000001a131c7210 */ /* 0x000fe20007fde0ff */
[----:B------:R-:W-:Y:S01]  /*2e3b0*/  IMAD.WIDE.U32 R22, R81, R47, R22 ;  /* 0x0000002f51167225 */ /* 0x000fe200078e0016 */
[----:B------:R-:W-:-:S03]  /*2e3c0*/  IADD3.X R26, PT, PT, RZ, RZ, RZ, P2, !PT ;  /* 0x000000ffff1a7210 */ /* 0x000fc600017fe4ff */
[----:B------:R-:W-:-:S04]  /*2e3d0*/  IMAD.WIDE.U32 R24, R116, R152, R24 ;  /* 0x0000009874187225 */ /* 0x000fc800078e0018 */
        /* <DEDUP_REMOVED lines=9> */
[----:B------:R-:W-:Y:S01]  /*2e470*/  IMAD.X R23, RZ, RZ, RZ, P3 ;  /* 0x000000ffff177224 */ /* 0x000fe200018e06ff */
[----:B------:R-:W-:Y:S01]  /*2e480*/  IADD3 R20, P3, PT, R19, R20, RZ ;  /* 0x0000001413147210 */ /* 0x000fe20007f7e0ff */
[----:B------:R-:W-:Y:S01]  /*2e490*/  IMAD.WIDE.U32 R28, R80, R44, R28 ;  /* 0x0000002c501c7225 */ /* 0x000fe200078e001c */
[----:B------:R-:W-:-:S03]  /*2e4a0*/  IADD3 R135, P5, PT, R135, R24, RZ ;  /* 0x0000001887877210 */ /* 0x000fc60007fbe0ff */
[----:B------:R-:W-:Y:S01]  /*2e4b0*/  IMAD.X R19, RZ, RZ, RZ, P4 ;  /* 0x000000ffff137224 */ /* 0x000fe200020e06ff */
[----:B------:R-:W-:Y:S01]  /*2e4c0*/  MOV R137, R28 ;  /* 0x0000001c00897202 */ /* 0x000fe20000000f00 */
        /* <DEDUP_REMOVED lines=10> */
[----:B------:R-:W-:Y:S02]  /*2e570*/  IADD3 R25, PT, PT, R134, R19, RZ ;  /* 0x0000001386197210 */ /* 0x000fe40007ffe0ff */
[----:B------:R-:W-:Y:S01]  /*2e580*/  IADD3 R24, P6, PT, R24, R135, RZ ;  /* 0x0000008718187210 */ /* 0x000fe20007fde0ff */
[----:B------:R-:W-:Y:S01]  /*2e590*/  IMAD.X R19, RZ, RZ, RZ, P2 ;  /* 0x000000ffff137224 */ /* 0x000fe200010e06ff */
[----:B------:R-:W-:-:S02]  /*2e5a0*/  IADD3.X R23, PT, PT, RZ, RZ, RZ, P0, !PT ;  /* 0x000000ffff177210 */ /* 0x000fc400007fe4ff */
[----:B------:R-:W-:Y:S01]  /*2e5b0*/  IADD3 R18, P0, PT, R27, R20, RZ ;  /* 0x000000141b127210 */ /* 0x000fe20007f1e0ff */
[----:B------:R-:W-:Y:S01]  /*2e5c0*/  IMAD.IADD R20, R58, 0x1, R21 ;  /* 0x000000013a147824 */ /* 0x000fe200078e0215 */
[----:B------:R-:W-:Y:S01]  /*2e5d0*/  IADD3 R31, P3, PT, R31, R24, RZ ;  /* 0x000000181f1f7210 */ /* 0x000fe20007f7e0ff */
[----:B------:R-:W-:-:S04]  /*2e5e0*/  IMAD.WIDE.U32 R22, R116, R151, R22 ;  /* 0x0000009774167225 */ /* 0x000fc800078e0016 */
[----:B------:R-:W-:Y:S01]  /*2e5f0*/  IMAD.X R21, RZ, RZ, RZ, P1 ;  /* 0x000000ffff157224 */ /* 0x000fe200008e06ff */
[----:B------:R-:W-:Y:S01]  /*2e600*/  IADD3 R20, P1, PT, R20, R31, RZ ;  /* 0x0000001f14147210 */ /* 0x000fe20007f3e0ff */
[----:B------:R-:W-:Y:S01]  /*2e610*/  IMAD.X R27, RZ, RZ, RZ, P4 ;  /* 0x000000ffff1b7224 */ /* 0x000fe200020e06ff */
[----:B------:R-:W-:Y:S02]  /*2e620*/  IADD3.X R31, PT, PT, RZ, RZ, RZ, P5, !PT ;  /* 0x000000ffff1f7210 */ /* 0x000fe40002ffe4ff */
[----:B------:R-:W-:Y:S01]  /*2e630*/  IADD3 R22, P2, PT, R21, R22, RZ ;  /* 0x0000001615167210 */ /* 0x000fe20007f5e0ff */
[----:B------:R-:W-:Y:S01]  /*2e640*/  IMAD.X R21, RZ, RZ, RZ, P1 ;  /* 0x000000ffff157224 */ /* 0x000fe200008e06ff */
[----:B------:R-:W-:Y:S01]  /*2e650*/  IADD3 R138, PT, PT, R146, R23, RZ ;  /* 0x00000017928a7210 */ /* 0x000fe20007ffe0ff */
[----:B------:R-:W-:Y:S01]  /*2e660*/  IMAD.WIDE.U32 R26, R80, R45, R26 ;  /* 0x0000002d501a7225 */ /* 0x000fe200078e001a */
[----:B------:R-:W-:-:S03]  /*2e670*/  IADD3 R22, P1, PT, R19, R22, RZ ;  /* 0x0000001613167210 */ /* 0x000fc60007f3e0ff */
[----:B------:R-:W-:Y:S01]  /*2e680*/  IMAD.X R19, RZ, RZ, RZ, P0 ;  /* 0x000000ffff137224 */ /* 0x000fe200000e06ff */
[----:B------:R-:W-:Y:S01]  /*2e690*/  IADD3 R31, P0, PT, R31, R22, RZ ;  /* 0x000000161f1f7210 */ /* 0x000fe20007f1e0ff */
[----:B------:R-:W-:Y:S02]  /*2e6a0*/  IMAD.IADD R23, R61, 0x1, R27 ;  /* 0x000000013d177824 */ /* 0x000fe400078e021b */
[----:B------:R-:W-:-:S04]  /*2e6b0*/  IMAD.WIDE.U32 R18, R30, R47, R18 ;  /* 0x0000002f1e127225 */ /* 0x000fc800078e0012 */
[----:B------:R-:W-:Y:S01]  /*2e6c0*/  IMAD.X R22, RZ, RZ, RZ, P6 ;  /* 0x000000ffff167224 */ /* 0x000fe200030e06ff */
[----:B------:R-:W-:Y:S01]  /*2e6d0*/  IADD3 R24, P6, PT, R23, R18, RZ ;  /* 0x0000001217187210 */ /* 0x000fe20007fde0ff */
[----:B------:R-:W-:Y:S01]  /*2e6e0*/  IMAD.WIDE.U32 R20, R81, R49, R20 ;  /* 0x0000003151147225 */ /* 0x000fe200078e0014 */
[----:B------:R-:W-:Y:S02]  /*2e6f0*/  IADD3 R19, PT, PT, R59, R19, RZ ;  /* 0x000000133b137210 */ /* 0x000fe40007ffe0ff */
[----:B------:R-:W-:Y:S01]  /*2e700*/  IADD3 R23, P4, PT, R22, R31, RZ ;  /* 0x0000001f16177210 */ /* 0x000fe20007f9e0ff */
[----:B------:R-:W-:Y:S01]  /*2e710*/  IMAD.X R22, RZ, RZ, RZ, P3 ;  /* 0x000000ffff167224 */ /* 0x000fe200018e06ff */
[----:B------:R-:W-:Y:S01]  /*2e720*/  IADD3 R18, P5, PT, R138, R25, RZ ;  /* 0x000000198a127210 */ /* 0x000fe20007fbe0ff */
[----:B------:R-:W-:Y:S01]  /*2e730*/  IMAD.X R25, RZ, RZ, RZ, P6 ;  /* 0x000000ffff197224 */ /* 0x000fe200030e06ff */
[----:B------:R-:W-:Y:S01]  /*2e740*/  IADD3 R20, P3, PT, R19, R20, RZ ;  /* 0x0000001413147210 */ /* 0x000fe20007f7e0ff */
[----:B------:R-:W-:Y:S01]  /*2e750*/  IMAD.IADD R31, R41, 0x1, R21 ;  /* 0x00000001291f7824 */ /* 0x000fe200078e0215 */
[----:B------:R-:W-:Y:S01]  /*2e760*/  IADD3.X R19, PT, PT, RZ, RZ, RZ, P5, !PT ;  /* 0x000000ffff137210 */ /* 0x000fe20002ffe4ff */
[----:B------:R-:W-:Y:S01]  /*2e770*/  IMAD.WIDE.U32 R24, R80, R46, R24 ;  /* 0x0000002e50187225 */ /* 0x000fe200078e0018 */
[----:B------:R-:W-:-:S03]  /*2e780*/  IADD3 R22, P5, PT, R22, R23, RZ ;  /* 0x0000001716167210 */ /* 0x000fc60007fbe0ff */
[----:B------:R-:W-:Y:S01]  /*2e790*/  IMAD.X R21, RZ, RZ, RZ, P3 ;  /* 0x000000ffff157224 */ /* 0x000fe200018e06ff */
[----:B------:R-:W-:Y:S01]  /*2e7a0*/  IADD3 R23, PT, PT, R60, R25, RZ ;  /* 0x000000193c177210 */ /* 0x000fe20007ffe0ff */
[----:B------:R-:W-:Y:S01]  /*2e7b0*/  IMAD.WIDE.U32 R18, R145, R116, R18 ;  /* 0x0000007491127225 */ /* 0x000fe200078e0012 */
[----:B------:R-:W-:-:S03]  /*2e7c0*/  IADD3 R31, P3, PT, R31, R22, RZ ;  /* 0x000000161f1f7210 */ /* 0x000fc60007f7e0ff */
[----:B------:R-:W-:-:S04]  /*2e7d0*/  IMAD.WIDE.U32 R20, R30, R48, R20 ;  /* 0x000000301e147225 */ /* 0x000fc800078e0014 */
[----:B------:R-:W-:Y:S01]  /*2e7e0*/  IMAD.X R81, RZ, RZ, RZ, P2 ;  /* 0x000000ffff517224 */ /* 0x000fe200010e06ff */
[----:B------:R-:W-:Y:S01]  /*2e7f0*/  IADD3 R22, P2, PT, R23, R20, RZ ;  /* 0x0000001417167210 */ /* 0x000fe20007f5e0ff */
[----:B------:R-:W-:Y:S02]  /*2e800*/  IMAD.IADD R20, R58, 0x1, R21 ;  /* 0x000000013a147824 */ /* 0x000fe400078e0215 */
[----:B------:R-:W-:Y:S01]  /*2e810*/  IMAD.X R138, RZ, RZ, RZ, P1 ;  /* 0x000000ffff8a7224 */ /* 0x000fe200008e06ff */
[----:B------:R-:W-:Y:S01]  /*2e820*/  IADD3 R21, P6, PT, R81, R18, RZ ;  /* 0x0000001251157210 */ /* 0x000fe20007fde0ff */
[----:B------:R-:W-:Y:S02]  /*2e830*/  IMAD.IADD R19, R19, 0x1, R147 ;  /* 0x0000000113137824 */ /* 0x000fe400078e0293 */
[----:B------:R-:W-:Y:S01]  /*2e840*/  IMAD.X R23, RZ, RZ, RZ, P2 ;  /* 0x000000ffff177224 */ /* 0x000fe200010e06ff */
[----:B------:R-:W-:Y:S01]  /*2e850*/  IADD3 R138, P1, PT, R138, R21, RZ ;  /* 0x000000158a8a7210 */ /* 0x000fe20007f3e0ff */
[----:B------:R-:W-:Y:S01]  /*2e860*/  IMAD.X R81, RZ, RZ, RZ, P5 ;  /* 0x000000ffff517224 */ /* 0x000fe200028e06ff */
[----:B------:R-:W-:Y:S01]  /*2e870*/  IADD3.X R140, PT, PT, RZ, RZ, RZ, P6, !PT ;  /* 0x000000ffff8c7210 */ /* 0x000fe200037fe4ff */
[----:B------:R-:W-:Y:S01]  /*2e880*/  IMAD.WIDE.U32 R22, R80, R47, R22 ;  /* 0x0000002f50167225 */ /* 0x000fe200078e0016 */
[----:B------:R-:W-:-:S02]  /*2e890*/  IADD3 R18, P6, PT, R20, R31, RZ ;  /* 0x0000001f14127210 */ /* 0x000fc40007fde0ff */
[----:B------:R-:W-:Y:S01]  /*2e8a0*/  IADD3.X R31, PT, PT, RZ, RZ, RZ, P1, !PT ;  /* 0x000000ffff1f7210 */ /* 0x000fe20000ffe4ff */
[----:B------:R-:W-:Y:S01]  /*2e8b0*/  IMAD.MOV.U32 R139, RZ, RZ, R24 ;  /* 0x000000ffff8b7224 */ /* 0x000fe200078e0018 */
[----:B------:R-:W-:Y:S02]  /*2e8c0*/  IADD3 R21, PT, PT, R59, R23, RZ ;  /* 0x000000173b157210 */ /* 0x000fe40007ffe0ff */
[----:B------:R-:W-:Y:S01]  /*2e8d0*/  IADD3 R31, PT, PT, R31, R19, R140 ;  /* 0x000000131f1f7210 */ /* 0x000fe20007ffe08c */
[----:B------:R-:W-:Y:S01]  /*2e8e0*/  IMAD.X R19, RZ, RZ, RZ, P6 ;  /* 0x000000ffff137224 */ /* 0x000fe200030e06ff */
[----:B------:R-:W-:Y:S01]  /*2e8f0*/  MOV R140, R22 ;  /* 0x00000016008c7202 */ /* 0x000fe20000000f00 */
[----:B------:R-:W-:-:S04]  /*2e900*/  IMAD.WIDE.U32 R18, R30, R49, R18 ;  /* 0x000000311e127225 */ /* 0x000fc800078e0012 */
[----:B------:R-:W-:Y:S01]  /*2e910*/  IMAD.IADD R19, R41, 0x1, R19 ;  /* 0x0000000129137824 */ /* 0x000fe200078e0213 */
[----:B------:R-:W-:Y:S01]  /*2e920*/  IADD3 R20, P1, PT, R21, R18, RZ ;  /* 0x0000001215147210 */ /* 0x000fe20007f3e0ff */
[----:B------:R-:W-:Y:S01]  /*2e930*/  IMAD.X R21, RZ, RZ, RZ, P0 ;  /* 0x000000ffff157224 */ /* 0x000fe200000e06ff */
[----:B------:R-:W-:-:S04]  /*2e940*/  IADD3.X R18, PT, PT, RZ, RZ, RZ, P4, !PT ;  /* 0x000000ffff127210 */ /* 0x000fc800027fe4ff */
[----:B------:R-:W-:Y:S01]  /*2e950*/  IADD3 R21, P0, PT, R21, R138, RZ ;  /* 0x0000008a15157210 */ /* 0x000fe20007f1e0ff */
[----:B------:R-:W-:-:S03]  /*2e960*/  IMAD.MOV.U32 R138, RZ, RZ, R26 ;  /* 0x000000ffff8a7224 */ /* 0x000fc600078e001a */
[----:B------:R-:W-:Y:S02]  /*2e970*/  IADD3 R18, P2, PT, R18, R21, RZ ;  /* 0x0000001512127210 */ /* 0x000fe40007f5e0ff */
[----:B------:R-:W-:Y:S02]  /*2e980*/  IADD3.X R21, PT, PT, RZ, RZ, RZ, P1, !PT ;  /* 0x000000ffff157210 */ /* 0x000fe40000ffe4ff */
[----:B------:R-:W-:Y:S01]  /*2e990*/  IADD3 R81, P4, PT, R81, R18, RZ ;  /* 0x0000001251517210 */ /* 0x000fe20007f9e0ff */
[----:B------:R-:W-:Y:S01]  /*2e9a0*/  IMAD.X R18, RZ, RZ, RZ, P3 ;  /* 0x000000ffff127224 */ /* 0x000fe200018e06ff */
[----:B------:R-:W-:Y:S01]  /*2e9b0*/  IADD3.X R30, PT, PT, RZ, RZ, RZ, P2, !PT ;  /* 0x000000ffff1e7210 */ /* 0x000fe200017fe4ff */
[----:B------:R-:W-:-:S03]  /*2e9c0*/  IMAD.WIDE.U32 R20, R80, R48, R20 ;  /* 0x0000003050147225 */ /* 0x000fc600078e0014 */
[----:B------:R-:W-:Y:S01]  /*2e9d0*/  IADD3 R18, P1, PT, R18, R81, RZ ;  /* 0x0000005112127210 */ /* 0x000fe20007f3e0ff */
[----:B------:R-:W-:-:S03]  /*2e9e0*/  IMAD.MOV.U32 R141, RZ, RZ, R20 ;  /* 0x000000ffff8d7224 */ /* 0x000fc600078e0014 */
[----:B------:R-:W-:Y:S01]  /*2e9f0*/  IADD3 R19, P3, PT, R19, R18, RZ ;  /* 0x0000001213137210 */ /* 0x000fe20007f7e0ff */
[----:B------:R-:W-:-:S04]  /*2ea00*/  IMAD.IADD R18, R58, 0x1, R21 ;  /* 0x000000013a127824 */ /* 0x000fc800078e0215 */
[----:B------:R-:W-:Y:S01]  /*2ea10*/  IMAD.X R135, RZ, RZ, RZ, P3 ;  /* 0x000000ffff877224 */ /* 0x000fe200018e06ff */
[----:B------:R-:W-:Y:S01]  /*2ea20*/  IADD3 R18, P5, PT, R18, R19, RZ ;  /* 0x0000001312127210 */ /* 0x000fe20007fbe0ff */
[----:B------:R-:W-:-:S05]  /*2ea30*/  IMAD.X R19, RZ, RZ, RZ, P0 ;  /* 0x000000ffff137224 */ /* 0x000fca00000e06ff */
[----:B------:R-:W-:Y:S01]  /*2ea40*/  IADD3 R31, PT, PT, R30, R31, R19 ;  /* 0x0000001f1e1f7210 */ /* 0x000fe20007ffe013 */
[----:B------:R-:W-:Y:S01]  /*2ea50*/  IMAD.X R19, RZ, RZ, RZ, P5 ;  /* 0x000000ffff137224 */ /* 0x000fe200028e06ff */
[----:B------:R-:W-:Y:S01]  /*2ea60*/  IADD3.X R30, PT, PT, RZ, RZ, RZ, P1, !PT ;  /* 0x000000ffff1e7210 */ /* 0x000fe20000ffe4ff */
[----:B------:R-:W-:-:S04]  /*2ea70*/  IMAD.WIDE.U32 R18, R80, R49, R18 ;  /* 0x0000003150127225 */ /* 0x000fc800078e0012 */
[----:B------:R-:W-:Y:S02]  /*2ea80*/  IMAD.X R80, RZ, RZ, RZ, P4 ;  /* 0x000000ffff507224 */ /* 0x000fe400020e06ff */
[----:B------:R-:W-:-:S03]  /*2ea90*/  IMAD.MOV.U32 R142, RZ, RZ, R18 ;  /* 0x000000ffff8e7224 */ /* 0x000fc600078e0012 */
[----:B------:R-:W-:Y:S01]  /*2eaa0*/  IADD3 R31, PT, PT, R30, R31, R80 ;  /* 0x0000001f1e1f7210 */ /* 0x000fe20007ffe050 */
[----:B------:R-:W-:-:S05]  /*2eab0*/  IMAD.IADD R30, R41, 0x1, R19 ;  /* 0x00000001291e7824 */ /* 0x000fca00078e0213 */
        /* <DEDUP_REMOVED lines=28> */
.L_x_85:
        /* <DEDUP_REMOVED lines=22> */
.L_x_86:
[----:B------:R-:W-:-:S04]  /*2ede0*/  IMAD.WIDE.U32 R24, R149, R113, RZ ;  /* 0x0000007195187225 */ /* 0x000fc800078e00ff */
[----:B------:R-:W-:Y:S02]  /*2edf0*/  IMAD.IADD R26, R157, 0x1, R25 ;  /* 0x000000019d1a7824 */ /* 0x000fe400078e0219 */
[----:B------:R-:W-:Y:S02]  /*2ee00*/  IMAD.MOV.U32 R27, RZ, RZ, RZ ;  /* 0x000000ffff1b7224 */ /* 0x000fe400078e00ff */
[----:B------:R-:W-:Y:S02]  /*2ee10*/  IMAD.MOV.U32 R19, RZ, RZ, RZ ;  /* 0x000000ffff137224 */ /* 0x000fe400078e00ff */
[----:B------:R-:W-:-:S04]  /*2ee20*/  IMAD.WIDE.U32 R26, R113, R158, R26 ;  /* 0x0000009e711a7225 */ /* 0x000fc800078e001a */
[----:B------:R-:W-:Y:S01]  /*2ee30*/  IMAD.MOV.U32 R25, RZ, RZ, RZ ;  /* 0x000000ffff197224 */ /* 0x000fe200078e00ff */
[----:B------:R-:W-:Y:S01]  /*2ee40*/  IADD3 R18, PT, PT, R148, R27, RZ ;  /* 0x0000001b94127210 */ /* 0x000fe20007ffe0ff */
[----:B------:R-:W-:Y:S02]  /*2ee50*/  IMAD.MOV.U32 R27, RZ, RZ, RZ ;  /* 0x000000ffff1b7224 */ /* 0x000fe400078e00ff */
[----:B------:R-:W-:-:S04]  /*2ee60*/  IMAD.WIDE.U32 R26, R112, R149, R26 ;  /* 0x00000095701a7225 */ /* 0x000fc800078e001a */
[----:B------:R-:W-:Y:S01]  /*2ee70*/  IMAD.WIDE.U32 R18, R113, R154, R18 ;  /* 0x0000009a71127225 */ /* 0x000fe200078e0012 */
[----:B------:R-:W-:-:S04]  /*2ee80*/  IADD3 R23, PT, PT, R157, R27, RZ ;  /* 0x0000001b9d177210 */ /* 0x000fc80007ffe0ff */
[----:B------:R-:W-:Y:S01]  /*2ee90*/  IADD3 R22, P0, PT, R23, R18, RZ ;  /* 0x0000001217167210 */ /* 0x000fe20007f1e0ff */
[----:B------:R-:W-:Y:S02]  /*2eea0*/  IMAD.IADD R18, R143, 0x1, R19 ;  /* 0x000000018f127824 */ /* 0x000fe400078e0213 */
[----:B------:R-:W-:Y:S02]  /*2eeb0*/  HFMA2 R19, -RZ, RZ, 0, 0 ;  /* 0x00000000ff137431 */ /* 0x000fe400000001ff */
[----:B------:R-:W-:Y:S02]  /*2eec0*/  IMAD.X R23, RZ, RZ, RZ, P0 ;  /* 0x000000ffff177224 */ /* 0x000fe400000e06ff */
[----:B------:R-:W-:-:S04]  /*2eed0*/  IMAD.WIDE.U32 R22, R112, R158, R22 ;  /* 0x0000009e70167225 */ /* 0x000fc800078e0016 */
[----:B------:R-:W-:-:S04]  /*2eee0*/  IMAD.WIDE.U32 R18, R113, R156, R18 ;  /* 0x0000009c71127225 */ /* 0x000fc800078e0012 */
[----:B------:R-:W-:Y:S01]  /*2eef0*/  IMAD.IADD R21, R148, 0x1, R23 ;  /* 0x0000000194157824 */ /* 0x000fe200078e0217 */
[----:B------:R-:W-:Y:S01]  /*2ef00*/  MOV R23, RZ ;  /* 0x000000ff00177202 */ /* 0x000fe20000000f00 */
[----:B------:R-:W-:-:S03]  /*2ef10*/  IMAD.IADD R20, R144, 0x1, R19 ;  /* 0x0000000190147824 */ /* 0x000fc600078e0213 */
[----:B------:R-:W-:Y:S01]  /*2ef20*/  IADD3 R18, P0, PT, R21, R18, RZ ;  /* 0x0000001215127210 */ /* 0x000fe20007f1e0ff */
[----:B------:R-:W-:-:S04]  /*2ef30*/  IMAD.WIDE.U32 R22, R110, R149, R22 ;  /* 0x000000956e167225 */ /* 0x000fc800078e0016 */
[----:B------:R-:W-:Y:S02]  /*2ef40*/  IMAD.X R19, RZ, RZ, RZ, P0 ;  /* 0x000000ffff137224 */ /* 0x000fe400000e06ff */
[----:B------:R-:W-:Y:S02]  /*2ef50*/  IMAD.IADD R21, R157, 0x1, R23 ;  /* 0x000000019d157824 */ /* 0x000fe400078e0217 */
[----:B------:R-:W-:-:S04]  /*2ef60*/  IMAD.WIDE.U32 R18, R112, R154, R18 ;  /* 0x0000009a70127225 */ /* 0x000fc800078e0012 */
[----:B------:R-:W-:Y:S01]  /*2ef70*/  IMAD R23, R24, R65, RZ ;  /* 0x0000004118177224 */ /* 0x000fe200078e02ff */
[----:B------:R-:W-:Y:S01]  /*2ef80*/  IADD3 R18, P1, PT, R21, R18, RZ ;  /* 0x0000001215127210 */ /* 0x000fe20007f3e0ff */
[----:B------:R-:W-:Y:S01]  /*2ef90*/  IMAD.MOV.U32 R21, RZ, RZ, RZ ;  /* 0x000000ffff157224 */ /* 0x000fe200078e00ff */
[----:B------:R-:W-:Y:S01]  /*2efa0*/  IADD3 R19, PT, PT, R143, R19, RZ ;  /* 0x000000138f137210 */ /* 0x000fe20007ffe0ff */
[----:B------:R-:W-:-:S04]  /*2efb0*/  IMAD.HI.U32 R25, R23, R42, R24 ;  /* 0x0000002a17197227 */ /* 0x000fc800078e0018 */
[----:B------:R-:W-:Y:S01]  /*2efc0*/  IMAD.WIDE.U32 R20, R113, R155, R20 ;  /* 0x0000009b71147225 */ /* 0x000fe200078e0014 */
[----:B------:R-:W-:Y:S02]  /*2efd0*/  IADD3 R25, PT, PT, R64, R25, RZ ;  /* 0x0000001940197210 */ /* 0x000fe40007ffe0ff */
[----:B------:R-:W-:Y:S01]  /*2efe0*/  IADD3 R28, P0, PT, R19, R20, RZ ;  /* 0x00000014131c7210 */ /* 0x000fe20007f1e0ff */
[----:B------:R-:W-:Y:S01]  /*2eff0*/  IMAD.IADD R20, R153, 0x1, R21 ;  /* 0x0000000199147824 */ /* 0x000fe200078e0215 */
[----:B------:R-:W-:Y:S01]  /*2f000*/  IADD3.X R19, PT, PT, RZ, RZ, RZ, P1, !PT ;  /* 0x000000ffff137210 */ /* 0x000fe20000ffe4ff */
[----:B------:R-:W-:Y:S02]  /*2f010*/  IMAD.MOV.U32 R21, RZ, RZ, RZ ;  /* 0x000000ffff157224 */ /* 0x000fe400078e00ff */
[----:B------:R-:W-:Y:S02]  /*2f020*/  IMAD.X R29, RZ, RZ, RZ, P0 ;  /* 0x000000ffff1d7224 */ /* 0x000fe400000e06ff */
[----:B------:R-:W-:-:S04]  /*2f030*/  IMAD.WIDE.U32 R18, R110, R158, R18 ;  /* 0x0000009e6e127225 */ /* 0x000fc800078e0012 */
[----:B------:R-:W-:-:S04]  /*2f040*/  IMAD.WIDE.U32 R28, R112, R156, R28 ;  /* 0x0000009c701c7225 */ /* 0x000fc800078e001c */
[----:B------:R-:W-:Y:S01]  /*2f050*/  IMAD.IADD R81, R148, 0x1, R19 ;  /* 0x0000000194517824 */ /* 0x000fe200078e0213 */
[----:B------:R-:W-:Y:S01]  /*2f060*/  IADD3 R29, PT, PT, R144, R29, RZ ;  /* 0x0000001d901d7210 */ /* 0x000fe20007ffe0ff */
[----:B------:R-:W-:-:S03]  /*2f070*/  IMAD.WIDE.U32 R20, R113, R152, R20 ;  /* 0x0000009871147225 */ /* 0x000fc600078e0014 */
[----:B------:R-:W-:Y:S02]  /*2f080*/  IADD3 R80, P1, PT, R81, R28, RZ ;  /* 0x0000001c51507210 */ /* 0x000fe40007f3e0ff */
        /* <DEDUP_REMOVED lines=21> */
[----:B------:R-:W-:Y:S01]  /*2f1e0*/  IADD3 R28, P1, PT, R19, R28, RZ ;  /* 0x0000001c131c7210 */ /* 0x000fe20007f3e0ff */
[----:B------:R-:W-:Y:S01]  /*2f1f0*/  IMAD.MOV.U32 R19, RZ, RZ, RZ ;  /* 0x000000ffff137224 */ /* 0x000fe200078e00ff */
[----:B------:R-:W-:-:S03]  /*2f200*/  IADD3 R20, P0, PT, R29, R20, RZ ;  /* 0x000000141d147210 */ /* 0x000fc60007f1e0ff */
[----:B------:R-:W-:Y:S01]  /*2f210*/  IMAD.X R29, RZ, RZ, RZ, P1 ;  /* 0x000000ffff1d7224 */ /* 0x000fe200008e06ff */
[----:B------:R-:W-:Y:S02]  /*2f220*/  IADD3 R19, PT, PT, R21, R19, RZ ;  /* 0x0000001315137210 */ /* 0x000fe40007ffe0ff */
[----:B------:R-:W-:Y:S01]  /*2f230*/  IADD3.X R21, PT, PT, RZ, RZ, RZ, P0, !PT ;  /* 0x000000ffff157210 */ /* 0x000fe200007fe4ff */
[----:B------:R-:W-:Y:S01]  /*2f240*/  IMAD.WIDE.U32 R28, R110, R155, R28 ;  /* 0x0000009b6e1c7225 */ /* 0x000fe200078e001c */
[----:B------:R-:W-:-:S03]  /*2f250*/  IADD3 R26, P0, PT, R25, R26, RZ ;  /* 0x0000001a191a7210 */ /* 0x000fc60007f1e0ff */
[----:B------:R-:W-:-:S04]  /*2f260*/  IMAD.WIDE.U32 R20, R112, R151, R20 ;  /* 0x0000009770147225 */ /* 0x000fc800078e0014 */
[----:B------:R-:W-:Y:S02]  /*2f270*/  IMAD.IADD R27, R153, 0x1, R29 ;  /* 0x00000001991b7824 */ /* 0x000fe400078e021d */
[----:B------:R-:W-:-:S03]  /*2f280*/  IMAD.IADD R24, R146, 0x1, R21 ;  /* 0x0000000192187824 */ /* 0x000fc600078e0215 */
[----:B------:R-:W-:Y:S01]  /*2f290*/  IADD3 R20, P2, PT, R27, R20, RZ ;  /* 0x000000141b147210 */ /* 0x000fe20007f5e0ff */
[----:B------:R-:W-:Y:S01]  /*2f2a0*/  HFMA2 R27, -RZ, RZ, 0, 0 ;  /* 0x00000000ff1b7431 */ /* 0x000fe200000001ff */
[----:B------:R-:W-:-:S03]  /*2f2b0*/  IADD3 R24, P1, PT, R24, R19, RZ ;  /* 0x0000001318187210 */ /* 0x000fc60007f3e0ff */
[----:B------:R-:W-:Y:S02]  /*2f2c0*/  IMAD.X R21, RZ, RZ, RZ, P2 ;  /* 0x000000ffff157224 */ /* 0x000fe400010e06ff */
[----:B------:R-:W-:Y:S02]  /*2f2d0*/  IMAD.X R25, RZ, RZ, RZ, P1 ;  /* 0x000000ffff197224 */ /* 0x000fe400008e06ff */
[----:B------:R-:W-:-:S04]  /*2f2e0*/  IMAD.WIDE.U32 R20, R110, R152, R20 ;  /* 0x000000986e147225 */ /* 0x000fc800078e0014 */
[----:B------:R-:W-:-:S04]  /*2f2f0*/  IMAD.WIDE.U32 R24, R145, R112, R24 ;  /* 0x0000007091187225 */ /* 0x000fc800078e0018 */
[----:B------:R-:W-:Y:S02]  /*2f300*/  IMAD.IADD R19, R150, 0x1, R21 ;  /* 0x0000000196137824 */ /* 0x000fe400078e0215 */
[----:B------:R-:W-:Y:S02]  /*2f310*/  IMAD.IADD R21, R25, 0x1, R27 ;  /* 0x0000000119157824 */ /* 0x000fe400078e021b */
[----:B------:R-:W-:Y:S01]  /*2f320*/  IMAD.X R27, RZ, RZ, RZ, P0 ;  /* 0x000000ffff1b7224 */ /* 0x000fe200000e06ff */
[----:B------:R-:W-:Y:S02]  /*2f330*/  IADD3 R24, P1, PT, R19, R24, RZ ;  /* 0x0000001813187210 */ /* 0x000fe40007f3e0ff */
[----:B------:R-:W-:Y:S01]  /*2f340*/  MOV R19, RZ ;  /* 0x000000ff00137202 */ /* 0x000fe20000000f00 */
[----:B------:R-:W-:Y:S01]  /*2f350*/  IMAD.WIDE.U32 R26, R23, R43, R26 ;  /* 0x0000002b171a7225 */ /* 0x000fe200078e001a */
[----:B------:R-:W-:-:S03]  /*2f360*/  IADD3.X R25, PT, PT, RZ, RZ, RZ, P1, !PT ;  /* 0x000000ffff197210 */ /* 0x000fc60000ffe4ff */
[----:B------:R-:W-:Y:S01]  /*2f370*/  IMAD.WIDE.U32 R18, R109, R149, R18 ;  /* 0x000000956d127225 */ /* 0x000fe200078e0012 */
[----:B------:R-:W-:-:S03]  /*2f380*/  IADD3 R163, PT, PT, R63, R27, RZ ;  /* 0x0000001b3fa37210 */ /* 0x000fc60007ffe0ff */
[----:B------:R-:W-:Y:S02]  /*2f390*/  HFMA2 R27, -RZ, RZ, 0, 0 ;  /* 0x00000000ff1b7431 */ /* 0x000fe400000001ff */
[----:B------:R-:W-:Y:S01]  /*2f3a0*/  IMAD.IADD R81, R157, 0x1, R19 ;  /* 0x000000019d517824 */ /* 0x000fe200078e0213 */
[----:B------:R-:W-:Y:S01]  /*2f3b0*/  IADD3 R162, P0, PT, R163, R22, RZ ;  /* 0x00000016a3a27210 */ /* 0x000fe20007f1e0ff */
[----:B------:R-:W-:-:S03]  /*2f3c0*/  IMAD.WIDE.U32 R24, R110, R151, R24 ;  /* 0x000000976e187225 */ /* 0x000fc600078e0018 */
[----:B------:R-:W-:Y:S01]  /*2f3d0*/  IADD3 R80, P2, PT, R81, R80, RZ ;  /* 0x0000005051507210 */ /* 0x000fe20007f5e0ff */
[----:B------:R-:W-:Y:S02]  /*2f3e0*/  IMAD.X R163, RZ, RZ, RZ, P0 ;  /* 0x000000ffffa37224 */ /* 0x000fe400000e06ff */
[----:B------:R-:W-:Y:S02]  /*2f3f0*/  IMAD R22, R26, R65, RZ ;  /* 0x000000411a167224 */ /* 0x000fe400078e02ff */
[----:B------:R-:W-:Y:S02]  /*2f400*/  IMAD.X R81, RZ, RZ, RZ, P2 ;  /* 0x000000ffff517224 */ /* 0x000fe400010e06ff */
[----:B------:R-:W-:-:S04]  /*2f410*/  IMAD.WIDE.U32 R162, R23, R44, R162 ;  /* 0x0000002c17a27225 */ /* 0x000fc800078e00a2 */
[----:B------:R-:W-:-:S04]  /*2f420*/  IMAD.WIDE.U32 R80, R109, R158, R80 ;  /* 0x0000009e6d507225 */ /* 0x000fc800078e0050 */
[----:B------:R-:W-:Y:S01]  /*2f430*/  IMAD.HI.U32 R27, R22, R42, R26 ;  /* 0x0000002a161b7227 */ /* 0x000fe200078e001a */
[----:B------:R-:W-:-:S03]  /*2f440*/  IADD3 R31, PT, PT, R148, R81, RZ ;  /* 0x00000051941f7210 */ /* 0x000fc60007ffe0ff */
[----:B------:R-:W-:Y:S01]  /*2f450*/  IMAD.MOV.U32 R81, RZ, RZ, RZ ;  /* 0x000000ffff517224 */ /* 0x000fe200078e00ff */
[----:B------:R-:W-:Y:S01]  /*2f460*/  IADD3 R30, P2, PT, R31, R30, RZ ;  /* 0x0000001e1f1e7210 */ /* 0x000fe20007f5e0ff */
[----:B------:R-:W-:Y:S02]  /*2f470*/  IMAD.IADD R165, R62, 0x1, R163 ;  /* 0x000000013ea57824 */ /* 0x000fe400078e02a3 */
[----:B------:R-:W-:-:S03]  /*2f480*/  IMAD.WIDE.U32 R80, R108, R149, R80 ;  /* 0x000000956c507225 */ /* 0x000fc600078e0050 */
[----:B------:R-:W-:Y:S01]  /*2f490*/  IADD3 R164, P0, PT, R165, R18, RZ ;  /* 0x00000012a5a47210 */ /* 0x000fe20007f1e0ff */
[----:B------:R-:W-:Y:S02]  /*2f4a0*/  IMAD.X R31, RZ, RZ, RZ, P2 ;  /* 0x000000ffff1f7224 */ /* 0x000fe400010e06ff */
[----:B------:R-:W-:Y:S01]  /*2f4b0*/  IMAD.IADD R27, R64, 0x1, R27 ;  /* 0x00000001401b7824 */ /* 0x000fe200078e021b */
[----:B------:R-:W-:Y:S01]  /*2f4c0*/  IADD3.X R165, PT, PT, RZ, RZ, RZ, P0, !PT ;  /* 0x000000ffffa57210 */ /* 0x000fe200007fe4ff */
[----:B------:R-:W-:-:S04]  /*2f4d0*/  IMAD.WIDE.U32 R30, R109, R154, R30 ;  /* 0x0000009a6d1e7225 */ /* 0x000fc800078e001e */
[----:B------:R-:W-:Y:S02]  /*2f4e0*/  IMAD.IADD R29, R143, 0x1, R31 ;  /* 0x000000018f1d7824 */ /* 0x000fe400078e021f */
[----:B------:R-:W-:-:S03]  /*2f4f0*/  IMAD.WIDE.U32 R164, R23, R45, R164 ;  /* 0x0000002d17a47225 */ /* 0x000fc600078e00a4 */
[----:B------:R-:W-:-:S04]  /*2f500*/  IADD3 R28, P2, PT, R29, R28, RZ ;  /* 0x0000001c1d1c7210 */ /* 0x000fc80007f5e0ff */
[----:B------:R-:W-:-:S03]  /*2f510*/  IADD3.X R29, PT, PT, RZ, RZ, RZ, P2, !PT ;  /* 0x000000ffff1d7210 */ /* 0x000fc600017fe4ff */
[----:B------:R-:W-:-:S04]  /*2f520*/  IMAD.WIDE.U32 R28, R109, R156, R28 ;  /* 0x0000009c6d1c7225 */ /* 0x000fc800078e001c */
[----:B------:R-:W-:-:S05]  /*2f530*/  IMAD.IADD R113, R144, 0x1, R29 ;  /* 0x0000000190717824 */ /* 0x000fca00078e021d */
[----:B------:R-:W-:-:S05]  /*2f540*/  IADD3 R112, P2, PT, R113, R20, RZ ;  /* 0x0000001471707210 */ /* 0x000fca0007f5e0ff */
[----:B------:R-:W-:Y:S02]  /*2f550*/  IMAD.X R113, RZ, RZ, RZ, P2 ;  /* 0x000000ffff717224 */ /* 0x000fe400010e06ff */
[----:B------:R-:W-:-:S04]  /*2f560*/  IMAD.WIDE.U32 R112, R109, R155, R112 ;  /* 0x0000009b6d707225 */ /* 0x000fc800078e0070 */
[----:B------:R-:W-:-:S05]  /*2f570*/  IMAD.IADD R19, R153, 0x1, R113 ;  /* 0x0000000199137824 */ /* 0x000fca00078e0271 */
[----:B------:R-:W-:Y:S02]  /*2f580*/  IADD3 R20, P2, PT, R19, R24, RZ ;  /* 0x0000001813147210 */ /* 0x000fe40007f5e0ff */
[----:B------:R-:W-:Y:S01]  /*2f590*/  IADD3 R19, PT, PT, R146, R25, RZ ;  /* 0x0000001992137210 */ /* 0x000fe20007ffe0ff */
        /* <DEDUP_REMOVED lines=8> */
[----:B------:R-:W-:-:S04]  /*2f620*/  IADD3 R29, PT, PT, R148, R25, RZ ;  /* 0x00000019941d7210 */ /* 0x000fc80007ffe0ff */
[----:B------:R-:W-:-:S05]  /*2f630*/  IADD3 R28, P1, PT, R29, R28, RZ ;  /* 0x0000001c1d1c7210 */ /* 0x000fca0007f3e0ff */
[----:B------:R-:W-:Y:S01]  /*2f640*/  IMAD.X R29, RZ, RZ, RZ, P1 ;  /* 0x000000ffff1d7224 */ /* 0x000fe200008e06ff */
[----:B------:R-:W-:Y:S01]  /*2f650*/  IADD3 R160, P1, PT, R19, R21, RZ ;  /* 0x0000001513a07210 */ /* 0x000fe20007f3e0ff */
[----:B------:R-:W-:Y:S02]  /*2f660*/  IMAD.X R21, RZ, RZ, RZ, P2 ;  /* 0x000000ffff157224 */ /* 0x000fe400010e06ff */
[----:B------:R-:W-:Y:S01]  /*2f670*/  IMAD.WIDE.U32 R28, R108, R154, R28 ;  /* 0x0000009a6c1c7225 */ /* 0x000fe200078e001c */
[----:B------:R-:W-:-:S03]  /*2f680*/  IADD3.X R161, PT, PT, RZ, RZ, RZ, P1, !PT ;  /* 0x000000ffffa17210 */ /* 0x000fc60000ffe4ff */
[----:B------:R-:W-:Y:S02]  /*2f690*/  IMAD.IADD R31, R143, 0x1, R29 ;  /* 0x000000018f1f7824 */ /* 0x000fe400078e021d */
[----:B------:R-:W-:-:S03]  /*2f6a0*/  IMAD.WIDE.U32 R20, R109, R152, R20 ;  /* 0x000000986d147225 */ /* 0x000fc600078e0014 */
[----:B------:R-:W-:Y:S01]  /*2f6b0*/  IADD3 R30, P3, PT, R31, R112, RZ ;  /* 0x000000701f1e7210 */ /* 0x000fe20007f7e0ff */
[----:B------:R-:W-:-:S04]  /*2f6c0*/  IMAD.WIDE.U32 R160, R145, R110, R160 ;  /* 0x0000006e91a07225 */ /* 0x000fc800078e00a0 */
[----:B------:R-:W-:Y:S02]  /*2f6d0*/  IMAD.X R31, RZ, RZ, RZ, P3 ;  /* 0x000000ffff1f7224 */ /* 0x000fe400018e06ff */
[----:B------:R-:W-:Y:S02]  /*2f6e0*/  IMAD.IADD R19, R150, 0x1, R21 ;  /* 0x0000000196137824 */ /* 0x000fe400078e0215 */
[----:B------:R-:W-:-:S03]  /*2f6f0*/  IMAD.WIDE.U32 R30, R108, R156, R30 ;  /* 0x0000009c6c1e7225 */ /* 0x000fc600078e001e */
[----:B------:R-:W-:Y:S01]  /*2f700*/  IADD3 R160, P1, PT, R19, R160, RZ ;  /* 0x000000a013a07210 */ /* 0x000fe20007f3e0ff */
[----:B------:R-:W-:Y:S01]  /*2f710*/  IMAD.MOV.U32 R21, RZ, RZ, RZ ;  /* 0x000000ffff157224 */ /* 0x000fe200078e00ff */
[----:B------:R-:W-:-:S04]  /*2f720*/  IADD3 R113, PT, PT, R144, R31, RZ ;  /* 0x0000001f90717210 */ /* 0x000fc80007ffe0ff */
[----:B------:R-:W-:Y:S02]  /*2f730*/  IADD3 R112, P2, PT, R113, R20, RZ ;  /* 0x0000001471707210 */ /* 0x000fe40007f5e0ff */
[----:B------:R-:W-:Y:S01]  /*2f740*/  IADD3 R21, PT, PT, R161, R21, RZ ;  /* 0x00000015a1157210 */ /* 0x000fe20007ffe0ff */
[----:B------:R-:W-:Y:S02]  /*2f750*/  IMAD.X R161, RZ, RZ, RZ, P1 ;  /* 0x000000ffffa17224 */ /* 0x000fe400008e06ff */
[----:B------:R-:W-:Y:S02]  /*2f760*/  IMAD.X R113, RZ, RZ, RZ, P2 ;  /* 0x000000ffff717224 */ /* 0x000fe400010e06ff */
[----:B------:R-:W-:-:S04]  /*2f770*/  IMAD.WIDE.U32 R160, R109, R151, R160 ;  /* 0x000000976da07225 */ /* 0x000fc800078e00a0 */
[----:B------:R-:W-:-:S04]  /*2f780*/  IMAD.WIDE.U32 R112, R108, R155, R112 ;  /* 0x0000009b6c707225 */ /* 0x000fc800078e0070 */
[----:B------:R-:W-:Y:S01]  /*2f790*/  IMAD.IADD R19, R146, 0x1, R161 ;  /* 0x0000000192137824 */ /* 0x000fe200078e02a1 */
[----:B------:R-:W-:-:S04]  /*2f7a0*/  IADD3 R25, PT, PT, R153, R113, RZ ;  /* 0x0000007199197210 */ /* 0x000fc80007ffe0ff */
[----:B------:R-:W-:Y:S01]  /*2f7b0*/  IADD3 R20, P2, PT, R25, R160, RZ ;  /* 0x000000a019147210 */ /* 0x000fe20007f5e0ff */
[----:B------:R-:W-:Y:S01]  /*2f7c0*/  IMAD.MOV.U32 R25, RZ, RZ, RZ ;  /* 0x000000ffff197224 */ /* 0x000fe200078e00ff */
[----:B------:R-:W-:Y:S01]  /*2f7d0*/  IADD3 R160, P3, PT, R19, R21, RZ ;  /* 0x0000001513a07210 */ /* 0x000fe20007f7e0ff */
[----:B------:R-:W-:-:S04]  /*2f7e0*/  IMAD.WIDE.U32 R24, R99, R149, R24 ;  /* 0x0000009563187225 */ /* 0x000fc800078e0018 */
[----:B------:R-:W-:Y:S01]  /*2f7f0*/  IMAD.X R161, RZ, RZ, RZ, P3 ;  /* 0x000000ffffa17224 */ /* 0x000fe200018e06ff */
[----:B------:R-:W-:Y:S02]  /*2f800*/  IADD3 R29, PT, PT, R157, R25, RZ ;  /* 0x000000199d1d7210 */ /* 0x000fe40007ffe0ff */
[----:B------:R-:W-:Y:S01]  /*2f810*/  IADD3 R25, PT, PT, R60, R81, RZ ;  /* 0x000000513c197210 */ /* 0x000fe20007ffe0ff */
[----:B------:R-:W-:Y:S01]  /*2f820*/  IMAD.WIDE.U32 R160, R145, R109, R160 ;  /* 0x0000006d91a07225 */ /* 0x000fe200078e00a0 */
[----:B------:R-:W-:Y:S02]  /*2f830*/  IADD3 R28, P1, PT, R29, R28, RZ ;  /* 0x0000001c1d1c7210 */ /* 0x000fe40007f3e0ff */
[----:B------:R-:W-:-:S03]  /*2f840*/  IADD3 R24, P0, PT, R25, R24, RZ ;  /* 0x0000001819187210 */ /* 0x000fc60007f1e0ff */
[----:B------:R-:W-:Y:S02]  /*2f850*/  IMAD.X R29, RZ, RZ, RZ, P1 ;  /* 0x000000ffff1d7224 */ /* 0x000fe400008e06ff */
[----:B------:R-:W-:Y:S02]  /*2f860*/  IMAD.X R25, RZ, RZ, RZ, P0 ;  /* 0x000000ffff197224 */ /* 0x000fe400000e06ff */
[----:B------:R-:W-:-:S04]  /*2f870*/  IMAD.WIDE.U32 R28, R99, R158, R28 ;  /* 0x0000009e631c7225 */ /* 0x000fc800078e001c */
[----:B------:R-:W-:Y:S02]  /*2f880*/  IMAD.IADD R31, R148, 0x1, R29 ;  /* 0x00000001941f7824 */ /* 0x000fe400078e021d */
[----:B------:R-:W-:Y:S02]  /*2f890*/  HFMA2 R29, -RZ, RZ, 0, 0 ;  /* 0x00000000ff1d7431 */ /* 0x000fe400000001ff */
[----:B------:R-:W-:Y:S01]  /*2f8a0*/  IMAD.WIDE.U32 R24, R23, R47, R24 ;  /* 0x0000002f17187225 */ /* 0x000fe200078e0018 */
[----:B------:R-:W-:-:S05]  /*2f8b0*/  IADD3 R30, P1, PT, R31, R30, RZ ;  /* 0x0000001e1f1e7210 */ /* 0x000fca0007f3e0ff */
[----:B------:R-:W-:Y:S02]  /*2f8c0*/  IMAD.X R31, RZ, RZ, RZ, P1 ;  /* 0x000000ffff1f7224 */ /* 0x000fe400008e06ff */
[----:B------:R-:W-:-:S04]  /*2f8d0*/  IMAD.WIDE.U32 R28, R98, R149, R28 ;  /* 0x00000095621c7225 */ /* 0x000fc800078e001c */
[----:B------:R-:W-:-:S04]  /*2f8e0*/  IMAD.WIDE.U32 R30, R99, R154, R30 ;  /* 0x0000009a631e7225 */ /* 0x000fc800078e001e */
[----:B------:R-:W-:Y:S02]  /*2f8f0*/  IMAD.IADD R19, R157, 0x1, R29 ;  /* 0x000000019d137824 */ /* 0x000fe400078e021d */
[----:B------:R-:W-:-:S03]  /*2f900*/  IMAD.IADD R29, R59, 0x1, R25 ;  /* 0x000000013b1d7824 */ /* 0x000fc600078e0219 */
[----:B------:R-:W-:Y:S02]  /*2f910*/  IADD3 R30, P1, PT, R19, R30, RZ ;  /* 0x0000001e131e7210 */ /* 0x000fe40007f3e0ff */
[----:B------:R-:W-:Y:S02]  /*2f920*/  IADD3 R19, PT, PT, R143, R31, RZ ;  /* 0x0000001f8f137210 */ /* 0x000fe40007ffe0ff */
[----:B------:R-:W-:Y:S02]  /*2f930*/  IADD3.X R31, PT, PT, RZ, RZ, RZ, P1, !PT ;  /* 0x000000ffff1f7210 */ /* 0x000fe40000ffe4ff */
[----:B------:R-:W-:Y:S02]  /*2f940*/  IADD3 R26, P1, PT, R27, R162, RZ ;  /* 0x000000a21b1a7210 */ /* 0x000fe40007f3e0ff */
[----:B------:R-:W-:Y:S01]  /*2f950*/  IADD3 R28, P0, PT, R29, R28, RZ ;  /* 0x0000001c1d1c7210 */ /* 0x000fe20007f1e0ff */
[----:B------:R-:W-:Y:S01]  /*2f960*/  IMAD.WIDE.U32 R30, R98, R158, R30 ;  /* 0x0000009e621e7225 */ /* 0x000fe200078e001e */
[----:B------:R-:W-:-:S02]  /*2f970*/  IADD3 R112, P3, PT, R19, R112, RZ ;  /* 0x0000007013707210 */ /* 0x000fc40007f7e0ff */
[----:B------:R-:W-:Y:S01]  /*2f980*/  MOV R19, RZ ;  /* 0x000000ff00137202 */ /* 0x000fe20000000f00 */
        /* <DEDUP_REMOVED lines=8> */
[----:B------:R-:W-:Y:S02]  /*2fa10*/  IMAD.MOV.U32 R27, RZ, RZ, RZ ;  /* 0x000000ffff1b7224 */ /* 0x000fe400078e00ff */
[----:B------:R-:W-:Y:S02]  /*2fa20*/  IMAD.MOV.U32 R18, RZ, RZ, R30 ;  /* 0x000000ffff127224 */ /* 0x000fe400078e001e */
[----:B------:R-:W-:Y:S02]  /*2fa30*/  IMAD.X R163, RZ, RZ, RZ, P1 ;  /* 0x000000ffffa37224 */ /* 0x000fe400008e06ff */
[----:B------:R-:W-:-:S04]  /*2fa40*/  IMAD.WIDE.U32 R18, R111, R149, R18 ;  /* 0x000000956f127225 */ /* 0x000fc800078e0012 */
[----:B------:R-:W-:Y:S01]  /*2fa50*/  IMAD.WIDE.U32 R162, R22, R44, R162 ;  /* 0x0000002c16a27225 */ /* 0x000fe200078e00a2 */
[----:B------:R-:W-:Y:S02]  /*2fa60*/  IADD3 R18, P0, PT, R21, R18, RZ ;  /* 0x0000001215127210 */ /* 0x000fe40007f1e0ff */
[----:B------:R-:W-:Y:S01]  /*2fa70*/  IADD3.X R21, PT, PT, RZ, RZ, RZ, P2, !PT ;  /* 0x000000ffff157210 */ /* 0x000fe200017fe4ff */
[----:B------:R-:W-:Y:S02]  /*2fa80*/  IMAD.IADD R81, R62, 0x1, R163 ;  /* 0x000000013e517824 */ /* 0x000fe400078e02a3 */
[----:B------:R-:W-:Y:S02]  /*2fa90*/  IMAD.X R113, RZ, RZ, RZ, P3 ;  /* 0x000000ffff717224 */ /* 0x000fe400018e06ff */
[----:B------:R-:W-:Y:S01]  /*2faa0*/  IMAD.IADD R157, R157, 0x1, R19 ;  /* 0x000000019d9d7824 */ /* 0x000fe200078e0213 */
[----:B------:R-:W-:Y:S01]  /*2fab0*/  IADD3 R80, P1, PT, R81, R80, RZ ;  /* 0x0000005051507210 */ /* 0x000fe20007f3e0ff */
[----:B------:R-:W-:-:S03]  /*2fac0*/  IMAD.WIDE.U32 R112, R99, R156, R112 ;  /* 0x0000009c63707225 */ /* 0x000fc600078e0070 */
[----:B------:R-:W-:Y:S01]  /*2fad0*/  IADD3.X R81, PT, PT, RZ, RZ, RZ, P1, !PT ;  /* 0x000000ffff517210 */ /* 0x000fe20000ffe4ff */
[----:B------:R-:W-:Y:S01]  /*2fae0*/  IMAD.IADD R113, R144, 0x1, R113 ;  /* 0x0000000190717824 */ /* 0x000fe200078e0271 */
[----:B------:R-:W-:Y:S01]  /*2faf0*/  IADD3 R112, P3, PT, R31, R112, RZ ;  /* 0x000000701f707210 */ /* 0x000fe20007f7e0ff */
[----:B------:R-:W-:-:S04]  /*2fb00*/  IMAD.WIDE.U32 R20, R108, R152, R20 ;  /* 0x000000986c147225 */ /* 0x000fc800078e0014 */
[----:B------:R-:W-:Y:S01]  /*2fb10*/  IMAD.WIDE.U32 R80, R22, R45, R80 ;  /* 0x0000002d16507225 */ /* 0x000fe200078e0050 */
[----:B------:R-:W-:-:S03]  /*2fb20*/  IADD3 R20, P6, PT, R113, R20, RZ ;  /* 0x0000001471147210 */ /* 0x000fc60007fde0ff */
[----:B------:R-:W-:Y:S02]  /*2fb30*/  IMAD.IADD R25, R61, 0x1, R81 ;  /* 0x000000013d197824 */ /* 0x000fe400078e0251 */
[----:B------:R-:W-:Y:S02]  /*2fb40*/  IMAD.IADD R21, R150, 0x1, R21 ;  /* 0x0000000196157824 */ /* 0x000fe400078e0215 */
[----:B------:R-:W-:Y:S01]  /*2fb50*/  IMAD.X R113, RZ, RZ, RZ, P3 ;  /* 0x000000ffff717224 */ /* 0x000fe200018e06ff */
[----:B------:R-:W-:Y:S02]  /*2fb60*/  IADD3 R24, P1, PT, R25, R24, RZ ;  /* 0x0000001819187210 */ /* 0x000fe40007f3e0ff */
[----:B------:R-:W-:Y:S01]  /*2fb70*/  IADD3 R160, P2, PT, R21, R160, RZ ;  /* 0x000000a015a07210 */ /* 0x000fe20007f5e0ff */
[----:B------:R-:W-:Y:S02]  /*2fb80*/  IMAD.X R21, RZ, RZ, RZ, P6 ;  /* 0x000000ffff157224 */ /* 0x000fe400030e06ff */
[----:B------:R-:W-:-:S02]  /*2fb90*/  IMAD.X R25, RZ, RZ, RZ, P1 ;  /* 0x000000ffff197224 */ /* 0x000fc400008e06ff */
[----:B------:R-:W-:-:S04]  /*2fba0*/  IMAD.WIDE.U32 R112, R98, R154, R112 ;  /* 0x0000009a62707225 */ /* 0x000fc800078e0070 */
[----:B------:R-:W-:Y:S01]  /*2fbb0*/  IMAD.WIDE.U32 R24, R22, R46, R24 ;  /* 0x0000002e16187225 */ /* 0x000fe200078e0018 */
[----:B------:R-:W-:Y:S02]  /*2fbc0*/  IADD3 R113, PT, PT, R143, R113, RZ ;  /* 0x000000718f717210 */ /* 0x000fe40007ffe0ff */
[----:B------:R-:W-:Y:S01]  /*2fbd0*/  IADD3 R112, P6, PT, R157, R112, RZ ;  /* 0x000000709d707210 */ /* 0x000fe20007fde0ff */
[----:B------:R-:W-:Y:S01]  /*2fbe0*/  IMAD.WIDE.U32 R20, R99, R155, R20 ;  /* 0x0000009b63147225 */ /* 0x000fe200078e0014 */
[----:B------:R-:W-:-:S03]  /*2fbf0*/  IADD3 R29, PT, PT, R60, R25, RZ ;  /* 0x000000193c1d7210 */ /* 0x000fc60007ffe0ff */
[----:B------:R-:W-:Y:S01]  /*2fc00*/  IMAD R25, R26, R65, RZ ;  /* 0x000000411a197224 */ /* 0x000fe200078e02ff */
[----:B------:R-:W-:Y:S01]  /*2fc10*/  IADD3 R28, P4, PT, R29, R28, RZ ;  /* 0x0000001c1d1c7210 */ /* 0x000fe20007f9e0ff */
[----:B------:R-:W-:Y:S01]  /*2fc20*/  IMAD.IADD R21, R153, 0x1, R21 ;  /* 0x0000000199157824 */ /* 0x000fe200078e0215 */
[----:B------:R-:W-:Y:S01]  /*2fc30*/  IADD3 R20, P3, PT, R113, R20, RZ ;  /* 0x0000001471147210 */ /* 0x000fe20007f7e0ff */
[----:B------:R-:W-:Y:S01]  /*2fc40*/  IMAD.HI.U32 R27, R25, R42, R26 ;  /* 0x0000002a191b7227 */ /* 0x000fe200078e001a */
[----:B------:R-:W-:-:S03]  /*2fc50*/  IADD3.X R113, PT, PT, RZ, RZ, RZ, P6, !PT ;  /* 0x000000ffff717210 */ /* 0x000fc600037fe4ff */
[----:B------:R-:W-:Y:S02]  /*2fc60*/  IMAD.IADD R27, R64, 0x1, R27 ;  /* 0x00000001401b7824 */ /* 0x000fe400078e021b */
[----:B------:R-:W-:Y:S02]  /*2fc70*/  IMAD.X R29, RZ, RZ, RZ, P4 ;  /* 0x000000ffff1d7224 */ /* 0x000fe400020e06ff */
[----:B------:R-:W-:Y:S01]  /*2fc80*/  IMAD.WIDE.U32 R112, R111, R158, R112 ;  /* 0x0000009e6f707225 */ /* 0x000fe200078e0070 */
[----:B------:R-:W-:-:S03]  /*2fc90*/  IADD3 R26, P1, PT, R27, R162, RZ ;  /* 0x000000a21b1a7210 */ /* 0x000fc60007f3e0ff */
[----:B------:R-:W-:Y:S01]  /*2fca0*/  IMAD.WIDE.U32 R28, R22, R47, R28 ;  /* 0x0000002f161c7225 */ /* 0x000fe200078e001c */
[----:B------:R-:W-:-:S03]  /*2fcb0*/  IADD3.X R27, PT, PT, RZ, RZ, RZ, P1, !PT ;  /* 0x000000ffff1b7210 */ /* 0x000fc60000ffe4ff */
[----:B------:R-:W-:-:S04]  /*2fcc0*/  IMAD.WIDE.U32 R26, R25, R43, R26 ;  /* 0x0000002b191a7225 */ /* 0x000fc800078e001a */
[----:B------:R-:W-:Y:S02]  /*2fcd0*/  IMAD.IADD R81, R63, 0x1, R27 ;  /* 0x000000013f517824 */ /* 0x000fe400078e021b */
[----:B------:R-:W-:Y:S02]  /*2fce0*/  IMAD R30, R26, R65, RZ ;  /* 0x000000411a1e7224 */ /* 0x000fe400078e02ff */
[----:B------:R-:W-:Y:S01]  /*2fcf0*/  IMAD.MOV.U32 R27, RZ, RZ, RZ ;  /* 0x000000ffff1b7224 */ /* 0x000fe200078e00ff */
[----:B------:R-:W-:Y:S01]  /*2fd00*/  IADD3 R80, P1, PT, R81, R80, RZ ;  /* 0x0000005051507210 */ /* 0x000fe20007f3e0ff */
[----:B------:R-:W-:-:S03]  /*2fd10*/  IMAD.HI.U32 R19, R30, R42, R26 ;  /* 0x0000002a1e137227 */ /* 0x000fc600078e001a */
[----:B------:R-:W-:Y:S01]  /*2fd20*/  IADD3.X R81, PT, PT, RZ, RZ, RZ, P1, !PT ;  /* 0x000000ffff517210 */ /* 0x000fe20000ffe4ff */
[----:B------:R-:W-:Y:S02]  /*2fd30*/  IMAD.IADD R19, R64, 0x1, R19 ;  /* 0x0000000140137824 */ /* 0x000fe400078e0213 */
[----:B------:R-:W-:-:S04]  /*2fd40*/  IMAD.WIDE.U32 R80, R25, R44, R80 ;  /* 0x0000002c19507225 */ /* 0x000fc800078e0050 */
[----:B------:R-:W-:Y:S01]  /*2fd50*/  IMAD.IADD R27, R62, 0x1, R81 ;  /* 0x000000013e1b7824 */ /* 0x000fe200078e0251 */
[----:B------:R-:W-:Y:S01]  /*2fd60*/  IADD3 R80, P1, PT, R19, R80, RZ ;  /* 0x0000005013507210 */ /* 0x000fe20007f3e0ff */
[----:B------:R-:W-:-:S03]  /*2fd70*/  IMAD.MOV.U32 R19, RZ, RZ, RZ ;  /* 0x000000ffff137224 */ /* 0x000fc600078e00ff */
[----:B------:R-:W-:Y:S01]  /*2fd80*/  IADD3 R26, P5, PT, R27, R24, RZ ;  /* 0x000000181b1a7210 */ /* 0x000fe20007fbe0ff */
[----:B------:R-:W-:Y:S01]  /*2fd90*/  IMAD.X R81, RZ, RZ, RZ, P1 ;  /* 0x000000ffff517224 */ /* 0x000fe200008e06ff */
[----:B------:R-:W-:Y:S01]  /*2fda0*/  IADD3 R24, PT, PT, R161, R19, RZ ;  /* 0x00000013a1187210 */ /* 0x000fe20007ffe0ff */
[----:B------:R-:W-:Y:S01]  /*2fdb0*/  IMAD.X R161, RZ, RZ, RZ, P2 ;  /* 0x000000ffffa17224 */ /* 0x000fe200010e06ff */
[----:B------:R-:W-:Y:S01]  /*2fdc0*/  IADD3.X R27, PT, PT, RZ, RZ, RZ, P5, !PT ;  /* 0x000000ffff1b7210 */ /* 0x000fe20002ffe4ff */
[----:B------:R-:W-:Y:S02]  /*2fdd0*/  IMAD.X R19, RZ, RZ, RZ, P0 ;  /* 0x000000ffff137224 */ /* 0x000fe400000e06ff */
[----:B------:R-:W-:-:S04]  /*2fde0*/  IMAD.WIDE.U32 R160, R108, R151, R160 ;  /* 0x000000976ca07225 */ /* 0x000fc800078e00a0 */
[----:B------:R-:W-:Y:S01]  /*2fdf0*/  IMAD.WIDE.U32 R26, R25, R45, R26 ;  /* 0x0000002d191a7225 */ /* 0x000fe200078e001a */
[----:B------:R-:W-:-:S03]  /*2fe00*/  IADD3 R160, P2, PT, R21, R160, RZ ;  /* 0x000000a015a07210 */ /* 0x000fc60007f5e0ff */
[----:B------:R-:W-:Y:S01]  /*2fe10*/  IMAD.WIDE.U32 R18, R23, R49, R18 ;  /* 0x0000003117127225 */ /* 0x000fe200078e0012 */
[----:B------:R-:W-:-:S03]  /*2fe20*/  IADD3 R23, PT, PT, R59, R29, RZ ;  /* 0x0000001d3b177210 */ /* 0x000fc60007ffe0ff */
[----:B------:R-:W-:Y:S01]  /*2fe30*/  IMAD.IADD R21, R61, 0x1, R27 ;  /* 0x000000013d157824 */ /* 0x000fe200078e021b */
[----:B------:R-:W-:Y:S01]  /*2fe40*/  IADD3 R18, P1, PT, R23, R18, RZ ;  /* 0x0000001217127210 */ /* 0x000fe20007f3e0ff */
[----:B------:R-:W-:Y:S01]  /*2fe50*/  IMAD.WIDE.U32 R80, R30, R43, R80 ;  /* 0x0000002b1e507225 */ /* 0x000fe200078e0050 */
[----:B------:R-:W-:Y:S02]  /*2fe60*/  IADD3 R23, PT, PT, R41, R19, RZ ;  /* 0x0000001329177210 */ /* 0x000fe40007ffe0ff */
        /* <DEDUP_REMOVED lines=9> */
[----:B------:R-:W-:-:S03]  /*2ff00*/  IADD3 R26, P4, PT, R27, R26, RZ ;  /* 0x0000001a1b1a7210 */ /* 0x000fc60007f9e0ff */
[----:B------:R-:W-:Y:S01]  /*2ff10*/  IMAD.X R113, RZ, RZ, RZ, P6 ;  /* 0x000000ffff717224 */ /* 0x000fe200030e06ff */
[----:B------:R-:W-:Y:S01]  /*2ff20*/  IADD3 R20, P5, PT, R19, R20, RZ ;  /* 0x0000001413147210 */ /* 0x000fe20007fbe0ff */
[----:B------:R-:W-:Y:S01]  /*2ff30*/  IMAD.X R27, RZ, RZ, RZ, P4 ;  /* 0x000000ffff1b7224 */ /* 0x000fe200020e06ff */
[----:B------:R-:W-:Y:S01]  /*2ff40*/  MOV R19, RZ ;  /* 0x000000ff00137202 */ /* 0x000fe20000000f00 */
[----:B------:R-:W-:Y:S02]  /*2ff50*/  IMAD R31, R80, R65, RZ ;  /* 0x00000041501f7224 */ /* 0x000fe400078e02ff */
[----:B------:R-:W-:Y:S02]  /*2ff60*/  IMAD.MOV.U32 R81, RZ, RZ, RZ ;  /* 0x000000ffff517224 */ /* 0x000fe400078e00ff */
[----:B------:R-:W-:-:S04]  /*2ff70*/  IMAD.WIDE.U32 R112, R145, R108, R112 ;  /* 0x0000006c91707225 */ /* 0x000fc800078e0070 */
[----:B------:R-:W-:Y:S01]  /*2ff80*/  IMAD.WIDE.U32 R26, R30, R44, R26 ;  /* 0x0000002c1e1a7225 */ /* 0x000fe200078e001a */
[----:B------:R-:W-:-:S03]  /*2ff90*/  IADD3 R24, PT, PT, R113, R19, RZ ;  /* 0x0000001371187210 */ /* 0x000fc60007ffe0ff */
[----:B------:R-:W-:Y:S01]  /*2ffa0*/  IMAD.HI.U32 R81, R31, R42, R80 ;  /* 0x0000002a1f517227 */ /* 0x000fe200078e0050 */
[----:B------:R-:W-:-:S03]  /*2ffb0*/  IADD3 R19, PT, PT, R62, R27, RZ ;  /* 0x0000001b3e137210 */ /* 0x000fc60007ffe0ff */
[----:B------:R-:W-:Y:S02]  /*2ffc0*/  IMAD.X R29, RZ, RZ, RZ, P0 ;  /* 0x000000ffff1d7224 */ /* 0x000fe400000e06ff */
[----:B------:R-:W-:Y:S02]  /*2ffd0*/  IMAD.IADD R27, R64, 0x1, R81 ;  /* 0x00000001401b7824 */ /* 0x000fe400078e0251 */
[----:B------:R-:W-:-:S03]  /*2ffe0*/  IMAD.WIDE.U32 R28, R25, R46, R28 ;  /* 0x0000002e191c7225 */ /* 0x000fc600078e001c */
[----:B------:R-:W-:Y:S01]  /*2fff0*/  IADD3 R26, P0, PT, R27, R26, RZ ;  /* 0x0000001a1b1a7210 */ /* 0x000fe20007f1e0ff */
        /* <DEDUP_REMOVED lines=8> */
[----:B------:R-:W-:-:S03]  /*30080*/  IADD3.X R109, PT, PT, RZ, RZ, RZ, P2, !PT ;  /* 0x000000ffff6d7210 */ /* 0x000fc600017fe4ff */
[----:B------:R-:W-:Y:S01]  /*30090*/  IMAD.X R29, RZ, RZ, RZ, P6 ;  /* 0x000000ffff1d7224 */ /* 0x000fe200030e06ff */
[----:B------:R-:W-:Y:S01]  /*300a0*/  IADD3 R27, PT, PT, R63, R27, RZ ;  /* 0x0000001b3f1b7210 */ /* 0x000fe20007ffe0ff */
[----:B------:R-:W-:-:S04]  /*300b0*/  IMAD.WIDE.U32 R20, R111, R154, R20 ;  /* 0x0000009a6f147225 */ /* 0x000fc800078e0014 */
[----:B------:R-:W-:Y:S01]  /*300c0*/  IMAD.X R81, RZ, RZ, RZ, P3 ;  /* 0x000000ffff517224 */ /* 0x000fe200018e06ff */
[----:B------:R-:W-:Y:S01]  /*300d0*/  IADD3 R143, PT, PT, R143, R21, RZ ;  /* 0x000000158f8f7210 */ /* 0x000fe20007ffe0ff */
[----:B------:R-:W-:Y:S02]  /*300e0*/  IMAD.X R19, RZ, RZ, RZ, P1 ;  /* 0x000000ffff137224 */ /* 0x000fe400008e06ff */
[----:B------:R-:W-:Y:S01]  /*300f0*/  IMAD.WIDE.U32 R28, R30, R45, R28 ;  /* 0x0000002d1e1c7225 */ /* 0x000fe200078e001c */
[----:B------:R-:W-:-:S03]  /*30100*/  IADD3 R81, P0, PT, R81, R20, RZ ;  /* 0x0000001451517210 */ /* 0x000fc60007f1e0ff */
[----:B------:R-:W-:Y:S01]  /*30110*/  IMAD.WIDE.U32 R20, R22, R48, R18 ;  /* 0x0000003016147225 */ /* 0x000fe200078e0012 */
[----:B------:R-:W-:-:S03]  /*30120*/  IADD3 R18, P1, PT, R27, R28, RZ ;  /* 0x0000001c1b127210 */ /* 0x000fc60007f3e0ff */
[----:B------:R-:W-:Y:S01]  /*30130*/  HFMA2 R27, -RZ, RZ, 0, 0 ;  /* 0x00000000ff1b7431 */ /* 0x000fe200000001ff */
[----:B------:R-:W-:Y:S01]  /*30140*/  IADD3 R29, PT, PT, R61, R29, RZ ;  /* 0x0000001d3d1d7210 */ /* 0x000fe20007ffe0ff */
[----:B------:R-:W-:Y:S01]  /*30150*/  IMAD R28, R26, R65, RZ ;  /* 0x000000411a1c7224 */ /* 0x000fe200078e02ff */
[----:B------:R-:W-:Y:S01]  /*30160*/  IADD3 R20, P3, PT, R80, R20, RZ ;  /* 0x0000001450147210 */ /* 0x000fe20007f7e0ff */
[----:B------:R-:W-:Y:S02]  /*30170*/  IMAD.IADD R80, R58, 0x1, R21 ;  /* 0x000000013a507824 */ /* 0x000fe400078e0215 */
[----:B------:R-:W-:Y:S02]  /*30180*/  IMAD.IADD R161, R150, 0x1, R161 ;  /* 0x0000000196a17824 */ /* 0x000fe400078e02a1 */
[----:B------:R-:W-:Y:S02]  /*30190*/  IMAD.X R19, RZ, RZ, RZ, P1 ;  /* 0x000000ffff137224 */ /* 0x000fe400008e06ff */
[----:B------:R-:W-:Y:S01]  /*301a0*/  IMAD.HI.U32 R27, R28, R42, R26 ;  /* 0x0000002a1c1b7227 */ /* 0x000fe200078e001a */
[----:B------:R-:W-:-:S02]  /*301b0*/  IADD3 R26, P1, PT, R80, R23, RZ ;  /* 0x00000017501a7210 */ /* 0x000fc40007f3e0ff */
[----:B------:R-:W-:Y:S01]  /*301c0*/  IADD3 R112, P4, PT, R161, R112, RZ ;  /* 0x00000070a1707210 */ /* 0x000fe20007f9e0ff */
[----:B------:R-:W-:Y:S02]  /*301d0*/  IMAD.X R21, RZ, RZ, RZ, P3 ;  /* 0x000000ffff157224 */ /* 0x000fe400018e06ff */
[----:B------:R-:W-:-:S04]  /*301e0*/  IMAD.WIDE.U32 R18, R31, R44, R18 ;  /* 0x0000002c1f127225 */ /* 0x000fc800078e0012 */
[----:B------:R-:W-:Y:S02]  /*301f0*/  IMAD.IADD R23, R64, 0x1, R27 ;  /* 0x0000000140177824 */ /* 0x000fe400078e021b */
[----:B------:R-:W-:Y:S02]  /*30200*/  IMAD.X R27, RZ, RZ, RZ, P1 ;  /* 0x000000ffff1b7224 */ /* 0x000fe400008e06ff */
[----:B------:R-:W-:Y:S01]  /*30210*/  IMAD.WIDE.U32 R20, R25, R47, R20 ;  /* 0x0000002f19147225 */ /* 0x000fe200078e0014 */
[----:B------:R-:W-:-:S03]  /*30220*/  IADD3 R18, P3, PT, R23, R18, RZ ;  /* 0x0000001217127210 */ /* 0x000fc60007f7e0ff */
[----:B------:R-:W-:Y:S01]  /*30230*/  IMAD.X R113, RZ, RZ, RZ, P4 ;  /* 0x000000ffff717224 */ /* 0x000fe200020e06ff */
[----:B------:R-:W-:Y:S01]  /*30240*/  IADD3 R20, P1, PT, R29, R20, RZ ;  /* 0x000000141d147210 */ /* 0x000fe20007f3e0ff */
[----:B------:R-:W-:-:S04]  /*30250*/  IMAD.WIDE.U32 R108, R98, R155, R108 ;  /* 0x0000009b626c7225 */ /* 0x000fc800078e006c */
[----:B------:R-:W-:Y:S01]  /*30260*/  IMAD.WIDE.U32 R26, R22, R49, R26 ;  /* 0x00000031161a7225 */ /* 0x000fe200078e001a */
[----:B------:R-:W-:-:S03]  /*30270*/  IADD3 R108, P2, PT, R143, R108, RZ ;  /* 0x0000006c8f6c7210 */ /* 0x000fc60007f5e0ff */
[----:B------:R-:W-:Y:S02]  /*30280*/  IMAD.IADD R21, R59, 0x1, R21 ;  /* 0x000000013b157824 */ /* 0x000fe400078e0215 */
[----:B------:R-:W-:Y:S01]  /*30290*/  IMAD.IADD R23, R62, 0x1, R19 ;  /* 0x000000013e177824 */ /* 0x000fe200078e0213 */
[----:B------:R-:W-:Y:S01]  /*302a0*/  IADD3 R19, PT, PT, R153, R109, RZ ;  /* 0x0000006d99137210 */ /* 0x000fe20007ffe0ff */
[----:B------:R-:W-:Y:S01]  /*302b0*/  IMAD.WIDE.U32 R112, R99, R151, R112 ;  /* 0x0000009763707225 */ /* 0x000fe200078e0070 */
[----:B------:R-:W-:Y:S02]  /*302c0*/  IADD3 R22, P4, PT, R21, R26, RZ ;  /* 0x0000001a15167210 */ /* 0x000fe40007f9e0ff */
[----:B------:R-:W-:Y:S01]  /*302d0*/  IADD3.X R21, PT, PT, RZ, RZ, RZ, P1, !PT ;  /* 0x000000ffff157210 */ /* 0x000fe20000ffe4ff */
[----:B------:R-:W-:Y:S01]  /*302e0*/  IMAD.IADD R80, R41, 0x1, R27 ;  /* 0x0000000129507824 */ /* 0x000fe200078e021b */
[----:B------:R-:W-:Y:S01]  /*302f0*/  IADD3 R26, P5, PT, R19, R112, RZ ;  /* 0x00000070131a7210 */ /* 0x000fe20007fbe0ff */
[----:B------:R-:W-:-:S02]  /*30300*/  IMAD.X R19, RZ, RZ, RZ, P3 ;  /* 0x000000ffff137224 */ /* 0x000fc400018e06ff */
[----:B------:R-:W-:Y:S01]  /*30310*/  IMAD.IADD R113, R146, 0x1, R113 ;  /* 0x0000000192717824 */ /* 0x000fe200078e0271 */
[----:B------:R-:W-:Y:S01]  /*30320*/  IADD3 R29, P1, PT, R80, R81, RZ ;  /* 0x00000051501d7210 */ /* 0x000fe20007f3e0ff */
[----:B------:R-:W-:-:S03]  /*30330*/  IMAD.WIDE.U32 R18, R28, R43, R18 ;  /* 0x0000002b1c127225 */ /* 0x000fc600078e0012 */
[----:B------:R-:W-:Y:S01]  /*30340*/  IADD3 R80, P3, PT, R113, R24, RZ ;  /* 0x0000001871507210 */ /* 0x000fe20007f7e0ff */
[----:B------:R-:W-:Y:S01]  /*30350*/  IMAD.IADD R110, R63, 0x1, R19 ;  /* 0x000000013f6e7824 */ /* 0x000fe200078e0213 */
[----:B------:R-:W-:Y:S01]  /*30360*/  MOV R19, RZ ;  /* 0x000000ff00137202 */ /* 0x000fe20000000f00 */
[----:B------:R-:W-:Y:S02]  /*30370*/  IMAD.X R109, RZ, RZ, RZ, P2 ;  /* 0x000000ffff6d7224 */ /* 0x000fe400010e06ff */
[----:B------:R-:W-:Y:S02]  /*30380*/  IMAD R24, R18, R65, RZ ;  /* 0x0000004112187224 */ /* 0x000fe400078e02ff */
[----:B------:R-:W-:-:S04]  /*30390*/  IMAD.WIDE.U32 R20, R30, R46, R20 ;  /* 0x0000002e1e147225 */ /* 0x000fc800078e0014 */
[----:B------:R-:W-:Y:S01]  /*303a0*/  IMAD.WIDE.U32 R108, R111, R156, R108 ;  /* 0x0000009c6f6c7225 */ /* 0x000fe200078e006c */
[----:B------:R-:W-:Y:S02]  /*303b0*/  IADD3 R20, P2, PT, R23, R20, RZ ;  /* 0x0000001417147210 */ /* 0x000fe40007f5e0ff */
[----:B------:R-:W-:Y:S01]  /*303c0*/  IADD3 R21, PT, PT, R60, R21, RZ ;  /* 0x000000153c157210 */ /* 0x000fe20007ffe0ff */
[----:B------:R-:W-:Y:S01]  /*303d0*/  IMAD.HI.U32 R112, R24, R42, R18 ;  /* 0x0000002a18707227 */ /* 0x000fe200078e0012 */
[----:B------:R-:W-:-:S03]  /*303e0*/  IADD3 R109, PT, PT, R144, R109, RZ ;  /* 0x0000006d906d7210 */ /* 0x000fc60007ffe0ff */
[----:B------:R-:W-:Y:S02]  /*303f0*/  IMAD.X R19, RZ, RZ, RZ, P0 ;  /* 0x000000ffff137224 */ /* 0x000fe400000e06ff */
[----:B------:R-:W-:Y:S02]  /*30400*/  IMAD.X R23, RZ, RZ, RZ, P4 ;  /* 0x000000ffff177224 */ /* 0x000fe400020e06ff */
[----:B------:R-:W-:Y:S01]  /*30410*/  IMAD.X R27, RZ, RZ, RZ, P5 ;  /* 0x000000ffff1b7224 */ /* 0x000fe200028e06ff */
[----:B------:R-:W-:Y:S01]  /*30420*/  IADD3 R144, P0, PT, R19, R108, RZ ;  /* 0x0000006c13907210 */ /* 0x000fe20007f1e0ff */
[----:B------:R-:W-:-:S04]  /*30430*/  IMAD.WIDE.U32 R22, R25, R48, R22 ;  /* 0x0000003019167225 */ /* 0x000fc800078e0016 */
[----:B------:R-:W-:Y:S02]  /*30440*/  HFMA2 R19, -RZ, RZ, 0, 0 ;  /* 0x00000000ff137431 */ /* 0x000fe400000001ff */
[----:B------:R-:W-:Y:S01]  /*30450*/  IMAD.X R81, RZ, RZ, RZ, P3 ;  /* 0x000000ffff517224 */ /* 0x000fe200018e06ff */
[----:B------:R-:W-:Y:S01]  /*30460*/  IADD3 R18, P3, PT, R21, R22, RZ ;  /* 0x0000001615127210 */ /* 0x000fe20007f7e0ff */
[----:B------:R-:W-:-:S04]  /*30470*/  IMAD.WIDE.U32 R26, R98, R152, R26 ;  /* 0x00000098621a7225 */ /* 0x000fc800078e001a */
[----:B------:R-:W-:Y:S02]  /*30480*/  IMAD.IADD R108, R58, 0x1, R23 ;  /* 0x000000013a6c7824 */ /* 0x000fe400078e0217 */
[----:B------:R-:W-:Y:S01]  /*30490*/  IMAD.WIDE.U32 R80, R145, R99, R80 ;  /* 0x0000006391507225 */ /* 0x000fe200078e0050 */
[----:B------:R-:W-:-:S03]  /*304a0*/  IADD3.X R99, PT, PT, RZ, RZ, RZ, P1, !PT ;  /* 0x000000ffff637210 */ /* 0x000fc60000ffe4ff */
        /* <DEDUP_REMOVED lines=17> */
[----:B------:R-:W-:Y:S01]  /*305c0*/  IMAD.X R21, RZ, RZ, RZ, P0 ;  /* 0x000000ffff157224 */ /* 0x000fe200000e06ff */
[----:B------:R-:W-:Y:S01]  /*305d0*/  IADD3 R153, PT, PT, R153, R23, RZ ;  /* 0x0000001799997210 */ /* 0x000fe20007ffe0ff */
[----:B------:R-:W-:-:S03]  /*305e0*/  IMAD.WIDE.U32 R26, R25, R49, R26 ;  /* 0x00000031191a7225 */ /* 0x000fc600078e001a */
[----:B------:R-:W-:Y:S01]  /*305f0*/  IADD3 R23, P0, PT, R21, R22, RZ ;  /* 0x0000001615177210 */ /* 0x000fe20007f1e0ff */
[----:B------:R-:W-:Y:S02]  /*30600*/  IMAD.IADD R19, R59, 0x1, R19 ;  /* 0x000000013b137824 */ /* 0x000fe400078e0213 */
[----:B------:R-:W-:-:S03]  /*30610*/  IMAD.WIDE.U32 R80, R98, R151, R80 ;  /* 0x0000009762507225 */ /* 0x000fc600078e0050 */
[----:B------:R-:W-:Y:S01]  /*30620*/  IADD3 R22, P4, PT, R19, R26, RZ ;  /* 0x0000001a13167210 */ /* 0x000fe20007f9e0ff */
[----:B------:R-:W-:Y:S01]  /*30630*/  IMAD.X R110, RZ, RZ, RZ, P1 ;  /* 0x000000ffff6e7224 */ /* 0x000fe200008e06ff */
[----:B------:R-:W-:Y:S01]  /*30640*/  IADD3 R26, P1, PT, R153, R80, RZ ;  /* 0x00000050991a7210 */ /* 0x000fe20007f3e0ff */
[----:B------:R-:W-:Y:S01]  /*30650*/  IMAD.X R21, RZ, RZ, RZ, P2 ;  /* 0x000000ffff157224 */ /* 0x000fe200010e06ff */
[----:B------:R-:W-:Y:S01]  /*30660*/  IADD3 R80, PT, PT, R146, R81, RZ ;  /* 0x0000005192507210 */ /* 0x000fe20007ffe0ff */
[----:B------:R-:W-:Y:S01]  /*30670*/  IMAD.X R19, RZ, RZ, RZ, P3 ;  /* 0x000000ffff137224 */ /* 0x000fe200018e06ff */
[----:B------:R-:W-:Y:S01]  /*30680*/  IADD3 R110, P2, PT, R110, R23, RZ ;  /* 0x000000176e6e7210 */ /* 0x000fe20007f5e0ff */
[----:B------:R-:W-:Y:S01]  /*30690*/  IMAD.WIDE.U32 R20, R28, R44, R20 ;  /* 0x0000002c1c147225 */ /* 0x000fe200078e0014 */
[----:B------:R-:W-:Y:S02]  /*306a0*/  IADD3 R23, PT, PT, R64, R112, RZ ;  /* 0x0000007040177210 */ /* 0x000fe40007ffe0ff */
[----:B------:R-:W-:Y:S01]  /*306b0*/  IADD3 R80, P5, PT, R80, R29, RZ ;  /* 0x0000001d50507210 */ /* 0x000fe20007fbe0ff */
[----:B------:R-:W-:Y:S01]  /*306c0*/  IMAD.IADD R108, R41, 0x1, R27 ;  /* 0x00000001296c7824 */ /* 0x000fe200078e021b */
[----:B------:R-:W-:Y:S01]  /*306d0*/  IADD3 R20, P3, PT, R23, R20, RZ ;  /* 0x0000001417147210 */ /* 0x000fe20007f7e0ff */
[----:B------:R-:W-:Y:S01]  /*306e0*/  IMAD.WIDE.U32 R18, R31, R46, R18 ;  /* 0x0000002e1f127225 */ /* 0x000fe200078e0012 */
[----:B------:R-:W-:-:S02]  /*306f0*/  IADD3.X R23, PT, PT, RZ, RZ, RZ, P4, !PT ;  /* 0x000000ffff177210 */ /* 0x000fc400027fe4ff */
[----:B------:R-:W-:Y:S01]  /*30700*/  IADD3 R99, P6, PT, R108, R99, RZ ;  /* 0x000000636c637210 */ /* 0x000fe20007fde0ff */
[----:B------:R-:W-:Y:S02]  /*30710*/  IMAD.IADD R21, R62, 0x1, R21 ;  /* 0x000000013e157824 */ /* 0x000fe400078e0215 */
[----:B------:R-:W-:Y:S02]  /*30720*/  IMAD.X R27, RZ, RZ, RZ, P1 ;  /* 0x000000ffff1b7224 */ /* 0x000fe400008e06ff */
[----:B------:R-:W-:Y:S01]  /*30730*/  IMAD.IADD R19, R60, 0x1, R19 ;  /* 0x000000013c137824 */ /* 0x000fe200078e0213 */
[----:B------:R-:W-:Y:S01]  /*30740*/  IADD3 R18, P1, PT, R21, R18, RZ ;  /* 0x0000001215127210 */ /* 0x000fe20007f3e0ff */
[----:B------:R-:W-:Y:S01]  /*30750*/  IMAD.WIDE.U32 R26, R111, R152, R26 ;  /* 0x000000986f1a7225 */ /* 0x000fe200078e001a */
[----:B------:R-:W-:-:S03]  /*30760*/  IADD3.X R21, PT, PT, RZ, RZ, RZ, P0, !PT ;  /* 0x000000ffff157210 */ /* 0x000fc600007fe4ff */
[----:B------:R-:W-:Y:S01]  /*30770*/  IMAD.WIDE.U32 R22, R30, R48, R22 ;  /* 0x000000301e167225 */ /* 0x000fe200078e0016 */
[----:B------:R-:W-:Y:S02]  /*30780*/  IADD3 R29, PT, PT, R150, R27, RZ ;  /* 0x0000001b961d7210 */ /* 0x000fe40007ffe0ff */
[----:B------:R-:W-:Y:S01]  /*30790*/  IADD3 R27, P0, PT, R21, R26, RZ ;  /* 0x0000001a151b7210 */ /* 0x000fe20007f1e0ff */
[----:B------:R-:W-:Y:S01]  /*307a0*/  IMAD.X R81, RZ, RZ, RZ, P5 ;  /* 0x000000ffff517224 */ /* 0x000fe200028e06ff */
[----:B------:R-:W-:Y:S01]  /*307b0*/  IADD3 R22, P5, PT, R19, R22, RZ ;  /* 0x0000001613167210 */ /* 0x000fe20007fbe0ff */
[----:B------:R-:W-:Y:S01]  /*307c0*/  IMAD.X R25, RZ, RZ, RZ, P6 ;  /* 0x000000ffff197224 */ /* 0x000fe200030e06ff */
[----:B------:R-:W-:Y:S01]  /*307d0*/  IADD3.X R19, PT, PT, RZ, RZ, RZ, P1, !PT ;  /* 0x000000ffff137210 */ /* 0x000fe20000ffe4ff */
[----:B------:R-:W-:Y:S02]  /*307e0*/  IMAD.X R21, RZ, RZ, RZ, P3 ;  /* 0x000000ffff157224 */ /* 0x000fe400018e06ff */
        /* <DEDUP_REMOVED lines=8> */
[----:B------:R-:W-:Y:S01]  /*30870*/  IMAD.WIDE.U32 R18, R28, R45, R18 ;  /* 0x0000002d1c127225 */ /* 0x000fe200078e0012 */
[----:B------:R-:W-:Y:S02]  /*30880*/  IADD3 R26, P3, PT, R108, R99, RZ ;  /* 0x000000636c1a7210 */ /* 0x000fe40007f7e0ff */
[----:B------:R-:W-:Y:S01]  /*30890*/  IADD3 R108, P4, PT, R27, R98, RZ ;  /* 0x000000621b6c7210 */ /* 0x000fe20007f9e0ff */
[----:B------:R-:W-:Y:S01]  /*308a0*/  IMAD.IADD R21, R63, 0x1, R21 ;  /* 0x000000013f157824 */ /* 0x000fe200078e0215 */
[----:B------:R-:W-:Y:S01]  /*308b0*/  IADD3 R98, P2, PT, R29, R80, RZ ;  /* 0x000000501d627210 */ /* 0x000fe20007f5e0ff */
[----:B------:R-:W-:-:S02]  /*308c0*/  IMAD.IADD R19, R61, 0x1, R19 ;  /* 0x000000013d137824 */ /* 0x000fc400078e0213 */
[----:B------:R-:W-:Y:S01]  /*308d0*/  IMAD R29, R20, R65, RZ ;  /* 0x00000041141d7224 */ /* 0x000fe200078e02ff */
[----:B------:R-:W-:Y:S01]  /*308e0*/  IADD3 R18, P5, PT, R21, R18, RZ ;  /* 0x0000001215127210 */ /* 0x000fe20007fbe0ff */
[----:B------:R-:W-:Y:S01]  /*308f0*/  IMAD.X R27, RZ, RZ, RZ, P3 ;  /* 0x000000ffff1b7224 */ /* 0x000fe200018e06ff */
[----:B------:R-:W-:Y:S01]  /*30900*/  MOV R21, RZ ;  /* 0x000000ff00157202 */ /* 0x000fe20000000f00 */
        /* <DEDUP_REMOVED lines=24> */
[----:B------:R-:W-:Y:S02]  /*30a90*/  IMAD.X R19, RZ, RZ, RZ, P3 ;  /* 0x000000ffff137224 */ /* 0x000fe400018e06ff */
[----:B------:R-:W-:Y:S01]  /*30aa0*/  IMAD.WIDE.U32 R154, R29, R43, R154 ;  /* 0x0000002b1d9a7225 */ /* 0x000fe200078e009a */
[----:B------:R-:W-:-:S03]  /*30ab0*/  IADD3 R22, P3, PT, R22, R25, RZ ;  /* 0x0000001916167210 */ /* 0x000fc60007f7e0ff */
        /* <DEDUP_REMOVED lines=33> */
[----:B------:R-:W-:Y:S01]  /*30cd0*/  IMAD.MOV.U32 R109, RZ, RZ, RZ ;  /* 0x000000ffff6d7224 */ /* 0x000fe200078e00ff */
[----:B------:R-:W-:Y:S01]  /*30ce0*/  IADD3 R30, P0, PT, R30, R31, RZ ;  /* 0x0000001f1e1e7210 */ /* 0x000fe20007f1e0ff */
[----:B------:R-:W-:Y:S01]  /*30cf0*/  IMAD.WIDE.U32 R18, R29, R45, R18 ;  /* 0x0000002d1d127225 */ /* 0x000fe200078e0012 */
[----:B------:R-:W-:-:S03]  /*30d00*/  IADD3.X R27, PT, PT, RZ, RZ, RZ, P4, !PT ;  /* 0x000000ffff1b7210 */ /* 0x000fc600027fe4ff */
[----:B------:R-:W-:-:S04]  /*30d10*/  IMAD.WIDE.U32 R22, R24, R47, R22 ;  /* 0x0000002f18167225 */ /* 0x000fc800078e0016 */
[----:B------:R-:W-:Y:S01]  /*30d20*/  IMAD.IADD R109, R81, 0x1, R109 ;  /* 0x00000001516d7824 */ /* 0x000fe200078e026d */
        /* <DEDUP_REMOVED lines=9> */
[----:B------:R-:W-:Y:S01]  /*30dc0*/  IMAD.IADD R98, R146, 0x1, R99 ;  /* 0x0000000192627824 */ /* 0x000fe200078e0263 */
[----:B------:R-:W-:Y:S01]  /*30dd0*/  IADD3 R28, P3, PT, R28, R81, RZ ;  /* 0x000000511c1c7210 */ /* 0x000fe20007f7e0ff */
[----:B------:R-:W-:Y:S01]  /*30de0*/  IMAD.X R31, RZ, RZ, RZ, P5 ;  /* 0x000000ffff1f7224 */ /* 0x000fe200028e06ff */
[----:B------:R-:W-:Y:S01]  /*30df0*/  IADD3.X R99, PT, PT, RZ, RZ, RZ, P2, !PT ;  /* 0x000000ffff637210 */ /* 0x000fe200017fe4ff */
[----:B------:R-:W-:Y:S01]  /*30e00*/  IMAD.WIDE.U32 R22, R29, R46, R22 ;  /* 0x0000002e1d167225 */ /* 0x000fe200078e0016 */
[----:B------:R-:W-:-:S02]  /*30e10*/  IADD3 R25, P4, PT, R25, R28, RZ ;  /* 0x0000001c19197210 */ /* 0x000fc40007f9e0ff */
[----:B------:R-:W-:Y:S01]  /*30e20*/  IADD3 R26, P6, PT, R98, R109, RZ ;  /* 0x0000006d621a7210 */ /* 0x000fe20007fde0ff */
[----:B------:R-:W-:Y:S01]  /*30e30*/  IMAD.IADD R28, R41, 0x1, R27 ;  /* 0x00000001291c7824 */ /* 0x000fe200078e021b */
[----:B------:R-:W-:Y:S01]  /*30e40*/  MOV R149, R22 ;  /* 0x0000001600957202 */ /* 0x000fe20000000f00 */
[----:B------:R-:W-:Y:S01]  /*30e50*/  IMAD.WIDE.U32 R30, R24, R48, R30 ;  /* 0x00000030181e7225 */ /* 0x000fe200078e001e */
[----:B------:R-:W-:Y:S02]  /*30e60*/  IADD3.X R27, PT, PT, RZ, RZ, RZ, P6, !PT ;  /* 0x000000ffff1b7210 */ /* 0x000fe400037fe4ff */
[----:B------:R-:W-:Y:S01]  /*30e70*/  IADD3 R28, P5, PT, R28, R25, RZ ;  /* 0x000000191c1c7210 */ /* 0x000fe20007fbe0ff */
[----:B------:R-:W-:Y:S02]  /*30e80*/  IMAD.IADD R25, R60, 0x1, R23 ;  /* 0x000000013c197824 */ /* 0x000fe400078e0217 */
[----:B------:R-:W-:Y:S02]  /*30e90*/  IMAD.IADD R31, R58, 0x1, R31 ;  /* 0x000000013a1f7824 */ /* 0x000fe400078e021f */
[----:B------:R-:W-:Y:S01]  /*30ea0*/  IMAD.WIDE.U32 R80, R145, R111, R26 ;  /* 0x0000006f91507225 */ /* 0x000fe200078e001a */
[----:B------:R-:W-:-:S02]  /*30eb0*/  IADD3.X R27, PT, PT, RZ, RZ, RZ, P1, !PT ;  /* 0x000000ffff1b7210 */ /* 0x000fc40000ffe4ff */
[----:B------:R-:W-:Y:S01]  /*30ec0*/  IADD3 R26, P6, PT, R25, R30, RZ ;  /* 0x0000001e191a7210 */ /* 0x000fe20007fde0ff */
[----:B------:R-:W-:Y:S01]  /*30ed0*/  IMAD.MOV.U32 R153, RZ, RZ, R20 ;  /* 0x000000ffff997224 */ /* 0x000fe200078e0014 */
[----:B------:R-:W-:Y:S01]  /*30ee0*/  IADD3 R30, P1, PT, R31, R28, RZ ;  /* 0x0000001c1f1e7210 */ /* 0x000fe20007f3e0ff */
[----:B------:R-:W-:Y:S01]  /*30ef0*/  IMAD.X R28, RZ, RZ, RZ, P0 ;  /* 0x000000ffff1c7224 */ /* 0x000fe200000e06ff */
[----:B------:R-:W-:Y:S01]  /*30f00*/  IADD3 R25, P0, PT, R27, R80, RZ ;  /* 0x000000501b197210 */ /* 0x000fe20007f1e0ff */
[----:B------:R-:W-:Y:S02]  /*30f10*/  IMAD.X R27, RZ, RZ, RZ, P6 ;  /* 0x000000ffff1b7224 */ /* 0x000fe400030e06ff */
[----:B------:R-:W-:Y:S01]  /*30f20*/  IMAD.X R31, RZ, RZ, RZ, P1 ;  /* 0x000000ffff1f7224 */ /* 0x000fe200008e06ff */
[----:B------:R-:W-:Y:S01]  /*30f30*/  IADD3 R28, P2, PT, R28, R25, RZ ;  /* 0x000000191c1c7210 */ /* 0x000fe20007f5e0ff */
[----:B------:R-:W-:-:S03]  /*30f40*/  IMAD.WIDE.U32 R26, R29, R47, R26 ;  /* 0x0000002f1d1a7225 */ /* 0x000fc600078e001a */
[----:B------:R-:W-:Y:S01]  /*30f50*/  IADD3 R99, P1, PT, R99, R28, RZ ;  /* 0x0000001c63637210 */ /* 0x000fe20007f3e0ff */
[----:B------:R-:W-:Y:S01]  /*30f60*/  IMAD.X R28, RZ, RZ, RZ, P3 ;  /* 0x000000ffff1c7224 */ /* 0x000fe200018e06ff */
[----:B------:R-:W-:Y:S01]  /*30f70*/  IADD3 R25, PT, PT, R59, R27, RZ ;  /* 0x0000001b3b197210 */ /* 0x000fe20007ffe0ff */
[----:B------:R-:W-:-:S03]  /*30f80*/  IMAD.WIDE.U32 R30, R24, R49, R30 ;  /* 0x00000031181e7225 */ /* 0x000fc600078e001e */
        /* <DEDUP_REMOVED lines=8> */
[----:B------:R-:W-:Y:S01]  /*31010*/  IMAD.MOV.U32 R151, RZ, RZ, R18 ;  /* 0x000000ffff977224 */ /* 0x000fe200078e0012 */
[----:B------:R-:W-:Y:S01]  /*31020*/  IADD3.X R81, PT, PT, RZ, RZ, RZ, P0, !PT ;  /* 0x000000ffff517210 */ /* 0x000fe200007fe4ff */
[----:B------:R-:W-:Y:S01]  /*31030*/  IMAD.MOV.U32 R147, RZ, RZ, R26 ;  /* 0x000000ffff937224 */ /* 0x000fe200078e001a */
[----:B------:R-:W-:Y:S01]  /*31040*/  IADD3 R28, P6, PT, R28, R99, RZ ;  /* 0x000000631c1c7210 */ /* 0x000fe20007fde0ff */
[----:B------:R-:W-:Y:S01]  /*31050*/  IMAD.WIDE.U32 R24, R29, R48, R24 ;  /* 0x000000301d187225 */ /* 0x000fe200078e0018 */
[----:B------:R-:W-:-:S02]  /*31060*/  IADD3.X R98, PT, PT, RZ, RZ, RZ, P4, !PT ;  /* 0x000000ffff627210 */ /* 0x000fc400027fe4ff */
[----:B------:R-:W-:Y:S01]  /*31070*/  IADD3 R31, P5, PT, R31, R28, RZ ;  /* 0x0000001c1f1f7210 */ /* 0x000fe20007fbe0ff */
[----:B------:R-:W-:Y:S02]  /*31080*/  IMAD.IADD R30, R58, 0x1, R25 ;  /* 0x000000013a1e7824 */ /* 0x000fe400078e0219 */
        /* <DEDUP_REMOVED lines=8> */
[----:B------:R-:W-:Y:S02]  /*31110*/  IMAD.X R81, RZ, RZ, RZ, P6 ;  /* 0x000000ffff517224 */ /* 0x000fe400030e06ff */
[----:B------:R-:W-:-:S03]  /*31120*/  IMAD.WIDE.U32 R28, R29, R49, R30 ;  /* 0x000000311d1c7225 */ /* 0x000fc600078e001e */
[----:B------:R-:W-:Y:S01]  /*31130*/  IADD3 R80, PT, PT, R81, R80, R98 ;  /* 0x0000005051507210 */ /* 0x000fe20007ffe062 */
[----:B------:R-:W-:Y:S01]  /*31140*/  IMAD.X R30, RZ, RZ, RZ, P5 ;  /* 0x000000ffff1e7224 */ /* 0x000fe200028e06ff */
[----:B------:R-:W-:-:S04]  /*31150*/  IADD3 R31, PT, PT, R41, R29, RZ ;  /* 0x0000001d291f7210 */ /* 0x000fc80007ffe0ff */
        /* <DEDUP_REMOVED lines=29> */
.L_x_87:
        /* <DEDUP_REMOVED lines=22> */
.L_x_88:
[----:B------:R-:W-:Y:S01]  /*31490*/  IMAD.SHL.U32 R22, R79, 0x2, RZ ;  /* 0x000000024f167824 */ /* 0x000fe200078e00ff */
[C---:B------:R-:W-:Y:S01]  /*314a0*/  SHF.L.U64.HI R18, R66.reuse, 0x1, R117 ;  /* 0x0000000142127819 */ /* 0x040fe20000010275 */
[----:B------:R-:W-:Y:S01]  /*314b0*/  IMAD.SHL.U32 R20, R69, 0x2, RZ ;  /* 0x0000000245147824 */ /* 0x000fe200078e00ff */
[----:B------:R-:W-:Y:S01]  /*314c0*/  SHF.R.U32.HI R19, RZ, 0x1f, R83 ;  /* 0x0000001fff137819 */ /* 0x000fe20000011653 */
[----:B------:R-:W-:Y:S01]  /*314d0*/  IMAD.SHL.U32 R66, R66, 0x2, RZ ;  /* 0x0000000242427824 */ /* 0x000fe200078e00ff */
[----:B------:R-:W-:Y:S02]  /*314e0*/  SHF.L.U64.HI R21, R78, 0x1, R121 ;  /* 0x000000014e157819 */ /* 0x000fe40000010279 */
[----:B------:R-:W-:Y:S02]  /*314f0*/  LOP3.LUT R18, R18, 0x1, RZ, 0xc0, !PT ;  /* 0x0000000112127812 */ /* 0x000fe400078ec0ff */
[----:B------:R-:W-:Y:S01]  /*31500*/  LOP3.LUT R121, R19, 0xfffffffe, R22, 0xf8, !PT ;  /* 0xfffffffe13797812 */ /* 0x000fe200078ef816 */
[----:B------:R-:W-:Y:S01]  /*31510*/  IMAD.MOV.U32 R19, RZ, RZ, RZ ;  /* 0x000000ffff137224 */ /* 0x000fe200078e00ff */
[----:B------:R-:W-:-:S02]  /*31520*/  LOP3.LUT R21, R21, 0x1, RZ, 0xc0, !PT ;  /* 0x0000000115157812 */ /* 0x000fc400078ec0ff */
[----:B------:R-:W-:Y:S01]  /*31530*/  SHF.L.U64.HI R25, R79, 0x1, R122 ;  /* 0x000000014f197819 */ /* 0x000fe2000001027a */
[----:B------:R-:W-:Y:S01]  /*31540*/  IMAD.WIDE.U32 R18, R84, 0x2, R18 ;  /* 0x0000000254127825 */ /* 0x000fe200078e0012 */
[----:B------:R-:W-:Y:S02]  /*31550*/  LOP3.LUT R150, R21, 0xfffffffe, R20, 0xf8, !PT ;  /* 0xfffffffe15967812 */ /* 0x000fe400078ef814 */
[----:B------:R-:W-:Y:S01]  /*31560*/  SHF.L.U64.HI R20, R68, 0x1, R119 ;  /* 0x0000000144147819 */ /* 0x000fe20000010277 */
[----:B------:R-:W-:Y:S01]  /*31570*/  IMAD.MOV.U32 R81, RZ, RZ, R18 ;  /* 0x000000ffff517224 */ /* 0x000fe200078e0012 */
[C---:B------:R-:W-:Y:S02]  /*31580*/  ISETP.LE.U32.AND P0, PT, R18.reuse, R49, PT ;  /* 0x000000311200720c */ /* 0x040fe40003f03070 */
[----:B------:R-:W-:Y:S02]  /*31590*/  ISETP.GT.U32.AND P1, PT, R18, -0x1, PT ;  /* 0xffffffff1200780c */ /* 0x000fe40003f24070 */
[C---:B------:R-:W-:Y:S01]  /*315a0*/  SHF.L.U64.HI R21, R67.reuse, 0x1, R118 ;  /* 0x0000000143157819 */ /* 0x040fe20000010276 */
[----:B------:R-:W-:Y:S01]  /*315b0*/  IMAD.SHL.U32 R67, R67, 0x2, RZ ;  /* 0x0000000243437824 */ /* 0x000fe200078e00ff */
[----:B------:R-:W-:-:S02]  /*315c0*/  ISETP.GT.U32.OR.EX P0, PT, R19, RZ, !P0, P1 ;  /* 0x000000ff1300720c */ /* 0x000fc40004704510 */
[----:B------:R-:W-:Y:S02]  /*315d0*/  LOP3.LUT R20, R20, 0x1, RZ, 0xc0, !PT ;  /* 0x0000000114147812 */ /* 0x000fe400078ec0ff */
[----:B------:R-:W-:Y:S02]  /*315e0*/  SHF.L.U64.HI R23, R69, 0x1, R120 ;  /* 0x0000000145177819 */ /* 0x000fe40000010278 */
[----:B------:R-:W-:Y:S02]  /*315f0*/  LOP3.LUT R20, R20, 0xfffffffe, R67, 0xf8, !PT ;  /* 0xfffffffe14147812 */ /* 0x000fe400078ef843 */
[----:B------:R-:W-:Y:S02]  /*31600*/  SHF.L.U32 R78, R78, 0x1, RZ ;  /* 0x000000014e4e7819 */ /* 0x000fe400000006ff */
[----:B------:R-:W-:Y:S02]  /*31610*/  LOP3.LUT R25, R25, 0x1, RZ, 0xc0, !PT ;  /* 0x0000000119197812 */ /* 0x000fe400078ec0ff */
[----:B------:R-:W-:-:S02]  /*31620*/  SHF.L.U32 R68, R68, 0x1, RZ ;  /* 0x0000000144447819 */ /* 0x000fc400000006ff */
[----:B------:R-:W-:Y:S02]  /*31630*/  LOP3.LUT R23, R23, 0x1, RZ, 0xc0, !PT ;  /* 0x0000000117177812 */ /* 0x000fe400078ec0ff */
[----:B------:R-:W-:Y:S02]  /*31640*/  LOP3.LUT R21, R21, 0x1, RZ, 0xc0, !PT ;  /* 0x0000000115157812 */ /* 0x000fe400078ec0ff */
[----:B------:R-:W-:Y:S01]  /*31650*/  SHF.L.U32 R30, R83, 0x1, RZ ;  /* 0x00000001531e7819 */ /* 0x000fe200000006ff */
[----:B------:R-:W-:Y:S01]  /*31660*/  IMAD.MOV.U32 R83, RZ, RZ, R20 ;  /* 0x000000ffff537224 */ /* 0x000fe200078e0014 */
[----:B------:R-:W-:Y:S02]  /*31670*/  LOP3.LUT R156, R25, 0xfffffffe, R78, 0xf8, !PT ;  /* 0xfffffffe199c7812 */ /* 0x000fe400078ef84e */
[----:B------:R-:W-:Y:S02]  /*31680*/  LOP3.LUT R152, R23, 0xfffffffe, R68, 0xf8, !PT ;  /* 0xfffffffe17987812 */ /* 0x000fe400078ef844 */
[----:B------:R-:W-:Y:S01]  /*31690*/  LOP3.LUT R117, R21, 0xfffffffe, R66, 0xf8, !PT ;  /* 0xfffffffe15757812 */ /* 0x000fe200078ef842 */
        /* <DEDUP_REMOVED lines=26> */
.L_x_89:
        /* <DEDUP_REMOVED lines=22> */
.L_x_90:
[----:B------:R-:W-:Y:S01]  /*319a0*/  IMAD.WIDE.U32 R66, R30, R30, RZ ;  /* 0x0000001e1e427225 */ /* 0x000fe200078e00ff */
[----:B------:R-:W-:Y:S02]  /*319b0*/  CS2R R118, SRZ ;  /* 0x0000000000767805 */ /* 0x000fe4000001ff00 */
[----:B------:R-:W-:Y:S01]  /*319c0*/  CS2R R78, SRZ ;  /* 0x00000000004e7805 */ /* 0x000fe2000001ff00 */
[----:B------:R-:W-:Y:S02]  /*319d0*/  HFMA2 R148, -RZ, RZ, 0, 0 ;  /* 0x00000000ff947431 */ /* 0x000fe400000001ff */
[----:B------:R-:W-:Y:S01]  /*319e0*/  IMAD.MOV.U32 R18, RZ, RZ, R67 ;  /* 0x000000ffff127224 */ /* 0x000fe200078e0043 */
[----:B------:R-:W-:Y:S01]  /*319f0*/  LOP3.LUT R22, R66, 0xfffffffd, RZ, 0xc0, !PT ;  /* 0xfffffffd42167812 */ /* 0x000fe200078ec0ff */
[----:B------:R-:W-:Y:S02]  /*31a00*/  IMAD.MOV.U32 R19, RZ, RZ, RZ ;  /* 0x000000ffff137224 */ /* 0x000fe400078e00ff */
[----:B------:R-:W-:-:S02]  /*31a10*/  IMAD.MOV.U32 R21, RZ, RZ, RZ ;  /* 0x000000ffff157224 */ /* 0x000fc400078e00ff */
        /* <DEDUP_REMOVED lines=18> */
[----:B------:R-:W-:Y:S02]  /*31b40*/  IMAD.IADD R23, R119, 0x1, R25 ;  /* 0x0000000177177824 */ /* 0x000fe400078e0219 */
[----:B------:R-:W-:-:S04]  /*31b50*/  IMAD.WIDE.U32 R20, R30, R150, R20 ;  /* 0x000000961e147225 */ /* 0x000fc800078e0014 */
[----:B------:R-:W-:Y:S01]  /*31b60*/  IMAD.MOV.U32 R25, RZ, RZ, RZ ;  /* 0x000000ffff197224 */ /* 0x000fe200078e00ff */
[----:B------:R-:W-:Y:S01]  /*31b70*/  IADD3 R22, P0, PT, R23, R20, RZ ;  /* 0x0000001417167210 */ /* 0x000fe20007f1e0ff */
[----:B------:R-:W-:Y:S01]  /*31b80*/  IMAD.WIDE.U32 R18, R66, R43, R18 ;  /* 0x0000002b42127225 */ /* 0x000fe200078e0012 */
[----:B------:R-:W-:-:S03]  /*31b90*/  IADD3 R20, PT, PT, R21, R78, RZ ;  /* 0x0000004e15147210 */ /* 0x000fc60007ffe0ff */
[----:B------:R-:W-:Y:S01]  /*31ba0*/  IMAD.X R23, RZ, RZ, RZ, P0 ;  /* 0x000000ffff177224 */ /* 0x000fe200000e06ff */
[----:B------:R-:W-:Y:S01]  /*31bb0*/  IADD3 R19, PT, PT, R63, R19, RZ ;  /* 0x000000133f137210 */ /* 0x000fe20007ffe0ff */
[----:B------:R-:W-:-:S04]  /*31bc0*/  IMAD.WIDE.U32 R24, R30, R156, R24 ;  /* 0x0000009c1e187225 */ /* 0x000fc800078e0018 */
[----:B------:R-:W-:Y:S01]  /*31bd0*/  IMAD.WIDE.U32 R22, R121, R156, R22 ;  /* 0x0000009c79167225 */ /* 0x000fe200078e0016 */
[----:B------:R-:W-:-:S03]  /*31be0*/  IADD3 R24, P0, PT, R19, R24, RZ ;  /* 0x0000001813187210 */ /* 0x000fc60007f1e0ff */
[C---:B------:R-:W-:Y:S01]  /*31bf0*/  IMAD.IADD R21, R155.reuse, 0x1, R25 ;  /* 0x000000019b157824 */ /* 0x040fe200078e0219 */
[----:B------:R-:W-:Y:S01]  /*31c00*/  IADD3 R23, PT, PT, R155, R23, RZ ;  /* 0x000000179b177210 */ /* 0x000fe20007ffe0ff */
[----:B------:R-:W-:Y:S02]  /*31c10*/  IMAD R69, R18, R65, RZ ;  /* 0x0000004112457224 */ /* 0x000fe400078e02ff */
[----:B------:R-:W-:Y:S01]  /*31c20*/  IMAD.MOV.U32 R19, RZ, RZ, RZ ;  /* 0x000000ffff137224 */ /* 0x000fe200078e00ff */
[----:B------:R-:W-:Y:S01]  /*31c30*/  IADD3 R22, P1, PT, R21, R22, RZ ;  /* 0x0000001615167210 */ /* 0x000fe20007f3e0ff */
[----:B------:R-:W-:Y:S02]  /*31c40*/  IMAD.MOV.U32 R21, RZ, RZ, RZ ;  /* 0x000000ffff157224 */ /* 0x000fe400078e00ff */
[----:B------:R-:W-:-:S04]  /*31c50*/  IMAD.HI.U32 R19, R69, R42, R18 ;  /* 0x0000002a45137227 */ /* 0x000fc800078e0012 */
[----:B------:R-:W-:Y:S02]  /*31c60*/  IMAD.X R25, RZ, RZ, RZ, P0 ;  /* 0x000000ffff197224 */ /* 0x000fe400000e06ff */
[----:B------:R-:W-:-:S04]  /*31c70*/  IMAD.WIDE.U32 R20, R30, R152, R20 ;  /* 0x000000981e147225 */ /* 0x000fc800078e0014 */
[----:B------:R-:W-:Y:S01]  /*31c80*/  IMAD.IADD R19, R64, 0x1, R19 ;  /* 0x0000000140137824 */ /* 0x000fe200078e0213 */
[----:B------:R-:W-:Y:S01]  /*31c90*/  IADD3 R18, P0, PT, R23, R20, RZ ;  /* 0x0000001417127210 */ /* 0x000fe20007f1e0ff */
[----:B------:R-:W-:Y:S01]  /*31ca0*/  IMAD.WIDE.U32 R24, R66, R44, R24 ;  /* 0x0000002c42187225 */ /* 0x000fe200078e0018 */
[----:B------:R-:W-:Y:S02]  /*31cb0*/  IADD3 R20, PT, PT, R21, R148, RZ ;  /* 0x0000009415147210 */ /* 0x000fe40007ffe0ff */
[----:B------:R-:W-:Y:S01]  /*31cc0*/  MOV R21, RZ ;  /* 0x000000ff00157202 */ /* 0x000fe20000000f00 */
[----:B------:R-:W-:Y:S01]  /*31cd0*/  IMAD.X R23, RZ, RZ, RZ, P1 ;  /* 0x000000ffff177224 */ /* 0x000fe200008e06ff */
[----:B------:R-:W-:Y:S01]  /*31ce0*/  IADD3 R24, P1, PT, R19, R24, RZ ;  /* 0x0000001813187210 */ /* 0x000fe20007f3e0ff */
[----:B------:R-:W-:Y:S02]  /*31cf0*/  IMAD.X R19, RZ, RZ, RZ, P0 ;  /* 0x000000ffff137224 */ /* 0x000fe400000e06ff */
[----:B------:R-:W-:-:S04]  /*31d00*/  IMAD.WIDE.U32 R22, R121, R156, R22 ;  /* 0x0000009c79167225 */ /* 0x000fc800078e0016 */
[----:B------:R-:W-:-:S04]  /*31d10*/  IMAD.WIDE.U32 R18, R121, R150, R18 ;  /* 0x0000009679127225 */ /* 0x000fc800078e0012 */
[----:B------:R-:W-:Y:S01]  /*31d20*/  IMAD.IADD R27, R155, 0x1, R23 ;  /* 0x000000019b1b7824 */ /* 0x000fe200078e0217 */
[----:B------:R-:W-:Y:S01]  /*31d30*/  IADD3 R19, PT, PT, R78, R19, RZ ;  /* 0x000000134e137210 */ /* 0x000fe20007ffe0ff */
[----:B------:R-:W-:Y:S02]  /*31d40*/  IMAD.IADD R29, R62, 0x1, R25 ;  /* 0x000000013e1d7824 */ /* 0x000fe400078e0219 */
[----:B------:R-:W-:Y:S01]  /*31d50*/  IMAD.X R25, RZ, RZ, RZ, P1 ;  /* 0x000000ffff197224 */ /* 0x000fe200008e06ff */
[----:B------:R-:W-:Y:S01]  /*31d60*/  IADD3 R26, P1, PT, R27, R18, RZ ;  /* 0x000000121b1a7210 */ /* 0x000fe20007f3e0ff */
[----:B------:R-:W-:-:S03]  /*31d70*/  IMAD.WIDE.U32 R20, R30, R83, R20 ;  /* 0x000000531e147225 */ /* 0x000fc600078e0014 */
[----:B------:R-:W-:Y:S01]  /*31d80*/  IADD3.X R27, PT, PT, RZ, RZ, RZ, P1, !PT ;  /* 0x000000ffff1b7210 */ /* 0x000fe20000ffe4ff */
[----:B------:R-:W-:Y:S01]  /*31d90*/  IMAD.MOV.U32 R23, RZ, RZ, RZ ;  /* 0x000000ffff177224 */ /* 0x000fe200078e00ff */
[----:B------:R-:W-:Y:S01]  /*31da0*/  IADD3 R20, P0, PT, R19, R20, RZ ;  /* 0x0000001413147210 */ /* 0x000fe20007f1e0ff */
[----:B------:R-:W-:Y:S02]  /*31db0*/  IMAD.IADD R18, R21, 0x1, R118 ;  /* 0x0000000115127824 */ /* 0x000fe400078e0276 */
[----:B------:R-:W-:-:S04]  /*31dc0*/  IMAD.WIDE.U32 R22, R30, R150, R22 ;  /* 0x000000961e167225 */ /* 0x000fc800078e0016 */
[----:B------:R-:W-:Y:S01]  /*31dd0*/  IMAD.IADD R19, R78, 0x1, R23 ;  /* 0x000000014e137824 */ /* 0x000fe200078e0217 */
[----:B------:R-:W-:Y:S01]  /*31de0*/  IADD3 R22, P1, PT, R29, R22, RZ ;  /* 0x000000161d167210 */ /* 0x000fe20007f3e0ff */
[----:B------:R-:W-:-:S04]  /*31df0*/  IMAD.WIDE.U32 R26, R156, R156, R26 ;  /* 0x0000009c9c1a7225 */ /* 0x000fc800078e001a */
[----:B------:R-:W-:Y:S01]  /*31e00*/  IMAD.X R21, RZ, RZ, RZ, P0 ;  /* 0x000000ffff157224 */ /* 0x000fe200000e06ff */
[----:B------:R-:W-:Y:S01]  /*31e10*/  IADD3 R26, P0, PT, R19, R26, RZ ;  /* 0x0000001a131a7210 */ /* 0x000fe20007f1e0ff */
[----:B------:R-:W-:Y:S01]  /*31e20*/  IMAD.MOV.U32 R19, RZ, RZ, RZ ;  /* 0x000000ffff137224 */ /* 0x000fe200078e00ff */
[----:B------:R-:W-:Y:S01]  /*31e30*/  IADD3 R27, PT, PT, R155, R27, RZ ;  /* 0x0000001b9b1b7210 */ /* 0x000fe20007ffe0ff */
[----:B------:R-:W-:-:S04]  /*31e40*/  IMAD.WIDE.U32 R20, R121, R152, R20 ;  /* 0x0000009879147225 */ /* 0x000fc800078e0014 */
[----:B------:R-:W-:-:S04]  /*31e50*/  IMAD.WIDE.U32 R24, R69, R43, R24 ;  /* 0x0000002b45187225 */ /* 0x000fc800078e0018 */
[----:B------:R-:W-:Y:S01]  /*31e60*/  IMAD.X R23, RZ, RZ, RZ, P1 ;  /* 0x000000ffff177224 */ /* 0x000fe200008e06ff */
[----:B------:R-:W-:Y:S01]  /*31e70*/  IADD3 R20, P1, PT, R27, R20, RZ ;  /* 0x000000141b147210 */ /* 0x000fe20007f3e0ff */
[----:B------:R-:W-:-:S04]  /*31e80*/  IMAD.WIDE.U32 R18, R30, R117, R18 ;  /* 0x000000751e127225 */ /* 0x000fc800078e0012 */
[----:B------:R-:W-:Y:S02]  /*31e90*/  IMAD.IADD R21, R148, 0x1, R21 ;  /* 0x0000000194157824 */ /* 0x000fe400078e0215 */
[----:B------:R-:W-:Y:S02]  /*31ea0*/  IMAD.IADD R29, R63, 0x1, R25 ;  /* 0x000000013f1d7824 */ /* 0x000fe400078e0219 */
[----:B------:R-:W-:Y:S02]  /*31eb0*/  HFMA2 R25, -RZ, RZ, 0, 0 ;  /* 0x00000000ff197431 */ /* 0x000fe400000001ff */
[----:B------:R-:W-:-:S04]  /*31ec0*/  IMAD.WIDE.U32 R22, R66, R45, R22 ;  /* 0x0000002d42167225 */ /* 0x000fc800078e0016 */
[----:B------:R-:W-:Y:S01]  /*31ed0*/  IMAD.X R27, RZ, RZ, RZ, P0 ;  /* 0x000000ffff1b7224 */ /* 0x000fe200000e06ff */
[----:B------:R-:W-:Y:S01]  /*31ee0*/  IADD3 R18, P0, PT, R21, R18, RZ ;  /* 0x0000001215127210 */ /* 0x000fe20007f1e0ff */
[----:B------:R-:W-:Y:S01]  /*31ef0*/  IMAD R67, R24, R65, RZ ;  /* 0x0000004118437224 */ /* 0x000fe200078e02ff */
[----:B------:R-:W-:Y:S01]  /*31f00*/  IADD3.X R21, PT, PT, RZ, RZ, RZ, P1, !PT ;  /* 0x000000ffff157210 */ /* 0x000fe20000ffe4ff */
[----:B------:R-:W-:Y:S01]  /*31f10*/  IMAD.WIDE.U32 R26, R121, R150, R26 ;  /* 0x00000096791a7225 */ /* 0x000fe200078e001a */
[----:B------:R-:W-:Y:S02]  /*31f20*/  IADD3 R28, P2, PT, R29, R22, RZ ;  /* 0x000000161d1c7210 */ /* 0x000fe40007f5e0ff */
[----:B------:R-:W-:Y:S01]  /*31f30*/  IADD3 R99, PT, PT, R61, R23, RZ ;  /* 0x000000173d637210 */ /* 0x000fe20007ffe0ff */
[----:B------:R-:W-:Y:S01]  /*31f40*/  IMAD.IADD R22, R19, 0x1, R79 ;  /* 0x0000000113167824 */ /* 0x000fe200078e024f */
[----:B------:R-:W-:Y:S01]  /*31f50*/  IADD3.X R19, PT, PT, RZ, RZ, RZ, P0, !PT ;  /* 0x000000ffff137210 */ /* 0x000fe200007fe4ff */
[----:B------:R-:W-:-:S04]  /*31f60*/  IMAD.WIDE.U32 R20, R156, R150, R20 ;  /* 0x000000969c147225 */ /* 0x000fc800078e0014 */
[----:B------:R-:W-:Y:S02]  /*31f70*/  IMAD.IADD R23, R78, 0x1, R27 ;  /* 0x000000014e177824 */ /* 0x000fe400078e021b */
[----:B------:R-:W-:-:S03]  /*31f80*/  IMAD.HI.U32 R25, R67, R42, R24 ;  /* 0x0000002a43197227 */ /* 0x000fc600078e0018 */
[----:B------:R-:W-:Y:S01]  /*31f90*/  IADD3 R20, P1, PT, R23, R20, RZ ;  /* 0x0000001417147210 */ /* 0x000fe20007f3e0ff */
[----:B------:R-:W-:Y:S01]  /*31fa0*/  IMAD.X R29, RZ, RZ, RZ, P2 ;  /* 0x000000ffff1d7224 */ /* 0x000fe200010e06ff */
[----:B------:R-:W-:Y:S01]  /*31fb0*/  MOV R23, RZ ;  /* 0x000000ff00177202 */ /* 0x000fe20000000f00 */
[----:B------:R-:W-:Y:S02]  /*31fc0*/  IMAD.IADD R25, R64, 0x1, R25 ;  /* 0x0000000140197824 */ /* 0x000fe400078e0219 */
        /* <DEDUP_REMOVED lines=15> */
[----:B------:R-:W-:Y:S01]  /*320c0*/  IMAD.X R25, RZ, RZ, RZ, P2 ;  /* 0x000000ffff197224 */ /* 0x000fe200010e06ff */
[----:B------:R-:W-:Y:S01]  /*320d0*/  IADD3.X R99, PT, PT, RZ, RZ, RZ, P1, !PT ;  /* 0x000000ffff637210 */ /* 0x000fe20000ffe4ff */
[----:B------:R-:W-:Y:S02]  /*320e0*/  IMAD.MOV.U32 R84, RZ, RZ, RZ ;  /* 0x000000ffff547224 */ /* 0x000fe400078e00ff */
[----:B------:R-:W-:-:S04]  /*320f0*/  IMAD.WIDE.U32 R20, R156, R150, R20 ;  /* 0x000000969c147225 */ /* 0x000fc800078e0014 */
[----:B------:R-:W-:Y:S01]  /*32100*/  IMAD.WIDE.U32 R24, R67, R43, R24 ;  /* 0x0000002b43187225 */ /* 0x000fe200078e0018 */
[----:B------:R-:W-:-:S03]  /*32110*/  IADD3 R20, P1, PT, R27, R20, RZ ;  /* 0x000000141b147210 */ /* 0x000fc60007f3e0ff */
[----:B------:R-:W-:Y:S01]  /*32120*/  IMAD.IADD R26, R23, 0x1, R84 ;  /* 0x00000001171a7824 */ /* 0x000fe200078e0254 */
[----:B------:R-:W-:Y:S01]  /*32130*/  IADD3 R27, PT, PT, R63, R25, RZ ;  /* 0x000000193f1b7210 */ /* 0x000fe20007ffe0ff */
[----:B------:R-:W-:-:S04]  /*32140*/  IMAD.WIDE.U32 R18, R156, R152, R18 ;  /* 0x000000989c127225 */ /* 0x000fc800078e0012 */
[----:B------:R-:W-:Y:S01]  /*32150*/  IMAD.IADD R21, R78, 0x1, R21 ;  /* 0x000000014e157824 */ /* 0x000fe200078e0215 */
[----:B------:R-:W-:Y:S01]  /*32160*/  IADD3 R19, PT, PT, R148, R19, RZ ;  /* 0x0000001394137210 */ /* 0x000fe20007ffe0ff */
[----:B------:R-:W-:Y:S02]  /*32170*/  IMAD.X R23, RZ, RZ, RZ, P0 ;  /* 0x000000ffff177224 */ /* 0x000fe400000e06ff */
[----:B------:R-:W-:Y:S01]  /*32180*/  IMAD.WIDE.U32 R98, R66, R46, R98 ;  /* 0x0000002e42627225 */ /* 0x000fe200078e0062 */
[----:B------:R-:W-:-:S03]  /*32190*/  IADD3 R18, P2, PT, R21, R18, RZ ;  /* 0x0000001215127210 */ /* 0x000fc60007f5e0ff */
[----:B------:R-:W-:Y:S01]  /*321a0*/  IMAD R68, R24, R65, RZ ;  /* 0x0000004118447224 */ /* 0x000fe200078e02ff */
[----:B------:R-:W-:Y:S01]  /*321b0*/  IADD3 R28, P3, PT, R28, R98, RZ ;  /* 0x000000621c1c7210 */ /* 0x000fe20007f7e0ff */
[----:B------:R-:W-:-:S04]  /*321c0*/  IMAD.WIDE.U32 R22, R121, R117, R22 ;  /* 0x0000007579167225 */ /* 0x000fc800078e0016 */
[----:B------:R-:W-:Y:S01]  /*321d0*/  IMAD.MOV.U32 R25, RZ, RZ, RZ ;  /* 0x000000ffff197224 */ /* 0x000fe200078e00ff */
[----:B------:R-:W-:Y:S01]  /*321e0*/  IADD3 R23, PT, PT, R79, R23, RZ ;  /* 0x000000174f177210 */ /* 0x000fe20007ffe0ff */
[----:B------:R-:W-:Y:S02]  /*321f0*/  IMAD.X R21, RZ, RZ, RZ, P1 ;  /* 0x000000ffff157224 */ /* 0x000fe400008e06ff */
[----:B------:R-:W-:Y:S01]  /*32200*/  IMAD.IADD R98, R60, 0x1, R99 ;  /* 0x000000013c627824 */ /* 0x000fe200078e0263 */
[----:B------:R-:W-:Y:S01]  /*32210*/  IADD3 R26, P0, PT, R23, R26, RZ ;  /* 0x0000001a171a7210 */ /* 0x000fe20007f1e0ff */
[----:B------:R-:W-:Y:S01]  /*32220*/  IMAD.HI.U32 R99, R68, R42, R24 ;  /* 0x0000002a44637227 */ /* 0x000fe200078e0018 */
[----:B------:R-:W-:-:S03]  /*32230*/  IADD3 R24, P1, PT, R19, R22, RZ ;  /* 0x0000001613187210 */ /* 0x000fc60007f3e0ff */
[----:B------:R-:W-:Y:S02]  /*32240*/  IMAD.X R19, RZ, RZ, RZ, P2 ;  /* 0x000000ffff137224 */ /* 0x000fe400010e06ff */
[----:B------:R-:W-:-:S04]  /*32250*/  IMAD.WIDE.U32 R20, R121, R152, R20 ;  /* 0x0000009879147225 */ /* 0x000fc800078e0014 */
[----:B------:R-:W-:Y:S01]  /*32260*/  IMAD.X R29, RZ, RZ, RZ, P3 ;  /* 0x000000ffff1d7224 */ /* 0x000fe200018e06ff */
[----:B------:R-:W-:Y:S01]  /*32270*/  IADD3 R23, PT, PT, R148, R21, RZ ;  /* 0x0000001594177210 */ /* 0x000fe20007ffe0ff */
[----:B------:R-:W-:-:S04]  /*32280*/  IMAD.WIDE.U32 R18, R150, R150, R18 ;  /* 0x0000009696127225 */ /* 0x000fc800078e0012 */
        /* <DEDUP_REMOVED lines=8> */
[----:B------:R-:W-:Y:S02]  /*32310*/  IMAD.IADD R19, R78, 0x1, R19 ;  /* 0x000000014e137824 */ /* 0x000fe400078e0213 */
[----:B------:R-:W-:Y:S02]  /*32320*/  IMAD.MOV.U32 R21, RZ, RZ, RZ ;  /* 0x000000ffff157224 */ /* 0x000fe400078e00ff */
[----:B------:R-:W-:Y:S01]  /*32330*/  IMAD.IADD R25, R118, 0x1, R25 ;  /* 0x0000000176197824 */ /* 0x000fe200078e0219 */
        /* <DEDUP_REMOVED lines=8> */
[----:B------:R-:W-:Y:S01]  /*323c0*/  IMAD.X R19, RZ, RZ, RZ, P4 ;  /* 0x000000ffff137224 */ /* 0x000fe200020e06ff */
[----:B------:R-:W-:Y:S01]  /*323d0*/  IADD3.X R27, PT, PT, RZ, RZ, RZ, P0, !PT ;  /* 0x000000ffff1b7210 */ /* 0x000fe200007fe4ff */
[----:B------:R-:W-:-:S02]  /*323e0*/  IMAD.IADD R21, R118, 0x1, R21 ;  /* 0x0000000176157824 */ /* 0x000fc400078e0215 */
[----:B------:R-:W-:Y:S02]  /*323f0*/  IMAD.IADD R23, R148, 0x1, R23 ;  /* 0x0000000194177824 */ /* 0x000fe400078e0217 */
[----:B------:R-:W-:Y:S01]  /*32400*/  IMAD.IADD R99, R64, 0x1, R99 ;  /* 0x0000000140637824 */ /* 0x000fe200078e0263 */
[----:B------:R-:W-:Y:S01]  /*32410*/  IADD3 R22, P2, PT, R21, R22, RZ ;  /* 0x0000001615167210 */ /* 0x000fe20007f5e0ff */
[----:B------:R-:W-:-:S04]  /*32420*/  IMAD.WIDE.U32 R18, R67, R44, R18 ;  /* 0x0000002c43127225 */ /* 0x000fc800078e0012 */
        /* <DEDUP_REMOVED lines=10> */
[----:B------:R-:W-:-:S02]  /*324d0*/  IADD3.X R19, PT, PT, RZ, RZ, RZ, P4, !PT ;  /* 0x000000ffff137210 */ /* 0x000fc400027fe4ff */
        /* <DEDUP_REMOVED lines=15> */
[----:B------:R-:W-:-:S04]  /*325d0*/  IMAD.WIDE.U32 R20, R69, R46, R20 ;  /* 0x0000002e45147225 */ /* 0x000fc800078e0014 */
[----:B------:R-:W-:Y:S01]  /*325e0*/  IMAD.IADD R111, R148, 0x1, R25 ;  /* 0x00000001946f7824 */ /* 0x000fe200078e0219 */
[----:B------:R-:W-:Y:S01]  /*325f0*/  IADD3.X R25, PT, PT, RZ, RZ, RZ, P2, !PT ;  /* 0x000000ffff197210 */ /* 0x000fe200017fe4ff */
[----:B------:R-:W-:Y:S01]  /*32600*/  IMAD R98, R18, R65, RZ ;  /* 0x0000004112627224 */ /* 0x000fe200078e02ff */
[----:B------:R-:W-:Y:S01]  /*32610*/  IADD3 R20, P4, PT, R29, R20, RZ ;  /* 0x000000141d147210 */ /* 0x000fe20007f9e0ff */
[----:B------:R-:W-:-:S04]  /*32620*/  IMAD.WIDE.U32 R22, R30, R117, R22 ;  /* 0x000000751e167225 */ /* 0x000fc800078e0016 */
[----:B------:R-:W-:-:S04]  /*32630*/  IMAD.WIDE.U32 R26, R150, R83, R26 ;  /* 0x00000053961a7225 */ /* 0x000fc800078e001a */
[----:B------:R-:W-:Y:S01]  /*32640*/  IMAD.HI.U32 R110, R98, R42, R18 ;  /* 0x0000002a626e7227 */ /* 0x000fe200078e0012 */
        /* <DEDUP_REMOVED lines=8> */
[----:B------:R-:W-:-:S04]  /*326d0*/  IMAD.WIDE.U32 R28, R156, R81, R28 ;  /* 0x000000519c1c7225 */ /* 0x000fc800078e001c */
[----:B------:R-:W-:Y:S01]  /*326e0*/  IMAD.IADD R27, R118, 0x1, R27 ;  /* 0x00000001761b7824 */ /* 0x000fe200078e021b */
[----:B------:R-:W-:Y:S01]  /*326f0*/  IADD3 R29, PT, PT, R84, R29, RZ ;  /* 0x0000001d541d7210 */ /* 0x000fe20007ffe0ff */
[----:B------:R-:W-:Y:S02]  /*32700*/  IMAD.X R21, RZ, RZ, RZ, P4 ;  /* 0x000000ffff157224 */ /* 0x000fe400020e06ff */
        /* <DEDUP_REMOVED lines=11> */
[----:B------:R-:W-:Y:S02]  /*327c0*/  IADD3.X R21, PT, PT, RZ, RZ, RZ, P0, !PT ;  /* 0x000000ffff157210 */ /* 0x000fe400007fe4ff */
[----:B------:R-:W-:Y:S01]  /*327d0*/  IADD3 R23, PT, PT, R148, R23, RZ ;  /* 0x0000001794177210 */ /* 0x000fe20007ffe0ff */
[----:B------:R-:W-:Y:S01]  /*327e0*/  IMAD.WIDE.U32 R24, R121, R117, R24 ;  /* 0x0000007579187225 */ /* 0x000fe200078e0018 */
[----:B------:R-:W-:-:S03]  /*327f0*/  IADD3 R18, P3, PT, R99, R18, RZ ;  /* 0x0000001263127210 */ /* 0x000fc60007f7e0ff */
[----:B------:R-:W-:-:S04]  /*32800*/  IMAD.WIDE.U32 R26, R150, R117, R26 ;  /* 0x00000075961a7225 */ /* 0x000fc800078e001a */
[----:B------:R-:W-:Y:S01]  /*32810*/  IMAD.WIDE.U32 R20, R150, R83, R20 ;  /* 0x0000005396147225 */ /* 0x000fe200078e0014 */
[----:B------:R-:W-:-:S03]  /*32820*/  IADD3 R26, P2, PT, R23, R26, RZ ;  /* 0x0000001a171a7210 */ /* 0x000fc60007f5e0ff */
[----:B------:R-:W-:Y:S02]  /*32830*/  IMAD.IADD R25, R79, 0x1, R25 ;  /* 0x000000014f197824 */ /* 0x000fe400078e0219 */
[----:B------:R-:W-:Y:S02]  /*32840*/  IMAD.IADD R99, R58, 0x1, R19 ;  /* 0x000000013a637824 */ /* 0x000fe400078e0213 */
[----:B------:R-:W-:Y:S01]  /*32850*/  IMAD.X R19, RZ, RZ, RZ, P3 ;  /* 0x000000ffff137224 */ /* 0x000fe200018e06ff */
[----:B------:R-:W-:Y:S01]  /*32860*/  IADD3 R20, P3, PT, R25, R20, RZ ;  /* 0x0000001419147210 */ /* 0x000fe20007f7e0ff */
[----:B------:R-:W-:Y:S01]  /*32870*/  IMAD.IADD R22, R79, 0x1, R27 ;  /* 0x000000014f167824 */ /* 0x000fe200078e021b */
[----:B------:R-:W-:Y:S01]  /*32880*/  MOV R25, RZ ;  /* 0x000000ff00197202 */ /* 0x000fe20000000f00 */
[----:B------:R-:W-:Y:S02]  /*32890*/  IMAD.X R109, RZ, RZ, RZ, P1 ;  /* 0x000000ffff6d7224 */ /* 0x000fe400008e06ff */
[----:B------:R-:W-:Y:S01]  /*328a0*/  IMAD.X R27, RZ, RZ, RZ, P2 ;  /* 0x000000ffff1b7224 */ /* 0x000fe200010e06ff */
[----:B------:R-:W-:Y:S01]  /*328b0*/  IADD3 R22, P1, PT, R22, R29, RZ ;  /* 0x0000001d16167210 */ /* 0x000fe20007f3e0ff */
[----:B------:R-:W-:-:S02]  /*328c0*/  IMAD.IADD R23, R64, 0x1, R110 ;  /* 0x0000000140177824 */ /* 0x000fc400078e026e */
[----:B------:R-:W-:-:S04]  /*328d0*/  IMAD.WIDE.U32 R108, R68, R44, R108 ;  /* 0x0000002c446c7225 */ /* 0x000fc800078e006c */
[----:B------:R-:W-:Y:S01]  /*328e0*/  IMAD.WIDE.U32 R18, R69, R47, R18 ;  /* 0x0000002f45127225 */ /* 0x000fe200078e0012 */
[----:B------:R-:W-:Y:S02]  /*328f0*/  IADD3 R108, P0, PT, R23, R108, RZ ;  /* 0x0000006c176c7210 */ /* 0x000fe40007f1e0ff */
[----:B------:R-:W-:Y:S01]  /*32900*/  IADD3 R110, PT, PT, R62, R109, RZ ;  /* 0x0000006d3e6e7210 */ /* 0x000fe20007ffe0ff */
[----:B------:R-:W-:Y:S01]  /*32910*/  IMAD.WIDE.U32 R24, R30, R81, R24 ;  /* 0x000000511e187225 */ /* 0x000fe200078e0018 */
[----:B------:R-:W-:Y:S02]  /*32920*/  IADD3 R28, P4, PT, R28, R18, RZ ;  /* 0x000000121c1c7210 */ /* 0x000fe40007f9e0ff */
[----:B------:R-:W-:Y:S01]  /*32930*/  IADD3.X R109, PT, PT, RZ, RZ, RZ, P0, !PT ;  /* 0x000000ffff6d7210 */ /* 0x000fe200007fe4ff */
        /* <DEDUP_REMOVED lines=8> */
[----:B------:R-:W-:-:S04]  /*329c0*/  IMAD.WIDE.U32 R22, R150, R81, R22 ;  /* 0x0000005196167225 */ /* 0x000fc800078e0016 */
[----:B------:R-:W-:-:S04]  /*329d0*/  IMAD.WIDE.U32 R20, R156, R117, R20 ;  /* 0x000000759c147225 */ /* 0x000fc800078e0014 */
[----:B------:R-:W-:Y:S01]  /*329e0*/  IMAD.IADD R111, R59, 0x1, R19 ;  /* 0x000000013b6f7824 */ /* 0x000fe200078e0213 */
[----:B------:R-:W-:Y:S01]  /*329f0*/  IADD3.X R19, PT, PT, RZ, RZ, RZ, P1, !PT ;  /* 0x000000ffff137210 */ /* 0x000fe20000ffe4ff */
[----:B------:R-:W-:Y:S01]  /*32a00*/  IMAD.X R29, RZ, RZ, RZ, P4 ;  /* 0x000000ffff1d7224 */ /* 0x000fe200020e06ff */
[----:B------:R-:W-:Y:S01]  /*32a10*/  IADD3 R22, P1, PT, R27, R22, RZ ;  /* 0x000000161b167210 */ /* 0x000fe20007f3e0ff */
[----:B------:R-:W-:Y:S01]  /*32a20*/  IMAD.IADD R26, R84, 0x1, R23 ;  /* 0x00000001541a7824 */ /* 0x000fe200078e0217 */
[----:B------:R-:W-:Y:S01]  /*32a30*/  IADD3 R20, P0, PT, R25, R20, RZ ;  /* 0x0000001419147210 */ /* 0x000fe20007f1e0ff */
[----:B------:R-:W-:Y:S02]  /*32a40*/  IMAD.X R25, RZ, RZ, RZ, P2 ;  /* 0x000000ffff197224 */ /* 0x000fe400010e06ff */
[----:B------:R-:W-:-:S04]  /*32a50*/  IMAD.WIDE.U32 R28, R67, R46, R28 ;  /* 0x0000002e431c7225 */ /* 0x000fc800078e001c */
[----:B------:R-:W-:Y:S01]  /*32a60*/  IMAD.IADD R21, R79, 0x1, R21 ;  /* 0x000000014f157824 */ /* 0x000fe200078e0215 */
[----:B------:R-:W-:Y:S01]  /*32a70*/  IADD3 R110, P2, PT, R110, R28, RZ ;  /* 0x0000001c6e6e7210 */ /* 0x000fe20007f5e0ff */
[----:B------:R-:W-:Y:S01]  /*32a80*/  IMAD.WIDE.U32 R24, R152, R83, R24 ;  /* 0x0000005398187225 */ /* 0x000fe200078e0018 */
[----:B------:R-:W-:-:S03]  /*32a90*/  IADD3 R29, PT, PT, R60, R29, RZ ;  /* 0x0000001d3c1d7210 */ /* 0x000fc60007ffe0ff */
[----:B------:R-:W-:Y:S01]  /*32aa0*/  IMAD.X R23, RZ, RZ, RZ, P1 ;  /* 0x000000ffff177224 */ /* 0x000fe200008e06ff */
[----:B------:R-:W-:Y:S01]  /*32ab0*/  IADD3 R24, P1, PT, R21, R24, RZ ;  /* 0x0000001815187210 */ /* 0x000fe20007f3e0ff */
[----:B------:R-:W-:-:S04]  /*32ac0*/  IMAD.WIDE.U32 R18, R66, R49, R18 ;  /* 0x0000003142127225 */ /* 0x000fc800078e0012 */
[----:B------:R-:W-:Y:S01]  /*32ad0*/  IMAD.IADD R25, R118, 0x1, R25 ;  /* 0x0000000176197824 */ /* 0x000fe200078e0219 */
[----:B------:R-:W-:Y:S01]  /*32ae0*/  IADD3 R18, P3, PT, R111, R18, RZ ;  /* 0x000000126f127210 */ /* 0x000fe20007f7e0ff */
[----:B------:R-:W-:Y:S01]  /*32af0*/  IMAD.WIDE.U32 R22, R152, R117, R22 ;  /* 0x0000007598167225 */ /* 0x000fe200078e0016 */
[----:B------:R-:W-:-:S03]  /*32b00*/  IADD3 R99, PT, PT, R41, R19, RZ ;  /* 0x0000001329637210 */ /* 0x000fc60007ffe0ff */
[----:B------:R-:W-:-:S04]  /*32b10*/  IMAD.WIDE.U32 R108, R98, R43, R108 ;  /* 0x0000002b626c7225 */ /* 0x000fc800078e006c */
[----:B------:R-:W-:Y:S02]  /*32b20*/  IMAD.X R21, RZ, RZ, RZ, P0 ;  /* 0x000000ffff157224 */ /* 0x000fe400000e06ff */
[----:B------:R-:W-:Y:S01]  /*32b30*/  IMAD.X R111, RZ, RZ, RZ, P2 ;  /* 0x000000ffff6f7224 */ /* 0x000fe200010e06ff */
[----:B------:R-:W-:Y:S01]  /*32b40*/  IADD3 R22, P2, PT, R25, R22, RZ ;  /* 0x0000001619167210 */ /* 0x000fe20007f5e0ff */
[----:B------:R-:W-:Y:S01]  /*32b50*/  IMAD.IADD R19, R79, 0x1, R23 ;  /* 0x000000014f137824 */ /* 0x000fe200078e0217 */
[----:B------:R-:W-:Y:S01]  /*32b60*/  IADD3.X R25, PT, PT, RZ, RZ, RZ, P1, !PT ;  /* 0x000000ffff197210 */ /* 0x000fe20000ffe4ff */
[----:B------:R-:W-:Y:S02]  /*32b70*/  IMAD.IADD R27, R63, 0x1, R109 ;  /* 0x000000013f1b7824 */ /* 0x000fe400078e026d */
[----:B------:R-:W-:Y:S02]  /*32b80*/  HFMA2 R109, -RZ, RZ, 0, 0 ;  /* 0x00000000ff6d7431 */ /* 0x000fe400000001ff */
[----:B------:R-:W-:Y:S01]  /*32b90*/  IMAD.WIDE.U32 R20, R121, R81, R20 ;  /* 0x0000005179147225 */ /* 0x000fe200078e0014 */
[----:B------:R-:W-:-:S03]  /*32ba0*/  IADD3 R26, P0, PT, R19, R26, RZ ;  /* 0x0000001a131a7210 */ /* 0x000fc60007f1e0ff */
[----:B------:R-:W-:Y:S01]  /*32bb0*/  IMAD.WIDE.U32 R110, R68, R45, R110 ;  /* 0x0000002d446e7225 */ /* 0x000fe200078e006e */
[----:B------:R-:W-:-:S03]  /*32bc0*/  IADD3 R99, P1, PT, R99, R20, RZ ;  /* 0x0000001463637210 */ /* 0x000fc60007f3e0ff */
[----:B------:R-:W-:Y:S01]  /*32bd0*/  IMAD.IADD R21, R84, 0x1, R21 ;  /* 0x0000000154157824 */ /* 0x000fe200078e0215 */
[----:B------:R-:W-:Y:S01]  /*32be0*/  IADD3 R66, PT, PT, R61, R111, RZ ;  /* 0x0000006f3d427210 */ /* 0x000fe20007ffe0ff */
[----:B------:R-:W-:Y:S01]  /*32bf0*/  IMAD.X R19, RZ, RZ, RZ, P3 ;  /* 0x000000ffff137224 */ /* 0x000fe200018e06ff */
[----:B------:R-:W-:Y:S01]  /*32c00*/  IADD3 R20, P3, PT, R27, R110, RZ ;  /* 0x0000006e1b147210 */ /* 0x000fe20007f7e0ff */
[----:B------:R-:W-:-:S04]  /*32c10*/  IMAD.WIDE.U32 R24, R150, R117, R24 ;  /* 0x0000007596187225 */ /* 0x000fc800078e0018 */
[----:B------:R-:W-:Y:S01]  /*32c20*/  IMAD R28, R108, R65, RZ ;  /* 0x000000416c1c7224 */ /* 0x000fe200078e02ff */
[----:B------:R-:W-:Y:S01]  /*32c30*/  IADD3 R24, P4, PT, R21, R24, RZ ;  /* 0x0000001815187210 */ /* 0x000fe20007f9e0ff */
[----:B------:R-:W-:-:S04]  /*32c40*/  IMAD.WIDE.U32 R18, R69, R48, R18 ;  /* 0x0000003045127225 */ /* 0x000fc800078e0012 */
[----:B------:R-:W-:Y:S01]  /*32c50*/  IMAD.X R23, RZ, RZ, RZ, P2 ;  /* 0x000000ffff177224 */ /* 0x000fe200010e06ff */
[----:B------:R-:W-:Y:S01]  /*32c60*/  IADD3 R112, PT, PT, R58, R19, RZ ;  /* 0x000000133a707210 */ /* 0x000fe20007ffe0ff */
[----:B------:R-:W-:Y:S01]  /*32c70*/  IMAD.HI.U32 R108, R28, R42, R108 ;  /* 0x0000002a1c6c7227 */ /* 0x000fe200078e006c */
[----:B------:R-:W-:-:S03]  /*32c80*/  IADD3 R18, P2, PT, R29, R18, RZ ;  /* 0x000000121d127210 */ /* 0x000fc60007f5e0ff */
[----:B------:R-:W-:Y:S02]  /*32c90*/  IMAD.X R21, RZ, RZ, RZ, P3 ;  /* 0x000000ffff157224 */ /* 0x000fe400018e06ff */
[----:B------:R-:W-:-:S04]  /*32ca0*/  IMAD.WIDE.U32 R22, R83, R83, R22 ;  /* 0x0000005353167225 */ /* 0x000fc800078e0016 */
[----:B------:R-:W-:Y:S01]  /*32cb0*/  IMAD.X R27, RZ, RZ, RZ, P0 ;  /* 0x000000ffff1b7224 */ /* 0x000fe200000e06ff */
[----:B------:R-:W-:Y:S01]  /*32cc0*/  IADD3 R23, PT, PT, R118, R23, RZ ;  /* 0x0000001776177210 */ /* 0x000fe20007ffe0ff */
[----:B------:R-:W-:Y:S02]  /*32cd0*/  IMAD.IADD R25, R79, 0x1, R25 ;  /* 0x000000014f197824 */ /* 0x000fe400078e0219 */
[----:B------:R-:W-:-:S03]  /*32ce0*/  IMAD.WIDE.U32 R20, R98, R44, R20 ;  /* 0x0000002c62147225 */ /* 0x000fc600078e0014 */
[----:B------:R-:W-:Y:S01]  /*32cf0*/  IADD3 R110, P3, PT, R25, R22, RZ ;  /* 0x00000016196e7210 */ /* 0x000fe20007f7e0ff */
[----:B------:R-:W-:Y:S01]  /*32d00*/  IMAD.IADD R19, R64, 0x1, R108 ;  /* 0x0000000140137824 */ /* 0x000fe200078e026c */
[----:B------:R-:W-:Y:S01]  /*32d10*/  IADD3 R22, P5, PT, R112, R99, RZ ;  /* 0x0000006370167210 */ /* 0x000fe20007fbe0ff */
[----:B------:R-:W-:-:S03]  /*32d20*/  IMAD.WIDE.U32 R26, R152, R81, R26 ;  /* 0x00000051981a7225 */ /* 0x000fc600078e001a */
[----:B------:R-:W-:Y:S01]  /*32d30*/  IADD3 R20, P0, PT, R19, R20, RZ ;  /* 0x0000001413147210 */ /* 0x000fe20007f1e0ff */
[----:B------:R-:W-:Y:S01]  /*32d40*/  IMAD.X R25, RZ, RZ, RZ, P4 ;  /* 0x000000ffff197224 */ /* 0x000fe200020e06ff */
[----:B------:R-:W-:Y:S01]  /*32d50*/  IADD3.X R19, PT, PT, RZ, RZ, RZ, P2, !PT ;  /* 0x000000ffff137210 */ /* 0x000fe200017fe4ff */
[----:B------:R-:W-:Y:S01]  /*32d60*/  IMAD.IADD R99, R62, 0x1, R21 ;  /* 0x000000013e637824 */ /* 0x000fe200078e0215 */
[----:B------:R-:W-:Y:S01]  /*32d70*/  IADD3 R26, P4, PT, R23, R26, RZ ;  /* 0x0000001a171a7210 */ /* 0x000fe20007f9e0ff */
[----:B------:R-:W-:Y:S01]  /*32d80*/  IMAD.WIDE.U32 R24, R156, R81, R24 ;  /* 0x000000519c187225 */ /* 0x000fe200078e0018 */
[----:B------:R-:W-:-:S03]  /*32d90*/  IADD3 R29, PT, PT, R84, R27, RZ ;  /* 0x0000001b541d7210 */ /* 0x000fc60007ffe0ff */
[----:B------:R-:W-:Y:S01]  /*32da0*/  IMAD.X R21, RZ, RZ, RZ, P1 ;  /* 0x000000ffff157224 */ /* 0x000fe200008e06ff */
[----:B------:R-:W-:Y:S01]  /*32db0*/  IADD3 R25, PT, PT, R84, R25, RZ ;  /* 0x0000001954197210 */ /* 0x000fe20007ffe0ff */
[----:B------:R-:W-:Y:S02]  /*32dc0*/  IMAD.X R111, RZ, RZ, RZ, P3 ;  /* 0x000000ffff6f7224 */ /* 0x000fe400018e06ff */
[----:B------:R-:W-:Y:S01]  /*32dd0*/  IMAD.X R23, RZ, RZ, RZ, P5 ;  /* 0x000000ffff177224 */ /* 0x000fe200028e06ff */
[----:B------:R-:W-:Y:S01]  /*32de0*/  IADD3 R108, P3, PT, R21, R24, RZ ;  /* 0x00000018156c7210 */ /* 0x000fe20007f7e0ff */
[----:B------:R-:W-:Y:S01]  /*32df0*/  IMAD.WIDE.U32 R18, R67, R47, R18 ;  /* 0x0000002f43127225 */ /* 0x000fe200078e0012 */
[----:B------:R-:W-:-:S03]  /*32e00*/  IADD3.X R21, PT, PT, RZ, RZ, RZ, P0, !PT ;  /* 0x000000ffff157210 */ /* 0x000fc600007fe4ff */
[----:B------:R-:W-:Y:S01]  /*32e10*/  IMAD.X R27, RZ, RZ, RZ, P4 ;  /* 0x000000ffff1b7224 */ /* 0x000fe200020e06ff */
[----:B------:R-:W-:Y:S01]  /*32e20*/  IADD3 R18, P1, PT, R66, R18, RZ ;  /* 0x0000001242127210 */ /* 0x000fe20007f3e0ff */
        /* <DEDUP_REMOVED lines=9> */
[----:B------:R-:W-:Y:S01]  /*32ec0*/  IADD3 R26, P6, PT, R111, R26, RZ ;  /* 0x0000001a6f1a7210 */ /* 0x000fe20007fde0ff */
[----:B------:R-:W-:Y:S02]  /*32ed0*/  IMAD.X R19, RZ, RZ, RZ, P1 ;  /* 0x000000ffff137224 */ /* 0x000fe400008e06ff */
[----:B------:R-:W-:Y:S01]  /*32ee0*/  IMAD.IADD R110, R79, 0x1, R27 ;  /* 0x000000014f6e7824 */ /* 0x000fe200078e021b */
[----:B------:R-:W-:Y:S01]  /*32ef0*/  IADD3 R66, P1, PT, R23, R108, RZ ;  /* 0x0000006c17427210 */ /* 0x000fe20007f3e0ff */
[----:B------:R-:W-:Y:S01]  /*32f00*/  IMAD.WIDE.U32 R20, R28, R43, R20 ;  /* 0x0000002b1c147225 */ /* 0x000fe200078e0014 */
[----:B------:R-:W-:Y:S02]  /*32f10*/  IADD3.X R23, PT, PT, RZ, RZ, RZ, P5, !PT ;  /* 0x000000ffff177210 */ /* 0x000fe40002ffe4ff */
[----:B------:R-:W-:Y:S01]  /*32f20*/  IADD3 R108, P2, PT, R110, R29, RZ ;  /* 0x0000001d6e6c7210 */ /* 0x000fe20007f5e0ff */
[----:B------:R-:W-:-:S04]  /*32f30*/  IMAD.WIDE.U32 R18, R68, R46, R18 ;  /* 0x0000002e44127225 */ /* 0x000fc800078e0012 */
[----:B------:R-:W-:Y:S01]  /*32f40*/  IMAD.IADD R69, R63, 0x1, R21 ;  /* 0x000000013f457824 */ /* 0x000fe200078e0215 */
[----:B------:R-:W-:Y:S01]  /*32f50*/  IADD3 R18, P0, PT, R99, R18, RZ ;  /* 0x0000001263127210 */ /* 0x000fe20007f1e0ff */
[----:B------:R-:W-:Y:S02]  /*32f60*/  IMAD R29, R20, R65, RZ ;  /* 0x00000041141d7224 */ /* 0x000fe400078e02ff */
[----:B------:R-:W-:Y:S02]  /*32f70*/  IMAD.MOV.U32 R21, RZ, RZ, RZ ;  /* 0x000000ffff157224 */ /* 0x000fe400078e00ff */
[----:B------:R-:W-:-:S04]  /*32f80*/  IMAD.WIDE.U32 R22, R67, R48, R22 ;  /* 0x0000003043167225 */ /* 0x000fc800078e0016 */
[----:B------:R-:W-:-:S04]  /*32f90*/  IMAD.HI.U32 R99, R29, R42, R20 ;  /* 0x0000002a1d637227 */ /* 0x000fc800078e0014 */
[----:B------:R-:W-:Y:S02]  /*32fa0*/  IMAD.X R27, RZ, RZ, RZ, P6 ;  /* 0x000000ffff1b7224 */ /* 0x000fe400030e06ff */
        /* <DEDUP_REMOVED lines=22> */
[----:B------:R-:W-:Y:S01]  /*33110*/  IADD3 R18, P1, PT, R69, R18, RZ ;  /* 0x0000001245127210 */ /* 0x000fe20007f3e0ff */
[----:B------:R-:W-:Y:S01]  /*33120*/  IMAD.X R23, RZ, RZ, RZ, P2 ;  /* 0x000000ffff177224 */ /* 0x000fe200010e06ff */
[----:B------:R-:W-:Y:S01]  /*33130*/  IADD3.X R27, PT, PT, RZ, RZ, RZ, P5, !PT ;  /* 0x000000ffff1b7210 */ /* 0x000fe20002ffe4ff */
[----:B------:R-:W-:-:S04]  /*33140*/  IMAD.WIDE.U32 R20, R68, R47, R20 ;  /* 0x0000002f44147225 */ /* 0x000fc800078e0014 */
[----:B------:R-:W-:-:S04]  /*33150*/  IMAD.WIDE.U32 R24, R67, R49, R24 ;  /* 0x0000003143187225 */ /* 0x000fc800078e0018 */
[----:B------:R-:W-:Y:S01]  /*33160*/  IMAD.WIDE.U32 R22, R152, R81, R22 ;  /* 0x0000005198167225 */ /* 0x000fe200078e0016 */
[----:B------:R-:W-:-:S03]  /*33170*/  IADD3 R25, PT, PT, R41, R25, RZ ;  /* 0x0000001929197210 */ /* 0x000fc60007ffe0ff */
[----:B------:R-:W-:Y:S01]  /*33180*/  IMAD.X R67, RZ, RZ, RZ, P3 ;  /* 0x000000ffff437224 */ /* 0x000fe200018e06ff */
[----:B------:R-:W-:Y:S01]  /*33190*/  IADD3 R20, P3, PT, R19, R20, RZ ;  /* 0x0000001413147210 */ /* 0x000fe20007f7e0ff */
[----:B------:R-:W-:Y:S01]  /*331a0*/  IMAD.IADD R21, R59, 0x1, R21 ;  /* 0x000000013b157824 */ /* 0x000fe200078e0215 */
[----:B------:R-:W-:Y:S01]  /*331b0*/  IADD3 R110, P4, PT, R25, R110, RZ ;  /* 0x0000006e196e7210 */ /* 0x000fe20007f9e0ff */
[----:B------:R-:W-:Y:S01]  /*331c0*/  IMAD.X R19, RZ, RZ, RZ, P1 ;  /* 0x000000ffff137224 */ /* 0x000fe200008e06ff */
[----:B------:R-:W-:Y:S01]  /*331d0*/  IADD3 R67, P2, PT, R67, R22, RZ ;  /* 0x0000001643437210 */ /* 0x000fe20007f5e0ff */
[----:B------:R-:W-:Y:S01]  /*331e0*/  IMAD.IADD R23, R84, 0x1, R23 ;  /* 0x0000000154177824 */ /* 0x000fe200078e0217 */
[----:B------:R-:W-:Y:S01]  /*331f0*/  IADD3 R22, P6, PT, R21, R24, RZ ;  /* 0x0000001815167210 */ /* 0x000fe20007fde0ff */
[----:B------:R-:W-:-:S04]  /*33200*/  IMAD.WIDE.U32 R26, R117, R117, R26 ;  /* 0x00000075751a7225 */ /* 0x000fc800078e001a */
[----:B------:R-:W-:Y:S01]  /*33210*/  IMAD.WIDE.U32 R18, R28, R44, R18 ;  /* 0x0000002c1c127225 */ /* 0x000fe200078e0012 */
[----:B------:R-:W-:Y:S02]  /*33220*/  IADD3 R24, P5, PT, R23, R26, RZ ;  /* 0x0000001a17187210 */ /* 0x000fe40007fbe0ff */
[----:B------:R-:W-:Y:S01]  /*33230*/  IADD3.X R23, PT, PT, RZ, RZ, RZ, P6, !PT ;  /* 0x000000ffff177210 */ /* 0x000fe200037fe4ff */
[----:B------:R-:W-:Y:S01]  /*33240*/  IMAD.X R21, RZ, RZ, RZ, P3 ;  /* 0x000000ffff157224 */ /* 0x000fe200018e06ff */
[----:B------:R-:W-:Y:S01]  /*33250*/  IADD3.X R25, PT, PT, RZ, RZ, RZ, P5, !PT ;  /* 0x000000ffff197210 */ /* 0x000fe20002ffe4ff */
[----:B------:R-:W-:Y:S01]  /*33260*/  IMAD.IADD R99, R64, 0x1, R99 ;  /* 0x0000000140637824 */ /* 0x000fe200078e0263 */
[----:B------:R-:W-:Y:S01]  /*33270*/  IADD3 R27, PT, PT, R79, R27, RZ ;  /* 0x0000001b4f1b7210 */ /* 0x000fe20007ffe0ff */
[----:B------:R-:W-:Y:S02]  /*33280*/  IMAD.IADD R19, R62, 0x1, R19 ;  /* 0x000000013e137824 */ /* 0x000fe400078e0213 */
[----:B------:R-:W-:Y:S01]  /*33290*/  IMAD.WIDE.U32 R20, R98, R46, R20 ;  /* 0x0000002e62147225 */ /* 0x000fe200078e0014 */
[----:B------:R-:W-:-:S03]  /*332a0*/  IADD3 R18, P3, PT, R99, R18, RZ ;  /* 0x0000001263127210 */ /* 0x000fc60007f7e0ff */
[----:B------:R-:W-:Y:S01]  /*332b0*/  IMAD.X R66, RZ, RZ, RZ, P0 ;  /* 0x000000ffff427224 */ /* 0x000fe200000e06ff */
[----:B------:R-:W-:Y:S01]  /*332c0*/  IADD3 R20, P5, PT, R19, R20, RZ ;  /* 0x0000001413147210 */ /* 0x000fe20007fbe0ff */
[----:B------:R-:W-:Y:S01]  /*332d0*/  IMAD.WIDE.U32 R22, R68, R48, R22 ;  /* 0x0000003044167225 */ /* 0x000fe200078e0016 */
[----:B------:R-:W-:Y:S02]  /*332e0*/  IADD3 R26, P0, PT, R27, R108, RZ ;  /* 0x0000006c1b1a7210 */ /* 0x000fe40007f1e0ff */
[----:B------:R-:W-:Y:S01]  /*332f0*/  IADD3 R66, P1, PT, R66, R67, RZ ;  /* 0x0000004342427210 */ /* 0x000fe20007f3e0ff */
[----:B------:R-:W-:Y:S01]  /*33300*/  IMAD.IADD R21, R60, 0x1, R21 ;  /* 0x000000013c157824 */ /* 0x000fe200078e0215 */
[----:B------:R-:W-:Y:S01]  /*33310*/  IADD3 R23, PT, PT, R58, R23, RZ ;  /* 0x000000173a177210 */ /* 0x000fe20007ffe0ff */
[----:B------:R-:W-:Y:S02]  /*33320*/  IMAD.X R67, RZ, RZ, RZ, P2 ;  /* 0x000000ffff437224 */ /* 0x000fe400010e06ff */
[----:B------:R-:W-:Y:S01]  /*33330*/  IMAD.WIDE.U32 R24, R83, R81, R24 ;  /* 0x0000005153187225 */ /* 0x000fe200078e0018 */
[----:B------:R-:W-:-:S03]  /*33340*/  IADD3 R22, P2, PT, R21, R22, RZ ;  /* 0x0000001615167210 */ /* 0x000fc60007f5e0ff */
[----:B------:R-:W-:Y:S02]  /*33350*/  IMAD.X R19, RZ, RZ, RZ, P3 ;  /* 0x000000ffff137224 */ /* 0x000fe400018e06ff */
        /* <DEDUP_REMOVED lines=8> */
[----:B------:R-:W-:Y:S01]  /*333e0*/  IADD3 R66, PT, PT, R84, R25, RZ ;  /* 0x0000001954427210 */ /* 0x000fe20007ffe0ff */
[----:B------:R-:W-:Y:S01]  /*333f0*/  IMAD.WIDE.U32 R20, R28, R45, R20 ;  /* 0x0000002d1c147225 */ /* 0x000fe200078e0014 */
[----:B------:R-:W-:-:S02]  /*33400*/  IADD3 R108, P5, PT, R108, R67, RZ ;  /* 0x000000436c6c7210 */ /* 0x000fc40007fbe0ff */
[----:B------:R-:W-:Y:S01]  /*33410*/  IADD3.X R99, PT, PT, RZ, RZ, RZ, P4, !PT ;  /* 0x000000ffff637210 */ /* 0x000fe200027fe4ff */
        /* <DEDUP_REMOVED lines=45> */
[----:B------:R-:W-:Y:S02]  /*336f0*/  IADD3 R98, PT, PT, R84, R27, RZ ;  /* 0x0000001b54627210 */ /* 0x000fe40007ffe0ff */
[----:B------:R-:W-:Y:S01]  /*33700*/  IADD3 R20, P6, PT, R19, R20, RZ ;  /* 0x0000001413147210 */ /* 0x000fe20007fde0ff */
        /* <DEDUP_REMOVED lines=8> */
[----:B------:R-:W-:Y:S02]  /*33790*/  IMAD.X R19, RZ, RZ, RZ, P1 ;  /* 0x000000ffff137224 */ /* 0x000fe400008e06ff */
[----:B------:R-:W-:-:S03]  /*337a0*/  IMAD.WIDE.U32 R20, R67, R44, R20 ;  /* 0x0000002c43147225 */ /* 0x000fc600078e0014 */
[----:B------:R-:W-:Y:S01]  /*337b0*/  IADD3 R66, P1, PT, R19, R68, RZ ;  /* 0x0000004413427210 */ /* 0x000fe20007f3e0ff */
[----:B------:R-:W-:Y:S01]  /*337c0*/  IMAD.X R25, RZ, RZ, RZ, P0 ;  /* 0x000000ffff197224 */ /* 0x000fe200000e06ff */
[----:B------:R-:W-:Y:S01]  /*337d0*/  IADD3 R19, PT, PT, R62, R21, RZ ;  /* 0x000000153e137210 */ /* 0x000fe20007ffe0ff */
[----:B------:R-:W-:Y:S01]  /*337e0*/  IMAD.WIDE.U32 R22, R29, R46, R22 ;  /* 0x0000002e1d167225 */ /* 0x000fe200078e0016 */
[----:B------:R-:W-:-:S03]  /*337f0*/  MOV R108, R20 ;  /* 0x00000014006c7202 */ /* 0x000fc60000000f00 */
[----:B------:R-:W-:-:S04]  /*33800*/  IMAD.WIDE.U32 R24, R28, R48, R24 ;  /* 0x000000301c187225 */ /* 0x000fc800078e0018 */
[----:B------:R-:W-:Y:S02]  /*33810*/  IMAD.IADD R23, R60, 0x1, R23 ;  /* 0x000000013c177824 */ /* 0x000fe400078e0217 */
[----:B------:R-:W-:Y:S01]  /*33820*/  IMAD.X R109, RZ, RZ, RZ, P5 ;  /* 0x000000ffff6d7224 */ /* 0x000fe200028e06ff */
[----:B------:R-:W-:Y:S01]  /*33830*/  IADD3 R22, P5, PT, R19, R22, RZ ;  /* 0x0000001613167210 */ /* 0x000fe20007fbe0ff */
[----:B------:R-:W-:Y:S01]  /*33840*/  IMAD.IADD R26, R58, 0x1, R25 ;  /* 0x000000013a1a7824 */ /* 0x000fe200078e0219 */
        /* <DEDUP_REMOVED lines=19> */
[----:B------:R-:W-:Y:S01]  /*33980*/  IMAD.X R69, RZ, RZ, RZ, P6 ;  /* 0x000000ffff457224 */ /* 0x000fe200030e06ff */
[----:B------:R-:W-:Y:S01]  /*33990*/  IADD3 R24, P4, PT, R25, R26, RZ ;  /* 0x0000001a19187210 */ /* 0x000fe20007f9e0ff */
[----:B------:R-:W-:Y:S01]  /*339a0*/  IMAD.MOV.U32 R109, RZ, RZ, R18 ;  /* 0x000000ffff6d7224 */ /* 0x000fe200078e0012 */
[----:B------:R-:W-:Y:S01]  /*339b0*/  IADD3 R99, P3, PT, R99, R66, RZ ;  /* 0x0000004263637210 */ /* 0x000fe20007f7e0ff */
[----:B------:R-:W-:-:S03]  /*339c0*/  IMAD.WIDE.U32 R26, R67, R46, R68 ;  /* 0x0000002e431a7225 */ /* 0x000fc600078e0044 */
[----:B------:R-:W-:Y:S01]  /*339d0*/  IADD3.X R66, PT, PT, RZ, RZ, RZ, P3, !PT ;  /* 0x000000ffff427210 */ /* 0x000fe20001ffe4ff */
        /* <DEDUP_REMOVED lines=11> */
[----:B------:R-:W-:Y:S02]  /*33a90*/  IMAD.X R28, RZ, RZ, RZ, P0 ;  /* 0x000000ffff1c7224 */ /* 0x000fe400000e06ff */
[----:B------:R-:W-:Y:S01]  /*33aa0*/  IMAD.X R19, RZ, RZ, RZ, P5 ;  /* 0x000000ffff137224 */ /* 0x000fe200028e06ff */
[----:B------:R-:W-:Y:S02]  /*33ab0*/  IADD3 R69, P0, PT, R25, R98, RZ ;  /* 0x0000006219457210 */ /* 0x000fe40007f1e0ff */
[----:B------:R-:W-:Y:S02]  /*33ac0*/  IADD3.X R25, PT, PT, RZ, RZ, RZ, P6, !PT ;  /* 0x000000ffff197210 */ /* 0x000fe400037fe4ff */
[----:B------:R-:W-:Y:S01]  /*33ad0*/  IADD3 R28, P5, PT, R28, R69, RZ ;  /* 0x000000451c1c7210 */ /* 0x000fe20007fbe0ff */
[----:B------:R-:W-:Y:S01]  /*33ae0*/  IMAD.X R69, RZ, RZ, RZ, P1 ;  /* 0x000000ffff457224 */ /* 0x000fe200008e06ff */
[----:B------:R-:W-:Y:S01]  /*33af0*/  IADD3 R98, PT, PT, R84, R99, RZ ;  /* 0x0000006354627210 */ /* 0x000fe20007ffe0ff */
[----:B------:R-:W-:Y:S01]  /*33b00*/  IMAD.WIDE.U32 R24, R67, R47, R24 ;  /* 0x0000002f43187225 */ /* 0x000fe200078e0018 */
[----:B------:R-:W-:-:S03]  /*33b10*/  IADD3 R19, P1, PT, R19, R28, RZ ;  /* 0x0000001c13137210 */ /* 0x000fc60007f3e0ff */
[----:B------:R-:W-:Y:S01]  /*33b20*/  IMAD.WIDE.U32 R68, R29, R49, R68 ;  /* 0x000000311d447225 */ /* 0x000fe200078e0044 */
[----:B------:R-:W-:-:S03]  /*33b30*/  IADD3 R66, P3, PT, R66, R19, RZ ;  /* 0x0000001342427210 */ /* 0x000fc60007f7e0ff */
[----:B------:R-:W-:Y:S02]  /*33b40*/  IMAD.IADD R29, R59, 0x1, R25 ;  /* 0x000000013b1d7824 */ /* 0x000fe400078e0219 */
[----:B------:R-:W-:Y:S02]  /*33b50*/  IMAD.X R19, RZ, RZ, RZ, P4 ;  /* 0x000000ffff137224 */ /* 0x000fe400020e06ff */
[----:B------:R-:W-:Y:S01]  /*33b60*/  IMAD.IADD R69, R41, 0x1, R69 ;  /* 0x0000000129457824 */ /* 0x000fe200078e0245 */
[----:B------:R-:W-:Y:S01]  /*33b70*/  IADD3 R28, P6, PT, R29, R68, RZ ;  /* 0x000000441d1c7210 */ /* 0x000fe20007fde0ff */
[----:B------:R-:W-:Y:S01]  /*33b80*/  IMAD.MOV.U32 R99, RZ, RZ, R22 ;  /* 0x000000ffff637224 */ /* 0x000fe200078e0016 */
        /* <DEDUP_REMOVED lines=18> */
[----:B------:R-:W-:Y:S02]  /*33cb0*/  IMAD.X R98, RZ, RZ, RZ, P4 ;  /* 0x000000ffff627224 */ /* 0x000fe400020e06ff */
[----:B------:R-:W-:-:S05]  /*33cc0*/  IMAD.X R66, RZ, RZ, RZ, P6 ;  /* 0x000000ffff427224 */ /* 0x000fca00030e06ff */
        /* <DEDUP_REMOVED lines=33> */
.L_x_91:
        /* <DEDUP_REMOVED lines=22> */
.L_x_92:
        /* <DEDUP_REMOVED lines=42> */
.L_x_93:
        /* <DEDUP_REMOVED lines=42> */
.L_x_94:
        /* <DEDUP_REMOVED lines=42> */
.L_x_95:
        /* <DEDUP_REMOVED lines=42> */
.L_x_96:
[----:B------:R-:W-:Y:S02]  /*34ac0*/  HFMA2 R67, -RZ, RZ, 0, 0 ;  /* 0x00000000ff437431 */ /* 0x000fe400000001ff */
[----:B------:R-:W-:Y:S01]  /*34ad0*/  IMAD.WIDE.U32 R68, R154, R30, RZ ;  /* 0x0000001e9a447225 */ /* 0x000fe200078e00ff */
[----:B------:R-:W-:-:S03]  /*34ae0*/  MOV R145, RZ ;  /* 0x000000ff00917202 */ /* 0x000fc60000000f00 */
[----:B------:R-:W-:Y:S01]  /*34af0*/  HFMA2 R19, -RZ, RZ, 0, 0 ;  /* 0x00000000ff137431 */ /* 0x000fe200000001ff */
[----:B------:R-:W-:Y:S01]  /*34b00*/  MOV R143, RZ ;  /* 0x000000ff008f7202 */ /* 0x000fe20000000f00 */
[----:B------:R-:W-:Y:S02]  /*34b10*/  IMAD.MOV.U32 R122, RZ, RZ, RZ ;  /* 0x000000ffff7a7224 */ /* 0x000fe400078e00ff */
[----:B------:R-:W-:Y:S02]  /*34b20*/  IMAD.MOV.U32 R146, RZ, RZ, RZ ;  /* 0x000000ffff927224 */ /* 0x000fe400078e00ff */
[----:B------:R-:W-:Y:S02]  /*34b30*/  IMAD.IADD R66, R69, 0x1, R67 ;  /* 0x0000000145427824 */ /* 0x000fe400078e0243 */
[----:B------:R-:W-:Y:S02]  /*34b40*/  IMAD.MOV.U32 R67, RZ, RZ, RZ ;  /* 0x000000ffff437224 */ /* 0x000fe400078e00ff */
[----:B------:R-:W-:-:S02]  /*34b50*/  IMAD.MOV.U32 R69, RZ, RZ, RZ ;  /* 0x000000ffff457224 */ /* 0x000fc400078e00ff */
[----:B------:R-:W-:-:S04]  /*34b60*/  IMAD.WIDE.U32 R66, R30, R153, R66 ;  /* 0x000000991e427225 */ /* 0x000fc800078e0042 */
[----:B------:R-:W-:Y:S02]  /*34b70*/  IMAD.IADD R18, R67, 0x1, R145 ;  /* 0x0000000143127824 */ /* 0x000fe400078e0291 */
[----:B------:R-:W-:Y:S02]  /*34b80*/  IMAD.MOV.U32 R67, RZ, RZ, RZ ;  /* 0x000000ffff437224 */ /* 0x000fe400078e00ff */
[----:B------:R-:W-:-:S04]  /*34b90*/  IMAD.WIDE.U32 R18, R30, R151, R18 ;  /* 0x000000971e127225 */ /* 0x000fc800078e0012 */
[----:B------:R-:W-:-:S04]  /*34ba0*/  IMAD.WIDE.U32 R66, R154, R121, R66 ;  /* 0x000000799a427225 */ /* 0x000fc800078e0042 */
[----:B------:R-:W-:Y:S02]  /*34bb0*/  IMAD.IADD R29, R119, 0x1, R67 ;  /* 0x00000001771d7824 */ /* 0x000fe400078e0243 */
[----:B------:R-:W-:-:S03]  /*34bc0*/  IMAD.MOV.U32 R67, RZ, RZ, RZ ;  /* 0x000000ffff437224 */ /* 0x000fc600078e00ff */
[----:B------:R-:W-:Y:S01]  /*34bd0*/  IADD3 R28, P0, PT, R29, R18, RZ ;  /* 0x000000121d1c7210 */ /* 0x000fe20007f1e0ff */
[----:B------:R-:W-:Y:S02]  /*34be0*/  IMAD.IADD R18, R19, 0x1, R122 ;  /* 0x0000000113127824 */ /* 0x000fe400078e027a */
[----:B------:R-:W-:Y:S01]  /*34bf0*/  IMAD.MOV.U32 R19, RZ, RZ, RZ ;  /* 0x000000ffff137224 */ /* 0x000fe200078e00ff */
[----:B------:R-:W-:Y:S01]  /*34c00*/  IADD3.X R29, PT, PT, RZ, RZ, RZ, P0, !PT ;  /* 0x000000ffff1d7210 */ /* 0x000fe200007fe4ff */
[----:B------:R-:W-:-:S04]  /*34c10*/  IMAD.WIDE.U32 R18, R30, R149, R18 ;  /* 0x000000951e127225 */ /* 0x000fc800078e0012 */
[----:B------:R-:W-:-:S05]  /*34c20*/  IMAD.WIDE.U32 R28, R121, R153, R28 ;  /* 0x00000099791c7225 */ /* 0x000fca00078e001c */
[----:B------:R-:W-:Y:S01]  /*34c30*/  IADD3 R27, PT, PT, R145, R29, RZ ;  /* 0x0000001d911b7210 */ /* 0x000fe20007ffe0ff */
[----:B------:R-:W-:-:S03]  /*34c40*/  IMAD.MOV.U32 R29, RZ, RZ, RZ ;  /* 0x000000ffff1d7224 */ /* 0x000fc600078e00ff */
[----:B------:R-:W-:Y:S01]  /*34c50*/  IADD3 R26, P0, PT, R27, R18, RZ ;  /* 0x000000121b1a7210 */ /* 0x000fe20007f1e0ff */
[----:B------:R-:W-:Y:S01]  /*34c60*/  IMAD.WIDE.U32 R28, R154, R156, R28 ;  /* 0x0000009c9a1c7225 */ /* 0x000fe200078e001c */
[----:B------:R-:W-:-:S03]  /*34c70*/  IADD3 R18, PT, PT, R19, R146, RZ ;  /* 0x0000009213127210 */ /* 0x000fc60007ffe0ff */
[----:B------:R-:W-:Y:S02]  /*34c80*/  IMAD.X R27, RZ, RZ, RZ, P0 ;  /* 0x000000ffff1b7224 */ /* 0x000fe400000e06ff */
[----:B------:R-:W-:Y:S02]  /*34c90*/  IMAD.MOV.U32 R19, RZ, RZ, RZ ;  /* 0x000000ffff137224 */ /* 0x000fe400078e00ff */
[----:B------:R-:W-:-:S04]  /*34ca0*/  IMAD.WIDE.U32 R26, R121, R151, R26 ;  /* 0x00000097791a7225 */ /* 0x000fc800078e001a */
[----:B------:R-:W-:-:S04]  /*34cb0*/  IMAD.WIDE.U32 R18, R30, R147, R18 ;  /* 0x000000931e127225 */ /* 0x000fc800078e0012 */
[----:B------:R-:W-:Y:S01]  /*34cc0*/  IMAD.IADD R25, R122, 0x1, R27 ;  /* 0x000000017a197824 */ /* 0x000fe200078e021b */
[----:B------:R-:W-:-:S04]  /*34cd0*/  IADD3 R27, PT, PT, R155, R29, RZ ;  /* 0x0000001d9b1b7210 */ /* 0x000fc80007ffe0ff */
[----:B------:R-:W-:Y:S01]  /*34ce0*/  IADD3 R24, P0, PT, R25, R18, RZ ;  /* 0x0000001219187210 */ /* 0x000fe20007f1e0ff */
[----:B------:R-:W-:Y:S02]  /*34cf0*/  IMAD.IADD R18, R19, 0x1, R143 ;  /* 0x0000000113127824 */ /* 0x000fe400078e028f */
[----:B------:R-:W-:Y:S01]  /*34d00*/  HFMA2 R19, -RZ, RZ, 0, 0 ;  /* 0x00000000ff137431 */ /* 0x000fe200000001ff */
[----:B------:R-:W-:Y:S01]  /*34d10*/  IADD3 R26, P1, PT, R27, R26, RZ ;  /* 0x0000001a1b1a7210 */ /* 0x000fe20007f3e0ff */
[----:B------:R-:W-:-:S04]  /*34d20*/  IMAD.X R25, RZ, RZ, RZ, P0 ;  /* 0x000000ffff197224 */ /* 0x000fc800000e06ff */
[----:B------:R-:W-:Y:S02]  /*34d30*/  IMAD.X R27, RZ, RZ, RZ, P1 ;  /* 0x000000ffff1b7224 */ /* 0x000fe400008e06ff */
[----:B------:R-:W-:-:S04]  /*34d40*/  IMAD.WIDE.U32 R24, R121, R149, R24 ;  /* 0x0000009579187225 */ /* 0x000fc800078e0018 */
[----:B------:R-:W-:-:S04]  /*34d50*/  IMAD.WIDE.U32 R18, R30, R144, R18 ;  /* 0x000000901e127225 */ /* 0x000fc800078e0012 */
[----:B------:R-:W-:Y:S02]  /*34d60*/  IMAD.IADD R23, R146, 0x1, R25 ;  /* 0x0000000192177824 */ /* 0x000fe400078e0219 */
[----:B------:R-:W-:-:S03]  /*34d70*/  IMAD.WIDE.U32 R26, R156, R153, R26 ;  /* 0x000000999c1a7225 */ /* 0x000fc600078e001a */
[----:B------:R-:W-:Y:S01]  /*34d80*/  IADD3 R22, P0, PT, R23, R18, RZ ;  /* 0x0000001217167210 */ /* 0x000fe20007f1e0ff */
[----:B------:R-:W-:Y:S02]  /*34d90*/  IMAD.IADD R18, R19, 0x1, R67 ;  /* 0x0000000113127824 */ /* 0x000fe400078e0243 */
[----:B------:R-:W-:Y:S01]  /*34da0*/  IMAD.MOV.U32 R19, RZ, RZ, RZ ;  /* 0x000000ffff137224 */ /* 0x000fe200078e00ff */
[----:B------:R-:W-:Y:S01]  /*34db0*/  IADD3.X R23, PT, PT, RZ, RZ, RZ, P0, !PT ;  /* 0x000000ffff177210 */ /* 0x000fe200007fe4ff */
[----:B------:R-:W-:Y:S01]  /*34dc0*/  IMAD.IADD R25, R145, 0x1, R27 ;  /* 0x0000000191197824 */ /* 0x000fe200078e021b */
[----:B------:R-:W-:Y:S01]  /*34dd0*/  MOV R27, RZ ;  /* 0x000000ff001b7202 */ /* 0x000fe20000000f00 */
[----:B------:R-:W-:-:S03]  /*34de0*/  IMAD.WIDE.U32 R18, R30, R120, R18 ;  /* 0x000000781e127225 */ /* 0x000fc600078e0012 */
[----:B------:R-:W-:Y:S01]  /*34df0*/  IADD3 R24, P1, PT, R25, R24, RZ ;  /* 0x0000001819187210 */ /* 0x000fe20007f3e0ff */
[----:B------:R-:W-:-:S03]  /*34e00*/  IMAD.WIDE.U32 R22, R121, R147, R22 ;  /* 0x0000009379167225 */ /* 0x000fc600078e0016 */
[----:B------:R-:W-:Y:S01]  /*34e10*/  IADD3.X R25, PT, PT, RZ, RZ, RZ, P1, !PT ;  /* 0x000000ffff197210 */ /* 0x000fe20000ffe4ff */
[----:B------:R-:W-:Y:S01]  /*34e20*/  IMAD.WIDE.U32 R26, R154, R150, R26 ;  /* 0x000000969a1a7225 */ /* 0x000fe200078e001a */
[----:B------:R-:W-:-:S03]  /*34e30*/  IADD3 R21, PT, PT, R143, R23, RZ ;  /* 0x000000178f157210 */ /* 0x000fc60007ffe0ff */
[----:B------:R-:W-:Y:S01]  /*34e40*/  IMAD.MOV.U32 R23, RZ, RZ, RZ ;  /* 0x000000ffff177224 */ /* 0x000fe200078e00ff */
[----:B------:R-:W-:Y:S01]  /*34e50*/  IADD3 R20, P0, PT, R21, R18, RZ ;  /* 0x0000001215147210 */ /* 0x000fe20007f1e0ff */
[----:B------:R-:W-:Y:S02]  /*34e60*/  IMAD.IADD R18, R19, 0x1, R69 ;  /* 0x0000000113127824 */ /* 0x000fe400078e0245 */
[----:B------:R-:W-:Y:S01]  /*34e70*/  IMAD.MOV.U32 R19, RZ, RZ, RZ ;  /* 0x000000ffff137224 */ /* 0x000fe200078e00ff */
[----:B------:R-:W-:Y:S01]  /*34e80*/  IADD3.X R21, PT, PT, RZ, RZ, RZ, P0, !PT ;  /* 0x000000ffff157210 */ /* 0x000fe200007fe4ff */
[----:B------:R-:W-:-:S04]  /*34e90*/  IMAD.WIDE.U32 R24, R156, R151, R24 ;  /* 0x000000979c187225 */ /* 0x000fc800078e0018 */
[----:B------:R-:W-:-:S04]  /*34ea0*/  IMAD.WIDE.U32 R18, R80, R30, R18 ;  /* 0x0000001e50127225 */ /* 0x000fc800078e0012 */
[----:B------:R-:W-:Y:S02]  /*34eb0*/  IMAD.IADD R30, R19, 0x1, R23 ;  /* 0x00000001131e7824 */ /* 0x000fe400078e0217 */
[----:B------:R-:W-:Y:S02]  /*34ec0*/  IMAD.IADD R23, R122, 0x1, R25 ;  /* 0x000000017a177824 */ /* 0x000fe400078e0219 */
[----:B------:R-:W-:-:S03]  /*34ed0*/  IMAD.WIDE.U32 R20, R121, R144, R20 ;  /* 0x0000009079147225 */ /* 0x000fc600078e0014 */
[----:B------:R-:W-:Y:S01]  /*34ee0*/  IADD3 R22, P1, PT, R23, R22, RZ ;  /* 0x0000001617167210 */ /* 0x000fe20007f3e0ff */
[----:B------:R-:W-:Y:S01]  /*34ef0*/  IMAD.IADD R25, R78, 0x1, R27 ;  /* 0x000000014e197824 */ /* 0x000fe200078e021b */
[----:B------:R-:W-:-:S03]  /*34f00*/  IADD3 R21, PT, PT, R67, R21, RZ ;  /* 0x0000001543157210 */ /* 0x000fc60007ffe0ff */
[----:B------:R-:W-:Y:S01]  /*34f10*/  IMAD.X R23, RZ, RZ, RZ, P1 ;  /* 0x000000ffff177224 */ /* 0x000fe200008e06ff */
[----:B------:R-:W-:Y:S01]  /*34f20*/  IADD3 R18, P0, PT, R21, R18, RZ ;  /* 0x0000001215127210 */ /* 0x000fe20007f1e0ff */
[----:B------:R-:W-:-:S04]  /*34f30*/  IMAD.WIDE.U32 R22, R156, R149, R22 ;  /* 0x000000959c167225 */ /* 0x000fc800078e0016 */
[----:B------:R-:W-:Y:S01]  /*34f40*/  IMAD.X R19, RZ, RZ, RZ, P0 ;  /* 0x000000ffff137224 */ /* 0x000fe200000e06ff */
[----:B------:R-:W-:Y:S01]  /*34f50*/  IADD3 R21, PT, PT, R146, R23, RZ ;  /* 0x0000001792157210 */ /* 0x000fe20007ffe0ff */
[----:B------:R-:W-:-:S03]  /*34f60*/  IMAD.WIDE.U32 R18, R121, R120, R18 ;  /* 0x0000007879127225 */ /* 0x000fc600078e0012 */
[----:B------:R-:W-:Y:S01]  /*34f70*/  IADD3 R20, P1, PT, R21, R20, RZ ;  /* 0x0000001415147210 */ /* 0x000fe20007f3e0ff */
[----:B------:R-:W-:-:S04]  /*34f80*/  IMAD.IADD R19, R69, 0x1, R19 ;  /* 0x0000000145137824 */ /* 0x000fc800078e0213 */
[----:B------:R-:W-:Y:S01]  /*34f90*/  IMAD.X R21, RZ, RZ, RZ, P1 ;  /* 0x000000ffff157224 */ /* 0x000fe200008e06ff */
[----:B------:R-:W-:Y:S01]  /*34fa0*/  IADD3 R30, P0, PT, R19, R30, RZ ;  /* 0x0000001e131e7210 */ /* 0x000fe20007f1e0ff */
[----:B------:R-:W-:-:S03]  /*34fb0*/  IMAD.WIDE.U32 R20, R156, R147, R20 ;  /* 0x000000939c147225 */ /* 0x000fc600078e0014 */
[----:B------:R-:W-:Y:S02]  /*34fc0*/  IADD3.X R31, PT, PT, RZ, RZ, RZ, P0, !PT ;  /* 0x000000ffff1f7210 */ /* 0x000fe400007fe4ff */
[----:B------:R-:W-:Y:S01]  /*34fd0*/  IADD3 R21, PT, PT, R143, R21, RZ ;  /* 0x000000158f157210 */ /* 0x000fe20007ffe0ff */
[----:B------:R-:W-:-:S03]  /*34fe0*/  IMAD.WIDE.U32 R30, R80, R121, R30 ;  /* 0x00000079501e7225 */ /* 0x000fc600078e001e */
[----:B------:R-:W-:Y:S01]  /*34ff0*/  IADD3 R18, P1, PT, R21, R18, RZ ;  /* 0x0000001215127210 */ /* 0x000fe20007f3e0ff */
[----:B------:R-:W-:-:S04]  /*35000*/  IMAD.IADD R119, R119, 0x1, R31 ;  /* 0x0000000177777824 */ /* 0x000fc800078e021f */
[----:B------:R-:W-:Y:S01]  /*35010*/  IMAD.X R19, RZ, RZ, RZ, P1 ;  /* 0x000000ffff137224 */ /* 0x000fe200008e06ff */
[----:B------:R-:W-:Y:S01]  /*35020*/  IADD3 R24, P1, PT, R25, R24, RZ ;  /* 0x0000001819187210 */ /* 0x000fe20007f3e0ff */
[----:B------:R-:W-:-:S04]  /*35030*/  IMAD.WIDE.U32 R18, R156, R144, R18 ;  /* 0x000000909c127225 */ /* 0x000fc800078e0012 */
[----:B------:R-:W-:Y:S02]  /*35040*/  IMAD.X R25, RZ, RZ, RZ, P1 ;  /* 0x000000ffff197224 */ /* 0x000fe400008e06ff */
[----:B------:R-:W-:Y:S02]  /*35050*/  IMAD.IADD R19, R67, 0x1, R19 ;  /* 0x0000000143137824 */ /* 0x000fe400078e0213 */
[----:B------:R-:W-:-:S03]  /*35060*/  IMAD.WIDE.U32 R24, R150, R153, R24 ;  /* 0x0000009996187225 */ /* 0x000fc600078e0018 */
[----:B------:R-:W-:Y:S02]  /*35070*/  IADD3 R30, P0, PT, R19, R30, RZ ;  /* 0x0000001e131e7210 */ /* 0x000fe40007f1e0ff */
[----:B------:R-:W-:Y:S01]  /*35080*/  IADD3 R23, PT, PT, R145, R25, RZ ;  /* 0x0000001991177210 */ /* 0x000fe20007ffe0ff */
[----:B------:R-:W-:Y:S01]  /*35090*/  IMAD.MOV.U32 R25, RZ, RZ, RZ ;  /* 0x000000ffff197224 */ /* 0x000fe200078e00ff */
[----:B------:R-:W-:Y:S02]  /*350a0*/  IADD3.X R31, PT, PT, RZ, RZ, RZ, P0, !PT ;  /* 0x000000ffff1f7210 */ /* 0x000fe400007fe4ff */
[----:B------:R-:W-:Y:S01]  /*350b0*/  IADD3 R22, P1, PT, R23, R22, RZ ;  /* 0x0000001617167210 */ /* 0x000fe20007f3e0ff */
[----:B------:R-:W-:-:S04]  /*350c0*/  IMAD.WIDE.U32 R24, R154, R152, R24 ;  /* 0x000000989a187225 */ /* 0x000fc800078e0018 */
[----:B------:R-:W-:Y:S02]  /*350d0*/  IMAD.X R23, RZ, RZ, RZ, P1 ;  /* 0x000000ffff177224 */ /* 0x000fe400008e06ff */
[----:B------:R-:W-:-:S04]  /*350e0*/  IMAD.WIDE.U32 R30, R156, R120, R30 ;  /* 0x000000789c1e7225 */ /* 0x000fc800078e001e */
[----:B------:R-:W-:-:S04]  /*350f0*/  IMAD.WIDE.U32 R22, R150, R151, R22 ;  /* 0x0000009796167225 */ /* 0x000fc800078e0016 */
[----:B------:R-:W-:Y:S02]  /*35100*/  IMAD.IADD R21, R122, 0x1, R23 ;  /* 0x000000017a157824 */ /* 0x000fe400078e0217 */
[----:B------:R-:W-:Y:S02]  /*35110*/  IMAD.IADD R23, R148, 0x1, R25 ;  /* 0x0000000194177824 */ /* 0x000fe400078e0219 */
[----:B------:R-:W-:Y:S01]  /*35120*/  IMAD.IADD R158, R69, 0x1, R31 ;  /* 0x00000001459e7824 */ /* 0x000fe200078e021f */
[----:B------:R-:W-:-:S04]  /*35130*/  IADD3 R20, P1, PT, R21, R20, RZ ;  /* 0x0000001415147210 */ /* 0x000fc80007f3e0ff */
[----:B------:R-:W-:Y:S02]  /*35140*/  IADD3.X R21, PT, PT, RZ, RZ, RZ, P1, !PT ;  /* 0x000000ffff157210 */ /* 0x000fe40000ffe4ff */
[----:B------:R-:W-:Y:S01]  /*35150*/  IADD3 R158, P0, PT, R158, R119, RZ ;  /* 0x000000779e9e7210 */ /* 0x000fe20007f1e0ff */
[----:B------:R-:W-:-:S04]  /*35160*/  IMAD.WIDE.U32 R20, R150, R149, R20 ;  /* 0x0000009596147225 */ /* 0x000fc800078e0014 */
[----:B------:R-:W-:Y:S02]  /*35170*/  IMAD.IADD R19, R146, 0x1, R21 ;  /* 0x0000000192137824 */ /* 0x000fe400078e0215 */
[----:B------:R-:W-:-:S03]  /*35180*/  IMAD.X R159, RZ, RZ, RZ, P0 ;  /* 0x000000ffff9f7224 */ /* 0x000fc600000e06ff */
[----:B------:R-:W-:Y:S01]  /*35190*/  IADD3 R18, P1, PT, R19, R18, RZ ;  /* 0x0000001213127210 */ /* 0x000fe20007f3e0ff */
[----:B------:R-:W-:-:S04]  /*351a0*/  IMAD.WIDE.U32 R158, R80, R156, R158 ;  /* 0x0000009c509e7225 */ /* 0x000fc800078e009e */
[----:B------:R-:W-:Y:S01]  /*351b0*/  IMAD.X R19, RZ, RZ, RZ, P1 ;  /* 0x000000ffff137224 */ /* 0x000fe200008e06ff */
[----:B------:R-:W-:Y:S01]  /*351c0*/  IADD3 R155, PT, PT, R155, R159, RZ ;  /* 0x0000009f9b9b7210 */ /* 0x000fe20007ffe0ff */
[----:B------:R-:W-:-:S04]  /*351d0*/  IMAD.WIDE.U32 R18, R150, R147, R18 ;  /* 0x0000009396127225 */ /* 0x000fc800078e0012 */
[----:B------:R-:W-:-:S05]  /*351e0*/  IMAD.IADD R19, R143, 0x1, R19 ;  /* 0x000000018f137824 */ /* 0x000fca00078e0213 */
[----:B------:R-:W-:-:S04]  /*351f0*/  IADD3 R30, P1, PT, R19, R30, RZ ;  /* 0x0000001e131e7210 */ /* 0x000fc80007f3e0ff */
[----:B------:R-:W-:Y:S02]  /*35200*/  IADD3.X R31, PT, PT, RZ, RZ, RZ, P1, !PT ;  /* 0x000000ffff1f7210 */ /* 0x000fe40000ffe4ff */
[----:B------:R-:W-:Y:S01]  /*35210*/  IADD3 R22, P1, PT, R23, R22, RZ ;  /* 0x0000001617167210 */ /* 0x000fe20007f3e0ff */
[----:B------:R-:W-:-:S03]  /*35220*/  IMAD.WIDE.U32 R30, R150, R144, R30 ;  /* 0x00000090961e7225 */ /* 0x000fc600078e001e */
[----:B------:R-:W-:Y:S01]  /*35230*/  IADD3.X R23, PT, PT, RZ, RZ, RZ, P1, !PT ;  /* 0x000000ffff177210 */ /* 0x000fe20000ffe4ff */
[----:B------:R-:W-:Y:S02]  /*35240*/  IMAD.IADD R19, R67, 0x1, R31 ;  /* 0x0000000143137824 */ /* 0x000fe400078e021f */
[----:B------:R-:W-:-:S03]  /*35250*/  IMAD.WIDE.U32 R22, R152, R153, R22 ;  /* 0x0000009998167225 */ /* 0x000fc600078e0016 */
[----:B------:R-:W-:Y:S01]  /*35260*/  IADD3 R158, P0, PT, R19, R158, RZ ;  /* 0x0000009e139e7210 */ /* 0x000fe20007f1e0ff */
[----:B------:R-:W-:Y:S02]  /*35270*/  IMAD.IADD R21, R145, 0x1, R23 ;  /* 0x0000000191157824 */ /* 0x000fe400078e0217 */
[----:B------:R-:W-:Y:S02]  /*35280*/  HFMA2 R23, -RZ, RZ, 0, 0 ;  /* 0x00000000ff177431 */ /* 0x000fe400000001ff */
[----:B------:R-:W-:Y:S01]  /*35290*/  IMAD.X R159, RZ, RZ, RZ, P0 ;  /* 0x000000ffff9f7224 */ /* 0x000fe200000e06ff */
[----:B------:R-:W-:Y:S01]  /*352a0*/  IADD3 R20, P1, PT, R21, R20, RZ ;  /* 0x0000001415147210 */ /* 0x000fe20007f3e0ff */
[----:B------:R-:W-:-:S04]  /*352b0*/  IMAD.WIDE.U32 R158, R150, R120, R158 ;  /* 0x00000078969e7225 */ /* 0x000fc800078e009e */
[----:B------:R-:W-:Y:S02]  /*352c0*/  IMAD.X R21, RZ, RZ, RZ, P1 ;  /* 0x000000ffff157224 */ /* 0x000fe400008e06ff */
[----:B------:R-:W-:-:S04]  /*352d0*/  IMAD.WIDE.U32 R22, R154, R83, R22 ;  /* 0x000000539a167225 */ /* 0x000fc800078e0016 */
[----:B------:R-:W-:-:S04]  /*352e0*/  IMAD.WIDE.U32 R20, R152, R151, R20 ;  /* 0x0000009798147225 */ /* 0x000fc800078e0014 */
[----:B------:R-:W-:Y:S02]  /*352f0*/  IMAD.IADD R19, R118, 0x1, R23 ;  /* 0x0000000176137824 */ /* 0x000fe400078e0217 */
[----:B------:R-:W-:-:S03]  /*35300*/  IMAD.IADD R21, R122, 0x1, R21 ;  /* 0x000000017a157824 */ /* 0x000fc600078e0215 */
[----:B------:R-:W-:Y:S02]  /*35310*/  IADD3 R20, P2, PT, R19, R20, RZ ;  /* 0x0000001413147210 */ /* 0x000fe40007f5e0ff */
[----:B------:R-:W-:Y:S02]  /*35320*/  IADD3 R18, P1, PT, R21, R18, RZ ;  /* 0x0000001215127210 */ /* 0x000fe40007f3e0ff */
[----:B------:R-:W-:-:S03]  /*35330*/  IADD3.X R21, PT, PT, RZ, RZ, RZ, P2, !PT ;  /* 0x000000ffff157210 */ /* 0x000fc600017fe4ff */
[----:B------:R-:W-:Y:S02]  /*35340*/  IMAD.X R19, RZ, RZ, RZ, P1 ;  /* 0x000000ffff137224 */ /* 0x000fe400008e06ff */
[----:B------:R-:W-:-:S04]  /*35350*/  IMAD.WIDE.U32 R20, R83, R153, R20 ;  /* 0x0000009953147225 */ /* 0x000fc800078e0014 */
[----:B------:R-:W-:-:S04]  /*35360*/  IMAD.WIDE.U32 R18, R152, R149, R18 ;  /* 0x0000009598127225 */ /* 0x000fc800078e0012 */
[----:B------:R-:W-:Y:S01]  /*35370*/  IMAD.IADD R21, R145, 0x1, R21 ;  /* 0x0000000191157824 */ /* 0x000fe200078e0215 */
[----:B------:R-:W-:-:S04]  /*35380*/  IADD3 R31, PT, PT, R146, R19, RZ ;  /* 0x00000013921f7210 */ /* 0x000fc80007ffe0ff */
[----:B------:R-:W-:Y:S01]  /*35390*/  IADD3 R18, P2, PT, R21, R18, RZ ;  /* 0x0000001215127210 */ /* 0x000fe20007f5e0ff */
[----:B------:R-:W-:Y:S01]  /*353a0*/  IMAD.MOV.U32 R21, RZ, RZ, RZ ;  /* 0x000000ffff157224 */ /* 0x000fe200078e00ff */
        /* <DEDUP_REMOVED lines=8> */
[----:B------:R-:W-:Y:S01]  /*35430*/  IMAD.IADD R19, R122, 0x1, R19 ;  /* 0x000000017a137824 */ /* 0x000fe200078e0213 */
[----:B------:R-:W-:Y:S01]  /*35440*/  IADD3 R31, PT, PT, R143, R31, RZ ;  /* 0x0000001f8f1f7210 */ /* 0x000fe20007ffe0ff */
[----:B------:R-:W-:-:S03]  /*35450*/  IMAD R21, R68, R65, RZ ;  /* 0x0000004144157224 */ /* 0x000fc600078e02ff */
[----:B------:R-:W-:Y:S02]  /*35460*/  IADD3 R30, P2, PT, R19, R30, RZ ;  /* 0x0000001e131e7210 */ /* 0x000fe40007f5e0ff */
[----:B------:R-:W-:Y:S02]  /*35470*/  IADD3.X R19, PT, PT, RZ, RZ, RZ, P3, !PT ;  /* 0x000000ffff137210 */ /* 0x000fe40001ffe4ff */
[----:B------:R-:W-:Y:S01]  /*35480*/  IADD3 R156, P1, PT, R31, R158, RZ ;  /* 0x0000009e1f9c7210 */ /* 0x000fe20007f3e0ff */
[----:B------:R-:W-:Y:S02]  /*35490*/  IMAD.IADD R158, R69, 0x1, R159 ;  /* 0x00000001459e7824 */ /* 0x000fe400078e029f */
[----:B------:R-:W-:Y:S02]  /*354a0*/  IMAD.X R31, RZ, RZ, RZ, P2 ;  /* 0x000000ffff1f7224 */ /* 0x000fe400010e06ff */
[----:B------:R-:W-:Y:S01]  /*354b0*/  IMAD.WIDE.U32 R18, R117, R153, R18 ;  /* 0x0000009975127225 */ /* 0x000fe200078e0012 */
[----:B------:R-:W-:-:S03]  /*354c0*/  IADD3 R158, P0, PT, R158, R155, RZ ;  /* 0x0000009b9e9e7210 */ /* 0x000fc60007f1e0ff */
[----:B------:R-:W-:-:S04]  /*354d0*/  IMAD.WIDE.U32 R30, R83, R149, R30 ;  /* 0x00000095531e7225 */ /* 0x000fc800078e001e */
[----:B------:R-:W-:Y:S01]  /*354e0*/  IMAD.X R157, RZ, RZ, RZ, P1 ;  /* 0x000000ffff9d7224 */ /* 0x000fe200008e06ff */
[----:B------:R-:W-:Y:S01]  /*354f0*/  IADD3 R31, PT, PT, R146, R31, RZ ;  /* 0x0000001f921f7210 */ /* 0x000fe20007ffe0ff */
[----:B------:R-:W-:Y:S02]  /*35500*/  IMAD.IADD R19, R145, 0x1, R19 ;  /* 0x0000000191137824 */ /* 0x000fe400078e0213 */
[----:B------:R-:W-:-:S03]  /*35510*/  IMAD.WIDE.U32 R156, R152, R144, R156 ;  /* 0x00000090989c7225 */ /* 0x000fc600078e009c */
[----:B------:R-:W-:Y:S01]  /*35520*/  IADD3 R30, P2, PT, R19, R30, RZ ;  /* 0x0000001e131e7210 */ /* 0x000fe20007f5e0ff */
[----:B------:R-:W-:Y:S01]  /*35530*/  IMAD.X R159, RZ, RZ, RZ, P0 ;  /* 0x000000ffff9f7224 */ /* 0x000fe200000e06ff */
[----:B------:R-:W-:Y:S02]  /*35540*/  IADD3 R156, P1, PT, R31, R156, RZ ;  /* 0x0000009c1f9c7210 */ /* 0x000fe40007f3e0ff */
[----:B------:R-:W-:Y:S01]  /*35550*/  IADD3 R19, PT, PT, R67, R157, RZ ;  /* 0x0000009d43137210 */ /* 0x000fe20007ffe0ff */
[----:B------:R-:W-:Y:S01]  /*35560*/  IMAD.WIDE.U32 R158, R80, R150, R158 ;  /* 0x00000096509e7225 */ /* 0x000fe200078e009e */
[----:B------:R-:W-:Y:S02]  /*35570*/  IADD3.X R31, PT, PT, RZ, RZ, RZ, P2, !PT ;  /* 0x000000ffff1f7210 */ /* 0x000fe400017fe4ff */
[----:B------:R-:W-:Y:S01]  /*35580*/  IADD3.X R157, PT, PT, RZ, RZ, RZ, P1, !PT ;  /* 0x000000ffff9d7210 */ /* 0x000fe20000ffe4ff */
[----:B------:R-:W-:Y:S01]  /*35590*/  IMAD.IADD R78, R78, 0x1, R159 ;  /* 0x000000014e4e7824 */ /* 0x000fe200078e029f */
[----:B------:R-:W-:Y:S01]  /*355a0*/  IADD3 R158, P0, PT, R19, R158, RZ ;  /* 0x0000009e139e7210 */ /* 0x000fe20007f1e0ff */
[----:B------:R-:W-:-:S04]  /*355b0*/  IMAD.WIDE.U32 R30, R117, R151, R30 ;  /* 0x00000097751e7225 */ /* 0x000fc800078e001e */
[----:B------:R-:W-:Y:S02]  /*355c0*/  IMAD.MOV.U32 R19, RZ, RZ, RZ ;  /* 0x000000ffff137224 */ /* 0x000fe400078e00ff */
[----:B------:R-:W-:Y:S02]  /*355d0*/  IMAD.IADD R31, R122, 0x1, R31 ;  /* 0x000000017a1f7824 */ /* 0x000fe400078e021f */
[----:B------:R-:W-:-:S04]  /*355e0*/  IMAD.WIDE.U32 R156, R83, R147, R156 ;  /* 0x00000093539c7225 */ /* 0x000fc800078e009c */
        /* <DEDUP_REMOVED lines=13> */
[----:B------:R-:W-:Y:S02]  /*356c0*/  IMAD.IADD R155, R146, 0x1, R155 ;  /* 0x00000001929b7824 */ /* 0x000fe400078e029b */
[----:B------:R-:W-:Y:S01]  /*356d0*/  IMAD.WIDE.U32 R156, R83, R144, R156 ;  /* 0x00000090539c7225 */ /* 0x000fe200078e009c */
[----:B------:R-:W-:-:S03]  /*356e0*/  IADD3.X R159, PT, PT, RZ, RZ, RZ, P1, !PT ;  /* 0x000000ffff9f7210 */ /* 0x000fc60000ffe4ff */
[----:B------:R-:W-:Y:S01]  /*356f0*/  IMAD.IADD R19, R67, 0x1, R157 ;  /* 0x0000000143137824 */ /* 0x000fe200078e029d */
[----:B------:R-:W-:Y:S01]  /*35700*/  IADD3 R150, P2, PT, R155, R156, RZ ;  /* 0x0000009c9b967210 */ /* 0x000fe20007f5e0ff */
[----:B------:R-:W-:Y:S01]  /*35710*/  IMAD.MOV.U32 R156, RZ, RZ, R68 ;  /* 0x000000ffff9c7224 */ /* 0x000fe200078e0044 */
[----:B------:R-:W-:Y:S01]  /*35720*/  MOV R157, RZ ;  /* 0x000000ff009d7202 */ /* 0x000fe20000000f00 */
[----:B------:R-:W-:Y:S02]  /*35730*/  IMAD.X R31, RZ, RZ, RZ, P3 ;  /* 0x000000ffff1f7224 */ /* 0x000fe400018e06ff */
[----:B------:R-:W-:-:S04]  /*35740*/  IMAD.HI.U32 R157, R21, R42, R156 ;  /* 0x0000002a159d7227 */ /* 0x000fc800078e009c */
[----:B------:R-:W-:Y:S02]  /*35750*/  IMAD.IADD R157, R64, 0x1, R157 ;  /* 0x00000001409d7824 */ /* 0x000fe400078e029d */
[----:B------:R-:W-:-:S03]  /*35760*/  IMAD.WIDE.U32 R30, R81, R153, R30 ;  /* 0x00000099511e7225 */ /* 0x000fc600078e001e */
[----:B------:R-:W-:Y:S01]  /*35770*/  IADD3 R156, P1, PT, R157, R66, RZ ;  /* 0x000000429d9c7210 */ /* 0x000fe20007f3e0ff */
[----:B------:R-:W-:Y:S01]  /*35780*/  IMAD.WIDE.U32 R152, R80, R152, R158 ;  /* 0x0000009850987225 */ /* 0x000fe200078e009e */
[----:B------:R-:W-:-:S03]  /*35790*/  IADD3 R145, PT, PT, R145, R31, RZ ;  /* 0x0000001f91917210 */ /* 0x000fc60007ffe0ff */
[----:B------:R-:W-:Y:S01]  /*357a0*/  IMAD.X R157, RZ, RZ, RZ, P1 ;  /* 0x000000ffff9d7224 */ /* 0x000fe200008e06ff */
[----:B------:R-:W-:Y:S02]  /*357b0*/  IADD3 R154, P0, PT, R145, R154, RZ ;  /* 0x0000009a919a7210 */ /* 0x000fe40007f1e0ff */
[----:B------:R-:W-:Y:S01]  /*357c0*/  IADD3 R152, P4, PT, R19, R152, RZ ;  /* 0x0000009813987210 */ /* 0x000fe20007f9e0ff */
[----:B------:R-:W-:Y:S01]  /*357d0*/  IMAD.WIDE.U32 R156, R21, R43, R156 ;  /* 0x0000002b159c7225 */ /* 0x000fe200078e009c */
[----:B------:R-:W-:Y:S02]  /*357e0*/  IADD3 R148, PT, PT, R148, R153, RZ ;  /* 0x0000009994947210 */ /* 0x000fe40007ffe0ff */
[----:B------:R-:W-:Y:S01]  /*357f0*/  IADD3.X R153, PT, PT, RZ, RZ, RZ, P4, !PT ;  /* 0x000000ffff997210 */ /* 0x000fe200027fe4ff */
[----:B------:R-:W-:Y:S01]  /*35800*/  IMAD R31, R156, R65, RZ ;  /* 0x000000419c1f7224 */ /* 0x000fe200078e02ff */
[----:B------:R-:W-:Y:S01]  /*35810*/  IADD3 R29, PT, PT, R63, R157, RZ ;  /* 0x0000009d3f1d7210 */ /* 0x000fe20007ffe0ff */
[----:B------:R-:W-:-:S02]  /*35820*/  IMAD.MOV.U32 R157, RZ, RZ, RZ ;  /* 0x000000ffff9d7224 */ /* 0x000fc400078e00ff */
[----:B------:R-:W-:Y:S01]  /*35830*/  IMAD.X R155, RZ, RZ, RZ, P0 ;  /* 0x000000ffff9b7224 */ /* 0x000fe200000e06ff */
[----:B------:R-:W-:Y:S01]  /*35840*/  IADD3 R28, P1, PT, R29, R28, RZ ;  /* 0x0000001c1d1c7210 */ /* 0x000fe20007f3e0ff */
[----:B------:R-:W-:-:S04]  /*35850*/  IMAD.HI.U32 R23, R31, R42, R156 ;  /* 0x0000002a1f177227 */ /* 0x000fc800078e009c */
[----:B------:R-:W-:Y:S01]  /*35860*/  IMAD.X R29, RZ, RZ, RZ, P1 ;  /* 0x000000ffff1d7224 */ /* 0x000fe200008e06ff */
[----:B------:R-:W-:Y:S01]  /*35870*/  IADD3 R23, PT, PT, R64, R23, RZ ;  /* 0x0000001740177210 */ /* 0x000fe20007ffe0ff */
[----:B------:R-:W-:Y:S01]  /*35880*/  IMAD.WIDE.U32 R154, R81, R151, R154 ;  /* 0x00000097519a7225 */ /* 0x000fe200078e009a */
[----:B------:R-:W-:-:S03]  /*35890*/  IADD3.X R151, PT, PT, RZ, RZ, RZ, P2, !PT ;  /* 0x000000ffff977210 */ /* 0x000fc600017fe4ff */
[----:B------:R-:W-:-:S04]  /*358a0*/  IMAD.WIDE.U32 R28, R21, R44, R28 ;  /* 0x0000002c151c7225 */ /* 0x000fc800078e001c */
[----:B------:R-:W-:Y:S01]  /*358b0*/  IMAD.IADD R157, R62, 0x1, R29 ;  /* 0x000000013e9d7824 */ /* 0x000fe200078e021d */
[----:B------:R-:W-:Y:S01]  /*358c0*/  IADD3 R28, P3, PT, R23, R28, RZ ;  /* 0x0000001c171c7210 */ /* 0x000fe20007f7e0ff */
[----:B------:R-:W-:-:S03]  /*358d0*/  IMAD.WIDE.U32 R150, R117, R147, R150 ;  /* 0x0000009375967225 */ /* 0x000fc600078e0096 */
[----:B------:R-:W-:Y:S01]  /*358e0*/  IADD3 R156, P1, PT, R157, R26, RZ ;  /* 0x0000001a9d9c7210 */ /* 0x000fe20007f3e0ff */
[----:B------:R-:W-:Y:S02]  /*358f0*/  IMAD.X R29, RZ, RZ, RZ, P3 ;  /* 0x000000ffff1d7224 */ /* 0x000fe400018e06ff */
[----:B------:R-:W-:Y:S01]  /*35900*/  IMAD.WIDE.U32 R152, R83, R120, R152 ;  /* 0x0000007853987225 */ /* 0x000fe200078e0098 */
[----:B------:R-:W-:-:S03]  /*35910*/  IADD3.X R157, PT, PT, RZ, RZ, RZ, P1, !PT ;  /* 0x000000ffff9d7210 */ /* 0x000fc60000ffe4ff */
[----:B------:R-:W-:-:S04]  /*35920*/  IMAD.WIDE.U32 R26, R31, R43, R28 ;  /* 0x0000002b1f1a7225 */ /* 0x000fc800078e001c */
[----:B------:R-:W-:-:S04]  /*35930*/  IMAD.WIDE.U32 R156, R21, R45, R156 ;  /* 0x0000002d159c7225 */ /* 0x000fc800078e009c */
[----:B------:R-:W-:Y:S02]  /*35940*/  IMAD.IADD R29, R63, 0x1, R27 ;  /* 0x000000013f1d7824 */ /* 0x000fe400078e021b */
[----:B------:R-:W-:Y:S02]  /*35950*/  IMAD.IADD R157, R61, 0x1, R157 ;  /* 0x000000013d9d7824 */ /* 0x000fe400078e029d */
[----:B------:R-:W-:Y:S01]  /*35960*/  IMAD R66, R26, R65, RZ ;  /* 0x000000411a427224 */ /* 0x000fe200078e02ff */
[----:B------:R-:W-:Y:S01]  /*35970*/  IADD3 R28, P3, PT, R29, R156, RZ ;  /* 0x0000009c1d1c7210 */ /* 0x000fe20007f7e0ff */
[----:B------:R-:W-:Y:S01]  /*35980*/  IMAD.MOV.U32 R27, RZ, RZ, RZ ;  /* 0x000000ffff1b7224 */ /* 0x000fe200078e00ff */
[----:B------:R-:W-:Y:S01]  /*35990*/  IADD3 R156, P1, PT, R157, R24, RZ ;  /* 0x000000189d9c7210 */ /* 0x000fe20007f3e0ff */
[----:B------:R-:W-:Y:S01]  /*359a0*/  IMAD.IADD R153, R69, 0x1, R153 ;  /* 0x0000000145997824 */ /* 0x000fe200078e0299 */
[----:B------:R-:W-:-:S03]  /*359b0*/  IADD3.X R29, PT, PT, RZ, RZ, RZ, P3, !PT ;  /* 0x000000ffff1d7210 */ /* 0x000fc60001ffe4ff */
[----:B------:R-:W-:Y:S02]  /*359c0*/  IMAD.X R157, RZ, RZ, RZ, P1 ;  /* 0x000000ffff9d7224 */ /* 0x000fe400008e06ff */
[----:B------:R-:W-:-:S04]  /*359d0*/  IMAD.WIDE.U32 R24, R31, R44, R28 ;  /* 0x0000002c1f187225 */ /* 0x000fc800078e001c */
[----:B------:R-:W-:-:S04]  /*359e0*/  IMAD.WIDE.U32 R156, R21, R46, R156 ;  /* 0x0000002e159c7225 */ /* 0x000fc800078e009c */
[----:B------:R-:W-:Y:S01]  /*359f0*/  IMAD.IADD R29, R62, 0x1, R25 ;  /* 0x000000013e1d7824 */ /* 0x000fe200078e0219 */
[----:B------:R-:W-:-:S04]  /*35a00*/  IADD3 R23, PT, PT, R60, R157, RZ ;  /* 0x0000009d3c177210 */ /* 0x000fc80007ffe0ff */
        /* <DEDUP_REMOVED lines=8> */
[----:B------:R-:W-:Y:S01]  /*35a90*/  IADD3 R22, P3, PT, R25, R22, RZ ;  /* 0x0000001619167210 */ /* 0x000fe20007f7e0ff */
[----:B------:R-:W-:-:S05]  /*35aa0*/  IMAD.HI.U32 R25, R66, R42, R26 ;  /* 0x0000002a42197227 */ /* 0x000fca00078e001a */
[----:B------:R-:W-:-:S04]  /*35ab0*/  IADD3 R25, PT, PT, R64, R25, RZ ;  /* 0x0000001940197210 */ /* 0x000fc80007ffe0ff */
[----:B------:R-:W-:-:S05]  /*35ac0*/  IADD3 R24, P1, PT, R25, R24, RZ ;  /* 0x0000001819187210 */ /* 0x000fca0007f3e0ff */
[----:B------:R-:W-:Y:S02]  /*35ad0*/  IMAD.X R25, RZ, RZ, RZ, P1 ;  /* 0x000000ffff197224 */ /* 0x000fe400008e06ff */
[----:B------:R-:W-:-:S04]  /*35ae0*/  IMAD.WIDE.U32 R24, R66, R43, R24 ;  /* 0x0000002b42187225 */ /* 0x000fc800078e0018 */
[----:B------:R-:W-:Y:S02]  /*35af0*/  IMAD.IADD R29, R63, 0x1, R25 ;  /* 0x000000013f1d7824 */ /* 0x000fe400078e0219 */
[----:B------:R-:W-:Y:S02]  /*35b00*/  HFMA2 R25, -RZ, RZ, 0, 0 ;  /* 0x00000000ff197431 */ /* 0x000fe400000001ff */
[----:B------:R-:W-:Y:S01]  /*35b10*/  IMAD R68, R24, R65, RZ ;  /* 0x0000004118447224 */ /* 0x000fe200078e02ff */
[----:B------:R-:W-:-:S05]  /*35b20*/  IADD3 R28, P1, PT, R29, R28, RZ ;  /* 0x0000001c1d1c7210 */ /* 0x000fca0007f3e0ff */
[----:B------:R-:W-:Y:S02]  /*35b30*/  IMAD.X R29, RZ, RZ, RZ, P1 ;  /* 0x000000ffff1d7224 */ /* 0x000fe400008e06ff */
[----:B------:R-:W-:Y:S01]  /*35b40*/  IMAD.HI.U32 R25, R68, R42, R24 ;  /* 0x0000002a44197227 */ /* 0x000fe200078e0018 */
[----:B------:R-:W-:Y:S02]  /*35b50*/  IADD3 R24, P1, PT, R23, R20, RZ ;  /* 0x0000001417187210 */ /* 0x000fe40007f3e0ff */
[----:B------:R-:W-:Y:S01]  /*35b60*/  IADD3.X R23, PT, PT, RZ, RZ, RZ, P3, !PT ;  /* 0x000000ffff177210 */ /* 0x000fe20001ffe4ff */
[----:B------:R-:W-:-:S04]  /*35b70*/  IMAD.WIDE.U32 R28, R66, R44, R28 ;  /* 0x0000002c421c7225 */ /* 0x000fc800078e001c */
[----:B------:R-:W-:Y:S02]  /*35b80*/  IMAD.IADD R27, R64, 0x1, R25 ;  /* 0x00000001401b7824 */ /* 0x000fe400078e0219 */
[----:B------:R-:W-:-:S03]  /*35b90*/  IMAD.WIDE.U32 R22, R31, R46, R22 ;  /* 0x0000002e1f167225 */ /* 0x000fc600078e0016 */
[----:B------:R-:W-:Y:S01]  /*35ba0*/  IADD3 R26, P3, PT, R27, R28, RZ ;  /* 0x0000001c1b1a7210 */ /* 0x000fe20007f7e0ff */
[----:B------:R-:W-:Y:S01]  /*35bb0*/  IMAD.X R25, RZ, RZ, RZ, P1 ;  /* 0x000000ffff197224 */ /* 0x000fe200008e06ff */
[----:B------:R-:W-:Y:S01]  /*35bc0*/  IADD3 R23, PT, PT, R60, R23, RZ ;  /* 0x000000173c177210 */ /* 0x000fe20007ffe0ff */
[----:B------:R-:W-:Y:S02]  /*35bd0*/  IMAD.IADD R29, R62, 0x1, R29 ;  /* 0x000000013e1d7824 */ /* 0x000fe400078e021d */
[----:B------:R-:W-:-:S03]  /*35be0*/  IMAD.WIDE.U32 R24, R21, R48, R24 ;  /* 0x0000003015187225 */ /* 0x000fc600078e0018 */
[----:B------:R-:W-:Y:S01]  /*35bf0*/  IADD3 R22, P1, PT, R29, R22, RZ ;  /* 0x000000161d167210 */ /* 0x000fe20007f3e0ff */
[----:B------:R-:W-:Y:S01]  /*35c00*/  IMAD.X R27, RZ, RZ, RZ, P3 ;  /* 0x000000ffff1b7224 */ /* 0x000fe200018e06ff */
[----:B------:R-:W-:Y:S01]  /*35c10*/  IADD3 R24, P3, PT, R23, R24, RZ ;  /* 0x0000001817187210 */ /* 0x000fe20007f7e0ff */
[----:B------:R-:W-:Y:S01]  /*35c20*/  IMAD.IADD R25, R58, 0x1, R25 ;  /* 0x000000013a197824 */ /* 0x000fe200078e0219 */
[----:B------:R-:W-:Y:S01]  /*35c30*/  IADD3.X R23, PT, PT, RZ, RZ, RZ, P1, !PT ;  /* 0x000000ffff177210 */ /* 0x000fe20000ffe4ff */
[----:B------:R-:W-:-:S03]  /*35c40*/  IMAD.WIDE.U32 R26, R68, R43, R26 ;  /* 0x0000002b441a7225 */ /* 0x000fc600078e001a */
[----:B------:R-:W-:Y:S01]  /*35c50*/  IADD3 R28, P1, PT, R25, R18, RZ ;  /* 0x00000012191c7210 */ /* 0x000fe20007f3e0ff */
[----:B------:R-:W-:Y:S01]  /*35c60*/  IMAD.IADD R29, R63, 0x1, R27 ;  /* 0x000000013f1d7824 */ /* 0x000fe200078e021b */
[----:B------:R-:W-:Y:S01]  /*35c70*/  IADD3.X R25, PT, PT, RZ, RZ, RZ, P3, !PT ;  /* 0x000000ffff197210 */ /* 0x000fe20001ffe4ff */
[----:B------:R-:W-:Y:S02]  /*35c80*/  IMAD R18, R26, R65, RZ ;  /* 0x000000411a127224 */ /* 0x000fe400078e02ff */
[----:B------:R-:W-:Y:S02]  /*35c90*/  IMAD.MOV.U32 R27, RZ, RZ, RZ ;  /* 0x000000ffff1b7224 */ /* 0x000fe400078e00ff */
[----:B------:R-:W-:-:S04]  /*35ca0*/  IMAD.WIDE.U32 R22, R66, R45, R22 ;  /* 0x0000002d42167225 */ /* 0x000fc800078e0016 */
[----:B------:R-:W-:Y:S01]  /*35cb0*/  IMAD.HI.U32 R119, R18, R42, R26 ;  /* 0x0000002a12777227 */ /* 0x000fe200078e001a */
[----:B------:R-:W-:-:S03]  /*35cc0*/  IADD3 R22, P3, PT, R29, R22, RZ ;  /* 0x000000161d167210 */ /* 0x000fc60007f7e0ff */
[----:B------:R-:W-:Y:S01]  /*35cd0*/  IMAD.IADD R27, R61, 0x1, R23 ;  /* 0x000000013d1b7824 */ /* 0x000fe200078e0217 */
[----:B------:R-:W-:Y:S01]  /*35ce0*/  IADD3.X R23, PT, PT, RZ, RZ, RZ, P3, !PT ;  /* 0x000000ffff177210 */ /* 0x000fe20001ffe4ff */
[----:B------:R-:W-:-:S04]  /*35cf0*/  IMAD.WIDE.U32 R24, R31, R47, R24 ;  /* 0x0000002f1f187225 */ /* 0x000fc800078e0018 */
[----:B------:R-:W-:Y:S01]  /*35d00*/  IMAD.X R29, RZ, RZ, RZ, P1 ;  /* 0x000000ffff1d7224 */ /* 0x000fe200008e06ff */
[----:B------:R-:W-:Y:S01]  /*35d10*/  IADD3 R20, P1, PT, R27, R24, RZ ;  /* 0x000000181b147210 */ /* 0x000fe20007f3e0ff */
[----:B------:R-:W-:-:S04]  /*35d20*/  IMAD.WIDE.U32 R22, R68, R44, R22 ;  /* 0x0000002c44167225 */ /* 0x000fc800078e0016 */
[----:B------:R-:W-:-:S04]  /*35d30*/  IMAD.WIDE.U32 R28, R21, R49, R28 ;  /* 0x00000031151c7225 */ /* 0x000fc800078e001c */
[----:B------:R-:W-:Y:S01]  /*35d40*/  IMAD.IADD R27, R64, 0x1, R119 ;  /* 0x00000001401b7824 */ /* 0x000fe200078e0277 */
[----:B------:R-:W-:Y:S01]  /*35d50*/  IADD3 R119, PT, PT, R62, R23, RZ ;  /* 0x000000173e777210 */ /* 0x000fe20007ffe0ff */
[----:B------:R-:W-:Y:S02]  /*35d60*/  IMAD.X R21, RZ, RZ, RZ, P1 ;  /* 0x000000ffff157224 */ /* 0x000fe400008e06ff */
        /* <DEDUP_REMOVED lines=8> */
[----:B------:R-:W-:-:S03]  /*35df0*/  IMAD.WIDE.U32 R22, R18, R43, R22 ;  /* 0x0000002b12167225 */ /* 0x000fc600078e0016 */
[----:B------:R-:W-:Y:S01]  /*35e00*/  IADD3.X R21, PT, PT, RZ, RZ, RZ, P1, !PT ;  /* 0x000000ffff157210 */ /* 0x000fe20000ffe4ff */
[----:B------:R-:W-:Y:S01]  /*35e10*/  IMAD.X R25, RZ, RZ, RZ, P3 ;  /* 0x000000ffff197224 */ /* 0x000fe200018e06ff */
[----:B------:R-:W-:Y:S01]  /*35e20*/  IADD3 R30, P3, PT, R27, R30, RZ ;  /* 0x0000001e1b1e7210 */ /* 0x000fe20007f7e0ff */
[----:B------:R-:W-:Y:S02]  /*35e30*/  IMAD.IADD R27, R63, 0x1, R23 ;  /* 0x000000013f1b7824 */ /* 0x000fe400078e0217 */
[----:B------:R-:W-:-:S04]  /*35e40*/  IMAD.WIDE.U32 R24, R68, R45, R24 ;  /* 0x0000002d44187225 */ /* 0x000fc800078e0018 */
[----:B------:R-:W-:Y:S01]  /*35e50*/  IMAD R26, R22, R65, RZ ;  /* 0x00000041161a7224 */ /* 0x000fe200078e02ff */
[----:B------:R-:W-:Y:S01]  /*35e60*/  IADD3 R24, P1, PT, R27, R24, RZ ;  /* 0x000000181b187210 */ /* 0x000fe20007f3e0ff */
[----:B------:R-:W-:Y:S01]  /*35e70*/  IMAD.MOV.U32 R23, RZ, RZ, RZ ;  /* 0x000000ffff177224 */ /* 0x000fe200078e00ff */
[----:B------:R-:W-:Y:S01]  /*35e80*/  IADD3 R27, PT, PT, R61, R25, RZ ;  /* 0x000000193d1b7210 */ /* 0x000fe20007ffe0ff */
[----:B------:R-:W-:-:S04]  /*35e90*/  IMAD.WIDE.U32 R20, R31, R48, R20 ;  /* 0x000000301f147225 */ /* 0x000fc800078e0014 */
[----:B------:R-:W-:Y:S01]  /*35ea0*/  IMAD.HI.U32 R23, R26, R42, R22 ;  /* 0x0000002a1a177227 */ /* 0x000fe200078e0016 */
[----:B------:R-:W-:-:S03]  /*35eb0*/  IADD3 R20, P5, PT, R29, R20, RZ ;  /* 0x000000141d147210 */ /* 0x000fc60007fbe0ff */
[----:B------:R-:W-:Y:S02]  /*35ec0*/  IMAD.IADD R21, R58, 0x1, R21 ;  /* 0x000000013a157824 */ /* 0x000fe400078e0215 */
[----:B------:R-:W-:Y:S02]  /*35ed0*/  IMAD.X R25, RZ, RZ, RZ, P1 ;  /* 0x000000ffff197224 */ /* 0x000fe400008e06ff */
[----:B------:R-:W-:Y:S01]  /*35ee0*/  IMAD.IADD R19, R64, 0x1, R23 ;  /* 0x0000000140137824 */ /* 0x000fe200078e0217 */
[----:B------:R-:W-:Y:S01]  /*35ef0*/  IADD3 R22, P0, PT, R21, R30, RZ ;  /* 0x0000001e15167210 */ /* 0x000fe20007f1e0ff */
[----:B------:R-:W-:Y:S02]  /*35f00*/  IMAD.X R23, RZ, RZ, RZ, P3 ;  /* 0x000000ffff177224 */ /* 0x000fe400018e06ff */
[----:B------:R-:W-:Y:S01]  /*35f10*/  IMAD.X R21, RZ, RZ, RZ, P5 ;  /* 0x000000ffff157224 */ /* 0x000fe200028e06ff */
[----:B------:R-:W-:Y:S01]  /*35f20*/  IADD3 R148, P5, PT, R153, R148, RZ ;  /* 0x0000009499947210 */ /* 0x000fe20007fbe0ff */
[----:B------:R-:W-:Y:S01]  /*35f30*/  IMAD.WIDE.U32 R24, R18, R44, R24 ;  /* 0x0000002c12187225 */ /* 0x000fe200078e0018 */
[----:B------:R-:W-:-:S03]  /*35f40*/  IADD3 R154, P2, PT, R23, R154, RZ ;  /* 0x0000009a179a7210 */ /* 0x000fc60007f5e0ff */
[----:B------:R-:W-:Y:S01]  /*35f50*/  IMAD.X R23, RZ, RZ, RZ, P0 ;  /* 0x000000ffff177224 */ /* 0x000fe200000e06ff */
[----:B------:R-:W-:Y:S01]  /*35f60*/  IADD3 R24, P1, PT, R19, R24, RZ ;  /* 0x0000001813187210 */ /* 0x000fe20007f3e0ff */
[----:B------:R-:W-:Y:S01]  /*35f70*/  IMAD.WIDE.U32 R20, R66, R47, R20 ;  /* 0x0000002f42147225 */ /* 0x000fe200078e0014 */
[----:B------:R-:W-:Y:S02]  /*35f80*/  IADD3 R19, PT, PT, R62, R25, RZ ;  /* 0x000000193e137210 */ /* 0x000fe40007ffe0ff */
[----:B------:R-:W-:Y:S01]  /*35f90*/  IADD3.X R25, PT, PT, RZ, RZ, RZ, P1, !PT ;  /* 0x000000ffff197210 */ /* 0x000fe20000ffe4ff */
[----:B------:R-:W-:Y:S01]  /*35fa0*/  IMAD.WIDE.U32 R22, R31, R49, R22 ;  /* 0x000000311f167225 */ /* 0x000fe200078e0016 */
[----:B------:R-:W-:-:S03]  /*35fb0*/  IADD3 R20, P0, PT, R27, R20, RZ ;  /* 0x000000141b147210 */ /* 0x000fc60007f1e0ff */
[----:B------:R-:W-:Y:S01]  /*35fc0*/  IMAD.IADD R21, R59, 0x1, R21 ;  /* 0x000000013b157824 */ /* 0x000fe200078e0215 */
[----:B------:R-:W-:Y:S01]  /*35fd0*/  IADD3 R27, PT, PT, R41, R23, RZ ;  /* 0x00000017291b7210 */ /* 0x000fe20007ffe0ff */
[----:B------:R-:W-:Y:S02]  /*35fe0*/  IMAD.IADD R29, R122, 0x1, R155 ;  /* 0x000000017a1d7824 */ /* 0x000fe400078e029b */
[----:B------:R-:W-:Y:S01]  /*35ff0*/  IMAD.IADD R31, R143, 0x1, R151 ;  /* 0x000000018f1f7824 */ /* 0x000fe200078e0297 */
[----:B------:R-:W-:Y:S01]  /*36000*/  IADD3 R22, P3, PT, R21, R22, RZ ;  /* 0x0000001615167210 */ /* 0x000fe20007f7e0ff */
[----:B------:R-:W-:Y:S01]  /*36010*/  IMAD.X R21, RZ, RZ, RZ, P0 ;  /* 0x000000ffff157224 */ /* 0x000fe200000e06ff */
[----:B------:R-:W-:Y:S01]  /*36020*/  IADD3 R28, P6, PT, R29, R150, RZ ;  /* 0x000000961d1c7210 */ /* 0x000fe20007fde0ff */
[----:B------:R-:W-:Y:S01]  /*36030*/  IMAD.WIDE.U32 R24, R26, R43, R24 ;  /* 0x0000002b1a187225 */ /* 0x000fe200078e0018 */
[----:B------:R-:W-:Y:S02]  /*36040*/  IADD3 R30, P4, PT, R31, R152, RZ ;  /* 0x000000981f1e7210 */ /* 0x000fe40007f9e0ff */
[----:B------:R-:W-:Y:S01]  /*36050*/  IADD3.X R23, PT, PT, RZ, RZ, RZ, P3, !PT ;  /* 0x000000ffff177210 */ /* 0x000fe20001ffe4ff */
[----:B------:R-:W-:Y:S01]  /*36060*/  IMAD.WIDE.U32 R20, R68, R46, R20 ;  /* 0x0000002e44147225 */ /* 0x000fe200078e0014 */
[----:B------:R-:W-:-:S03]  /*36070*/  IADD3 R27, P0, PT, R27, R154, RZ ;  /* 0x0000009a1b1b7210 */ /* 0x000fc60007f1e0ff */
[----:B------:R-:W-:Y:S01]  /*36080*/  IMAD.IADD R119, R63, 0x1, R25 ;  /* 0x000000013f777824 */ /* 0x000fe200078e0219 */
[----:B------:R-:W-:Y:S01]  /*36090*/  IADD3 R20, P1, PT, R19, R20, RZ ;  /* 0x0000001413147210 */ /* 0x000fe20007f3e0ff */
[----:B------:R-:W-:Y:S02]  /*360a0*/  IMAD.X R29, RZ, RZ, RZ, P6 ;  /* 0x000000ffff1d7224 */ /* 0x000fe400030e06ff */
[----:B------:R-:W-:Y:S02]  /*360b0*/  IMAD R78, R24, R65, RZ ;  /* 0x00000041184e7224 */ /* 0x000fe400078e02ff */
[----:B------:R-:W-:Y:S02]  /*360c0*/  IMAD.MOV.U32 R25, RZ, RZ, RZ ;  /* 0x000000ffff197224 */ /* 0x000fe400078e00ff */
[----:B------:R-:W-:Y:S01]  /*360d0*/  IMAD.WIDE.U32 R28, R81, R149, R28 ;  /* 0x00000095511c7225 */ /* 0x000fe200078e001c */
[----:B------:R-:W-:-:S03]  /*360e0*/  IADD3.X R149, PT, PT, RZ, RZ, RZ, P5, !PT ;  /* 0x000000ffff957210 */ /* 0x000fc60002ffe4ff */
[----:B------:R-:W-:Y:S01]  /*360f0*/  IMAD.HI.U32 R19, R78, R42, R24 ;  /* 0x0000002a4e137227 */ /* 0x000fe200078e0018 */
[----:B------:R-:W-:-:S03]  /*36100*/  IADD3.X R25, PT, PT, RZ, RZ, RZ, P2, !PT ;  /* 0x000000ffff197210 */ /* 0x000fc600017fe4ff */
[----:B------:R-:W-:Y:S01]  /*36110*/  IMAD.X R31, RZ, RZ, RZ, P4 ;  /* 0x000000ffff1f7224 */ /* 0x000fe200020e06ff */
[----:B------:R-:W-:Y:S01]  /*36120*/  IADD3 R122, P2, PT, R25, R28, RZ ;  /* 0x0000001c197a7210 */ /* 0x000fe20007f5e0ff */
[----:B------:R-:W-:Y:S01]  /*36130*/  IMAD.WIDE.U32 R22, R66, R48, R22 ;  /* 0x0000003042167225 */ /* 0x000fe200078e0016 */
[----:B------:R-:W-:-:S03]  /*36140*/  IADD3 R19, PT, PT, R64, R19, RZ ;  /* 0x0000001340137210 */ /* 0x000fc60007ffe0ff */
        /* <DEDUP_REMOVED lines=17> */
[----:B------:R-:W-:Y:S01]  /*36260*/  IMAD.WIDE.U32 R22, R68, R47, R22 ;  /* 0x0000002f44167225 */ /* 0x000fe200078e0016 */
[----:B------:R-:W-:-:S03]  /*36270*/  IADD3 R20, P1, PT, R119, R20, RZ ;  /* 0x0000001477147210 */ /* 0x000fc60007f3e0ff */
[----:B------:R-:W-:Y:S01]  /*36280*/  IMAD.IADD R21, R61, 0x1, R21 ;  /* 0x000000013d157824 */ /* 0x000fe200078e0215 */
[----:B------:R-:W-:Y:S01]  /*36290*/  IADD3 R23, PT, PT, R59, R23, RZ ;  /* 0x000000173b177210 */ /* 0x000fe20007ffe0ff */
[----:B------:R-:W-:Y:S01]  /*362a0*/  IMAD.IADD R31, R118, 0x1, R149 ;  /* 0x00000001761f7824 */ /* 0x000fe200078e0295 */
[----:B------:R-:W-:Y:S01]  /*362b0*/  IADD3.X R118, PT, PT, RZ, RZ, RZ, P0, !PT ;  /* 0x000000ffff767210 */ /* 0x000fe200007fe4ff */
[----:B------:R-:W-:-:S04]  /*362c0*/  IMAD.WIDE.U32 R24, R81, R147, R24 ;  /* 0x0000009351187225 */ /* 0x000fc800078e0018 */
[----:B------:R-:W-:Y:S02]  /*362d0*/  IMAD.X R27, RZ, RZ, RZ, P2 ;  /* 0x000000ffff1b7224 */ /* 0x000fe400010e06ff */
[----:B------:R-:W-:Y:S01]  /*362e0*/  IMAD.X R149, RZ, RZ, RZ, P4 ;  /* 0x000000ffff957224 */ /* 0x000fe200020e06ff */
[----:B------:R-:W-:Y:S01]  /*362f0*/  IADD3 R22, P4, PT, R21, R22, RZ ;  /* 0x0000001615167210 */ /* 0x000fe20007f9e0ff */
[----:B------:R-:W-:-:S04]  /*36300*/  IMAD.WIDE.U32 R28, R66, R49, R28 ;  /* 0x00000031421c7225 */ /* 0x000fc800078e001c */
[----:B------:R-:W-:Y:S01]  /*36310*/  IMAD.IADD R143, R143, 0x1, R25 ;  /* 0x000000018f8f7824 */ /* 0x000fe200078e0219 */
[----:B------:R-:W-:Y:S01]  /*36320*/  IADD3 R25, P3, PT, R27, R24, RZ ;  /* 0x000000181b197210 */ /* 0x000fe20007f7e0ff */
[----:B------:R-:W-:Y:S01]  /*36330*/  IMAD.WIDE.U32 R148, R117, R120, R148 ;  /* 0x0000007875947225 */ /* 0x000fe200078e0094 */
[----:B------:R-:W-:Y:S02]  /*36340*/  IADD3 R24, P5, PT, R23, R28, RZ ;  /* 0x0000001c17187210 */ /* 0x000fe40007fbe0ff */
[----:B------:R-:W-:Y:S01]  /*36350*/  IADD3 R118, P0, PT, R118, R25, RZ ;  /* 0x0000001976767210 */ /* 0x000fe20007f1e0ff */
[----:B------:R-:W-:Y:S01]  /*36360*/  IMAD.X R21, RZ, RZ, RZ, P1 ;  /* 0x000000ffff157224 */ /* 0x000fe200008e06ff */
[----:B------:R-:W-:Y:S01]  /*36370*/  IADD3 R28, P2, PT, R143, R148, RZ ;  /* 0x000000948f1c7210 */ /* 0x000fe20007f5e0ff */
[----:B------:R-:W-:Y:S02]  /*36380*/  IMAD.IADD R29, R41, 0x1, R29 ;  /* 0x00000001291d7824 */ /* 0x000fe400078e021d */
[----:B------:R-:W-:-:S03]  /*36390*/  IMAD.WIDE.U32 R20, R26, R44, R20 ;  /* 0x0000002c1a147225 */ /* 0x000fc600078e0014 */
[----:B------:R-:W-:Y:S01]  /*363a0*/  IADD3 R66, P6, PT, R29, R30, RZ ;  /* 0x0000001e1d427210 */ /* 0x000fe20007fde0ff */
[----:B------:R-:W-:Y:S01]  /*363b0*/  IMAD.X R23, RZ, RZ, RZ, P4 ;  /* 0x000000ffff177224 */ /* 0x000fe200020e06ff */
[----:B------:R-:W-:Y:S01]  /*363c0*/  IADD3 R21, PT, PT, R62, R21, RZ ;  /* 0x000000153e157210 */ /* 0x000fe20007ffe0ff */
[----:B------:R-:W-:Y:S01]  /*363d0*/  IMAD.X R25, RZ, RZ, RZ, P5 ;  /* 0x000000ffff197224 */ /* 0x000fe200028e06ff */
[----:B------:R-:W-:Y:S01]  /*363e0*/  IADD3 R20, P4, PT, R19, R20, RZ ;  /* 0x0000001413147210 */ /* 0x000fe20007f9e0ff */
[----:B------:R-:W-:Y:S01]  /*363f0*/  IMAD.WIDE.U32 R22, R18, R46, R22 ;  /* 0x0000002e12167225 */ /* 0x000fe200078e0016 */
[----:B------:R-:W-:-:S03]  /*36400*/  IADD3.X R19, PT, PT, RZ, RZ, RZ, P0, !PT ;  /* 0x000000ffff137210 */ /* 0x000fc600007fe4ff */
[----:B------:R-:W-:Y:S01]  /*36410*/  IMAD.X R29, RZ, RZ, RZ, P2 ;  /* 0x000000ffff1d7224 */ /* 0x000fe200010e06ff */
[----:B------:R-:W-:Y:S01]  /*36420*/  IADD3 R22, P2, PT, R21, R22, RZ ;  /* 0x0000001615167210 */ /* 0x000fe20007f5e0ff */
[----:B------:R-:W-:Y:S01]  /*36430*/  IMAD.WIDE.U32 R24, R68, R48, R24 ;  /* 0x0000003044187225 */ /* 0x000fe200078e0018 */
[----:B------:R-:W-:-:S03]  /*36440*/  IADD3 R23, PT, PT, R60, R23, RZ ;  /* 0x000000173c177210 */ /* 0x000fc60007ffe0ff */
[----:B------:R-:W-:Y:S02]  /*36450*/  IMAD.X R27, RZ, RZ, RZ, P6 ;  /* 0x000000ffff1b7224 */ /* 0x000fe400030e06ff */
[----:B------:R-:W-:-:S03]  /*36460*/  IMAD.WIDE.U32 R28, R81, R144, R28 ;  /* 0x00000090511c7225 */ /* 0x000fc600078e001c */
[----:B------:R-:W-:Y:S01]  /*36470*/  IADD3 R27, P6, PT, R27, R118, RZ ;  /* 0x000000761b1b7210 */ /* 0x000fe20007fde0ff */
[----:B------:R-:W-:Y:S01]  /*36480*/  IMAD.X R21, RZ, RZ, RZ, P3 ;  /* 0x000000ffff157224 */ /* 0x000fe200018e06ff */
[----:B------:R-:W-:Y:S01]  /*36490*/  IADD3 R24, P3, PT, R23, R24, RZ ;  /* 0x0000001817187210 */ /* 0x000fe20007f7e0ff */
[----:B------:R-:W-:Y:S01]  /*364a0*/  IMAD.IADD R25, R58, 0x1, R25 ;  /* 0x000000013a197824 */ /* 0x000fe200078e0219 */
[----:B------:R-:W-:Y:S01]  /*364b0*/  IADD3.X R23, PT, PT, RZ, RZ, RZ, P2, !PT ;  /* 0x000000ffff177210 */ /* 0x000fe200017fe4ff */
[----:B------:R-:W-:Y:S01]  /*364c0*/  IMAD.IADD R148, R69, 0x1, R149 ;  /* 0x0000000145947824 */ /* 0x000fe200078e0295 */
[----:B------:R-:W-:Y:S01]  /*364d0*/  IADD3 R118, P0, PT, R21, R28, RZ ;  /* 0x0000001c15767210 */ /* 0x000fe20007f1e0ff */
[----:B------:R-:W-:Y:S01]  /*364e0*/  IMAD.X R21, RZ, RZ, RZ, P4 ;  /* 0x000000ffff157224 */ /* 0x000fe200020e06ff */
[----:B------:R-:W-:Y:S01]  /*364f0*/  IADD3 R28, P5, PT, R25, R66, RZ ;  /* 0x00000042191c7210 */ /* 0x000fe20007fbe0ff */
[----:B------:R-:W-:Y:S01]  /*36500*/  IMAD.IADD R83, R67, 0x1, R29 ;  /* 0x0000000143537824 */ /* 0x000fe200078e021d */
[----:B------:R-:W-:Y:S01]  /*36510*/  IADD3 R30, P1, PT, R148, R31, RZ ;  /* 0x0000001f941e7210 */ /* 0x000fe20007f3e0ff */
[----:B------:R-:W-:-:S04]  /*36520*/  IMAD.WIDE.U32 R20, R78, R43, R20 ;  /* 0x0000002b4e147225 */ /* 0x000fc800078e0014 */
[----:B------:R-:W-:Y:S02]  /*36530*/  IMAD.X R29, RZ, RZ, RZ, P5 ;  /* 0x000000ffff1d7224 */ /* 0x000fe400028e06ff */
[----:B------:R-:W-:Y:S01]  /*36540*/  IMAD.X R31, RZ, RZ, RZ, P1 ;  /* 0x000000ffff1f7224 */ /* 0x000fe200008e06ff */
[----:B------:R-:W-:Y:S01]  /*36550*/  IADD3 R66, P1, PT, R19, R118, RZ ;  /* 0x0000007613427210 */ /* 0x000fe20007f3e0ff */
[----:B------:R-:W-:Y:S01]  /*36560*/  IMAD.X R25, RZ, RZ, RZ, P3 ;  /* 0x000000ffff197224 */ /* 0x000fe200018e06ff */
[----:B------:R-:W-:Y:S01]  /*36570*/  IADD3.X R19, PT, PT, RZ, RZ, RZ, P6, !PT ;  /* 0x000000ffff137210 */ /* 0x000fe200037fe4ff */
[----:B------:R-:W-:-:S03]  /*36580*/  IMAD.WIDE.U32 R28, R68, R49, R28 ;  /* 0x00000031441c7225 */ /* 0x000fc600078e001c */
[----:B------:R-:W-:Y:S01]  /*36590*/  IADD3 R19, P4, PT, R19, R66, RZ ;  /* 0x0000004213137210 */ /* 0x000fe20007f9e0ff */
[----:B------:R-:W-:Y:S01]  /*365a0*/  IMAD.WIDE.U32 R22, R26, R45, R22 ;  /* 0x0000002d1a167225 */ /* 0x000fe200078e0016 */
[----:B------:R-:W-:-:S03]  /*365b0*/  IADD3 R118, PT, PT, R41, R29, RZ ;  /* 0x0000001d29767210 */ /* 0x000fc60007ffe0ff */
[----:B------:R-:W-:Y:S01]  /*365c0*/  IMAD.IADD R67, R63, 0x1, R21 ;  /* 0x000000013f437824 */ /* 0x000fe200078e0215 */
[----:B------:R-:W-:Y:S01]  /*365d0*/  IADD3 R23, PT, PT, R61, R23, RZ ;  /* 0x000000173d177210 */ /* 0x000fe20007ffe0ff */
[----:B------:R-:W-:Y:S02]  /*365e0*/  IMAD R68, R20, R65, RZ ;  /* 0x0000004114447224 */ /* 0x000fe400078e02ff */
[----:B------:R-:W-:Y:S01]  /*365f0*/  IMAD.MOV.U32 R21, RZ, RZ, RZ ;  /* 0x000000ffff157224 */ /* 0x000fe200078e00ff */
[----:B------:R-:W-:Y:S01]  /*36600*/  IADD3 R66, P2, PT, R67, R22, RZ ;  /* 0x0000001643427210 */ /* 0x000fe20007f5e0ff */
[----:B------:R-:W-:-:S04]  /*36610*/  IMAD.WIDE.U32 R24, R18, R47, R24 ;  /* 0x0000002f12187225 */ /* 0x000fc800078e0018 */
[----:B------:R-:W-:Y:S01]  /*36620*/  IMAD.HI.U32 R119, R68, R42, R20 ;  /* 0x0000002a44777227 */ /* 0x000fe200078e0014 */
[----:B------:R-:W-:-:S03]  /*36630*/  IADD3 R20, P5, PT, R23, R24, RZ ;  /* 0x0000001817147210 */ /* 0x000fc60007fbe0ff */
[----:B------:R-:W-:Y:S02]  /*36640*/  IMAD.IADD R21, R59, 0x1, R25 ;  /* 0x000000013b157824 */ /* 0x000fe400078e0219 */
[----:B------:R-:W-:Y:S02]  /*36650*/  IMAD.X R67, RZ, RZ, RZ, P2 ;  /* 0x000000ffff437224 */ /* 0x000fe400010e06ff */
[----:B------:R-:W-:Y:S01]  /*36660*/  IMAD.WIDE.U32 R30, R80, R117, R30 ;  /* 0x00000075501e7225 */ /* 0x000fe200078e001e */
[----:B------:R-:W-:Y:S02]  /*36670*/  IADD3 R22, P3, PT, R21, R28, RZ ;  /* 0x0000001c15167210 */ /* 0x000fe40007f7e0ff */
[----:B------:R-:W-:Y:S01]  /*36680*/  IADD3 R117, P2, PT, R118, R27, RZ ;  /* 0x0000001b76757210 */ /* 0x000fe20007f5e0ff */
[----:B------:R-:W-:Y:S01]  /*36690*/  IMAD.X R21, RZ, RZ, RZ, P5 ;  /* 0x000000ffff157224 */ /* 0x000fe200028e06ff */
[----:B------:R-:W-:Y:S01]  /*366a0*/  IADD3.X R23, PT, PT, RZ, RZ, RZ, P3, !PT ;  /* 0x000000ffff177210 */ /* 0x000fe20001ffe4ff */
[----:B------:R-:W-:Y:S01]  /*366b0*/  IMAD.WIDE.U32 R66, R78, R44, R66 ;  /* 0x0000002c4e427225 */ /* 0x000fe200078e0042 */
[----:B------:R-:W-:-:S02]  /*366c0*/  IADD3 R28, P6, PT, R83, R30, RZ ;  /* 0x0000001e531c7210 */ /* 0x000fc40007fde0ff */
[----:B------:R-:W-:Y:S01]  /*366d0*/  IADD3.X R30, PT, PT, RZ, RZ, RZ, P1, !PT ;  /* 0x000000ffff1e7210 */ /* 0x000fe20000ffe4ff */
[----:B------:R-:W-:-:S04]  /*366e0*/  IMAD.WIDE.U32 R20, R26, R46, R20 ;  /* 0x0000002e1a147225 */ /* 0x000fc800078e0014 */
[----:B------:R-:W-:Y:S01]  /*366f0*/  IMAD.IADD R27, R62, 0x1, R67 ;  /* 0x000000013e1b7824 */ /* 0x000fe200078e0243 */
[----:B------:R-:W-:Y:S01]  /*36700*/  IADD3 R21, PT, PT, R60, R21, RZ ;  /* 0x000000153c157210 */ /* 0x000fe20007ffe0ff */
[----:B------:R-:W-:-:S03]  /*36710*/  IMAD.WIDE.U32 R22, R18, R48, R22 ;  /* 0x0000003012167225 */ /* 0x000fc600078e0016 */
[----:B------:R-:W-:Y:S01]  /*36720*/  IADD3 R20, P3, PT, R27, R20, RZ ;  /* 0x000000141b147210 */ /* 0x000fe20007f7e0ff */
[----:B------:R-:W-:Y:S02]  /*36730*/  IMAD.IADD R25, R64, 0x1, R119 ;  /* 0x0000000140197824 */ /* 0x000fe400078e0277 */
[----:B------:R-:W-:Y:S02]  /*36740*/  IMAD.IADD R24, R58, 0x1, R23 ;  /* 0x000000013a187824 */ /* 0x000fe400078e0217 */
[----:B------:R-:W-:Y:S01]  /*36750*/  IMAD.X R29, RZ, RZ, RZ, P6 ;  /* 0x000000ffff1d7224 */ /* 0x000fe200030e06ff */
[----:B------:R-:W-:Y:S01]  /*36760*/  IADD3 R66, P5, PT, R25, R66, RZ ;  /* 0x0000004219427210 */ /* 0x000fe20007fbe0ff */
[----:B------:R-:W-:Y:S01]  /*36770*/  IMAD.IADD R118, R79, 0x1, R31 ;  /* 0x000000014f767824 */ /* 0x000fe200078e021f */
[----:B------:R-:W-:Y:S01]  /*36780*/  IADD3 R22, P6, PT, R21, R22, RZ ;  /* 0x0000001615167210 */ /* 0x000fe20007fde0ff */
[----:B------:R-:W-:Y:S01]  /*36790*/  IMAD.X R21, RZ, RZ, RZ, P3 ;  /* 0x000000ffff157224 */ /* 0x000fe200018e06ff */
[----:B------:R-:W-:Y:S01]  /*367a0*/  IADD3 R24, P3, PT, R24, R117, RZ ;  /* 0x0000007518187210 */ /* 0x000fe20007f7e0ff */
[----:B------:R-:W-:Y:S01]  /*367b0*/  IMAD.WIDE.U32 R120, R81, R120, R28 ;  /* 0x0000007851787225 */ /* 0x000fe200078e001c */
[----:B------:R-:W-:-:S02]  /*367c0*/  IADD3.X R67, PT, PT, RZ, RZ, RZ, P5, !PT ;  /* 0x000000ffff437210 */ /* 0x000fc40002ffe4ff */
[----:B------:R-:W-:Y:S01]  /*367d0*/  IADD3.X R25, PT, PT, RZ, RZ, RZ, P3, !PT ;  /* 0x000000ffff197210 */ /* 0x000fe20001ffe4ff */
[----:B------:R-:W-:Y:S02]  /*367e0*/  IMAD.X R23, RZ, RZ, RZ, P6 ;  /* 0x000000ffff177224 */ /* 0x000fe400030e06ff */
[----:B------:R-:W-:-:S04]  /*367f0*/  IMAD.WIDE.U32 R66, R68, R43, R66 ;  /* 0x0000002b44427225 */ /* 0x000fc800078e0042 */
[----:B------:R-:W-:-:S04]  /*36800*/  IMAD.WIDE.U32 R20, R78, R45, R20 ;  /* 0x0000002d4e147225 */ /* 0x000fc800078e0014 */
[----:B------:R-:W-:Y:S01]  /*36810*/  IMAD.WIDE.U32 R24, R18, R49, R24 ;  /* 0x0000003112187225 */ /* 0x000fe200078e0018 */
[----:B------:R-:W-:-:S03]  /*36820*/  IADD3 R21, PT, PT, R61, R21, RZ ;  /* 0x000000153d157210 */ /* 0x000fc60007ffe0ff */
[----:B------:R-:W-:-:S04]  /*36830*/  IMAD.WIDE.U32 R22, R26, R47, R22 ;  /* 0x0000002f1a167225 */ /* 0x000fc800078e0016 */
[----:B------:R-:W-:Y:S01]  /*36840*/  IMAD.X R18, RZ, RZ, RZ, P2 ;  /* 0x000000ffff127224 */ /* 0x000fe200010e06ff */
[----:B------:R-:W-:Y:S01]  /*36850*/  IADD3 R22, P5, PT, R21, R22, RZ ;  /* 0x0000001615167210 */ /* 0x000fe20007fbe0ff */
[----:B------:R-:W-:Y:S02]  /*36860*/  IMAD.IADD R27, R63, 0x1, R67 ;  /* 0x000000013f1b7824 */ /* 0x000fe400078e0243 */
[----:B------:R-:W-:Y:S01]  /*36870*/  IMAD.IADD R23, R59, 0x1, R23 ;  /* 0x000000013b177824 */ /* 0x000fe200078e0217 */
[----:B------:R-:W-:Y:S01]  /*36880*/  IADD3 R29, P3, PT, R18, R19, RZ ;  /* 0x00000013121d7210 */ /* 0x000fe20007f7e0ff */
[----:B------:R-:W-:Y:S01]  /*36890*/  IMAD.IADD R28, R41, 0x1, R25 ;  /* 0x00000001291c7824 */ /* 0x000fe200078e0219 */
[----:B------:R-:W-:Y:S01]  /*368a0*/  IADD3 R18, P6, PT, R27, R20, RZ ;  /* 0x000000141b127210 */ /* 0x000fe20007fde0ff */
[----:B------:R-:W-:Y:S01]  /*368b0*/  IMAD.IADD R69, R69, 0x1, R121 ;  /* 0x0000000145457824 */ /* 0x000fe200078e0279 */
[----:B------:R-:W-:Y:S01]  /*368c0*/  IADD3 R20, P2, PT, R23, R24, RZ ;  /* 0x0000001817147210 */ /* 0x000fe20007f5e0ff */
[----:B------:R-:W-:Y:S01]  /*368d0*/  IMAD.X R23, RZ, RZ, RZ, P5 ;  /* 0x000000ffff177224 */ /* 0x000fe200028e06ff */
[----:B------:R-:W-:Y:S01]  /*368e0*/  IADD3.X R27, PT, PT, RZ, RZ, RZ, P0, !PT ;  /* 0x000000ffff1b7210 */ /* 0x000fe200007fe4ff */
[----:B------:R-:W-:-:S02]  /*368f0*/  IMAD.X R19, RZ, RZ, RZ, P6 ;  /* 0x000000ffff137224 */ /* 0x000fc400030e06ff */
[----:B------:R-:W-:Y:S01]  /*36900*/  IMAD.X R21, RZ, RZ, RZ, P2 ;  /* 0x000000ffff157224 */ /* 0x000fe200010e06ff */
[----:B------:R-:W-:Y:S01]  /*36910*/  IADD3 R28, P2, PT, R28, R29, RZ ;  /* 0x0000001d1c1c7210 */ /* 0x000fe20007f5e0ff */
[----:B------:R-:W-:Y:S01]  /*36920*/  IMAD.WIDE.U32 R18, R68, R44, R18 ;  /* 0x0000002c44127225 */ /* 0x000fe200078e0012 */
[----:B------:R-:W-:-:S03]  /*36930*/  IADD3 R27, P1, PT, R27, R120, RZ ;  /* 0x000000781b1b7210 */ /* 0x000fc60007f3e0ff */
[----:B------:R-:W-:Y:S01]  /*36940*/  IMAD.WIDE.U32 R22, R78, R46, R22 ;  /* 0x0000002e4e167225 */ /* 0x000fe200078e0016 */
[----:B------:R-:W-:-:S03]  /*36950*/  IADD3 R30, P0, PT, R30, R27, RZ ;  /* 0x0000001b1e1e7210 */ /* 0x000fc60007f1e0ff */
[----:B------:R-:W-:Y:S01]  /*36960*/  IMAD.WIDE.U32 R24, R26, R48, R20 ;  /* 0x000000301a187225 */ /* 0x000fe200078e0014 */
[----:B------:R-:W-:-:S03]  /*36970*/  IADD3 R23, PT, PT, R60, R23, RZ ;  /* 0x000000173c177210 */ /* 0x000fc60007ffe0ff */
[----:B------:R-:W-:Y:S02]  /*36980*/  IMAD.IADD R21, R62, 0x1, R19 ;  /* 0x000000013e157824 */ /* 0x000fe400078e0213 */
[----:B------:R-:W-:Y:S02]  /*36990*/  IMAD.IADD R25, R58, 0x1, R25 ;  /* 0x000000013a197824 */ /* 0x000fe400078e0219 */
[----:B------:R-:W-:Y:S01]  /*369a0*/  IMAD.X R29, RZ, RZ, RZ, P4 ;  /* 0x000000ffff1d7224 */ /* 0x000fe200020e06ff */
[----:B------:R-:W-:Y:S02]  /*369b0*/  IADD3 R20, P5, PT, R21, R22, RZ ;  /* 0x0000001615147210 */ /* 0x000fe40007fbe0ff */
[----:B------:R-:W-:Y:S02]  /*369c0*/  IADD3 R22, P6, PT, R23, R24, RZ ;  /* 0x0000001817167210 */ /* 0x000fe40007fde0ff */
[----:B------:R-:W-:Y:S01]  /*369d0*/  IADD3 R24, P4, PT, R25, R28, RZ ;  /* 0x0000001c19187210 */ /* 0x000fe20007f9e0ff */
[----:B------:R-:W-:Y:S01]  /*369e0*/  IMAD.X R28, RZ, RZ, RZ, P3 ;  /* 0x000000ffff1c7224 */ /* 0x000fe200018e06ff */
[----:B------:R-:W-:Y:S01]  /*369f0*/  IADD3.X R21, PT, PT, RZ, RZ, RZ, P5, !PT ;  /* 0x000000ffff157210 */ /* 0x000fe20002ffe4ff */
[----:B------:R-:W-:Y:S01]  /*36a00*/  IMAD.X R23, RZ, RZ, RZ, P6 ;  /* 0x000000ffff177224 */ /* 0x000fe200030e06ff */
[----:B------:R-:W-:-:S02]  /*36a10*/  IADD3.X R25, PT, PT, RZ, RZ, RZ, P4, !PT ;  /* 0x000000ffff197210 */ /* 0x000fc400027fe4ff */
[----:B------:R-:W-:Y:S01]  /*36a20*/  IADD3 R29, P5, PT, R29, R30, RZ ;  /* 0x0000001e1d1d7210 */ /* 0x000fe20007fbe0ff */
[----:B------:R-:W-:-:S03]  /*36a30*/  IMAD.WIDE.U32 R20, R68, R45, R20 ;  /* 0x0000002d44147225 */ /* 0x000fc600078e0014 */
[----:B------:R-:W-:Y:S01]  /*36a40*/  IADD3 R28, P3, PT, R28, R29, RZ ;  /* 0x0000001d1c1c7210 */ /* 0x000fe20007f7e0ff */
[----:B------:R-:W-:-:S04]  /*36a50*/  IMAD.WIDE.U32 R22, R78, R47, R22 ;  /* 0x0000002f4e167225 */ /* 0x000fc800078e0016 */
[----:B------:R-:W-:Y:S01]  /*36a60*/  IMAD.WIDE.U32 R24, R26, R49, R24 ;  /* 0x000000311a187225 */ /* 0x000fe200078e0018 */
[----:B------:R-:W-:-:S03]  /*36a70*/  IADD3 R23, PT, PT, R59, R23, RZ ;  /* 0x000000173b177210 */ /* 0x000fc60007ffe0ff */
[----:B------:R-:W-:Y:S01]  /*36a80*/  IMAD.IADD R27, R61, 0x1, R21 ;  /* 0x000000013d1b7824 */ /* 0x000fe200078e0215 */
[----:B------:R-:W-:Y:S01]  /*36a90*/  IADD3 R26, P4, PT, R23, R24, RZ ;  /* 0x00000018171a7210 */ /* 0x000fe20007f9e0ff */
[----:B------:R-:W-:Y:S01]  /*36aa0*/  IMAD.X R29, RZ, RZ, RZ, P2 ;  /* 0x000000ffff1d7224 */ /* 0x000fe200010e06ff */
[----:B------:R-:W-:Y:S02]  /*36ab0*/  IADD3 R24, P2, PT, R69, R118, RZ ;  /* 0x0000007645187210 */ /* 0x000fe40007f5e0ff */
[----:B------:R-:W-:Y:S01]  /*36ac0*/  IADD3 R22, P6, PT, R27, R22, RZ ;  /* 0x000000161b167210 */ /* 0x000fe20007fde0ff */
[----:B------:R-:W-:Y:S01]  /*36ad0*/  IMAD.X R27, RZ, RZ, RZ, P4 ;  /* 0x000000ffff1b7224 */ /* 0x000fe200020e06ff */
[----:B------:R-:W-:Y:S01]  /*36ae0*/  IADD3 R29, P4, PT, R29, R28, RZ ;  /* 0x0000001c1d1d7210 */ /* 0x000fe20007f9e0ff */
[----:B------:R-:W-:Y:S01]  /*36af0*/  IMAD.IADD R28, R41, 0x1, R25 ;  /* 0x00000001291c7824 */ /* 0x000fe200078e0219 */
[----:B------:R-:W-:Y:S01]  /*36b00*/  IADD3.X R23, PT, PT, RZ, RZ, RZ, P6, !PT ;  /* 0x000000ffff177210 */ /* 0x000fe200037fe4ff */
[----:B------:R-:W-:Y:S01]  /*36b10*/  IMAD.WIDE.U32 R26, R78, R48, R26 ;  /* 0x000000304e1a7225 */ /* 0x000fe200078e001a */
[----:B------:R-:W-:-:S02]  /*36b20*/  IADD3.X R25, PT, PT, RZ, RZ, RZ, P2, !PT ;  /* 0x000000ffff197210 */ /* 0x000fc400017fe4ff */
[----:B------:R-:W-:Y:S01]  /*36b30*/  IADD3 R28, P2, PT, R28, R29, RZ ;  /* 0x0000001d1c1c7210 */ /* 0x000fe20007f5e0ff */
[----:B------:R-:W-:-:S04]  /*36b40*/  IMAD.WIDE.U32 R22, R68, R46, R22 ;  /* 0x0000002e44167225 */ /* 0x000fc800078e0016 */
[----:B------:R-:W-:Y:S02]  /*36b50*/  IMAD.IADD R29, R60, 0x1, R23 ;  /* 0x000000013c1d7824 */ /* 0x000fe400078e0217 */
[----:B------:R-:W-:Y:S02]  /*36b60*/  IMAD.IADD R27, R58, 0x1, R27 ;  /* 0x000000013a1b7824 */ /* 0x000fe400078e021b */
[----:B------:R-:W-:Y:S01]  /*36b70*/  IMAD.WIDE.U32 R80, R80, R81, R24 ;  /* 0x0000005150507225 */ /* 0x000fe200078e0018 */
[----:B------:R-:W-:Y:S02]  /*36b80*/  IADD3.X R25, PT, PT, RZ, RZ, RZ, P1, !PT ;  /* 0x000000ffff197210 */ /* 0x000fe40000ffe4ff */
[----:B------:R-:W-:Y:S02]  /*36b90*/  IADD3 R24, P6, PT, R29, R26, RZ ;  /* 0x0000001a1d187210 */ /* 0x000fe40007fde0ff */
        /* <DEDUP_REMOVED lines=10> */
[----:B------:R-:W-:-:S03]  /*36c40*/  IADD3 R29, P1, PT, R29, R28, RZ ;  /* 0x0000001c1d1d7210 */ /* 0x000fc60007f3e0ff */
[----:B------:R-:W-:Y:S01]  /*36c50*/  IMAD.X R28, RZ, RZ, RZ, P3 ;  /* 0x000000ffff1c7224 */ /* 0x000fe200018e06ff */
[----:B------:R-:W-:Y:S01]  /*36c60*/  IADD3.X R67, PT, PT, RZ, RZ, RZ, P1, !PT ;  /* 0x000000ffff437210 */ /* 0x000fe20000ffe4ff */
        /* <DEDUP_REMOVED lines=9> */
[----:B------:R-:W-:-:S02]  /*36d00*/  IADD3.X R27, PT, PT, RZ, RZ, RZ, P6, !PT ;  /* 0x000000ffff1b7210 */ /* 0x000fc400037fe4ff */
[----:B------:R-:W-:Y:S01]  /*36d10*/  IADD3 R30, PT, PT, R30, R80, R31 ;  /* 0x000000501e1e7210 */ /* 0x000fe20007ffe01f */
[----:B------:R-:W-:Y:S01]  /*36d20*/  IMAD.X R31, RZ, RZ, RZ, P3 ;  /* 0x000000ffff1f7224 */ /* 0x000fe200018e06ff */
[----:B------:R-:W-:Y:S01]  /*36d30*/  IADD3 R28, P6, PT, R28, R29, RZ ;  /* 0x0000001d1c1c7210 */ /* 0x000fe20007fde0ff */
[----:B------:R-:W-:Y:S02]  /*36d40*/  IMAD.IADD R29, R41, 0x1, R79 ;  /* 0x00000001291d7824 */ /* 0x000fe400078e024f */
[----:B------:R-:W-:Y:S01]  /*36d50*/  IMAD.WIDE.U32 R26, R68, R48, R26 ;  /* 0x00000030441a7225 */ /* 0x000fe200078e001a */
[----:B------:R-:W-:Y:S02]  /*36d60*/  IADD3 R30, PT, PT, R31, R30, R67 ;  /* 0x0000001e1f1e7210 */ /* 0x000fe40007ffe043 */
[----:B------:R-:W-:Y:S01]  /*36d70*/  IADD3 R29, P2, PT, R29, R28, RZ ;  /* 0x0000001c1d1d7210 */ /* 0x000fe20007f5e0ff */
[----:B------:R-:W-:Y:S01]  /*36d80*/  IMAD.IADD R28, R58, 0x1, R27 ;  /* 0x000000013a1c7824 */ /* 0x000fe200078e021b */
[----:B------:R-:W-:Y:S01]  /*36d90*/  IADD3.X R67, PT, PT, RZ, RZ, RZ, P4, !PT ;  /* 0x000000ffff437210 */ /* 0x000fe200027fe4ff */
[----:B------:R-:W-:Y:S01]  /*36da0*/  IMAD.X R31, RZ, RZ, RZ, P6 ;  /* 0x000000ffff1f7224 */ /* 0x000fe200030e06ff */
[----:B------:R-:W-:-:S02]  /*36db0*/  MOV R78, R26 ;  /* 0x0000001a004e7202 */ /* 0x000fc40000000f00 */
[----:B------:R-:W-:Y:S02]  /*36dc0*/  IADD3 R28, P0, PT, R28, R29, RZ ;  /* 0x0000001d1c1c7210 */ /* 0x000fe40007f1e0ff */
[----:B------:R-:W-:Y:S01]  /*36dd0*/  IADD3 R31, PT, PT, R31, R30, R67 ;  /* 0x0000001e1f1f7210 */ /* 0x000fe20007ffe043 */
[----:B------:R-:W-:Y:S02]  /*36de0*/  IMAD.X R67, RZ, RZ, RZ, P2 ;  /* 0x000000ffff437224 */ /* 0x000fe400010e06ff */
[----:B------:R-:W-:Y:S02]  /*36df0*/  IMAD.X R29, RZ, RZ, RZ, P0 ;  /* 0x000000ffff1d7224 */ /* 0x000fe400000e06ff */
[----:B------:R-:W-:Y:S02]  /*36e00*/  IMAD.MOV.U32 R30, RZ, RZ, R66 ;  /* 0x000000ffff1e7224 */ /* 0x000fe400078e0042 */
[----:B------:R-:W-:-:S04]  /*36e10*/  IMAD.WIDE.U32 R28, R68, R49, R28 ;  /* 0x00000031441c7225 */ /* 0x000fc800078e001c */
[----:B------:R-:W-:Y:S01]  /*36e20*/  IMAD.MOV.U32 R66, RZ, RZ, R18 ;  /* 0x000000ffff427224 */ /* 0x000fe200078e0012 */
        /* <DEDUP_REMOVED lines=32> */
.L_x_97:
        /* <DEDUP_REMOVED lines=22> */
.L_x_98:
[----:B------:R-:W-:Y:S01]  /*37190*/  CS2R R80, SRZ ;  /* 0x0000000000507805 */ /* 0x000fe2000001ff00 */
[----:B------:R-:W-:Y:S01]  /*371a0*/  IMAD.WIDE.U32 R18, R136, R106, RZ ;  /* 0x0000006a88127225 */ /* 0x000fe200078e00ff */
[----:B------:R-:W-:Y:S02]  /*371b0*/  MOV R84, RZ ;  /* 0x000000ff00547202 */ /* 0x000fe40000000f00 */
[----:B------:R-:W-:Y:S01]  /*371c0*/  CS2R R118, SRZ ;  /* 0x0000000000767805 */ /* 0x000fe2000001ff00 */
[----:B------:R-:W-:Y:S02]  /*371d0*/  HFMA2 R83, -RZ, RZ, 0, 0 ;  /* 0x00000000ff537431 */ /* 0x000fe400000001ff */
[----:B------:R-:W-:Y:S01]  /*371e0*/  IMAD.MOV.U32 R23, RZ, RZ, RZ ;  /* 0x000000ffff177224 */ /* 0x000fe200078e00ff */
[----:B------:R-:W-:Y:S01]  /*371f0*/  IADD3 R22, PT, PT, R19, R81, RZ ;  /* 0x0000005113167210 */ /* 0x000fe20007ffe0ff */
[----:B------:R-:W-:Y:S02]  /*37200*/  IMAD.MOV.U32 R21, RZ, RZ, RZ ;  /* 0x000000ffff157224 */ /* 0x000fe400078e00ff */
[----:B------:R-:W-:-:S02]  /*37210*/  IMAD R121, R18, R65, RZ ;  /* 0x0000004112797224 */ /* 0x000fc400078e02ff */
[----:B------:R-:W-:-:S04]  /*37220*/  IMAD.WIDE.U32 R22, R106, R137, R22 ;  /* 0x000000896a167225 */ /* 0x000fc800078e0016 */
[----:B------:R-:W-:Y:S02]  /*37230*/  IMAD.IADD R20, R23, 0x1, R80 ;  /* 0x0000000117147824 */ /* 0x000fe400078e0250 */
[----:B------:R-:W-:Y:S02]  /*37240*/  HFMA2 R23, -RZ, RZ, 0, 0 ;  /* 0x00000000ff177431 */ /* 0x000fe400000001ff */
[----:B------:R-:W-:Y:S02]  /*37250*/  IMAD.MOV.U32 R19, RZ, RZ, RZ ;  /* 0x000000ffff137224 */ /* 0x000fe400078e00ff */
[----:B------:R-:W-:-:S04]  /*37260*/  IMAD.WIDE.U32 R20, R106, R138, R20 ;  /* 0x0000008a6a147225 */ /* 0x000fc800078e0014 */
[----:B------:R-:W-:Y:S02]  /*37270*/  IMAD.MOV.U32 R117, RZ, RZ, RZ ;  /* 0x000000ffff757224 */ /* 0x000fe400078e00ff */
[----:B------:R-:W-:-:S04]  /*37280*/  IMAD.HI.U32 R19, R121, R42, R18 ;  /* 0x0000002a79137227 */ /* 0x000fc800078e0012 */
[----:B------:R-:W-:-:S04]  /*37290*/  IMAD.WIDE.U32 R22, R105, R136, R22 ;  /* 0x0000008869167225 */ /* 0x000fc800078e0016 */
[----:B------:R-:W-:Y:S01]  /*372a0*/  IMAD.MOV.U32 R29, RZ, RZ, RZ ;  /* 0x000000ffff1d7224 */ /* 0x000fe200078e00ff */
[----:B------:R-:W-:Y:S01]  /*372b0*/  IADD3 R25, PT, PT, R81, R23, RZ ;  /* 0x0000001751197210 */ /* 0x000fe20007ffe0ff */
[----:B------:R-:W-:-:S03]  /*372c0*/  IMAD.IADD R23, R64, 0x1, R19 ;  /* 0x0000000140177824 */ /* 0x000fc600078e0213 */
[----:B------:R-:W-:Y:S01]  /*372d0*/  IADD3 R24, P0, PT, R25, R20, RZ ;  /* 0x0000001419187210 */ /* 0x000fe20007f1e0ff */
[----:B------:R-:W-:Y:S01]  /*372e0*/  IMAD.IADD R20, R21, 0x1, R117 ;  /* 0x0000000115147824 */ /* 0x000fe200078e0275 */
[----:B------:R-:W-:Y:S01]  /*372f0*/  IADD3 R22, P1, PT, R23, R22, RZ ;  /* 0x0000001617167210 */ /* 0x000fe20007f3e0ff */
[----:B------:R-:W-:Y:S01]  /*37300*/  IMAD.MOV.U32 R21, RZ, RZ, RZ ;  /* 0x000000ffff157224 */ /* 0x000fe200078e00ff */
[----:B------:R-:W-:Y:S01]  /*37310*/  IADD3.X R25, PT, PT, RZ, RZ, RZ, P0, !PT ;  /* 0x000000ffff197210 */ /* 0x000fe200007fe4ff */
[----:B------:R-:W-:-:S04]  /*37320*/  IMAD.WIDE.U32 R20, R106, R139, R20 ;  /* 0x0000008b6a147225 */ /* 0x000fc800078e0014 */
[----:B------:R-:W-:Y:S01]  /*37330*/  IMAD.WIDE.U32 R24, R105, R137, R24 ;  /* 0x0000008969187225 */ /* 0x000fe200078e0018 */
[----:B------:R-:W-:-:S03]  /*37340*/  IADD3 R18, PT, PT, R21, R84, RZ ;  /* 0x0000005415127210 */ /* 0x000fc60007ffe0ff */
[----:B------:R-:W-:Y:S02]  /*37350*/  IMAD.IADD R19, R80, 0x1, R25 ;  /* 0x0000000150137824 */ /* 0x000fe400078e0219 */
[----:B------:R-:W-:Y:S02]  /*37360*/  IMAD.MOV.U32 R25, RZ, RZ, RZ ;  /* 0x000000ffff197224 */ /* 0x000fe400078e00ff */
[----:B------:R-:W-:Y:S01]  /*37370*/  IMAD.X R23, RZ, RZ, RZ, P1 ;  /* 0x000000ffff177224 */ /* 0x000fe200008e06ff */
[----:B------:R-:W-:Y:S01]  /*37380*/  IADD3 R20, P0, PT, R19, R20, RZ ;  /* 0x0000001413147210 */ /* 0x000fe20007f1e0ff */
[----:B------:R-:W-:Y:S02]  /*37390*/  IMAD.MOV.U32 R19, RZ, RZ, RZ ;  /* 0x000000ffff137224 */ /* 0x000fe400078e00ff */
[----:B------:R-:W-:Y:S01]  /*373a0*/  IMAD.WIDE.U32 R24, R104, R136, R24 ;  /* 0x0000008868187225 */ /* 0x000fe200078e0018 */
[----:B------:R-:W-:-:S03]  /*373b0*/  IADD3.X R21, PT, PT, RZ, RZ, RZ, P0, !PT ;  /* 0x000000ffff157210 */ /* 0x000fc600007fe4ff */
        /* <DEDUP_REMOVED lines=9> */
[----:B------:R-:W-:Y:S01]  /*37450*/  IMAD R120, R22, R65, RZ ;  /* 0x0000004116787224 */ /* 0x000fe200078e02ff */
[----:B------:R-:W-:Y:S01]  /*37460*/  MOV R25, RZ ;  /* 0x000000ff00197202 */ /* 0x000fe20000000f00 */
[----:B------:R-:W-:Y:S01]  /*37470*/  IMAD.X R21, RZ, RZ, RZ, P1 ;  /* 0x000000ffff157224 */ /* 0x000fe200008e06ff */
[----:B------:R-:W-:Y:S01]  /*37480*/  IADD3 R26, P2, PT, R27, R24, RZ ;  /* 0x000000181b1a7210 */ /* 0x000fe20007f5e0ff */
[----:B------:R-:W-:Y:S02]  /*37490*/  IMAD.X R19, RZ, RZ, RZ, P0 ;  /* 0x000000ffff137224 */ /* 0x000fe400000e06ff */
[----:B------:R-:W-:-:S04]  /*374a0*/  IMAD.WIDE.U32 R20, R104, R137, R20 ;  /* 0x0000008968147225 */ /* 0x000fc800078e0014 */
[----:B------:R-:W-:Y:S01]  /*374b0*/  IMAD.MOV.U32 R23, RZ, RZ, RZ ;  /* 0x000000ffff177224 */ /* 0x000fe200078e00ff */
[----:B------:R-:W-:Y:S01]  /*374c0*/  IADD3 R21, PT, PT, R80, R21, RZ ;  /* 0x0000001550157210 */ /* 0x000fe20007ffe0ff */
[----:B------:R-:W-:-:S04]  /*374d0*/  IMAD.WIDE.U32 R18, R105, R139, R18 ;  /* 0x0000008b69127225 */ /* 0x000fc800078e0012 */
[----:B------:R-:W-:Y:S01]  /*374e0*/  IMAD.HI.U32 R23, R120, R42, R22 ;  /* 0x0000002a78177227 */ /* 0x000fe200078e0016 */
[----:B------:R-:W-:-:S03]  /*374f0*/  IADD3 R18, P0, PT, R21, R18, RZ ;  /* 0x0000001215127210 */ /* 0x000fc60007f1e0ff */
[----:B------:R-:W-:Y:S02]  /*37500*/  HFMA2 R21, -RZ, RZ, 0, 0 ;  /* 0x00000000ff157431 */ /* 0x000fe400000001ff */
[----:B------:R-:W-:-:S04]  /*37510*/  IMAD.WIDE.U32 R28, R106, R141, R28 ;  /* 0x0000008d6a1c7225 */ /* 0x000fc800078e001c */
[----:B------:R-:W-:Y:S02]  /*37520*/  IMAD.X R27, RZ, RZ, RZ, P2 ;  /* 0x000000ffff1b7224 */ /* 0x000fe400010e06ff */
[----:B------:R-:W-:Y:S01]  /*37530*/  IMAD.IADD R24, R29, 0x1, R118 ;  /* 0x000000011d187824 */ /* 0x000fe200078e0276 */
[----:B------:R-:W-:Y:S01]  /*37540*/  IADD3 R29, PT, PT, R84, R19, RZ ;  /* 0x00000013541d7210 */ /* 0x000fe20007ffe0ff */
[----:B------:R-:W-:Y:S02]  /*37550*/  IMAD.IADD R23, R64, 0x1, R23 ;  /* 0x0000000140177824 */ /* 0x000fe400078e0217 */
[----:B------:R-:W-:-:S04]  /*37560*/  IMAD.WIDE.U32 R26, R121, R44, R26 ;  /* 0x0000002c791a7225 */ /* 0x000fc800078e001a */
        /* <DEDUP_REMOVED lines=8> */
[----:B------:R-:W-:Y:S01]  /*375f0*/  IMAD.WIDE.U32 R18, R104, R138, R18 ;  /* 0x0000008a68127225 */ /* 0x000fe200078e0012 */
[----:B------:R-:W-:-:S03]  /*37600*/  IADD3 R20, P1, PT, R25, R20, RZ ;  /* 0x0000001419147210 */ /* 0x000fc60007f3e0ff */
[----:B------:R-:W-:Y:S01]  /*37610*/  IMAD.IADD R21, R81, 0x1, R21 ;  /* 0x0000000151157824 */ /* 0x000fe200078e0215 */
[----:B------:R-:W-:Y:S01]  /*37620*/  IADD3 R19, PT, PT, R117, R19, RZ ;  /* 0x0000001375137210 */ /* 0x000fe20007ffe0ff */
[----:B------:R-:W-:-:S04]  /*37630*/  IMAD.WIDE.U32 R26, R120, R43, R26 ;  /* 0x0000002b781a7225 */ /* 0x000fc800078e001a */
[----:B------:R-:W-:Y:S01]  /*37640*/  IMAD.X R29, RZ, RZ, RZ, P0 ;  /* 0x000000ffff1d7224 */ /* 0x000fe200000e06ff */
[----:B------:R-:W-:Y:S01]  /*37650*/  IADD3 R18, P0, PT, R21, R18, RZ ;  /* 0x0000001215127210 */ /* 0x000fe20007f1e0ff */
[----:B------:R-:W-:Y:S01]  /*37660*/  IMAD.IADD R25, R63, 0x1, R27 ;  /* 0x000000013f197824 */ /* 0x000fe200078e021b */
[----:B------:R-:W-:Y:S01]  /*37670*/  MOV R27, RZ ;  /* 0x000000ff001b7202 */ /* 0x000fe20000000f00 */
[----:B------:R-:W-:Y:S02]  /*37680*/  IMAD.X R21, RZ, RZ, RZ, P1 ;  /* 0x000000ffff157224 */ /* 0x000fe400008e06ff */
[----:B------:R-:W-:Y:S02]  /*37690*/  IMAD R122, R26, R65, RZ ;  /* 0x000000411a7a7224 */ /* 0x000fe400078e02ff */
[----:B------:R-:W-:-:S04]  /*376a0*/  IMAD.WIDE.U32 R28, R105, R140, R28 ;  /* 0x0000008c691c7225 */ /* 0x000fc800078e001c */
[----:B------:R-:W-:-:S04]  /*376b0*/  IMAD.WIDE.U32 R20, R121, R45, R20 ;  /* 0x0000002d79147225 */ /* 0x000fc800078e0014 */
[----:B------:R-:W-:Y:S01]  /*376c0*/  IMAD.HI.U32 R145, R122, R42, R26 ;  /* 0x0000002a7a917227 */ /* 0x000fe200078e001a */
[----:B------:R-:W-:Y:S02]  /*376d0*/  IADD3 R26, P1, PT, R19, R28, RZ ;  /* 0x0000001c131a7210 */ /* 0x000fe40007f3e0ff */
[----:B------:R-:W-:Y:S01]  /*376e0*/  IADD3 R20, P2, PT, R25, R20, RZ ;  /* 0x0000001419147210 */ /* 0x000fe20007f5e0ff */
[----:B------:R-:W-:Y:S01]  /*376f0*/  IMAD.X R19, RZ, RZ, RZ, P0 ;  /* 0x000000ffff137224 */ /* 0x000fe200000e06ff */
[----:B------:R-:W-:Y:S01]  /*37700*/  IADD3 R143, PT, PT, R61, R21, RZ ;  /* 0x000000153d8f7210 */ /* 0x000fe20007ffe0ff */
[----:B------:R-:W-:Y:S01]  /*37710*/  IMAD.IADD R29, R119, 0x1, R29 ;  /* 0x00000001771d7824 */ /* 0x000fe200078e021d */
[----:B------:R-:W-:Y:S01]  /*37720*/  IADD3.X R21, PT, PT, RZ, RZ, RZ, P2, !PT ;  /* 0x000000ffff157210 */ /* 0x000fe200017fe4ff */
[----:B------:R-:W-:Y:S02]  /*37730*/  IMAD.X R27, RZ, RZ, RZ, P1 ;  /* 0x000000ffff1b7224 */ /* 0x000fe400008e06ff */
[----:B------:R-:W-:Y:S01]  /*37740*/  IMAD.WIDE.U32 R18, R103, R137, R18 ;  /* 0x0000008967127225 */ /* 0x000fe200078e0012 */
[----:B------:R-:W-:-:S03]  /*37750*/  IADD3 R24, P0, PT, R29, R24, RZ ;  /* 0x000000181d187210 */ /* 0x000fc60007f1e0ff */
[----:B------:R-:W-:-:S04]  /*37760*/  IMAD.WIDE.U32 R28, R104, R139, R26 ;  /* 0x0000008b681c7225 */ /* 0x000fc800078e001a */
[----:B------:R-:W-:Y:S02]  /*37770*/  IMAD.IADD R19, R80, 0x1, R19 ;  /* 0x0000000150137824 */ /* 0x000fe400078e0213 */
[----:B------:R-:W-:-:S03]  /*37780*/  IMAD.WIDE.U32 R26, R120, R44, R20 ;  /* 0x0000002c781a7225 */ /* 0x000fc600078e0014 */
[----:B------:R-:W-:Y:S01]  /*37790*/  IADD3 R20, P1, PT, R19, R28, RZ ;  /* 0x0000001c13147210 */ /* 0x000fe20007f3e0ff */
[----:B------:R-:W-:Y:S01]  /*377a0*/  IMAD.X R25, RZ, RZ, RZ, P0 ;  /* 0x000000ffff197224 */ /* 0x000fe200000e06ff */
[----:B------:R-:W-:Y:S01]  /*377b0*/  IADD3 R19, PT, PT, R84, R29, RZ ;  /* 0x0000001d54137210 */ /* 0x000fe20007ffe0ff */
[----:B------:R-:W-:Y:S02]  /*377c0*/  HFMA2 R29, -RZ, RZ, 0, 0 ;  /* 0x00000000ff1d7431 */ /* 0x000fe400000001ff */
[----:B------:R-:W-:Y:S01]  /*377d0*/  IMAD.MOV.U32 R28, RZ, RZ, R18 ;  /* 0x000000ffff1c7224 */ /* 0x000fe200078e0012 */
[----:B------:R-:W-:Y:S01]  /*377e0*/  IADD3.X R21, PT, PT, RZ, RZ, RZ, P1, !PT ;  /* 0x000000ffff157210 */ /* 0x000fe20000ffe4ff */
[----:B------:R-:W-:-:S04]  /*377f0*/  IMAD.WIDE.U32 R24, R105, R141, R24 ;  /* 0x0000008d69187225 */ /* 0x000fc800078e0018 */
[----:B------:R-:W-:Y:S01]  /*37800*/  IMAD.IADD R145, R64, 0x1, R145 ;  /* 0x0000000140917824 */ /* 0x000fe200078e0291 */
[----:B------:R-:W-:Y:S01]  /*37810*/  IADD3 R18, P0, PT, R19, R24, RZ ;  /* 0x0000001813127210 */ /* 0x000fe20007f1e0ff */
[----:B------:R-:W-:Y:S02]  /*37820*/  IMAD.MOV.U32 R23, RZ, RZ, RZ ;  /* 0x000000ffff177224 */ /* 0x000fe400078e00ff */
[----:B------:R-:W-:Y:S01]  /*37830*/  IMAD.WIDE.U32 R28, R102, R136, R28 ;  /* 0x00000088661c7225 */ /* 0x000fe200078e001c */
[----:B------:R-:W-:-:S03]  /*37840*/  IADD3 R26, P2, PT, R145, R26, RZ ;  /* 0x0000001a911a7210 */ /* 0x000fc60007f5e0ff */
[----:B------:R-:W-:Y:S01]  /*37850*/  IMAD.WIDE.U32 R22, R135, R106, R22 ;  /* 0x0000006a87167225 */ /* 0x000fe200078e0016 */
[----:B------:R-:W-:-:S03]  /*37860*/  IADD3 R28, P1, PT, R143, R28, RZ ;  /* 0x0000001c8f1c7210 */ /* 0x000fc60007f3e0ff */
[----:B------:R-:W-:Y:S02]  /*37870*/  IMAD.MOV.U32 R19, RZ, RZ, RZ ;  /* 0x000000ffff137224 */ /* 0x000fe400078e00ff */
[----:B------:R-:W-:Y:S02]  /*37880*/  IMAD.IADD R145, R62, 0x1, R27 ;  /* 0x000000013e917824 */ /* 0x000fe400078e021b */
[----:B------:R-:W-:Y:S02]  /*37890*/  IMAD.IADD R27, R118, 0x1, R25 ;  /* 0x00000001761b7824 */ /* 0x000fe400078e0219 */
[----:B------:R-:W-:Y:S01]  /*378a0*/  IMAD.IADD R143, R23, 0x1, R19 ;  /* 0x00000001178f7824 */ /* 0x000fe200078e0213 */
[----:B------:R-:W-:Y:S01]  /*378b0*/  IADD3.X R19, PT, PT, RZ, RZ, RZ, P0, !PT ;  /* 0x000000ffff137210 */ /* 0x000fe200007fe4ff */
[----:B------:R-:W-:Y:S01]  /*378c0*/  IMAD.IADD R25, R81, 0x1, R29 ;  /* 0x0000000151197824 */ /* 0x000fe200078e021d */
        /* <DEDUP_REMOVED lines=9> */
[----:B------:R-:W-:Y:S01]  /*37960*/  IMAD.WIDE.U32 R26, R122, R43, R26 ;  /* 0x0000002b7a1a7225 */ /* 0x000fe200078e001a */
[----:B------:R-:W-:-:S03]  /*37970*/  IADD3.X R21, PT, PT, RZ, RZ, RZ, P1, !PT ;  /* 0x000000ffff157210 */ /* 0x000fc60000ffe4ff */
[----:B------:R-:W-:Y:S01]  /*37980*/  IMAD.X R23, RZ, RZ, RZ, P0 ;  /* 0x000000ffff177224 */ /* 0x000fe200000e06ff */
[----:B------:R-:W-:Y:S01]  /*37990*/  IADD3 R18, P0, PT, R145, R28, RZ ;  /* 0x0000001c91127210 */ /* 0x000fe20007f1e0ff */
[----:B------:R-:W-:Y:S01]  /*379a0*/  IMAD.IADD R145, R63, 0x1, R27 ;  /* 0x000000013f917824 */ /* 0x000fe200078e021b */
[----:B------:R-:W-:Y:S01]  /*379b0*/  IADD3 R28, PT, PT, R60, R29, RZ ;  /* 0x0000001d3c1c7210 */ /* 0x000fe20007ffe0ff */
[----:B------:R-:W-:Y:S02]  /*379c0*/  IMAD R106, R26, R65, RZ ;  /* 0x000000411a6a7224 */ /* 0x000fe400078e02ff */
[----:B------:R-:W-:Y:S02]  /*379d0*/  IMAD.MOV.U32 R27, RZ, RZ, RZ ;  /* 0x000000ffff1b7224 */ /* 0x000fe400078e00ff */
[----:B------:R-:W-:Y:S02]  /*379e0*/  IMAD.IADD R19, R119, 0x1, R19 ;  /* 0x0000000177137824 */ /* 0x000fe400078e0213 */
[----:B------:R-:W-:-:S04]  /*379f0*/  IMAD.WIDE.U32 R22, R105, R142, R22 ;  /* 0x0000008e69167225 */ /* 0x000fc800078e0016 */
[----:B------:R-:W-:Y:S01]  /*37a00*/  IMAD.HI.U32 R29, R106, R42, R26 ;  /* 0x0000002a6a1d7227 */ /* 0x000fe200078e001a */
[----:B------:R-:W-:Y:S02]  /*37a10*/  IADD3 R22, P1, PT, R19, R22, RZ ;  /* 0x0000001613167210 */ /* 0x000fe40007f3e0ff */
[----:B------:R-:W-:Y:S01]  /*37a20*/  IADD3.X R19, PT, PT, RZ, RZ, RZ, P0, !PT ;  /* 0x000000ffff137210 */ /* 0x000fe200007fe4ff */
[----:B------:R-:W-:Y:S02]  /*37a30*/  IMAD.IADD R26, R83, 0x1, R23 ;  /* 0x00000001531a7824 */ /* 0x000fe400078e0217 */
[----:B------:R-:W-:Y:S02]  /*37a40*/  IMAD.X R25, RZ, RZ, RZ, P2 ;  /* 0x000000ffff197224 */ /* 0x000fe400010e06ff */
[----:B------:R-:W-:Y:S01]  /*37a50*/  IMAD.WIDE.U32 R20, R102, R137, R20 ;  /* 0x0000008966147225 */ /* 0x000fe200078e0014 */
[----:B------:R-:W-:-:S03]  /*37a60*/  IADD3 R26, P0, PT, R26, R143, RZ ;  /* 0x0000008f1a1a7210 */ /* 0x000fc60007f1e0ff */
[----:B------:R-:W-:-:S04]  /*37a70*/  IMAD.WIDE.U32 R24, R103, R139, R24 ;  /* 0x0000008b67187225 */ /* 0x000fc800078e0018 */
[----:B------:R-:W-:Y:S01]  /*37a80*/  IMAD.IADD R21, R80, 0x1, R21 ;  /* 0x0000000150157824 */ /* 0x000fe200078e0215 */
[----:B------:R-:W-:Y:S01]  /*37a90*/  IADD3 R25, PT, PT, R84, R25, RZ ;  /* 0x0000001954197210 */ /* 0x000fe20007ffe0ff */
[----:B------:R-:W-:Y:S02]  /*37aa0*/  IMAD.X R23, RZ, RZ, RZ, P1 ;  /* 0x000000ffff177224 */ /* 0x000fe400008e06ff */
[----:B------:R-:W-:Y:S01]  /*37ab0*/  IMAD.WIDE.U32 R18, R120, R45, R18 ;  /* 0x0000002d78127225 */ /* 0x000fe200078e0012 */
[----:B------:R-:W-:Y:S02]  /*37ac0*/  IADD3 R24, P2, PT, R21, R24, RZ ;  /* 0x0000001815187210 */ /* 0x000fe40007f5e0ff */
[----:B------:R-:W-:Y:S01]  /*37ad0*/  MOV R21, RZ ;  /* 0x000000ff00157202 */ /* 0x000fe20000000f00 */
        /* <DEDUP_REMOVED lines=8> */
[----:B------:R-:W-:-:S04]  /*37b60*/  IMAD.WIDE.U32 R20, R101, R136, R20 ;  /* 0x0000008865147225 */ /* 0x000fc800078e0014 */
[----:B------:R-:W-:Y:S01]  /*37b70*/  IMAD.MOV.U32 R105, RZ, RZ, RZ ;  /* 0x000000ffff697224 */ /* 0x000fe200078e00ff */
[----:B------:R-:W-:Y:S01]  /*37b80*/  IADD3 R20, P3, PT, R28, R20, RZ ;  /* 0x000000141c147210 */ /* 0x000fe20007f7e0ff */
[----:B------:R-:W-:Y:S01]  /*37b90*/  IMAD.X R19, RZ, RZ, RZ, P0 ;  /* 0x000000ffff137224 */ /* 0x000fe200000e06ff */
[----:B------:R-:W-:Y:S01]  /*37ba0*/  IADD3 R26, P0, PT, R23, R26, RZ ;  /* 0x0000001a171a7210 */ /* 0x000fe20007f1e0ff */
[----:B------:R-:W-:Y:S01]  /*37bb0*/  IMAD.IADD R21, R81, 0x1, R21 ;  /* 0x0000000151157824 */ /* 0x000fe200078e0215 */
[----:B------:R-:W-:Y:S01]  /*37bc0*/  IADD3.X R23, PT, PT, RZ, RZ, RZ, P1, !PT ;  /* 0x000000ffff177210 */ /* 0x000fe20000ffe4ff */
[----:B------:R-:W-:Y:S01]  /*37bd0*/  IMAD.WIDE.U32 R24, R102, R138, R24 ;  /* 0x0000008a66187225 */ /* 0x000fe200078e0018 */
[----:B------:R-:W-:Y:S02]  /*37be0*/  IADD3 R28, PT, PT, R27, R105, RZ ;  /* 0x000000691b1c7210 */ /* 0x000fe40007ffe0ff */
[----:B------:R-:W-:Y:S01]  /*37bf0*/  IADD3.X R27, PT, PT, RZ, RZ, RZ, P0, !PT ;  /* 0x000000ffff1b7210 */ /* 0x000fe200007fe4ff */
[----:B------:R-:W-:Y:S01]  /*37c00*/  IMAD.IADD R25, R117, 0x1, R25 ;  /* 0x0000000175197824 */ /* 0x000fe200078e0219 */
[----:B------:R-:W-:Y:S01]  /*37c10*/  IADD3 R24, P2, PT, R21, R24, RZ ;  /* 0x0000001815187210 */ /* 0x000fe20007f5e0ff */
[----:B------:R-:W-:-:S04]  /*37c20*/  IMAD.WIDE.U32 R22, R103, R140, R22 ;  /* 0x0000008c67167225 */ /* 0x000fc800078e0016 */
[----:B------:R-:W-:Y:S01]  /*37c30*/  IMAD.IADD R29, R64, 0x1, R29 ;  /* 0x00000001401d7824 */ /* 0x000fe200078e021d */
[----:B------:R-:W-:Y:S01]  /*37c40*/  IADD3 R22, P0, PT, R25, R22, RZ ;  /* 0x0000001619167210 */ /* 0x000fe20007f1e0ff */
[----:B------:R-:W-:-:S04]  /*37c50*/  IMAD.WIDE.U32 R18, R122, R44, R18 ;  /* 0x0000002c7a127225 */ /* 0x000fc800078e0012 */
[----:B------:R-:W-:Y:S01]  /*37c60*/  IMAD.X R21, RZ, RZ, RZ, P3 ;  /* 0x000000ffff157224 */ /* 0x000fe200018e06ff */
[----:B------:R-:W-:Y:S01]  /*37c70*/  IADD3 R18, P4, PT, R29, R18, RZ ;  /* 0x000000121d127210 */ /* 0x000fe20007f9e0ff */
[----:B------:R-:W-:-:S04]  /*37c80*/  IMAD.WIDE.U32 R26, R104, R142, R26 ;  /* 0x0000008e681a7225 */ /* 0x000fc800078e001a */
[----:B------:R-:W-:Y:S02]  /*37c90*/  IMAD.IADD R23, R119, 0x1, R23 ;  /* 0x0000000177177824 */ /* 0x000fe400078e0217 */
[----:B------:R-:W-:Y:S02]  /*37ca0*/  IMAD.X R25, RZ, RZ, RZ, P2 ;  /* 0x000000ffff197224 */ /* 0x000fe400010e06ff */
[----:B------:R-:W-:Y:S01]  /*37cb0*/  IMAD.WIDE.U32 R20, R121, R47, R20 ;  /* 0x0000002f79147225 */ /* 0x000fe200078e0014 */
[----:B------:R-:W-:-:S03]  /*37cc0*/  IADD3 R26, P1, PT, R23, R26, RZ ;  /* 0x0000001a171a7210 */ /* 0x000fc60007f3e0ff */
[----:B------:R-:W-:Y:S01]  /*37cd0*/  IMAD.X R23, RZ, RZ, RZ, P0 ;  /* 0x000000ffff177224 */ /* 0x000fe200000e06ff */
[----:B------:R-:W-:Y:S01]  /*37ce0*/  IADD3 R20, P3, PT, R143, R20, RZ ;  /* 0x000000148f147210 */ /* 0x000fe20007f7e0ff */
[----:B------:R-:W-:Y:S01]  /*37cf0*/  IMAD.WIDE.U32 R24, R101, R137, R24 ;  /* 0x0000008965187225 */ /* 0x000fe200078e0018 */
[----:B------:R-:W-:Y:S02]  /*37d00*/  IADD3 R145, PT, PT, R59, R21, RZ ;  /* 0x000000153b917210 */ /* 0x000fe40007ffe0ff */
[----:B------:R-:W-:Y:S01]  /*37d10*/  IADD3.X R21, PT, PT, RZ, RZ, RZ, P3, !PT ;  /* 0x000000ffff157210 */ /* 0x000fe20001ffe4ff */
[----:B------:R-:W-:Y:S02]  /*37d20*/  IMAD.IADD R29, R62, 0x1, R19 ;  /* 0x000000013e1d7824 */ /* 0x000fe400078e0213 */
        /* <DEDUP_REMOVED lines=8> */
[----:B------:R-:W-:-:S04]  /*37db0*/  IMAD.WIDE.U32 R18, R106, R43, R18 ;  /* 0x0000002b6a127225 */ /* 0x000fc800078e0012 */
[----:B------:R-:W-:Y:S02]  /*37dc0*/  HFMA2 R25, -RZ, RZ, 0, 0 ;  /* 0x00000000ff197431 */ /* 0x000fe400000001ff */
[----:B------:R-:W-:Y:S01]  /*37dd0*/  IMAD.WIDE.U32 R20, R120, R46, R20 ;  /* 0x0000002e78147225 */ /* 0x000fe200078e0014 */
[----:B------:R-:W-:-:S03]  /*37de0*/  IADD3 R144, PT, PT, R63, R19, RZ ;  /* 0x000000133f907210 */ /* 0x000fc60007ffe0ff */
[----:B------:R-:W-:Y:S01]  /*37df0*/  IMAD R105, R18, R65, RZ ;  /* 0x0000004112697224 */ /* 0x000fe200078e02ff */
[----:B------:R-:W-:Y:S01]  /*37e00*/  IADD3 R20, P4, PT, R29, R20, RZ ;  /* 0x000000141d147210 */ /* 0x000fe20007f9e0ff */
[----:B------:R-:W-:Y:S02]  /*37e10*/  IMAD.MOV.U32 R19, RZ, RZ, RZ ;  /* 0x000000ffff137224 */ /* 0x000fe400078e00ff */
[----:B------:R-:W-:-:S04]  /*37e20*/  IMAD.WIDE.U32 R26, R103, R141, R26 ;  /* 0x0000008d671a7225 */ /* 0x000fc800078e001a */
[----:B------:R-:W-:Y:S02]  /*37e30*/  IMAD.X R29, RZ, RZ, RZ, P0 ;  /* 0x000000ffff1d7224 */ /* 0x000fe400000e06ff */
[----:B------:R-:W-:Y:S01]  /*37e40*/  IMAD.HI.U32 R146, R105, R42, R18 ;  /* 0x0000002a69927227 */ /* 0x000fe200078e0012 */
[----:B------:R-:W-:-:S03]  /*37e50*/  IADD3 R18, P2, PT, R23, R26, RZ ;  /* 0x0000001a17127210 */ /* 0x000fc60007f5e0ff */
[----:B------:R-:W-:-:S04]  /*37e60*/  IMAD.WIDE.U32 R24, R100, R136, R24 ;  /* 0x0000008864187225 */ /* 0x000fc800078e0018 */
[----:B------:R-:W-:Y:S01]  /*37e70*/  IMAD.X R23, RZ, RZ, RZ, P3 ;  /* 0x000000ffff177224 */ /* 0x000fe200018e06ff */
[----:B------:R-:W-:Y:S01]  /*37e80*/  IADD3 R25, PT, PT, R81, R25, RZ ;  /* 0x0000001951197210 */ /* 0x000fe20007ffe0ff */
[----:B------:R-:W-:Y:S01]  /*37e90*/  IMAD.WIDE.U32 R28, R135, R104, R28 ;  /* 0x00000068871c7225 */ /* 0x000fe200078e001c */
[----:B------:R-:W-:-:S03]  /*37ea0*/  IADD3 R24, P3, PT, R145, R24, RZ ;  /* 0x0000001891187210 */ /* 0x000fc60007f7e0ff */
[----:B------:R-:W-:Y:S02]  /*37eb0*/  IMAD.IADD R27, R118, 0x1, R27 ;  /* 0x00000001761b7824 */ /* 0x000fe400078e021b */
[----:B------:R-:W-:-:S03]  /*37ec0*/  IMAD.WIDE.U32 R22, R101, R138, R22 ;  /* 0x0000008a65167225 */ /* 0x000fc600078e0016 */
[----:B------:R-:W-:Y:S01]  /*37ed0*/  IADD3 R28, P1, PT, R27, R28, RZ ;  /* 0x0000001c1b1c7210 */ /* 0x000fe20007f3e0ff */
[----:B------:R-:W-:Y:S01]  /*37ee0*/  IMAD.MOV.U32 R19, RZ, RZ, RZ ;  /* 0x000000ffff137224 */ /* 0x000fe200078e00ff */
[----:B------:R-:W-:Y:S01]  /*37ef0*/  IADD3 R22, P0, PT, R25, R22, RZ ;  /* 0x0000001619167210 */ /* 0x000fe20007f1e0ff */
[----:B------:R-:W-:Y:S01]  /*37f00*/  IMAD.IADD R143, R60, 0x1, R21 ;  /* 0x000000013c8f7824 */ /* 0x000fe200078e0215 */
[----:B------:R-:W-:Y:S01]  /*37f10*/  IADD3.X R25, PT, PT, RZ, RZ, RZ, P3, !PT ;  /* 0x000000ffff197210 */ /* 0x000fe20001ffe4ff */
[----:B------:R-:W-:Y:S01]  /*37f20*/  IMAD.X R21, RZ, RZ, RZ, P4 ;  /* 0x000000ffff157224 */ /* 0x000fe200020e06ff */
[----:B------:R-:W-:Y:S01]  /*37f30*/  IADD3 R26, PT, PT, R29, R19, RZ ;  /* 0x000000131d1a7210 */ /* 0x000fe20007ffe0ff */
[----:B------:R-:W-:Y:S02]  /*37f40*/  IMAD.X R19, RZ, RZ, RZ, P2 ;  /* 0x000000ffff137224 */ /* 0x000fe400010e06ff */
[----:B------:R-:W-:-:S04]  /*37f50*/  IMAD.WIDE.U32 R20, R122, R45, R20 ;  /* 0x0000002d7a147225 */ /* 0x000fc800078e0014 */
        /* <DEDUP_REMOVED lines=8> */
[----:B------:R-:W-:Y:S01]  /*37fe0*/  IMAD.IADD R23, R117, 0x1, R23 ;  /* 0x0000000175177824 */ /* 0x000fe200078e0217 */
[----:B------:R-:W-:Y:S01]  /*37ff0*/  IADD3 R28, P2, PT, R19, R28, RZ ;  /* 0x0000001c131c7210 */ /* 0x000fe20007f5e0ff */
[----:B------:R-:W-:Y:S02]  /*38000*/  IMAD.IADD R104, R58, 0x1, R25 ;  /* 0x000000013a687824 */ /* 0x000fe400078e0219 */
[----:B------:R-:W-:Y:S01]  /*38010*/  IMAD.IADD R25, R83, 0x1, R29 ;  /* 0x0000000153197824 */ /* 0x000fe200078e021d */
[----:B------:R-:W-:Y:S01]  /*38020*/  IADD3 R18, P3, PT, R23, R18, RZ ;  /* 0x0000001217127210 */ /* 0x000fe20007f7e0ff */
[----:B------:R-:W-:Y:S01]  /*38030*/  IMAD.X R23, RZ, RZ, RZ, P0 ;  /* 0x000000ffff177224 */ /* 0x000fe200000e06ff */
[----:B------:R-:W-:Y:S01]  /*38040*/  IADD3.X R29, PT, PT, RZ, RZ, RZ, P2, !PT ;  /* 0x000000ffff1d7210 */ /* 0x000fe200017fe4ff */
[----:B------:R-:W-:Y:S01]  /*38050*/  IMAD.WIDE.U32 R144, R106, R44, R144 ;  /* 0x0000002c6a907225 */ /* 0x000fe200078e0090 */
[----:B------:R-:W-:Y:S02]  /*38060*/  IADD3 R24, P1, PT, R25, R26, RZ ;  /* 0x0000001a19187210 */ /* 0x000fe40007f3e0ff */
[----:B------:R-:W-:Y:S01]  /*38070*/  IADD3.X R19, PT, PT, RZ, RZ, RZ, P3, !PT ;  /* 0x000000ffff137210 */ /* 0x000fe20001ffe4ff */
[----:B------:R-:W-:-:S02]  /*38080*/  IMAD.IADD R25, R64, 0x1, R146 ;  /* 0x0000000140197824 */ /* 0x000fc400078e0292 */
[----:B------:R-:W-:-:S03]  /*38090*/  IMAD.WIDE.U32 R22, R100, R137, R22 ;  /* 0x0000008964167225 */ /* 0x000fc600078e0016 */
[----:B------:R-:W-:Y:S01]  /*380a0*/  IADD3 R26, P0, PT, R25, R144, RZ ;  /* 0x00000090191a7210 */ /* 0x000fe20007f1e0ff */
[----:B------:R-:W-:Y:S01]  /*380b0*/  IMAD.IADD R27, R61, 0x1, R21 ;  /* 0x000000013d1b7824 */ /* 0x000fe200078e0215 */
[----:B------:R-:W-:Y:S01]  /*380c0*/  IADD3 R25, PT, PT, R80, R23, RZ ;  /* 0x0000001750197210 */ /* 0x000fe20007ffe0ff */
[----:B------:R-:W-:-:S04]  /*380d0*/  IMAD.WIDE.U32 R18, R101, R139, R18 ;  /* 0x0000008b65127225 */ /* 0x000fc800078e0012 */
[----:B------:R-:W-:Y:S01]  /*380e0*/  IMAD.X R21, RZ, RZ, RZ, P4 ;  /* 0x000000ffff157224 */ /* 0x000fe200020e06ff */
[----:B------:R-:W-:Y:S01]  /*380f0*/  IADD3 R18, P3, PT, R25, R18, RZ ;  /* 0x0000001219127210 */ /* 0x000fe20007f7e0ff */
[----:B------:R-:W-:Y:S02]  /*38100*/  IMAD.MOV.U32 R23, RZ, RZ, RZ ;  /* 0x000000ffff177224 */ /* 0x000fe400078e00ff */
[----:B------:R-:W-:-:S04]  /*38110*/  IMAD.WIDE.U32 R20, R120, R47, R20 ;  /* 0x0000002f78147225 */ /* 0x000fc800078e0014 */
[----:B------:R-:W-:Y:S01]  /*38120*/  IMAD.IADD R143, R84, 0x1, R19 ;  /* 0x00000001548f7824 */ /* 0x000fe200078e0213 */
[----:B------:R-:W-:Y:S01]  /*38130*/  IADD3 R20, P5, PT, R27, R20, RZ ;  /* 0x000000141b147210 */ /* 0x000fe20007fbe0ff */
[----:B------:R-:W-:Y:S02]  /*38140*/  IMAD.X R25, RZ, RZ, RZ, P1 ;  /* 0x000000ffff197224 */ /* 0x000fe400008e06ff */
[----:B------:R-:W-:-:S04]  /*38150*/  IMAD.WIDE.U32 R28, R102, R141, R28 ;  /* 0x0000008d661c7225 */ /* 0x000fc800078e001c */
[----:B------:R-:W-:Y:S01]  /*38160*/  IMAD.WIDE.U32 R22, R107, R136, R22 ;  /* 0x000000886b167225 */ /* 0x000fe200078e0016 */
[----:B------:R-:W-:-:S03]  /*38170*/  IADD3 R28, P2, PT, R143, R28, RZ ;  /* 0x0000001c8f1c7210 */ /* 0x000fc60007f5e0ff */
[----:B------:R-:W-:Y:S01]  /*38180*/  IMAD.WIDE.U32 R24, R135, R103, R24 ;  /* 0x0000006787187225 */ /* 0x000fe200078e0018 */
[----:B------:R-:W-:Y:S02]  /*38190*/  IADD3 R22, P4, PT, R104, R22, RZ ;  /* 0x0000001668167210 */ /* 0x000fe40007f9e0ff */
[----:B------:R-:W-:Y:S01]  /*381a0*/  IADD3 R27, PT, PT, R81, R23, RZ ;  /* 0x00000017511b7210 */ /* 0x000fe20007ffe0ff */
[----:B------:R-:W-:Y:S01]  /*381b0*/  IMAD.IADD R29, R118, 0x1, R29 ;  /* 0x00000001761d7824 */ /* 0x000fe200078e021d */
[----:B------:R-:W-:Y:S01]  /*381c0*/  IADD3 R81, PT, PT, R25, R81, RZ ;  /* 0x0000005119517210 */ /* 0x000fe20007ffe0ff */
[----:B------:R-:W-:Y:S02]  /*381d0*/  IMAD.X R19, RZ, RZ, RZ, P3 ;  /* 0x000000ffff137224 */ /* 0x000fe400018e06ff */
[----:B------:R-:W-:Y:S01]  /*381e0*/  IMAD.IADD R136, R59, 0x1, R21 ;  /* 0x000000013b887824 */ /* 0x000fe200078e0215 */
[----:B------:R-:W-:Y:S01]  /*381f0*/  IADD3 R24, P1, PT, R29, R24, RZ ;  /* 0x000000181d187210 */ /* 0x000fe20007f3e0ff */
[----:B------:R-:W-:-:S02]  /*38200*/  IMAD.X R21, RZ, RZ, RZ, P5 ;  /* 0x000000ffff157224 */ /* 0x000fc400028e06ff */
[----:B------:R-:W-:-:S04]  /*38210*/  IMAD.WIDE.U32 R18, R100, R138, R18 ;  /* 0x0000008a64127225 */ /* 0x000fc800078e0012 */
[----:B------:R-:W-:Y:S01]  /*38220*/  IMAD.X R29, RZ, RZ, RZ, P2 ;  /* 0x000000ffff1d7224 */ /* 0x000fe200010e06ff */
[----:B------:R-:W-:Y:S01]  /*38230*/  IADD3 R18, P3, PT, R27, R18, RZ ;  /* 0x000000121b127210 */ /* 0x000fe20007f7e0ff */
[----:B------:R-:W-:Y:S01]  /*38240*/  IMAD.X R23, RZ, RZ, RZ, P4 ;  /* 0x000000ffff177224 */ /* 0x000fe200020e06ff */
[----:B------:R-:W-:Y:S01]  /*38250*/  IADD3 R19, PT, PT, R117, R19, RZ ;  /* 0x0000001375137210 */ /* 0x000fe20007ffe0ff */
[----:B------:R-:W-:Y:S02]  /*38260*/  IMAD.IADD R144, R62, 0x1, R145 ;  /* 0x000000013e907824 */ /* 0x000fe400078e0291 */
[----:B------:R-:W-:-:S04]  /*38270*/  IMAD.WIDE.U32 R20, R122, R46, R20 ;  /* 0x0000002e7a147225 */ /* 0x000fc800078e0014 */
[----:B------:R-:W-:Y:S01]  /*38280*/  IMAD.WIDE.U32 R28, R101, R140, R28 ;  /* 0x0000008c651c7225 */ /* 0x000fe200078e001c */
[----:B------:R-:W-:Y:S02]  /*38290*/  IADD3 R144, P2, PT, R144, R20, RZ ;  /* 0x0000001490907210 */ /* 0x000fe40007f5e0ff */
[----:B------:R-:W-:Y:S01]  /*382a0*/  IADD3 R104, PT, PT, R60, R21, RZ ;  /* 0x000000153c687210 */ /* 0x000fe20007ffe0ff */
[----:B------:R-:W-:-:S04]  /*382b0*/  IMAD.WIDE.U32 R22, R121, R49, R22 ;  /* 0x0000003179167225 */ /* 0x000fc800078e0016 */
[----:B------:R-:W-:Y:S01]  /*382c0*/  IMAD.X R27, RZ, RZ, RZ, P0 ;  /* 0x000000ffff1b7224 */ /* 0x000fe200000e06ff */
[----:B------:R-:W-:Y:S01]  /*382d0*/  IADD3 R20, P0, PT, R19, R28, RZ ;  /* 0x0000001c13147210 */ /* 0x000fe20007f1e0ff */
[----:B------:R-:W-:Y:S01]  /*382e0*/  IMAD.X R25, RZ, RZ, RZ, P1 ;  /* 0x000000ffff197224 */ /* 0x000fe200008e06ff */
[----:B------:R-:W-:Y:S01]  /*382f0*/  IADD3 R136, P1, PT, R136, R22, RZ ;  /* 0x0000001688887210 */ /* 0x000fe20007f3e0ff */
[----:B------:R-:W-:Y:S01]  /*38300*/  IMAD.WIDE.U32 R26, R105, R43, R26 ;  /* 0x0000002b691a7225 */ /* 0x000fe200078e001a */
[----:B------:R-:W-:Y:S02]  /*38310*/  IADD3.X R21, PT, PT, RZ, RZ, RZ, P0, !PT ;  /* 0x000000ffff157210 */ /* 0x000fe400007fe4ff */
[----:B------:R-:W-:Y:S01]  /*38320*/  IADD3 R23, PT, PT, R41, R23, RZ ;  /* 0x0000001729177210 */ /* 0x000fe20007ffe0ff */
[----:B------:R-:W-:Y:S02]  /*38330*/  IMAD.IADD R29, R119, 0x1, R29 ;  /* 0x00000001771d7824 */ /* 0x000fe400078e021d */
[----:B------:R-:W-:-:S04]  /*38340*/  IMAD.WIDE.U32 R24, R102, R142, R24 ;  /* 0x0000008e66187225 */ /* 0x000fc800078e0018 */
[----:B------:R-:W-:Y:S01]  /*38350*/  IMAD.X R19, RZ, RZ, RZ, P3 ;  /* 0x000000ffff137224 */ /* 0x000fe200018e06ff */
[----:B------:R-:W-:Y:S01]  /*38360*/  IADD3 R24, P3, PT, R29, R24, RZ ;  /* 0x000000181d187210 */ /* 0x000fe20007f7e0ff */
[----:B------:R-:W-:Y:S01]  /*38370*/  IMAD.IADD R121, R63, 0x1, R27 ;  /* 0x000000013f797824 */ /* 0x000fe200078e021b */
[----:B------:R-:W-:Y:S01]  /*38380*/  MOV R27, RZ ;  /* 0x000000ff001b7202 */ /* 0x000fe20000000f00 */
[----:B------:R-:W-:Y:S02]  /*38390*/  IMAD.IADD R22, R83, 0x1, R25 ;  /* 0x0000000153167824 */ /* 0x000fe400078e0219 */
[----:B------:R-:W-:-:S04]  /*383a0*/  IMAD.WIDE.U32 R18, R107, R137, R18 ;  /* 0x000000896b127225 */ /* 0x000fc800078e0012 */
[----:B------:R-:W-:Y:S02]  /*383b0*/  IMAD.X R137, RZ, RZ, RZ, P1 ;  /* 0x000000ffff897224 */ /* 0x000fe400008e06ff */
[----:B------:R-:W-:Y:S02]  /*383c0*/  IMAD R103, R26, R65, RZ ;  /* 0x000000411a677224 */ /* 0x000fe400078e02ff */
[----:B------:R-:W-:Y:S01]  /*383d0*/  IMAD.X R145, RZ, RZ, RZ, P2 ;  /* 0x000000ffff917224 */ /* 0x000fe200010e06ff */
[----:B------:R-:W-:Y:S01]  /*383e0*/  IADD3 R22, P2, PT, R22, R81, RZ ;  /* 0x0000005116167210 */ /* 0x000fe20007f5e0ff */
[----:B------:R-:W-:-:S04]  /*383f0*/  IMAD.WIDE.U32 R136, R120, R48, R136 ;  /* 0x0000003078887225 */ /* 0x000fc800078e0088 */
[----:B------:R-:W-:-:S04]  /*38400*/  IMAD.HI.U32 R26, R103, R42, R26 ;  /* 0x0000002a671a7227 */ /* 0x000fc800078e001a */
[----:B------:R-:W-:-:S04]  /*38410*/  IMAD.WIDE.U32 R20, R100, R139, R20 ;  /* 0x0000008b64147225 */ /* 0x000fc800078e0014 */
[----:B------:R-:W-:Y:S02]  /*38420*/  IMAD.X R25, RZ, RZ, RZ, P3 ;  /* 0x000000ffff197224 */ /* 0x000fe400018e06ff */
[----:B------:R-:W-:-:S04]  /*38430*/  IMAD.WIDE.U32 R144, R106, R45, R144 ;  /* 0x0000002d6a907225 */ /* 0x000fc800078e0090 */
[----:B------:R-:W-:Y:S01]  /*38440*/  IMAD.IADD R27, R80, 0x1, R19 ;  /* 0x00000001501b7824 */ /* 0x000fe200078e0213 */
[----:B------:R-:W-:Y:S01]  /*38450*/  IADD3 R19, P0, PT, R23, R18, RZ ;  /* 0x0000001217137210 */ /* 0x000fe20007f1e0ff */
[----:B------:R-:W-:Y:S01]  /*38460*/  IMAD.IADD R21, R84, 0x1, R21 ;  /* 0x0000000154157824 */ /* 0x000fe200078e0215 */
[----:B------:R-:W-:Y:S01]  /*38470*/  IADD3.X R23, PT, PT, RZ, RZ, RZ, P2, !PT ;  /* 0x000000ffff177210 */ /* 0x000fe200017fe4ff */
[----:B------:R-:W-:Y:S01]  /*38480*/  IMAD.WIDE.U32 R24, R101, R141, R24 ;  /* 0x0000008d65187225 */ /* 0x000fe200078e0018 */
[----:B------:R-:W-:Y:S02]  /*38490*/  IADD3 R28, P2, PT, R104, R136, RZ ;  /* 0x00000088681c7210 */ /* 0x000fe40007f5e0ff */
[----:B------:R-:W-:Y:S01]  /*384a0*/  IADD3 R18, P1, PT, R121, R144, RZ ;  /* 0x0000009079127210 */ /* 0x000fe20007f3e0ff */
[----:B------:R-:W-:Y:S01]  /*384b0*/  IMAD.IADD R136, R58, 0x1, R137 ;  /* 0x000000013a887824 */ /* 0x000fe200078e0289 */
[----:B------:R-:W-:Y:S01]  /*384c0*/  IADD3 R20, P5, PT, R27, R20, RZ ;  /* 0x000000141b147210 */ /* 0x000fe20007fbe0ff */
[----:B------:R-:W-:Y:S01]  /*384d0*/  HFMA2 R27, -RZ, RZ, 0, 0 ;  /* 0x00000000ff1b7431 */ /* 0x000fe200000001ff */
[----:B------:R-:W-:Y:S01]  /*384e0*/  IADD3 R80, P3, PT, R21, R24, RZ ;  /* 0x0000001815507210 */ /* 0x000fe20007f7e0ff */
[----:B------:R-:W-:Y:S01]  /*384f0*/  IMAD.WIDE.U32 R22, R135, R102, R22 ;  /* 0x0000006687167225 */ /* 0x000fe200078e0016 */
[----:B------:R-:W-:-:S02]  /*38500*/  IADD3 R24, P4, PT, R136, R19, RZ ;  /* 0x0000001388187210 */ /* 0x000fc40007f9e0ff */
[----:B------:R-:W-:Y:S01]  /*38510*/  IADD3.X R29, PT, PT, RZ, RZ, RZ, P2, !PT ;  /* 0x000000ffff1d7210 */ /* 0x000fe200017fe4ff */
[----:B------:R-:W-:Y:S01]  /*38520*/  IMAD.X R19, RZ, RZ, RZ, P1 ;  /* 0x000000ffff137224 */ /* 0x000fe200008e06ff */
[----:B------:R-:W-:Y:S01]  /*38530*/  IADD3 R145, PT, PT, R61, R145, RZ ;  /* 0x000000913d917210 */ /* 0x000fe20007ffe0ff */
[----:B------:R-:W-:Y:S02]  /*38540*/  IMAD.X R21, RZ, RZ, RZ, P5 ;  /* 0x000000ffff157224 */ /* 0x000fe400028e06ff */
[----:B------:R-:W-:Y:S01]  /*38550*/  IMAD.IADD R25, R118, 0x1, R25 ;  /* 0x0000000176197824 */ /* 0x000fe200078e0219 */
[----:B------:R-:W-:Y:S01]  /*38560*/  IADD3 R27, PT, PT, R23, R27, RZ ;  /* 0x0000001b171b7210 */ /* 0x000fe20007ffe0ff */
[----:B------:R-:W-:-:S03]  /*38570*/  IMAD.WIDE.U32 R18, R105, R44, R18 ;  /* 0x0000002c69127225 */ /* 0x000fc600078e0012 */
[----:B------:R-:W-:Y:S01]  /*38580*/  IADD3 R22, P5, PT, R25, R22, RZ ;  /* 0x0000001619167210 */ /* 0x000fe20007fbe0ff */
[----:B------:R-:W-:-:S04]  /*38590*/  IMAD.WIDE.U32 R20, R107, R138, R20 ;  /* 0x0000008a6b147225 */ /* 0x000fc800078e0014 */
[----:B------:R-:W-:Y:S01]  /*385a0*/  IMAD.X R81, RZ, RZ, RZ, P0 ;  /* 0x000000ffff517224 */ /* 0x000fe200000e06ff */
[----:B------:R-:W-:Y:S01]  /*385b0*/  IADD3 R117, PT, PT, R117, R21, RZ ;  /* 0x0000001575757210 */ /* 0x000fe20007ffe0ff */
[----:B------:R-:W-:Y:S02]  /*385c0*/  IMAD.IADD R23, R64, 0x1, R26 ;  /* 0x0000000140177824 */ /* 0x000fe400078e021a */
[----:B------:R-:W-:Y:S01]  /*385d0*/  IMAD.IADD R121, R62, 0x1, R19 ;  /* 0x000000013e797824 */ /* 0x000fe200078e0213 */
[----:B------:R-:W-:Y:S01]  /*385e0*/  IADD3 R19, P1, PT, R81, R20, RZ ;  /* 0x0000001451137210 */ /* 0x000fe20007f3e0ff */
[----:B------:R-:W-:Y:S01]  /*385f0*/  IMAD.X R81, RZ, RZ, RZ, P3 ;  /* 0x000000ffff517224 */ /* 0x000fe200018e06ff */
[----:B------:R-:W-:Y:S01]  /*38600*/  IADD3 R18, P2, PT, R23, R18, RZ ;  /* 0x0000001217127210 */ /* 0x000fe20007f5e0ff */
[----:B------:R-:W-:Y:S02]  /*38610*/  IMAD.X R25, RZ, RZ, RZ, P4 ;  /* 0x000000ffff197224 */ /* 0x000fe400020e06ff */
        /* <DEDUP_REMOVED lines=9> */
[----:B------:R-:W-:Y:S01]  /*386b0*/  IMAD.IADD R21, R119, 0x1, R81 ;  /* 0x0000000177157824 */ /* 0x000fe200078e0251 */
[----:B------:R-:W-:Y:S01]  /*386c0*/  IADD3 R26, PT, PT, R83, R23, RZ ;  /* 0x00000017531a7210 */ /* 0x000fe20007ffe0ff */
        /* <DEDUP_REMOVED lines=9> */
[----:B------:R-:W-:-:S03]  /*38760*/  IADD3.X R23, PT, PT, RZ, RZ, RZ, P4, !PT ;  /* 0x000000ffff177210 */ /* 0x000fc600027fe4ff */
[----:B------:R-:W-:Y:S01]  /*38770*/  IMAD.WIDE.U32 R18, R103, R43, R18 ;  /* 0x0000002b67127225 */ /* 0x000fe200078e0012 */
[----:B------:R-:W-:-:S03]  /*38780*/  IADD3 R20, P2, PT, R121, R20, RZ ;  /* 0x0000001479147210 */ /* 0x000fc60007f5e0ff */
[----:B------:R-:W-:Y:S01]  /*38790*/  IMAD.WIDE.U32 R80, R107, R139, R80 ;  /* 0x0000008b6b507225 */ /* 0x000fe200078e0050 */
[----:B------:R-:W-:-:S03]  /*387a0*/  IADD3 R117, PT, PT, R63, R19, RZ ;  /* 0x000000133f757210 */ /* 0x000fc60007ffe0ff */
[----:B------:R-:W-:Y:S02]  /*387b0*/  IMAD R28, R18, R65, RZ ;  /* 0x00000041121c7224 */ /* 0x000fe400078e02ff */
[----:B------:R-:W-:Y:S02]  /*387c0*/  IMAD.MOV.U32 R19, RZ, RZ, RZ ;  /* 0x000000ffff137224 */ /* 0x000fe400078e00ff */
[----:B------:R-:W-:-:S04]  /*387d0*/  IMAD.WIDE.U32 R24, R122, R48, R24 ;  /* 0x000000307a187225 */ /* 0x000fc800078e0018 */
[----:B------:R-:W-:Y:S01]  /*387e0*/  IMAD.IADD R21, R60, 0x1, R21 ;  /* 0x000000013c157824 */ /* 0x000fe200078e0215 */
[----:B------:R-:W-:Y:S01]  /*387f0*/  IADD3 R25, PT, PT, R58, R25, RZ ;  /* 0x000000193a197210 */ /* 0x000fe20007ffe0ff */
[----:B------:R-:W-:Y:S02]  /*38800*/  IMAD.IADD R121, R84, 0x1, R81 ;  /* 0x0000000154797824 */ /* 0x000fe400078e0251 */
[----:B------:R-:W-:Y:S02]  /*38810*/  IMAD.X R27, RZ, RZ, RZ, P5 ;  /* 0x000000ffff1b7224 */ /* 0x000fe400028e06ff */
[----:B------:R-:W-:-:S04]  /*38820*/  IMAD.WIDE.U32 R22, R100, R141, R22 ;  /* 0x0000008d64167225 */ /* 0x000fc800078e0016 */
[----:B------:R-:W-:Y:S01]  /*38830*/  IMAD.HI.U32 R29, R28, R42, R18 ;  /* 0x0000002a1c1d7227 */ /* 0x000fe200078e0012 */
[----:B------:R-:W-:Y:S02]  /*38840*/  IADD3 R18, P3, PT, R21, R24, RZ ;  /* 0x0000001815127210 */ /* 0x000fe40007f7e0ff */
[----:B------:R-:W-:Y:S01]  /*38850*/  IADD3 R24, P4, PT, R121, R22, RZ ;  /* 0x0000001679187210 */ /* 0x000fe20007f9e0ff */
[----:B------:R-:W-:Y:S01]  /*38860*/  IMAD.X R19, RZ, RZ, RZ, P1 ;  /* 0x000000ffff137224 */ /* 0x000fe200008e06ff */
[----:B------:R-:W-:Y:S01]  /*38870*/  IADD3 R23, PT, PT, R118, R23, RZ ;  /* 0x0000001776177210 */ /* 0x000fe20007ffe0ff */
[----:B------:R-:W-:Y:S01]  /*38880*/  IMAD.WIDE.U32 R26, R135, R101, R26 ;  /* 0x00000065871a7225 */ /* 0x000fe200078e001a */
[----:B------:R-:W-:Y:S02]  /*38890*/  IADD3 R22, P6, PT, R25, R102, RZ ;  /* 0x0000006619167210 */ /* 0x000fe40007fde0ff */
[----:B------:R-:W-:Y:S01]  /*388a0*/  IADD3 R80, P1, PT, R19, R80, RZ ;  /* 0x0000005013507210 */ /* 0x000fe20007f3e0ff */
[----:B------:R-:W-:Y:S01]  /*388b0*/  IMAD.X R21, RZ, RZ, RZ, P2 ;  /* 0x000000ffff157224 */ /* 0x000fe200010e06ff */
[----:B------:R-:W-:Y:S01]  /*388c0*/  IADD3.X R19, PT, PT, RZ, RZ, RZ, P3, !PT ;  /* 0x000000ffff137210 */ /* 0x000fe20001ffe4ff */
[----:B------:R-:W-:Y:S01]  /*388d0*/  IMAD.X R81, RZ, RZ, RZ, P0 ;  /* 0x000000ffff517224 */ /* 0x000fe200000e06ff */
[----:B------:R-:W-:Y:S01]  /*388e0*/  IADD3 R26, P0, PT, R23, R26, RZ ;  /* 0x0000001a171a7210 */ /* 0x000fe20007f1e0ff */
[----:B------:R-:W-:Y:S01]  /*388f0*/  IMAD.WIDE.U32 R20, R105, R45, R20 ;  /* 0x0000002d69147225 */ /* 0x000fe200078e0014 */
[----:B------:R-:W-:-:S02]  /*38900*/  IADD3.X R23, PT, PT, RZ, RZ, RZ, P6, !PT ;  /* 0x000000ffff177210 */ /* 0x000fc400037fe4ff */
[----:B------:R-:W-:Y:S01]  /*38910*/  IADD3 R81, P2, PT, R81, R80, RZ ;  /* 0x0000005051517210 */ /* 0x000fe20007f5e0ff */
[----:B------:R-:W-:Y:S01]  /*38920*/  IMAD.IADD R21, R61, 0x1, R21 ;  /* 0x000000013d157824 */ /* 0x000fe200078e0215 */
[----:B------:R-:W-:Y:S01]  /*38930*/  IADD3 R20, P5, PT, R117, R20, RZ ;  /* 0x0000001475147210 */ /* 0x000fe20007fbe0ff */
[----:B------:R-:W-:Y:S01]  /*38940*/  IMAD.WIDE.U32 R18, R106, R47, R18 ;  /* 0x0000002f6a127225 */ /* 0x000fe200078e0012 */
[----:B------:R-:W-:-:S03]  /*38950*/  IADD3.X R84, PT, PT, RZ, RZ, RZ, P2, !PT ;  /* 0x000000ffff547210 */ /* 0x000fc600017fe4ff */
[----:B------:R-:W-:Y:S01]  /*38960*/  IMAD.X R25, RZ, RZ, RZ, P4 ;  /* 0x000000ffff197224 */ /* 0x000fe200020e06ff */
[----:B------:R-:W-:Y:S01]  /*38970*/  IADD3 R18, P3, PT, R21, R18, RZ ;  /* 0x0000001215127210 */ /* 0x000fe20007f7e0ff */
[----:B------:R-:W-:Y:S01]  /*38980*/  IMAD.WIDE.U32 R22, R122, R49, R22 ;  /* 0x000000317a167225 */ /* 0x000fe200078e0016 */
[----:B------:R-:W-:-:S03]  /*38990*/  IADD3.X R21, PT, PT, RZ, RZ, RZ, P1, !PT ;  /* 0x000000ffff157210 */ /* 0x000fc60000ffe4ff */
[----:B------:R-:W-:Y:S02]  /*389a0*/  IMAD.MOV.U32 R101, RZ, RZ, RZ ;  /* 0x000000ffff657224 */ /* 0x000fe400078e00ff */
[----:B------:R-:W-:-:S04]  /*389b0*/  IMAD.WIDE.U32 R24, R107, R140, R24 ;  /* 0x0000008c6b187225 */ /* 0x000fc800078e0018 */
[----:B------:R-:W-:Y:S02]  /*389c0*/  IMAD.IADD R80, R41, 0x1, R23 ;  /* 0x0000000129507824 */ /* 0x000fe400078e0217 */
[----:B------:R-:W-:Y:S02]  /*389d0*/  IMAD.IADD R101, R27, 0x1, R101 ;  /* 0x000000011b657824 */ /* 0x000fe400078e0265 */
[----:B------:R-:W-:Y:S01]  /*389e0*/  IMAD.X R27, RZ, RZ, RZ, P0 ;  /* 0x000000ffff1b7224 */ /* 0x000fe200000e06ff */
[----:B------:R-:W-:Y:S01]  /*389f0*/  IADD3 R80, P6, PT, R80, R81, RZ ;  /* 0x0000005150507210 */ /* 0x000fe20007fde0ff */
[----:B------:R-:W-:Y:S02]  /*38a00*/  IMAD.IADD R19, R59, 0x1, R19 ;  /* 0x000000013b137824 */ /* 0x000fe400078e0213 */
[----:B------:R-:W-:Y:S01]  /*38a10*/  IMAD.IADD R119, R119, 0x1, R25 ;  /* 0x0000000177777824 */ /* 0x000fe200078e0219 */
[----:B------:R-:W-:Y:S01]  /*38a20*/  IADD3 R25, P0, PT, R21, R24, RZ ;  /* 0x0000001815197210 */ /* 0x000fe20007f1e0ff */
[----:B------:R-:W-:Y:S01]  /*38a30*/  IMAD.X R21, RZ, RZ, RZ, P5 ;  /* 0x000000ffff157224 */ /* 0x000fe200028e06ff */
[----:B------:R-:W-:Y:S01]  /*38a40*/  IADD3 R22, P4, PT, R19, R22, RZ ;  /* 0x0000001613167210 */ /* 0x000fe20007f9e0ff */
[----:B------:R-:W-:Y:S01]  /*38a50*/  IMAD.WIDE.U32 R26, R100, R142, R26 ;  /* 0x0000008e641a7225 */ /* 0x000fe200078e001a */
[----:B------:R-:W-:-:S02]  /*38a60*/  IADD3 R84, P2, PT, R84, R25, RZ ;  /* 0x0000001954547210 */ /* 0x000fc40007f5e0ff */
[----:B------:R-:W-:Y:S01]  /*38a70*/  IADD3.X R19, PT, PT, RZ, RZ, RZ, P3, !PT ;  /* 0x000000ffff137210 */ /* 0x000fe20001ffe4ff */
        /* <DEDUP_REMOVED lines=8> */
[----:B------:R-:W-:Y:S01]  /*38b00*/  IADD3 R29, P4, PT, R25, R84, RZ ;  /* 0x00000054191d7210 */ /* 0x000fe20007f9e0ff */
[----:B------:R-:W-:Y:S01]  /*38b10*/  IMAD.X R25, RZ, RZ, RZ, P1 ;  /* 0x000000ffff197224 */ /* 0x000fe200008e06ff */
[----:B------:R-:W-:Y:S01]  /*38b20*/  IADD3 R18, P1, PT, R21, R18, RZ ;  /* 0x0000001215127210 */ /* 0x000fe20007f3e0ff */
[----:B------:R-:W-:Y:S01]  /*38b30*/  IMAD.IADD R26, R83, 0x1, R27 ;  /* 0x00000001531a7824 */ /* 0x000fe200078e021b */
[----:B------:R-:W-:Y:S01]  /*38b40*/  IADD3 R19, PT, PT, R60, R19, RZ ;  /* 0x000000133c137210 */ /* 0x000fe20007ffe0ff */
[----:B------:R-:W-:-:S03]  /*38b50*/  IMAD.WIDE.U32 R24, R107, R141, R24 ;  /* 0x0000008d6b187225 */ /* 0x000fc600078e0018 */
[----:B------:R-:W-:Y:S01]  /*38b60*/  IADD3 R26, P5, PT, R26, R101, RZ ;  /* 0x000000651a1a7210 */ /* 0x000fe20007fbe0ff */
[----:B------:R-:W-:Y:S02]  /*38b70*/  IMAD.X R21, RZ, RZ, RZ, P0 ;  /* 0x000000ffff157224 */ /* 0x000fe400000e06ff */
[----:B------:R-:W-:-:S03]  /*38b80*/  IMAD.WIDE.U32 R22, R106, R48, R22 ;  /* 0x000000306a167225 */ /* 0x000fc600078e0016 */
[----:B------:R-:W-:Y:S01]  /*38b90*/  IADD3 R24, P0, PT, R21, R24, RZ ;  /* 0x0000001815187210 */ /* 0x000fe20007f1e0ff */
[----:B------:R-:W-:Y:S01]  /*38ba0*/  IMAD.X R21, RZ, RZ, RZ, P3 ;  /* 0x000000ffff157224 */ /* 0x000fe200018e06ff */
[----:B------:R-:W-:Y:S01]  /*38bb0*/  IADD3 R23, PT, PT, R58, R23, RZ ;  /* 0x000000173a177210 */ /* 0x000fe20007ffe0ff */
[----:B------:R-:W-:Y:S01]  /*38bc0*/  IMAD.X R27, RZ, RZ, RZ, P5 ;  /* 0x000000ffff1b7224 */ /* 0x000fe200028e06ff */
[----:B------:R-:W-:Y:S01]  /*38bd0*/  IADD3 R22, P5, PT, R19, R22, RZ ;  /* 0x0000001613167210 */ /* 0x000fe20007fbe0ff */
[----:B------:R-:W-:Y:S01]  /*38be0*/  IMAD.IADD R81, R118, 0x1, R25 ;  /* 0x0000000176517824 */ /* 0x000fe200078e0219 */
[----:B------:R-:W-:Y:S01]  /*38bf0*/  IADD3.X R25, PT, PT, RZ, RZ, RZ, P2, !PT ;  /* 0x000000ffff197210 */ /* 0x000fe200017fe4ff */
[----:B------:R-:W-:Y:S02]  /*38c00*/  IMAD.X R19, RZ, RZ, RZ, P1 ;  /* 0x000000ffff137224 */ /* 0x000fe400008e06ff */
[----:B------:R-:W-:Y:S01]  /*38c10*/  IMAD.WIDE.U32 R20, R28, R43, R20 ;  /* 0x0000002b1c147225 */ /* 0x000fe200078e0014 */
[----:B------:R-:W-:-:S02]  /*38c20*/  IADD3 R25, P1, PT, R25, R24, RZ ;  /* 0x0000001819197210 */ /* 0x000fc40007f3e0ff */
[----:B------:R-:W-:Y:S01]  /*38c30*/  IADD3 R24, P3, PT, R23, R80, RZ ;  /* 0x0000005017187210 */ /* 0x000fe20007f7e0ff */
[----:B------:R-:W-:Y:S01]  /*38c40*/  IMAD.X R84, RZ, RZ, RZ, P4 ;  /* 0x000000ffff547224 */ /* 0x000fe200020e06ff */
[----:B------:R-:W-:Y:S01]  /*38c50*/  IADD3 R21, PT, PT, R63, R21, RZ ;  /* 0x000000153f157210 */ /* 0x000fe20007ffe0ff */
[----:B------:R-:W-:-:S03]  /*38c60*/  IMAD.WIDE.U32 R26, R135, R100, R26 ;  /* 0x00000064871a7225 */ /* 0x000fc600078e001a */
[----:B------:R-:W-:Y:S01]  /*38c70*/  IADD3 R84, P4, PT, R84, R25, RZ ;  /* 0x0000001954547210 */ /* 0x000fe20007f9e0ff */
[----:B------:R-:W-:Y:S01]  /*38c80*/  IMAD.WIDE.U32 R18, R103, R45, R18 ;  /* 0x0000002d67127225 */ /* 0x000fe200078e0012 */
[----:B------:R-:W-:Y:S02]  /*38c90*/  IADD3 R80, P2, PT, R81, R26, RZ ;  /* 0x0000001a51507210 */ /* 0x000fe40007f5e0ff */
[----:B------:R-:W-:Y:S01]  /*38ca0*/  IADD3.X R25, PT, PT, RZ, RZ, RZ, P3, !PT ;  /* 0x000000ffff197210 */ /* 0x000fe20001ffe4ff */
[----:B------:R-:W-:Y:S01]  /*38cb0*/  IMAD.X R23, RZ, RZ, RZ, P5 ;  /* 0x000000ffff177224 */ /* 0x000fe200028e06ff */
[----:B------:R-:W-:Y:S01]  /*38cc0*/  IADD3 R18, P5, PT, R21, R18, RZ ;  /* 0x0000001215127210 */ /* 0x000fe20007fbe0ff */
[----:B------:R-:W-:Y:S02]  /*38cd0*/  IMAD.IADD R19, R61, 0x1, R19 ;  /* 0x000000013d137824 */ /* 0x000fe400078e0213 */
[----:B------:R-:W-:Y:S02]  /*38ce0*/  IMAD R26, R20, R65, RZ ;  /* 0x00000041141a7224 */ /* 0x000fe400078e02ff */
[----:B------:R-:W-:-:S02]  /*38cf0*/  IMAD.MOV.U32 R21, RZ, RZ, RZ ;  /* 0x000000ffff157224 */ /* 0x000fc400078e00ff */
[----:B------:R-:W-:-:S04]  /*38d00*/  IMAD.WIDE.U32 R22, R105, R47, R22 ;  /* 0x0000002f69167225 */ /* 0x000fc800078e0016 */
[----:B------:R-:W-:Y:S01]  /*38d10*/  IMAD.HI.U32 R101, R26, R42, R20 ;  /* 0x0000002a1a657227 */ /* 0x000fe200078e0014 */
[----:B------:R-:W-:Y:S02]  /*38d20*/  IADD3 R20, P3, PT, R19, R22, RZ ;  /* 0x0000001613147210 */ /* 0x000fe40007f7e0ff */
[----:B------:R-:W-:Y:S01]  /*38d30*/  IADD3 R23, PT, PT, R59, R23, RZ ;  /* 0x000000173b177210 */ /* 0x000fe20007ffe0ff */
[----:B------:R-:W-:Y:S01]  /*38d40*/  IMAD.WIDE.U32 R24, R106, R49, R24 ;  /* 0x000000316a187225 */ /* 0x000fe200078e0018 */
[----:B------:R-:W-:-:S03]  /*38d50*/  IADD3.X R21, PT, PT, RZ, RZ, RZ, P3, !PT ;  /* 0x000000ffff157210 */ /* 0x000fc60001ffe4ff */
[----:B------:R-:W-:Y:S01]  /*38d60*/  IMAD.X R81, RZ, RZ, RZ, P2 ;  /* 0x000000ffff517224 */ /* 0x000fe200010e06ff */
        /* <DEDUP_REMOVED lines=12> */
[----:B------:R-:W-:Y:S01]  /*38e30*/  IMAD.X R19, RZ, RZ, RZ, P2 ;  /* 0x000000ffff137224 */ /* 0x000fe200010e06ff */
[----:B------:R-:W-:Y:S01]  /*38e40*/  IADD3 R29, P2, PT, R24, R29, RZ ;  /* 0x0000001d181d7210 */ /* 0x000fe20007f5e0ff */
[----:B------:R-:W-:Y:S01]  /*38e50*/  IMAD.WIDE.U32 R80, R107, R142, R80 ;  /* 0x0000008e6b507225 */ /* 0x000fe200078e0050 */
[----:B------:R-:W-:Y:S02]  /*38e60*/  IADD3 R22, P3, PT, R21, R22, RZ ;  /* 0x0000001615167210 */ /* 0x000fe40007f7e0ff */
[----:B------:R-:W-:Y:S01]  /*38e70*/  IADD3 R24, PT, PT, R58, R23, RZ ;  /* 0x000000173a187210 */ /* 0x000fe20007ffe0ff */
[----:B------:R-:W-:Y:S02]  /*38e80*/  IMAD.X R21, RZ, RZ, RZ, P5 ;  /* 0x000000ffff157224 */ /* 0x000fe400028e06ff */
[----:B------:R-:W-:Y:S01]  /*38e90*/  IMAD.X R23, RZ, RZ, RZ, P3 ;  /* 0x000000ffff177224 */ /* 0x000fe200018e06ff */
[----:B------:R-:W-:Y:S01]  /*38ea0*/  IADD3 R24, P3, PT, R24, R29, RZ ;  /* 0x0000001d18187210 */ /* 0x000fe20007f7e0ff */
[----:B------:R-:W-:-:S04]  /*38eb0*/  IMAD.WIDE.U32 R18, R26, R43, R18 ;  /* 0x0000002b1a127225 */ /* 0x000fc800078e0012 */
[----:B------:R-:W-:Y:S01]  /*38ec0*/  IMAD.WIDE.U32 R20, R28, R45, R20 ;  /* 0x0000002d1c147225 */ /* 0x000fe200078e0014 */
[----:B------:R-:W-:-:S03]  /*38ed0*/  IADD3 R29, PT, PT, R63, R19, RZ ;  /* 0x000000133f1d7210 */ /* 0x000fc60007ffe0ff */
        /* <DEDUP_REMOVED lines=17> */
[----:B------:R-:W-:Y:S01]  /*38ff0*/  MOV R119, R20 ;  /* 0x0000001400777202 */ /* 0x000fe20000000f00 */
[----:B------:R-:W-:Y:S01]  /*39000*/  IMAD.WIDE.U32 R22, R28, R46, R22 ;  /* 0x0000002e1c167225 */ /* 0x000fe200078e0016 */
[----:B------:R-:W-:-:S03]  /*39010*/  IADD3.X R84, PT, PT, RZ, RZ, RZ, P6, !PT ;  /* 0x000000ffff547210 */ /* 0x000fc600037fe4ff */
[----:B------:R-:W-:Y:S01]  /*39020*/  IMAD.X R29, RZ, RZ, RZ, P1 ;  /* 0x000000ffff1d7224 */ /* 0x000fe200008e06ff */
[----:B------:R-:W-:Y:S01]  /*39030*/  IADD3 R80, P1, PT, R105, R80, RZ ;  /* 0x0000005069507210 */ /* 0x000fe20007f3e0ff */
[----:B------:R-:W-:Y:S01]  /*39040*/  IMAD.IADD R105, R62, 0x1, R21 ;  /* 0x000000013e697824 */ /* 0x000fe200078e0215 */
[----:B------:R-:W-:Y:S01]  /*39050*/  IADD3 R23, PT, PT, R60, R23, RZ ;  /* 0x000000173c177210 */ /* 0x000fe20007ffe0ff */
[----:B------:R-:W-:Y:S01]  /*39060*/  IMAD.WIDE.U32 R24, R103, R48, R24 ;  /* 0x0000003067187225 */ /* 0x000fe200078e0018 */
[----:B------:R-:W-:Y:S02]  /*39070*/  IADD3 R29, P0, PT, R29, R80, RZ ;  /* 0x000000501d1d7210 */ /* 0x000fe40007f1e0ff */
[----:B------:R-:W-:Y:S01]  /*39080*/  IADD3 R22, P2, PT, R105, R22, RZ ;  /* 0x0000001669167210 */ /* 0x000fe20007f5e0ff */
[----:B------:R-:W-:Y:S01]  /*39090*/  IMAD.IADD R100, R58, 0x1, R25 ;  /* 0x000000013a647824 */ /* 0x000fe200078e0219 */
[----:B------:R-:W-:Y:S01]  /*390a0*/  IADD3 R24, P5, PT, R23, R24, RZ ;  /* 0x0000001817187210 */ /* 0x000fe20007fbe0ff */
[----:B------:R-:W-:Y:S01]  /*390b0*/  IMAD.MOV.U32 R117, RZ, RZ, RZ ;  /* 0x000000ffff757224 */ /* 0x000fe200078e00ff */
[----:B------:R-:W-:Y:S01]  /*390c0*/  IADD3.X R80, PT, PT, RZ, RZ, RZ, P4, !PT ;  /* 0x000000ffff507210 */ /* 0x000fe200027fe4ff */
        /* <DEDUP_REMOVED lines=8> */
[----:B------:R-:W-:-:S04]  /*39150*/  IMAD.WIDE.U32 R24, R28, R47, R24 ;  /* 0x0000002f1c187225 */ /* 0x000fc800078e0018 */
[----:B------:R-:W-:Y:S01]  /*39160*/  IMAD.X R29, RZ, RZ, RZ, P3 ;  /* 0x000000ffff1d7224 */ /* 0x000fe200018e06ff */
[----:B------:R-:W-:Y:S01]  /*39170*/  IADD3 R24, P4, PT, R27, R24, RZ ;  /* 0x000000181b187210 */ /* 0x000fe20007f9e0ff */
[----:B------:R-:W-:-:S03]  /*39180*/  IMAD.WIDE.U32 R100, R103, R49, R100 ;  /* 0x0000003167647225 */ /* 0x000fc600078e0064 */
[----:B------:R-:W-:Y:S01]  /*39190*/  IADD3 R29, P3, PT, R29, R80, RZ ;  /* 0x000000501d1d7210 */ /* 0x000fe20007f7e0ff */
[----:B------:R-:W-:Y:S01]  /*391a0*/  IMAD.IADD R25, R59, 0x1, R25 ;  /* 0x000000013b197824 */ /* 0x000fe200078e0219 */
[----:B------:R-:W-:Y:S01]  /*391b0*/  IADD3 R103, PT, PT, R41, R101, RZ ;  /* 0x0000006529677210 */ /* 0x000fe20007ffe0ff */
[----:B------:R-:W-:-:S03]  /*391c0*/  IMAD.IADD R81, R83, 0x1, R81 ;  /* 0x0000000153517824 */ /* 0x000fc600078e0251 */
[----:B------:R-:W-:Y:S01]  /*391d0*/  IADD3 R80, P5, PT, R25, R100, RZ ;  /* 0x0000006419507210 */ /* 0x000fe20007fbe0ff */
[----:B------:R-:W-:Y:S01]  /*391e0*/  IMAD.X R25, RZ, RZ, RZ, P4 ;  /* 0x000000ffff197224 */ /* 0x000fe200020e06ff */
[----:B------:R-:W-:Y:S02]  /*391f0*/  IADD3 R100, P6, PT, R81, R102, RZ ;  /* 0x0000006651647210 */ /* 0x000fe40007fde0ff */
[----:B------:R-:W-:Y:S01]  /*39200*/  IADD3 R84, P4, PT, R84, R29, RZ ;  /* 0x0000001d54547210 */ /* 0x000fe20007f9e0ff */
[----:B------:R-:W-:Y:S02]  /*39210*/  IMAD.X R81, RZ, RZ, RZ, P5 ;  /* 0x000000ffff517224 */ /* 0x000fe400028e06ff */
[----:B------:R-:W-:Y:S01]  /*39220*/  IMAD.WIDE.U32 R24, R26, R46, R24 ;  /* 0x0000002e1a187225 */ /* 0x000fe200078e0018 */
[----:B------:R-:W-:-:S03]  /*39230*/  IADD3 R103, P5, PT, R103, R84, RZ ;  /* 0x0000005467677210 */ /* 0x000fc60007fbe0ff */
[----:B------:R-:W-:Y:S01]  /*39240*/  IMAD.WIDE.U32 R80, R28, R48, R80 ;  /* 0x000000301c507225 */ /* 0x000fe200078e0050 */
[----:B------:R-:W-:-:S03]  /*39250*/  IADD3.X R83, PT, PT, RZ, RZ, RZ, P5, !PT ;  /* 0x000000ffff537210 */ /* 0x000fc60002ffe4ff */
[----:B------:R-:W-:Y:S01]  /*39260*/  IMAD.X R101, RZ, RZ, RZ, P6 ;  /* 0x000000ffff657224 */ /* 0x000fe200030e06ff */
[----:B------:R-:W-:Y:S01]  /*39270*/  IADD3 R102, PT, PT, R58, R81, RZ ;  /* 0x000000513a667210 */ /* 0x000fe20007ffe0ff */
[----:B------:R-:W-:Y:S02]  /*39280*/  IMAD.IADD R117, R60, 0x1, R25 ;  /* 0x000000013c757824 */ /* 0x000fe400078e0219 */
[----:B------:R-:W-:-:S03]  /*39290*/  IMAD.WIDE.U32 R100, R135, R107, R100 ;  /* 0x0000006b87647225 */ /* 0x000fc600078e0064 */
[----:B------:R-:W-:Y:S01]  /*392a0*/  IADD3 R80, P6, PT, R117, R80, RZ ;  /* 0x0000005075507210 */ /* 0x000fe20007fde0ff */
[----:B------:R-:W-:Y:S01]  /*392b0*/  IMAD.X R81, RZ, RZ, RZ, P1 ;  /* 0x000000ffff517224 */ /* 0x000fe200008e06ff */
[----:B------:R-:W-:Y:S01]  /*392c0*/  IADD3 R102, P1, PT, R102, R103, RZ ;  /* 0x0000006766667210 */ /* 0x000fe20007f3e0ff */
[----:B------:R-:W-:Y:S02]  /*392d0*/  IMAD.X R29, RZ, RZ, RZ, P0 ;  /* 0x000000ffff1d7224 */ /* 0x000fe400000e06ff */
[----:B------:R-:W-:Y:S01]  /*392e0*/  IMAD.X R84, RZ, RZ, RZ, P2 ;  /* 0x000000ffff547224 */ /* 0x000fe200010e06ff */
[----:B------:R-:W-:Y:S01]  /*392f0*/  IADD3 R100, P0, PT, R81, R100, RZ ;  /* 0x0000006451647210 */ /* 0x000fe20007f1e0ff */
[----:B------:R-:W-:Y:S01]  /*39300*/  IMAD.X R103, RZ, RZ, RZ, P1 ;  /* 0x000000ffff677224 */ /* 0x000fe200008e06ff */
[----:B------:R-:W-:Y:S01]  /*39310*/  IADD3.X R81, PT, PT, RZ, RZ, RZ, P6, !PT ;  /* 0x000000ffff517210 */ /* 0x000fe200037fe4ff */
[----:B------:R-:W-:Y:S01]  /*39320*/  IMAD.MOV.U32 R107, RZ, RZ, RZ ;  /* 0x000000ffff6b7224 */ /* 0x000fe200078e00ff */
[----:B------:R-:W-:Y:S01]  /*39330*/  IADD3 R29, P2, PT, R29, R100, RZ ;  /* 0x000000641d1d7210 */ /* 0x000fe20007f5e0ff */
[----:B------:R-:W-:-:S03]  /*39340*/  IMAD.WIDE.U32 R102, R28, R49, R102 ;  /* 0x000000311c667225 */ /* 0x000fc600078e0066 */
[----:B------:R-:W-:Y:S01]  /*39350*/  IADD3 R84, P1, PT, R84, R29, RZ ;  /* 0x0000001d54547210 */ /* 0x000fe20007f3e0ff */
[----:B------:R-:W-:Y:S01]  /*39360*/  IMAD.WIDE.U32 R80, R26, R47, R80 ;  /* 0x0000002f1a507225 */ /* 0x000fe200078e0050 */
[----:B------:R-:W-:Y:S02]  /*39370*/  IADD3.X R29, PT, PT, RZ, RZ, RZ, P3, !PT ;  /* 0x000000ffff1d7210 */ /* 0x000fe40001ffe4ff */
[----:B------:R-:W-:Y:S01]  /*39380*/  IADD3 R100, PT, PT, R41, R103, RZ ;  /* 0x0000006729647210 */ /* 0x000fe20007ffe0ff */
[----:B------:R-:W-:Y:S01]  /*39390*/  IMAD.IADD R121, R59, 0x1, R81 ;  /* 0x000000013b797824 */ /* 0x000fe200078e0251 */
[----:B------:R-:W-:Y:S01]  /*393a0*/  IADD3 R29, P3, PT, R29, R84, RZ ;  /* 0x000000541d1d7210 */ /* 0x000fe20007f7e0ff */
[----:B------:R-:W-:Y:S01]  /*393b0*/  IMAD.X R84, RZ, RZ, RZ, P4 ;  /* 0x000000ffff547224 */ /* 0x000fe200020e06ff */
[----:B------:R-:W-:Y:S01]  /*393c0*/  MOV R104, R80 ;  /* 0x0000005000687202 */ /* 0x000fe20000000f00 */
[----:B------:R-:W-:Y:S01]  /*393d0*/  IMAD.IADD R101, R101, 0x1, R107 ;  /* 0x0000000165657824 */ /* 0x000fe200078e026b */
[----:B------:R-:W-:Y:S01]  /*393e0*/  IADD3 R28, P6, PT, R121, R102, RZ ;  /* 0x00000066791c7210 */ /* 0x000fe20007fde0ff */
[----:B------:R-:W-:Y:S01]  /*393f0*/  IMAD.X R102, RZ, RZ, RZ, P1 ;  /* 0x000000ffff667224 */ /* 0x000fe200008e06ff */
[----:B------:R-:W-:Y:S01]  /*39400*/  IADD3 R84, P4, PT, R84, R29, RZ ;  /* 0x0000001d54547210 */ /* 0x000fe20007f9e0ff */
[----:B------:R-:W-:-:S02]  /*39410*/  IMAD.MOV.U32 R107, RZ, RZ, R22 ;  /* 0x000000ffff6b7224 */ /* 0x000fc400078e0016 */
[----:B------:R-:W-:Y:S01]  /*39420*/  IMAD.X R29, RZ, RZ, RZ, P6 ;  /* 0x000000ffff1d7224 */ /* 0x000fe200030e06ff */
[----:B------:R-:W-:Y:S01]  /*39430*/  IADD3 R83, P6, PT, R83, R84, RZ ;  /* 0x0000005453537210 */ /* 0x000fe20007fde0ff */
[----:B------:R-:W-:Y:S02]  /*39440*/  IMAD.X R84, RZ, RZ, RZ, P0 ;  /* 0x000000ffff547224 */ /* 0x000fe400000e06ff */
[----:B------:R-:W-:Y:S01]  /*39450*/  IMAD.WIDE.U32 R28, R26, R48, R28 ;  /* 0x000000301a1c7225 */ /* 0x000fe200078e001c */
[----:B------:R-:W-:Y:S02]  /*39460*/  IADD3 R100, P5, PT, R100, R83, RZ ;  /* 0x0000005364647210 */ /* 0x000fe40007fbe0ff */
[----:B------:R-:W-:Y:S01]  /*39470*/  IADD3.X R83, PT, PT, RZ, RZ, RZ, P2, !PT ;  /* 0x000000ffff537210 */ /* 0x000fe200017fe4ff */
[----:B------:R-:W-:Y:S02]  /*39480*/  IMAD.IADD R103, R58, 0x1, R29 ;  /* 0x000000013a677824 */ /* 0x000fe400078e021d */
[----:B------:R-:W-:Y:S01]  /*39490*/  IMAD.MOV.U32 R106, RZ, RZ, R24 ;  /* 0x000000ffff6a7224 */ /* 0x000fe200078e0018 */
[----:B------:R-:W-:-:S02]  /*394a0*/  IADD3 R83, PT, PT, R83, R101, R84 ;  /* 0x0000006553537210 */ /* 0x000fc40007ffe054 */
        /* <DEDUP_REMOVED lines=8> */
[----:B------:R-:W-:Y:S02]  /*39530*/  IMAD.X R84, RZ, RZ, RZ, P5 ;  /* 0x000000ffff547224 */ /* 0x000fe400028e06ff */
        /* <DEDUP_REMOVED lines=10> */
[----:B------:R-:W-:-:S09]  /*395e0*/  MOV R27, R18 ;  /* 0x00000012001b7202 */ /* 0x000fd20000000f00 */
        /* <DEDUP_REMOVED lines=24> */
.L_x_99:
        /* <DEDUP_REMOVED lines=22> */
.L_x_100:
[----:B------:R-:W-:Y:S01]  /*398d0*/  IMAD.SHL.U32 R24, R119, 0x2, RZ ;  /* 0x0000000277187824 */ /* 0x000fe200078e00ff */
[C---:B------:R-:W-:Y:S01]  /*398e0*/  SHF.L.U64.HI R18, R83.reuse, 0x1, R102 ;  /* 0x0000000153127819 */ /* 0x040fe20000010266 */
[----:B------:R-:W-:Y:S01]  /*398f0*/  IMAD.SHL.U32 R20, R106, 0x2, RZ ;  /* 0x000000026a147824 */ /* 0x000fe200078e00ff */
[----:B------:R-:W-:Y:S01]  /*39900*/  SHF.R.U32.HI R19, RZ, 0x1f, R27 ;  /* 0x0000001fff137819 */ /* 0x000fe2000001161b */
[----:B------:R-:W-:Y:S01]  /*39910*/  IMAD.SHL.U32 R83, R83, 0x2, RZ ;  /* 0x0000000253537824 */ /* 0x000fe200078e00ff */
[----:B------:R-:W-:Y:S02]  /*39920*/  LOP3.LUT R18, R18, 0x1, RZ, 0xc0, !PT ;  /* 0x0000000112127812 */ /* 0x000fe400078ec0ff */
[----:B------:R-:W-:Y:S01]  /*39930*/  LOP3.LUT R24, R19, 0xfffffffe, R24, 0xf8, !PT ;  /* 0xfffffffe13187812 */ /* 0x000fe200078ef818 */
[----:B------:R-:W-:Y:S01]  /*39940*/  IMAD.MOV.U32 R19, RZ, RZ, RZ ;  /* 0x000000ffff137224 */ /* 0x000fe200078e00ff */
[----:B------:R-:W-:Y:S02]  /*39950*/  SHF.L.U64.HI R25, R119, 0x1, R120 ;  /* 0x0000000177197819 */ /* 0x000fe40000010278 */
[C---:B------:R-:W-:Y:S01]  /*39960*/  SHF.L.U64.HI R21, R107.reuse, 0x1, R118 ;  /* 0x000000016b157819 */ /* 0x040fe20000010276 */
[----:B------:R-:W-:Y:S01]  /*39970*/  IMAD.WIDE.U32 R18, R84, 0x2, R18 ;  /* 0x0000000254127825 */ /* 0x000fe200078e0012 */
[----:B------:R-:W-:-:S02]  /*39980*/  SHF.L.U32 R22, R107, 0x1, RZ ;  /* 0x000000016b167819 */ /* 0x000fc400000006ff */
[----:B------:R-:W-:Y:S02]  /*39990*/  LOP3.LUT R25, R25, 0x1, RZ, 0xc0, !PT ;  /* 0x0000000119197812 */ /* 0x000fe400078ec0ff */
[C---:B------:R-:W-:Y:S02]  /*399a0*/  ISETP.LE.U32.AND P0, PT, R18.reuse, R49, PT ;  /* 0x000000311200720c */ /* 0x040fe40003f03070 */
[----:B------:R-:W-:Y:S02]  /*399b0*/  ISETP.GT.U32.AND P1, PT, R18, -0x1, PT ;  /* 0xffffffff1200780c */ /* 0x000fe40003f24070 */
[----:B------:R-:W-:Y:S02]  /*399c0*/  LOP3.LUT R21, R21, 0x1, RZ, 0xc0, !PT ;  /* 0x0000000115157812 */ /* 0x000fe400078ec0ff */
[----:B------:R-:W-:Y:S02]  /*399d0*/  ISETP.GT.U32.OR.EX P0, PT, R19, RZ, !P0, P1 ;  /* 0x000000ff1300720c */ /* 0x000fe40004704510 */
[----:B------:R-:W-:-:S02]  /*399e0*/  LOP3.LUT R29, R25, 0xfffffffe, R22, 0xf8, !PT ;  /* 0xfffffffe191d7812 */ /* 0x000fc400078ef816 */
[----:B------:R-:W-:Y:S02]  /*399f0*/  SHF.L.U64.HI R23, R106, 0x1, R117 ;  /* 0x000000016a177819 */ /* 0x000fe40000010275 */
[----:B------:R-:W-:Y:S02]  /*39a00*/  LOP3.LUT R25, R21, 0xfffffffe, R20, 0xf8, !PT ;  /* 0xfffffffe15197812 */ /* 0x000fe400078ef814 */
[----:B------:R-:W-:Y:S02]  /*39a10*/  SHF.L.U64.HI R21, R104, 0x1, R105 ;  /* 0x0000000168157819 */ /* 0x000fe40000010269 */
[C---:B------:R-:W-:Y:S01]  /*39a20*/  SHF.L.U64.HI R20, R26.reuse, 0x1, R103 ;  /* 0x000000011a147819 */ /* 0x040fe20000010267 */
[----:B------:R-:W-:Y:S01]  /*39a30*/  IMAD.SHL.U32 R26, R26, 0x2, RZ ;  /* 0x000000021a1a7824 */ /* 0x000fe200078e00ff */
[----:B------:R-:W-:Y:S02]  /*39a40*/  SHF.L.U32 R22, R104, 0x1, RZ ;  /* 0x0000000168167819 */ /* 0x000fe400000006ff */
[----:B------:R-:W-:-:S02]  /*39a50*/  LOP3.LUT R23, R23, 0x1, RZ, 0xc0, !PT ;  /* 0x0000000117177812 */ /* 0x000fc400078ec0ff */
[----:B------:R-:W-:Y:S02]  /*39a60*/  LOP3.LUT R21, R21, 0x1, RZ, 0xc0, !PT ;  /* 0x0000000115157812 */ /* 0x000fe400078ec0ff */
[----:B------:R-:W-:Y:S02]  /*39a70*/  LOP3.LUT R20, R20, 0x1, RZ, 0xc0, !PT ;  /* 0x0000000114147812 */ /* 0x000fe400078ec0ff */
[----:B------:R-:W-:Y:S02]  /*39a80*/  LOP3.LUT R23, R23, 0xfffffffe, R22, 0xf8, !PT ;  /* 0xfffffffe17177812 */ /* 0x000fe400078ef816 */
[----:B------:R-:W-:Y:S01]  /*39a90*/  LOP3.LUT R22, R21, 0xfffffffe, R26, 0xf8, !PT ;  /* 0xfffffffe15167812 */ /* 0x000fe200078ef81a */
[----:B------:R-:W-:Y:S01]  /*39aa0*/  IMAD.MOV.U32 R26, RZ, RZ, R29 ;  /* 0x000000ffff1a7224 */ /* 0x000fe200078e001d */
[----:B------:R-:W-:Y:S01]  /*39ab0*/  LOP3.LUT R21, R20, 0xfffffffe, R83, 0xf8, !PT ;  /* 0xfffffffe14157812 */ /* 0x000fe200078ef853 */
[----:B------:R-:W-:Y:S01]  /*39ac0*/  IMAD.MOV.U32 R20, RZ, RZ, R18 ;  /* 0x000000ffff147224 */ /* 0x000fe200078e0012 */
[----:B------:R-:W-:Y:S01]  /*39ad0*/  SHF.L.U32 R27, R27, 0x1, RZ ;  /* 0x000000011b1b7819 */ /* 0x000fe200000006ff */
        /* <DEDUP_REMOVED lines=26> */
.L_x_101:
        /* <DEDUP_REMOVED lines=22> */
.L_x_102:
[----:B------:R-:W-:-:S05]  /*39de0*/  IADD3 R100, P0, PT, -R27, R30, RZ ;  /* 0x0000001e1b647210 */ /* 0x000fca0007f1e1ff */
[----:B------:R-:W-:-:S05]  /*39df0*/  IMAD.X R101, RZ, RZ, -0x1, P0 ;  /* 0xffffffffff657424 */ /* 0x000fca00000e06ff */
[----:B------:R-:W-:-:S04]  /*39e00*/  SHF.R.U32.HI R101, RZ, 0x1f, R101 ;  /* 0x0000001fff657819 */ /* 0x000fc80000011665 */
[----:B------:R-:W-:Y:S01]  /*39e10*/  IADD3 R101, P0, P1, R66, -R101, -R24 ;  /* 0x8000006542657210 */ /* 0x000fe2000791e818 */
[----:B------:R-:W-:-:S03]  /*39e20*/  IMAD.IADD R24, R57, 0x1, R16 ;  /* 0x0000000139187824 */ /* 0x000fc600078e0210 */
[----:B------:R-:W-:Y:S02]  /*39e30*/  IADD3.X R102, PT, PT, RZ, -0x1, R82, P0, P1 ;  /* 0xffffffffff667810 */ /* 0x000fe400007e2452 */
[----:B------:R-:W-:Y:S02]  /*39e40*/  ISETP.GE.U32.AND P0, PT, R24, R16, PT ;  /* 0x000000101800720c */ /* 0x000fe40003f06070 */
[----:B------:R-:W-:Y:S02]  /*39e50*/  SHF.R.U32.HI R102, RZ, 0x1f, R102 ;  /* 0x0000001fff667819 */ /* 0x000fe40000011666 */
[----:B------:R-:W-:Y:S02]  /*39e60*/  SEL R16, RZ, 0x1, P0 ;  /* 0x00000001ff107807 */ /* 0x000fe40000000000 */
[----:B------:R-:W-:-:S04]  /*39e70*/  IADD3 R102, P1, P2, R67, -R102, -R26 ;  /* 0x8000006643667210 */ /* 0x000fc80007a3e81a */
[----:B------:R-:W-:Y:S02]  /*39e80*/  IADD3.X R103, PT, PT, RZ, -0x1, R82, P1, P2 ;  /* 0xffffffffff677810 */ /* 0x000fe40000fe4452 */
[----:B------:R-:W-:Y:S02]  /*39e90*/  IADD3 R26, P2, P3, R56, R16, R15 ;  /* 0x00000010381a7210 */ /* 0x000fe40007b5e00f */
[----:B------:R-:W-:Y:S02]  /*39ea0*/  SHF.R.U32.HI R103, RZ, 0x1f, R103 ;  /* 0x0000001fff677819 */ /* 0x000fe40000011667 */
[----:B------:R-:W-:Y:S02]  /*39eb0*/  IADD3.X R15, PT, PT, RZ, RZ, RZ, P2, P3 ;  /* 0x000000ffff0f7210 */ /* 0x000fe400017e64ff */
[----:B------:R-:W-:-:S04]  /*39ec0*/  IADD3 R103, P0, P1, R68, -R103, -R25 ;  /* 0x8000006744677210 */ /* 0x000fc8000791e819 */
[----:B------:R-:W-:Y:S02]  /*39ed0*/  IADD3.X R104, PT, PT, RZ, -0x1, R82, P0, P1 ;  /* 0xffffffffff687810 */ /* 0x000fe400007e2452 */
[----:B------:R-:W-:Y:S02]  /*39ee0*/  IADD3 R15, P0, P1, R55, R15, R14 ;  /* 0x0000000f370f7210 */ /* 0x000fe4000791e00e */
[----:B------:R-:W-:Y:S02]  /*39ef0*/  SHF.R.U32.HI R104, RZ, 0x1f, R104 ;  /* 0x0000001fff687819 */ /* 0x000fe40000011668 */
[----:B------:R-:W-:Y:S02]  /*39f00*/  IADD3.X R14, PT, PT, RZ, RZ, RZ, P0, P1 ;  /* 0x000000ffff0e7210 */ /* 0x000fe400007e24ff */
[----:B------:R-:W-:Y:S02]  /*39f10*/  IADD3 R104, P0, P1, R69, -R104, -R23 ;  /* 0x8000006845687210 */ /* 0x000fe4000791e817 */
[----:B------:R-:W-:-:S02]  /*39f20*/  IADD3 R14, P2, P3, R54, R14, R13 ;  /* 0x0000000e360e7210 */ /* 0x000fc40007b5e00d */
[----:B------:R-:W-:Y:S02]  /*39f30*/  IADD3.X R105, PT, PT, RZ, -0x1, R82, P0, P1 ;  /* 0xffffffffff697810 */ /* 0x000fe400007e2452 */
[----:B------:R-:W-:Y:S02]  /*39f40*/  IADD3.X R13, PT, PT, RZ, RZ, RZ, P2, P3 ;  /* 0x000000ffff0d7210 */ /* 0x000fe400017e64ff */
[----:B------:R-:W-:Y:S02]  /*39f50*/  SHF.R.U32.HI R105, RZ, 0x1f, R105 ;  /* 0x0000001fff697819 */ /* 0x000fe40000011669 */
[----:B------:R-:W-:Y:S02]  /*39f60*/  IADD3 R27, P2, P3, R53, R13, R12 ;  /* 0x0000000d351b7210 */ /* 0x000fe40007b5e00c */
[----:B------:R-:W-:Y:S02]  /*39f70*/  IADD3 R105, P0, P1, R78, -R105, -R22 ;  /* 0x800000694e697210 */ /* 0x000fe4000791e816 */
[----:B------:R-:W-:-:S02]  /*39f80*/  IADD3.X R12, PT, PT, RZ, RZ, RZ, P2, P3 ;  /* 0x000000ffff0c7210 */ /* 0x000fc400017e64ff */
[----:B------:R-:W-:Y:S02]  /*39f90*/  IADD3.X R106, PT, PT, RZ, -0x1, R82, P0, P1 ;  /* 0xffffffffff6a7810 */ /* 0x000fe400007e2452 */
[----:B------:R-:W-:Y:S01]  /*39fa0*/  IADD3 R12, P0, P1, R52, R12, R11 ;  /* 0x0000000c340c7210 */ /* 0x000fe2000791e00b */
[----:B------:R-:W-:Y:S01]  /*39fb0*/  IMAD.MOV.U32 R52, RZ, RZ, R14 ;  /* 0x000000ffff347224 */ /* 0x000fe200078e000e */
[----:B------:R-:W-:Y:S02]  /*39fc0*/  SHF.R.U32.HI R106, RZ, 0x1f, R106 ;  /* 0x0000001fff6a7819 */ /* 0x000fe4000001166a */
[----:B------:R-:W-:Y:S02]  /*39fd0*/  IADD3.X R11, PT, PT, RZ, RZ, RZ, P0, P1 ;  /* 0x000000ffff0b7210 */ /* 0x000fe400007e24ff */
[----:B------:R-:W-:Y:S02]  /*39fe0*/  IADD3 R106, P0, P1, R79, -R106, -R21 ;  /* 0x8000006a4f6a7210 */ /* 0x000fe4000791e815 */
[----:B------:R-:W-:Y:S01]  /*39ff0*/  IADD3 R13, P2, P3, R51, R11, R10 ;  /* 0x0000000b330d7210 */ /* 0x000fe20007b5e00a */
[----:B------:R-:W-:Y:S01]  /*3a000*/  IMAD.MOV.U32 R51, RZ, RZ, R12 ;  /* 0x000000ffff337224 */ /* 0x000fe200078e000c */
[----:B------:R-:W-:-:S02]  /*3a010*/  IADD3.X R107, PT, PT, RZ, -0x1, R82, P0, P1 ;  /* 0xffffffffff6b7810 */ /* 0x000fc400007e2452 */
[----:B------:R-:W-:Y:S02]  /*3a020*/  IADD3.X R10, PT, PT, RZ, RZ, RZ, P2, P3 ;  /* 0x000000ffff0a7210 */ /* 0x000fe400017e64ff */
[----:B------:R-:W-:Y:S02]  /*3a030*/  SHF.R.U32.HI R107, RZ, 0x1f, R107 ;  /* 0x0000001fff6b7819 */ /* 0x000fe4000001166b */
[----:B------:R-:W-:Y:S02]  /*3a040*/  IADD3 R9, P4, P5, R50, R10, R9 ;  /* 0x0000000a32097210 */ /* 0x000fe40007d9e009 */
[----:B------:R-:W-:Y:S02]  /*3a050*/  IADD3 R107, P2, P3, R31, -R107, -R20 ;  /* 0x8000006b1f6b7210 */ /* 0x000fe40007b5e814 */
[----:B------:R-:W-:Y:S02]  /*3a060*/  ISETP.LE.U32.AND P0, PT, R9, R49, PT ;  /* 0x000000310900720c */ /* 0x000fe40003f03070 */
[----:B------:R-:W-:-:S02]  /*3a070*/  ISETP.GT.U32.AND P1, PT, R107, -0x1, PT ;  /* 0xffffffff6b00780c */ /* 0x000fc40003f24070 */
[----:B------:R-:W-:Y:S02]  /*3a080*/  IADD3.X R11, PT, PT, RZ, -0x1, R82, P2, P3 ;  /* 0xffffffffff0b7810 */ /* 0x000fe400017e6452 */
[----:B------:R-:W-:Y:S02]  /*3a090*/  ISETP.GT.U32.AND P2, PT, R9, -0x1, PT ;  /* 0xffffffff0900780c */ /* 0x000fe40003f44070 */
[----:B------:R-:W-:Y:S02]  /*3a0a0*/  ISETP.GT.AND.EX P1, PT, R11, -0x1, PT, P1 ;  /* 0xffffffff0b00780c */ /* 0x000fe40003f24310 */
[----:B------:R-:W-:Y:S02]  /*3a0b0*/  IADD3.X R10, PT, PT, RZ, RZ, RZ, P4, P5 ;  /* 0x000000ffff0a7210 */ /* 0x000fe400027ea4ff */
[----:B------:R-:W-:Y:S02]  /*3a0c0*/  MOV R54, R15 ;  /* 0x0000000f00367202 */ /* 0x000fe40000000f00 */
[----:B------:R-:W-:-:S02]  /*3a0d0*/  ISETP.GT.U32.OR.EX P0, PT, R10, RZ, !P0, P2 ;  /* 0x000000ff0a00720c */ /* 0x000fc40004704520 */
[----:B------:R-:W-:-:S05]  /*3a0e0*/  MOV R31, R13 ;  /* 0x0000000d001f7202 */ /* 0x000fca0000000f00 */
        /* <DEDUP_REMOVED lines=17> */
.L_x_103:
        /* <DEDUP_REMOVED lines=26> */
.L_x_104:
        /* <DEDUP_REMOVED lines=22> */
.L_x_105:
[----:B------:R-:W-:-:S04]  /*3a500*/  IMAD.WIDE.U32 R18, R24, R24, RZ ;  /* 0x0000001818127225 */ /* 0x000fc800078e00ff */
[----:B------:R-:W-:Y:S02]  /*3a510*/  HFMA2 R22, -RZ, RZ, 0, 0 ;  /* 0x00000000ff167431 */ /* 0x000fe400000001ff */
[----:B------:R-:W-:Y:S02]  /*3a520*/  HFMA2 R16, -RZ, RZ, 0, 0 ;  /* 0x00000000ff107431 */ /* 0x000fe400000001ff */
[----:B------:R-:W-:Y:S01]  /*3a530*/  IMAD.MOV.U32 R13, RZ, RZ, RZ ;  /* 0x000000ffff0d7224 */ /* 0x000fe200078e00ff */
[----:B------:R-:W-:Y:S01]  /*3a540*/  MOV R12, R19 ;  /* 0x00000013000c7202 */ /* 0x000fe20000000f00 */
[----:B------:R-:W-:Y:S01]  /*3a550*/  IMAD.MOV.U32 R19, RZ, RZ, RZ ;  /* 0x000000ffff137224 */ /* 0x000fe200078e00ff */
[----:B------:R-:W-:Y:S01]  /*3a560*/  LOP3.LUT R14, R18, 0xfffffffd, RZ, 0xc0, !PT ;  /* 0xfffffffd120e7812 */ /* 0x000fe200078ec0ff */
[----:B------:R-:W-:Y:S02]  /*3a570*/  IMAD.MOV.U32 R11, RZ, RZ, RZ ;  /* 0x000000ffff0b7224 */ /* 0x000fe400078e00ff */
        /* <DEDUP_REMOVED lines=23> */
[----:B------:R-:W-:Y:S02]  /*3a6f0*/  IMAD.IADD R10, R11, 0x1, R22 ;  /* 0x000000010b0a7824 */ /* 0x000fe400078e0216 */
[----:B------:R-:W-:Y:S02]  /*3a700*/  IMAD.IADD R11, R63, 0x1, R13 ;  /* 0x000000013f0b7824 */ /* 0x000fe400078e020d */
[----:B------:R-:W-:Y:S02]  /*3a710*/  HFMA2 R13, -RZ, RZ, 0, 0 ;  /* 0x00000000ff0d7431 */ /* 0x000fe400000001ff */
[----:B------:R-:W-:-:S04]  /*3a720*/  IMAD.WIDE.U32 R14, R24, R54, R14 ;  /* 0x00000036180e7225 */ /* 0x000fc800078e000e */
[----:B------:R-:W-:Y:S01]  /*3a730*/  IMAD.X R19, RZ, RZ, RZ, P0 ;  /* 0x000000ffff137224 */ /* 0x000fe200000e06ff */
[----:B------:R-:W-:Y:S01]  /*3a740*/  IADD3 R14, P0, PT, R11, R14, RZ ;  /* 0x0000000e0b0e7210 */ /* 0x000fe20007f1e0ff */
[----:B------:R-:W-:Y:S01]  /*3a750*/  IMAD R53, R12, R65, RZ ;  /* 0x000000410c357224 */ /* 0x000fe200078e02ff */
[----:B------:R-:W-:Y:S01]  /*3a760*/  MOV R11, RZ ;  /* 0x000000ff000b7202 */ /* 0x000fe20000000f00 */
[----:B------:R-:W-:-:S04]  /*3a770*/  IMAD.WIDE.U32 R18, R26, R54, R18 ;  /* 0x000000361a127225 */ /* 0x000fc800078e0012 */
        /* <DEDUP_REMOVED lines=14> */
[----:B------:R-:W-:Y:S02]  /*3a860*/  IMAD.MOV.U32 R56, RZ, RZ, RZ ;  /* 0x000000ffff387224 */ /* 0x000fe400078e00ff */
        /* <DEDUP_REMOVED lines=18> */
[----:B------:R-:W-:Y:S02]  /*3a990*/  IMAD R25, R14, R65, RZ ;  /* 0x000000410e197224 */ /* 0x000fe400078e02ff */
[----:B------:R-:W-:-:S02]  /*3a9a0*/  IMAD.MOV.U32 R15, RZ, RZ, RZ ;  /* 0x000000ffff0f7224 */ /* 0x000fc400078e00ff */
[----:B------:R-:W-:-:S04]  /*3a9b0*/  IMAD.WIDE.U32 R18, R54, R54, R18 ;  /* 0x0000003636127225 */ /* 0x000fc800078e0012 */
[----:B------:R-:W-:Y:S01]  /*3a9c0*/  IMAD.X R13, RZ, RZ, RZ, P1 ;  /* 0x000000ffff0d7224 */ /* 0x000fe200008e06ff */
[----:B------:R-:W-:Y:S01]  /*3a9d0*/  IADD3 R18, P0, PT, R29, R18, RZ ;  /* 0x000000121d127210 */ /* 0x000fe20007f1e0ff */
[----:B------:R-:W-:Y:S01]  /*3a9e0*/  IMAD.HI.U32 R67, R25, R42, R14 ;  /* 0x0000002a19437227 */ /* 0x000fe200078e000e */
[----:B------:R-:W-:-:S03]  /*3a9f0*/  CS2R R28, SRZ ;  /* 0x00000000001c7805 */ /* 0x000fc6000001ff00 */
[----:B------:R-:W-:Y:S01]  /*3aa00*/  IMAD.IADD R15, R21, 0x1, R19 ;  /* 0x00000001150f7824 */ /* 0x000fe200078e0213 */
[----:B------:R-:W-:Y:S01]  /*3aa10*/  MOV R21, RZ ;  /* 0x000000ff00157202 */ /* 0x000fe20000000f00 */
        /* <DEDUP_REMOVED lines=33> */
[----:B------:R-:W-:-:S04]  /*3ac30*/  IMAD.WIDE.U32 R10, R54, R52, R10 ;  /* 0x00000034360a7225 */ /* 0x000fc800078e000a */
        /* <DEDUP_REMOVED lines=23> */
[----:B------:R-:W-:Y:S02]  /*3adb0*/  IMAD.IADD R15, R29, 0x1, R15 ;  /* 0x000000011d0f7824 */ /* 0x000fe400078e020f */
[----:B------:R-:W-:-:S04]  /*3adc0*/  IMAD.WIDE.U32 R20, R52, R52, R20 ;  /* 0x0000003434147225 */ /* 0x000fc800078e0014 */
[----:B------:R-:W-:Y:S01]  /*3add0*/  IMAD.IADD R11, R56, 0x1, R11 ;  /* 0x00000001380b7824 */ /* 0x000fe200078e020b */
[----:B------:R-:W-:Y:S01]  /*3ade0*/  IADD3 R21, PT, PT, R22, R21, RZ ;  /* 0x0000001516157210 */ /* 0x000fe20007ffe0ff */
[----:B------:R-:W-:Y:S01]  /*3adf0*/  IMAD.HI.U32 R67, R50, R42, R12 ;  /* 0x0000002a32437227 */ /* 0x000fe200078e000c */
[----:B------:R-:W-:Y:S02]  /*3ae00*/  IADD3 R12, P0, PT, R15, R30, RZ ;  /* 0x0000001e0f0c7210 */ /* 0x000fe40007f1e0ff */
[----:B------:R-:W-:Y:S01]  /*3ae10*/  IADD3 R20, P2, PT, R11, R20, RZ ;  /* 0x000000140b147210 */ /* 0x000fe20007f5e0ff */
[----:B------:R-:W-:Y:S02]  /*3ae20*/  IMAD.X R15, RZ, RZ, RZ, P1 ;  /* 0x000000ffff0f7224 */ /* 0x000fe400008e06ff */
[----:B------:R-:W-:Y:S02]  /*3ae30*/  HFMA2 R11, -RZ, RZ, 0, 0 ;  /* 0x00000000ff0b7431 */ /* 0x000fe400000001ff */
[----:B------:R-:W-:-:S04]  /*3ae40*/  IMAD.WIDE.U32 R18, R53, R45, R18 ;  /* 0x0000002d35127225 */ /* 0x000fc800078e0012 */
[----:B------:R-:W-:Y:S01]  /*3ae50*/  IMAD.WIDE.U32 R14, R54, R51, R14 ;  /* 0x00000033360e7225 */ /* 0x000fe200078e000e */
[----:B------:R-:W-:-:S03]  /*3ae60*/  IADD3 R18, P4, PT, R23, R18, RZ ;  /* 0x0000001217127210 */ /* 0x000fc60007f9e0ff */
[----:B------:R-:W-:Y:S01]  /*3ae70*/  IMAD.X R13, RZ, RZ, RZ, P0 ;  /* 0x000000ffff0d7224 */ /* 0x000fe200000e06ff */
[----:B------:R-:W-:Y:S01]  /*3ae80*/  IADD3 R14, P1, PT, R21, R14, RZ ;  /* 0x0000000e150e7210 */ /* 0x000fe20007f3e0ff */
[----:B------:R-:W-:-:S04]  /*3ae90*/  IMAD.WIDE.U32 R10, R24, R51, R10 ;  /* 0x00000033180a7225 */ /* 0x000fc800078e000a */
[----:B------:R-:W-:Y:S01]  /*3aea0*/  IMAD.X R21, RZ, RZ, RZ, P2 ;  /* 0x000000ffff157224 */ /* 0x000fe200010e06ff */
[----:B------:R-:W-:Y:S01]  /*3aeb0*/  IADD3 R11, PT, PT, R16, R11, RZ ;  /* 0x0000000b100b7210 */ /* 0x000fe20007ffe0ff */
[----:B------:R-:W-:Y:S01]  /*3aec0*/  IMAD.IADD R23, R61, 0x1, R19 ;  /* 0x000000013d177824 */ /* 0x000fe200078e0213 */
[----:B------:R-:W-:Y:S01]  /*3aed0*/  IADD3 R10, P3, PT, R57, R10, RZ ;  /* 0x0000000a390a7210 */ /* 0x000fe20007f7e0ff */
[----:B------:R-:W-:-:S04]  /*3aee0*/  IMAD.WIDE.U32 R20, R54, R27, R20 ;  /* 0x0000001b36147225 */ /* 0x000fc800078e0014 */
[----:B------:R-:W-:Y:S01]  /*3aef0*/  IMAD.IADD R15, R16, 0x1, R15 ;  /* 0x00000001100f7824 */ /* 0x000fe200078e020f */
[----:B------:R-:W-:Y:S01]  /*3af00*/  IADD3 R20, P2, PT, R11, R20, RZ ;  /* 0x000000140b147210 */ /* 0x000fe20007f5e0ff */
[----:B------:R-:W-:Y:S01]  /*3af10*/  IMAD.WIDE.U32 R12, R26, R9, R12 ;  /* 0x000000091a0c7225 */ /* 0x000fe200078e000c */
[----:B------:R-:W-:-:S03]  /*3af20*/  IADD3.X R11, PT, PT, RZ, RZ, RZ, P3, !PT ;  /* 0x000000ffff0b7210 */ /* 0x000fc60001ffe4ff */
        /* <DEDUP_REMOVED lines=57> */
[----:B------:R-:W-:Y:S01]  /*3b2c0*/  IMAD.WIDE.U32 R18, R27, R27, R18 ;  /* 0x0000001b1b127225 */ /* 0x000fe200078e0012 */
[----:B------:R-:W-:-:S03]  /*3b2d0*/  IADD3 R14, P1, PT, R21, R14, RZ ;  /* 0x0000000e150e7210 */ /* 0x000fc60007f3e0ff */
        /* <DEDUP_REMOVED lines=9> */
[----:B------:R-:W-:Y:S02]  /*3b370*/  IADD3 R79, PT, PT, R58, R13, RZ ;  /* 0x0000000d3a4f7210 */ /* 0x000fe40007ffe0ff */
[----:B------:R-:W-:Y:S01]  /*3b380*/  IADD3 R12, P3, PT, R69, R12, RZ ;  /* 0x0000000c450c7210 */ /* 0x000fe20007f7e0ff */
        /* <DEDUP_REMOVED lines=42> */
[----:B------:R-:W-:Y:S02]  /*3b630*/  IMAD.IADD R79, R28, 0x1, R23 ;  /* 0x000000011c4f7824 */ /* 0x000fe400078e0217 */
[----:B------:R-:W-:-:S04]  /*3b640*/  IMAD.WIDE.U32 R12, R25, R46, R12 ;  /* 0x0000002e190c7225 */ /* 0x000fc800078e000c */
[----:B------:R-:W-:Y:S01]  /*3b650*/  IMAD.X R23, RZ, RZ, RZ, P1 ;  /* 0x000000ffff177224 */ /* 0x000fe200008e06ff */
[----:B------:R-:W-:Y:S01]  /*3b660*/  IADD3 R12, P4, PT, R57, R12, RZ ;  /* 0x0000000c390c7210 */ /* 0x000fe20007f9e0ff */
[----:B------:R-:W-:Y:S01]  /*3b670*/  IMAD.HI.U32 R81, R24, R42, R10 ;  /* 0x0000002a18517227 */ /* 0x000fe200078e000a */
[----:B------:R-:W-:Y:S02]  /*3b680*/  IADD3 R10, P0, PT, R19, R20, RZ ;  /* 0x00000014130a7210 */ /* 0x000fe40007f1e0ff */
[----:B------:R-:W-:Y:S01]  /*3b690*/  IADD3.X R19, PT, PT, RZ, RZ, RZ, P3, !PT ;  /* 0x000000ffff137210 */ /* 0x000fe20001ffe4ff */
[----:B------:R-:W-:Y:S02]  /*3b6a0*/  IMAD.IADD R21, R16, 0x1, R21 ;  /* 0x0000000110157824 */ /* 0x000fe400078e0215 */
[----:B------:R-:W-:-:S04]  /*3b6b0*/  IMAD.WIDE.U32 R22, R27, R31, R22 ;  /* 0x0000001f1b167225 */ /* 0x000fc800078e0016 */
[----:B------:R-:W-:Y:S01]  /*3b6c0*/  IMAD.IADD R67, R60, 0x1, R13 ;  /* 0x000000013c437824 */ /* 0x000fe200078e020d */
[----:B------:R-:W-:Y:S01]  /*3b6d0*/  IADD3 R20, PT, PT, R29, R23, RZ ;  /* 0x000000171d147210 */ /* 0x000fe20007ffe0ff */
[----:B------:R-:W-:Y:S01]  /*3b6e0*/  IMAD.IADD R15, R41, 0x1, R15 ;  /* 0x00000001290f7824 */ /* 0x000fe200078e020f */
[----:B------:R-:W-:Y:S01]  /*3b6f0*/  IADD3 R22, P3, PT, R21, R22, RZ ;  /* 0x0000001615167210 */ /* 0x000fe20007f7e0ff */
[----:B------:R-:W-:Y:S01]  /*3b700*/  IMAD.WIDE.U32 R18, R26, R9, R18 ;  /* 0x000000091a127225 */ /* 0x000fe200078e0012 */
[----:B------:R-:W-:-:S03]  /*3b710*/  IADD3 R20, P1, PT, R20, R79, RZ ;  /* 0x0000004f14147210 */ /* 0x000fc60007f3e0ff */
[----:B------:R-:W-:Y:S02]  /*3b720*/  IMAD.X R13, RZ, RZ, RZ, P4 ;  /* 0x000000ffff0d7224 */ /* 0x000fe400020e06ff */
        /* <DEDUP_REMOVED lines=8> */
[----:B------:R-:W-:Y:S01]  /*3b7b0*/  IMAD.X R21, RZ, RZ, RZ, P1 ;  /* 0x000000ffff157224 */ /* 0x000fe200008e06ff */
[----:B------:R-:W-:Y:S01]  /*3b7c0*/  IADD3 R10, P3, PT, R19, R10, RZ ;  /* 0x0000000a130a7210 */ /* 0x000fe20007f7e0ff */
[----:B------:R-:W-:Y:S01]  /*3b7d0*/  IMAD.WIDE.U32 R22, R51, R51, R22 ;  /* 0x0000003333167225 */ /* 0x000fe200078e0016 */
[----:B------:R-:W-:-:S03]  /*3b7e0*/  IADD3 R11, PT, PT, R29, R11, RZ ;  /* 0x0000000b1d0b7210 */ /* 0x000fc60007ffe0ff */
[----:B------:R-:W-:Y:S01]  /*3b7f0*/  IMAD.WIDE.U32 R14, R53, R48, R14 ;  /* 0x00000030350e7225 */ /* 0x000fe200078e000e */
[----:B------:R-:W-:Y:S02]  /*3b800*/  IADD3 R19, PT, PT, R16, R23, RZ ;  /* 0x0000001710137210 */ /* 0x000fe40007ffe0ff */
[----:B------:R-:W-:Y:S01]  /*3b810*/  IADD3 R22, P1, PT, R11, R22, RZ ;  /* 0x000000160b167210 */ /* 0x000fe20007f3e0ff */
[----:B------:R-:W-:Y:S01]  /*3b820*/  IMAD.WIDE.U32 R20, R27, R9, R20 ;  /* 0x000000091b147225 */ /* 0x000fe200078e0014 */
[----:B------:R-:W-:-:S03]  /*3b830*/  IADD3 R14, P6, PT, R67, R14, RZ ;  /* 0x0000000e430e7210 */ /* 0x000fc60007fde0ff */
[----:B------:R-:W-:Y:S01]  /*3b840*/  IMAD.IADD R57, R61, 0x1, R13 ;  /* 0x000000013d397824 */ /* 0x000fe200078e020d */
[----:B------:R-:W-:Y:S01]  /*3b850*/  IADD3 R20, P5, PT, R19, R20, RZ ;  /* 0x0000001413147210 */ /* 0x000fe20007fbe0ff */
[----:B------:R-:W-:Y:S01]  /*3b860*/  IMAD.IADD R15, R58, 0x1, R15 ;  /* 0x000000013a0f7824 */ /* 0x000fe200078e020f */
[----:B------:R-:W-:Y:S01]  /*3b870*/  IADD3 R67, PT, PT, R28, R21, RZ ;  /* 0x000000151c437210 */ /* 0x000fe20007ffe0ff */
[----:B------:R-:W-:Y:S02]  /*3b880*/  IMAD.X R13, RZ, RZ, RZ, P2 ;  /* 0x000000ffff0d7224 */ /* 0x000fe400010e06ff */
[----:B------:R-:W-:Y:S01]  /*3b890*/  IMAD.IADD R19, R64, 0x1, R81 ;  /* 0x0000000140137824 */ /* 0x000fe200078e0251 */
[----:B------:R-:W-:Y:S01]  /*3b8a0*/  IADD3 R18, P4, PT, R15, R18, RZ ;  /* 0x000000120f127210 */ /* 0x000fe20007f9e0ff */
[----:B------:R-:W-:Y:S01]  /*3b8b0*/  IMAD.WIDE.U32 R12, R30, R44, R12 ;  /* 0x0000002c1e0c7225 */ /* 0x000fe200078e000c */
[----:B------:R-:W-:-:S03]  /*3b8c0*/  IADD3.X R15, PT, PT, RZ, RZ, RZ, P6, !PT ;  /* 0x000000ffff0f7210 */ /* 0x000fc600037fe4ff */
[----:B------:R-:W-:Y:S01]  /*3b8d0*/  IMAD.X R11, RZ, RZ, RZ, P3 ;  /* 0x000000ffff0b7224 */ /* 0x000fe200018e06ff */
[----:B------:R-:W-:Y:S01]  /*3b8e0*/  IADD3 R12, P3, PT, R19, R12, RZ ;  /* 0x0000000c130c7210 */ /* 0x000fe20007f7e0ff */
[----:B------:R-:W-:Y:S02]  /*3b8f0*/  IMAD.X R19, RZ, RZ, RZ, P4 ;  /* 0x000000ffff137224 */ /* 0x000fe400020e06ff */
[----:B------:R-:W-:-:S04]  /*3b900*/  IMAD.WIDE.U32 R10, R54, R9, R10 ;  /* 0x00000009360a7225 */ /* 0x000fc800078e000a */
        /* <DEDUP_REMOVED lines=8> */
[-C--:B------:R-:W-:Y:S01]  /*3b990*/  IMAD.WIDE.U32 R22, R27, R31.reuse, R22 ;  /* 0x0000001f1b167225 */ /* 0x080fe200078e0016 */
[----:B------:R-:W-:Y:S02]  /*3b9a0*/  IADD3 R10, P0, PT, R57, R14, RZ ;  /* 0x0000000e390a7210 */ /* 0x000fe40007f1e0ff */
[----:B------:R-:W-:Y:S01]  /*3b9b0*/  IADD3 R14, P4, PT, R15, R18, RZ ;  /* 0x000000120f0e7210 */ /* 0x000fe20007f9e0ff */
[----:B------:R-:W-:Y:S01]  /*3b9c0*/  IMAD.X R21, RZ, RZ, RZ, P5 ;  /* 0x000000ffff157224 */ /* 0x000fe200028e06ff */
[----:B------:R-:W-:Y:S01]  /*3b9d0*/  IADD3 R22, P1, PT, R11, R22, RZ ;  /* 0x000000160b167210 */ /* 0x000fe20007f3e0ff */
[----:B------:R-:W-:Y:S02]  /*3b9e0*/  IMAD.IADD R26, R41, 0x1, R19 ;  /* 0x00000001291a7824 */ /* 0x000fe400078e0213 */
[----:B------:R-:W-:-:S04]  /*3b9f0*/  IMAD.WIDE.U32 R20, R51, R31, R20 ;  /* 0x0000001f33147225 */ /* 0x000fc800078e0014 */
[----:B------:R-:W-:Y:S02]  /*3ba00*/  IMAD.IADD R23, R29, 0x1, R23 ;  /* 0x000000011d177824 */ /* 0x000fe400078e0217 */
[----:B------:R-:W-:Y:S01]  /*3ba10*/  IMAD.X R11, RZ, RZ, RZ, P0 ;  /* 0x000000ffff0b7224 */ /* 0x000fe200000e06ff */
[----:B------:R-:W-:Y:S01]  /*3ba20*/  IADD3 R26, P0, PT, R26, R13, RZ ;  /* 0x0000000d1a1a7210 */ /* 0x000fe20007f1e0ff */
[----:B------:R-:W-:Y:S01]  /*3ba30*/  IMAD.X R15, RZ, RZ, RZ, P4 ;  /* 0x000000ffff0f7224 */ /* 0x000fe200020e06ff */
[----:B------:R-:W-:Y:S01]  /*3ba40*/  IADD3.X R13, PT, PT, RZ, RZ, RZ, P3, !PT ;  /* 0x000000ffff0d7210 */ /* 0x000fe20001ffe4ff */
[----:B------:R-:W-:Y:S01]  /*3ba50*/  IMAD.WIDE.U32 R10, R50, R46, R10 ;  /* 0x0000002e320a7225 */ /* 0x000fe200078e000a */
[----:B------:R-:W-:Y:S02]  /*3ba60*/  IADD3 R18, P5, PT, R23, R20, RZ ;  /* 0x0000001417127210 */ /* 0x000fe40007fbe0ff */
[----:B------:R-:W-:Y:S01]  /*3ba70*/  IADD3 R20, PT, PT, R29, R21, RZ ;  /* 0x000000151d147210 */ /* 0x000fe20007ffe0ff */
[----:B------:R-:W-:Y:S01]  /*3ba80*/  IMAD.X R23, RZ, RZ, RZ, P1 ;  /* 0x000000ffff177224 */ /* 0x000fe200008e06ff */
[----:B------:R-:W-:Y:S01]  /*3ba90*/  IADD3 R10, P3, PT, R55, R10, RZ ;  /* 0x0000000a370a7210 */ /* 0x000fe20007f7e0ff */
[----:B------:R-:W-:Y:S01]  /*3baa0*/  IMAD.WIDE.U32 R12, R24, R43, R12 ;  /* 0x0000002b180c7225 */ /* 0x000fe200078e000c */
[----:B------:R-:W-:-:S03]  /*3bab0*/  IADD3 R20, P1, PT, R20, R67, RZ ;  /* 0x0000004314147210 */ /* 0x000fc60007f3e0ff */
[----:B------:R-:W-:Y:S01]  /*3bac0*/  IMAD.WIDE.U32 R22, R52, R9, R22 ;  /* 0x0000000934167225 */ /* 0x000fe200078e0016 */
[----:B------:R-:W-:Y:S02]  /*3bad0*/  IADD3 R53, PT, PT, R63, R13, RZ ;  /* 0x0000000d3f357210 */ /* 0x000fe40007ffe0ff */
[----:B------:R-:W-:Y:S01]  /*3bae0*/  IADD3.X R21, PT, PT, RZ, RZ, RZ, P1, !PT ;  /* 0x000000ffff157210 */ /* 0x000fe20000ffe4ff */
[----:B------:R-:W-:Y:S02]  /*3baf0*/  IMAD.X R19, RZ, RZ, RZ, P5 ;  /* 0x000000ffff137224 */ /* 0x000fe400028e06ff */
[----:B------:R-:W-:-:S04]  /*3bb00*/  IMAD.WIDE.U32 R14, R25, R48, R14 ;  /* 0x00000030190e7225 */ /* 0x000fc800078e000e */
[----:B------:R-:W-:Y:S02]  /*3bb10*/  IMAD.IADD R11, R60, 0x1, R11 ;  /* 0x000000013c0b7824 */ /* 0x000fe400078e020b */
[----:B------:R-:W-:Y:S02]  /*3bb20*/  IMAD R16, R12, R65, RZ ;  /* 0x000000410c107224 */ /* 0x000fe400078e02ff */
[----:B------:R-:W-:Y:S02]  /*3bb30*/  IMAD.MOV.U32 R13, RZ, RZ, RZ ;  /* 0x000000ffff0d7224 */ /* 0x000fe400078e00ff */
[----:B------:R-:W-:-:S04]  /*3bb40*/  IMAD.WIDE.U32 R18, R51, R31, R18 ;  /* 0x0000001f33127225 */ /* 0x000fc800078e0012 */
[----:B------:R-:W-:Y:S02]  /*3bb50*/  IMAD.IADD R23, R28, 0x1, R23 ;  /* 0x000000011c177824 */ /* 0x000fe400078e0217 */
[----:B------:R-:W-:Y:S02]  /*3bb60*/  IMAD.IADD R15, R58, 0x1, R15 ;  /* 0x000000013a0f7824 */ /* 0x000fe400078e020f */
[----:B------:R-:W-:Y:S01]  /*3bb70*/  IMAD.HI.U32 R57, R16, R42, R12 ;  /* 0x0000002a10397227 */ /* 0x000fe200078e000c */
[----:B------:R-:W-:Y:S02]  /*3bb80*/  IADD3.X R13, PT, PT, RZ, RZ, RZ, P2, !PT ;  /* 0x000000ffff0d7210 */ /* 0x000fe400017fe4ff */
        /* <DEDUP_REMOVED lines=13> */
[----:B------:R-:W-:Y:S02]  /*3bc60*/  IMAD.X R23, RZ, RZ, RZ, P0 ;  /* 0x000000ffff177224 */ /* 0x000fe400000e06ff */
[----:B------:R-:W-:-:S02]  /*3bc70*/  IMAD.IADD R55, R28, 0x1, R21 ;  /* 0x000000011c377824 */ /* 0x000fc400078e0215 */
[----:B------:R-:W-:Y:S01]  /*3bc80*/  IMAD.IADD R11, R61, 0x1, R11 ;  /* 0x000000013d0b7824 */ /* 0x000fe200078e020b */
[----:B------:R-:W-:Y:S01]  /*3bc90*/  IADD3 R23, P0, PT, R23, R22, RZ ;  /* 0x0000001617177210 */ /* 0x000fe20007f1e0ff */
[----:B------:R-:W-:-:S04]  /*3bca0*/  IMAD.WIDE.U32 R12, R50, R47, R12 ;  /* 0x0000002f320c7225 */ /* 0x000fc800078e000c */
[----:B------:R-:W-:Y:S01]  /*3bcb0*/  IMAD.WIDE.U32 R14, R27, R9, R14 ;  /* 0x000000091b0e7225 */ /* 0x000fe200078e000e */
[----:B------:R-:W-:Y:S02]  /*3bcc0*/  IADD3 R12, P4, PT, R11, R12, RZ ;  /* 0x0000000c0b0c7210 */ /* 0x000fe40007f9e0ff */
[----:B------:R-:W-:Y:S01]  /*3bcd0*/  IADD3.X R11, PT, PT, RZ, RZ, RZ, P3, !PT ;  /* 0x000000ffff0b7210 */ /* 0x000fe20001ffe4ff */
[----:B------:R-:W-:Y:S01]  /*3bce0*/  IMAD.WIDE.U32 R18, R25, R49, R18 ;  /* 0x0000003119127225 */ /* 0x000fe200078e0012 */
[----:B------:R-:W-:Y:S02]  /*3bcf0*/  IADD3.X R25, PT, PT, RZ, RZ, RZ, P2, !PT ;  /* 0x000000ffff197210 */ /* 0x000fe400017fe4ff */
[----:B------:R-:W-:Y:S01]  /*3bd00*/  IADD3 R15, PT, PT, R28, R15, RZ ;  /* 0x0000000f1c0f7210 */ /* 0x000fe20007ffe0ff */
[----:B------:R-:W-:Y:S01]  /*3bd10*/  IMAD.X R21, RZ, RZ, RZ, P5 ;  /* 0x000000ffff157224 */ /* 0x000fe200028e06ff */
[----:B------:R-:W-:Y:S01]  /*3bd20*/  IADD3 R22, P5, PT, R25, R14, RZ ;  /* 0x0000000e19167210 */ /* 0x000fe20007fbe0ff */
[----:B------:R-:W-:-:S02]  /*3bd30*/  IMAD.IADD R26, R41, 0x1, R19 ;  /* 0x00000001291a7824 */ /* 0x000fc400078e0213 */
[----:B------:R-:W-:-:S04]  /*3bd40*/  IMAD.WIDE.U32 R20, R31, R31, R20 ;  /* 0x0000001f1f147225 */ /* 0x000fc800078e0014 */
[----:B------:R-:W-:Y:S01]  /*3bd50*/  IMAD.IADD R13, R59, 0x1, R13 ;  /* 0x000000013b0d7824 */ /* 0x000fe200078e020d */
[----:B------:R-:W-:Y:S01]  /*3bd60*/  IADD3 R20, P6, PT, R15, R20, RZ ;  /* 0x000000140f147210 */ /* 0x000fe20007fde0ff */
[----:B------:R-:W-:Y:S01]  /*3bd70*/  IMAD.X R19, RZ, RZ, RZ, P0 ;  /* 0x000000ffff137224 */ /* 0x000fe200000e06ff */
[----:B------:R-:W-:Y:S01]  /*3bd80*/  IADD3 R26, P0, PT, R26, R23, RZ ;  /* 0x000000171a1a7210 */ /* 0x000fe20007f1e0ff */
        /* <DEDUP_REMOVED lines=8> */
[----:B------:R-:W-:Y:S01]  /*3be10*/  IMAD.WIDE.U32 R12, R30, R46, R12 ;  /* 0x0000002e1e0c7225 */ /* 0x000fe200078e000c */
[----:B------:R-:W-:Y:S02]  /*3be20*/  IADD3.X R15, PT, PT, RZ, RZ, RZ, P1, !PT ;  /* 0x000000ffff0f7210 */ /* 0x000fe40000ffe4ff */
        /* <DEDUP_REMOVED lines=8> */
[----:B------:R-:W-:Y:S02]  /*3beb0*/  IMAD.IADD R13, R60, 0x1, R13 ;  /* 0x000000013c0d7824 */ /* 0x000fe400078e020d */
[----:B------:R-:W-:Y:S02]  /*3bec0*/  IMAD.X R11, RZ, RZ, RZ, P0 ;  /* 0x000000ffff0b7224 */ /* 0x000fe400000e06ff */
[----:B------:R-:W-:Y:S01]  /*3bed0*/  IMAD.WIDE.U32 R20, R51, R9, R20 ;  /* 0x0000000933147225 */ /* 0x000fe200078e0014 */
[----:B------:R-:W-:-:S03]  /*3bee0*/  IADD3 R14, P5, PT, R13, R14, RZ ;  /* 0x0000000e0d0e7210 */ /* 0x000fc60007fbe0ff */
        /* <DEDUP_REMOVED lines=11> */
[----:B------:R-:W-:Y:S02]  /*3bfa0*/  IMAD.X R15, RZ, RZ, RZ, P5 ;  /* 0x000000ffff0f7224 */ /* 0x000fe400028e06ff */
[----:B------:R-:W-:Y:S01]  /*3bfb0*/  IMAD.IADD R13, R61, 0x1, R13 ;  /* 0x000000013d0d7824 */ /* 0x000fe200078e020d */
[----:B------:R-:W-:Y:S01]  /*3bfc0*/  IADD3 R12, P3, PT, R11, R12, RZ ;  /* 0x0000000c0b0c7210 */ /* 0x000fe20007f7e0ff */
[----:B------:R-:W-:Y:S01]  /*3bfd0*/  IMAD R25, R10, R65, RZ ;  /* 0x000000410a197224 */ /* 0x000fe200078e02ff */
[----:B------:R-:W-:Y:S01]  /*3bfe0*/  MOV R11, RZ ;  /* 0x000000ff000b7202 */ /* 0x000fe20000000f00 */
[----:B------:R-:W-:Y:S01]  /*3bff0*/  IMAD.WIDE.U32 R14, R30, R47, R14 ;  /* 0x0000002f1e0e7225 */ /* 0x000fe200078e000e */
[----:B------:R-:W-:-:S03]  /*3c000*/  IADD3 R27, P4, PT, R27, R26, RZ ;  /* 0x0000001a1b1b7210 */ /* 0x000fc60007f9e0ff */
[----:B------:R-:W-:-:S04]  /*3c010*/  IMAD.WIDE.U32 R20, R50, R49, R20 ;  /* 0x0000003132147225 */ /* 0x000fc800078e0014 */
[----:B------:R-:W-:Y:S01]  /*3c020*/  IMAD.HI.U32 R51, R25, R42, R10 ;  /* 0x0000002a19337227 */ /* 0x000fe200078e000a */
[----:B------:R-:W-:Y:S02]  /*3c030*/  IADD3 R10, P5, PT, R13, R14, RZ ;  /* 0x0000000e0d0a7210 */ /* 0x000fe40007fbe0ff */
[----:B------:R-:W-:Y:S01]  /*3c040*/  IADD3.X R13, PT, PT, RZ, RZ, RZ, P3, !PT ;  /* 0x000000ffff0d7210 */ /* 0x000fe20001ffe4ff */
[----:B------:R-:W-:Y:S02]  /*3c050*/  IMAD.IADD R15, R59, 0x1, R15 ;  /* 0x000000013b0f7824 */ /* 0x000fe400078e020f */
[----:B------:R-:W-:Y:S02]  /*3c060*/  IMAD.X R19, RZ, RZ, RZ, P2 ;  /* 0x000000ffff137224 */ /* 0x000fe400010e06ff */
[----:B------:R-:W-:Y:S01]  /*3c070*/  IMAD.X R11, RZ, RZ, RZ, P5 ;  /* 0x000000ffff0b7224 */ /* 0x000fe200028e06ff */
[----:B------:R-:W-:Y:S01]  /*3c080*/  IADD3 R20, P3, PT, R15, R20, RZ ;  /* 0x000000140f147210 */ /* 0x000fe20007f7e0ff */
[----:B------:R-:W-:Y:S01]  /*3c090*/  IMAD.WIDE.U32 R12, R16, R44, R12 ;  /* 0x0000002c100c7225 */ /* 0x000fe200078e000c */
[----:B------:R-:W-:-:S03]  /*3c0a0*/  IADD3 R15, PT, PT, R64, R51, RZ ;  /* 0x00000033400f7210 */ /* 0x000fc60007ffe0ff */
[----:B------:R-:W-:Y:S01]  /*3c0b0*/  IMAD.IADD R23, R41, 0x1, R21 ;  /* 0x0000000129177824 */ /* 0x000fe200078e0215 */
[----:B------:R-:W-:Y:S01]  /*3c0c0*/  IADD3 R12, P5, PT, R15, R12, RZ ;  /* 0x0000000c0f0c7210 */ /* 0x000fe20007fbe0ff */
[----:B------:R-:W-:-:S03]  /*3c0d0*/  IMAD.WIDE.U32 R18, R31, R9, R18 ;  /* 0x000000091f127225 */ /* 0x000fc600078e0012 */
[----:B------:R-:W-:Y:S01]  /*3c0e0*/  IADD3 R23, P2, PT, R23, R22, RZ ;  /* 0x0000001617177210 */ /* 0x000fe20007f5e0ff */
        /* <DEDUP_REMOVED lines=10> */
[----:B------:R-:W-:Y:S01]  /*3c190*/  IMAD.IADD R22, R58, 0x1, R21 ;  /* 0x000000013a167824 */ /* 0x000fe200078e0215 */
[----:B------:R-:W-:Y:S01]  /*3c1a0*/  IADD3 R20, P6, PT, R11, R20, RZ ;  /* 0x000000140b147210 */ /* 0x000fe20007fde0ff */
[----:B------:R-:W-:Y:S01]  /*3c1b0*/  IMAD.WIDE.U32 R12, R25, R43, R12 ;  /* 0x0000002b190c7225 */ /* 0x000fe200078e000c */
[----:B------:R-:W-:Y:S02]  /*3c1c0*/  IADD3.X R11, PT, PT, RZ, RZ, RZ, P3, !PT ;  /* 0x000000ffff0b7210 */ /* 0x000fe40001ffe4ff */
[----:B------:R-:W-:Y:S01]  /*3c1d0*/  IADD3 R22, P3, PT, R22, R23, RZ ;  /* 0x0000001716167210 */ /* 0x000fe20007f7e0ff */
[----:B------:R-:W-:-:S02]  /*3c1e0*/  IMAD.X R21, RZ, RZ, RZ, P6 ;  /* 0x000000ffff157224 */ /* 0x000fc400030e06ff */
        /* <DEDUP_REMOVED lines=10> */
[----:B------:R-:W-:Y:S01]  /*3c290*/  IMAD.WIDE.U32 R14, R31, R9, R14 ;  /* 0x000000091f0e7225 */ /* 0x000fe200078e000e */
[----:B------:R-:W-:Y:S02]  /*3c2a0*/  IADD3.X R11, PT, PT, RZ, RZ, RZ, P6, !PT ;  /* 0x000000ffff0b7210 */ /* 0x000fe400037fe4ff */
[----:B------:R-:W-:Y:S01]  /*3c2b0*/  IADD3 R22, P2, PT, R21, R22, RZ ;  /* 0x0000001615167210 */ /* 0x000fe20007f5e0ff */
[----:B------:R-:W-:Y:S01]  /*3c2c0*/  IMAD.X R13, RZ, RZ, RZ, P0 ;  /* 0x000000ffff0d7224 */ /* 0x000fe200000e06ff */
[----:B------:R-:W-:Y:S01]  /*3c2d0*/  IADD3 R15, PT, PT, R28, R15, RZ ;  /* 0x0000000f1c0f7210 */ /* 0x000fe20007ffe0ff */
[----:B------:R-:W-:Y:S02]  /*3c2e0*/  IMAD.X R21, RZ, RZ, RZ, P5 ;  /* 0x000000ffff157224 */ /* 0x000fe400028e06ff */
[----:B------:R-:W-:-:S04]  /*3c2f0*/  IMAD.WIDE.U32 R10, R25, R44, R10 ;  /* 0x0000002c190a7225 */ /* 0x000fc800078e000a */
[----:B------:R-:W-:Y:S01]  /*3c300*/  IMAD.IADD R27, R41, 0x1, R23 ;  /* 0x00000001291b7824 */ /* 0x000fe200078e0217 */
[----:B------:R-:W-:Y:S01]  /*3c310*/  IADD3.X R23, PT, PT, RZ, RZ, RZ, P2, !PT ;  /* 0x000000ffff177210 */ /* 0x000fe200017fe4ff */
[----:B------:R-:W-:Y:S01]  /*3c320*/  IMAD.X R29, RZ, RZ, RZ, P1 ;  /* 0x000000ffff1d7224 */ /* 0x000fe200008e06ff */
[----:B------:R-:W-:Y:S01]  /*3c330*/  IADD3 R14, P1, PT, R13, R14, RZ ;  /* 0x0000000e0d0e7210 */ /* 0x000fe20007f3e0ff */
[----:B------:R-:W-:Y:S01]  /*3c340*/  IMAD.WIDE.U32 R20, R16, R46, R20 ;  /* 0x0000002e10147225 */ /* 0x000fe200078e0014 */
[----:B------:R-:W-:Y:S02]  /*3c350*/  IADD3 R27, P2, PT, R27, R18, RZ ;  /* 0x000000121b1b7210 */ /* 0x000fe40007f5e0ff */
[----:B------:R-:W-:Y:S01]  /*3c360*/  IADD3 R29, P0, PT, R29, R14, RZ ;  /* 0x0000000e1d1d7210 */ /* 0x000fe20007f1e0ff */
[----:B------:R-:W-:Y:S02]  /*3c370*/  IMAD.IADD R13, R62, 0x1, R11 ;  /* 0x000000013e0d7824 */ /* 0x000fe400078e020b */
[----:B------:R-:W-:-:S03]  /*3c380*/  IMAD.WIDE.U32 R22, R24, R48, R22 ;  /* 0x0000003018167225 */ /* 0x000fc600078e0016 */
[----:B------:R-:W-:Y:S01]  /*3c390*/  IADD3 R20, P5, PT, R13, R20, RZ ;  /* 0x000000140d147210 */ /* 0x000fe20007fbe0ff */
[----:B------:R-:W-:Y:S01]  /*3c3a0*/  IMAD.IADD R21, R60, 0x1, R21 ;  /* 0x000000013c157824 */ /* 0x000fe200078e0215 */
[----:B------:R-:W-:Y:S01]  /*3c3b0*/  IADD3 R18, PT, PT, R58, R23, RZ ;  /* 0x000000173a127210 */ /* 0x000fe20007ffe0ff */
[----:B------:R-:W-:Y:S02]  /*3c3c0*/  IMAD.X R14, RZ, RZ, RZ, P4 ;  /* 0x000000ffff0e7224 */ /* 0x000fe400020e06ff */
[----:B------:R-:W-:Y:S01]  /*3c3d0*/  IMAD.IADD R26, R28, 0x1, R19 ;  /* 0x000000011c1a7824 */ /* 0x000fe200078e0213 */
[----:B------:R-:W-:Y:S01]  /*3c3e0*/  IADD3 R22, P6, PT, R21, R22, RZ ;  /* 0x0000001615167210 */ /* 0x000fe20007fde0ff */
[----:B------:R-:W-:Y:S01]  /*3c3f0*/  IMAD.X R21, RZ, RZ, RZ, P5 ;  /* 0x000000ffff157224 */ /* 0x000fe200028e06ff */
[----:B------:R-:W-:Y:S02]  /*3c400*/  IADD3 R18, P4, PT, R18, R27, RZ ;  /* 0x0000001b12127210 */ /* 0x000fe40007f9e0ff */
[----:B------:R-:W-:Y:S01]  /*3c410*/  IADD3.X R23, PT, PT, RZ, RZ, RZ, P6, !PT ;  /* 0x000000ffff177210 */ /* 0x000fe200037fe4ff */
[----:B------:R-:W-:Y:S01]  /*3c420*/  IMAD.WIDE.U32 R20, R25, R45, R20 ;  /* 0x0000002d19147225 */ /* 0x000fe200078e0014 */
[----:B------:R-:W-:-:S02]  /*3c430*/  IADD3 R14, P5, PT, R14, R29, RZ ;  /* 0x0000001d0e0e7210 */ /* 0x000fc40007fbe0ff */
[----:B------:R-:W-:Y:S01]  /*3c440*/  IADD3.X R27, PT, PT, RZ, RZ, RZ, P3, !PT ;  /* 0x000000ffff1b7210 */ /* 0x000fe20001ffe4ff */
        /* <DEDUP_REMOVED lines=10> */
[----:B------:R-:W-:Y:S01]  /*3c4f0*/  IMAD.X R23, RZ, RZ, RZ, P6 ;  /* 0x000000ffff177224 */ /* 0x000fe200030e06ff */
[----:B------:R-:W-:Y:S02]  /*3c500*/  IADD3 R18, P2, PT, R15, R26, RZ ;  /* 0x0000001a0f127210 */ /* 0x000fe40007f5e0ff */
[----:B------:R-:W-:Y:S01]  /*3c510*/  IADD3.X R15, PT, PT, RZ, RZ, RZ, P4, !PT ;  /* 0x000000ffff0f7210 */ /* 0x000fe200027fe4ff */
        /* <DEDUP_REMOVED lines=21> */
[----:B------:R-:W-:Y:S01]  /*3c670*/  IMAD.WIDE.U32 R30, R16, R49, R26 ;  /* 0x00000031101e7225 */ /* 0x000fe200078e001a */
[----:B------:R-:W-:-:S03]  /*3c680*/  IADD3.X R16, PT, PT, RZ, RZ, RZ, P4, !PT ;  /* 0x000000ffff107210 */ /* 0x000fc600027fe4ff */
[----:B------:R-:W-:Y:S02]  /*3c690*/  IMAD.X R9, RZ, RZ, RZ, P3 ;  /* 0x000000ffff097224 */ /* 0x000fe400018e06ff */
[----:B------:R-:W-:Y:S02]  /*3c6a0*/  IMAD.IADD R27, R59, 0x1, R15 ;  /* 0x000000013b1b7824 */ /* 0x000fe400078e020f */
[----:B------:R-:W-:Y:S01]  /*3c6b0*/  IMAD.X R13, RZ, RZ, RZ, P1 ;  /* 0x000000ffff0d7224 */ /* 0x000fe200008e06ff */
[----:B------:R-:W-:Y:S01]  /*3c6c0*/  IADD3 R9, P3, PT, R9, R18, RZ ;  /* 0x0000001209097210 */ /* 0x000fe20007f7e0ff */
[----:B------:R-:W-:Y:S01]  /*3c6d0*/  IMAD.MOV.U32 R24, RZ, RZ, R14 ;  /* 0x000000ffff187224 */ /* 0x000fe200078e000e */
[----:B------:R-:W-:Y:S02]  /*3c6e0*/  IADD3 R26, P6, PT, R27, R30, RZ ;  /* 0x0000001e1b1a7210 */ /* 0x000fe40007fde0ff */
[----:B------:R-:W-:Y:S01]  /*3c6f0*/  IADD3 R16, P4, PT, R16, R9, RZ ;  /* 0x0000000910107210 */ /* 0x000fe20007f9e0ff */
[----:B------:R-:W-:Y:S01]  /*3c700*/  IMAD.X R9, RZ, RZ, RZ, P2 ;  /* 0x000000ffff097224 */ /* 0x000fe200010e06ff */
[----:B------:R-:W-:Y:S01]  /*3c710*/  IADD3 R30, PT, PT, R41, R31, RZ ;  /* 0x0000001f291e7210 */ /* 0x000fe20007ffe0ff */
[----:B------:R-:W-:Y:S01]  /*3c720*/  IMAD.X R27, RZ, RZ, RZ, P6 ;  /* 0x000000ffff1b7224 */ /* 0x000fe200030e06ff */
[----:B------:R-:W-:-:S02]  /*3c730*/  MOV R31, R12 ;  /* 0x0000000c001f7202 */ /* 0x000fc40000000f00 */
[----:B------:R-:W-:Y:S01]  /*3c740*/  IADD3 R9, P6, PT, R9, R16, RZ ;  /* 0x0000001009097210 */ /* 0x000fe20007fde0ff */
[----:B------:R-:W-:-:S03]  /*3c750*/  IMAD.WIDE.U32 R26, R25, R48, R26 ;  /* 0x00000030191a7225 */ /* 0x000fc600078e001a */
[----:B------:R-:W-:Y:S01]  /*3c760*/  IADD3 R19, P2, PT, R30, R9, RZ ;  /* 0x000000091e137210 */ /* 0x000fe20007f5e0ff */
[----:B------:R-:W-:Y:S01]  /*3c770*/  IMAD.IADD R18, R58, 0x1, R27 ;  /* 0x000000013a127824 */ /* 0x000fe200078e021b */
[----:B------:R-:W-:Y:S01]  /*3c780*/  IADD3.X R9, PT, PT, RZ, RZ, RZ, P5, !PT ;  /* 0x000000ffff097210 */ /* 0x000fe20002ffe4ff */
[----:B------:R-:W-:-:S03]  /*3c790*/  IMAD.X R16, RZ, RZ, RZ, P0 ;  /* 0x000000ffff107224 */ /* 0x000fc600000e06ff */
[----:B------:R-:W-:Y:S02]  /*3c7a0*/  IADD3 R18, P0, PT, R18, R19, RZ ;  /* 0x0000001312127210 */ /* 0x000fe40007f1e0ff */
[----:B------:R-:W-:Y:S01]  /*3c7b0*/  IADD3 R9, PT, PT, R9, R28, R16 ;  /* 0x0000001c09097210 */ /* 0x000fe20007ffe010 */
[----:B------:R-:W-:Y:S01]  /*3c7c0*/  IMAD.MOV.U32 R28, RZ, RZ, R20 ;  /* 0x000000ffff1c7224 */ /* 0x000fe200078e0014 */
[----:B------:R-:W-:Y:S01]  /*3c7d0*/  IADD3.X R16, PT, PT, RZ, RZ, RZ, P3, !PT ;  /* 0x000000ffff107210 */ /* 0x000fe20001ffe4ff */
[----:B------:R-:W-:-:S03]  /*3c7e0*/  IMAD.X R19, RZ, RZ, RZ, P0 ;  /* 0x000000ffff137224 */ /* 0x000fc600000e06ff */
[----:B------:R-:W-:Y:S01]  /*3c7f0*/  IADD3 R9, PT, PT, R16, R9, R13 ;  /* 0x0000000910097210 */ /* 0x000fe20007ffe00d */
[----:B------:R-:W-:Y:S01]  /*3c800*/  IMAD.X R13, RZ, RZ, RZ, P4 ;  /* 0x000000ffff0d7224 */ /* 0x000fe200020e06ff */
[----:B------:R-:W-:Y:S01]  /*3c810*/  IADD3.X R16, PT, PT, RZ, RZ, RZ, P6, !PT ;  /* 0x000000ffff107210 */ /* 0x000fe200037fe4ff */
[----:B------:R-:W-:Y:S01]  /*3c820*/  IMAD.WIDE.U32 R18, R25, R49, R18 ;  /* 0x0000003119127225 */ /* 0x000fe200078e0012 */
[----:B------:R-:W-:Y:S02]  /*3c830*/  MOV R25, R22 ;  /* 0x0000001600197202 */ /* 0x000fe40000000f00 */
[----:B------:R-:W-:Y:S01]  /*3c840*/  IADD3 R9, PT, PT, R16, R9, R13 ;  /* 0x0000000910097210 */ /* 0x000fe20007ffe00d */
[----:B------:R-:W-:Y:S01]  /*3c850*/  IMAD.X R13, RZ, RZ, RZ, P2 ;  /* 0x000000ffff0d7224 */ /* 0x000fe200010e06ff */
[----:B------:R-:W-:Y:S01]  /*3c860*/  MOV R12, R18 ;  /* 0x00000012000c7202 */ /* 0x000fe20000000f00 */
[----:B------:R-:W-:-:S05]  /*3c870*/  IMAD.IADD R16, R41, 0x1, R19 ;  /* 0x0000000129107824 */ /* 0x000fca00078e0213 */
        /* <DEDUP_REMOVED lines=29> */
.L_x_106:
        /* <DEDUP_REMOVED lines=22> */
.L_x_107:
        /* <DEDUP_REMOVED lines=42> */
.L_x_108:
        /* <DEDUP_REMOVED lines=42> */
.L_x_109:
[----:B------:R-:W-:Y:S02]  /*3d0f0*/  HFMA2 R16, -RZ, RZ, 0, 0 ;  /* 0x00000000ff107431 */ /* 0x000fe400000001ff */
[----:B------:R-:W-:Y:S01]  /*3d100*/  IMAD.WIDE.U32 R10, R89, R9, RZ ;  /* 0x00000009590a7225 */ /* 0x000fe200078e00ff */
[----:B------:R-:W-:-:S03]  /*3d110*/  MOV R22, RZ ;  /* 0x000000ff00167202 */ /* 0x000fc60000000f00 */
[----:B------:R-:W-:Y:S02]  /*3d120*/  HFMA2 R21, -RZ, RZ, 0, 0 ;  /* 0x00000000ff157431 */ /* 0x000fe400000001ff */
[----:B------:R-:W-:Y:S02]  /*3d130*/  IMAD.MOV.U32 R7, RZ, RZ, RZ ;  /* 0x000000ffff077224 */ /* 0x000fe400078e00ff */
[----:B------:R-:W-:Y:S02]  /*3d140*/  IMAD.MOV.U32 R13, RZ, RZ, RZ ;  /* 0x000000ffff0d7224 */ /* 0x000fe400078e00ff */
[----:B------:R-:W-:Y:S02]  /*3d150*/  IMAD R27, R10, R65, RZ ;  /* 0x000000410a1b7224 */ /* 0x000fe400078e02ff */
[----:B------:R-:W-:Y:S02]  /*3d160*/  IMAD.IADD R6, R11, 0x1, R16 ;  /* 0x000000010b067824 */ /* 0x000fe400078e0210 */
[----:B------:R-:W-:-:S02]  /*3d170*/  HFMA2 R11, -RZ, RZ, 0, 0 ;  /* 0x00000000ff0b7431 */ /* 0x000fc400000001ff */
        /* <DEDUP_REMOVED lines=18> */
[----:B------:R-:W-:Y:S01]  /*3d2a0*/  IMAD.IADD R5, R17, 0x1, R15 ;  /* 0x0000000111057824 */ /* 0x000fe200078e020f */
[----:B------:R-:W-:Y:S01]  /*3d2b0*/  MOV R15, RZ ;  /* 0x000000ff000f7202 */ /* 0x000fe20000000f00 */
[----:B------:R-:W-:Y:S02]  /*3d2c0*/  IMAD.MOV.U32 R11, RZ, RZ, RZ ;  /* 0x000000ffff0b7224 */ /* 0x000fe400078e00ff */
[----:B------:R-:W-:Y:S01]  /*3d2d0*/  IMAD.WIDE.U32 R6, R27, R43, R6 ;  /* 0x0000002b1b067225 */ /* 0x000fe200078e0006 */
[----:B------:R-:W-:-:S03]  /*3d2e0*/  IADD3 R12, P0, PT, R5, R12, RZ ;  /* 0x0000000c050c7210 */ /* 0x000fc60007f1e0ff */
[----:B------:R-:W-:-:S04]  /*3d2f0*/  IMAD.WIDE.U32 R10, R9, R97, R10 ;  /* 0x00000061090a7225 */ /* 0x000fc800078e000a */
[----:B------:R-:W-:-:S04]  /*3d300*/  IMAD.WIDE.U32 R14, R89, R29, R14 ;  /* 0x0000001d590e7225 */ /* 0x000fc800078e000e */
[----:B------:R-:W-:Y:S01]  /*3d310*/  IMAD.X R13, RZ, RZ, RZ, P0 ;  /* 0x000000ffff0d7224 */ /* 0x000fe200000e06ff */
[----:B------:R-:W-:Y:S01]  /*3d320*/  IADD3 R15, PT, PT, R15, R28, RZ ;  /* 0x0000001c0f0f7210 */ /* 0x000fe20007ffe0ff */
[----:B------:R-:W-:Y:S02]  /*3d330*/  IMAD.IADD R5, R63, 0x1, R7 ;  /* 0x000000013f057824 */ /* 0x000fe400078e0207 */
[----:B------:R-:W-:Y:S02]  /*3d340*/  IMAD.IADD R20, R132, 0x1, R11 ;  /* 0x0000000184147824 */ /* 0x000fe400078e020b */
[----:B------:R-:W-:Y:S01]  /*3d350*/  IMAD.WIDE.U32 R12, R85, R23, R12 ;  /* 0x00000017550c7225 */ /* 0x000fe200078e000c */
[----:B------:R-:W-:-:S03]  /*3d360*/  IADD3 R14, P0, PT, R5, R14, RZ ;  /* 0x0000000e050e7210 */ /* 0x000fc60007f1e0ff */
[----:B------:R-:W-:Y:S01]  /*3d370*/  IMAD R26, R6, R65, RZ ;  /* 0x00000041061a7224 */ /* 0x000fe200078e02ff */
[----:B------:R-:W-:Y:S01]  /*3d380*/  IADD3 R12, P1, PT, R15, R12, RZ ;  /* 0x0000000c0f0c7210 */ /* 0x000fe20007f3e0ff */
[----:B------:R-:W-:Y:S02]  /*3d390*/  IMAD.MOV.U32 R7, RZ, RZ, RZ ;  /* 0x000000ffff077224 */ /* 0x000fe400078e00ff */
[----:B------:R-:W-:-:S04]  /*3d3a0*/  IMAD.WIDE.U32 R20, R9, R114, R20 ;  /* 0x0000007209147225 */ /* 0x000fc800078e0014 */
[----:B------:R-:W-:Y:S02]  /*3d3b0*/  IMAD.IADD R11, R32, 0x1, R13 ;  /* 0x00000001200b7824 */ /* 0x000fe400078e020d */
[----:B------:R-:W-:Y:S01]  /*3d3c0*/  IMAD.HI.U32 R5, R26, R42, R6 ;  /* 0x0000002a1a057227 */ /* 0x000fe200078e0006 */
[----:B------:R-:W-:-:S03]  /*3d3d0*/  IADD3 R6, PT, PT, R133, R21, RZ ;  /* 0x0000001585067210 */ /* 0x000fc60007ffe0ff */
[----:B------:R-:W-:Y:S01]  /*3d3e0*/  IMAD.X R15, RZ, RZ, RZ, P0 ;  /* 0x000000ffff0f7224 */ /* 0x000fe200000e06ff */
[----:B------:R-:W-:Y:S01]  /*3d3f0*/  IADD3 R10, P0, PT, R11, R10, RZ ;  /* 0x0000000a0b0a7210 */ /* 0x000fe20007f1e0ff */
[----:B------:R-:W-:Y:S02]  /*3d400*/  IMAD.X R13, RZ, RZ, RZ, P1 ;  /* 0x000000ffff0d7224 */ /* 0x000fe400008e06ff */
[----:B------:R-:W-:Y:S01]  /*3d410*/  IMAD.IADD R5, R64, 0x1, R5 ;  /* 0x0000000140057824 */ /* 0x000fe200078e0205 */
[----:B------:R-:W-:Y:S01]  /*3d420*/  IADD3.X R11, PT, PT, RZ, RZ, RZ, P0, !PT ;  /* 0x000000ffff0b7210 */ /* 0x000fe200007fe4ff */
[----:B------:R-:W-:-:S04]  /*3d430*/  IMAD.WIDE.U32 R14, R27, R44, R14 ;  /* 0x0000002c1b0e7225 */ /* 0x000fc800078e000e */
[----:B------:R-:W-:Y:S01]  /*3d440*/  IMAD.WIDE.U32 R6, R9, R115, R6 ;  /* 0x0000007309067225 */ /* 0x000fe200078e0006 */
[----:B------:R-:W-:Y:S02]  /*3d450*/  IADD3 R14, P2, PT, R5, R14, RZ ;  /* 0x0000000e050e7210 */ /* 0x000fe40007f5e0ff */
[----:B------:R-:W-:Y:S01]  /*3d460*/  IADD3 R5, PT, PT, R62, R15, RZ ;  /* 0x0000000f3e057210 */ /* 0x000fe20007ffe0ff */
[----:B------:R-:W-:Y:S01]  /*3d470*/  IMAD.WIDE.U32 R12, R88, R29, R12 ;  /* 0x0000001d580c7225 */ /* 0x000fe200078e000c */
[----:B------:R-:W-:-:S03]  /*3d480*/  IADD3.X R15, PT, PT, RZ, RZ, RZ, P2, !PT ;  /* 0x000000ffff0f7210 */ /* 0x000fc600017fe4ff */
[----:B------:R-:W-:Y:S02]  /*3d490*/  IMAD.IADD R18, R134, 0x1, R7 ;  /* 0x0000000186127824 */ /* 0x000fe400078e0207 */
[----:B------:R-:W-:-:S04]  /*3d4a0*/  IMAD.WIDE.U32 R10, R96, R23, R10 ;  /* 0x00000017600a7225 */ /* 0x000fc800078e000a */
[----:B------:R-:W-:Y:S02]  /*3d4b0*/  IMAD.IADD R7, R17, 0x1, R13 ;  /* 0x0000000111077824 */ /* 0x000fe400078e020d */
[----:B------:R-:W-:Y:S02]  /*3d4c0*/  IMAD.MOV.U32 R13, RZ, RZ, RZ ;  /* 0x000000ffff0d7224 */ /* 0x000fe400078e00ff */
[----:B------:R-:W-:Y:S01]  /*3d4d0*/  IMAD.IADD R21, R131, 0x1, R11 ;  /* 0x0000000183157824 */ /* 0x000fe200078e020b */
[----:B------:R-:W-:Y:S01]  /*3d4e0*/  IADD3 R10, P1, PT, R7, R10, RZ ;  /* 0x0000000a070a7210 */ /* 0x000fe20007f3e0ff */
[----:B------:R-:W-:Y:S02]  /*3d4f0*/  IMAD.MOV.U32 R19, RZ, RZ, RZ ;  /* 0x000000ffff137224 */ /* 0x000fe400078e00ff */
[----:B------:R-:W-:Y:S01]  /*3d500*/  IMAD.WIDE.U32 R12, R89, R4, R12 ;  /* 0x00000004590c7225 */ /* 0x000fe200078e000c */
[----:B------:R-:W-:-:S03]  /*3d510*/  IADD3 R20, P0, PT, R21, R20, RZ ;  /* 0x0000001415147210 */ /* 0x000fc60007f1e0ff */
[----:B------:R-:W-:-:S04]  /*3d520*/  IMAD.WIDE.U32 R14, R26, R43, R14 ;  /* 0x0000002b1a0e7225 */ /* 0x000fc800078e000e */
[----:B------:R-:W-:Y:S01]  /*3d530*/  IMAD.WIDE.U32 R18, R9, R116, R18 ;  /* 0x0000007409127225 */ /* 0x000fe200078e0012 */
[----:B------:R-:W-:-:S03]  /*3d540*/  MOV R9, RZ ;  /* 0x000000ff00097202 */ /* 0x000fc60000000f00 */
[----:B------:R-:W-:Y:S01]  /*3d550*/  IMAD.X R11, RZ, RZ, RZ, P1 ;  /* 0x000000ffff0b7224 */ /* 0x000fe200008e06ff */
[----:B------:R-:W-:Y:S01]  /*3d560*/  IADD3 R12, P1, PT, R5, R12, RZ ;  /* 0x0000000c050c7210 */ /* 0x000fe20007f3e0ff */
[----:B------:R-:W-:Y:S02]  /*3d570*/  IMAD.IADD R5, R63, 0x1, R15 ;  /* 0x000000013f057824 */ /* 0x000fe400078e020f */
[----:B------:R-:W-:Y:S02]  /*3d580*/  HFMA2 R15, -RZ, RZ, 0, 0 ;  /* 0x00000000ff0f7431 */ /* 0x000fe400000001ff */
[----:B------:R-:W-:-:S04]  /*3d590*/  IMAD.WIDE.U32 R10, R85, R29, R10 ;  /* 0x0000001d550a7225 */ /* 0x000fc800078e000a */
[----:B------:R-:W-:Y:S01]  /*3d5a0*/  IMAD.IADD R7, R13, 0x1, R9 ;  /* 0x000000010d077824 */ /* 0x000fe200078e0209 */
[----:B------:R-:W-:Y:S01]  /*3d5b0*/  IADD3 R11, PT, PT, R32, R11, RZ ;  /* 0x0000000b200b7210 */ /* 0x000fe20007ffe0ff */
[----:B------:R-:W-:Y:S02]  /*3d5c0*/  IMAD.X R21, RZ, RZ, RZ, P0 ;  /* 0x000000ffff157224 */ /* 0x000fe400000e06ff */
[----:B------:R-:W-:Y:S01]  /*3d5d0*/  IMAD R25, R14, R65, RZ ;  /* 0x000000410e197224 */ /* 0x000fe200078e02ff */
[----:B------:R-:W-:Y:S01]  /*3d5e0*/  IADD3 R10, P0, PT, R7, R10, RZ ;  /* 0x0000000a070a7210 */ /* 0x000fe20007f1e0ff */
[----:B------:R-:W-:-:S04]  /*3d5f0*/  IMAD.WIDE.U32 R20, R97, R23, R20 ;  /* 0x0000001761147225 */ /* 0x000fc800078e0014 */
[----:B------:R-:W-:Y:S02]  /*3d600*/  IMAD.X R13, RZ, RZ, RZ, P1 ;  /* 0x000000ffff0d7224 */ /* 0x000fe400008e06ff */
[----:B------:R-:W-:Y:S01]  /*3d610*/  IMAD.HI.U32 R51, R25, R42, R14 ;  /* 0x0000002a19337227 */ /* 0x000fe200078e000e */
[----:B------:R-:W-:-:S03]  /*3d620*/  IADD3 R14, P1, PT, R11, R20, RZ ;  /* 0x000000140b0e7210 */ /* 0x000fc60007f3e0ff */
[----:B------:R-:W-:Y:S02]  /*3d630*/  IMAD.X R11, RZ, RZ, RZ, P0 ;  /* 0x000000ffff0b7224 */ /* 0x000fe400000e06ff */
        /* <DEDUP_REMOVED lines=9> */
[----:B------:R-:W-:-:S03]  /*3d6d0*/  MOV R21, RZ ;  /* 0x000000ff00157202 */ /* 0x000fc60000000f00 */
[----:B------:R-:W-:Y:S02]  /*3d6e0*/  IMAD.IADD R11, R17, 0x1, R11 ;  /* 0x00000001110b7824 */ /* 0x000fe400078e020b */
[----:B------:R-:W-:Y:S02]  /*3d6f0*/  IMAD.MOV.U32 R20, RZ, RZ, R10 ;  /* 0x000000ffff147224 */ /* 0x000fe400078e000a */
[----:B------:R-:W-:Y:S01]  /*3d700*/  IMAD.X R7, RZ, RZ, RZ, P0 ;  /* 0x000000ffff077224 */ /* 0x000fe200000e06ff */
[----:B------:R-:W-:Y:S01]  /*3d710*/  IADD3 R14, P1, PT, R11, R14, RZ ;  /* 0x0000000e0b0e7210 */ /* 0x000fe20007f3e0ff */
[----:B------:R-:W-:Y:S01]  /*3d720*/  IMAD.IADD R5, R64, 0x1, R51 ;  /* 0x0000000140057824 */ /* 0x000fe200078e0233 */
[----:B------:R-:W-:Y:S01]  /*3d730*/  IADD3 R11, PT, PT, R131, R15, RZ ;  /* 0x0000000f830b7210 */ /* 0x000fe20007ffe0ff */
[----:B------:R-:W-:-:S04]  /*3d740*/  IMAD.WIDE.U32 R12, R26, R44, R12 ;  /* 0x0000002c1a0c7225 */ /* 0x000fc800078e000c */
[----:B------:R-:W-:Y:S01]  /*3d750*/  IMAD.WIDE.U32 R20, R89, R3, R20 ;  /* 0x0000000359147225 */ /* 0x000fe200078e0014 */
[----:B------:R-:W-:-:S03]  /*3d760*/  IADD3 R12, P2, PT, R5, R12, RZ ;  /* 0x0000000c050c7210 */ /* 0x000fc60007f5e0ff */
[----:B------:R-:W-:-:S04]  /*3d770*/  IMAD.WIDE.U32 R6, R114, R23, R6 ;  /* 0x0000001772067225 */ /* 0x000fc800078e0006 */
[----:B------:R-:W-:Y:S01]  /*3d780*/  IMAD.MOV.U32 R24, RZ, RZ, RZ ;  /* 0x000000ffff187224 */ /* 0x000fe200078e00ff */
[----:B------:R-:W-:Y:S01]  /*3d790*/  IADD3 R10, P0, PT, R11, R6, RZ ;  /* 0x000000060b0a7210 */ /* 0x000fe20007f1e0ff */
[----:B------:R-:W-:Y:S01]  /*3d7a0*/  IMAD.X R15, RZ, RZ, RZ, P1 ;  /* 0x000000ffff0f7224 */ /* 0x000fe200008e06ff */
[----:B------:R-:W-:Y:S01]  /*3d7b0*/  IADD3 R20, P1, PT, R31, R20, RZ ;  /* 0x000000141f147210 */ /* 0x000fe20007f3e0ff */
[----:B------:R-:W-:Y:S02]  /*3d7c0*/  IMAD.IADD R5, R62, 0x1, R13 ;  /* 0x000000013e057824 */ /* 0x000fe400078e020d */
[----:B------:R-:W-:Y:S02]  /*3d7d0*/  IMAD.IADD R51, R133, 0x1, R7 ;  /* 0x0000000185337824 */ /* 0x000fe400078e0207 */
[----:B------:R-:W-:Y:S02]  /*3d7e0*/  HFMA2 R7, -RZ, RZ, 0, 0 ;  /* 0x00000000ff077431 */ /* 0x000fe400000001ff */
[----:B------:R-:W-:-:S02]  /*3d7f0*/  IMAD.IADD R13, R21, 0x1, R24 ;  /* 0x00000001150d7824 */ /* 0x000fc400078e0218 */
[----:B------:R-:W-:-:S04]  /*3d800*/  IMAD.WIDE.U32 R14, R85, R4, R14 ;  /* 0x00000004550e7225 */ /* 0x000fc800078e000e */
[----:B------:R-:W-:Y:S01]  /*3d810*/  IMAD.X R21, RZ, RZ, RZ, P1 ;  /* 0x000000ffff157224 */ /* 0x000fe200008e06ff */
[----:B------:R-:W-:Y:S01]  /*3d820*/  IADD3 R14, P1, PT, R13, R14, RZ ;  /* 0x0000000e0d0e7210 */ /* 0x000fe20007f3e0ff */
[----:B------:R-:W-:Y:S01]  /*3d830*/  IMAD.X R11, RZ, RZ, RZ, P0 ;  /* 0x000000ffff0b7224 */ /* 0x000fe200000e06ff */
[----:B------:R-:W-:Y:S01]  /*3d840*/  IADD3 R18, P0, PT, R51, R18, RZ ;  /* 0x0000001233127210 */ /* 0x000fe20007f1e0ff */
[----:B------:R-:W-:Y:S01]  /*3d850*/  IMAD.X R13, RZ, RZ, RZ, P2 ;  /* 0x000000ffff0d7224 */ /* 0x000fe200010e06ff */
[----:B------:R-:W-:Y:S01]  /*3d860*/  IADD3 R53, PT, PT, R19, R7, RZ ;  /* 0x0000000713357210 */ /* 0x000fe20007ffe0ff */
[----:B------:R-:W-:Y:S01]  /*3d870*/  IMAD.WIDE.U32 R20, R27, R46, R20 ;  /* 0x0000002e1b147225 */ /* 0x000fe200078e0014 */
[----:B------:R-:W-:Y:S02]  /*3d880*/  IADD3.X R19, PT, PT, RZ, RZ, RZ, P0, !PT ;  /* 0x000000ffff137210 */ /* 0x000fe400007fe4ff */
[----:B------:R-:W-:Y:S01]  /*3d890*/  IADD3 R15, PT, PT, R32, R15, RZ ;  /* 0x0000000f200f7210 */ /* 0x000fe20007ffe0ff */
        /* <DEDUP_REMOVED lines=9> */
[----:B------:R-:W-:Y:S01]  /*3d930*/  IMAD.X R15, RZ, RZ, RZ, P1 ;  /* 0x000000ffff0f7224 */ /* 0x000fe200008e06ff */
[----:B------:R-:W-:Y:S01]  /*3d940*/  IADD3 R18, P1, PT, R11, R18, RZ ;  /* 0x000000120b127210 */ /* 0x000fe20007f3e0ff */
[----:B------:R-:W-:Y:S01]  /*3d950*/  IMAD.HI.U32 R55, R6, R42, R12 ;  /* 0x0000002a06377227 */ /* 0x000fe200078e000c */
[----:B------:R-:W-:-:S03]  /*3d960*/  IADD3.X R11, PT, PT, RZ, RZ, RZ, P2, !PT ;  /* 0x000000ffff0b7210 */ /* 0x000fc600017fe4ff */
[----:B------:R-:W-:Y:S01]  /*3d970*/  IMAD.IADD R12, R134, 0x1, R19 ;  /* 0x00000001860c7824 */ /* 0x000fe200078e0213 */
[----:B------:R-:W-:Y:S01]  /*3d980*/  IADD3.X R19, PT, PT, RZ, RZ, RZ, P1, !PT ;  /* 0x000000ffff137210 */ /* 0x000fe20000ffe4ff */
[----:B------:R-:W-:Y:S02]  /*3d990*/  IMAD.IADD R31, R60, 0x1, R21 ;  /* 0x000000013c1f7824 */ /* 0x000fe400078e0215 */
        /* <DEDUP_REMOVED lines=13> */
[----:B------:R-:W-:Y:S01]  /*3da70*/  IMAD.MOV.U32 R15, RZ, RZ, RZ ;  /* 0x000000ffff0f7224 */ /* 0x000fe200078e00ff */
[----:B------:R-:W-:Y:S01]  /*3da80*/  IADD3 R18, P1, PT, R11, R18, RZ ;  /* 0x000000120b127210 */ /* 0x000fe20007f3e0ff */
[----:B------:R-:W-:Y:S01]  /*3da90*/  IMAD.WIDE.U32 R12, R116, R23, R12 ;  /* 0x00000017740c7225 */ /* 0x000fe200078e000c */
[----:B------:R-:W-:-:S03]  /*3daa0*/  IADD3 R19, PT, PT, R133, R19, RZ ;  /* 0x0000001385137210 */ /* 0x000fc60007ffe0ff */
[----:B------:R-:W-:-:S04]  /*3dab0*/  IMAD.WIDE.U32 R14, R89, R2, R14 ;  /* 0x00000002590e7225 */ /* 0x000fc800078e000e */
[----:B------:R-:W-:Y:S01]  /*3dac0*/  IMAD.MOV.U32 R5, RZ, RZ, RZ ;  /* 0x000000ffff057224 */ /* 0x000fe200078e00ff */
[----:B------:R-:W-:Y:S01]  /*3dad0*/  IADD3 R14, P3, PT, R31, R14, RZ ;  /* 0x0000000e1f0e7210 */ /* 0x000fe20007f7e0ff */
[----:B------:R-:W-:Y:S01]  /*3dae0*/  IMAD.X R11, RZ, RZ, RZ, P0 ;  /* 0x000000ffff0b7224 */ /* 0x000fe200000e06ff */
[----:B------:R-:W-:Y:S01]  /*3daf0*/  IADD3 R12, P0, PT, R19, R12, RZ ;  /* 0x0000000c130c7210 */ /* 0x000fe20007f1e0ff */
[----:B------:R-:W-:Y:S02]  /*3db00*/  IMAD.IADD R15, R15, 0x1, R5 ;  /* 0x000000010f0f7824 */ /* 0x000fe400078e0205 */
[----:B------:R-:W-:Y:S02]  /*3db10*/  IMAD.IADD R30, R22, 0x1, R13 ;  /* 0x00000001161e7824 */ /* 0x000fe400078e020d */
        /* <DEDUP_REMOVED lines=25> */
[----:B------:R-:W-:Y:S01]  /*3dcb0*/  IADD3.X R13, PT, PT, RZ, RZ, RZ, P1, !PT ;  /* 0x000000ffff0d7210 */ /* 0x000fe20000ffe4ff */
[----:B------:R-:W-:-:S04]  /*3dcc0*/  IMAD.WIDE.U32 R18, R96, R3, R18 ;  /* 0x0000000360127225 */ /* 0x000fc800078e0012 */
[----:B------:R-:W-:Y:S01]  /*3dcd0*/  IMAD.WIDE.U32 R22, R26, R46, R22 ;  /* 0x0000002e1a167225 */ /* 0x000fe200078e0016 */
[----:B------:R-:W-:-:S03]  /*3dce0*/  IADD3 R18, P2, PT, R11, R18, RZ ;  /* 0x000000120b127210 */ /* 0x000fc60007f5e0ff */
[----:B------:R-:W-:Y:S01]  /*3dcf0*/  IMAD.IADD R19, R131, 0x1, R19 ;  /* 0x0000000183137824 */ /* 0x000fe200078e0213 */
[----:B------:R-:W-:Y:S01]  /*3dd00*/  IADD3 R22, P4, PT, R31, R22, RZ ;  /* 0x000000161f167210 */ /* 0x000fe20007f9e0ff */
[----:B------:R-:W-:-:S04]  /*3dd10*/  IMAD.WIDE.U32 R12, R114, R4, R12 ;  /* 0x00000004720c7225 */ /* 0x000fc800078e000c */
[----:B------:R-:W-:Y:S01]  /*3dd20*/  IMAD.IADD R53, R59, 0x1, R15 ;  /* 0x000000013b357824 */ /* 0x000fe200078e020f */
[----:B------:R-:W-:Y:S01]  /*3dd30*/  IADD3 R12, P1, PT, R19, R12, RZ ;  /* 0x0000000c130c7210 */ /* 0x000fe20007f3e0ff */
[----:B------:R-:W-:Y:S01]  /*3dd40*/  IMAD.WIDE.U32 R20, R6, R43, R20 ;  /* 0x0000002b06147225 */ /* 0x000fe200078e0014 */
[----:B------:R-:W-:-:S03]  /*3dd50*/  IADD3.X R19, PT, PT, RZ, RZ, RZ, P2, !PT ;  /* 0x000000ffff137210 */ /* 0x000fc600017fe4ff */
[----:B------:R-:W-:Y:S02]  /*3dd60*/  IMAD.X R15, RZ, RZ, RZ, P0 ;  /* 0x000000ffff0f7224 */ /* 0x000fe400000e06ff */
[----:B------:R-:W-:Y:S02]  /*3dd70*/  IMAD.MOV.U32 R11, RZ, RZ, RZ ;  /* 0x000000ffff0b7224 */ /* 0x000fe400078e00ff */
[----:B------:R-:W-:Y:S02]  /*3dd80*/  IMAD.IADD R31, R63, 0x1, R21 ;  /* 0x000000013f1f7824 */ /* 0x000fe400078e0215 */
[----:B------:R-:W-:Y:S02]  /*3dd90*/  HFMA2 R21, -RZ, RZ, 0, 0 ;  /* 0x00000000ff157431 */ /* 0x000fe400000001ff */
[----:B------:R-:W-:Y:S01]  /*3dda0*/  IMAD.IADD R51, R60, 0x1, R23 ;  /* 0x000000013c337824 */ /* 0x000fe200078e0217 */
[----:B------:R-:W-:Y:S01]  /*3ddb0*/  IADD3.X R23, PT, PT, RZ, RZ, RZ, P4, !PT ;  /* 0x000000ffff177210 */ /* 0x000fe200027fe4ff */
[----:B------:R-:W-:-:S04]  /*3ddc0*/  IMAD.WIDE.U32 R14, R116, R29, R14 ;  /* 0x0000001d740e7225 */ /* 0x000fc800078e000e */
[----:B------:R-:W-:Y:S02]  /*3ddd0*/  IMAD.IADD R13, R133, 0x1, R13 ;  /* 0x00000001850d7824 */ /* 0x000fe400078e020d */
[----:B------:R-:W-:-:S03]  /*3dde0*/  IMAD.WIDE.U32 R10, R89, R0, R10 ;  /* 0x00000000590a7225 */ /* 0x000fc600078e000a */
[----:B------:R-:W-:Y:S01]  /*3ddf0*/  IADD3 R14, P0, PT, R13, R14, RZ ;  /* 0x0000000e0d0e7210 */ /* 0x000fe20007f1e0ff */
[----:B------:R-:W-:Y:S01]  /*3de00*/  IMAD.MOV.U32 R29, RZ, RZ, RZ ;  /* 0x000000ffff1d7224 */ /* 0x000fe200078e00ff */
[----:B------:R-:W-:Y:S01]  /*3de10*/  IADD3 R10, P3, PT, R53, R10, RZ ;  /* 0x0000000a350a7210 */ /* 0x000fe20007f7e0ff */
[----:B------:R-:W-:Y:S01]  /*3de20*/  IMAD.WIDE.U32 R18, R85, R2, R18 ;  /* 0x0000000255127225 */ /* 0x000fe200078e0012 */
[----:B------:R-:W-:-:S03]  /*3de30*/  IADD3.X R13, PT, PT, RZ, RZ, RZ, P1, !PT ;  /* 0x000000ffff0d7210 */ /* 0x000fc60000ffe4ff */
[----:B------:R-:W-:Y:S02]  /*3de40*/  IMAD.IADD R11, R11, 0x1, R29 ;  /* 0x000000010b0b7824 */ /* 0x000fe400078e021d */
[----:B------:R-:W-:Y:S02]  /*3de50*/  IMAD R30, R20, R65, RZ ;  /* 0x00000041141e7224 */ /* 0x000fe400078e02ff */
[----:B------:R-:W-:Y:S01]  /*3de60*/  IMAD.WIDE.U32 R22, R25, R45, R22 ;  /* 0x0000002d19167225 */ /* 0x000fe200078e0016 */
[----:B------:R-:W-:-:S03]  /*3de70*/  IADD3 R18, P2, PT, R11, R18, RZ ;  /* 0x000000120b127210 */ /* 0x000fc60007f5e0ff */
[----:B------:R-:W-:Y:S01]  /*3de80*/  IMAD.IADD R53, R28, 0x1, R15 ;  /* 0x000000011c357824 */ /* 0x000fe200078e020f */
[----:B------:R-:W-:Y:S01]  /*3de90*/  IADD3.X R15, PT, PT, RZ, RZ, RZ, P0, !PT ;  /* 0x000000ffff0f7210 */ /* 0x000fe200007fe4ff */
[----:B------:R-:W-:Y:S01]  /*3dea0*/  IMAD.HI.U32 R55, R30, R42, R20 ;  /* 0x0000002a1e377227 */ /* 0x000fe200078e0014 */
[----:B------:R-:W-:-:S03]  /*3deb0*/  IADD3 R20, P1, PT, R31, R22, RZ ;  /* 0x000000161f147210 */ /* 0x000fc60007f3e0ff */
[----:B------:R-:W-:Y:S02]  /*3dec0*/  IMAD.IADD R19, R32, 0x1, R19 ;  /* 0x0000000120137824 */ /* 0x000fe400078e0213 */
[----:B------:R-:W-:Y:S02]  /*3ded0*/  IMAD.X R11, RZ, RZ, RZ, P3 ;  /* 0x000000ffff0b7224 */ /* 0x000fe400018e06ff */
[----:B------:R-:W-:-:S04]  /*3dee0*/  IMAD.WIDE.U32 R12, R97, R3, R12 ;  /* 0x00000003610c7225 */ /* 0x000fc800078e000c */
[----:B------:R-:W-:Y:S01]  /*3def0*/  IMAD.WIDE.U32 R10, R27, R48, R10 ;  /* 0x000000301b0a7225 */ /* 0x000fe200078e000a */
[----:B------:R-:W-:-:S03]  /*3df00*/  IADD3 R12, P0, PT, R19, R12, RZ ;  /* 0x0000000c130c7210 */ /* 0x000fc60007f1e0ff */
[----:B------:R-:W-:Y:S01]  /*3df10*/  IMAD.WIDE.U32 R14, R115, R4, R14 ;  /* 0x00000004730e7225 */ /* 0x000fe200078e000e */
[----:B------:R-:W-:-:S03]  /*3df20*/  IADD3 R10, P3, PT, R51, R10, RZ ;  /* 0x0000000a330a7210 */ /* 0x000fc60007f7e0ff */
[----:B------:R-:W-:Y:S01]  /*3df30*/  IMAD.IADD R13, R132, 0x1, R13 ;  /* 0x00000001840d7824 */ /* 0x000fe200078e020d */
[----:B------:R-:W-:Y:S01]  /*3df40*/  IADD3 R22, PT, PT, R134, R15, RZ ;  /* 0x0000000f86167210 */ /* 0x000fe20007ffe0ff */
[----:B------:R-:W-:Y:S01]  /*3df50*/  IMAD.X R21, RZ, RZ, RZ, P1 ;  /* 0x000000ffff157224 */ /* 0x000fe200008e06ff */
[----:B------:R-:W-:Y:S01]  /*3df60*/  IADD3 R15, PT, PT, R64, R55, RZ ;  /* 0x00000037400f7210 */ /* 0x000fe20007ffe0ff */
[----:B------:R-:W-:Y:S01]  /*3df70*/  IMAD.X R19, RZ, RZ, RZ, P2 ;  /* 0x000000ffff137224 */ /* 0x000fe200010e06ff */
[----:B------:R-:W-:Y:S01]  /*3df80*/  IADD3 R14, P2, PT, R13, R14, RZ ;  /* 0x0000000e0d0e7210 */ /* 0x000fe20007f5e0ff */
[----:B------:R-:W-:Y:S01]  /*3df90*/  IMAD.WIDE.U32 R20, R6, R44, R20 ;  /* 0x0000002c06147225 */ /* 0x000fe200078e0014 */
[----:B------:R-:W-:-:S03]  /*3dfa0*/  IADD3 R22, P1, PT, R22, R53, RZ ;  /* 0x0000003516167210 */ /* 0x000fc60007f3e0ff */
[----:B------:R-:W-:Y:S01]  /*3dfb0*/  IMAD.X R13, RZ, RZ, RZ, P0 ;  /* 0x000000ffff0d7224 */ /* 0x000fe200000e06ff */
[----:B------:R-:W-:Y:S01]  /*3dfc0*/  IADD3 R20, P0, PT, R15, R20, RZ ;  /* 0x000000140f147210 */ /* 0x000fe20007f1e0ff */
[----:B------:R-:W-:-:S04]  /*3dfd0*/  IMAD.WIDE.U32 R18, R88, R0, R18 ;  /* 0x0000000058127225 */ /* 0x000fc800078e0012 */
[----:B------:R-:W-:Y:S01]  /*3dfe0*/  IMAD.IADD R51, R58, 0x1, R11 ;  /* 0x000000013a337824 */ /* 0x000fe200078e020b */
[----:B------:R-:W-:Y:S01]  /*3dff0*/  IADD3 R15, PT, PT, R17, R19, RZ ;  /* 0x00000013110f7210 */ /* 0x000fe20007ffe0ff */
[----:B------:R-:W-:Y:S02]  /*3e000*/  IMAD.X R11, RZ, RZ, RZ, P3 ;  /* 0x000000ffff0b7224 */ /* 0x000fe400018e06ff */
[----:B------:R-:W-:-:S04]  /*3e010*/  IMAD.WIDE.U32 R12, R96, R2, R12 ;  /* 0x00000002600c7225 */ /* 0x000fc800078e000c */
[----:B------:R-:W-:Y:S01]  /*3e020*/  IMAD.IADD R23, R61, 0x1, R23 ;  /* 0x000000013d177824 */ /* 0x000fe200078e0217 */
[----:B------:R-:W-:Y:S01]  /*3e030*/  IADD3 R12, P3, PT, R15, R12, RZ ;  /* 0x0000000c0f0c7210 */ /* 0x000fe20007f7e0ff */
[----:B------:R-:W-:Y:S01]  /*3e040*/  IMAD.WIDE.U32 R10, R26, R47, R10 ;  /* 0x0000002f1a0a7225 */ /* 0x000fe200078e000a */
[----:B------:R-:W-:-:S03]  /*3e050*/  IADD3.X R15, PT, PT, RZ, RZ, RZ, P2, !PT ;  /* 0x000000ffff0f7210 */ /* 0x000fc600017fe4ff */
[----:B------:R-:W-:Y:S01]  /*3e060*/  IMAD.IADD R55, R131, 0x1, R13 ;  /* 0x0000000183377824 */ /* 0x000fe200078e020d */
[----:B------:R-:W-:Y:S01]  /*3e070*/  IADD3 R10, P5, PT, R23, R10, RZ ;  /* 0x0000000a170a7210 */ /* 0x000fe20007fbe0ff */
[----:B------:R-:W-:Y:S01]  /*3e080*/  IMAD.WIDE.U32 R14, R114, R3, R14 ;  /* 0x00000003720e7225 */ /* 0x000fe200078e000e */
[----:B------:R-:W-:-:S03]  /*3e090*/  IADD3.X R23, PT, PT, RZ, RZ, RZ, P1, !PT ;  /* 0x000000ffff177210 */ /* 0x000fc60000ffe4ff */
[----:B------:R-:W-:Y:S01]  /*3e0a0*/  IMAD.MOV.U32 R19, RZ, RZ, RZ ;  /* 0x000000ffff137224 */ /* 0x000fe200078e00ff */
[----:B------:R-:W-:Y:S01]  /*3e0b0*/  IADD3 R15, PT, PT, R133, R15, RZ ;  /* 0x0000000f850f7210 */ /* 0x000fe20007ffe0ff */
[----:B------:R-:W-:Y:S01]  /*3e0c0*/  IMAD.WIDE.U32 R22, R116, R4, R22 ;  /* 0x0000000474167225 */ /* 0x000fe200078e0016 */
[----:B------:R-:W-:-:S03]  /*3e0d0*/  IADD3 R14, P2, PT, R55, R14, RZ ;  /* 0x0000000e370e7210 */ /* 0x000fc60007f5e0ff */
[----:B------:R-:W-:Y:S01]  /*3e0e0*/  IMAD.X R13, RZ, RZ, RZ, P3 ;  /* 0x000000ffff0d7224 */ /* 0x000fe200018e06ff */
[----:B------:R-:W-:Y:S01]  /*3e0f0*/  IADD3 R22, P1, PT, R15, R22, RZ ;  /* 0x000000160f167210 */ /* 0x000fe20007f3e0ff */
[----:B------:R-:W-:Y:S01]  /*3e100*/  IMAD.WIDE.U32 R18, R8, R89, R18 ;  /* 0x0000005908127225 */ /* 0x000fe200078e0012 */
[----:B------:R-:W-:-:S03]  /*3e110*/  IADD3.X R15, PT, PT, RZ, RZ, RZ, P2, !PT ;  /* 0x000000ffff0f7210 */ /* 0x000fc600017fe4ff */
[----:B------:R-:W-:Y:S01]  /*3e120*/  IMAD.IADD R31, R62, 0x1, R21 ;  /* 0x000000013e1f7824 */ /* 0x000fe200078e0215 */
[----:B------:R-:W-:Y:S01]  /*3e130*/  IADD3 R18, P4, PT, R51, R18, RZ ;  /* 0x0000001233127210 */ /* 0x000fe20007f9e0ff */
[----:B------:R-:W-:-:S04]  /*3e140*/  IMAD.WIDE.U32 R12, R85, R0, R12 ;  /* 0x00000000550c7225 */ /* 0x000fc800078e000c */
[----:B------:R-:W-:Y:S01]  /*3e150*/  IMAD.IADD R21, R16, 0x1, R19 ;  /* 0x0000000110157824 */ /* 0x000fe200078e0213 */
[----:B------:R-:W-:Y:S01]  /*3e160*/  IADD3.X R19, PT, PT, RZ, RZ, RZ, P4, !PT ;  /* 0x000000ffff137210 */ /* 0x000fe200027fe4ff */
[----:B------:R-:W-:Y:S02]  /*3e170*/  IMAD.IADD R13, R32, 0x1, R13 ;  /* 0x00000001200d7824 */ /* 0x000fe400078e020d */
[----:B------:R-:W-:Y:S01]  /*3e180*/  IMAD.WIDE.U32 R14, R97, R2, R14 ;  /* 0x00000002610e7225 */ /* 0x000fe200078e000e */
[----:B------:R-:W-:-:S03]  /*3e190*/  IADD3 R12, P3, PT, R21, R12, RZ ;  /* 0x0000000c150c7210 */ /* 0x000fc60007f7e0ff */
[----:B------:R-:W-:Y:S02]  /*3e1a0*/  IMAD.IADD R53, R59, 0x1, R11 ;  /* 0x000000013b357824 */ /* 0x000fe400078e020b */
[----:B------:R-:W-:Y:S02]  /*3e1b0*/  IMAD.IADD R55, R9, 0x1, R23 ;  /* 0x0000000109377824 */ /* 0x000fe400078e0217 */
[----:B------:R-:W-:Y:S02]  /*3e1c0*/  IMAD.X R11, RZ, RZ, RZ, P5 ;  /* 0x000000ffff0b7224 */ /* 0x000fe400028e06ff */
[----:B------:R-:W-:Y:S02]  /*3e1d0*/  IMAD.X R23, RZ, RZ, RZ, P1 ;  /* 0x000000ffff177224 */ /* 0x000fe400008e06ff */
[----:B------:R-:W-:Y:S01]  /*3e1e0*/  IMAD.X R21, RZ, RZ, RZ, P0 ;  /* 0x000000ffff157224 */ /* 0x000fe200000e06ff */
[----:B------:R-:W-:Y:S01]  /*3e1f0*/  IADD3 R14, P0, PT, R13, R14, RZ ;  /* 0x0000000e0d0e7210 */ /* 0x000fe20007f1e0ff */
[----:B------:R-:W-:Y:S01]  /*3e200*/  IMAD.WIDE.U32 R10, R25, R46, R10 ;  /* 0x0000002e190a7225 */ /* 0x000fe200078e000a */
[----:B------:R-:W-:-:S03]  /*3e210*/  IADD3.X R13, PT, PT, RZ, RZ, RZ, P3, !PT ;  /* 0x000000ffff0d7210 */ /* 0x000fc60001ffe4ff */
[----:B------:R-:W-:Y:S01]  /*3e220*/  IMAD.WIDE.U32 R18, R27, R49, R18 ;  /* 0x000000311b127225 */ /* 0x000fe200078e0012 */
[----:B------:R-:W-:-:S03]  /*3e230*/  IADD3 R10, P2, PT, R31, R10, RZ ;  /* 0x0000000a1f0a7210 */ /* 0x000fc60007f5e0ff */
[----:B------:R-:W-:Y:S01]  /*3e240*/  IMAD.IADD R15, R132, 0x1, R15 ;  /* 0x00000001840f7824 */ /* 0x000fe200078e020f */
[----:B------:R-:W-:Y:S01]  /*3e250*/  IADD3 R16, P1, PT, R53, R18, RZ ;  /* 0x0000001235107210 */ /* 0x000fe20007f3e0ff */
[----:B------:R-:W-:-:S04]  /*3e260*/  IMAD.WIDE.U32 R22, R115, R3, R22 ;  /* 0x0000000373167225 */ /* 0x000fc800078e0016 */
[----:B------:R-:W-:Y:S01]  /*3e270*/  IMAD.WIDE.U32 R20, R30, R43, R20 ;  /* 0x0000002b1e147225 */ /* 0x000fe200078e0014 */
[----:B------:R-:W-:Y:S02]  /*3e280*/  IADD3 R22, P3, PT, R15, R22, RZ ;  /* 0x000000160f167210 */ /* 0x000fe40007f7e0ff */
[----:B------:R-:W-:Y:S01]  /*3e290*/  IADD3 R18, PT, PT, R134, R23, RZ ;  /* 0x0000001786127210 */ /* 0x000fe20007ffe0ff */
[----:B------:R-:W-:Y:S01]  /*3e2a0*/  IMAD.WIDE.U32 R12, R8, R88, R12 ;  /* 0x00000058080c7225 */ /* 0x000fe200078e000c */
[----:B------:R-:W-:-:S03]  /*3e2b0*/  IADD3 R27, PT, PT, R63, R21, RZ ;  /* 0x000000153f1b7210 */ /* 0x000fc60007ffe0ff */
[----:B------:R-:W-:Y:S02]  /*3e2c0*/  IMAD.X R15, RZ, RZ, RZ, P0 ;  /* 0x000000ffff0f7224 */ /* 0x000fe400000e06ff */
[----:B------:R-:W-:Y:S01]  /*3e2d0*/  IMAD.IADD R13, R17, 0x1, R13 ;  /* 0x00000001110d7824 */ /* 0x000fe200078e020d */
[----:B------:R-:W-:Y:S01]  /*3e2e0*/  IADD3.X R17, PT, PT, RZ, RZ, RZ, P1, !PT ;  /* 0x000000ffff117210 */ /* 0x000fe20000ffe4ff */
[----:B------:R-:W-:Y:S02]  /*3e2f0*/  IMAD.IADD R51, R60, 0x1, R11 ;  /* 0x000000013c337824 */ /* 0x000fe400078e020b */
[----:B------:R-:W-:Y:S02]  /*3e300*/  IMAD R9, R20, R65, RZ ;  /* 0x0000004114097224 */ /* 0x000fe400078e02ff */
[----:B------:R-:W-:Y:S02]  /*3e310*/  IMAD.MOV.U32 R21, RZ, RZ, RZ ;  /* 0x000000ffff157224 */ /* 0x000fe400078e00ff */
[----:B------:R-:W-:-:S02]  /*3e320*/  IMAD.IADD R19, R41, 0x1, R19 ;  /* 0x0000000129137824 */ /* 0x000fc400078e0213 */
[----:B------:R-:W-:Y:S01]  /*3e330*/  IMAD.X R11, RZ, RZ, RZ, P2 ;  /* 0x000000ffff0b7224 */ /* 0x000fe200010e06ff */
[----:B------:R-:W-:Y:S01]  /*3e340*/  IADD3 R18, P2, PT, R18, R55, RZ ;  /* 0x0000003712127210 */ /* 0x000fe20007f5e0ff */
[----:B------:R-:W-:-:S04]  /*3e350*/  IMAD.WIDE.U32 R14, R96, R0, R14 ;  /* 0x00000000600e7225 */ /* 0x000fc800078e000e */
[----:B------:R-:W-:Y:S01]  /*3e360*/  IMAD.HI.U32 R21, R9, R42, R20 ;  /* 0x0000002a09157227 */ /* 0x000fe200078e0014 */
[----:B------:R-:W-:Y:S02]  /*3e370*/  IADD3 R20, P0, PT, R19, R12, RZ ;  /* 0x0000000c13147210 */ /* 0x000fe40007f1e0ff */
[----:B------:R-:W-:Y:S01]  /*3e380*/  IADD3 R12, P5, PT, R13, R14, RZ ;  /* 0x0000000e0d0c7210 */ /* 0x000fe20007fbe0ff */
[----:B------:R-:W-:Y:S01]  /*3e390*/  IMAD.WIDE.U32 R10, R6, R45, R10 ;  /* 0x0000002d060a7225 */ /* 0x000fe200078e000a */
[----:B------:R-:W-:-:S03]  /*3e3a0*/  IADD3 R15, PT, PT, R131, R15, RZ ;  /* 0x0000000f830f7210 */ /* 0x000fc60007ffe0ff */
[----:B------:R-:W-:Y:S01]  /*3e3b0*/  IMAD.WIDE.U32 R16, R26, R48, R16 ;  /* 0x000000301a107225 */ /* 0x000fe200078e0010 */
[----:B------:R-:W-:-:S03]  /*3e3c0*/  IADD3 R10, P1, PT, R27, R10, RZ ;  /* 0x0000000a1b0a7210 */ /* 0x000fc60007f3e0ff */
[----:B------:R-:W-:Y:S02]  /*3e3d0*/  IMAD.X R23, RZ, RZ, RZ, P3 ;  /* 0x000000ffff177224 */ /* 0x000fe400018e06ff */
[----:B------:R-:W-:Y:S02]  /*3e3e0*/  IMAD.IADD R17, R58, 0x1, R17 ;  /* 0x000000013a117824 */ /* 0x000fe400078e0211 */
[----:B------:R-:W-:Y:S01]  /*3e3f0*/  IMAD.X R19, RZ, RZ, RZ, P2 ;  /* 0x000000ffff137224 */ /* 0x000fe200010e06ff */
[----:B------:R-:W-:Y:S01]  /*3e400*/  IADD3 R14, P2, PT, R51, R16, RZ ;  /* 0x00000010330e7210 */ /* 0x000fe20007f5e0ff */
[----:B------:R-:W-:Y:S01]  /*3e410*/  IMAD.WIDE.U32 R22, R114, R2, R22 ;  /* 0x0000000272167225 */ /* 0x000fe200078e0016 */
[----:B------:R-:W-:-:S03]  /*3e420*/  IADD3 R20, P4, PT, R17, R20, RZ ;  /* 0x0000001411147210 */ /* 0x000fc60007f9e0ff */
        /* <DEDUP_REMOVED lines=9> */
[----:B------:R-:W-:-:S03]  /*3e4c0*/  IADD3 R24, PT, PT, R24, R19, RZ ;  /* 0x0000001318187210 */ /* 0x000fc60007ffe0ff */
[----:B------:R-:W-:Y:S02]  /*3e4d0*/  IMAD.X R17, RZ, RZ, RZ, P0 ;  /* 0x000000ffff117224 */ /* 0x000fe400000e06ff */
[----:B------:R-:W-:Y:S02]  /*3e4e0*/  IMAD.IADD R3, R64, 0x1, R21 ;  /* 0x0000000140037824 */ /* 0x000fe400078e0215 */
        /* <DEDUP_REMOVED lines=8> */
[----:B------:R-:W-:Y:S01]  /*3e570*/  IMAD.X R19, RZ, RZ, RZ, P5 ;  /* 0x000000ffff137224 */ /* 0x000fe200028e06ff */
[----:B------:R-:W-:Y:S01]  /*3e580*/  IADD3 R15, PT, PT, R59, R15, RZ ;  /* 0x0000000f3b0f7210 */ /* 0x000fe20007ffe0ff */
[----:B------:R-:W-:-:S04]  /*3e590*/  IMAD.WIDE.U32 R16, R97, R0, R16 ;  /* 0x0000000061107225 */ /* 0x000fc800078e0010 */
[----:B------:R-:W-:Y:S01]  /*3e5a0*/  IMAD.WIDE.U32 R26, R26, R49, R20 ;  /* 0x000000311a1a7225 */ /* 0x000fe200078e0014 */
[----:B------:R-:W-:-:S03]  /*3e5b0*/  IADD3 R20, P0, PT, R31, R14, RZ ;  /* 0x0000000e1f147210 */ /* 0x000fc60007f1e0ff */
[----:B------:R-:W-:Y:S01]  /*3e5c0*/  IMAD.WIDE.U32 R12, R115, R2, R18 ;  /* 0x00000002730c7225 */ /* 0x000fe200078e0012 */
[----:B------:R-:W-:Y:S02]  /*3e5d0*/  IADD3 R18, P3, PT, R11, R16, RZ ;  /* 0x000000100b127210 */ /* 0x000fe40007f7e0ff */
[----:B------:R-:W-:Y:S01]  /*3e5e0*/  IADD3 R16, P4, PT, R15, R26, RZ ;  /* 0x0000001a0f107210 */ /* 0x000fe20007f9e0ff */
[----:B------:R-:W-:Y:S01]  /*3e5f0*/  IMAD.IADD R17, R132, 0x1, R17 ;  /* 0x0000000184117824 */ /* 0x000fe200078e0211 */
[----:B------:R-:W-:Y:S01]  /*3e600*/  IADD3 R13, PT, PT, R134, R13, RZ ;  /* 0x0000000d860d7210 */ /* 0x000fe20007ffe0ff */
[----:B------:R-:W-:Y:S01]  /*3e610*/  IMAD.X R21, RZ, RZ, RZ, P0 ;  /* 0x000000ffff157224 */ /* 0x000fe200000e06ff */
[----:B------:R-:W-:Y:S01]  /*3e620*/  IADD3.X R19, PT, PT, RZ, RZ, RZ, P3, !PT ;  /* 0x000000ffff137210 */ /* 0x000fe20001ffe4ff */
[----:B------:R-:W-:Y:S01]  /*3e630*/  IMAD.IADD R31, R41, 0x1, R27 ;  /* 0x00000001291f7824 */ /* 0x000fe200078e021b */
[----:B------:R-:W-:Y:S01]  /*3e640*/  IADD3 R12, P5, PT, R17, R12, RZ ;  /* 0x0000000c110c7210 */ /* 0x000fe20007fbe0ff */
[----:B------:R-:W-:Y:S01]  /*3e650*/  IMAD.X R11, RZ, RZ, RZ, P2 ;  /* 0x000000ffff0b7224 */ /* 0x000fe200010e06ff */
[----:B------:R-:W-:Y:S01]  /*3e660*/  IADD3 R14, P6, PT, R13, R24, RZ ;  /* 0x000000180d0e7210 */ /* 0x000fe20007fde0ff */
[----:B------:R-:W-:Y:S01]  /*3e670*/  IMAD.WIDE.U32 R26, R6, R46, R20 ;  /* 0x0000002e061a7225 */ /* 0x000fe200078e0014 */
[----:B------:R-:W-:-:S02]  /*3e680*/  IADD3.X R13, PT, PT, RZ, RZ, RZ, P5, !PT ;  /* 0x000000ffff0d7210 */ /* 0x000fc40002ffe4ff */
[----:B------:R-:W-:Y:S01]  /*3e690*/  IADD3 R31, P0, PT, R31, R4, RZ ;  /* 0x000000041f1f7210 */ /* 0x000fe20007f1e0ff */
[----:B------:R-:W-:Y:S02]  /*3e6a0*/  IMAD.X R17, RZ, RZ, RZ, P4 ;  /* 0x000000ffff117224 */ /* 0x000fe400020e06ff */
[----:B------:R-:W-:Y:S01]  /*3e6b0*/  IMAD.WIDE.U32 R22, R9, R43, R10 ;  /* 0x0000002b09167225 */ /* 0x000fe200078e000a */
[----:B------:R-:W-:-:S03]  /*3e6c0*/  IADD3 R10, P3, PT, R3, R26, RZ ;  /* 0x0000001a030a7210 */ /* 0x000fc60007f7e0ff */
[----:B------:R-:W-:Y:S01]  /*3e6d0*/  IMAD.WIDE.U32 R20, R8, R96, R18 ;  /* 0x0000006008147225 */ /* 0x000fe200078e0012 */
[----:B------:R-:W-:-:S03]  /*3e6e0*/  IADD3 R19, PT, PT, R63, R23, RZ ;  /* 0x000000173f137210 */ /* 0x000fc60007ffe0ff */
[----:B------:R-:W-:Y:S02]  /*3e6f0*/  IMAD.IADD R27, R60, 0x1, R27 ;  /* 0x000000013c1b7824 */ /* 0x000fe400078e021b */
[----:B------:R-:W-:-:S04]  /*3e700*/  IMAD.WIDE.U32 R16, R25, R48, R16 ;  /* 0x0000003019107225 */ /* 0x000fc800078e0010 */
[----:B------:R-:W-:Y:S01]  /*3e710*/  IMAD.X R3, RZ, RZ, RZ, P1 ;  /* 0x000000ffff037224 */ /* 0x000fe200008e06ff */
[----:B------:R-:W-:Y:S01]  /*3e720*/  IADD3 R4, P1, PT, R27, R16, RZ ;  /* 0x000000101b047210 */ /* 0x000fe20007f3e0ff */
[----:B------:R-:W-:Y:S01]  /*3e730*/  IMAD.IADD R131, R131, 0x1, R21 ;  /* 0x0000000183837824 */ /* 0x000fe200078e0215 */
[----:B------:R-:W-:Y:S01]  /*3e740*/  IADD3 R16, PT, PT, R58, R17, RZ ;  /* 0x000000113a107210 */ /* 0x000fe20007ffe0ff */
[----:B------:R-:W-:Y:S01]  /*3e750*/  IMAD.X R15, RZ, RZ, RZ, P6 ;  /* 0x000000ffff0f7224 */ /* 0x000fe200030e06ff */
[----:B------:R-:W-:Y:S01]  /*3e760*/  IADD3 R20, P2, PT, R3, R20, RZ ;  /* 0x0000001403147210 */ /* 0x000fe20007f5e0ff */
[----:B------:R-:W-:-:S04]  /*3e770*/  IMAD.WIDE.U32 R12, R114, R0, R12 ;  /* 0x00000000720c7225 */ /* 0x000fc800078e000c */
[----:B------:R-:W-:Y:S01]  /*3e780*/  IMAD.X R21, RZ, RZ, RZ, P0 ;  /* 0x000000ffff157224 */ /* 0x000fe200000e06ff */
[----:B------:R-:W-:Y:S01]  /*3e790*/  IADD3 R13, PT, PT, R133, R13, RZ ;  /* 0x0000000d850d7210 */ /* 0x000fe20007ffe0ff */
[----:B------:R-:W-:Y:S02]  /*3e7a0*/  IMAD.X R11, RZ, RZ, RZ, P3 ;  /* 0x000000ffff0b7224 */ /* 0x000fe400018e06ff */
[----:B------:R-:W-:Y:S01]  /*3e7b0*/  IMAD.WIDE.U32 R2, R116, R2, R14 ;  /* 0x0000000274027225 */ /* 0x000fe200078e000e */
[----:B------:R-:W-:Y:S02]  /*3e7c0*/  IADD3 R14, P4, PT, R131, R12, RZ ;  /* 0x0000000c830e7210 */ /* 0x000fe40007f9e0ff */
[----:B------:R-:W-:Y:S01]  /*3e7d0*/  IADD3 R12, P6, PT, R16, R31, RZ ;  /* 0x0000001f100c7210 */ /* 0x000fe20007fde0ff */
        /* <DEDUP_REMOVED lines=8> */
[----:B------:R-:W-:Y:S01]  /*3e860*/  IADD3.X R11, PT, PT, RZ, RZ, RZ, P3, !PT ;  /* 0x000000ffff0b7210 */ /* 0x000fe20001ffe4ff */
[----:B------:R-:W-:-:S02]  /*3e870*/  IMAD.X R13, RZ, RZ, RZ, P6 ;  /* 0x000000ffff0d7224 */ /* 0x000fc400030e06ff */
[----:B------:R-:W-:-:S04]  /*3e880*/  IMAD.WIDE.U32 R16, R6, R47, R4 ;  /* 0x0000002f06107225 */ /* 0x000fc800078e0004 */
[----:B------:R-:W-:Y:S02]  /*3e890*/  IMAD R18, R22, R65, RZ ;  /* 0x0000004116127224 */ /* 0x000fe400078e02ff */
[----:B------:R-:W-:Y:S02]  /*3e8a0*/  IMAD.MOV.U32 R23, RZ, RZ, RZ ;  /* 0x000000ffff177224 */ /* 0x000fe400078e00ff */
[----:B------:R-:W-:Y:S01]  /*3e8b0*/  IMAD.WIDE.U32 R4, R25, R49, R12 ;  /* 0x0000003119047225 */ /* 0x000fe200078e000c */
[----:B------:R-:W-:-:S03]  /*3e8c0*/  IADD3 R12, P1, PT, R3, R16, RZ ;  /* 0x00000010030c7210 */ /* 0x000fc60007f3e0ff */
[----:B------:R-:W-:Y:S02]  /*3e8d0*/  IMAD.IADD R3, R59, 0x1, R17 ;  /* 0x000000013b037824 */ /* 0x000fe400078e0211 */
[----:B------:R-:W-:-:S04]  /*3e8e0*/  IMAD.WIDE.U32 R14, R8, R97, R14 ;  /* 0x00000061080e7225 */ /* 0x000fc800078e000e */
[----:B------:R-:W-:-:S04]  /*3e8f0*/  IMAD.HI.U32 R23, R18, R42, R22 ;  /* 0x0000002a12177227 */ /* 0x000fc800078e0016 */
[----:B------:R-:W-:Y:S02]  /*3e900*/  IMAD.X R13, RZ, RZ, RZ, P2 ;  /* 0x000000ffff0d7224 */ /* 0x000fe400010e06ff */
[----:B------:R-:W-:Y:S01]  /*3e910*/  IMAD.WIDE.U32 R16, R115, R0, R10 ;  /* 0x0000000073107225 */ /* 0x000fe200078e000a */
[----:B------:R-:W-:Y:S02]  /*3e920*/  IADD3 R10, P2, PT, R3, R4, RZ ;  /* 0x00000004030a7210 */ /* 0x000fe40007f5e0ff */
[----:B------:R-:W-:Y:S01]  /*3e930*/  IADD3 R11, PT, PT, R132, R15, RZ ;  /* 0x0000000f840b7210 */ /* 0x000fe20007ffe0ff */
[----:B------:R-:W-:Y:S01]  /*3e940*/  IMAD.IADD R22, R41, 0x1, R5 ;  /* 0x0000000129167824 */ /* 0x000fe200078e0205 */
[----:B------:R-:W-:Y:S01]  /*3e950*/  IADD3 R15, P3, PT, R13, R14, RZ ;  /* 0x0000000e0d0f7210 */ /* 0x000fe20007f7e0ff */
[----:B------:R-:W-:Y:S01]  /*3e960*/  IMAD.X R4, RZ, RZ, RZ, P0 ;  /* 0x000000ffff047224 */ /* 0x000fe200000e06ff */
[----:B------:R-:W-:Y:S01]  /*3e970*/  IADD3 R5, PT, PT, R134, R17, RZ ;  /* 0x0000001186057210 */ /* 0x000fe20007ffe0ff */
[----:B------:R-:W-:Y:S01]  /*3e980*/  IMAD.X R3, RZ, RZ, RZ, P5 ;  /* 0x000000ffff037224 */ /* 0x000fe200028e06ff */
[----:B------:R-:W-:Y:S01]  /*3e990*/  IADD3 R22, P6, PT, R22, R21, RZ ;  /* 0x0000001516167210 */ /* 0x000fe20007fde0ff */
[----:B------:R-:W-:Y:S01]  /*3e9a0*/  IMAD.X R13, RZ, RZ, RZ, P1 ;  /* 0x000000ffff0d7224 */ /* 0x000fe200008e06ff */
[----:B------:R-:W-:Y:S01]  /*3e9b0*/  IADD3 R17, P0, PT, R4, R15, RZ ;  /* 0x0000000f04117210 */ /* 0x000fe20007f1e0ff */
[----:B------:R-:W-:Y:S01]  /*3e9c0*/  IMAD.WIDE.U32 R14, R9, R44, R2 ;  /* 0x0000002c090e7225 */ /* 0x000fe200078e0002 */
[----:B------:R-:W-:-:S02]  /*3e9d0*/  IADD3 R4, P5, PT, R5, R20, RZ ;  /* 0x0000001405047210 */ /* 0x000fc40007fbe0ff */
[----:B------:R-:W-:Y:S01]  /*3e9e0*/  IADD3 R16, P4, PT, R11, R16, RZ ;  /* 0x000000100b107210 */ /* 0x000fe20007f9e0ff */
[----:B------:R-:W-:Y:S01]  /*3e9f0*/  IMAD.X R20, RZ, RZ, RZ, P6 ;  /* 0x000000ffff147224 */ /* 0x000fe200030e06ff */
        /* <DEDUP_REMOVED lines=10> */
[----:B------:R-:W-:Y:S01]  /*3eaa0*/  IMAD.WIDE.U32 R10, R6, R48, R10 ;  /* 0x00000030060a7225 */ /* 0x000fe200078e000a */
[----:B------:R-:W-:Y:S02]  /*3eab0*/  IADD3 R133, PT, PT, R133, R17, RZ ;  /* 0x0000001185857210 */ /* 0x000fe40007ffe0ff */
        /* <DEDUP_REMOVED lines=9> */
[----:B------:R-:W-:Y:S02]  /*3eb50*/  IADD3 R4, P1, PT, R11, R22, RZ ;  /* 0x000000160b047210 */ /* 0x000fe40007f3e0ff */
[----:B------:R-:W-:Y:S01]  /*3eb60*/  IADD3.X R11, PT, PT, RZ, RZ, RZ, P5, !PT ;  /* 0x000000ffff0b7210 */ /* 0x000fe20002ffe4ff */
[----:B------:R-:W-:-:S04]  /*3eb70*/  IMAD.WIDE.U32 R14, R9, R45, R14 ;  /* 0x0000002d090e7225 */ /* 0x000fc800078e000e */
[----:B------:R-:W-:Y:S02]  /*3eb80*/  IMAD.IADD R13, R63, 0x1, R13 ;  /* 0x000000013f0d7824 */ /* 0x000fe400078e020d */
[----:B------:R-:W-:Y:S02]  /*3eb90*/  IMAD.X R5, RZ, RZ, RZ, P1 ;  /* 0x000000ffff057224 */ /* 0x000fe400008e06ff */
[----:B------:R-:W-:Y:S01]  /*3eba0*/  IMAD.WIDE.U32 R10, R30, R47, R10 ;  /* 0x0000002f1e0a7225 */ /* 0x000fe200078e000a */
[----:B------:R-:W-:Y:S02]  /*3ebb0*/  IADD3 R14, P1, PT, R13, R14, RZ ;  /* 0x0000000e0d0e7210 */ /* 0x000fe40007f3e0ff */
[----:B------:R-:W-:Y:S01]  /*3ebc0*/  MOV R13, RZ ;  /* 0x000000ff000d7202 */ /* 0x000fe20000000f00 */
[----:B------:R-:W-:Y:S02]  /*3ebd0*/  IMAD.IADD R15, R61, 0x1, R15 ;  /* 0x000000013d0f7824 */ /* 0x000fe400078e020f */
[----:B------:R-:W-:-:S02]  /*3ebe0*/  IMAD R65, R12, R65, RZ ;  /* 0x000000410c417224 */ /* 0x000fc400078e02ff */
[----:B------:R-:W-:-:S04]  /*3ebf0*/  IMAD.WIDE.U32 R4, R6, R49, R4 ;  /* 0x0000003106047225 */ /* 0x000fc800078e0004 */
[----:B------:R-:W-:Y:S02]  /*3ec00*/  IMAD.IADD R11, R59, 0x1, R11 ;  /* 0x000000013b0b7824 */ /* 0x000fe400078e020b */
[----:B------:R-:W-:Y:S01]  /*3ec10*/  IMAD.HI.U32 R13, R65, R42, R12 ;  /* 0x0000002a410d7227 */ /* 0x000fe200078e000c */
[----:B------:R-:W-:Y:S02]  /*3ec20*/  IADD3 R12, P4, PT, R15, R10, RZ ;  /* 0x0000000a0f0c7210 */ /* 0x000fe40007f9e0ff */
[----:B------:R-:W-:Y:S01]  /*3ec30*/  IADD3.X R15, PT, PT, RZ, RZ, RZ, P1, !PT ;  /* 0x000000ffff0f7210 */ /* 0x000fe20000ffe4ff */
[----:B------:R-:W-:Y:S01]  /*3ec40*/  IMAD.X R23, RZ, RZ, RZ, P2 ;  /* 0x000000ffff177224 */ /* 0x000fe200010e06ff */
[----:B------:R-:W-:Y:S01]  /*3ec50*/  IADD3 R10, P2, PT, R11, R4, RZ ;  /* 0x000000040b0a7210 */ /* 0x000fe20007f5e0ff */
[----:B------:R-:W-:Y:S01]  /*3ec60*/  IMAD.X R0, RZ, RZ, RZ, P0 ;  /* 0x000000ffff007224 */ /* 0x000fe200000e06ff */
[----:B------:R-:W-:Y:S01]  /*3ec70*/  IADD3 R4, P6, PT, R133, R2, RZ ;  /* 0x0000000285047210 */ /* 0x000fe20007fde0ff */
[----:B------:R-:W-:Y:S01]  /*3ec80*/  IMAD.IADD R21, R64, 0x1, R13 ;  /* 0x0000000140157824 */ /* 0x000fe200078e020d */
[----:B------:R-:W-:Y:S01]  /*3ec90*/  IADD3.X R11, PT, PT, RZ, RZ, RZ, P2, !PT ;  /* 0x000000ffff0b7210 */ /* 0x000fe200017fe4ff */
[----:B------:R-:W-:Y:S01]  /*3eca0*/  IMAD.X R13, RZ, RZ, RZ, P4 ;  /* 0x000000ffff0d7224 */ /* 0x000fe200020e06ff */
[----:B------:R-:W-:Y:S01]  /*3ecb0*/  IADD3 R0, P0, PT, R0, R17, RZ ;  /* 0x0000001100007210 */ /* 0x000fe20007f1e0ff */
[----:B------:R-:W-:-:S03]  /*3ecc0*/  IMAD.WIDE.U32 R14, R18, R44, R14 ;  /* 0x0000002c120e7225 */ /* 0x000fc600078e000e */
[----:B------:R-:W-:Y:S01]  /*3ecd0*/  IADD3 R23, P5, PT, R23, R0, RZ ;  /* 0x0000000017177210 */ /* 0x000fe20007fbe0ff */
[----:B------:R-:W-:Y:S01]  /*3ece0*/  IMAD.IADD R19, R41, 0x1, R5 ;  /* 0x0000000129137824 */ /* 0x000fe200078e0205 */
[----:B------:R-:W-:Y:S01]  /*3ecf0*/  IADD3.X R5, PT, PT, RZ, RZ, RZ, P6, !PT ;  /* 0x000000ffff057210 */ /* 0x000fe200037fe4ff */
[----:B------:R-:W-:-:S03]  /*3ed00*/  IMAD.WIDE.U32 R12, R9, R46, R12 ;  /* 0x0000002e090c7225 */ /* 0x000fc600078e000c */
[----:B------:R-:W-:Y:S01]  /*3ed10*/  IADD3 R19, P1, PT, R19, R20, RZ ;  /* 0x0000001413137210 */ /* 0x000fe20007f3e0ff */
[----:B------:R-:W-:Y:S01]  /*3ed20*/  IMAD.IADD R17, R62, 0x1, R15 ;  /* 0x000000013e117824 */ /* 0x000fe200078e020f */
[----:B------:R-:W-:Y:S01]  /*3ed30*/  IADD3 R20, P2, PT, R21, R14, RZ ;  /* 0x0000000e15147210 */ /* 0x000fe20007f5e0ff */
[----:B------:R-:W-:Y:S01]  /*3ed40*/  IMAD.WIDE.U32 R10, R30, R48, R10 ;  /* 0x000000301e0a7225 */ /* 0x000fe200078e000a */
[----:B------:R-:W-:Y:S02]  /*3ed50*/  IADD3.X R0, PT, PT, RZ, RZ, RZ, P1, !PT ;  /* 0x000000ffff007210 */ /* 0x000fe40000ffe4ff */
[----:B------:R-:W-:Y:S01]  /*3ed60*/  IADD3 R16, P4, PT, R17, R12, RZ ;  /* 0x0000000c11107210 */ /* 0x000fe20007f9e0ff */
[----:B------:R-:W-:Y:S02]  /*3ed70*/  IMAD.IADD R15, R60, 0x1, R13 ;  /* 0x000000013c0f7824 */ /* 0x000fe400078e020d */
[----:B------:R-:W-:Y:S01]  /*3ed80*/  IMAD.IADD R12, R58, 0x1, R11 ;  /* 0x000000013a0c7824 */ /* 0x000fe200078e020b */
[----:B------:R-:W-:Y:S01]  /*3ed90*/  IADD3.X R17, PT, PT, RZ, RZ, RZ, P4, !PT ;  /* 0x000000ffff117210 */ /* 0x000fe200027fe4ff */
[----:B------:R-:W-:Y:S01]  /*3eda0*/  IMAD.X R21, RZ, RZ, RZ, P2 ;  /* 0x000000ffff157224 */ /* 0x000fe200010e06ff */
[----:B------:R-:W-:Y:S01]  /*3edb0*/  IADD3 R14, P6, PT, R15, R10, RZ ;  /* 0x0000000a0f0e7210 */ /* 0x000fe20007fde0ff */
[----:B------:R-:W-:Y:S01]  /*3edc0*/  IMAD.WIDE.U32 R4, R8, R115, R4 ;  /* 0x0000007308047225 */ /* 0x000fe200078e0004 */
[----:B------:R-:W-:-:S02]  /*3edd0*/  IADD3 R12, P2, PT, R12, R19, RZ ;  /* 0x000000130c0c7210 */ /* 0x000fc40007f5e0ff */
[----:B------:R-:W-:Y:S01]  /*3ede0*/  IADD3 R0, P4, PT, R0, R23, RZ ;  /* 0x0000001700007210 */ /* 0x000fe20007f9e0ff */
[----:B------:R-:W-:Y:S01]  /*3edf0*/  IMAD.X R15, RZ, RZ, RZ, P6 ;  /* 0x000000ffff0f7224 */ /* 0x000fe200030e06ff */
[----:B------:R-:W-:Y:S01]  /*3ee00*/  IADD3 R5, PT, PT, R134, R5, RZ ;  /* 0x0000000586057210 */ /* 0x000fe20007ffe0ff */
[----:B------:R-:W-:Y:S02]  /*3ee10*/  IMAD.X R13, RZ, RZ, RZ, P2 ;  /* 0x000000ffff0d7224 */ /* 0x000fe400010e06ff */
[----:B------:R-:W-:-:S04]  /*3ee20*/  IMAD.WIDE.U32 R10, R65, R43, R20 ;  /* 0x0000002b410a7225 */ /* 0x000fc800078e0014 */
[----:B------:R-:W-:-:S04]  /*3ee30*/  IMAD.WIDE.U32 R16, R18, R45, R16 ;  /* 0x0000002d12107225 */ /* 0x000fc800078e0010 */
[----:B------:R-:W-:-:S04]  /*3ee40*/  IMAD.WIDE.U32 R14, R9, R47, R14 ;  /* 0x0000002f090e7225 */ /* 0x000fc800078e000e */
[----:B------:R-:W-:Y:S01]  /*3ee50*/  IMAD.WIDE.U32 R30, R30, R49, R12 ;  /* 0x000000311e1e7225 */ /* 0x000fe200078e000c */
[----:B------:R-:W-:-:S03]  /*3ee60*/  IADD3 R15, PT, PT, R59, R15, RZ ;  /* 0x0000000f3b0f7210 */ /* 0x000fc60007ffe0ff */
[----:B------:R-:W-:Y:S02]  /*3ee70*/  IMAD.IADD R13, R63, 0x1, R11 ;  /* 0x000000013f0d7824 */ /* 0x000fe400078e020b */
        /* <DEDUP_REMOVED lines=18> */
[----:B------:R-:W-:-:S03]  /*3efa0*/  IMAD.WIDE.U32 R14, R9, R48, R14 ;  /* 0x00000030090e7225 */ /* 0x000fc600078e000e */
[----:B------:R-:W-:Y:S01]  /*3efb0*/  IADD3 R20, P3, PT, R21, R16, RZ ;  /* 0x0000001015147210 */ /* 0x000fe20007f7e0ff */
[----:B------:R-:W-:Y:S01]  /*3efc0*/  IMAD.IADD R17, R60, 0x1, R17 ;  /* 0x000000013c117824 */ /* 0x000fe200078e0211 */
[----:B------:R-:W-:-:S03]  /*3efd0*/  IADD3 R2, PT, PT, R58, R15, RZ ;  /* 0x0000000f3a027210 */ /* 0x000fc60007ffe0ff */
[----:B------:R-:W-:Y:S01]  /*3efe0*/  IMAD.X R21, RZ, RZ, RZ, P3 ;  /* 0x000000ffff157224 */ /* 0x000fe200018e06ff */
[----:B------:R-:W-:Y:S02]  /*3eff0*/  IADD3 R16, P6, PT, R17, R14, RZ ;  /* 0x0000000e11107210 */ /* 0x000fe40007fde0ff */
[----:B------:R-:W-:Y:S01]  /*3f000*/  IADD3 R2, P5, PT, R2, R19, RZ ;  /* 0x0000001302027210 */ /* 0x000fe20007fbe0ff */
[----:B------:R-:W-:Y:S01]  /*3f010*/  IMAD.WIDE.U32 R14, R65, R45, R20 ;  /* 0x0000002d410e7225 */ /* 0x000fe200078e0014 */
[----:B------:R-:W-:Y:S02]  /*3f020*/  IADD3.X R17, PT, PT, RZ, RZ, RZ, P6, !PT ;  /* 0x000000ffff117210 */ /* 0x000fe400037fe4ff */
[----:B------:R-:W-:Y:S01]  /*3f030*/  IADD3 R0, P3, PT, R0, R23, RZ ;  /* 0x0000001700007210 */ /* 0x000fe20007f7e0ff */
[----:B------:R-:W-:Y:S01]  /*3f040*/  IMAD.X R3, RZ, RZ, RZ, P5 ;  /* 0x000000ffff037224 */ /* 0x000fe200028e06ff */
        /* <DEDUP_REMOVED lines=8> */
[----:B------:R-:W-:Y:S01]  /*3f0d0*/  IMAD.X R17, RZ, RZ, RZ, P6 ;  /* 0x000000ffff117224 */ /* 0x000fe200030e06ff */
[----:B------:R-:W-:Y:S02]  /*3f0e0*/  IADD3 R4, P5, PT, R9, R2, RZ ;  /* 0x0000000209047210 */ /* 0x000fe40007fbe0ff */
[----:B------:R-:W-:Y:S01]  /*3f0f0*/  IADD3 R2, P2, PT, R5, R6, RZ ;  /* 0x0000000605027210 */ /* 0x000fe20007f5e0ff */
[----:B------:R-:W-:Y:S01]  /*3f100*/  IMAD.WIDE.U32 R16, R65, R46, R16 ;  /* 0x0000002e41107225 */ /* 0x000fe200078e0010 */
[----:B------:R-:W-:-:S02]  /*3f110*/  IADD3.X R5, PT, PT, RZ, RZ, RZ, P5, !PT ;  /* 0x000000ffff057210 */ /* 0x000fc40002ffe4ff */
[----:B------:R-:W-:Y:S01]  /*3f120*/  IADD3 R0, P5, PT, R0, R19, RZ ;  /* 0x0000001300007210 */ /* 0x000fe20007fbe0ff */
[----:B------:R-:W-:Y:S01]  /*3f130*/  IMAD.IADD R19, R41, 0x1, R3 ;  /* 0x0000000129137824 */ /* 0x000fe200078e0203 */
[----:B------:R-:W-:Y:S01]  /*3f140*/  IADD3 R21, PT, PT, R60, R17, RZ ;  /* 0x000000113c157210 */ /* 0x000fe20007ffe0ff */
[----:B------:R-:W-:Y:S02]  /*3f150*/  IMAD.X R3, RZ, RZ, RZ, P2 ;  /* 0x000000ffff037224 */ /* 0x000fe400010e06ff */
        /* <DEDUP_REMOVED lines=19> */
[----:B------:R-:W-:Y:S01]  /*3f290*/  IMAD.IADD R3, R59, 0x1, R21 ;  /* 0x000000013b037824 */ /* 0x000fe200078e0215 */
[----:B------:R-:W-:Y:S01]  /*3f2a0*/  IADD3.X R0, PT, PT, RZ, RZ, RZ, P5, !PT ;  /* 0x000000ffff007210 */ /* 0x000fe20002ffe4ff */
[----:B------:R-:W-:-:S03]  /*3f2b0*/  IMAD.X R4, RZ, RZ, RZ, P0 ;  /* 0x000000ffff047224 */ /* 0x000fc600000e06ff */
[----:B------:R-:W-:Y:S02]  /*3f2c0*/  IADD3 R2, P6, PT, R3, R18, RZ ;  /* 0x0000001203027210 */ /* 0x000fe40007fde0ff */
[----:B------:R-:W-:Y:S01]  /*3f2d0*/  IADD3 R0, P5, PT, R0, R5, RZ ;  /* 0x0000000500007210 */ /* 0x000fe20007fbe0ff */
[----:B------:R-:W-:Y:S02]  /*3f2e0*/  IMAD.X R5, RZ, RZ, RZ, P2 ;  /* 0x000000ffff057224 */ /* 0x000fe400010e06ff */
[----:B------:R-:W-:-:S03]  /*3f2f0*/  IMAD.X R3, RZ, RZ, RZ, P6 ;  /* 0x000000ffff037224 */ /* 0x000fc600030e06ff */
[----:B------:R-:W-:Y:S02]  /*3f300*/  IADD3 R5, P6, PT, R5, R0, RZ ;  /* 0x0000000005057210 */ /* 0x000fe40007fde0ff */
[----:B------:R-:W-:Y:S01]  /*3f310*/  IADD3 R0, PT, PT, R41, R19, RZ ;  /* 0x0000001329007210 */ /* 0x000fe20007ffe0ff */
[----:B------:R-:W-:-:S03]  /*3f320*/  IMAD.WIDE.U32 R18, R65, R48, R2 ;  /* 0x0000003041127225 */ /* 0x000fc600078e0002 */
[----:B------:R-:W-:Y:S01]  /*3f330*/  IADD3 R3, P2, PT, R0, R5, RZ ;  /* 0x0000000500037210 */ /* 0x000fe20007f5e0ff */
[----:B------:R-:W-:Y:S01]  /*3f340*/  IMAD.IADD R2, R58, 0x1, R19 ;  /* 0x000000013a027824 */ /* 0x000fe200078e0213 */
[----:B------:R-:W-:Y:S01]  /*3f350*/  IADD3.X R0, PT, PT, RZ, RZ, RZ, P3, !PT ;  /* 0x000000ffff007210 */ /* 0x000fe20001ffe4ff */
[----:B------:R-:W-:-:S03]  /*3f360*/  IMAD.X R5, RZ, RZ, RZ, P1 ;  /* 0x000000ffff057224 */ /* 0x000fc600008e06ff */
[----:B------:R-:W-:Y:S02]  /*3f370*/  IADD3 R2, P1, PT, R2, R3, RZ ;  /* 0x0000000302027210 */ /* 0x000fe40007f3e0ff */
        /* <DEDUP_REMOVED lines=8> */
[----:B------:R-:W-:Y:S02]  /*3f400*/  IMAD.X R2, RZ, RZ, RZ, P2 ;  /* 0x000000ffff027224 */ /* 0x000fe400010e06ff */
[----:B------:R-:W-:-:S05]  /*3f410*/  IMAD.IADD R41, R41, 0x1, R23 ;  /* 0x0000000129297824 */ /* 0x000fca00078e0217 */
[----:B------:R-:W-:-:S04]  /*3f420*/  IADD3 R0, PT, PT, R41, R0, R2 ;  /* 0x0000000029007210 */ /* 0x000fc80007ffe002 */
[----:B------:R-:W-:-:S13]  /*3f430*/  ISETP.GT.U32.AND P0, PT, R0, R49, PT ;  /* 0x000000310000720c */ /* 0x000fda0003f04070 */
[----:B------:R-:W-:Y:S05]  /*3f440*/  @P0 BRA `(.L_x_110) ;  /* 0x0000000000800947 */ /* 0x000fea0003800000 */
[----:B------:R-:W-:Y:S01]  /*3f450*/  ISETP.GE.U32.AND P0, PT, R0, R49, PT ;  /* 0x000000310000720c */ /* 0x000fe20003f06070 */
[----:B------:R-:W-:Y:S01]  /*3f460*/  IMAD.MOV.U32 R7, RZ, RZ, R12 ;  /* 0x000000ffff077224 */ /* 0x000fe200078e000c */
[----:B------:R-:W-:Y:S01]  /*3f470*/  MOV R8, R10 ;  /* 0x0000000a00087202 */ /* 0x000fe20000000f00 */
[----:B------:R-:W-:Y:S01]  /*3f480*/  IMAD.MOV.U32 R6, RZ, RZ, R14 ;  /* 0x000000ffff067224 */ /* 0x000fe200078e000e */
[----:B------:R-:W-:Y:S01]  /*3f490*/  MOV R5, R16 ;  /* 0x0000001000057202 */ /* 0x000fe20000000f00 */
        /* <DEDUP_REMOVED lines=27> */
.L_x_110:
        /* <DEDUP_REMOVED lines=22> */
.L_x_28:
[----:B------:R-:W4:Y:S01]  /*3f7b0*/  LDC R78, c[0x3][0x1a4] ;  /* 0x00c06900ff4e7b82 */ /* 0x000f220000000800 */
[----:B------:R-:W-:Y:S01]  /*3f7c0*/  UISETP.NE.AND UP0, UPT, UR5, URZ, UPT ;  /* 0x000000ff0500728c */ /* 0x000fe2000bf05270 */
[----:B------:R-:W-:Y:S02]  /*3f7d0*/  CS2R R50, SRZ ;  /* 0x0000000000327805 */ /* 0x000fe4000001ff00 */
[----:B------:R-:W-:Y:S02]  /*3f7e0*/  CS2R R52, SRZ ;  /* 0x0000000000347805 */ /* 0x000fe4000001ff00 */
[----:B------:R-:W-:Y:S02]  /*3f7f0*/  CS2R R54, SRZ ;  /* 0x0000000000367805 */ /* 0x000fe4000001ff00 */
[----:B------:R-:W-:Y:S01]  /*3f800*/  CS2R R56, SRZ ;  /* 0x0000000000387805 */ /* 0x000fe2000001ff00 */
[----:B------:R-:W-:Y:S01]  /*3f810*/  UMOV UR5, 0x1 ;  /* 0x0000000100057882 */ /* 0x000fe20000000000 */
[----:B------:R-:W5:Y:S08]  /*3f820*/  LDC R79, c[0x3][0x1a0] ;  /* 0x00c06800ff4f7b82 */ /* 0x000f700000000800 */
[----:B------:R-:W0:Y:S08]  /*3f830*/  LDC R80, c[0x3][0x19c] ;  /* 0x00c06700ff507b82 */ /* 0x000e300000000800 */
[----:B------:R-:W1:Y:S01]  /*3f840*/  LDC R81, c[0x3][0x198] ;  /* 0x00c06600ff517b82 */ /* 0x000e620000000800 */
[----:B----4-:R-:W-:-:S07]  /*3f850*/  IMAD.MOV.U32 R97, RZ, RZ, R78 ;  /* 0x000000ffff617224 */ /* 0x010fce00078e004e */
[----:B------:R-:W4:Y:S01]  /*3f860*/  LDC R69, c[0x3][0x194] ;  /* 0x00c06500ff457b82 */ /* 0x000f220000000800 */
[----:B-----5:R-:W-:-:S07]  /*3f870*/  MOV R96, R79 ;  /* 0x0000004f00607202 */ /* 0x020fce0000000f00 */
[----:B------:R-:W5:Y:S01]  /*3f880*/  LDC R68, c[0x3][0x190] ;  /* 0x00c06400ff447b82 */ /* 0x000f620000000800 */
[----:B0-----:R-:W-:-:S07]  /*3f890*/  IMAD.MOV.U32 R89, RZ, RZ, R80 ;  /* 0x000000ffff597224 */ /* 0x001fce00078e0050 */
[----:B------:R-:W0:Y:S01]  /*3f8a0*/  LDC R67, c[0x3][0x18c] ;  /* 0x00c06300ff437b82 */ /* 0x000e220000000800 */
[----:B-1----:R-:W-:-:S07]  /*3f8b0*/  IMAD.MOV.U32 R88, RZ, RZ, R81 ;  /* 0x000000ffff587224 */ /* 0x002fce00078e0051 */
[----:B------:R-:W1:Y:S01]  /*3f8c0*/  LDC R66, c[0x3][0x188] ;  /* 0x00c06200ff427b82 */ /* 0x000e620000000800 */
[----:B----4-:R-:W-:Y:S01]  /*3f8d0*/  MOV R82, R69 ;  /* 0x0000004500527202 */ /* 0x010fe20000000f00 */
[----:B-----5:R-:W-:Y:S02]  /*3f8e0*/  IMAD.MOV.U32 R83, RZ, RZ, R68 ;  /* 0x000000ffff537224 */ /* 0x020fe400078e0044 */
[----:B0-----:R-:W-:Y:S01]  /*3f8f0*/  IMAD.MOV.U32 R84, RZ, RZ, R67 ;  /* 0x000000ffff547224 */ /* 0x001fe200078e0043 */
[----:B-1----:R-:W-:Y:S01]  /*3f900*/  MOV R85, R66 ;  /* 0x0000004200557202 */ /* 0x002fe20000000f00 */
        /* <DEDUP_REMOVED lines=10> */
[----:B------:R-:W-:Y:S02]  /*3f9b0*/  IMAD.MOV.U32 R84, RZ, RZ, R67 ;  /* 0x000000ffff547224 */ /* 0x000fe400078e0043 */
[----:B------:R-:W-:Y:S01]  /*3f9c0*/  IMAD.MOV.U32 R85, RZ, RZ, R66 ;  /* 0x000000ffff557224 */ /* 0x000fe200078e0042 */
[----:B------:R-:W-:-:S13]  /*3f9d0*/  LOP3.LUT P0, RZ, R10, R33, RZ, 0xfc, !PT ;  /* 0x000000210aff7212 */ /* 0x000fda000780fcff */
[----:B------:R-:W-:Y:S05]  /*3f9e0*/  @!P0 BRA `(.L_x_111) ;  /* 0x0000066000b88947 */ /* 0x000fea0003800000 */
        /* <DEDUP_REMOVED lines=11> */
[----:B------:R-:W-:Y:S01]  /*3faa0*/  IMAD.MOV.U32 R51, RZ, RZ, RZ ;  /* 0x000000ffff337224 */ /* 0x000fe200078e00ff */
[----:B------:R-:W-:-:S02]  /*3fab0*/  LOP3.LUT P0, RZ, R10, R123, RZ, 0xfc, !PT ;  /* 0x0000007b0aff7212 */ /* 0x000fc4000780fcff */
[----:B------:R-:W-:Y:S02]  /*3fac0*/  CS2R R52, SRZ ;  /* 0x0000000000347805 */ /* 0x000fe4000001ff00 */
[----:B------:R-:W-:Y:S02]  /*3fad0*/  CS2R R54, SRZ ;  /* 0x0000000000367805 */ /* 0x000fe4000001ff00 */
[----:B------:R-:W-:-:S07]  /*3fae0*/  CS2R R56, SRZ ;  /* 0x0000000000387805 */ /* 0x000fce000001ff00 */
[----:B------:R-:W-:Y:S05]  /*3faf0*/  @!P0 BRA `(.L_x_111) ;  /* 0x0000066000748947 */ /* 0x000fea0003800000 */
[----:B------:R-:W-:-:S04]  /*3fb00*/  IMAD.WIDE.U32 R18, R130, R130, RZ ;  /* 0x0000008282127225 */ /* 0x000fc800078e00ff */
[----:B------:R-:W-:Y:S01]  /*3fb10*/  HFMA2 R13, -RZ, RZ, 0, 0 ;  /* 0x00000000ff0d7431 */ /* 0x000fe200000001ff */
[----:B------:R-:W0:Y:S01]  /*3fb20*/  LDC R9, c[0x3][0xe0] ;  /* 0x00c03800ff097b82 */ /* 0x000e220000000800 */
[----:B------:R-:W-:Y:S02]  /*3fb30*/  HFMA2 R25, -RZ, RZ, 0, 0 ;  /* 0x00000000ff197431 */ /* 0x000fe400000001ff */
[----:B------:R-:W-:Y:S01]  /*3fb40*/  IMAD.MOV.U32 R11, RZ, RZ, RZ ;  /* 0x000000ffff0b7224 */ /* 0x000fe200078e00ff */
[----:B------:R-:W-:Y:S01]  /*3fb50*/  MOV R10, R19 ;  /* 0x00000013000a7202 */ /* 0x000fe20000000f00 */
[----:B------:R-:W-:Y:S02]  /*3fb60*/  IMAD.MOV.U32 R31, RZ, RZ, RZ ;  /* 0x000000ffff1f7224 */ /* 0x000fe400078e00ff */
[----:B------:R-:W-:Y:S02]  /*3fb70*/  HFMA2 R49, -RZ, RZ, 0, 0 ;  /* 0x00000000ff317431 */ /* 0x000fe400000001ff */
[----:B------:R-:W-:Y:S01]  /*3fb80*/  IMAD.MOV.U32 R43, RZ, RZ, RZ ;  /* 0x000000ffff2b7224 */ /* 0x000fe200078e00ff */
[----:B------:R-:W-:Y:S01]  /*3fb90*/  LOP3.LUT R48, R18, 0xfffffffd, RZ, 0xc0, !PT ;  /* 0xfffffffd12307812 */ /* 0x000fe200078ec0ff */
[----:B------:R-:W-:-:S04]  /*3fba0*/  IMAD.WIDE.U32 R10, R130, R129, R10 ;  /* 0x00000081820a7225 */ /* 0x000fc800078e000a */
[----:B------:R-:W-:Y:S02]  /*3fbb0*/  IMAD.MOV.U32 R12, RZ, RZ, R11 ;  /* 0x000000ffff0c7224 */ /* 0x000fe400078e000b */
[----:B------:R-:W-:Y:S02]  /*3fbc0*/  IMAD.MOV.U32 R11, RZ, RZ, RZ ;  /* 0x000000ffff0b7224 */ /* 0x000fe400078e00ff */
[----:B------:R-:W-:-:S04]  /*3fbd0*/  IMAD.WIDE.U32 R12, R130, R128, R12 ;  /* 0x00000080820c7225 */ /* 0x000fc800078e000c */
[----:B------:R-:W-:-:S05]  /*3fbe0*/  IMAD.WIDE.U32 R10, R130, R129, R10 ;  /* 0x00000081820a7225 */ /* 0x000fca00078e000a */
[----:B------:R-:W-:Y:S02]  /*3fbf0*/  IADD3 R14, P0, PT, R12, R11, RZ ;  /* 0x0000000b0c0e7210 */ /* 0x000fe40007f1e0ff */
[----:B------:R-:W-:Y:S01]  /*3fc00*/  MOV R12, R13 ;  /* 0x0000000d000c7202 */ /* 0x000fe20000000f00 */
[----:B------:R-:W-:Y:S02]  /*3fc10*/  IMAD.MOV.U32 R13, RZ, RZ, RZ ;  /* 0x000000ffff0d7224 */ /* 0x000fe400078e00ff */
[----:B------:R-:W-:Y:S02]  /*3fc20*/  IMAD.X R15, RZ, RZ, RZ, P0 ;  /* 0x000000ffff0f7224 */ /* 0x000fe400000e06ff */
[----:B------:R-:W-:-:S04]  /*3fc30*/  IMAD.WIDE.U32 R12, R130, R127, R12 ;  /* 0x0000007f820c7225 */ /* 0x000fc800078e000c */
[----:B------:R-:W-:-:S05]  /*3fc40*/  IMAD.WIDE.U32 R14, R129, R129, R14 ;  /* 0x00000081810e7225 */ /* 0x000fca00078e000e */
[----:B------:R-:W-:Y:S01]  /*3fc50*/  IADD3 R16, P0, PT, R12, R15, RZ ;  /* 0x0000000f0c107210 */ /* 0x000fe20007f1e0ff */
[----:B------:R-:W-:Y:S01]  /*3fc60*/  IMAD.MOV.U32 R15, RZ, RZ, RZ ;  /* 0x000000ffff0f7224 */ /* 0x000fe200078e00ff */
[----:B------:R-:W-:Y:S01]  /*3fc70*/  MOV R12, R13 ;  /* 0x0000000d000c7202 */ /* 0x000fe20000000f00 */
[----:B------:R-:W-:Y:S02]  /*3fc80*/  IMAD.MOV.U32 R13, RZ, RZ, RZ ;  /* 0x000000ffff0d7224 */ /* 0x000fe400078e00ff */
[----:B------:R-:W-:Y:S02]  /*3fc90*/  IMAD.X R17, RZ, RZ, RZ, P0 ;  /* 0x000000ffff117224 */ /* 0x000fe400000e06ff */
[----:B------:R-:W-:-:S04]  /*3fca0*/  IMAD.WIDE.U32 R12, R130, R126, R12 ;  /* 0x0000007e820c7225 */ /* 0x000fc800078e000c */
[----:B------:R-:W-:-:S04]  /*3fcb0*/  IMAD.WIDE.U32 R16, R129, R128, R16 ;  /* 0x0000008081107225 */ /* 0x000fc800078e0010 */
[----:B------:R-:W-:Y:S01]  /*3fcc0*/  IMAD.WIDE.U32 R14, R130, R128, R14 ;  /* 0x00000080820e7225 */ /* 0x000fe200078e000e */
[----:B------:R-:W-:-:S03]  /*3fcd0*/  IADD3 R20, P0, PT, R12, R17, RZ ;  /* 0x000000110c147210 */ /* 0x000fc60007f1e0ff */
[----:B------:R-:W-:Y:S02]  /*3fce0*/  IMAD.MOV.U32 R12, RZ, RZ, R13 ;  /* 0x000000ffff0c7224 */ /* 0x000fe400078e000d */
[----:B------:R-:W-:Y:S01]  /*3fcf0*/  HFMA2 R13, -RZ, RZ, 0, 0 ;  /* 0x00000000ff0d7431 */ /* 0x000fe200000001ff */
[----:B------:R-:W-:Y:S02]  /*3fd00*/  IADD3 R22, P1, PT, R16, R15, RZ ;  /* 0x0000000f10167210 */ /* 0x000fe40007f3e0ff */
[----:B------:R-:W-:-:S03]  /*3fd10*/  IADD3.X R21, PT, PT, RZ, RZ, RZ, P0, !PT ;  /* 0x000000ffff157210 */ /* 0x000fc600007fe4ff */
[----:B------:R-:W-:Y:S02]  /*3fd20*/  IMAD.X R23, RZ, RZ, RZ, P1 ;  /* 0x000000ffff177224 */ /* 0x000fe400008e06ff */
[----:B------:R-:W-:-:S04]  /*3fd30*/  IMAD.WIDE.U32 R16, R129, R127, R20 ;  /* 0x0000007f81107225 */ /* 0x000fc800078e0014 */
[----:B------:R-:W-:-:S04]  /*3fd40*/  IMAD.WIDE.U32 R12, R130, R125, R12 ;  /* 0x0000007d820c7225 */ /* 0x000fc800078e000c */
[----:B------:R-:W-:Y:S01]  /*3fd50*/  IMAD.WIDE.U32 R20, R129, R128, R22 ;  /* 0x0000008081147225 */ /* 0x000fe200078e0016 */
[----:B------:R-:W-:Y:S02]  /*3fd60*/  IADD3 R22, P0, PT, R12, R17, RZ ;  /* 0x000000110c167210 */ /* 0x000fe40007f1e0ff */
[----:B------:R-:W-:Y:S01]  /*3fd70*/  MOV R12, R13 ;  /* 0x0000000d000c7202 */ /* 0x000fe20000000f00 */
[----:B------:R-:W-:Y:S01]  /*3fd80*/  IMAD.MOV.U32 R13, RZ, RZ, RZ ;  /* 0x000000ffff0d7224 */ /* 0x000fe200078e00ff */
[----:B------:R-:W-:Y:S01]  /*3fd90*/  IADD3 R16, P1, PT, R16, R21, RZ ;  /* 0x0000001510107210 */ /* 0x000fe20007f3e0ff */
[----:B------:R-:W-:Y:S02]  /*3fda0*/  IMAD.X R23, RZ, RZ, RZ, P0 ;  /* 0x000000ffff177224 */ /* 0x000fe400000e06ff */
[----:B------:R-:W-:Y:S02]  /*3fdb0*/  IMAD.MOV.U32 R24, RZ, RZ, R20 ;  /* 0x000000ffff187224 */ /* 0x000fe400078e0014 */
[----:B------:R-:W-:-:S02]  /*3fdc0*/  IMAD.X R17, RZ, RZ, RZ, P1 ;  /* 0x000000ffff117224 */ /* 0x000fc400008e06ff */
[----:B------:R-:W-:-:S04]  /*3fdd0*/  IMAD.WIDE.U32 R20, R129, R126, R22 ;  /* 0x0000007e81147225 */ /* 0x000fc800078e0016 */
[----:B------:R-:W-:-:S04]  /*3fde0*/  IMAD.WIDE.U32 R12, R130, R124, R12 ;  /* 0x0000007c820c7225 */ /* 0x000fc800078e000c */
[----:B------:R-:W-:-:S04]  /*3fdf0*/  IMAD.WIDE.U32 R22, R128, R128, R16 ;  /* 0x0000008080167225 */ /* 0x000fc800078e0010 */
[----:B------:R-:W-:Y:S01]  /*3fe00*/  IMAD.WIDE.U32 R16, R130, R127, R24 ;  /* 0x0000007f82107225 */ /* 0x000fe200078e0018 */
[----:B------:R-:W-:Y:S02]  /*3fe10*/  IADD3 R24, P0, PT, R12, R21, RZ ;  /* 0x000000150c187210 */ /* 0x000fe40007f1e0ff */
[----:B------:R-:W-:Y:S01]  /*3fe20*/  IADD3 R26, P1, PT, R20, R23, RZ ;  /* 0x00000017141a7210 */ /* 0x000fe20007f3e0ff */
[----:B------:R-:W-:Y:S01]  /*3fe30*/  IMAD.MOV.U32 R12, RZ, RZ, R13 ;  /* 0x000000ffff0c7224 */ /* 0x000fe200078e000d */
[----:B------:R-:W-:Y:S01]  /*3fe40*/  IADD3 R28, P2, PT, R22, R17, RZ ;  /* 0x00000011161c7210 */ /* 0x000fe20007f5e0ff */
[----:B------:R-:W-:Y:S02]  /*3fe50*/  IMAD.X R25, RZ, RZ, RZ, P0 ;  /* 0x000000ffff197224 */ /* 0x000fe400000e06ff */
[----:B------:R-:W-:Y:S01]  /*3fe60*/  IMAD.MOV.U32 R13, RZ, RZ, RZ ;  /* 0x000000ffff0d7224 */ /* 0x000fe200078e00ff */
[----:B------:R-:W-:Y:S01]  /*3fe70*/  IADD3.X R29, PT, PT, RZ, RZ, RZ, P2, !PT ;  /* 0x000000ffff1d7210 */ /* 0x000fe200017fe4ff */
[----:B------:R-:W-:-:S02]  /*3fe80*/  IMAD.X R27, RZ, RZ, RZ, P1 ;  /* 0x000000ffff1b7224 */ /* 0x000fc400008e06ff */
[----:B------:R-:W-:-:S04]  /*3fe90*/  IMAD.WIDE.U32 R12, R130, R123, R12 ;  /* 0x0000007b820c7225 */ /* 0x000fc800078e000c */
[----:B------:R-:W-:-:S04]  /*3fea0*/  IMAD.WIDE.U32 R20, R129, R125, R24 ;  /* 0x0000007d81147225 */ /* 0x000fc800078e0018 */
[----:B------:R-:W-:Y:S01]  /*3feb0*/  IMAD.WIDE.U32 R22, R128, R127, R26 ;  /* 0x0000007f80167225 */ /* 0x000fe200078e001a */
[----:B------:R-:W-:-:S03]  /*3fec0*/  IADD3 R26, P0, PT, R12, R21, RZ ;  /* 0x000000150c1a7210 */ /* 0x000fc60007f1e0ff */
[C---:B------:R-:W-:Y:S01]  /*3fed0*/  IMAD.WIDE.U32 R24, R129.reuse, R127, R28 ;  /* 0x0000007f81187225 */ /* 0x040fe200078e001c */
[----:B------:R-:W-:Y:S02]  /*3fee0*/  IADD3 R28, P1, PT, R20, R23, RZ ;  /* 0x00000017141c7210 */ /* 0x000fe40007f3e0ff */
[----:B------:R-:W-:Y:S02]  /*3fef0*/  IADD3.X R27, PT, PT, RZ, RZ, RZ, P0, !PT ;  /* 0x000000ffff1b7210 */ /* 0x000fe400007fe4ff */
[----:B------:R-:W-:Y:S01]  /*3ff00*/  IADD3 R22, P2, PT, R22, R25, RZ ;  /* 0x0000001916167210 */ /* 0x000fe20007f5e0ff */
[----:B------:R-:W-:Y:S01]  /*3ff10*/  IMAD.X R29, RZ, RZ, RZ, P1 ;  /* 0x000000ffff1d7224 */ /* 0x000fe200008e06ff */
[----:B------:R-:W-:Y:S01]  /*3ff20*/  MOV R30, R24 ;  /* 0x00000018001e7202 */ /* 0x000fe20000000f00 */
[----:B------:R-:W-:-:S04]  /*3ff30*/  IMAD.WIDE.U32 R20, R129, R124, R26 ;  /* 0x0000007c81147225 */ /* 0x000fc800078e001a */
[----:B------:R-:W-:Y:S01]  /*3ff40*/  IMAD.X R23, RZ, RZ, RZ, P2 ;  /* 0x000000ffff177224 */ /* 0x000fe200010e06ff */
[----:B------:R-:W-:Y:S01]  /*3ff50*/  IADD3 R12, P0, PT, R13, R21, RZ ;  /* 0x000000150d0c7210 */ /* 0x000fe20007f1e0ff */
        /* <DEDUP_REMOVED lines=16> */
[----:B------:R-:W-:Y:S02]  /*40060*/  IADD3.X R29, PT, PT, RZ, RZ, RZ, P0, !PT ;  /* 0x000000ffff1d7210 */ /* 0x000fe400007fe4ff */
[----:B------:R-:W-:Y:S01]  /*40070*/  IADD3 R24, P2, PT, R24, R27, RZ ;  /* 0x0000001b18187210 */ /* 0x000fe20007f5e0ff */
[----:B------:R-:W-:Y:S01]  /*40080*/  IMAD.X R31, RZ, RZ, RZ, P1 ;  /* 0x000000ffff1f7224 */ /* 0x000fe200008e06ff */
[----:B------:R-:W-:Y:S01]  /*40090*/  MOV R42, R26 ;  /* 0x0000001a002a7202 */ /* 0x000fe20000000f00 */
[----:B------:R-:W-:-:S04]  /*400a0*/  IMAD.WIDE.U32 R20, R128, R124, R28 ;  /* 0x0000007c80147225 */ /* 0x000fc800078e001c */
[----:B------:R-:W-:Y:S02]  /*400b0*/  IMAD.X R25, RZ, RZ, RZ, P2 ;  /* 0x000000ffff197224 */ /* 0x000fe400010e06ff */
[-C--:B------:R-:W-:Y:S01]  /*400c0*/  IMAD.WIDE.U32 R26, R127, R126.reuse, R30 ;  /* 0x0000007e7f1a7225 */ /* 0x080fe200078e001e */
[----:B------:R-:W-:Y:S02]  /*400d0*/  IADD3 R30, P0, PT, R13, R21, RZ ;  /* 0x000000150d1e7210 */ /* 0x000fe40007f1e0ff */
[----:B------:R-:W1:Y:S01]  /*400e0*/  LDC.64 R12, c[0x3][RZ] ;  /* 0x00c00000ff0c7b82 */ /* 0x000e620000000a00 */
[----:B------:R-:W-:-:S04]  /*400f0*/  IMAD.WIDE.U32 R28, R128, R126, R24 ;  /* 0x0000007e801c7225 */ /* 0x000fc800078e0018 */
[----:B------:R-:W-:Y:S01]  /*40100*/  IMAD.WIDE.U32 R24, R130, R125, R42 ;  /* 0x0000007d82187225 */ /* 0x000fe200078e002a */
[----:B------:R-:W-:Y:S02]  /*40110*/  IADD3 R42, P1, PT, R20, R27, RZ ;  /* 0x0000001b142a7210 */ /* 0x000fe40007f3e0ff */
[----:B------:R-:W-:Y:S01]  /*40120*/  IADD3 R44, P2, PT, R26, R29, RZ ;  /* 0x0000001d1a2c7210 */ /* 0x000fe20007f5e0ff */
[----:B------:R-:W-:Y:S01]  /*40130*/  IMAD.X R31, RZ, RZ, RZ, P0 ;  /* 0x000000ffff1f7224 */ /* 0x000fe200000e06ff */
[----:B------:R-:W-:Y:S02]  /*40140*/  IADD3 R46, P3, PT, R28, R25, RZ ;  /* 0x000000191c2e7210 */ /* 0x000fe40007f7e0ff */
[----:B------:R-:W-:Y:S01]  /*40150*/  IADD3.X R43, PT, PT, RZ, RZ, RZ, P1, !PT ;  /* 0x000000ffff2b7210 */ /* 0x000fe20000ffe4ff */
[----:B------:R-:W-:Y:S02]  /*40160*/  IMAD.X R45, RZ, RZ, RZ, P2 ;  /* 0x000000ffff2d7224 */ /* 0x000fe400010e06ff */
[----:B------:R-:W-:-:S02]  /*40170*/  IMAD.X R47, RZ, RZ, RZ, P3 ;  /* 0x000000ffff2f7224 */ /* 0x000fc400018e06ff */
[----:B------:R-:W-:-:S04]  /*40180*/  IMAD.WIDE.U32 R20, R128, R123, R30 ;  /* 0x0000007b80147225 */ /* 0x000fc800078e001e */
        /* <DEDUP_REMOVED lines=10> */
[----:B0-----:R-:W-:Y:S01]  /*40230*/  IMAD R30, R18, R9, RZ ;  /* 0x00000009121e7224 */ /* 0x001fe200078e02ff */
[----:B------:R-:W-:Y:S01]  /*40240*/  CS2R R18, SRZ ;  /* 0x0000000000127805 */ /* 0x000fe2000001ff00 */
[----:B------:R-:W-:Y:S01]  /*40250*/  IMAD.WIDE.U32 R42, R126, R126, R26 ;  /* 0x0000007e7e2a7225 */ /* 0x000fe200078e001a */
[----:B------:R-:W-:-:S03]  /*40260*/  IADD3 R20, P0, PT, R21, R29, RZ ;  /* 0x0000001d15147210 */ /* 0x000fc60007f1e0ff */
[----:B------:R-:W-:Y:S01]  /*40270*/  IMAD.WIDE.U32 R46, R128, R125, R46 ;  /* 0x0000007d802e7225 */ /* 0x000fe200078e002e */
[----:B------:R-:W-:-:S03]  /*40280*/  IADD3 R28, P1, PT, R28, R43, RZ ;  /* 0x0000002b1c1c7210 */ /* 0x000fc60007f3e0ff */
[----:B------:R-:W-:Y:S01]  /*40290*/  IMAD.MOV.U32 R26, RZ, RZ, R44 ;  /* 0x000000ffff1a7224 */ /* 0x000fe200078e002c */
[----:B------:R-:W-:Y:S01]  /*402a0*/  IADD3 R42, P2, PT, R42, R47, RZ ;  /* 0x0000002f2a2a7210 */ /* 0x000fe20007f5e0ff */
[----:B------:R-:W-:Y:S02]  /*402b0*/  IMAD.MOV.U32 R27, RZ, RZ, RZ ;  /* 0x000000ffff1b7224 */ /* 0x000fe400078e00ff */
[----:B-1----:R-:W-:Y:S01]  /*402c0*/  IMAD.HI.U32 R51, R30, R12, R48 ;  /* 0x0000000c1e337227 */ /* 0x002fe200078e0030 */
[----:B------:R-:W-:-:S03]  /*402d0*/  IADD3.X R43, PT, PT, RZ, RZ, RZ, P2, !PT ;  /* 0x000000ffff2b7210 */ /* 0x000fc600017fe4ff */
[----:B------:R-:W-:Y:S01]  /*402e0*/  IMAD.WIDE.U32 R26, R130, R124, R26 ;  /* 0x0000007c821a7225 */ /* 0x000fe200078e001a */
[----:B------:R-:W-:-:S03]  /*402f0*/  IADD3 R51, PT, PT, R18, R51, RZ ;  /* 0x0000003312337210 */ /* 0x000fc60007ffe0ff */
[----:B------:R-:W-:Y:S01]  /*40300*/  IMAD.X R21, RZ, RZ, RZ, P0 ;  /* 0x000000ffff157224 */ /* 0x000fe200000e06ff */
[----:B------:R-:W-:Y:S01]  /*40310*/  IADD3 R46, P3, PT, R46, R27, RZ ;  /* 0x0000001b2e2e7210 */ /* 0x000fe20007f7e0ff */
[----:B------:R-:W-:Y:S01]  /*40320*/  IMAD.X R29, RZ, RZ, RZ, P1 ;  /* 0x000000ffff1d7224 */ /* 0x000fe200008e06ff */
[----:B------:R-:W-:Y:S01]  /*40330*/  IADD3 R50, P4, PT, R10, R51, RZ ;  /* 0x000000330a327210 */ /* 0x000fe20007f9e0ff */
[----:B------:R-:W-:-:S04]  /*40340*/  IMAD.WIDE.U32 R20, R127, R123, R20 ;  /* 0x0000007b7f147225 */ /* 0x000fc800078e0014 */
[----:B------:R-:W-:-:S04]  /*40350*/  IMAD.WIDE.U32 R10, R126, R125, R28 ;  /* 0x0000007d7e0a7225 */ /* 0x000fc800078e001c */
[----:B------:R-:W-:Y:S01]  /*40360*/  IMAD.X R47, RZ, RZ, RZ, P3 ;  /* 0x000000ffff2f7224 */ /* 0x000fe200018e06ff */
[----:B------:R-:W-:Y:S01]  /*40370*/  IADD3 R44, P0, PT, R20, R11, RZ ;  /* 0x0000000b142c7210 */ /* 0x000fe20007f1e0ff */
[----:B------:R-:W-:-:S03]  /*40380*/  IMAD.WIDE.U32 R28, R127, R125, R42 ;  /* 0x0000007d7f1c7225 */ /* 0x000fc600078e002a */
[----:B------:R-:W-:Y:S01]  /*40390*/  IADD3.X R45, PT, PT, RZ, RZ, RZ, P0, !PT ;  /* 0x000000ffff2d7210 */ /* 0x000fe200007fe4ff */
[-C--:B------:R-:W-:Y:S01]  /*403a0*/  IMAD.WIDE.U32 R42, R129, R124.reuse, R46 ;  /* 0x0000007c812a7225 */ /* 0x080fe200078e002e */
[----:B------:R-:W-:Y:S02]  /*403b0*/  IADD3 R46, P1, PT, R10, R29, RZ ;  /* 0x0000001d0a2e7210 */ /* 0x000fe40007f3e0ff */
[----:B------:R-:W0:Y:S01]  /*403c0*/  LDC.64 R10, c[0x3][0x8] ;  /* 0x00c00200ff0a7b82 */ /* 0x000e220000000a00 */
[----:B------:R-:W-:Y:S01]  /*403d0*/  IMAD.X R51, RZ, RZ, RZ, P4 ;  /* 0x000000ffff337224 */ /* 0x000fe200020e06ff */
[----:B------:R-:W-:Y:S01]  /*403e0*/  IADD3 R48, P2, PT, R28, R43, RZ ;  /* 0x0000002b1c307210 */ /* 0x000fe20007f5e0ff */
[----:B------:R-:W-:-:S04]  /*403f0*/  IMAD.WIDE.U32 R28, R126, R124, R44 ;  /* 0x0000007c7e1c7225 */ /* 0x000fc800078e002c */
[----:B------:R-:W-:Y:S01]  /*40400*/  IMAD.WIDE.U32 R50, R30, R13, R50 ;  /* 0x0000000d1e327225 */ /* 0x000fe200078e0032 */
[----:B------:R-:W-:-:S03]  /*40410*/  IADD3 R44, P0, PT, R21, R29, RZ ;  /* 0x0000001d152c7210 */ /* 0x000fc60007f1e0ff */
[----:B------:R-:W-:Y:S01]  /*40420*/  IMAD.X R47, RZ, RZ, RZ, P1 ;  /* 0x000000ffff2f7224 */ /* 0x000fe200008e06ff */
[----:B------:R-:W-:Y:S01]  /*40430*/  IADD3 R53, PT, PT, R19, R51, RZ ;  /* 0x0000003313357210 */ /* 0x000fe20007ffe0ff */
[----:B------:R-:W-:Y:S01]  /*40440*/  IMAD.MOV.U32 R43, RZ, RZ, RZ ;  /* 0x000000ffff2b7224 */ /* 0x000fe200078e00ff */
[----:B------:R-:W-:Y:S01]  /*40450*/  IADD3.X R45, PT, PT, RZ, RZ, RZ, P0, !PT ;  /* 0x000000ffff2d7210 */ /* 0x000fe200007fe4ff */
[----:B------:R-:W-:Y:S01]  /*40460*/  IMAD.X R49, RZ, RZ, RZ, P2 ;  /* 0x000000ffff317224 */ /* 0x000fe200010e06ff */
[----:B------:R-:W-:Y:S01]  /*40470*/  IADD3 R52, P2, PT, R14, R53, RZ ;  /* 0x000000350e347210 */ /* 0x000fe20007f5e0ff */
[----:B------:R-:W-:-:S03]  /*40480*/  IMAD.WIDE.U32 R20, R126, R125, R46 ;  /* 0x0000007d7e147225 */ /* 0x000fc600078e002e */
[----:B------:R-:W-:Y:S01]  /*40490*/  IADD3.X R53, PT, PT, RZ, RZ, RZ, P2, !PT ;  /* 0x000000ffff357210 */ /* 0x000fe200017fe4ff */
[----:B------:R-:W-:Y:S01]  /*404a0*/  IMAD R27, R50, R9, RZ ;  /* 0x00000009321b7224 */ /* 0x000fe200078e02ff */
[----:B------:R-:W-:Y:S01]  /*404b0*/  IADD3 R28, P1, PT, R28, R21, RZ ;  /* 0x000000151c1c7210 */ /* 0x000fe20007f3e0ff */
[----:B------:R-:W-:Y:S02]  /*404c0*/  IMAD.MOV.U32 R51, RZ, RZ, RZ ;  /* 0x000000ffff337224 */ /* 0x000fe400078e00ff */
[----:B------:R-:W-:-:S04]  /*404d0*/  IMAD.WIDE.U32 R130, R130, R123, R42 ;  /* 0x0000007b82827225 */ /* 0x000fc800078e002a */
[----:B------:R-:W-:-:S04]  /*404e0*/  IMAD.WIDE.U32 R14, R128, R124, R48 ;  /* 0x0000007c800e7225 */ /* 0x000fc800078e0030 */
[----:B------:R-:W-:Y:S01]  /*404f0*/  IMAD.HI.U32 R17, R27, R12, R50 ;  /* 0x0000000c1b117227 */ /* 0x000fe200078e0032 */
[----:B------:R-:W-:Y:S02]  /*40500*/  IADD3 R42, P2, PT, R20, R15, RZ ;  /* 0x0000000f142a7210 */ /* 0x000fe40007f5e0ff */
[----:B------:R-:W-:Y:S02]  /*40510*/  CS2R R20, SRZ ;  /* 0x0000000000147805 */ /* 0x000fe4000001ff00 */
[----:B------:R-:W-:Y:S01]  /*40520*/  IADD3 R46, P3, PT, R14, R131, RZ ;  /* 0x000000830e2e7210 */ /* 0x000fe20007f7e0ff */
[----:B------:R-:W-:Y:S02]  /*40530*/  IMAD.X R29, RZ, RZ, RZ, P1 ;  /* 0x000000ffff1d7224 */ /* 0x000fe400008e06ff */
[----:B------:R-:W-:Y:S02]  /*40540*/  IMAD.IADD R17, R18, 0x1, R17 ;  /* 0x0000000112117824 */ /* 0x000fe400078e0211 */
[----:B0-----:R-:W-:-:S04]  /*40550*/  IMAD.WIDE.U32 R48, R30, R10, R52 ;  /* 0x0000000a1e307225 */ /* 0x001fc800078e0034 */
[----:B------:R-:W-:Y:S01]  /*40560*/  IMAD.X R47, RZ, RZ, RZ, P3 ;  /* 0x000000ffff2f7224 */ /* 0x000fe200018e06ff */
[----:B------:R-:W-:Y:S01]  /*40570*/  IADD3 R51, PT, PT, R20, R49, RZ ;  /* 0x0000003114337210 */ /* 0x000fe20007ffe0ff */
[----:B------:R-:W-:Y:S01]  /*40580*/  IMAD.WIDE.U32 R44, R126, R123, R44 ;  /* 0x0000007b7e2c7225 */ /* 0x000fe200078e002c */
[----:B------:R-:W-:Y:S02]  /*40590*/  IADD3 R52, P4, PT, R17, R48, RZ ;  /* 0x0000003011347210 */ /* 0x000fe40007f9e0ff */
[----:B------:R-:W-:Y:S01]  /*405a0*/  IADD3 R50, P3, PT, R16, R51, RZ ;  /* 0x0000003310327210 */ /* 0x000fe20007f7e0ff */
[----:B------:R-:W-:-:S04]  /*405b0*/  IMAD.WIDE.U32 R14, R125, R125, R28 ;  /* 0x0000007d7d0e7225 */ /* 0x000fc800078e001c */
[----:B------:R-:W-:Y:S02]  /*405c0*/  IMAD.X R43, RZ, RZ, RZ, P2 ;  /* 0x000000ffff2b7224 */ /* 0x000fe400010e06ff */
[----:B------:R-:W-:Y:S01]  /*405d0*/  IMAD.WIDE.U32 R28, R129, R123, R46 ;  /* 0x0000007b811c7225 */ /* 0x000fe200078e002e */
[----:B------:R-:W-:-:S03]  /*405e0*/  IADD3 R46, P0, PT, R44, R15, RZ ;  /* 0x0000000f2c2e7210 */ /* 0x000fc60007f1e0ff */
[----:B------:R-:W-:Y:S01]  /*405f0*/  IMAD.WIDE.U32 R42, R127, R124, R42 ;  /* 0x0000007c7f2a7225 */ /* 0x000fe200078e002a */
[----:B------:R-:W-:-:S03]  /*40600*/  IADD3.X R47, PT, PT, RZ, RZ, RZ, P0, !PT ;  /* 0x000000ffff2f7210 */ /* 0x000fc600007fe4ff */
[----:B------:R-:W-:Y:S01]  /*40610*/  IMAD.X R53, RZ, RZ, RZ, P4 ;  /* 0x000000ffff357224 */ /* 0x000fe200020e06ff */
[----:B------:R-:W-:Y:S01]  /*40620*/  IADD3 R48, P1, PT, R14, R43, RZ ;  /* 0x0000002b0e307210 */ /* 0x000fe20007f3e0ff */
[----:B------:R-:W-:Y:S01]  /*40630*/  IMAD.X R51, RZ, RZ, RZ, P3 ;  /* 0x000000ffff337224 */ /* 0x000fe200018e06ff */
[----:B------:R-:W-:Y:S01]  /*40640*/  IADD3 R42, P2, PT, R42, R29, RZ ;  /* 0x0000001d2a2a7210 */ /* 0x000fe20007f5e0ff */
[----:B------:R-:W0:Y:S01]  /*40650*/  LDC.64 R14, c[0x3][0x10] ;  /* 0x00c00400ff0e7b82 */ /* 0x000e220000000a00 */
[----:B------:R-:W-:-:S04]  /*40660*/  IMAD.WIDE.U32 R52, R27, R13, R52 ;  /* 0x0000000d1b347225 */ /* 0x000fc800078e0034 */
        /* <DEDUP_REMOVED lines=8> */
[----:B------:R-:W-:Y:S02]  /*406f0*/  IMAD R29, R52, R9, RZ ;  /* 0x00000009341d7224 */ /* 0x000fe400078e02ff */
[----:B------:R-:W-:Y:S01]  /*40700*/  IMAD.MOV.U32 R53, RZ, RZ, RZ ;  /* 0x000000ffff357224 */ /* 0x000fe200078e00ff */
[----:B------:R-:W-:Y:S01]  /*40710*/  IADD3.X R43, PT, PT, RZ, RZ, RZ, P2, !PT ;  /* 0x000000ffff2b7210 */ /* 0x000fe200017fe4ff */
[----:B------:R-:W-:Y:S01]  /*40720*/  IMAD.X R49, RZ, RZ, RZ, P1 ;  /* 0x000000ffff317224 */ /* 0x000fe200008e06ff */
[----:B------:R-:W-:Y:S01]  /*40730*/  IADD3 R50, P1, PT, R22, R47, RZ ;  /* 0x0000002f16327210 */ /* 0x000fe20007f3e0ff */
[----:B------:R-:W-:-:S04]  /*40740*/  IMAD.HI.U32 R53, R29, R12, R52 ;  /* 0x0000000c1d357227 */ /* 0x000fc800078e0034 */
[----:B------:R-:W-:-:S04]  /*40750*/  IMAD.WIDE.U32 R22, R126, R124, R48 ;  /* 0x0000007c7e167225 */ /* 0x000fc800078e0030 */
[----:B------:R-:W-:Y:S01]  /*40760*/  IMAD.WIDE.U32 R48, R27, R10, R42 ;  /* 0x0000000a1b307225 */ /* 0x000fe200078e002a */
[----:B------:R-:W-:-:S03]  /*40770*/  IADD3 R42, P2, PT, R22, R129, RZ ;  /* 0x00000081162a7210 */ /* 0x000fc60007f5e0ff */
[----:B------:R-:W-:Y:S01]  /*40780*/  IMAD.IADD R53, R18, 0x1, R53 ;  /* 0x0000000112357824 */ /* 0x000fe200078e0235 */
[----:B------:R-:W-:Y:S01]  /*40790*/  IADD3 R49, PT, PT, R20, R49, RZ ;  /* 0x0000003114317210 */ /* 0x000fe20007ffe0ff */
[----:B------:R-:W-:Y:S01]  /*407a0*/  IMAD.X R51, RZ, RZ, RZ, P1 ;  /* 0x000000ffff337224 */ /* 0x000fe200008e06ff */
[----:B------:R-:W-:Y:S01]  /*407b0*/  IADD3 R46, P1, PT, R16, R23, RZ ;  /* 0x00000017102e7210 */ /* 0x000fe20007f3e0ff */
[----:B------:R-:W-:Y:S01]  /*407c0*/  IMAD.X R45, RZ, RZ, RZ, P0 ;  /* 0x000000ffff2d7224 */ /* 0x000fe200000e06ff */
[----:B------:R-:W-:Y:S01]  /*407d0*/  IADD3 R52, P3, PT, R53, R48, RZ ;  /* 0x0000003035347210 */ /* 0x000fe20007f7e0ff */
[----:B0-----:R-:W-:Y:S01]  /*407e0*/  IMAD.WIDE.U32 R16, R30, R14, R50 ;  /* 0x0000000e1e107225 */ /* 0x001fe200078e0032 */
[----:B------:R-:W-:-:S03]  /*407f0*/  IADD3.X R47, PT, PT, RZ, RZ, RZ, P1, !PT ;  /* 0x000000ffff2f7210 */ /* 0x000fc60000ffe4ff */
[----:B------:R-:W-:Y:S01]  /*40800*/  IMAD.X R53, RZ, RZ, RZ, P3 ;  /* 0x000000ffff357224 */ /* 0x000fe200018e06ff */
[----:B------:R-:W-:Y:S01]  /*40810*/  IADD3 R50, P0, PT, R49, R16, RZ ;  /* 0x0000001031327210 */ /* 0x000fe20007f1e0ff */
[----:B------:R-:W-:Y:S02]  /*40820*/  IMAD.MOV.U32 R23, RZ, RZ, RZ ;  /* 0x000000ffff177224 */ /* 0x000fe400078e00ff */
[----:B------:R-:W-:Y:S01]  /*40830*/  IMAD.WIDE.U32 R52, R29, R13, R52 ;  /* 0x0000000d1d347225 */ /* 0x000fe200078e0034 */
[----:B------:R-:W-:-:S03]  /*40840*/  IADD3.X R51, PT, PT, RZ, RZ, RZ, P0, !PT ;  /* 0x000000ffff337210 */ /* 0x000fc600007fe4ff */
[----:B------:R-:W-:Y:S02]  /*40850*/  IMAD.IADD R25, R23, 0x1, R17 ;  /* 0x0000000117197824 */ /* 0x000fe400078e0211 */
[----:B------:R-:W-:Y:S01]  /*40860*/  IMAD.IADD R55, R19, 0x1, R53 ;  /* 0x0000000113377824 */ /* 0x000fe200078e0235 */
[----:B------:R-:W-:Y:S01]  /*40870*/  MOV R53, RZ ;  /* 0x000000ff00357202 */ /* 0x000fe20000000f00 */
[----:B------:R-:W-:-:S04]  /*40880*/  IMAD.WIDE.U32 R16, R27, R11, R50 ;  /* 0x0000000b1b107225 */ /* 0x000fc800078e0032 */
[----:B------:R-:W-:Y:S01]  /*40890*/  IMAD R22, R52, R9, RZ ;  /* 0x0000000934167224 */ /* 0x000fe200078e02ff */
[----:B------:R-:W-:Y:S01]  /*408a0*/  IADD3 R54, P3, PT, R55, R16, RZ ;  /* 0x0000001037367210 */ /* 0x000fe20007f7e0ff */
[----:B------:R-:W-:Y:S01]  /*408b0*/  IMAD.X R43, RZ, RZ, RZ, P2 ;  /* 0x000000ffff2b7224 */ /* 0x000fe200010e06ff */
[----:B------:R-:W-:Y:S01]  /*408c0*/  IADD3 R50, P2, PT, R24, R25, RZ ;  /* 0x0000001918327210 */ /* 0x000fe20007f5e0ff */
[----:B------:R-:W-:-:S04]  /*408d0*/  IMAD.HI.U32 R25, R22, R12, R52 ;  /* 0x0000000c16197227 */ /* 0x000fc800078e0034 */
[----:B------:R-:W-:Y:S02]  /*408e0*/  HFMA2 R24, -RZ, RZ, 0, 0 ;  /* 0x00000000ff187431 */ /* 0x000fe400000001ff */
[----:B------:R-:W-:Y:S01]  /*408f0*/  IMAD.IADD R53, R21, 0x1, R17 ;  /* 0x0000000115357824 */ /* 0x000fe200078e0211 */
[----:B------:R-:W-:Y:S01]  /*40900*/  IADD3 R25, PT, PT, R18, R25, RZ ;  /* 0x0000001912197210 */ /* 0x000fe20007ffe0ff */
[C---:B------:R-:W-:Y:S01]  /*40910*/  IMAD.WIDE.U32 R44, R125.reuse, R123, R44 ;  /* 0x0000007b7d2c7225 */ /* 0x040fe200078e002c */
[----:B------:R-:W0:Y:S03]  /*40920*/  LDC.64 R16, c[0x3][0x18] ;  /* 0x00c00600ff107b82 */ /* 0x000e260000000a00 */
[----:B------:R-:W-:-:S04]  /*40930*/  IMAD.WIDE.U32 R46, R125, R124, R46 ;  /* 0x0000007c7d2e7225 */ /* 0x000fc800078e002e */
[----:B------:R-:W-:Y:S01]  /*40940*/  IMAD.X R51, RZ, RZ, RZ, P2 ;  /* 0x000000ffff337224 */ /* 0x000fe200010e06ff */
[----:B------:R-:W-:Y:S01]  /*40950*/  IADD3 R48, P0, PT, R44, R47, RZ ;  /* 0x0000002f2c307210 */ /* 0x000fe20007f1e0ff */
[----:B------:R-:W-:-:S04]  /*40960*/  IMAD.WIDE.U32 R42, R127, R123, R42 ;  /* 0x0000007b7f2a7225 */ /* 0x000fc800078e002a */
[----:B------:R-:W-:Y:S01]  /*40970*/  IMAD.WIDE.U32 R50, R30, R15, R50 ;  /* 0x0000000f1e327225 */ /* 0x000fe200078e0032 */
[----:B------:R-:W-:-:S03]  /*40980*/  IADD3 R46, P1, PT, R46, R43, RZ ;  /* 0x0000002b2e2e7210 */ /* 0x000fc60007f3e0ff */
        /* <DEDUP_REMOVED lines=14> */
[----:B------:R-:W-:Y:S02]  /*40a70*/  IADD3 R44, P1, PT, R48, R127, RZ ;  /* 0x0000007f302c7210 */ /* 0x000fe40007f3e0ff */
[----:B------:R-:W-:Y:S01]  /*40a80*/  IADD3.X R47, PT, PT, RZ, RZ, RZ, P0, !PT ;  /* 0x000000ffff2f7210 */ /* 0x000fe200007fe4ff */
[----:B------:R-:W-:Y:S01]  /*40a90*/  IMAD.IADD R25, R20, 0x1, R55 ;  /* 0x0000000114197824 */ /* 0x000fe200078e0237 */
[----:B------:R-:W-:Y:S01]  /*40aa0*/  IADD3.X R45, PT, PT, RZ, RZ, RZ, P1, !PT ;  /* 0x000000ffff2d7210 */ /* 0x000fe20000ffe4ff */
[----:B------:R-:W-:Y:S02]  /*40ab0*/  IMAD.X R55, RZ, RZ, RZ, P3 ;  /* 0x000000ffff377224 */ /* 0x000fe400018e06ff */
[----:B------:R-:W-:Y:S01]  /*40ac0*/  IMAD.IADD R31, R23, 0x1, R53 ;  /* 0x00000001171f7824 */ /* 0x000fe200078e0235 */
[----:B------:R-:W-:Y:S01]  /*40ad0*/  IADD3 R52, P3, PT, R25, R52, RZ ;  /* 0x0000003419347210 */ /* 0x000fe20007f7e0ff */
[----:B0-----:R-:W-:-:S04]  /*40ae0*/  IMAD.WIDE.U32 R48, R30, R16, R50 ;  /* 0x000000101e307225 */ /* 0x001fc800078e0032 */
[----:B------:R-:W-:Y:S01]  /*40af0*/  IMAD.WIDE.U32 R50, R22, R13, R54 ;  /* 0x0000000d16327225 */ /* 0x000fe200078e0036 */
[----:B------:R-:W-:-:S03]  /*40b00*/  IADD3 R48, P1, PT, R31, R48, RZ ;  /* 0x000000301f307210 */ /* 0x000fc60007f3e0ff */
[----:B------:R-:W-:Y:S01]  /*40b10*/  IMAD.MOV.U32 R25, RZ, RZ, RZ ;  /* 0x000000ffff197224 */ /* 0x000fe200078e00ff */
[----:B------:R-:W-:Y:S01]  /*40b20*/  IADD3 R55, PT, PT, R19, R51, RZ ;  /* 0x0000003313377210 */ /* 0x000fe20007ffe0ff */
[----:B------:R-:W-:Y:S02]  /*40b30*/  IMAD.X R53, RZ, RZ, RZ, P3 ;  /* 0x000000ffff357224 */ /* 0x000fe400018e06ff */
[----:B------:R-:W-:Y:S02]  /*40b40*/  IMAD.IADD R41, R25, 0x1, R49 ;  /* 0x0000000119297824 */ /* 0x000fe400078e0231 */
[----:B------:R-:W-:Y:S02]  /*40b50*/  IMAD R31, R50, R9, RZ ;  /* 0x00000009321f7224 */ /* 0x000fe400078e02ff */
[----:B------:R-:W-:Y:S02]  /*40b60*/  IMAD.MOV.U32 R51, RZ, RZ, RZ ;  /* 0x000000ffff337224 */ /* 0x000fe400078e00ff */
[----:B------:R-:W-:-:S04]  /*40b70*/  IMAD.WIDE.U32 R52, R29, R11, R52 ;  /* 0x0000000b1d347225 */ /* 0x000fc800078e0034 */
[----:B------:R-:W-:Y:S01]  /*40b80*/  IMAD.X R49, RZ, RZ, RZ, P1 ;  /* 0x000000ffff317224 */ /* 0x000fe200008e06ff */
[----:B------:R-:W-:Y:S01]  /*40b90*/  IADD3 R54, P2, PT, R55, R52, RZ ;  /* 0x0000003437367210 */ /* 0x000fe20007f5e0ff */
[----:B------:R-:W-:Y:S01]  /*40ba0*/  IMAD.HI.U32 R57, R31, R12, R50 ;  /* 0x0000000c1f397227 */ /* 0x000fe200078e0032 */
[----:B------:R-:W-:-:S03]  /*40bb0*/  IADD3 R50, P0, PT, R130, R41, RZ ;  /* 0x0000002982327210 */ /* 0x000fc60007f1e0ff */
[----:B------:R-:W-:Y:S01]  /*40bc0*/  IMAD.IADD R53, R21, 0x1, R53 ;  /* 0x0000000115357824 */ /* 0x000fe200078e0235 */
[----:B------:R-:W-:Y:S01]  /*40bd0*/  IADD3 R41, PT, PT, R18, R57, RZ ;  /* 0x0000003912297210 */ /* 0x000fe20007ffe0ff */
[----:B------:R-:W-:-:S04]  /*40be0*/  IMAD.WIDE.U32 R48, R27, R15, R48 ;  /* 0x0000000f1b307225 */ /* 0x000fc800078e0030 */
[----:B------:R-:W-:Y:S01]  /*40bf0*/  IMAD.WIDE.U32 R44, R125, R123, R44 ;  /* 0x0000007b7d2c7225 */ /* 0x000fe200078e002c */
[----:B------:R-:W-:Y:S02]  /*40c00*/  IADD3 R52, P1, PT, R53, R48, RZ ;  /* 0x0000003035347210 */ /* 0x000fe40007f3e0ff */
[----:B------:R-:W-:Y:S01]  /*40c10*/  IADD3 R43, PT, PT, R24, R49, RZ ;  /* 0x00000031182b7210 */ /* 0x000fe20007ffe0ff */
[----:B------:R-:W-:-:S04]  /*40c20*/  IMAD.WIDE.U32 R46, R124, R123, R46 ;  /* 0x0000007b7c2e7225 */ /* 0x000fc800078e002e */
[----:B------:R-:W-:Y:S01]  /*40c30*/  IMAD.X R51, RZ, RZ, RZ, P0 ;  /* 0x000000ffff337224 */ /* 0x000fe200000e06ff */
[----:B------:R-:W-:Y:S01]  /*40c40*/  IADD3 R48, P0, PT, R46, R45, RZ ;  /* 0x0000002d2e307210 */ /* 0x000fe20007f1e0ff */
[----:B------:R-:W-:Y:S02]  /*40c50*/  IMAD.X R55, RZ, RZ, RZ, P2 ;  /* 0x000000ffff377224 */ /* 0x000fe400010e06ff */
[----:B------:R-:W-:-:S04]  /*40c60*/  IMAD.WIDE.U32 R50, R30, R17, R50 ;  /* 0x000000111e327225 */ /* 0x000fc800078e0032 */
[----:B------:R-:W-:Y:S02]  /*40c70*/  IMAD.X R49, RZ, RZ, RZ, P0 ;  /* 0x000000ffff317224 */ /* 0x000fe400000e06ff */
[----:B------:R-:W-:Y:S02]  /*40c80*/  IMAD.X R53, RZ, RZ, RZ, P1 ;  /* 0x000000ffff357224 */ /* 0x000fe400008e06ff */
[----:B------:R-:W-:Y:S01]  /*40c90*/  IMAD.WIDE.U32 R124, R124, R123, R48 ;  /* 0x0000007b7c7c7225 */ /* 0x000fe200078e0030 */
[----:B------:R-:W-:-:S03]  /*40ca0*/  IADD3 R48, P0, PT, R43, R50, RZ ;  /* 0x000000322b307210 */ /* 0x000fc60007f1e0ff */
[----:B------:R-:W-:-:S04]  /*40cb0*/  IMAD.WIDE.U32 R54, R22, R10, R54 ;  /* 0x0000000a16367225 */ /* 0x000fc800078e0036 */
[----:B------:R-:W-:Y:S01]  /*40cc0*/  IMAD.MOV.U32 R26, RZ, RZ, RZ ;  /* 0x000000ffff1a7224 */ /* 0x000fe200078e00ff */
[----:B------:R-:W-:Y:S01]  /*40cd0*/  IADD3 R54, P1, PT, R41, R54, RZ ;  /* 0x0000003629367210 */ /* 0x000fe20007f3e0ff */
[----:B------:R-:W-:Y:S01]  /*40ce0*/  IMAD.WIDE.U32 R52, R29, R14, R52 ;  /* 0x0000000e1d347225 */ /* 0x000fe200078e0034 */
[----:B------:R-:W-:Y:S02]  /*40cf0*/  IADD3 R41, PT, PT, R20, R55, RZ ;  /* 0x0000003714297210 */ /* 0x000fe40007ffe0ff */
[----:B------:R-:W-:Y:S01]  /*40d00*/  IADD3.X R55, PT, PT, RZ, RZ, RZ, P1, !PT ;  /* 0x000000ffff377210 */ /* 0x000fe20000ffe4ff */
[----:B------:R-:W-:Y:S01]  /*40d10*/  IMAD.X R49, RZ, RZ, RZ, P0 ;  /* 0x000000ffff317224 */ /* 0x000fe200000e06ff */
[----:B------:R-:W-:Y:S01]  /*40d20*/  IADD3 R52, P1, PT, R41, R52, RZ ;  /* 0x0000003429347210 */ /* 0x000fe20007f3e0ff */
[----:B------:R-:W-:Y:S02]  /*40d30*/  IMAD.IADD R43, R26, 0x1, R51 ;  /* 0x000000011a2b7824 */ /* 0x000fe400078e0233 */
[----:B------:R-:W-:-:S02]  /*40d40*/  IMAD.IADD R51, R23, 0x1, R53 ;  /* 0x0000000117337824 */ /* 0x000fc400078e0235 */
[----:B------:R-:W-:Y:S01]  /*40d50*/  IMAD.WIDE.U32 R48, R27, R16, R48 ;  /* 0x000000101b307225 */ /* 0x000fe200078e0030 */
[----:B------:R-:W-:-:S03]  /*40d60*/  IADD3 R43, P0, PT, R28, R43, RZ ;  /* 0x0000002b1c2b7210 */ /* 0x000fc60007f1e0ff */
[----:B------:R-:W-:Y:S01]  /*40d70*/  IMAD.WIDE.U32 R54, R31, R13, R54 ;  /* 0x0000000d1f367225 */ /* 0x000fe200078e0036 */
[----:B------:R-:W-:Y:S02]  /*40d80*/  IADD3 R50, P2, PT, R51, R48, RZ ;  /* 0x0000003033327210 */ /* 0x000fe40007f5e0ff */
[----:B------:R-:W-:Y:S01]  /*40d90*/  IADD3 R48, PT, PT, R25, R49, RZ ;  /* 0x0000003119307210 */ /* 0x000fe20007ffe0ff */
[----:B------:R-:W-:Y:S01]  /*40da0*/  IMAD.X R53, RZ, RZ, RZ, P1 ;  /* 0x000000ffff357224 */ /* 0x000fe200008e06ff */
[----:B------:R-:W-:Y:S01]  /*40db0*/  IADD3.X R51, PT, PT, RZ, RZ, RZ, P2, !PT ;  /* 0x000000ffff337210 */ /* 0x000fe200017fe4ff */
[----:B------:R-:W-:Y:S01]  /*40dc0*/  IMAD.IADD R41, R19, 0x1, R55 ;  /* 0x0000000113297824 */ /* 0x000fe200078e0237 */
[----:B------:R-:W-:Y:S01]  /*40dd0*/  IADD3 R48, P1, PT, R48, R43, RZ ;  /* 0x0000002b30307210 */ /* 0x000fe20007f3e0ff */
[----:B------:R-:W-:-:S03]  /*40de0*/  IMAD.WIDE.U32 R52, R22, R11, R52 ;  /* 0x0000000b16347225 */ /* 0x000fc600078e0034 */
[----:B------:R-:W-:Y:S01]  /*40df0*/  IADD3.X R49, PT, PT, RZ, RZ, RZ, P1, !PT ;  /* 0x000000ffff317210 */ /* 0x000fe20000ffe4ff */
[----:B------:R-:W-:Y:S01]  /*40e00*/  IMAD.WIDE.U32 R50, R29, R15, R50 ;  /* 0x0000000f1d327225 */ /* 0x000fe200078e0032 */
[----:B------:R-:W-:-:S03]  /*40e10*/  IADD3 R52, P2, PT, R41, R52, RZ ;  /* 0x0000003429347210 */ /* 0x000fc60007f5e0ff */
[----:B------:R-:W-:Y:S02]  /*40e20*/  IMAD.IADD R41, R21, 0x1, R53 ;  /* 0x0000000115297824 */ /* 0x000fe400078e0235 */
[----:B------:R-:W-:Y:S02]  /*40e30*/  IMAD R28, R54, R9, RZ ;  /* 0x00000009361c7224 */ /* 0x000fe400078e02ff */
[----:B------:R-:W-:Y:S02]  /*40e40*/  IMAD.MOV.U32 R55, RZ, RZ, RZ ;  /* 0x000000ffff377224 */ /* 0x000fe400078e00ff */
[----:B------:R-:W-:Y:S02]  /*40e50*/  IMAD.X R43, RZ, RZ, RZ, P0 ;  /* 0x000000ffff2b7224 */ /* 0x000fe400000e06ff */
[----:B------:R-:W-:-:S03]  /*40e60*/  IMAD.WIDE.U32 R48, R27, R17, R48 ;  /* 0x000000111b307225 */ /* 0x000fc600078e0030 */
[----:B------:R-:W-:Y:S01]  /*40e70*/  IADD3 R128, P0, PT, R128, R43, RZ ;  /* 0x0000002b80807210 */ /* 0x000fe20007f1e0ff */
[----:B------:R-:W-:Y:S02]  /*40e80*/  IMAD.IADD R51, R24, 0x1, R51 ;  /* 0x0000000118337824 */ /* 0x000fe400078e0233 */
[----:B------:R-:W-:Y:S01]  /*40e90*/  IMAD.X R53, RZ, RZ, RZ, P2 ;  /* 0x000000ffff357224 */ /* 0x000fe200010e06ff */
[----:B------:R-:W-:Y:S01]  /*40ea0*/  IADD3 R50, P2, PT, R41, R50, RZ ;  /* 0x0000003229327210 */ /* 0x000fe20007f5e0ff */
[----:B------:R-:W-:Y:S01]  /*40eb0*/  IMAD.HI.U32 R55, R28, R12, R54 ;  /* 0x0000000c1c377227 */ /* 0x000fe200078e0036 */
[----:B------:R-:W-:Y:S02]  /*40ec0*/  IADD3 R48, P1, PT, R51, R48, RZ ;  /* 0x0000003033307210 */ /* 0x000fe40007f3e0ff */
[----:B------:R-:W-:Y:S01]  /*40ed0*/  IADD3.X R51, PT, PT, RZ, RZ, RZ, P2, !PT ;  /* 0x000000ffff337210 */ /* 0x000fe200017fe4ff */
        /* <DEDUP_REMOVED lines=8> */
[----:B------:R-:W-:-:S03]  /*40f60*/  IADD3 R41, P0, PT, R42, R41, RZ ;  /* 0x000000292a297210 */ /* 0x000fc60007f1e0ff */
[----:B------:R-:W-:Y:S01]  /*40f70*/  IMAD.IADD R27, R20, 0x1, R53 ;  /* 0x00000001141b7824 */ /* 0x000fe200078e0235 */
[----:B------:R-:W-:Y:S01]  /*40f80*/  IADD3.X R53, PT, PT, RZ, RZ, RZ, P3, !PT ;  /* 0x000000ffff357210 */ /* 0x000fe20001ffe4ff */
[----:B------:R-:W-:Y:S02]  /*40f90*/  IMAD.X R32, RZ, RZ, RZ, P1 ;  /* 0x000000ffff207224 */ /* 0x000fe400008e06ff */
[----:B------:R-:W-:Y:S01]  /*40fa0*/  IMAD.WIDE.U32 R42, R29, R16, R48 ;  /* 0x000000101d2a7225 */ /* 0x000fe200078e0030 */
[----:B------:R-:W-:Y:S02]  /*40fb0*/  IADD3 R50, P3, PT, R27, R50, RZ ;  /* 0x000000321b327210 */ /* 0x000fe40007f7e0ff */
[----:B------:R-:W-:Y:S01]  /*40fc0*/  IADD3 R32, P1, PT, R32, R41, RZ ;  /* 0x0000002920207210 */ /* 0x000fe20007f3e0ff */
[----:B------:R-:W-:Y:S02]  /*40fd0*/  IMAD.IADD R49, R23, 0x1, R51 ;  /* 0x0000000117317824 */ /* 0x000fe400078e0233 */
[----:B------:R-:W-:-:S02]  /*40fe0*/  IMAD.X R51, RZ, RZ, RZ, P3 ;  /* 0x000000ffff337224 */ /* 0x000fc400018e06ff */
[----:B------:R-:W-:Y:S01]  /*40ff0*/  IMAD.WIDE.U32 R52, R28, R13, R52 ;  /* 0x0000000d1c347225 */ /* 0x000fe200078e0034 */
[----:B------:R-:W-:Y:S02]  /*41000*/  IADD3 R48, P2, PT, R49, R42, RZ ;  /* 0x0000002a31307210 */ /* 0x000fe40007f5e0ff */
[----:B------:R-:W-:Y:S01]  /*41010*/  IADD3 R42, PT, PT, R25, R43, RZ ;  /* 0x0000002b192a7210 */ /* 0x000fe20007ffe0ff */
[----:B------:R-:W-:Y:S01]  /*41020*/  IMAD.X R127, RZ, RZ, RZ, P0 ;  /* 0x000000ffff7f7224 */ /* 0x000fe200000e06ff */
[----:B------:R-:W-:Y:S01]  /*41030*/  IADD3.X R49, PT, PT, RZ, RZ, RZ, P2, !PT ;  /* 0x000000ffff317210 */ /* 0x000fe200017fe4ff */
[----:B------:R-:W-:Y:S01]  /*41040*/  IMAD.X R30, RZ, RZ, RZ, P1 ;  /* 0x000000ffff1e7224 */ /* 0x000fe200008e06ff */
[----:B------:R-:W-:Y:S01]  /*41050*/  IADD3 R42, P1, PT, R42, R45, RZ ;  /* 0x0000002d2a2a7210 */ /* 0x000fe20007f3e0ff */
[----:B------:R-:W-:Y:S01]  /*41060*/  IMAD.WIDE.U32 R50, R31, R11, R50 ;  /* 0x0000000b1f327225 */ /* 0x000fe200078e0032 */
[----:B------:R-:W-:-:S03]  /*41070*/  IADD3 R127, P0, PT, R126, R127, RZ ;  /* 0x0000007f7e7f7210 */ /* 0x000fc60007f1e0ff */
[----:B------:R-:W-:Y:S01]  /*41080*/  IMAD.IADD R41, R19, 0x1, R53 ;  /* 0x0000000113297824 */ /* 0x000fe200078e0235 */
[----:B------:R-:W-:Y:S01]  /*41090*/  MOV R53, RZ ;  /* 0x000000ff00357202 */ /* 0x000fe20000000f00 */
[----:B------:R-:W-:Y:S01]  /*410a0*/  IMAD.X R43, RZ, RZ, RZ, P1 ;  /* 0x000000ffff2b7224 */ /* 0x000fe200008e06ff */
[----:B------:R-:W-:Y:S01]  /*410b0*/  IADD3 R30, P2, PT, R30, R127, RZ ;  /* 0x0000007f1e1e7210 */ /* 0x000fe20007f5e0ff */
[----:B------:R-:W-:Y:S01]  /*410c0*/  IMAD.WIDE.U32 R48, R22, R15, R48 ;  /* 0x0000000f16307225 */ /* 0x000fe200078e0030 */
[----:B------:R-:W-:Y:S02]  /*410d0*/  IADD3 R50, P3, PT, R41, R50, RZ ;  /* 0x0000003229327210 */ /* 0x000fe40007f7e0ff */
[----:B------:R-:W-:Y:S01]  /*410e0*/  IADD3.X R41, PT, PT, RZ, RZ, RZ, P0, !PT ;  /* 0x000000ffff297210 */ /* 0x000fe200007fe4ff */
[----:B------:R-:W-:Y:S02]  /*410f0*/  IMAD.IADD R51, R21, 0x1, R51 ;  /* 0x0000000115337824 */ /* 0x000fe400078e0233 */
[----:B------:R-:W-:Y:S01]  /*41100*/  IMAD R27, R52, R9, RZ ;  /* 0x00000009341b7224 */ /* 0x000fe200078e02ff */
[----:B------:R-:W-:Y:S01]  /*41110*/  IADD3 R44, P1, PT, R44, R41, RZ ;  /* 0x000000292c2c7210 */ /* 0x000fe20007f3e0ff */
[----:B------:R-:W-:Y:S01]  /*41120*/  IMAD.WIDE.U32 R42, R29, R17, R42 ;  /* 0x000000111d2a7225 */ /* 0x000fe200078e002a */
[----:B------:R-:W-:-:S03]  /*41130*/  IADD3 R48, P4, PT, R51, R48, RZ ;  /* 0x0000003033307210 */ /* 0x000fc60007f9e0ff */
[----:B------:R-:W-:Y:S02]  /*41140*/  IMAD.IADD R49, R24, 0x1, R49 ;  /* 0x0000000118317824 */ /* 0x000fe400078e0231 */
[----:B------:R-:W-:Y:S02]  /*41150*/  IMAD.X R51, RZ, RZ, RZ, P3 ;  /* 0x000000ffff337224 */ /* 0x000fe400018e06ff */
[----:B------:R-:W-:Y:S01]  /*41160*/  IMAD.HI.U32 R57, R27, R12, R52 ;  /* 0x0000000c1b397227 */ /* 0x000fe200078e0034 */
[----:B------:R-:W-:Y:S02]  /*41170*/  IADD3 R42, P3, PT, R49, R42, RZ ;  /* 0x0000002a312a7210 */ /* 0x000fe40007f7e0ff */
[----:B------:R-:W-:Y:S01]  /*41180*/  IADD3 R53, PT, PT, R26, R43, RZ ;  /* 0x0000002b1a357210 */ /* 0x000fe20007ffe0ff */
        /* <DEDUP_REMOVED lines=26> */
[----:B------:R-:W-:-:S04]  /*41330*/  IMAD.WIDE.U32 R44, R31, R15, R44 ;  /* 0x0000000f1f2c7225 */ /* 0x000fc800078e002c */
        /* <DEDUP_REMOVED lines=9> */
[----:B------:R-:W-:Y:S01]  /*413d0*/  IMAD.HI.U32 R51, R22, R12, R50 ;  /* 0x0000000c16337227 */ /* 0x000fe200078e0032 */
[----:B------:R-:W-:-:S03]  /*413e0*/  IADD3 R30, P5, PT, R30, R41, RZ ;  /* 0x000000291e1e7210 */ /* 0x000fc60007fbe0ff */
[----:B------:R-:W-:Y:S01]  /*413f0*/  IMAD.X R45, RZ, RZ, RZ, P4 ;  /* 0x000000ffff2d7224 */ /* 0x000fe200020e06ff */
[----:B------:R-:W-:Y:S01]  /*41400*/  IADD3 R67, PT, PT, R18, R51, RZ ;  /* 0x0000003312437210 */ /* 0x000fe20007ffe0ff */
        /* <DEDUP_REMOVED lines=17> */
[----:B------:R-:W-:-:S02]  /*41520*/  IMAD.X R45, RZ, RZ, RZ, P3 ;  /* 0x000000ffff2d7224 */ /* 0x000fc400018e06ff */
[----:B------:R-:W-:Y:S01]  /*41530*/  IMAD.WIDE.U32 R48, R27, R11, R48 ;  /* 0x0000000b1b307225 */ /* 0x000fe200078e0030 */
[----:B------:R-:W-:-:S03]  /*41540*/  IADD3 R51, P3, PT, R51, R32, RZ ;  /* 0x0000002033337210 */ /* 0x000fc60007f7e0ff */
[----:B------:R-:W-:Y:S02]  /*41550*/  IMAD.X R43, RZ, RZ, RZ, P2 ;  /* 0x000000ffff2b7224 */ /* 0x000fe400010e06ff */
[----:B------:R-:W-:-:S04]  /*41560*/  IMAD.WIDE.U32 R44, R28, R15, R44 ;  /* 0x0000000f1c2c7225 */ /* 0x000fc800078e002c */
[----:B------:R-:W-:Y:S02]  /*41570*/  IMAD.IADD R29, R19, 0x1, R67 ;  /* 0x00000001131d7824 */ /* 0x000fe400078e0243 */
[----:B------:R-:W-:Y:S02]  /*41580*/  IMAD.IADD R41, R21, 0x1, R49 ;  /* 0x0000000115297824 */ /* 0x000fe400078e0231 */
        /* <DEDUP_REMOVED lines=9> */
[----:B------:R-:W-:Y:S01]  /*41620*/  IMAD.X R45, RZ, RZ, RZ, P5 ;  /* 0x000000ffff2d7224 */ /* 0x000fe200028e06ff */
[----:B------:R-:W-:-:S02]  /*41630*/  IADD3 R29, P1, PT, R124, R29, RZ ;  /* 0x0000001d7c1d7210 */ /* 0x000fc40007f3e0ff */
[----:B------:R-:W-:Y:S01]  /*41640*/  IADD3.X R43, PT, PT, RZ, RZ, RZ, P2, !PT ;  /* 0x000000ffff2b7210 */ /* 0x000fe200017fe4ff */
[----:B------:R-:W-:Y:S01]  /*41650*/  IMAD.WIDE.U32 R30, R22, R10, R48 ;  /* 0x0000000a161e7225 */ /* 0x000fe200078e0030 */
[----:B------:R-:W-:Y:S02]  /*41660*/  IADD3 R46, P0, PT, R46, R29, RZ ;  /* 0x0000001d2e2e7210 */ /* 0x000fe40007f1e0ff */
[----:B------:R-:W-:Y:S01]  /*41670*/  IADD3 R32, P6, PT, R32, R51, RZ ;  /* 0x0000003320207210 */ /* 0x000fe20007fde0ff */
[----:B------:R-:W-:-:S04]  /*41680*/  IMAD.WIDE.U32 R44, R27, R14, R44 ;  /* 0x0000000e1b2c7225 */ /* 0x000fc800078e002c */
[----:B------:R-:W-:-:S04]  /*41690*/  IMAD.WIDE.U32 R42, R28, R16, R42 ;  /* 0x000000101c2a7225 */ /* 0x000fc800078e002a */
[----:B------:R-:W-:Y:S01]  /*416a0*/  IMAD.IADD R29, R20, 0x1, R31 ;  /* 0x00000001141d7824 */ /* 0x000fe200078e021f */
[----:B------:R-:W-:Y:S01]  /*416b0*/  IADD3 R43, PT, PT, R25, R43, RZ ;  /* 0x0000002b192b7210 */ /* 0x000fe20007ffe0ff */
        /* <DEDUP_REMOVED lines=8> */
[----:B------:R-:W-:Y:S01]  /*41740*/  IADD3 R51, P2, PT, R51, R46, RZ ;  /* 0x0000002e33337210 */ /* 0x000fe20007f5e0ff */
[----:B------:R-:W-:-:S02]  /*41750*/  IMAD.X R43, RZ, RZ, RZ, P4 ;  /* 0x000000ffff2b7224 */ /* 0x000fc400020e06ff */
[----:B------:R-:W-:Y:S01]  /*41760*/  IMAD.WIDE.U32 R44, R22, R11, R44 ;  /* 0x0000000b162c7225 */ /* 0x000fe200078e002c */
[----:B------:R-:W-:-:S03]  /*41770*/  IADD3 R32, P3, PT, R32, R51, RZ ;  /* 0x0000003320207210 */ /* 0x000fc60007f7e0ff */
[----:B------:R-:W-:Y:S01]  /*41780*/  IMAD.WIDE.U32 R48, R27, R15, R48 ;  /* 0x0000000f1b307225 */ /* 0x000fe200078e0030 */
[----:B------:R-:W-:-:S03]  /*41790*/  IADD3 R41, PT, PT, R21, R45, RZ ;  /* 0x0000002d15297210 */ /* 0x000fc60007ffe0ff */
[----:B------:R-:W-:Y:S01]  /*417a0*/  IMAD.WIDE.U32 R28, R28, R17, R42 ;  /* 0x000000111c1c7225 */ /* 0x000fe200078e002a */
[----:B------:R-:W-:-:S03]  /*417b0*/  IADD3 R48, P4, PT, R41, R48, RZ ;  /* 0x0000003029307210 */ /* 0x000fc60007f9e0ff */
[----:B------:R-:W-:Y:S01]  /*417c0*/  IMAD.IADD R43, R24, 0x1, R49 ;  /* 0x00000001182b7824 */ /* 0x000fe200078e0231 */
[----:B------:R-:W-:Y:S01]  /*417d0*/  IADD3.X R49, PT, PT, RZ, RZ, RZ, P4, !PT ;  /* 0x000000ffff317210 */ /* 0x000fe200027fe4ff */
[----:B------:R-:W-:Y:S02]  /*417e0*/  IMAD.X R41, RZ, RZ, RZ, P6 ;  /* 0x000000ffff297224 */ /* 0x000fe400030e06ff */
[----:B------:R-:W-:Y:S01]  /*417f0*/  IMAD.MOV.U32 R64, RZ, RZ, R44 ;  /* 0x000000ffff407224 */ /* 0x000fe200078e002c */
[----:B------:R-:W-:Y:S01]  /*41800*/  IADD3 R42, P5, PT, R43, R28, RZ ;  /* 0x0000001c2b2a7210 */ /* 0x000fe20007fbe0ff */
[----:B------:R-:W-:Y:S01]  /*41810*/  IMAD.WIDE.U32 R48, R22, R14, R48 ;  /* 0x0000000e16307225 */ /* 0x000fe200078e0030 */
[----:B------:R-:W-:Y:S02]  /*41820*/  IADD3 R28, P6, PT, R47, R125, RZ ;  /* 0x0000007d2f1c7210 */ /* 0x000fe40007fde0ff */
[----:B------:R-:W-:Y:S01]  /*41830*/  IADD3 R41, P4, PT, R41, R32, RZ ;  /* 0x0000002029297210 */ /* 0x000fe20007f9e0ff */
[----:B------:R-:W-:-:S02]  /*41840*/  IMAD.X R43, RZ, RZ, RZ, P5 ;  /* 0x000000ffff2b7224 */ /* 0x000fc400028e06ff */
[----:B------:R-:W-:Y:S01]  /*41850*/  IMAD.IADD R32, R26, 0x1, R29 ;  /* 0x000000011a207824 */ /* 0x000fe200078e021d */
[----:B------:R-:W-:Y:S01]  /*41860*/  IADD3.X R29, PT, PT, RZ, RZ, RZ, P6, !PT ;  /* 0x000000ffff1d7210 */ /* 0x000fe200037fe4ff */
        /* <DEDUP_REMOVED lines=8> */
[----:B------:R-:W-:Y:S01]  /*418f0*/  IMAD.X R32, RZ, RZ, RZ, P0 ;  /* 0x000000ffff207224 */ /* 0x000fe200000e06ff */
[----:B------:R-:W-:Y:S01]  /*41900*/  IADD3 R43, P0, PT, R28, R41, RZ ;  /* 0x000000291c2b7210 */ /* 0x000fe20007f1e0ff */
[----:B------:R-:W-:Y:S01]  /*41910*/  IMAD.X R51, RZ, RZ, RZ, P6 ;  /* 0x000000ffff337224 */ /* 0x000fe200030e06ff */
[----:B------:R-:W-:Y:S01]  /*41920*/  IADD3.X R41, PT, PT, RZ, RZ, RZ, P2, !PT ;  /* 0x000000ffff297210 */ /* 0x000fe200017fe4ff */
[----:B------:R-:W-:Y:S01]  /*41930*/  IMAD.MOV.U32 R62, RZ, RZ, R48 ;  /* 0x000000ffff3e7224 */ /* 0x000fe200078e0030 */
[----:B------:R-:W-:Y:S01]  /*41940*/  IADD3 R28, P2, PT, R32, R43, RZ ;  /* 0x0000002b201c7210 */ /* 0x000fe20007f5e0ff */
[----:B------:R-:W-:-:S02]  /*41950*/  IMAD.X R43, RZ, RZ, RZ, P1 ;  /* 0x000000ffff2b7224 */ /* 0x000fc400008e06ff */
[----:B------:R-:W-:Y:S01]  /*41960*/  IMAD.WIDE.U32 R50, R22, R15, R50 ;  /* 0x0000000f16327225 */ /* 0x000fe200078e0032 */
[----:B------:R-:W-:-:S03]  /*41970*/  IADD3 R41, P1, PT, R41, R28, RZ ;  /* 0x0000001c29297210 */ /* 0x000fc60007f3e0ff */
[----:B------:R-:W-:Y:S01]  /*41980*/  IMAD.X R28, RZ, RZ, RZ, P3 ;  /* 0x000000ffff1c7224 */ /* 0x000fe200018e06ff */
[----:B------:R-:W-:Y:S01]  /*41990*/  IADD3 R53, PT, PT, R24, R51, RZ ;  /* 0x0000003318357210 */ /* 0x000fe20007ffe0ff */
[----:B------:R-:W-:Y:S01]  /*419a0*/  IMAD.WIDE.U32 R42, R27, R17, R42 ;  /* 0x000000111b2a7225 */ /* 0x000fe200078e002a */
[----:B------:R-:W-:Y:S02]  /*419b0*/  MOV R47, R50 ;  /* 0x00000032002f7202 */ /* 0x000fe40000000f00 */
[----:B------:R-:W-:Y:S01]  /*419c0*/  IADD3 R28, P3, PT, R28, R41, RZ ;  /* 0x000000291c1c7210 */ /* 0x000fe20007f7e0ff */
[----:B------:R-:W-:Y:S01]  /*419d0*/  IMAD.X R27, RZ, RZ, RZ, P4 ;  /* 0x000000ffff1b7224 */ /* 0x000fe200020e06ff */
[----:B------:R-:W-:Y:S01]  /*419e0*/  IADD3 R52, P6, PT, R53, R42, RZ ;  /* 0x0000002a35347210 */ /* 0x000fe20007fde0ff */
[----:B------:R-:W-:Y:S01]  /*419f0*/  IMAD.IADD R41, R26, 0x1, R43 ;  /* 0x000000011a297824 */ /* 0x000fe200078e022b */
[----:B------:R-:W-:Y:S01]  /*41a00*/  MOV R43, R30 ;  /* 0x0000001e002b7202 */ /* 0x000fe20000000f00 */
[----:B------:R-:W-:Y:S01]  /*41a10*/  IMAD.X R32, RZ, RZ, RZ, P0 ;  /* 0x000000ffff207224 */ /* 0x000fe200000e06ff */
[----:B------:R-:W-:Y:S01]  /*41a20*/  IADD3 R27, P4, PT, R27, R28, RZ ;  /* 0x0000001c1b1b7210 */ /* 0x000fe20007f9e0ff */
[----:B------:R-:W-:Y:S01]  /*41a30*/  IMAD.X R28, RZ, RZ, RZ, P5 ;  /* 0x000000ffff1c7224 */ /* 0x000fe200028e06ff */
[----:B------:R-:W-:-:S04]  /*41a40*/  IADD3.X R53, PT, PT, RZ, RZ, RZ, P6, !PT ;  /* 0x000000ffff357210 */ /* 0x000fc800037fe4ff */
[----:B------:R-:W-:Y:S01]  /*41a50*/  IADD3 R28, P5, PT, R28, R27, RZ ;  /* 0x0000001b1c1c7210 */ /* 0x000fe20007fbe0ff */
[----:B------:R-:W-:Y:S01]  /*41a60*/  IMAD.WIDE.U32 R52, R22, R16, R52 ;  /* 0x0000001016347225 */ /* 0x000fe200078e0034 */
[----:B------:R-:W-:Y:S02]  /*41a70*/  IADD3.X R27, PT, PT, RZ, RZ, RZ, P2, !PT ;  /* 0x000000ffff1b7210 */ /* 0x000fe400017fe4ff */
[----:B------:R-:W-:Y:S01]  /*41a80*/  IADD3 R41, P0, PT, R41, R28, RZ ;  /* 0x0000001c29297210 */ /* 0x000fe20007f1e0ff */
[----:B------:R-:W-:Y:S01]  /*41a90*/  IMAD.IADD R28, R25, 0x1, R53 ;  /* 0x00000001191c7824 */ /* 0x000fe200078e0235 */
[----:B------:R-:W-:Y:S01]  /*41aa0*/  IADD3 R27, PT, PT, R27, R29, R32 ;  /* 0x0000001d1b1b7210 */ /* 0x000fe20007ffe020 */
[----:B------:R-:W-:Y:S01]  /*41ab0*/  IMAD.MOV.U32 R46, RZ, RZ, R52 ;  /* 0x000000ffff2e7224 */ /* 0x000fe200078e0034 */
[----:B------:R-:W-:Y:S02]  /*41ac0*/  IADD3.X R32, PT, PT, RZ, RZ, RZ, P3, !PT ;  /* 0x000000ffff207210 */ /* 0x000fe40001ffe4ff */
[----:B------:R-:W-:Y:S01]  /*41ad0*/  IADD3 R28, P2, PT, R28, R41, RZ ;  /* 0x000000291c1c7210 */ /* 0x000fe20007f5e0ff */
[----:B------:R-:W-:-:S04]  /*41ae0*/  IMAD.X R41, RZ, RZ, RZ, P1 ;  /* 0x000000ffff297224 */ /* 0x000fc800008e06ff */
        /* <DEDUP_REMOVED lines=37> */
.L_x_112:
        /* <DEDUP_REMOVED lines=23> */
.L_x_113:
[----:B------:R-:W-:Y:S01]  /*41eb0*/  IMAD.WIDE.U32 R44, R66, R95, RZ ;  /* 0x0000005f422c7225 */ /* 0x000fe200078e00ff */
[----:B------:R-:W-:-:S03]  /*41ec0*/  CS2R R30, SRZ ;  /* 0x00000000001e7805 */ /* 0x000fc6000001ff00 */
[----:B------:R-:W-:Y:S02]  /*41ed0*/  IMAD.MOV.U32 R65, RZ, RZ, RZ ;  /* 0x000000ffff417224 */ /* 0x000fe400078e00ff */
[----:B------:R-:W-:Y:S02]  /*41ee0*/  IMAD.MOV.U32 R49, RZ, RZ, RZ ;  /* 0x000000ffff317224 */ /* 0x000fe400078e00ff */
[----:B------:R-:W-:Y:S01]  /*41ef0*/  IMAD.MOV.U32 R55, RZ, RZ, RZ ;  /* 0x000000ffff377224 */ /* 0x000fe200078e00ff */
[----:B------:R-:W-:Y:S01]  /*41f00*/  IADD3 R48, PT, PT, R45, R65, RZ ;  /* 0x000000412d307210 */ /* 0x000fe20007ffe0ff */
[----:B------:R-:W-:Y:S02]  /*41f10*/  IMAD.MOV.U32 R53, RZ, RZ, RZ ;  /* 0x000000ffff357224 */ /* 0x000fe400078e00ff */
[----:B------:R-:W-:Y:S02]  /*41f20*/  IMAD R51, R44, R9, RZ ;  /* 0x000000092c337224 */ /* 0x000fe400078e02ff */
[----:B------:R-:W-:-:S04]  /*41f30*/  IMAD.WIDE.U32 R48, R95, R43, R48 ;  /* 0x0000002b5f307225 */ /* 0x000fc800078e0030 */
[----:B------:R-:W-:Y:S01]  /*41f40*/  IMAD.IADD R52, R49, 0x1, R30 ;  /* 0x0000000131347824 */ /* 0x000fe200078e021e */
[----:B------:R-:W-:Y:S01]  /*41f50*/  MOV R54, R48 ;  /* 0x0000003000367202 */ /* 0x000fe20000000f00 */
[----:B------:R-:W-:Y:S02]  /*41f60*/  IMAD.MOV.U32 R45, RZ, RZ, RZ ;  /* 0x000000ffff2d7224 */ /* 0x000fe400078e00ff */
[----:B------:R-:W-:-:S04]  /*41f70*/  IMAD.WIDE.U32 R48, R95, R64, R52 ;  /* 0x000000405f307225 */ /* 0x000fc800078e0034 */
[----:B------:R-:W-:-:S04]  /*41f80*/  IMAD.WIDE.U32 R54, R94, R66, R54 ;  /* 0x000000425e367225 */ /* 0x000fc800078e0036 */
[----:B------:R-:W-:Y:S01]  /*41f90*/  IMAD.HI.U32 R45, R51, R12, R44 ;  /* 0x0000000c332d7227 */ /* 0x000fe200078e002c */
[----:B------:R-:W-:-:S03]  /*41fa0*/  IADD3 R53, PT, PT, R65, R55, RZ ;  /* 0x0000003741357210 */ /* 0x000fc60007ffe0ff */
[----:B------:R-:W-:Y:S01]  /*41fb0*/  IMAD.MOV.U32 R22, RZ, RZ, RZ ;  /* 0x000000ffff167224 */ /* 0x000fe200078e00ff */
[----:B------:R-:W-:Y:S01]  /*41fc0*/  IADD3 R52, P0, PT, R53, R48, RZ ;  /* 0x0000003035347210 */ /* 0x000fe20007f1e0ff */
[----:B------:R-:W-:Y:S01]  /*41fd0*/  HFMA2 R48, -RZ, RZ, 0, 0 ;  /* 0x00000000ff307431 */ /* 0x000fe200000001ff */
[----:B------:R-:W-:Y:S01]  /*41fe0*/  IADD3 R61, PT, PT, R18, R45, RZ ;  /* 0x0000002d123d7210 */ /* 0x000fe20007ffe0ff */
[----:B------:R-:W-:Y:S02]  /*41ff0*/  IMAD.IADD R44, R49, 0x1, R22 ;  /* 0x00000001312c7824 */ /* 0x000fe400078e0216 */
[----:B------:R-:W-:Y:S01]  /*42000*/  IMAD.X R53, RZ, RZ, RZ, P0 ;  /* 0x000000ffff357224 */ /* 0x000fe200000e06ff */
[----:B------:R-:W-:Y:S01]  /*42010*/  IADD3 R60, P0, PT, R61, R54, RZ ;  /* 0x000000363d3c7210 */ /* 0x000fe20007f1e0ff */
[----:B------:R-:W-:Y:S02]  /*42020*/  IMAD.MOV.U32 R45, RZ, RZ, RZ ;  /* 0x000000ffff2d7224 */ /* 0x000fe400078e00ff */
[----:B------:R-:W-:Y:S01]  /*42030*/  IMAD.WIDE.U32 R52, R94, R43, R52 ;  /* 0x0000002b5e347225 */ /* 0x000fe200078e0034 */
[----:B------:R-:W-:-:S03]  /*42040*/  IADD3.X R61, PT, PT, RZ, RZ, RZ, P0, !PT ;  /* 0x000000ffff3d7210 */ /* 0x000fc600007fe4ff */
[----:B------:R-:W-:Y:S01]  /*42050*/  IMAD.WIDE.U32 R44, R95, R62, R44 ;  /* 0x0000003e5f2c7225 */ /* 0x000fe200078e002c */
[----:B------:R-:W-:-:S03]  /*42060*/  MOV R56, R52 ;  /* 0x0000003400387202 */ /* 0x000fc60000000f00 */
[----:B------:R-:W-:Y:S02]  /*42070*/  IMAD.IADD R55, R30, 0x1, R53 ;  /* 0x000000011e377824 */ /* 0x000fe400078e0235 */
[----:B------:R-:W-:-:S03]  /*42080*/  IMAD.WIDE.U32 R60, R51, R13, R60 ;  /* 0x0000000d333c7225 */ /* 0x000fc600078e003c */
[----:B------:R-:W-:Y:S01]  /*42090*/  IADD3 R54, P0, PT, R55, R44, RZ ;  /* 0x0000002c37367210 */ /* 0x000fe20007f1e0ff */
[----:B------:R-:W-:Y:S02]  /*420a0*/  IMAD.MOV.U32 R57, RZ, RZ, RZ ;  /* 0x000000ffff397224 */ /* 0x000fe400078e00ff */
[----:B------:R-:W-:Y:S02]  /*420b0*/  IMAD.IADD R27, R19, 0x1, R61 ;  /* 0x00000001131b7824 */ /* 0x000fe400078e023d */
[----:B------:R-:W-:Y:S02]  /*420c0*/  IMAD.X R55, RZ, RZ, RZ, P0 ;  /* 0x000000ffff377224 */ /* 0x000fe400000e06ff */
[----:B------:R-:W-:-:S04]  /*420d0*/  IMAD.WIDE.U32 R56, R93, R66, R56 ;  /* 0x000000425d387225 */ /* 0x000fc800078e0038 */
[----:B------:R-:W-:Y:S01]  /*420e0*/  IMAD R58, R60, R9, RZ ;  /* 0x000000093c3a7224 */ /* 0x000fe200078e02ff */
[----:B------:R-:W-:Y:S01]  /*420f0*/  IADD3 R29, PT, PT, R65, R57, RZ ;  /* 0x00000039411d7210 */ /* 0x000fe20007ffe0ff */
[----:B------:R-:W-:Y:S01]  /*42100*/  IMAD.WIDE.U32 R52, R94, R64, R54 ;  /* 0x000000405e347225 */ /* 0x000fe200078e0036 */
[----:B------:R-:W-:-:S03]  /*42110*/  IADD3 R56, P0, PT, R27, R56, RZ ;  /* 0x000000381b387210 */ /* 0x000fc60007f1e0ff */
[----:B------:R-:W-:Y:S01]  /*42120*/  IMAD.MOV.U32 R61, RZ, RZ, RZ ;  /* 0x000000ffff3d7224 */ /* 0x000fe200078e00ff */
[----:B------:R-:W-:Y:S01]  /*42130*/  IADD3.X R57, PT, PT, RZ, RZ, RZ, P0, !PT ;  /* 0x000000ffff397210 */ /* 0x000fe200007fe4ff */
[----:B------:R-:W-:Y:S02]  /*42140*/  IMAD.IADD R44, R45, 0x1, R48 ;  /* 0x000000012d2c7824 */ /* 0x000fe400078e0230 */
[----:B------:R-:W-:Y:S02]  /*42150*/  IMAD.MOV.U32 R45, RZ, RZ, RZ ;  /* 0x000000ffff2d7224 */ /* 0x000fe400078e00ff */
[----:B------:R-:W-:Y:S01]  /*42160*/  IMAD.HI.U32 R27, R58, R12, R60 ;  /* 0x0000000c3a1b7227 */ /* 0x000fe200078e003c */
[----:B------:R-:W-:-:S03]  /*42170*/  IADD3 R60, P1, PT, R29, R52, RZ ;  /* 0x000000341d3c7210 */ /* 0x000fc60007f3e0ff */
[----:B------:R-:W-:Y:S01]  /*42180*/  IMAD.IADD R29, R22, 0x1, R53 ;  /* 0x00000001161d7824 */ /* 0x000fe200078e0235 */
[----:B------:R-:W-:Y:S01]  /*42190*/  IADD3 R27, PT, PT, R18, R27, RZ ;  /* 0x0000001b121b7210 */ /* 0x000fe20007ffe0ff */
[----:B------:R-:W-:-:S04]  /*421a0*/  IMAD.WIDE.U32 R44, R95, R47, R44 ;  /* 0x0000002f5f2c7225 */ /* 0x000fc800078e002c */
[----:B------:R-:W-:Y:S01]  /*421b0*/  IMAD.WIDE.U32 R52, R51, R10, R56 ;  /* 0x0000000a33347225 */ /* 0x000fe200078e0038 */
[----:B------:R-:W-:-:S03]  /*421c0*/  IADD3 R56, P0, PT, R29, R44, RZ ;  /* 0x0000002c1d387210 */ /* 0x000fc60007f1e0ff */
[----:B------:R-:W-:Y:S01]  /*421d0*/  IMAD.X R61, RZ, RZ, RZ, P1 ;  /* 0x000000ffff3d7224 */ /* 0x000fe200008e06ff */
[----:B------:R-:W-:Y:S01]  /*421e0*/  IADD3.X R57, PT, PT, RZ, RZ, RZ, P0, !PT ;  /* 0x000000ffff397210 */ /* 0x000fe200007fe4ff */
[----:B------:R-:W-:Y:S01]  /*421f0*/  IMAD.MOV.U32 R32, RZ, RZ, RZ ;  /* 0x000000ffff207224 */ /* 0x000fe200078e00ff */
[----:B------:R-:W-:Y:S01]  /*42200*/  IADD3 R52, P1, PT, R27, R52, RZ ;  /* 0x000000341b347210 */ /* 0x000fe20007f3e0ff */
[----:B------:R-:W-:-:S04]  /*42210*/  IMAD.WIDE.U32 R60, R93, R43, R60 ;  /* 0x0000002b5d3c7225 */ /* 0x000fc800078e003c */
[----:B------:R-:W-:Y:S01]  /*42220*/  IMAD.WIDE.U32 R56, R94, R62, R56 ;  /* 0x0000003e5e387225 */ /* 0x000fe200078e0038 */
[----:B------:R-:W-:-:S03]  /*42230*/  IADD3 R29, PT, PT, R30, R61, RZ ;  /* 0x0000003d1e1d7210 */ /* 0x000fc60007ffe0ff */
[----:B------:R-:W-:Y:S01]  /*42240*/  IMAD.IADD R44, R45, 0x1, R32 ;  /* 0x000000012d2c7824 */ /* 0x000fe200078e0220 */
[----:B------:R-:W-:Y:S01]  /*42250*/  IADD3 R56, P0, PT, R29, R56, RZ ;  /* 0x000000381d387210 */ /* 0x000fe20007f1e0ff */
[----:B------:R-:W-:Y:S02]  /*42260*/  IMAD.MOV.U32 R45, RZ, RZ, RZ ;  /* 0x000000ffff2d7224 */ /* 0x000fe400078e00ff */
[----:B------:R-:W-:Y:S02]  /*42270*/  IMAD.IADD R27, R20, 0x1, R53 ;  /* 0x00000001141b7824 */ /* 0x000fe400078e0235 */
[----:B------:R-:W-:-:S04]  /*42280*/  IMAD.WIDE.U32 R54, R95, R46, R44 ;  /* 0x0000002e5f367225 */ /* 0x000fc800078e002c */
[----:B------:R-:W-:Y:S01]  /*42290*/  IMAD.X R53, RZ, RZ, RZ, P1 ;  /* 0x000000ffff357224 */ /* 0x000fe200008e06ff */
[----:B------:R-:W-:Y:S01]  /*422a0*/  IADD3 R44, PT, PT, R55, R31, RZ ;  /* 0x0000001f372c7210 */ /* 0x000fe20007ffe0ff */
[----:B------:R-:W-:Y:S02]  /*422b0*/  IMAD.IADD R29, R48, 0x1, R57 ;  /* 0x00000001301d7824 */ /* 0x000fe400078e0239 */
[----:B------:R-:W-:Y:S02]  /*422c0*/  IMAD.MOV.U32 R61, RZ, RZ, RZ ;  /* 0x000000ffff3d7224 */ /* 0x000fe400078e00ff */
[----:B------:R-:W-:-:S04]  /*422d0*/  IMAD.WIDE.U32 R68, R58, R13, R52 ;  /* 0x0000000d3a447225 */ /* 0x000fc800078e0034 */
[----:B------:R-:W-:Y:S01]  /*422e0*/  IMAD.X R57, RZ, RZ, RZ, P0 ;  /* 0x000000ffff397224 */ /* 0x000fe200000e06ff */
        /* <DEDUP_REMOVED lines=8> */
[----:B------:R-:W-:Y:S01]  /*42370*/  IADD3.X R55, PT, PT, RZ, RZ, RZ, P2, !PT ;  /* 0x000000ffff377210 */ /* 0x000fe200017fe4ff */
[----:B------:R-:W-:Y:S01]  /*42380*/  IMAD.IADD R57, R22, 0x1, R57 ;  /* 0x0000000116397824 */ /* 0x000fe200078e0239 */
[----:B------:R-:W-:Y:S01]  /*42390*/  IADD3 R56, P1, PT, R61, R56, RZ ;  /* 0x000000383d387210 */ /* 0x000fe20007f3e0ff */
[----:B------:R-:W-:-:S04]  /*423a0*/  IMAD.WIDE.U32 R52, R94, R47, R52 ;  /* 0x0000002f5e347225 */ /* 0x000fc800078e0034 */
[----:B------:R-:W-:Y:S01]  /*423b0*/  IMAD R42, R68, R9, RZ ;  /* 0x00000009442a7224 */ /* 0x000fe200078e02ff */
[----:B------:R-:W-:Y:S01]  /*423c0*/  IADD3 R60, P0, PT, R57, R52, RZ ;  /* 0x00000034393c7210 */ /* 0x000fe20007f1e0ff */
[----:B------:R-:W-:Y:S02]  /*423d0*/  IMAD.X R57, RZ, RZ, RZ, P1 ;  /* 0x000000ffff397224 */ /* 0x000fe400008e06ff */
[----:B------:R-:W-:-:S04]  /*423e0*/  IMAD.HI.U32 R59, R42, R12, R68 ;  /* 0x0000000c2a3b7227 */ /* 0x000fc800078e0044 */
[----:B------:R-:W-:-:S04]  /*423f0*/  IMAD.WIDE.U32 R68, R51, R11, R54 ;  /* 0x0000000b33447225 */ /* 0x000fc800078e0036 */
[----:B------:R-:W-:Y:S01]  /*42400*/  IMAD.MOV.U32 R27, RZ, RZ, RZ ;  /* 0x000000ffff1b7224 */ /* 0x000fe200078e00ff */
[----:B------:R-:W-:Y:S01]  /*42410*/  IADD3 R68, P1, PT, R29, R68, RZ ;  /* 0x000000441d447210 */ /* 0x000fe20007f3e0ff */
[----:B------:R-:W-:Y:S01]  /*42420*/  IMAD.WIDE.U32 R44, R95, R41, R44 ;  /* 0x000000295f2c7225 */ /* 0x000fe200078e002c */
[----:B------:R-:W-:-:S03]  /*42430*/  IADD3 R49, PT, PT, R21, R69, RZ ;  /* 0x0000004515317210 */ /* 0x000fc60007ffe0ff */
[----:B------:R-:W-:Y:S01]  /*42440*/  IMAD.IADD R53, R32, 0x1, R53 ;  /* 0x0000000120357824 */ /* 0x000fe200078e0235 */
[----:B------:R-:W-:Y:S01]  /*42450*/  IADD3 R52, PT, PT, R45, R27, RZ ;  /* 0x0000001b2d347210 */ /* 0x000fe20007ffe0ff */
[----:B------:R-:W-:Y:S02]  /*42460*/  IMAD.X R61, RZ, RZ, RZ, P0 ;  /* 0x000000ffff3d7224 */ /* 0x000fe400000e06ff */
[----:B------:R-:W-:Y:S01]  /*42470*/  IMAD.WIDE.U32 R54, R92, R43, R56 ;  /* 0x0000002b5c367225 */ /* 0x000fe200078e0038 */
[----:B------:R-:W-:-:S03]  /*42480*/  IADD3 R56, P0, PT, R53, R44, RZ ;  /* 0x0000002c35387210 */ /* 0x000fc60007f1e0ff */
[----:B------:R-:W-:-:S04]  /*42490*/  IMAD.WIDE.U32 R60, R93, R62, R60 ;  /* 0x0000003e5d3c7225 */ /* 0x000fc800078e003c */
[----:B------:R-:W-:Y:S01]  /*424a0*/  IMAD.IADD R45, R30, 0x1, R55 ;  /* 0x000000011e2d7824 */ /* 0x000fe200078e0237 */
[----:B------:R-:W-:Y:S01]  /*424b0*/  IADD3 R53, PT, PT, R48, R61, RZ ;  /* 0x0000003d30357210 */ /* 0x000fe20007ffe0ff */
[----:B------:R-:W-:Y:S02]  /*424c0*/  IMAD.X R69, RZ, RZ, RZ, P1 ;  /* 0x000000ffff457224 */ /* 0x000fe400008e06ff */
[----:B------:R-:W-:Y:S01]  /*424d0*/  IMAD.X R57, RZ, RZ, RZ, P0 ;  /* 0x000000ffff397224 */ /* 0x000fe200000e06ff */
[----:B------:R-:W-:Y:S01]  /*424e0*/  IADD3 R44, P0, PT, R45, R60, RZ ;  /* 0x0000003c2d2c7210 */ /* 0x000fe20007f1e0ff */
[----:B------:R-:W-:Y:S01]  /*424f0*/  IMAD.WIDE.U32 R60, R58, R10, R68 ;  /* 0x0000000a3a3c7225 */ /* 0x000fe200078e0044 */
[----:B------:R-:W-:-:S03]  /*42500*/  MOV R69, RZ ;  /* 0x000000ff00457202 */ /* 0x000fc60000000f00 */
[----:B------:R-:W-:Y:S02]  /*42510*/  IMAD.MOV.U32 R68, RZ, RZ, R54 ;  /* 0x000000ffff447224 */ /* 0x000fe400078e0036 */
[----:B------:R-:W-:Y:S02]  /*42520*/  IMAD.IADD R55, R18, 0x1, R59 ;  /* 0x0000000112377824 */ /* 0x000fe400078e023b */
[----:B------:R-:W-:-:S03]  /*42530*/  IMAD.WIDE.U32 R56, R94, R46, R56 ;  /* 0x0000002e5e387225 */ /* 0x000fc600078e0038 */
[----:B------:R-:W-:Y:S01]  /*42540*/  IADD3 R54, P3, PT, R55, R60, RZ ;  /* 0x0000003c37367210 */ /* 0x000fe20007f7e0ff */
[----:B------:R-:W-:Y:S01]  /*42550*/  IMAD.X R45, RZ, RZ, RZ, P0 ;  /* 0x000000ffff2d7224 */ /* 0x000fe200000e06ff */
[----:B------:R-:W-:Y:S01]  /*42560*/  IADD3 R60, P0, PT, R53, R56, RZ ;  /* 0x00000038353c7210 */ /* 0x000fe20007f1e0ff */
[----:B------:R-:W-:Y:S01]  /*42570*/  IMAD.WIDE.U32 R68, R91, R66, R68 ;  /* 0x000000425b447225 */ /* 0x000fe200078e0044 */
[----:B------:R-:W-:-:S03]  /*42580*/  IADD3.X R55, PT, PT, RZ, RZ, RZ, P3, !PT ;  /* 0x000000ffff377210 */ /* 0x000fc60001ffe4ff */
[----:B------:R-:W-:Y:S01]  /*42590*/  IMAD.WIDE.U32 R44, R92, R64, R44 ;  /* 0x000000405c2c7225 */ /* 0x000fe200078e002c */
[----:B------:R-:W-:Y:S02]  /*425a0*/  IADD3 R53, PT, PT, R65, R69, RZ ;  /* 0x0000004541357210 */ /* 0x000fe40007ffe0ff */
[----:B------:R-:W-:Y:S01]  /*425b0*/  IADD3 R68, P2, PT, R49, R68, RZ ;  /* 0x0000004431447210 */ /* 0x000fe20007f5e0ff */
[----:B------:R-:W-:Y:S01]  /*425c0*/  IMAD.IADD R29, R20, 0x1, R61 ;  /* 0x00000001141d7824 */ /* 0x000fe200078e023d */
[----:B------:R-:W-:Y:S01]  /*425d0*/  IADD3 R44, P1, PT, R53, R44, RZ ;  /* 0x0000002c352c7210 */ /* 0x000fe20007f3e0ff */
[----:B------:R-:W-:Y:S01]  /*425e0*/  IMAD.MOV.U32 R53, RZ, RZ, RZ ;  /* 0x000000ffff357224 */ /* 0x000fe200078e00ff */
[----:B------:R-:W-:Y:S01]  /*425f0*/  IADD3 R45, PT, PT, R22, R45, RZ ;  /* 0x0000002d162d7210 */ /* 0x000fe20007ffe0ff */
[----:B------:R-:W-:Y:S02]  /*42600*/  IMAD.IADD R49, R31, 0x1, R57 ;  /* 0x000000011f317824 */ /* 0x000fe400078e0239 */
[----:B------:R-:W-:-:S02]  /*42610*/  IMAD.X R61, RZ, RZ, RZ, P0 ;  /* 0x000000ffff3d7224 */ /* 0x000fc400000e06ff */
[----:B------:R-:W-:-:S04]  /*42620*/  IMAD.WIDE.U32 R56, R28, R95, R52 ;  /* 0x0000005f1c387225 */ /* 0x000fc800078e0034 */
[----:B------:R-:W-:Y:S02]  /*42630*/  IMAD.X R69, RZ, RZ, RZ, P2 ;  /* 0x000000ffff457224 */ /* 0x000fe400010e06ff */
[----:B------:R-:W-:Y:S01]  /*42640*/  IMAD.WIDE.U32 R52, R93, R47, R60 ;  /* 0x0000002f5d347225 */ /* 0x000fe200078e003c */
[----:B------:R-:W-:-:S03]  /*42650*/  IADD3 R60, P0, PT, R56, R49, RZ ;  /* 0x00000031383c7210 */ /* 0x000fc60007f1e0ff */
[----:B------:R-:W-:Y:S01]  /*42660*/  IMAD.WIDE.U32 R68, R51, R14, R68 ;  /* 0x0000000e33447225 */ /* 0x000fe200078e0044 */
[----:B------:R-:W-:Y:S02]  /*42670*/  IADD3 R52, P2, PT, R45, R52, RZ ;  /* 0x000000342d347210 */ /* 0x000fe40007f5e0ff */
[----:B------:R-:W-:Y:S01]  /*42680*/  IADD3.X R45, PT, PT, RZ, RZ, RZ, P1, !PT ;  /* 0x000000ffff2d7210 */ /* 0x000fe20000ffe4ff */
[----:B------:R-:W-:Y:S01]  /*42690*/  IMAD.WIDE.U32 R54, R42, R13, R54 ;  /* 0x0000000d2a367225 */ /* 0x000fe200078e0036 */
[----:B------:R-:W-:Y:S02]  /*426a0*/  IADD3 R56, P3, PT, R29, R68, RZ ;  /* 0x000000441d387210 */ /* 0x000fe40007f7e0ff */
[----:B------:R-:W-:Y:S01]  /*426b0*/  IADD3 R63, PT, PT, R23, R69, RZ ;  /* 0x00000045173f7210 */ /* 0x000fe20007ffe0ff */
[----:B------:R-:W-:Y:S02]  /*426c0*/  IMAD.X R61, RZ, RZ, RZ, P0 ;  /* 0x000000ffff3d7224 */ /* 0x000fe400000e06ff */
[----:B------:R-:W-:-:S02]  /*426d0*/  IMAD.IADD R29, R19, 0x1, R55 ;  /* 0x00000001131d7824 */ /* 0x000fc400078e0237 */
[----:B------:R-:W-:Y:S02]  /*426e0*/  IMAD R49, R54, R9, RZ ;  /* 0x0000000936317224 */ /* 0x000fe400078e02ff */
[----:B------:R-:W-:Y:S02]  /*426f0*/  IMAD.MOV.U32 R55, RZ, RZ, RZ ;  /* 0x000000ffff377224 */ /* 0x000fe400078e00ff */
[----:B------:R-:W-:-:S04]  /*42700*/  IMAD.WIDE.U32 R60, R94, R41, R60 ;  /* 0x000000295e3c7225 */ /* 0x000fc800078e003c */
[----:B------:R-:W-:-:S04]  /*42710*/  IMAD.HI.U32 R67, R49, R12, R54 ;  /* 0x0000000c31437227 */ /* 0x000fc800078e0036 */
[----:B------:R-:W-:Y:S02]  /*42720*/  IMAD.IADD R55, R27, 0x1, R61 ;  /* 0x000000011b377824 */ /* 0x000fe400078e023d */
[----:B------:R-:W-:-:S03]  /*42730*/  IMAD.IADD R53, R32, 0x1, R53 ;  /* 0x0000000120357824 */ /* 0x000fc600078e0235 */
[----:B------:R-:W-:Y:S02]  /*42740*/  IADD3 R54, P0, PT, R57, R55, RZ ;  /* 0x0000003739367210 */ /* 0x000fe40007f1e0ff */
[----:B------:R-:W-:Y:S02]  /*42750*/  IADD3.X R57, PT, PT, RZ, RZ, RZ, P3, !PT ;  /* 0x000000ffff397210 */ /* 0x000fe40001ffe4ff */
[----:B------:R-:W-:Y:S01]  /*42760*/  IADD3 R68, P1, PT, R53, R60, RZ ;  /* 0x0000003c35447210 */ /* 0x000fe20007f3e0ff */
[----:B------:R-:W-:Y:S01]  /*42770*/  IMAD.X R53, RZ, RZ, RZ, P2 ;  /* 0x000000ffff357224 */ /* 0x000fe200010e06ff */
[----:B------:R-:W-:Y:S01]  /*42780*/  IADD3.X R55, PT, PT, RZ, RZ, RZ, P0, !PT ;  /* 0x000000ffff377210 */ /* 0x000fe200007fe4ff */
[----:B------:R-:W-:-:S04]  /*42790*/  IMAD.WIDE.U32 R56, R58, R11, R56 ;  /* 0x0000000b3a387225 */ /* 0x000fc800078e0038 */
[----:B------:R-:W-:Y:S01]  /*427a0*/  IMAD.WIDE.U32 R60, R91, R43, R44 ;  /* 0x0000002b5b3c7225 */ /* 0x000fe200078e002c */
[----:B------:R-:W-:-:S03]  /*427b0*/  IADD3 R44, P2, PT, R29, R56, RZ ;  /* 0x000000381d2c7210 */ /* 0x000fc60007f5e0ff */
[----:B------:R-:W-:Y:S02]  /*427c0*/  IMAD.IADD R59, R21, 0x1, R57 ;  /* 0x00000001153b7824 */ /* 0x000fe400078e0239 */
[----:B------:R-:W-:Y:S02]  /*427d0*/  HFMA2 R57, -RZ, RZ, 0, 0 ;  /* 0x00000000ff397431 */ /* 0x000fe400000001ff */
[----:B------:R-:W-:-:S04]  /*427e0*/  IMAD.WIDE.U32 R52, R92, R62, R52 ;  /* 0x0000003e5c347225 */ /* 0x000fc800078e0034 */
[----:B------:R-:W-:Y:S01]  /*427f0*/  IMAD.IADD R45, R30, 0x1, R61 ;  /* 0x000000011e2d7824 */ /* 0x000fe200078e023d */
[----:B------:R-:W-:Y:S01]  /*42800*/  IADD3 R61, PT, PT, R48, R53, RZ ;  /* 0x00000035303d7210 */ /* 0x000fe20007ffe0ff */
[----:B------:R-:W-:Y:S02]  /*42810*/  IMAD.X R69, RZ, RZ, RZ, P1 ;  /* 0x000000ffff457224 */ /* 0x000fe400008e06ff */
[----:B------:R-:W-:Y:S01]  /*42820*/  IMAD.MOV.U32 R56, RZ, RZ, R60 ;  /* 0x000000ffff387224 */ /* 0x000fe200078e003c */
[----:B------:R-:W-:Y:S01]  /*42830*/  IADD3 R52, P1, PT, R45, R52, RZ ;  /* 0x000000342d347210 */ /* 0x000fe20007f3e0ff */
[----:B------:R-:W-:-:S04]  /*42840*/  IMAD.WIDE.U32 R68, R93, R46, R68 ;  /* 0x0000002e5d447225 */ /* 0x000fc800078e0044 */
[----:B------:R-:W-:-:S04]  /*42850*/  IMAD.WIDE.U32 R56, R90, R66, R56 ;  /* 0x000000425a387225 */ /* 0x000fc800078e0038 */
[----:B------:R-:W-:Y:S01]  /*42860*/  IMAD.X R53, RZ, RZ, RZ, P1 ;  /* 0x000000ffff357224 */ /* 0x000fe200008e06ff */
[----:B------:R-:W-:Y:S01]  /*42870*/  IADD3 R60, P1, PT, R61, R68, RZ ;  /* 0x000000443d3c7210 */ /* 0x000fe20007f3e0ff */
[----:B------:R-:W-:Y:S01]  /*42880*/  IMAD.IADD R57, R65, 0x1, R57 ;  /* 0x0000000141397824 */ /* 0x000fe200078e0239 */
[----:B------:R-:W-:Y:S01]  /*42890*/  IADD3 R68, P3, PT, R63, R56, RZ ;  /* 0x000000383f447210 */ /* 0x000fe20007f7e0ff */
[----:B------:R-:W-:-:S04]  /*428a0*/  IMAD.WIDE.U32 R52, R91, R64, R52 ;  /* 0x000000405b347225 */ /* 0x000fc800078e0034 */
[----:B------:R-:W-:Y:S02]  /*428b0*/  IMAD.IADD R69, R31, 0x1, R69 ;  /* 0x000000011f457824 */ /* 0x000fe400078e0245 */
[----:B------:R-:W-:Y:S01]  /*428c0*/  IMAD.X R45, RZ, RZ, RZ, P2 ;  /* 0x000000ffff2d7224 */ /* 0x000fe200010e06ff */
[----:B------:R-:W-:Y:S01]  /*428d0*/  IADD3 R56, P2, PT, R57, R52, RZ ;  /* 0x0000003439387210 */ /* 0x000fe20007f5e0ff */
[----:B------:R-:W-:Y:S01]  /*428e0*/  IMAD.WIDE.U32 R54, R28, R94, R54 ;  /* 0x0000005e1c367225 */ /* 0x000fe200078e0036 */
[----:B------:R-:W-:-:S03]  /*428f0*/  IADD3 R57, PT, PT, R22, R53, RZ ;  /* 0x0000003516397210 */ /* 0x000fc60007ffe0ff */
[----:B------:R-:W-:Y:S01]  /*42900*/  IMAD.WIDE.U32 R52, R42, R10, R44 ;  /* 0x0000000a2a347225 */ /* 0x000fe200078e002c */
[----:B------:R-:W-:Y:S02]  /*42910*/  IADD3 R44, P0, PT, R54, R69, RZ ;  /* 0x00000045362c7210 */ /* 0x000fe40007f1e0ff */
[----:B------:R-:W-:Y:S01]  /*42920*/  IADD3.X R69, PT, PT, RZ, RZ, RZ, P3, !PT ;  /* 0x000000ffff457210 */ /* 0x000fe20001ffe4ff */
[----:B------:R-:W-:Y:S02]  /*42930*/  IMAD.X R61, RZ, RZ, RZ, P1 ;  /* 0x000000ffff3d7224 */ /* 0x000fe400008e06ff */
[----:B------:R-:W-:Y:S02]  /*42940*/  IMAD.IADD R29, R18, 0x1, R67 ;  /* 0x00000001121d7824 */ /* 0x000fe400078e0243 */
[----:B------:R-:W-:-:S03]  /*42950*/  IMAD.WIDE.U32 R68, R51, R15, R68 ;  /* 0x0000000f33447225 */ /* 0x000fc600078e0044 */
[----:B------:R-:W-:Y:S01]  /*42960*/  IADD3 R52, P4, PT, R29, R52, RZ ;  /* 0x000000341d347210 */ /* 0x000fe20007f9e0ff */
[----:B------:R-:W-:Y:S01]  /*42970*/  IMAD.X R45, RZ, RZ, RZ, P0 ;  /* 0x000000ffff2d7224 */ /* 0x000fe200000e06ff */
[----:B------:R-:W-:Y:S01]  /*42980*/  IADD3 R68, P3, PT, R59, R68, RZ ;  /* 0x000000443b447210 */ /* 0x000fe20007f7e0ff */
[----:B------:R-:W-:-:S04]  /*42990*/  IMAD.WIDE.U32 R70, R92, R47, R60 ;  /* 0x0000002f5c467225 */ /* 0x000fc800078e003c */
[----:B------:R-:W-:Y:S01]  /*429a0*/  IMAD.WIDE.U32 R60, R93, R41, R44 ;  /* 0x000000295d3c7225 */ /* 0x000fe200078e002c */
[----:B------:R-:W-:Y:S02]  /*429b0*/  IADD3 R71, PT, PT, R32, R71, RZ ;  /* 0x0000004720477210 */ /* 0x000fe40007ffe0ff */
[----:B------:R-:W-:Y:S01]  /*429c0*/  IADD3 R44, P0, PT, R57, R70, RZ ;  /* 0x00000046392c7210 */ /* 0x000fe20007f1e0ff */
[----:B------:R-:W-:Y:S01]  /*429d0*/  IMAD.IADD R67, R24, 0x1, R69 ;  /* 0x0000000118437824 */ /* 0x000fe200078e0245 */
[----:B------:R-:W-:Y:S01]  /*429e0*/  IADD3 R60, P1, PT, R71, R60, RZ ;  /* 0x0000003c473c7210 */ /* 0x000fe20007f3e0ff */
[----:B------:R-:W-:Y:S01]  /*429f0*/  IMAD.IADD R29, R20, 0x1, R53 ;  /* 0x00000001141d7824 */ /* 0x000fe200078e0235 */
[----:B------:R-:W-:Y:S01]  /*42a00*/  IADD3 R54, PT, PT, R27, R61, RZ ;  /* 0x0000003d1b367210 */ /* 0x000fe20007ffe0ff */
[----:B------:R-:W-:Y:S01]  /*42a10*/  IMAD.X R69, RZ, RZ, RZ, P3 ;  /* 0x000000ffff457224 */ /* 0x000fe200018e06ff */
[----:B------:R-:W-:Y:S01]  /*42a20*/  IADD3.X R61, PT, PT, RZ, RZ, RZ, P1, !PT ;  /* 0x000000ffff3d7210 */ /* 0x000fe20000ffe4ff */
[----:B------:R-:W-:-:S02]  /*42a30*/  IMAD.X R53, RZ, RZ, RZ, P4 ;  /* 0x000000ffff357224 */ /* 0x000fc400020e06ff */
[----:B------:R-:W-:Y:S02]  /*42a40*/  IMAD.X R57, RZ, RZ, RZ, P2 ;  /* 0x000000ffff397224 */ /* 0x000fe400010e06ff */
[----:B------:R-:W-:-:S04]  /*42a50*/  IMAD.WIDE.U32 R70, R58, R14, R68 ;  /* 0x0000000e3a467225 */ /* 0x000fc800078e0044 */
[----:B------:R-:W-:Y:S01]  /*42a60*/  IMAD.WIDE.U32 R68, R49, R13, R52 ;  /* 0x0000000d31447225 */ /* 0x000fe200078e0034 */
[----:B------:R-:W-:-:S03]  /*42a70*/  IADD3 R52, P1, PT, R29, R70, RZ ;  /* 0x000000461d347210 */ /* 0x000fc60007f3e0ff */
[----:B------:R-:W-:Y:S01]  /*42a80*/  IMAD.X R45, RZ, RZ, RZ, P0 ;  /* 0x000000ffff2d7224 */ /* 0x000fe200000e06ff */
[----:B------:R-:W-:Y:S01]  /*42a90*/  IADD3 R54, P0, PT, R55, R54, RZ ;  /* 0x0000003637367210 */ /* 0x000fe20007f1e0ff */
[----:B------:R-:W-:-:S04]  /*42aa0*/  IMAD.WIDE.U32 R56, R90, R43, R56 ;  /* 0x0000002b5a387225 */ /* 0x000fc800078e0038 */
[----:B------:R-:W-:Y:S01]  /*42ab0*/  IMAD.IADD R59, R19, 0x1, R69 ;  /* 0x00000001133b7824 */ /* 0x000fe200078e0245 */
[----:B------:R-:W-:Y:S01]  /*42ac0*/  MOV R69, RZ ;  /* 0x000000ff00457202 */ /* 0x000fe20000000f00 */
[----:B------:R-:W-:Y:S01]  /*42ad0*/  IMAD.WIDE.U32 R44, R91, R62, R44 ;  /* 0x0000003e5b2c7225 */ /* 0x000fe200078e002c */
[----:B------:R-:W-:-:S03]  /*42ae0*/  IADD3 R55, PT, PT, R30, R57, RZ ;  /* 0x000000391e377210 */ /* 0x000fc60007ffe0ff */
[----:B------:R-:W-:Y:S01]  /*42af0*/  IMAD R29, R68, R9, RZ ;  /* 0x00000009441d7224 */ /* 0x000fe200078e02ff */
[----:B------:R-:W-:Y:S01]  /*42b00*/  IADD3 R44, P3, PT, R55, R44, RZ ;  /* 0x0000002c372c7210 */ /* 0x000fe20007f7e0ff */
[----:B------:R-:W-:Y:S02]  /*42b10*/  IMAD.IADD R45, R48, 0x1, R45 ;  /* 0x00000001302d7824 */ /* 0x000fe400078e022d */
[----:B------:R-:W-:-:S04]  /*42b20*/  IMAD.WIDE.U32 R60, R92, R46, R60 ;  /* 0x0000002e5c3c7225 */ /* 0x000fc800078e003c */
[----:B------:R-:W-:Y:S01]  /*42b30*/  IMAD.HI.U32 R73, R29, R12, R68 ;  /* 0x0000000c1d497227 */ /* 0x000fe200078e0044 */
[----:B------:R-:W-:-:S03]  /*42b40*/  IADD3 R57, PT, PT, R31, R61, RZ ;  /* 0x0000003d1f397210 */ /* 0x000fc60007ffe0ff */
[----:B------:R-:W-:Y:S01]  /*42b50*/  IMAD.MOV.U32 R68, RZ, RZ, R56 ;  /* 0x000000ffff447224 */ /* 0x000fe200078e0038 */
[----:B------:R-:W-:Y:S01]  /*42b60*/  IADD3 R56, P2, PT, R45, R60, RZ ;  /* 0x0000003c2d387210 */ /* 0x000fe20007f5e0ff */
[----:B------:R-:W-:Y:S02]  /*42b70*/  IMAD.X R55, RZ, RZ, RZ, P0 ;  /* 0x000000ffff377224 */ /* 0x000fe400000e06ff */
[----:B------:R-:W-:-:S04]  /*42b80*/  IMAD.WIDE.U32 R68, R87, R66, R68 ;  /* 0x0000004257447225 */ /* 0x000fc800078e0044 */
[----:B------:R-:W-:Y:S01]  /*42b90*/  IMAD.X R45, RZ, RZ, RZ, P3 ;  /* 0x000000ffff2d7224 */ /* 0x000fe200018e06ff */
[----:B------:R-:W-:Y:S01]  /*42ba0*/  IADD3 R69, PT, PT, R65, R69, RZ ;  /* 0x0000004541457210 */ /* 0x000fe20007ffe0ff */
[----:B------:R-:W-:Y:S01]  /*42bb0*/  IMAD.WIDE.U32 R60, R28, R93, R54 ;  /* 0x0000005d1c3c7225 */ /* 0x000fe200078e0036 */
[----:B------:R-:W-:-:S03]  /*42bc0*/  IADD3 R54, P3, PT, R67, R68, RZ ;  /* 0x0000004443367210 */ /* 0x000fc60007f7e0ff */
[----:B------:R-:W-:Y:S01]  /*42bd0*/  IMAD.X R53, RZ, RZ, RZ, P1 ;  /* 0x000000ffff357224 */ /* 0x000fe200008e06ff */
[----:B------:R-:W-:Y:S01]  /*42be0*/  IADD3 R68, P0, PT, R60, R57, RZ ;  /* 0x000000393c447210 */ /* 0x000fe20007f1e0ff */
[----:B------:R-:W-:Y:S01]  /*42bf0*/  IMAD.WIDE.U32 R44, R90, R64, R44 ;  /* 0x000000405a2c7225 */ /* 0x000fe200078e002c */
[----:B------:R-:W-:-:S03]  /*42c00*/  IADD3.X R55, PT, PT, RZ, RZ, RZ, P3, !PT ;  /* 0x000000ffff377210 */ /* 0x000fc60001ffe4ff */
[----:B------:R-:W-:Y:S02]  /*42c10*/  IMAD.IADD R63, R23, 0x1, R71 ;  /* 0x00000001173f7824 */ /* 0x000fe400078e0247 */
[----:B------:R-:W-:Y:S01]  /*42c20*/  IMAD.WIDE.U32 R70, R42, R11, R52 ;  /* 0x0000000b2a467225 */ /* 0x000fe200078e0034 */
[----:B------:R-:W-:-:S03]  /*42c30*/  IADD3 R52, P1, PT, R69, R44, RZ ;  /* 0x0000002c45347210 */ /* 0x000fc60007f3e0ff */
[----:B------:R-:W-:Y:S01]  /*42c40*/  IMAD.X R69, RZ, RZ, RZ, P0 ;  /* 0x000000ffff457224 */ /* 0x000fe200000e06ff */
[----:B------:R-:W-:Y:S01]  /*42c50*/  IADD3 R44, P0, PT, R59, R70, RZ ;  /* 0x000000463b2c7210 */ /* 0x000fe20007f1e0ff */
[----:B------:R-:W-:Y:S02]  /*42c60*/  IMAD.X R57, RZ, RZ, RZ, P2 ;  /* 0x000000ffff397224 */ /* 0x000fe400010e06ff */
[----:B------:R-:W-:-:S04]  /*42c70*/  IMAD.WIDE.U32 R68, R92, R41, R68 ;  /* 0x000000295c447225 */ /* 0x000fc800078e0044 */
        /* <DEDUP_REMOVED lines=17> */
[----:B------:R-:W-:Y:S02]  /*42d90*/  IMAD.IADD R55, R18, 0x1, R73 ;  /* 0x0000000112377824 */ /* 0x000fe400078e0249 */
[----:B------:R-:W-:Y:S02]  /*42da0*/  IMAD.MOV.U32 R69, RZ, RZ, RZ ;  /* 0x000000ffff457224 */ /* 0x000fe400078e00ff */
[----:B------:R-:W-:Y:S01]  /*42db0*/  IMAD.X R57, RZ, RZ, RZ, P4 ;  /* 0x000000ffff397224 */ /* 0x000fe200020e06ff */
[----:B------:R-:W-:Y:S01]  /*42dc0*/  IADD3 R44, P1, PT, R55, R44, RZ ;  /* 0x0000002c372c7210 */ /* 0x000fe20007f3e0ff */
[----:B------:R-:W-:Y:S01]  /*42dd0*/  IMAD.WIDE.U32 R60, R90, R62, R60 ;  /* 0x0000003e5a3c7225 */ /* 0x000fe200078e003c */
[----:B------:R-:W-:-:S03]  /*42de0*/  IADD3.X R55, PT, PT, RZ, RZ, RZ, P2, !PT ;  /* 0x000000ffff377210 */ /* 0x000fc600017fe4ff */
[----:B------:R-:W-:Y:S01]  /*42df0*/  IMAD.WIDE.U32 R68, R86, R66, R68 ;  /* 0x0000004256447225 */ /* 0x000fe200078e0044 */
[----:B------:R-:W-:-:S03]  /*42e00*/  IADD3 R61, PT, PT, R48, R61, RZ ;  /* 0x0000003d303d7210 */ /* 0x000fc60007ffe0ff */
[----:B------:R-:W-:Y:S01]  /*42e10*/  IMAD.WIDE.U32 R52, R58, R15, R56 ;  /* 0x0000000f3a347225 */ /* 0x000fe200078e0038 */
[----:B------:R-:W-:Y:S02]  /*42e20*/  IADD3 R56, P2, PT, R45, R60, RZ ;  /* 0x0000003c2d387210 */ /* 0x000fe40007f5e0ff */
[----:B------:R-:W-:Y:S01]  /*42e30*/  IADD3 R68, P3, PT, R63, R68, RZ ;  /* 0x000000443f447210 */ /* 0x000fe20007f7e0ff */
[----:B------:R-:W-:Y:S01]  /*42e40*/  IMAD.IADD R71, R21, 0x1, R71 ;  /* 0x0000000115477824 */ /* 0x000fe200078e0247 */
[----:B------:R-:W-:Y:S01]  /*42e50*/  IADD3 R45, PT, PT, R65, R69, RZ ;  /* 0x00000045412d7210 */ /* 0x000fe20007ffe0ff */
[----:B------:R-:W-:-:S03]  /*42e60*/  IMAD.WIDE.U32 R54, R91, R46, R54 ;  /* 0x0000002e5b367225 */ /* 0x000fc600078e0036 */
[----:B------:R-:W-:Y:S01]  /*42e70*/  IADD3 R60, P4, PT, R71, R52, RZ ;  /* 0x00000034473c7210 */ /* 0x000fe20007f9e0ff */
[----:B------:R-:W-:Y:S01]  /*42e80*/  IMAD.X R57, RZ, RZ, RZ, P2 ;  /* 0x000000ffff397224 */ /* 0x000fe200010e06ff */
[----:B------:R-:W-:Y:S01]  /*42e90*/  IADD3 R52, P2, PT, R61, R54, RZ ;  /* 0x000000363d347210 */ /* 0x000fe20007f5e0ff */
[----:B------:R-:W-:Y:S02]  /*42ea0*/  IMAD.X R69, RZ, RZ, RZ, P3 ;  /* 0x000000ffff457224 */ /* 0x000fe400018e06ff */
[----:B------:R-:W-:-:S04]  /*42eb0*/  IMAD.WIDE.U32 R56, R87, R64, R56 ;  /* 0x0000004057387225 */ /* 0x000fc800078e0038 */
[----:B------:R-:W-:Y:S02]  /*42ec0*/  IMAD.IADD R63, R31, 0x1, R55 ;  /* 0x000000011f3f7824 */ /* 0x000fe400078e0237 */
[----:B------:R-:W-:Y:S01]  /*42ed0*/  IMAD.WIDE.U32 R54, R51, R17, R68 ;  /* 0x0000001133367225 */ /* 0x000fe200078e0044 */
[----:B------:R-:W-:-:S03]  /*42ee0*/  IADD3.X R51, PT, PT, RZ, RZ, RZ, P0, !PT ;  /* 0x000000ffff337210 */ /* 0x000fc600007fe4ff */
[----:B------:R-:W-:Y:S01]  /*42ef0*/  IMAD.X R61, RZ, RZ, RZ, P4 ;  /* 0x000000ffff3d7224 */ /* 0x000fe200020e06ff */
[----:B------:R-:W-:Y:S01]  /*42f00*/  IADD3 R56, P4, PT, R45, R56, RZ ;  /* 0x000000382d387210 */ /* 0x000fe20007f9e0ff */
[----:B------:R-:W-:Y:S01]  /*42f10*/  IMAD.WIDE.U32 R50, R28, R92, R50 ;  /* 0x0000005c1c327225 */ /* 0x000fe200078e0032 */
[----:B------:R-:W-:-:S03]  /*42f20*/  IADD3.X R45, PT, PT, RZ, RZ, RZ, P1, !PT ;  /* 0x000000ffff2d7210 */ /* 0x000fc60000ffe4ff */
[----:B------:R-:W-:-:S04]  /*42f30*/  IMAD.WIDE.U32 R60, R42, R14, R60 ;  /* 0x0000000e2a3c7225 */ /* 0x000fc800078e003c */
[----:B------:R-:W-:Y:S02]  /*42f40*/  IMAD.IADD R67, R24, 0x1, R53 ;  /* 0x0000000118437824 */ /* 0x000fe400078e0235 */
[----:B------:R-:W-:Y:S01]  /*42f50*/  IMAD.WIDE.U32 R68, R29, R13, R44 ;  /* 0x0000000d1d447225 */ /* 0x000fe200078e002c */
[----:B------:R-:W-:Y:S02]  /*42f60*/  IADD3 R44, P1, PT, R59, R60, RZ ;  /* 0x0000003c3b2c7210 */ /* 0x000fe40007f3e0ff */
[----:B------:R-:W-:Y:S01]  /*42f70*/  IADD3 R60, P0, PT, R50, R63, RZ ;  /* 0x0000003f323c7210 */ /* 0x000fe20007f1e0ff */
[----:B------:R-:W-:Y:S01]  /*42f80*/  IMAD.X R53, RZ, RZ, RZ, P2 ;  /* 0x000000ffff357224 */ /* 0x000fe200010e06ff */
[----:B------:R-:W-:Y:S01]  /*42f90*/  IADD3.X R45, PT, PT, RZ, RZ, RZ, P1, !PT ;  /* 0x000000ffff2d7210 */ /* 0x000fe20000ffe4ff */
[----:B------:R-:W-:Y:S02]  /*42fa0*/  IMAD.IADD R57, R22, 0x1, R57 ;  /* 0x0000000116397824 */ /* 0x000fe400078e0239 */
[----:B------:R-:W-:Y:S01]  /*42fb0*/  IMAD.IADD R71, R23, 0x1, R61 ;  /* 0x0000000117477824 */ /* 0x000fe200078e023d */
[----:B------:R-:W-:Y:S01]  /*42fc0*/  IADD3.X R61, PT, PT, RZ, RZ, RZ, P0, !PT ;  /* 0x000000ffff3d7210 */ /* 0x000fe200007fe4ff */
[----:B------:R-:W-:-:S04]  /*42fd0*/  IMAD.WIDE.U32 R52, R90, R47, R52 ;  /* 0x0000002f5a347225 */ /* 0x000fc800078e0034 */
[----:B------:R-:W-:Y:S01]  /*42fe0*/  IMAD.IADD R63, R19, 0x1, R69 ;  /* 0x00000001133f7824 */ /* 0x000fe200078e0245 */
[----:B------:R-:W-:Y:S01]  /*42ff0*/  IADD3 R52, P3, PT, R57, R52, RZ ;  /* 0x0000003439347210 */ /* 0x000fe20007f7e0ff */
[----:B------:R-:W-:Y:S01]  /*43000*/  IMAD R59, R68, R9, RZ ;  /* 0x00000009443b7224 */ /* 0x000fe200078e02ff */
[----:B------:R-:W-:Y:S01]  /*43010*/  IADD3 R53, PT, PT, R32, R53, RZ ;  /* 0x0000003520357210 */ /* 0x000fe20007ffe0ff */
[----:B------:R-:W-:Y:S02]  /*43020*/  IMAD.MOV.U32 R69, RZ, RZ, RZ ;  /* 0x000000ffff457224 */ /* 0x000fe400078e00ff */
[----:B------:R-:W-:Y:S01]  /*43030*/  IMAD.X R57, RZ, RZ, RZ, P4 ;  /* 0x000000ffff397224 */ /* 0x000fe200020e06ff */
[----:B------:R-:W-:Y:S01]  /*43040*/  IADD3 R54, P4, PT, R67, R54, RZ ;  /* 0x0000003643367210 */ /* 0x000fe20007f9e0ff */
[----:B------:R-:W-:-:S04]  /*43050*/  IMAD.HI.U32 R73, R59, R12, R68 ;  /* 0x0000000c3b497227 */ /* 0x000fc800078e0044 */
[----:B------:R-:W-:-:S04]  /*43060*/  IMAD.WIDE.U32 R68, R91, R41, R60 ;  /* 0x000000295b447225 */ /* 0x000fc800078e003c */
[----:B------:R-:W-:Y:S01]  /*43070*/  IMAD.WIDE.U32 R60, R86, R43, R56 ;  /* 0x0000002b563c7225 */ /* 0x000fe200078e0038 */
[----:B------:R-:W-:Y:S02]  /*43080*/  IADD3 R56, P2, PT, R53, R68, RZ ;  /* 0x0000004435387210 */ /* 0x000fe40007f5e0ff */
[----:B------:R-:W-:Y:S01]  /*43090*/  IADD3.X R53, PT, PT, RZ, RZ, RZ, P3, !PT ;  /* 0x000000ffff357210 */ /* 0x000fe20001ffe4ff */
        /* <DEDUP_REMOVED lines=8> */
[----:B------:R-:W-:-:S04]  /*43120*/  IMAD.WIDE.U32 R52, R87, R62, R52 ;  /* 0x0000003e57347225 */ /* 0x000fc800078e0034 */
[----:B------:R-:W-:Y:S01]  /*43130*/  IMAD.X R57, RZ, RZ, RZ, P2 ;  /* 0x000000ffff397224 */ /* 0x000fe200010e06ff */
[----:B------:R-:W-:Y:S01]  /*43140*/  IADD3 R44, P2, PT, R63, R44, RZ ;  /* 0x0000002c3f2c7210 */ /* 0x000fe20007f5e0ff */
[----:B------:R-:W-:Y:S01]  /*43150*/  IMAD.WIDE.U32 R60, R58, R16, R54 ;  /* 0x000000103a3c7225 */ /* 0x000fe200078e0036 */
[----:B------:R-:W-:Y:S02]  /*43160*/  IADD3 R54, P3, PT, R51, R52, RZ ;  /* 0x0000003433367210 */ /* 0x000fe40007f7e0ff */
[----:B------:R-:W-:Y:S01]  /*43170*/  IADD3.X R51, PT, PT, RZ, RZ, RZ, P1, !PT ;  /* 0x000000ffff337210 */ /* 0x000fe20000ffe4ff */
[----:B------:R-:W-:Y:S01]  /*43180*/  IMAD.WIDE.U32 R56, R90, R46, R56 ;  /* 0x0000002e5a387225 */ /* 0x000fe200078e0038 */
[----:B------:R-:W-:Y:S02]  /*43190*/  IADD3 R61, PT, PT, R25, R61, RZ ;  /* 0x0000003d193d7210 */ /* 0x000fe40007ffe0ff */
[----:B------:R-:W-:Y:S01]  /*431a0*/  IADD3 R60, P4, PT, R71, R60, RZ ;  /* 0x0000003c473c7210 */ /* 0x000fe20007f9e0ff */
[----:B------:R-:W-:-:S02]  /*431b0*/  IMAD.IADD R53, R48, 0x1, R53 ;  /* 0x0000000130357824 */ /* 0x000fc400078e0235 */
[----:B------:R-:W-:Y:S02]  /*431c0*/  IMAD.X R45, RZ, RZ, RZ, P2 ;  /* 0x000000ffff2d7224 */ /* 0x000fe400010e06ff */
[----:B------:R-:W-:Y:S01]  /*431d0*/  IMAD.X R55, RZ, RZ, RZ, P3 ;  /* 0x000000ffff377224 */ /* 0x000fe200018e06ff */
[----:B------:R-:W-:Y:S01]  /*431e0*/  IADD3 R52, P2, PT, R53, R56, RZ ;  /* 0x0000003835347210 */ /* 0x000fe20007f5e0ff */
[----:B------:R-:W-:Y:S01]  /*431f0*/  IMAD.WIDE.U32 R44, R29, R10, R44 ;  /* 0x0000000a1d2c7225 */ /* 0x000fe200078e002c */
[----:B------:R-:W-:-:S03]  /*43200*/  IADD3 R56, P3, PT, R61, R68, RZ ;  /* 0x000000443d387210 */ /* 0x000fc60007f7e0ff */
[----:B------:R-:W-:-:S04]  /*43210*/  IMAD.WIDE.U32 R68, R86, R64, R54 ;  /* 0x0000004056447225 */ /* 0x000fc800078e0036 */
[----:B------:R-:W-:Y:S01]  /*43220*/  IMAD.IADD R71, R31, 0x1, R57 ;  /* 0x000000011f477824 */ /* 0x000fe200078e0239 */
[----:B------:R-:W-:Y:S01]  /*43230*/  IADD3 R69, PT, PT, R22, R69, RZ ;  /* 0x0000004516457210 */ /* 0x000fe20007ffe0ff */
[----:B------:R-:W-:-:S04]  /*43240*/  IMAD.WIDE.U32 R54, R28, R91, R50 ;  /* 0x0000005b1c367225 */ /* 0x000fc800078e0032 */
[----:B------:R-:W-:Y:S02]  /*43250*/  IMAD.X R61, RZ, RZ, RZ, P4 ;  /* 0x000000ffff3d7224 */ /* 0x000fe400020e06ff */
[----:B------:R-:W-:Y:S01]  /*43260*/  IMAD.IADD R63, R20, 0x1, R45 ;  /* 0x00000001143f7824 */ /* 0x000fe200078e022d */
[----:B------:R-:W-:Y:S01]  /*43270*/  IADD3.X R45, PT, PT, RZ, RZ, RZ, P0, !PT ;  /* 0x000000ffff2d7210 */ /* 0x000fe200007fe4ff */
[----:B------:R-:W-:Y:S01]  /*43280*/  IMAD.IADD R53, R18, 0x1, R73 ;  /* 0x0000000112357824 */ /* 0x000fe200078e0249 */
[----:B------:R-:W-:Y:S01]  /*43290*/  IADD3 R50, P0, PT, R54, R71, RZ ;  /* 0x0000004736327210 */ /* 0x000fe20007f1e0ff */
[----:B------:R-:W-:Y:S02]  /*432a0*/  IMAD.X R57, RZ, RZ, RZ, P3 ;  /* 0x000000ffff397224 */ /* 0x000fe400018e06ff */
[----:B------:R-:W-:Y:S01]  /*432b0*/  IMAD.WIDE.U32 R60, R42, R15, R60 ;  /* 0x0000000f2a3c7225 */ /* 0x000fe200078e003c */
[----:B------:R-:W-:-:S03]  /*432c0*/  IADD3 R44, P1, PT, R53, R44, RZ ;  /* 0x0000002c352c7210 */ /* 0x000fc60007f3e0ff */
[----:B------:R-:W-:Y:S01]  /*432d0*/  IMAD.X R53, RZ, RZ, RZ, P2 ;  /* 0x000000ffff357224 */ /* 0x000fe200010e06ff */
[----:B------:R-:W-:Y:S01]  /*432e0*/  IADD3 R61, PT, PT, R24, R61, RZ ;  /* 0x0000003d183d7210 */ /* 0x000fe20007ffe0ff */
[----:B------:R-:W-:Y:S01]  /*432f0*/  IMAD.WIDE.U32 R56, R58, R17, R56 ;  /* 0x000000113a387225 */ /* 0x000fe200078e0038 */
[----:B------:R-:W-:-:S03]  /*43300*/  IADD3 R70, P2, PT, R45, R68, RZ ;  /* 0x000000442d467210 */ /* 0x000fc60007f5e0ff */
[----:B------:R-:W-:Y:S01]  /*43310*/  IMAD.X R51, RZ, RZ, RZ, P0 ;  /* 0x000000ffff337224 */ /* 0x000fe200000e06ff */
[----:B------:R-:W-:Y:S01]  /*43320*/  IADD3 R60, P0, PT, R67, R60, RZ ;  /* 0x0000003c433c7210 */ /* 0x000fe20007f1e0ff */
[----:B------:R-:W-:Y:S01]  /*43330*/  IMAD.WIDE.U32 R52, R87, R47, R52 ;  /* 0x0000002f57347225 */ /* 0x000fe200078e0034 */
[----:B------:R-:W-:Y:S02]  /*43340*/  IADD3 R56, P3, PT, R61, R56, RZ ;  /* 0x000000383d387210 */ /* 0x000fe40007f7e0ff */
[----:B------:R-:W-:Y:S01]  /*43350*/  IADD3 R67, PT, PT, R26, R57, RZ ;  /* 0x000000391a437210 */ /* 0x000fe20007ffe0ff */
[----:B------:R-:W-:Y:S01]  /*43360*/  IMAD.X R61, RZ, RZ, RZ, P0 ;  /* 0x000000ffff3d7224 */ /* 0x000fe200000e06ff */
[----:B------:R-:W-:Y:S01]  /*43370*/  IADD3 R52, P4, PT, R69, R52, RZ ;  /* 0x0000003445347210 */ /* 0x000fe20007f9e0ff */
[----:B------:R-:W-:Y:S01]  /*43380*/  IMAD.X R45, RZ, RZ, RZ, P1 ;  /* 0x000000ffff2d7224 */ /* 0x000fe200008e06ff */
[----:B------:R-:W-:Y:S01]  /*43390*/  IADD3 R67, P1, PT, R67, R70, RZ ;  /* 0x0000004643437210 */ /* 0x000fe20007f3e0ff */
[----:B------:R-:W-:-:S04]  /*433a0*/  IMAD.WIDE.U32 R68, R49, R14, R60 ;  /* 0x0000000e31447225 */ /* 0x000fc800078e003c */
[----:B------:R-:W-:Y:S01]  /*433b0*/  IMAD.WIDE.U32 R60, R59, R13, R44 ;  /* 0x0000000d3b3c7225 */ /* 0x000fe200078e002c */
[----:B------:R-:W-:Y:S02]  /*433c0*/  IADD3 R44, P5, PT, R63, R68, RZ ;  /* 0x000000443f2c7210 */ /* 0x000fe40007fbe0ff */
[----:B------:R-:W-:Y:S01]  /*433d0*/  IADD3 R69, PT, PT, R23, R69, RZ ;  /* 0x0000004517457210 */ /* 0x000fe20007ffe0ff */
[----:B------:R-:W-:Y:S02]  /*433e0*/  IMAD.IADD R53, R32, 0x1, R53 ;  /* 0x0000000120357824 */ /* 0x000fe400078e0235 */
[----:B------:R-:W-:-:S04]  /*433f0*/  IMAD.WIDE.U32 R50, R90, R41, R50 ;  /* 0x000000295a327225 */ /* 0x000fc800078e0032 */
[----:B------:R-:W-:Y:S02]  /*43400*/  IMAD.IADD R63, R19, 0x1, R61 ;  /* 0x00000001133f7824 */ /* 0x000fe400078e023d */
[----:B------:R-:W-:Y:S01]  /*43410*/  HFMA2 R61, -RZ, RZ, 0, 0 ;  /* 0x00000000ff3d7431 */ /* 0x000fe200000001ff */
[----:B------:R-:W-:Y:S01]  /*43420*/  IADD3 R50, P6, PT, R53, R50, RZ ;  /* 0x0000003235327210 */ /* 0x000fe20007fde0ff */
[----:B------:R-:W-:Y:S02]  /*43430*/  IMAD.IADD R51, R27, 0x1, R51 ;  /* 0x000000011b337824 */ /* 0x000fe400078e0233 */
[----:B------:R-:W-:Y:S02]  /*43440*/  IMAD.X R53, RZ, RZ, RZ, P4 ;  /* 0x000000ffff357224 */ /* 0x000fe400020e06ff */
[----:B------:R-:W-:Y:S01]  /*43450*/  IMAD R58, R60, R9, RZ ;  /* 0x000000093c3a7224 */ /* 0x000fe200078e02ff */
[----:B------:R-:W-:Y:S01]  /*43460*/  IADD3 R54, P0, PT, R55, R51, RZ ;  /* 0x0000003337367210 */ /* 0x000fe20007f1e0ff */
[----:B------:R-:W-:Y:S01]  /*43470*/  IMAD.WIDE.U32 R52, R86, R62, R52 ;  /* 0x0000003e56347225 */ /* 0x000fe200078e0034 */
[----:B------:R-:W-:-:S03]  /*43480*/  IADD3.X R51, PT, PT, RZ, RZ, RZ, P6, !PT ;  /* 0x000000ffff337210 */ /* 0x000fc600037fe4ff */
[----:B------:R-:W-:Y:S02]  /*43490*/  IMAD.X R45, RZ, RZ, RZ, P2 ;  /* 0x000000ffff2d7224 */ /* 0x000fe400010e06ff */
[----:B------:R-:W-:Y:S02]  /*434a0*/  IMAD.X R57, RZ, RZ, RZ, P3 ;  /* 0x000000ffff397224 */ /* 0x000fe400018e06ff */
[----:B------:R-:W-:Y:S01]  /*434b0*/  IMAD.HI.U32 R71, R58, R12, R60 ;  /* 0x0000000c3a477227 */ /* 0x000fe200078e003c */
[----:B------:R-:W-:-:S03]  /*434c0*/  IADD3 R60, P2, PT, R45, R52, RZ ;  /* 0x000000342d3c7210 */ /* 0x000fc60007f5e0ff */
[----:B------:R-:W-:-:S04]  /*434d0*/  IMAD.WIDE.U32 R56, R42, R16, R56 ;  /* 0x000000102a387225 */ /* 0x000fc800078e0038 */
[----:B------:R-:W-:Y:S02]  /*434e0*/  IMAD.IADD R55, R48, 0x1, R53 ;  /* 0x0000000130377824 */ /* 0x000fe400078e0235 */
[----:B------:R-:W-:Y:S01]  /*434f0*/  IMAD.WIDE.U32 R52, R87, R46, R50 ;  /* 0x0000002e57347225 */ /* 0x000fe200078e0032 */
[----:B------:R-:W-:Y:S02]  /*43500*/  IADD3 R50, P3, PT, R69, R56, RZ ;  /* 0x0000003845327210 */ /* 0x000fe40007f7e0ff */
[----:B------:R-:W-:Y:S01]  /*43510*/  IADD3 R56, PT, PT, R25, R57, RZ ;  /* 0x0000003919387210 */ /* 0x000fe20007ffe0ff */
[----:B------:R-:W-:Y:S01]  /*43520*/  IMAD.X R51, RZ, RZ, RZ, P1 ;  /* 0x000000ffff337224 */ /* 0x000fe200008e06ff */
[----:B------:R-:W-:Y:S01]  /*43530*/  IADD3 R52, P4, PT, R55, R52, RZ ;  /* 0x0000003437347210 */ /* 0x000fe20007f9e0ff */
[----:B------:R-:W-:Y:S01]  /*43540*/  IMAD.X R45, RZ, RZ, RZ, P5 ;  /* 0x000000ffff2d7224 */ /* 0x000fe200028e06ff */
[----:B------:R-:W-:Y:S01]  /*43550*/  IADD3.X R55, PT, PT, RZ, RZ, RZ, P0, !PT ;  /* 0x000000ffff377210 */ /* 0x000fe200007fe4ff */
        /* <DEDUP_REMOVED lines=9> */
[----:B------:R-:W-:-:S03]  /*435f0*/  IMAD.WIDE.U32 R50, R49, R15, R50 ;  /* 0x0000000f31327225 */ /* 0x000fc600078e0032 */
[----:B------:R-:W-:Y:S01]  /*43600*/  IADD3.X R61, PT, PT, RZ, RZ, RZ, P3, !PT ;  /* 0x000000ffff3d7210 */ /* 0x000fe20001ffe4ff */
[----:B------:R-:W-:Y:S02]  /*43610*/  IMAD.X R53, RZ, RZ, RZ, P4 ;  /* 0x000000ffff357224 */ /* 0x000fe400020e06ff */
[----:B------:R-:W-:-:S04]  /*43620*/  IMAD.WIDE.U32 R56, R42, R17, R56 ;  /* 0x000000112a387225 */ /* 0x000fc800078e0038 */
[----:B------:R-:W-:Y:S01]  /*43630*/  IMAD.IADD R51, R24, 0x1, R51 ;  /* 0x0000000118337824 */ /* 0x000fe200078e0233 */
[----:B------:R-:W-:Y:S01]  /*43640*/  IADD3 R42, PT, PT, R26, R57, RZ ;  /* 0x000000391a2a7210 */ /* 0x000fe20007ffe0ff */
[----:B------:R-:W-:Y:S02]  /*43650*/  IMAD.IADD R45, R21, 0x1, R45 ;  /* 0x00000001152d7824 */ /* 0x000fe400078e022d */
[----:B------:R-:W-:Y:S01]  /*43660*/  IMAD.WIDE.U32 R52, R86, R47, R52 ;  /* 0x0000002f56347225 */ /* 0x000fe200078e0034 */
[----:B------:R-:W-:Y:S02]  /*43670*/  IADD3 R56, P6, PT, R51, R56, RZ ;  /* 0x0000003833387210 */ /* 0x000fe40007fde0ff */
[----:B------:R-:W-:Y:S01]  /*43680*/  IADD3 R50, P4, PT, R45, R50, RZ ;  /* 0x000000322d327210 */ /* 0x000fe20007f9e0ff */
[----:B------:R-:W-:Y:S02]  /*43690*/  IMAD.X R63, RZ, RZ, RZ, P2 ;  /* 0x000000ffff3f7224 */ /* 0x000fe400010e06ff */
[----:B------:R-:W-:-:S03]  /*436a0*/  IMAD.WIDE.U32 R60, R87, R41, R60 ;  /* 0x00000029573c7225 */ /* 0x000fc600078e003c */
[----:B------:R-:W-:Y:S01]  /*436b0*/  IADD3 R54, P5, PT, R63, R52, RZ ;  /* 0x000000343f367210 */ /* 0x000fe20007fbe0ff */
[----:B------:R-:W-:Y:S01]  /*436c0*/  IMAD.IADD R53, R32, 0x1, R53 ;  /* 0x0000000120357824 */ /* 0x000fe200078e0235 */
[----:B------:R-:W-:Y:S01]  /*436d0*/  IADD3 R57, PT, PT, R27, R61, RZ ;  /* 0x0000003d1b397210 */ /* 0x000fe20007ffe0ff */
[----:B------:R-:W-:Y:S01]  /*436e0*/  IMAD.X R51, RZ, RZ, RZ, P1 ;  /* 0x000000ffff337224 */ /* 0x000fe200008e06ff */
[----:B------:R-:W-:Y:S01]  /*436f0*/  IADD3 R42, P1, PT, R42, R67, RZ ;  /* 0x000000432a2a7210 */ /* 0x000fe20007f3e0ff */
[----:B------:R-:W-:Y:S01]  /*43700*/  IMAD.X R45, RZ, RZ, RZ, P0 ;  /* 0x000000ffff2d7224 */ /* 0x000fe200000e06ff */
[----:B------:R-:W-:Y:S01]  /*43710*/  IADD3 R52, P2, PT, R53, R60, RZ ;  /* 0x0000003c35347210 */ /* 0x000fe20007f5e0ff */
[----:B------:R-:W-:Y:S01]  /*43720*/  IMAD.IADD R53, R18, 0x1, R71 ;  /* 0x0000000112357824 */ /* 0x000fe200078e0247 */
[----:B------:R-:W-:Y:S01]  /*43730*/  IADD3 R61, P3, PT, R51, R54, RZ ;  /* 0x00000036333d7210 */ /* 0x000fe20007f7e0ff */
[----:B------:R-:W-:Y:S01]  /*43740*/  IMAD.WIDE.U32 R44, R59, R10, R44 ;  /* 0x0000000a3b2c7225 */ /* 0x000fe200078e002c */
[----:B------:R-:W-:-:S02]  /*43750*/  IADD3 R54, P0, PT, R55, R57, RZ ;  /* 0x0000003937367210 */ /* 0x000fc40007f1e0ff */
[----:B------:R-:W-:Y:S01]  /*43760*/  IADD3.X R57, PT, PT, RZ, RZ, RZ, P6, !PT ;  /* 0x000000ffff397210 */ /* 0x000fe200037fe4ff */
[----:B------:R-:W-:Y:S01]  /*43770*/  IMAD.X R51, RZ, RZ, RZ, P4 ;  /* 0x000000ffff337224 */ /* 0x000fe200020e06ff */
[----:B------:R-:W-:Y:S01]  /*43780*/  IADD3 R44, P4, PT, R53, R44, RZ ;  /* 0x0000002c352c7210 */ /* 0x000fe20007f9e0ff */
[----:B------:R-:W-:Y:S01]  /*43790*/  IMAD.IADD R45, R20, 0x1, R45 ;  /* 0x00000001142d7824 */ /* 0x000fe200078e022d */
[----:B------:R-:W-:Y:S01]  /*437a0*/  IADD3.X R53, PT, PT, RZ, RZ, RZ, P2, !PT ;  /* 0x000000ffff357210 */ /* 0x000fe200017fe4ff */
[----:B------:R-:W-:-:S04]  /*437b0*/  IMAD.WIDE.U32 R50, R29, R14, R50 ;  /* 0x0000000e1d327225 */ /* 0x000fc800078e0032 */
[----:B------:R-:W-:Y:S01]  /*437c0*/  IMAD.X R70, RZ, RZ, RZ, P1 ;  /* 0x000000ffff467224 */ /* 0x000fe200008e06ff */
[----:B------:R-:W-:Y:S01]  /*437d0*/  IADD3 R50, P2, PT, R45, R50, RZ ;  /* 0x000000322d327210 */ /* 0x000fe20007f5e0ff */
[----:B------:R-:W-:-:S03]  /*437e0*/  IMAD.WIDE.U32 R56, R49, R16, R56 ;  /* 0x0000001031387225 */ /* 0x000fc600078e0038 */
[----:B------:R-:W-:Y:S01]  /*437f0*/  IADD3 R70, P1, PT, R70, R61, RZ ;  /* 0x0000003d46467210 */ /* 0x000fe20007f3e0ff */
[----:B------:R-:W-:Y:S01]  /*43800*/  IMAD.IADD R51, R23, 0x1, R51 ;  /* 0x0000000117337824 */ /* 0x000fe200078e0233 */
[----:B------:R-:W-:Y:S01]  /*43810*/  IADD3 R57, PT, PT, R25, R57, RZ ;  /* 0x0000003919397210 */ /* 0x000fe20007ffe0ff */
[----:B------:R-:W-:Y:S01]  /*43820*/  IMAD.X R61, RZ, RZ, RZ, P5 ;  /* 0x000000ffff3d7224 */ /* 0x000fe200028e06ff */
[----:B------:R-:W-:Y:S01]  /*43830*/  IADD3.X R68, PT, PT, RZ, RZ, RZ, P1, !PT ;  /* 0x000000ffff447210 */ /* 0x000fe20000ffe4ff */
[----:B------:R-:W-:Y:S01]  /*43840*/  IMAD.WIDE.U32 R52, R86, R46, R52 ;  /* 0x0000002e56347225 */ /* 0x000fe200078e0034 */
[----:B------:R-:W-:-:S03]  /*43850*/  IADD3 R56, P5, PT, R51, R56, RZ ;  /* 0x0000003833387210 */ /* 0x000fc60007fbe0ff */
[----:B------:R-:W-:Y:S01]  /*43860*/  IMAD.X R45, RZ, RZ, RZ, P4 ;  /* 0x000000ffff2d7224 */ /* 0x000fe200020e06ff */
[----:B------:R-:W-:Y:S01]  /*43870*/  IADD3 R67, PT, PT, R31, R53, RZ ;  /* 0x000000351f437210 */ /* 0x000fe20007ffe0ff */
[----:B------:R-:W-:Y:S02]  /*43880*/  IMAD.X R51, RZ, RZ, RZ, P2 ;  /* 0x000000ffff337224 */ /* 0x000fe400010e06ff */
        /* <DEDUP_REMOVED lines=17> */
[----:B------:R-:W-:Y:S02]  /*439a0*/  IMAD.IADD R49, R26, 0x1, R57 ;  /* 0x000000011a317824 */ /* 0x000fe400078e0239 */
[----:B------:R-:W-:Y:S01]  /*439b0*/  IMAD R42, R44, R9, RZ ;  /* 0x000000092c2a7224 */ /* 0x000fe200078e02ff */
[----:B------:R-:W-:Y:S01]  /*439c0*/  IADD3 R56, P4, PT, R61, R56, RZ ;  /* 0x000000383d387210 */ /* 0x000fe20007f9e0ff */
[----:B------:R-:W-:-:S02]  /*439d0*/  IMAD.MOV.U32 R45, RZ, RZ, RZ ;  /* 0x000000ffff2d7224 */ /* 0x000fc400078e00ff */
[----:B------:R-:W-:Y:S01]  /*439e0*/  IMAD.X R53, RZ, RZ, RZ, P1 ;  /* 0x000000ffff357224 */ /* 0x000fe200008e06ff */
[----:B------:R-:W-:Y:S01]  /*439f0*/  IADD3 R61, P1, PT, R49, R70, RZ ;  /* 0x00000046313d7210 */ /* 0x000fe20007f3e0ff */
[----:B------:R-:W-:-:S03]  /*43a00*/  IMAD.WIDE.U32 R50, R58, R10, R50 ;  /* 0x0000000a3a327225 */ /* 0x000fc600078e0032 */
[----:B------:R-:W-:Y:S01]  /*43a10*/  IADD3.X R63, PT, PT, RZ, RZ, RZ, P1, !PT ;  /* 0x000000ffff3f7210 */ /* 0x000fe20000ffe4ff */
[----:B------:R-:W-:Y:S02]  /*43a20*/  IMAD.X R57, RZ, RZ, RZ, P4 ;  /* 0x000000ffff397224 */ /* 0x000fe400020e06ff */
[----:B------:R-:W-:Y:S01]  /*43a30*/  IMAD.HI.U32 R45, R42, R12, R44 ;  /* 0x0000000c2a2d7227 */ /* 0x000fe200078e002c */
[----:B------:R-:W-:-:S03]  /*43a40*/  IADD3 R63, P4, PT, R63, R68, RZ ;  /* 0x000000443f3f7210 */ /* 0x000fc60007f9e0ff */
[----:B------:R-:W-:Y:S01]  /*43a50*/  IMAD.WIDE.U32 R52, R59, R14, R52 ;  /* 0x0000000e3b347225 */ /* 0x000fe200078e0034 */
[----:B------:R-:W-:-:S03]  /*43a60*/  IADD3 R45, PT, PT, R18, R45, RZ ;  /* 0x0000002d122d7210 */ /* 0x000fc60007ffe0ff */
        /* <DEDUP_REMOVED lines=15> */
[----:B------:R-:W-:-:S04]  /*43b60*/  IMAD.WIDE.U32 R44, R42, R13, R44 ;  /* 0x0000000d2a2c7225 */ /* 0x000fc800078e002c */
[----:B------:R-:W-:-:S04]  /*43b70*/  IMAD.WIDE.U32 R52, R58, R11, R52 ;  /* 0x0000000b3a347225 */ /* 0x000fc800078e0034 */
[----:B------:R-:W-:Y:S01]  /*43b80*/  IMAD.WIDE.U32 R50, R59, R15, R50 ;  /* 0x0000000f3b327225 */ /* 0x000fe200078e0032 */
[----:B------:R-:W-:-:S03]  /*43b90*/  IADD3 R69, PT, PT, R21, R53, RZ ;  /* 0x0000003515457210 */ /* 0x000fc60007ffe0ff */
        /* <DEDUP_REMOVED lines=10> */
[----:B------:R-:W-:-:S04]  /*43c40*/  IMAD.WIDE.U32 R56, R86, R41, R56 ;  /* 0x0000002956387225 */ /* 0x000fc800078e0038 */
        /* <DEDUP_REMOVED lines=8> */
[----:B------:R-:W-:Y:S01]  /*43cd0*/  IMAD.WIDE.U32 R52, R58, R14, R68 ;  /* 0x0000000e3a347225 */ /* 0x000fe200078e0044 */
[----:B------:R-:W-:-:S02]  /*43ce0*/  IADD3 R29, PT, PT, R20, R51, RZ ;  /* 0x00000033141d7210 */ /* 0x000fc40007ffe0ff */
[----:B------:R-:W-:Y:S01]  /*43cf0*/  MOV R73, R50 ;  /* 0x0000003200497202 */ /* 0x000fe20000000f00 */
[----:B------:R-:W-:Y:S01]  /*43d00*/  IMAD.WIDE.U32 R60, R59, R16, R60 ;  /* 0x000000103b3c7225 */ /* 0x000fe200078e003c */
[----:B------:R-:W-:-:S03]  /*43d10*/  IADD3 R52, P1, PT, R29, R52, RZ ;  /* 0x000000341d347210 */ /* 0x000fc60007f3e0ff */
[----:B------:R-:W-:Y:S02]  /*43d20*/  IMAD.IADD R69, R23, 0x1, R53 ;  /* 0x0000000117457824 */ /* 0x000fe400078e0235 */
        /* <DEDUP_REMOVED lines=8> */
[----:B------:R-:W-:-:S02]  /*43db0*/  IMAD.X R69, RZ, RZ, RZ, P6 ;  /* 0x000000ffff457224 */ /* 0x000fc400030e06ff */
[----:B------:R-:W-:Y:S02]  /*43dc0*/  IMAD.IADD R76, R21, 0x1, R53 ;  /* 0x00000001154c7824 */ /* 0x000fe400078e0235 */
[----:B------:R-:W-:-:S04]  /*43dd0*/  IMAD.WIDE.U32 R68, R58, R15, R68 ;  /* 0x0000000f3a447225 */ /* 0x000fc800078e0044 */
[----:B------:R-:W-:Y:S01]  /*43de0*/  IMAD.WIDE.U32 R60, R59, R17, R60 ;  /* 0x000000113b3c7225 */ /* 0x000fe200078e003c */
[----:B------:R-:W-:-:S03]  /*43df0*/  IADD3 R49, PT, PT, R24, R69, RZ ;  /* 0x0000004518317210 */ /* 0x000fc60007ffe0ff */
[----:B------:R-:W-:Y:S01]  /*43e00*/  IMAD.X R59, RZ, RZ, RZ, P4 ;  /* 0x000000ffff3b7224 */ /* 0x000fe200020e06ff */
[----:B------:R-:W-:Y:S01]  /*43e10*/  IADD3 R56, P5, PT, R49, R60, RZ ;  /* 0x0000003c31387210 */ /* 0x000fe20007fbe0ff */
[----:B------:R-:W-:Y:S01]  /*43e20*/  IMAD.IADD R69, R26, 0x1, R61 ;  /* 0x000000011a457824 */ /* 0x000fe200078e023d */
[----:B------:R-:W-:Y:S01]  /*43e30*/  IADD3.X R49, PT, PT, RZ, RZ, RZ, P2, !PT ;  /* 0x000000ffff317210 */ /* 0x000fe200017fe4ff */
[----:B------:R-:W-:Y:S01]  /*43e40*/  IMAD.MOV.U32 R71, RZ, RZ, R52 ;  /* 0x000000ffff477224 */ /* 0x000fe200078e0034 */
[----:B------:R-:W-:Y:S02]  /*43e50*/  IADD3 R59, P4, PT, R59, R54, RZ ;  /* 0x000000363b3b7210 */ /* 0x000fe40007f9e0ff */
[----:B------:R-:W-:Y:S01]  /*43e60*/  IADD3 R54, P6, PT, R76, R68, RZ ;  /* 0x000000444c367210 */ /* 0x000fe20007fde0ff */
[----:B------:R-:W-:Y:S01]  /*43e70*/  IMAD.X R68, RZ, RZ, RZ, P3 ;  /* 0x000000ffff447224 */ /* 0x000fe200018e06ff */
[----:B------:R-:W-:Y:S01]  /*43e80*/  IADD3 R60, P3, PT, R55, R57, RZ ;  /* 0x00000039373c7210 */ /* 0x000fe20007f7e0ff */
[----:B------:R-:W-:Y:S01]  /*43e90*/  IMAD.X R57, RZ, RZ, RZ, P5 ;  /* 0x000000ffff397224 */ /* 0x000fe200028e06ff */
[----:B------:R-:W-:-:S02]  /*43ea0*/  IADD3.X R55, PT, PT, RZ, RZ, RZ, P6, !PT ;  /* 0x000000ffff377210 */ /* 0x000fc400037fe4ff */
[----:B------:R-:W-:Y:S01]  /*43eb0*/  IADD3.X R61, PT, PT, RZ, RZ, RZ, P3, !PT ;  /* 0x000000ffff3d7210 */ /* 0x000fe20001ffe4ff */
[----:B------:R-:W-:Y:S01]  /*43ec0*/  IMAD.WIDE.U32 R56, R58, R16, R56 ;  /* 0x000000103a387225 */ /* 0x000fe200078e0038 */
[----:B------:R-:W-:-:S03]  /*43ed0*/  IADD3 R68, P5, PT, R68, R59, RZ ;  /* 0x0000003b44447210 */ /* 0x000fc60007fbe0ff */
[----:B------:R-:W-:Y:S01]  /*43ee0*/  IMAD.WIDE.U32 R54, R42, R14, R54 ;  /* 0x0000000e2a367225 */ /* 0x000fe200078e0036 */
[----:B------:R-:W-:-:S03]  /*43ef0*/  IADD3 R69, P3, PT, R69, R68, RZ ;  /* 0x0000004445457210 */ /* 0x000fc60007f7e0ff */
[----:B------:R-:W-:Y:S02]  /*43f00*/  IMAD.IADD R74, R23, 0x1, R55 ;  /* 0x00000001174a7824 */ /* 0x000fe400078e0237 */
[----:B------:R-:W-:-:S03]  /*43f10*/  IMAD.WIDE.U32 R60, R28, R86, R60 ;  /* 0x000000561c3c7225 */ /* 0x000fc600078e003c */
[----:B------:R-:W-:Y:S01]  /*43f20*/  IADD3 R56, P6, PT, R74, R56, RZ ;  /* 0x000000384a387210 */ /* 0x000fe20007fde0ff */
[----:B------:R-:W-:Y:S02]  /*43f30*/  IMAD.IADD R68, R25, 0x1, R57 ;  /* 0x0000000119447824 */ /* 0x000fe400078e0239 */
[----:B------:R-:W-:Y:S01]  /*43f40*/  IMAD.X R59, RZ, RZ, RZ, P0 ;  /* 0x000000ffff3b7224 */ /* 0x000fe200000e06ff */
[----:B------:R-:W-:Y:S01]  /*43f50*/  IADD3 R60, P0, PT, R60, R49, RZ ;  /* 0x000000313c3c7210 */ /* 0x000fe20007f1e0ff */
[----:B------:R-:W-:Y:S01]  /*43f60*/  IMAD.X R57, RZ, RZ, RZ, P6 ;  /* 0x000000ffff397224 */ /* 0x000fe200030e06ff */
[----:B------:R-:W-:Y:S02]  /*43f70*/  IADD3 R68, P2, PT, R68, R69, RZ ;  /* 0x0000004544447210 */ /* 0x000fe40007f5e0ff */
[----:B------:R-:W-:Y:S01]  /*43f80*/  IADD3.X R49, PT, PT, RZ, RZ, RZ, P1, !PT ;  /* 0x000000ffff317210 */ /* 0x000fe20000ffe4ff */
        /* <DEDUP_REMOVED lines=9> */
[----:B------:R-:W-:Y:S01]  /*44020*/  IADD3 R58, P6, PT, R72, R68, RZ ;  /* 0x00000044483a7210 */ /* 0x000fe20007fde0ff */
[----:B------:R-:W-:Y:S01]  /*44030*/  IMAD.IADD R63, R26, 0x1, R69 ;  /* 0x000000011a3f7824 */ /* 0x000fe200078e0245 */
[----:B------:R-:W-:Y:S01]  /*44040*/  IADD3.X R68, PT, PT, RZ, RZ, RZ, P4, !PT ;  /* 0x000000ffff447210 */ /* 0x000fe200027fe4ff */
[----:B------:R-:W-:Y:S01]  /*44050*/  IMAD.X R67, RZ, RZ, RZ, P0 ;  /* 0x000000ffff437224 */ /* 0x000fe200000e06ff */
[----:B------:R-:W-:Y:S01]  /*44060*/  IADD3 R49, P5, PT, R49, R60, RZ ;  /* 0x0000003c31317210 */ /* 0x000fe20007fbe0ff */
[----:B------:R-:W-:Y:S01]  /*44070*/  IMAD.X R60, RZ, RZ, RZ, P3 ;  /* 0x000000ffff3c7224 */ /* 0x000fe200018e06ff */
[----:B------:R-:W-:Y:S01]  /*44080*/  IADD3.X R59, PT, PT, RZ, RZ, RZ, P6, !PT ;  /* 0x000000ffff3b7210 */ /* 0x000fe200037fe4ff */
[----:B------:R-:W-:-:S03]  /*44090*/  IMAD.MOV.U32 R69, RZ, RZ, R54 ;  /* 0x000000ffff457224 */ /* 0x000fc600078e0036 */
[----:B------:R-:W-:Y:S01]  /*440a0*/  IADD3 R60, P3, PT, R60, R49, RZ ;  /* 0x000000313c3c7210 */ /* 0x000fe20007f7e0ff */
[----:B------:R-:W-:Y:S01]  /*440b0*/  IMAD.WIDE.U32 R58, R42, R16, R58 ;  /* 0x000000102a3a7225 */ /* 0x000fe200078e003a */
[----:B------:R-:W-:Y:S02]  /*440c0*/  IADD3.X R49, PT, PT, RZ, RZ, RZ, P1, !PT ;  /* 0x000000ffff317210 */ /* 0x000fe40000ffe4ff */
[----:B------:R-:W-:Y:S01]  /*440d0*/  IADD3 R63, P0, PT, R63, R60, RZ ;  /* 0x0000003c3f3f7210 */ /* 0x000fe20007f1e0ff */
[----:B------:R-:W-:Y:S01]  /*440e0*/  IMAD.IADD R70, R25, 0x1, R59 ;  /* 0x0000000119467824 */ /* 0x000fe200078e023b */
[----:B------:R-:W-:Y:S02]  /*440f0*/  IADD3 R49, PT, PT, R49, R61, R67 ;  /* 0x0000003d31317210 */ /* 0x000fe40007ffe043 */
[----:B------:R-:W-:Y:S02]  /*44100*/  MOV R67, R56 ;  /* 0x0000003800437202 */ /* 0x000fe40000000f00 */
        /* <DEDUP_REMOVED lines=15> */
[----:B------:R-:W-:Y:S02]  /*44200*/  ISETP.GE.U32.AND P0, PT, R42, R17, PT ;  /* 0x000000112a00720c */ /* 0x000fe40003f06070 */
[----:B------:R-:W-:Y:S01]  /*44210*/  MOV R78, R29 ;  /* 0x0000001d004e7202 */ /* 0x000fe20000000f00 */
[----:B------:R-:W-:-:S10]  /*44220*/  IMAD.MOV.U32 R29, RZ, RZ, R44 ;  /* 0x000000ffff1d7224 */ /* 0x000fd400078e002c */
        /* <DEDUP_REMOVED lines=24> */
.L_x_114:
        /* <DEDUP_REMOVED lines=23> */
.L_x_115:
[----:B------:R-:W-:Y:S01]  /*44520*/  IMAD.SHL.U32 R50, R73, 0x2, RZ ;  /* 0x0000000249327824 */ /* 0x000fe200078e00ff */
[----:B------:R-:W-:Y:S01]  /*44530*/  SHF.L.U64.HI R44, R63, 0x1, R68 ;  /* 0x000000013f2c7819 */ /* 0x000fe20000010244 */
[----:B------:R-:W-:Y:S01]  /*44540*/  IMAD.SHL.U32 R54, R69, 0x2, RZ ;  /* 0x0000000245367824 */ /* 0x000fe200078e00ff */
[----:B------:R-:W-:Y:S01]  /*44550*/  SHF.R.U32.HI R45, RZ, 0x1f, R29 ;  /* 0x0000001fff2d7819 */ /* 0x000fe2000001161d */
[----:B------:R-:W-:Y:S01]  /*44560*/  IMAD.SHL.U32 R52, R67, 0x2, RZ ;  /* 0x0000000243347824 */ /* 0x000fe200078e00ff */
[----:B------:R-:W-:Y:S01]  /*44570*/  LOP3.LUT R44, R44, 0x1, RZ, 0xc0, !PT ;  /* 0x000000012c2c7812 */ /* 0x000fe200078ec0ff */
[----:B------:R-:W-:Y:S01]  /*44580*/  IMAD.SHL.U32 R29, R29, 0x2, RZ ;  /* 0x000000021d1d7824 */ /* 0x000fe200078e00ff */
[----:B------:R-:W-:Y:S01]  /*44590*/  LOP3.LUT R57, R45, 0xfffffffe, R50, 0xf8, !PT ;  /* 0xfffffffe2d397812 */ /* 0x000fe200078ef832 */
[----:B------:R-:W-:Y:S01]  /*445a0*/  IMAD.MOV.U32 R45, RZ, RZ, RZ ;  /* 0x000000ffff2d7224 */ /* 0x000fe200078e00ff */
[----:B------:R-:W-:Y:S02]  /*445b0*/  SHF.L.U64.HI R55, R71, 0x1, R76 ;  /* 0x0000000147377819 */ /* 0x000fe4000001024c */
[----:B------:R-:W-:Y:S01]  /*445c0*/  SHF.L.U64.HI R68, R73, 0x1, R78 ;  /* 0x0000000149447819 */ /* 0x000fe2000001024e */
[----:B------:R-:W-:Y:S01]  /*445d0*/  IMAD.WIDE.U32 R50, R42, 0x2, R44 ;  /* 0x000000022a327825 */ /* 0x000fe200078e002c */
[----:B------:R-:W-:-:S02]  /*445e0*/  SHF.L.U64.HI R53, R69, 0x1, R74 ;  /* 0x0000000145357819 */ /* 0x000fc4000001024a */
[----:B------:R-:W-:Y:S01]  /*445f0*/  SHF.L.U64.HI R61, R67, 0x1, R72 ;  /* 0x00000001433d7819 */ /* 0x000fe20000010248 */
[----:B------:R-:W-:Y:S01]  /*44600*/  IMAD.SHL.U32 R42, R63, 0x2, RZ ;  /* 0x000000023f2a7824 */ /* 0x000fe200078e00ff */
[C---:B------:R-:W-:Y:S02]  /*44610*/  ISETP.LE.U32.AND P0, PT, R50.reuse, R17, PT ;  /* 0x000000113200720c */ /* 0x040fe40003f03070 */
[----:B------:R-:W-:Y:S02]  /*44620*/  ISETP.GT.U32.AND P1, PT, R50, -0x1, PT ;  /* 0xffffffff3200780c */ /* 0x000fe40003f24070 */
[----:B------:R-:W-:Y:S02]  /*44630*/  LOP3.LUT R55, R55, 0x1, RZ, 0xc0, !PT ;  /* 0x0000000137377812 */ /* 0x000fe400078ec0ff */
[----:B------:R-:W-:Y:S02]  /*44640*/  ISETP.GT.U32.OR.EX P0, PT, R51, RZ, !P0, P1 ;  /* 0x000000ff3300720c */ /* 0x000fe40004704510 */
[----:B------:R-:W-:-:S02]  /*44650*/  SHF.L.U32 R56, R71, 0x1, RZ ;  /* 0x0000000147387819 */ /* 0x000fc400000006ff */
[C---:B------:R-:W-:Y:S02]  /*44660*/  SHF.L.U64.HI R59, R49.reuse, 0x1, R70 ;  /* 0x00000001313b7819 */ /* 0x040fe40000010246 */
[----:B------:R-:W-:Y:S02]  /*44670*/  LOP3.LUT R68, R68, 0x1, RZ, 0xc0, !PT ;  /* 0x0000000144447812 */ /* 0x000fe400078ec0ff */
[----:B------:R-:W-:Y:S02]  /*44680*/  SHF.L.U32 R49, R49, 0x1, RZ ;  /* 0x0000000131317819 */ /* 0x000fe400000006ff */
[----:B------:R-:W-:Y:S02]  /*44690*/  LOP3.LUT R53, R53, 0x1, RZ, 0xc0, !PT ;  /* 0x0000000135357812 */ /* 0x000fe400078ec0ff */
[----:B------:R-:W-:Y:S02]  /*446a0*/  LOP3.LUT R61, R61, 0x1, RZ, 0xc0, !PT ;  /* 0x000000013d3d7812 */ /* 0x000fe400078ec0ff */
[----:B------:R-:W-:Y:S01]  /*446b0*/  LOP3.LUT R70, R55, 0xfffffffe, R54, 0xf8, !PT ;  /* 0xfffffffe37467812 */ /* 0x000fe200078ef836 */
[----:B------:R-:W-:Y:S01]  /*446c0*/  IMAD.MOV.U32 R54, RZ, RZ, R50 ;  /* 0x000000ffff367224 */ /* 0x000fe200078e0032 */
[----:B------:R-:W-:-:S02]  /*446d0*/  LOP3.LUT R59, R59, 0x1, RZ, 0xc0, !PT ;  /* 0x000000013b3b7812 */ /* 0x000fc400078ec0ff */
[----:B------:R-:W-:Y:S02]  /*446e0*/  LOP3.LUT R63, R68, 0xfffffffe, R56, 0xf8, !PT ;  /* 0xfffffffe443f7812 */ /* 0x000fe400078ef838 */
[----:B------:R-:W-:Y:S02]  /*446f0*/  LOP3.LUT R60, R53, 0xfffffffe, R52, 0xf8, !PT ;  /* 0xfffffffe353c7812 */ /* 0x000fe400078ef834 */
[----:B------:R-:W-:Y:S01]  /*44700*/  LOP3.LUT R58, R61, 0xfffffffe, R49, 0xf8, !PT ;  /* 0xfffffffe3d3a7812 */ /* 0x000fe200078ef831 */
[----:B------:R-:W-:Y:S01]  /*44710*/  IMAD.MOV.U32 R49, RZ, RZ, R70 ;  /* 0x000000ffff317224 */ /* 0x000fe200078e0046 */
[----:B------:R-:W-:Y:S02]  /*44720*/  LOP3.LUT R56, R59, 0xfffffffe, R42, 0xf8, !PT ;  /* 0xfffffffe3b387812 */ /* 0x000fe400078ef82a */
        /* <DEDUP_REMOVED lines=30> */
.L_x_116:
        /* <DEDUP_REMOVED lines=24> */
.L_x_117:
[C---:B------:R-:W-:Y:S01]  /*44a90*/  SHF.L.U64.HI R53, R49.reuse, 0x1, R50 ;  /* 0x0000000131357819 */ /* 0x040fe20000010232 */
[----:B------:R-:W-:Y:S01]  /*44aa0*/  IMAD.SHL.U32 R50, R49, 0x2, RZ ;  /* 0x0000000231327824 */ /* 0x000fe200078e00ff */
[----:B------:R-:W-:Y:S01]  /*44ab0*/  SHF.L.U64.HI R49, R56, 0x1, R44 ;  /* 0x0000000138317819 */ /* 0x000fe2000001022c */
[C---:B------:R-:W-:Y:S01]  /*44ac0*/  IMAD.SHL.U32 R44, R54.reuse, 0x2, RZ ;  /* 0x00000002362c7824 */ /* 0x040fe200078e00ff */
[C---:B------:R-:W-:Y:S01]  /*44ad0*/  SHF.L.U64.HI R55, R57.reuse, 0x1, R68 ;  /* 0x0000000139377819 */ /* 0x040fe20000010244 */
[----:B------:R-:W-:Y:S01]  /*44ae0*/  IMAD.SHL.U32 R57, R57, 0x2, RZ ;  /* 0x0000000239397824 */ /* 0x000fe200078e00ff */
[----:B------:R-:W-:Y:S02]  /*44af0*/  LOP3.LUT R49, R49, 0x1, RZ, 0xc0, !PT ;  /* 0x0000000131317812 */ /* 0x000fe400078ec0ff */
[----:B------:R-:W-:Y:S02]  /*44b00*/  SHF.R.U32.HI R42, RZ, 0x1f, R29 ;  /* 0x0000001fff2a7819 */ /* 0x000fe4000001161d */
[----:B------:R-:W-:-:S02]  /*44b10*/  SHF.L.U64.HI R45, R54, 0x1, R45 ;  /* 0x00000001362d7819 */ /* 0x000fc4000001022d */
[----:B------:R-:W-:Y:S01]  /*44b20*/  LOP3.LUT R70, R49, 0xfffffffe, R44, 0xf8, !PT ;  /* 0xfffffffe31467812 */ /* 0x000fe200078ef82c */
[----:B------:R-:W-:Y:S01]  /*44b30*/  IMAD.SHL.U32 R44, R56, 0x2, RZ ;  /* 0x00000002382c7824 */ /* 0x000fe200078e00ff */
[----:B------:R-:W-:Y:S02]  /*44b40*/  LOP3.LUT R54, R42, 0xfffffffe, R57, 0xf8, !PT ;  /* 0xfffffffe2a367812 */ /* 0x000fe400078ef839 */
[----:B------:R-:W-:Y:S01]  /*44b50*/  LOP3.LUT R42, R45, 0x1, RZ, 0xc0, !PT ;  /* 0x000000012d2a7812 */ /* 0x000fe200078ec0ff */
[----:B------:R-:W-:Y:S01]  /*44b60*/  IMAD.MOV.U32 R45, RZ, RZ, R70 ;  /* 0x000000ffff2d7224 */ /* 0x000fe200078e0046 */
[C---:B------:R-:W-:Y:S02]  /*44b70*/  ISETP.LE.U32.AND P0, PT, R70.reuse, R17, PT ;  /* 0x000000114600720c */ /* 0x040fe40003f03070 */
[----:B------:R-:W-:Y:S02]  /*44b80*/  ISETP.GT.U32.AND P1, PT, R70, -0x1, PT ;  /* 0xffffffff4600780c */ /* 0x000fe40003f24070 */
[----:B------:R-:W-:-:S02]  /*44b90*/  SHF.L.U64.HI R51, R52, 0x1, R51 ;  /* 0x0000000134337819 */ /* 0x000fc40000010233 */
[----:B------:R-:W-:Y:S02]  /*44ba0*/  ISETP.GT.U32.OR.EX P0, PT, R42, RZ, !P0, P1 ;  /* 0x000000ff2a00720c */ /* 0x000fe40004704510 */
[----:B------:R-:W-:Y:S02]  /*44bb0*/  LOP3.LUT R51, R51, 0x1, RZ, 0xc0, !PT ;  /* 0x0000000133337812 */ /* 0x000fe400078ec0ff */
[----:B------:R-:W-:Y:S02]  /*44bc0*/  SHF.L.U32 R52, R52, 0x1, RZ ;  /* 0x0000000134347819 */ /* 0x000fe400000006ff */
[----:B------:R-:W-:Y:S02]  /*44bd0*/  LOP3.LUT R55, R55, 0x1, RZ, 0xc0, !PT ;  /* 0x0000000137377812 */ /* 0x000fe400078ec0ff */
[----:B------:R-:W-:Y:S01]  /*44be0*/  LOP3.LUT R75, R51, 0xfffffffe, R50, 0xf8, !PT ;  /* 0xfffffffe334b7812 */ /* 0x000fe200078ef832 */
[C---:B------:R-:W-:Y:S01]  /*44bf0*/  IMAD.SHL.U32 R50, R58.reuse, 0x2, RZ ;  /* 0x000000023a327824 */ /* 0x040fe200078e00ff */
[----:B------:R-:W-:-:S02]  /*44c00*/  SHF.L.U64.HI R49, R58, 0x1, R59 ;  /* 0x000000013a317819 */ /* 0x000fc4000001023b */
[C---:B------:R-:W-:Y:S02]  /*44c10*/  SHF.L.U64.HI R51, R60.reuse, 0x1, R61 ;  /* 0x000000013c337819 */ /* 0x040fe4000001023d */
[----:B------:R-:W-:Y:S02]  /*44c20*/  LOP3.LUT R77, R55, 0xfffffffe, R52, 0xf8, !PT ;  /* 0xfffffffe374d7812 */ /* 0x000fe400078ef834 */
[----:B------:R-:W-:Y:S02]  /*44c30*/  LOP3.LUT R49, R49, 0x1, RZ, 0xc0, !PT ;  /* 0x0000000131317812 */ /* 0x000fe400078ec0ff */
[----:B------:R-:W-:Y:S02]  /*44c40*/  SHF.L.U32 R52, R60, 0x1, RZ ;  /* 0x000000013c347819 */ /* 0x000fe400000006ff */
[----:B------:R-:W-:Y:S02]  /*44c50*/  LOP3.LUT R53, R53, 0x1, RZ, 0xc0, !PT ;  /* 0x0000000135357812 */ /* 0x000fe400078ec0ff */
[----:B------:R-:W-:-:S02]  /*44c60*/  LOP3.LUT R51, R51, 0x1, RZ, 0xc0, !PT ;  /* 0x0000000133337812 */ /* 0x000fc400078ec0ff */
[----:B------:R-:W-:Y:S01]  /*44c70*/  LOP3.LUT R68, R49, 0xfffffffe, R44, 0xf8, !PT ;  /* 0xfffffffe31447812 */ /* 0x000fe200078ef82c */
[----:B------:R-:W-:Y:S01]  /*44c80*/  IMAD.MOV.U32 R44, RZ, RZ, R54 ;  /* 0x000000ffff2c7224 */ /* 0x000fe200078e0036 */
[----:B------:R-:W-:Y:S02]  /*44c90*/  LOP3.LUT R73, R53, 0xfffffffe, R52, 0xf8, !PT ;  /* 0xfffffffe35497812 */ /* 0x000fe400078ef834 */
[----:B------:R-:W-:Y:S02]  /*44ca0*/  LOP3.LUT R71, R51, 0xfffffffe, R50, 0xf8, !PT ;  /* 0xfffffffe33477812 */ /* 0x000fe400078ef832 */
        /* <DEDUP_REMOVED lines=27> */
.L_x_118:
        /* <DEDUP_REMOVED lines=23> */
.L_x_119:
        /* <DEDUP_REMOVED lines=14> */
[----:B------:R-:W-:Y:S01]  /*450b0*/  IMAD.MOV.U32 R55, RZ, RZ, RZ ;  /* 0x000000ffff377224 */ /* 0x000fe200078e00ff */
[----:B------:R-:W-:Y:S02]  /*450c0*/  IADD3 R51, PT, PT, R18, R51, RZ ;  /* 0x0000003312337210 */ /* 0x000fe40007ffe0ff */
[----:B------:R-:W-:Y:S01]  /*450d0*/  IADD3 R56, PT, PT, R22, R57, RZ ;  /* 0x0000003916387210 */ /* 0x000fe20007ffe0ff */
[----:B------:R-:W-:Y:S01]  /*450e0*/  IMAD.X R53, RZ, RZ, RZ, P0 ;  /* 0x000000ffff357224 */ /* 0x000fe200000e06ff */
[----:B------:R-:W-:Y:S01]  /*450f0*/  IADD3 R50, P1, PT, R51, R54, RZ ;  /* 0x0000003633327210 */ /* 0x000fe20007f3e0ff */
[----:B------:R-:W-:Y:S02]  /*45100*/  IMAD.MOV.U32 R57, RZ, RZ, RZ ;  /* 0x000000ffff397224 */ /* 0x000fe400078e00ff */
[----:B------:R-:W-:-:S04]  /*45110*/  IMAD.WIDE.U32 R52, R43, R43, R52 ;  /* 0x0000002b2b347225 */ /* 0x000fc800078e0034 */
[----:B------:R-:W-:Y:S01]  /*45120*/  IMAD.WIDE.U32 R56, R66, R62, R56 ;  /* 0x0000003e42387225 */ /* 0x000fe200078e0038 */
[----:B------:R-:W-:-:S03]  /*45130*/  MOV R54, R52 ;  /* 0x0000003400367202 */ /* 0x000fc60000000f00 */
[----:B------:R-:W-:Y:S02]  /*45140*/  IMAD.IADD R53, R30, 0x1, R53 ;  /* 0x000000011e357824 */ /* 0x000fe400078e0235 */
[----:B------:R-:W-:Y:S02]  /*45150*/  IMAD.X R51, RZ, RZ, RZ, P1 ;  /* 0x000000ffff337224 */ /* 0x000fe400008e06ff */
[----:B------:R-:W-:Y:S01]  /*45160*/  IMAD.WIDE.U32 R54, R66, R64, R54 ;  /* 0x0000004042367225 */ /* 0x000fe200078e0036 */
[----:B------:R-:W-:-:S03]  /*45170*/  IADD3 R52, P0, PT, R53, R56, RZ ;  /* 0x0000003835347210 */ /* 0x000fc60007f1e0ff */
[----:B------:R-:W-:Y:S01]  /*45180*/  IMAD.WIDE.U32 R50, R29, R13, R50 ;  /* 0x0000000d1d327225 */ /* 0x000fe200078e0032 */
[----:B------:R-:W-:-:S03]  /*45190*/  IADD3.X R53, PT, PT, RZ, RZ, RZ, P0, !PT ;  /* 0x000000ffff357210 */ /* 0x000fc600007fe4ff */
[----:B------:R-:W-:Y:S02]  /*451a0*/  IMAD.IADD R49, R19, 0x1, R51 ;  /* 0x0000000113317824 */ /* 0x000fe400078e0233 */
[----:B------:R-:W-:Y:S02]  /*451b0*/  HFMA2 R51, -RZ, RZ, 0, 0 ;  /* 0x00000000ff337431 */ /* 0x000fe400000001ff */
[----:B------:R-:W-:Y:S02]  /*451c0*/  IMAD.IADD R56, R48, 0x1, R57 ;  /* 0x0000000130387824 */ /* 0x000fe400078e0239 */
[----:B------:R-:W-:Y:S01]  /*451d0*/  IMAD.IADD R55, R22, 0x1, R55 ;  /* 0x0000000116377824 */ /* 0x000fe200078e0237 */
[----:B------:R-:W-:Y:S01]  /*451e0*/  IADD3 R54, P0, PT, R49, R54, RZ ;  /* 0x0000003631367210 */ /* 0x000fe20007f1e0ff */
[----:B------:R-:W-:-:S04]  /*451f0*/  IMAD.WIDE.U32 R52, R43, R64, R52 ;  /* 0x000000402b347225 */ /* 0x000fc800078e0034 */
[----:B------:R-:W-:Y:S01]  /*45200*/  IMAD.MOV.U32 R57, RZ, RZ, RZ ;  /* 0x000000ffff397224 */ /* 0x000fe200078e00ff */
[----:B------:R-:W-:Y:S01]  /*45210*/  IADD3 R52, P1, PT, R55, R52, RZ ;  /* 0x0000003437347210 */ /* 0x000fe20007f3e0ff */
[----:B------:R-:W-:Y:S01]  /*45220*/  IMAD.IADD R49, R22, 0x1, R53 ;  /* 0x0000000116317824 */ /* 0x000fe200078e0235 */
[----:B------:R-:W-:Y:S01]  /*45230*/  IADD3.X R55, PT, PT, RZ, RZ, RZ, P0, !PT ;  /* 0x000000ffff377210 */ /* 0x000fe200007fe4ff */
[----:B------:R-:W-:-:S04]  /*45240*/  IMAD.WIDE.U32 R56, R66, R47, R56 ;  /* 0x0000002f42387225 */ /* 0x000fc800078e0038 */
[----:B------:R-:W-:Y:S01]  /*45250*/  IMAD R63, R50, R9, RZ ;  /* 0x00000009323f7224 */ /* 0x000fe200078e02ff */
[----:B------:R-:W-:Y:S01]  /*45260*/  IADD3 R56, P0, PT, R49, R56, RZ ;  /* 0x0000003831387210 */ /* 0x000fe20007f1e0ff */
[----:B------:R-:W-:Y:S02]  /*45270*/  IMAD.X R53, RZ, RZ, RZ, P1 ;  /* 0x000000ffff357224 */ /* 0x000fe400008e06ff */
[----:B------:R-:W-:-:S04]  /*45280*/  IMAD.HI.U32 R51, R63, R12, R50 ;  /* 0x0000000c3f337227 */ /* 0x000fc800078e0032 */
[----:B------:R-:W-:Y:S01]  /*45290*/  IMAD.IADD R50, R32, 0x1, R57 ;  /* 0x0000000120327824 */ /* 0x000fe200078e0239 */
[----:B------:R-:W-:Y:S01]  /*452a0*/  IADD3 R49, PT, PT, R18, R51, RZ ;  /* 0x0000003312317210 */ /* 0x000fe20007ffe0ff */
[----:B------:R-:W-:Y:S02]  /*452b0*/  IMAD.X R57, RZ, RZ, RZ, P0 ;  /* 0x000000ffff397224 */ /* 0x000fe400000e06ff */
[----:B------:R-:W-:-:S04]  /*452c0*/  IMAD.WIDE.U32 R52, R43, R64, R52 ;  /* 0x000000402b347225 */ /* 0x000fc800078e0034 */
[----:B------:R-:W-:Y:S01]  /*452d0*/  IMAD.WIDE.U32 R54, R29, R10, R54 ;  /* 0x0000000a1d367225 */ /* 0x000fe200078e0036 */
[----:B------:R-:W-:-:S03]  /*452e0*/  IADD3 R53, PT, PT, R22, R53, RZ ;  /* 0x0000003516357210 */ /* 0x000fc60007ffe0ff */
[----:B------:R-:W-:Y:S01]  /*452f0*/  IMAD.MOV.U32 R51, RZ, RZ, RZ ;  /* 0x000000ffff337224 */ /* 0x000fe200078e00ff */
[----:B------:R-:W-:Y:S01]  /*45300*/  IADD3 R54, P0, PT, R49, R54, RZ ;  /* 0x0000003631367210 */ /* 0x000fe20007f1e0ff */
[----:B------:R-:W-:-:S04]  /*45310*/  IMAD.WIDE.U32 R56, R43, R62, R56 ;  /* 0x0000003e2b387225 */ /* 0x000fc800078e0038 */
[----:B------:R-:W-:Y:S01]  /*45320*/  IMAD.WIDE.U32 R50, R66, R46, R50 ;  /* 0x0000002e42327225 */ /* 0x000fe200078e0032 */
[----:B------:R-:W-:Y:S02]  /*45330*/  IADD3 R56, P1, PT, R53, R56, RZ ;  /* 0x0000003835387210 */ /* 0x000fe40007f3e0ff */
[----:B------:R-:W-:Y:S01]  /*45340*/  IADD3 R57, PT, PT, R48, R57, RZ ;  /* 0x0000003930397210 */ /* 0x000fe20007ffe0ff */
[----:B------:R-:W-:Y:S02]  /*45350*/  IMAD.MOV.U32 R53, RZ, RZ, RZ ;  /* 0x000000ffff357224 */ /* 0x000fe400078e00ff */
[----:B------:R-:W-:Y:S02]  /*45360*/  IMAD.IADD R49, R20, 0x1, R55 ;  /* 0x0000000114317824 */ /* 0x000fe400078e0237 */
[----:B------:R-:W-:Y:S01]  /*45370*/  IMAD.X R55, RZ, RZ, RZ, P0 ;  /* 0x000000ffff377224 */ /* 0x000fe200000e06ff */
[----:B------:R-:W-:Y:S01]  /*45380*/  IADD3 R50, P0, PT, R57, R50, RZ ;  /* 0x0000003239327210 */ /* 0x000fe20007f1e0ff */
[----:B------:R-:W-:Y:S01]  /*45390*/  IMAD.WIDE.U32 R52, R66, R62, R52 ;  /* 0x0000003e42347225 */ /* 0x000fe200078e0034 */
[----:B------:R-:W-:-:S03]  /*453a0*/  IADD3.X R57, PT, PT, RZ, RZ, RZ, P1, !PT ;  /* 0x000000ffff397210 */ /* 0x000fc60000ffe4ff */
[----:B------:R-:W-:Y:S01]  /*453b0*/  IMAD.IADD R58, R31, 0x1, R51 ;  /* 0x000000011f3a7824 */ /* 0x000fe200078e0233 */
[----:B------:R-:W-:Y:S01]  /*453c0*/  IADD3 R52, P1, PT, R49, R52, RZ ;  /* 0x0000003431347210 */ /* 0x000fe20007f3e0ff */
[----:B------:R-:W-:-:S04]  /*453d0*/  IMAD.WIDE.U32 R54, R63, R13, R54 ;  /* 0x0000000d3f367225 */ /* 0x000fc800078e0036 */
[----:B------:R-:W-:-:S04]  /*453e0*/  IMAD.WIDE.U32 R56, R64, R64, R56 ;  /* 0x0000004040387225 */ /* 0x000fc800078e0038 */
[----:B------:R-:W-:Y:S01]  /*453f0*/  IMAD.X R51, RZ, RZ, RZ, P0 ;  /* 0x000000ffff337224 */ /* 0x000fe200000e06ff */
[----:B------:R-:W-:Y:S01]  /*45400*/  IADD3 R57, PT, PT, R22, R57, RZ ;  /* 0x0000003916397210 */ /* 0x000fe20007ffe0ff */
[----:B------:R-:W-:Y:S02]  /*45410*/  IMAD.IADD R59, R48, 0x1, R53 ;  /* 0x00000001303b7824 */ /* 0x000fe400078e0235 */
[----:B------:R-:W-:Y:S01]  /*45420*/  IMAD.IADD R61, R19, 0x1, R55 ;  /* 0x00000001133d7824 */ /* 0x000fe200078e0237 */
[----:B------:R-:W-:Y:S01]  /*45430*/  MOV R55, RZ ;  /* 0x000000ff00377202 */ /* 0x000fe20000000f00 */
[----:B------:R-:W-:-:S04]  /*45440*/  IMAD.WIDE.U32 R50, R43, R47, R50 ;  /* 0x0000002f2b327225 */ /* 0x000fc800078e0032 */
[----:B------:R-:W-:Y:S01]  /*45450*/  IMAD.X R53, RZ, RZ, RZ, P1 ;  /* 0x000000ffff357224 */ /* 0x000fe200008e06ff */
[----:B------:R-:W-:Y:S01]  /*45460*/  IADD3 R56, P1, PT, R59, R56, RZ ;  /* 0x000000383b387210 */ /* 0x000fe20007f3e0ff */
[----:B------:R-:W-:Y:S01]  /*45470*/  IMAD R49, R54, R9, RZ ;  /* 0x0000000936317224 */ /* 0x000fe200078e02ff */
[----:B------:R-:W-:Y:S01]  /*45480*/  IADD3 R50, P0, PT, R57, R50, RZ ;  /* 0x0000003239327210 */ /* 0x000fe20007f1e0ff */
[----:B------:R-:W-:Y:S01]  /*45490*/  IMAD.MOV.U32 R59, RZ, RZ, RZ ;  /* 0x000000ffff3b7224 */ /* 0x000fe200078e00ff */
[----:B------:R-:W-:Y:S01]  /*454a0*/  IADD3.X R57, PT, PT, RZ, RZ, RZ, P1, !PT ;  /* 0x000000ffff397210 */ /* 0x000fe20000ffe4ff */
[----:B------:R-:W-:-:S04]  /*454b0*/  IMAD.HI.U32 R69, R49, R12, R54 ;  /* 0x0000000c31457227 */ /* 0x000fc800078e0036 */
[----:B------:R-:W-:-:S04]  /*454c0*/  IMAD.WIDE.U32 R58, R66, R41, R58 ;  /* 0x00000029423a7225 */ /* 0x000fc800078e003a */
[----:B------:R-:W-:Y:S01]  /*454d0*/  IMAD.IADD R55, R32, 0x1, R51 ;  /* 0x0000000120377824 */ /* 0x000fe200078e0233 */
[----:B------:R-:W-:Y:S01]  /*454e0*/  IADD3.X R51, PT, PT, RZ, RZ, RZ, P0, !PT ;  /* 0x000000ffff337210 */ /* 0x000fe200007fe4ff */
[----:B------:R-:W-:-:S03]  /*454f0*/  IMAD.WIDE.U32 R52, R29, R11, R52 ;  /* 0x0000000b1d347225 */ /* 0x000fc600078e0034 */
[----:B------:R-:W-:Y:S01]  /*45500*/  IADD3 R58, P0, PT, R55, R58, RZ ;  /* 0x0000003a373a7210 */ /* 0x000fe20007f1e0ff */
[----:B------:R-:W-:Y:S01]  /*45510*/  IMAD.WIDE.U32 R56, R43, R62, R56 ;  /* 0x0000003e2b387225 */ /* 0x000fe200078e0038 */
[----:B------:R-:W-:Y:S02]  /*45520*/  IADD3 R52, P2, PT, R61, R52, RZ ;  /* 0x000000343d347210 */ /* 0x000fe40007f5e0ff */
[----:B------:R-:W-:Y:S01]  /*45530*/  IADD3 R55, PT, PT, R18, R69, RZ ;  /* 0x0000004512377210 */ /* 0x000fe20007ffe0ff */
[----:B------:R-:W-:-:S04]  /*45540*/  IMAD.WIDE.U32 R50, R64, R62, R50 ;  /* 0x0000003e40327225 */ /* 0x000fc800078e0032 */
[C---:B------:R-:W-:Y:S02]  /*45550*/  IMAD.IADD R57, R48.reuse, 0x1, R57 ;  /* 0x0000000130397824 */ /* 0x040fe400078e0239 */
[----:B------:R-:W-:Y:S02]  /*45560*/  IMAD.IADD R54, R27, 0x1, R59 ;  /* 0x000000011b367824 */ /* 0x000fe400078e023b */
[----:B------:R-:W-:Y:S01]  /*45570*/  IMAD.X R59, RZ, RZ, RZ, P0 ;  /* 0x000000ffff3b7224 */ /* 0x000fe200000e06ff */
[----:B------:R-:W-:Y:S01]  /*45580*/  IADD3 R50, P1, PT, R57, R50, RZ ;  /* 0x0000003239327210 */ /* 0x000fe20007f3e0ff */
[----:B------:R-:W-:Y:S02]  /*45590*/  IMAD.IADD R67, R21, 0x1, R53 ;  /* 0x0000000115437824 */ /* 0x000fe400078e0235 */
[----:B------:R-:W-:Y:S02]  /*455a0*/  IMAD.X R53, RZ, RZ, RZ, P2 ;  /* 0x000000ffff357224 */ /* 0x000fe400010e06ff */
[----:B------:R-:W-:-:S02]  /*455b0*/  IMAD.IADD R51, R48, 0x1, R51 ;  /* 0x0000000130337824 */ /* 0x000fc400078e0233 */
[----:B------:R-:W-:-:S04]  /*455c0*/  IMAD.WIDE.U32 R58, R43, R46, R58 ;  /* 0x0000002e2b3a7225 */ /* 0x000fc800078e003a */
[----:B------:R-:W-:Y:S01]  /*455d0*/  IMAD.MOV.U32 R57, RZ, RZ, RZ ;  /* 0x000000ffff397224 */ /* 0x000fe200078e00ff */
[----:B------:R-:W-:Y:S01]  /*455e0*/  IADD3 R58, P0, PT, R51, R58, RZ ;  /* 0x0000003a333a7210 */ /* 0x000fe20007f1e0ff */
[----:B------:R-:W-:Y:S01]  /*455f0*/  IMAD.WIDE.U32 R52, R63, R10, R52 ;  /* 0x0000000a3f347225 */ /* 0x000fe200078e0034 */
[----:B------:R-:W-:-:S03]  /*45600*/  IADD3 R69, PT, PT, R31, R59, RZ ;  /* 0x0000003b1f457210 */ /* 0x000fc60007ffe0ff */
[----:B------:R-:W-:Y:S01]  /*45610*/  IMAD.WIDE.U32 R56, R66, R47, R56 ;  /* 0x0000002f42387225 */ /* 0x000fe200078e0038 */
[----:B------:R-:W-:Y:S02]  /*45620*/  IADD3 R52, P2, PT, R55, R52, RZ ;  /* 0x0000003437347210 */ /* 0x000fe40007f5e0ff */
[----:B------:R-:W-:Y:S01]  /*45630*/  IADD3 R61, PT, PT, R20, R53, RZ ;  /* 0x00000035143d7210 */ /* 0x000fe20007ffe0ff */
[----:B------:R-:W-:Y:S01]  /*45640*/  IMAD.X R51, RZ, RZ, RZ, P1 ;  /* 0x000000ffff337224 */ /* 0x000fe200008e06ff */
[----:B------:R-:W-:Y:S01]  /*45650*/  IADD3 R56, P1, PT, R67, R56, RZ ;  /* 0x0000003843387210 */ /* 0x000fe20007f3e0ff */
[----:B------:R-:W-:Y:S02]  /*45660*/  IMAD.MOV.U32 R55, RZ, RZ, RZ ;  /* 0x000000ffff377224 */ /* 0x000fe400078e00ff */
[----:B------:R-:W-:Y:S02]  /*45670*/  IMAD.IADD R53, R32, 0x1, R57 ;  /* 0x0000000120357824 */ /* 0x000fe400078e0239 */
[----:B------:R-:W-:-:S04]  /*45680*/  IMAD.WIDE.U32 R50, R64, R62, R50 ;  /* 0x0000003e40327225 */ /* 0x000fc800078e0032 */
[----:B------:R-:W-:Y:S01]  /*45690*/  IMAD.WIDE.U32 R54, R28, R66, R54 ;  /* 0x000000421c367225 */ /* 0x000fe200078e0036 */
[----:B------:R-:W-:-:S03]  /*456a0*/  IADD3 R51, PT, PT, R48, R51, RZ ;  /* 0x0000003330337210 */ /* 0x000fc60007ffe0ff */
[----:B------:R-:W-:Y:S01]  /*456b0*/  IMAD.X R57, RZ, RZ, RZ, P1 ;  /* 0x000000ffff397224 */ /* 0x000fe200008e06ff */
        /* <DEDUP_REMOVED lines=9> */
[----:B------:R-:W-:-:S04]  /*45750*/  IMAD.WIDE.U32 R58, R64, R47, R58 ;  /* 0x0000002f403a7225 */ /* 0x000fc800078e003a */
[----:B------:R-:W-:Y:S02]  /*45760*/  IMAD.IADD R61, R19, 0x1, R53 ;  /* 0x00000001133d7824 */ /* 0x000fe400078e0235 */
[----:B------:R-:W-:Y:S02]  /*45770*/  HFMA2 R53, -RZ, RZ, 0, 0 ;  /* 0x00000000ff357431 */ /* 0x000fe400000001ff */
[----:B------:R-:W-:Y:S01]  /*45780*/  IMAD.IADD R59, R32, 0x1, R59 ;  /* 0x00000001203b7824 */ /* 0x000fe200078e023b */
[----:B------:R-:W-:Y:S01]  /*45790*/  IADD3 R58, P2, PT, R51, R58, RZ ;  /* 0x0000003a333a7210 */ /* 0x000fe20007f5e0ff */
[----:B------:R-:W-:-:S04]  /*457a0*/  IMAD.WIDE.U32 R54, R43, R41, R54 ;  /* 0x000000292b367225 */ /* 0x000fc800078e0036 */
[----:B------:R-:W-:Y:S02]  /*457b0*/  IMAD R42, R52, R9, RZ ;  /* 0x00000009342a7224 */ /* 0x000fe400078e02ff */
[----:B------:R-:W-:Y:S01]  /*457c0*/  IMAD.X R51, RZ, RZ, RZ, P1 ;  /* 0x000000ffff337224 */ /* 0x000fe200008e06ff */
[----:B------:R-:W-:Y:S01]  /*457d0*/  IADD3 R54, P1, PT, R59, R54, RZ ;  /* 0x000000363b367210 */ /* 0x000fe20007f3e0ff */
[----:B------:R-:W-:Y:S01]  /*457e0*/  IMAD.HI.U32 R83, R42, R12, R52 ;  /* 0x0000000c2a537227 */ /* 0x000fe200078e0034 */
[----:B------:R-:W-:-:S03]  /*457f0*/  IADD3.X R59, PT, PT, RZ, RZ, RZ, P2, !PT ;  /* 0x000000ffff3b7210 */ /* 0x000fc600017fe4ff */
[----:B------:R-:W-:-:S04]  /*45800*/  IMAD.WIDE.U32 R50, R43, R47, R50 ;  /* 0x0000002f2b327225 */ /* 0x000fc800078e0032 */
[----:B------:R-:W-:Y:S01]  /*45810*/  IMAD.IADD R52, R27, 0x1, R55 ;  /* 0x000000011b347824 */ /* 0x000fe200078e0237 */
[----:B------:R-:W-:Y:S01]  /*45820*/  IADD3.X R55, PT, PT, RZ, RZ, RZ, P1, !PT ;  /* 0x000000ffff377210 */ /* 0x000fe20000ffe4ff */
[----:B------:R-:W-:-:S03]  /*45830*/  IMAD.WIDE.U32 R58, R62, R62, R58 ;  /* 0x0000003e3e3a7225 */ /* 0x000fc600078e003a */
[----:B------:R-:W-:Y:S01]  /*45840*/  IADD3 R52, P0, PT, R52, R79, RZ ;  /* 0x0000004f34347210 */ /* 0x000fe20007f1e0ff */
[----:B------:R-:W-:Y:S02]  /*45850*/  IMAD.IADD R51, R32, 0x1, R51 ;  /* 0x0000000120337824 */ /* 0x000fe400078e0233 */
[----:B------:R-:W-:Y:S01]  /*45860*/  IMAD.IADD R59, R48, 0x1, R59 ;  /* 0x00000001303b7824 */ /* 0x000fe200078e023b */
[----:B------:R-:W-:Y:S01]  /*45870*/  IADD3.X R53, PT, PT, RZ, RZ, RZ, P0, !PT ;  /* 0x000000ffff357210 */ /* 0x000fe200007fe4ff */
[----:B------:R-:W-:Y:S01]  /*45880*/  IMAD.WIDE.U32 R54, R64, R46, R54 ;  /* 0x0000002e40367225 */ /* 0x000fe200078e0036 */
[----:B------:R-:W-:-:S03]  /*45890*/  IADD3 R58, P2, PT, R51, R58, RZ ;  /* 0x0000003a333a7210 */ /* 0x000fc60007f5e0ff */
[----:B------:R-:W-:Y:S01]  /*458a0*/  IMAD.IADD R67, R23, 0x1, R57 ;  /* 0x0000000117437824 */ /* 0x000fe200078e0239 */
        /* <DEDUP_REMOVED lines=12> */
[----:B------:R-:W-:-:S04]  /*45970*/  IMAD.WIDE.U32 R52, R28, R43, R52 ;  /* 0x0000002b1c347225 */ /* 0x000fc800078e0034 */
[----:B------:R-:W-:Y:S01]  /*45980*/  IMAD.IADD R69, R21, 0x1, R57 ;  /* 0x0000000115457824 */ /* 0x000fe200078e0239 */
[----:B------:R-:W-:Y:S01]  /*45990*/  IADD3 R52, P0, PT, R55, R52, RZ ;  /* 0x0000003437347210 */ /* 0x000fe20007f1e0ff */
[----:B------:R-:W-:Y:S01]  /*459a0*/  IMAD.X R57, RZ, RZ, RZ, P4 ;  /* 0x000000ffff397224 */ /* 0x000fe200020e06ff */
[----:B------:R-:W-:Y:S01]  /*459b0*/  IADD3.X R55, PT, PT, RZ, RZ, RZ, P1, !PT ;  /* 0x000000ffff377210 */ /* 0x000fe20000ffe4ff */
[----:B------:R-:W-:Y:S01]  /*459c0*/  IMAD.X R51, RZ, RZ, RZ, P3 ;  /* 0x000000ffff337224 */ /* 0x000fe200018e06ff */
[----:B------:R-:W-:Y:S01]  /*459d0*/  IADD3 R81, PT, PT, R30, R53, RZ ;  /* 0x000000351e517210 */ /* 0x000fe20007ffe0ff */
[----:B------:R-:W-:Y:S01]  /*459e0*/  IMAD.IADD R61, R18, 0x1, R83 ;  /* 0x00000001123d7824 */ /* 0x000fe200078e0253 */
[----:B------:R-:W-:Y:S01]  /*459f0*/  IADD3.X R53, PT, PT, RZ, RZ, RZ, P0, !PT ;  /* 0x000000ffff357210 */ /* 0x000fe200007fe4ff */
[----:B------:R-:W-:-:S04]  /*45a00*/  IMAD.WIDE.U32 R56, R49, R10, R56 ;  /* 0x0000000a31387225 */ /* 0x000fc800078e0038 */
[----:B------:R-:W-:Y:S01]  /*45a10*/  IMAD.WIDE.U32 R50, R29, R15, R50 ;  /* 0x0000000f1d327225 */ /* 0x000fe200078e0032 */
[----:B------:R-:W-:-:S03]  /*45a20*/  IADD3 R60, P4, PT, R61, R56, RZ ;  /* 0x000000383d3c7210 */ /* 0x000fc60007f9e0ff */
[----:B------:R-:W-:Y:S01]  /*45a30*/  IMAD.IADD R59, R32, 0x1, R59 ;  /* 0x00000001203b7824 */ /* 0x000fe200078e023b */
[----:B------:R-:W-:Y:S01]  /*45a40*/  IADD3 R50, P3, PT, R69, R50, RZ ;  /* 0x0000003245327210 */ /* 0x000fe20007f7e0ff */
[----:B------:R-:W-:Y:S01]  /*45a50*/  IMAD.WIDE.U32 R54, R62, R47, R54 ;  /* 0x0000002f3e367225 */ /* 0x000fe200078e0036 */
[----:B------:R-:W-:Y:S02]  /*45a60*/  IADD3 R79, PT, PT, R24, R51, RZ ;  /* 0x00000033184f7210 */ /* 0x000fe40007ffe0ff */
[----:B------:R-:W-:Y:S01]  /*45a70*/  IADD3.X R51, PT, PT, RZ, RZ, RZ, P3, !PT ;  /* 0x000000ffff337210 */ /* 0x000fe20001ffe4ff */
[----:B------:R-:W-:Y:S01]  /*45a80*/  IMAD.WIDE.U32 R52, R64, R41, R52 ;  /* 0x0000002940347225 */ /* 0x000fe200078e0034 */
[----:B------:R-:W-:-:S03]  /*45a90*/  IADD3 R54, P0, PT, R59, R54, RZ ;  /* 0x000000363b367210 */ /* 0x000fc60007f1e0ff */
[----:B------:R-:W-:Y:S02]  /*45aa0*/  IMAD.IADD R55, R32, 0x1, R55 ;  /* 0x0000000120377824 */ /* 0x000fe400078e0237 */
[----:B------:R-:W-:Y:S02]  /*45ab0*/  IMAD.X R61, RZ, RZ, RZ, P4 ;  /* 0x000000ffff3d7224 */ /* 0x000fe400020e06ff */
[----:B------:R-:W-:Y:S01]  /*45ac0*/  IMAD.X R59, RZ, RZ, RZ, P2 ;  /* 0x000000ffff3b7224 */ /* 0x000fe200010e06ff */
[----:B------:R-:W-:Y:S01]  /*45ad0*/  IADD3 R56, P1, PT, R55, R52, RZ ;  /* 0x0000003437387210 */ /* 0x000fe20007f3e0ff */
[----:B------:R-:W-:Y:S02]  /*45ae0*/  IMAD.IADD R67, R20, 0x1, R57 ;  /* 0x0000000114437824 */ /* 0x000fe400078e0239 */
[----:B------:R-:W-:-:S04]  /*45af0*/  IMAD.WIDE.U32 R50, R63, R14, R50 ;  /* 0x0000000e3f327225 */ /* 0x000fc800078e0032 */
[----:B------:R-:W-:Y:S01]  /*45b00*/  IMAD.WIDE.U32 R60, R42, R13, R60 ;  /* 0x0000000d2a3c7225 */ /* 0x000fe200078e003c */
[----:B------:R-:W-:-:S03]  /*45b10*/  IADD3 R50, P3, PT, R67, R50, RZ ;  /* 0x0000003243327210 */ /* 0x000fc60007f7e0ff */
[----:B------:R-:W-:Y:S01]  /*45b20*/  IMAD.X R55, RZ, RZ, RZ, P0 ;  /* 0x000000ffff377224 */ /* 0x000fe200000e06ff */
[----:B------:R-:W-:Y:S01]  /*45b30*/  IADD3 R69, PT, PT, R19, R61, RZ ;  /* 0x0000003d13457210 */ /* 0x000fe20007ffe0ff */
[----:B------:R-:W-:-:S04]  /*45b40*/  IMAD.WIDE.U32 R58, R43, R46, R58 ;  /* 0x0000002e2b3a7225 */ /* 0x000fc800078e003a */
[----:B------:R-:W-:Y:S02]  /*45b50*/  IMAD.IADD R52, R27, 0x1, R53 ;  /* 0x000000011b347824 */ /* 0x000fe400078e0235 */
[----:B------:R-:W-:-:S03]  /*45b60*/  IMAD.WIDE.U32 R54, R62, R47, R54 ;  /* 0x0000002f3e367225 */ /* 0x000fc600078e0036 */
[----:B------:R-:W-:Y:S01]  /*45b70*/  IADD3 R52, P0, PT, R52, R81, RZ ;  /* 0x0000005134347210 */ /* 0x000fe20007f1e0ff */
[----:B------:R-:W-:Y:S01]  /*45b80*/  IMAD.IADD R53, R31, 0x1, R59 ;  /* 0x000000011f357824 */ /* 0x000fe200078e023b */
[----:B------:R-:W-:Y:S01]  /*45b90*/  IADD3 R55, PT, PT, R32, R55, RZ ;  /* 0x0000003720377210 */ /* 0x000fe20007ffe0ff */
[----:B------:R-:W-:Y:S02]  /*45ba0*/  IMAD.X R57, RZ, RZ, RZ, P1 ;  /* 0x000000ffff397224 */ /* 0x000fe400008e06ff */
[----:B------:R-:W-:Y:S01]  /*45bb0*/  IMAD R67, R60, R9, RZ ;  /* 0x000000093c437224 */ /* 0x000fe200078e02ff */
[----:B------:R-:W-:Y:S01]  /*45bc0*/  IADD3 R54, P2, PT, R53, R54, RZ ;  /* 0x0000003635367210 */ /* 0x000fe20007f5e0ff */
[----:B------:R-:W-:Y:S01]  /*45bd0*/  IMAD.MOV.U32 R61, RZ, RZ, RZ ;  /* 0x000000ffff3d7224 */ /* 0x000fe200078e00ff */
[----:B------:R-:W-:Y:S01]  /*45be0*/  IADD3.X R53, PT, PT, RZ, RZ, RZ, P0, !PT ;  /* 0x000000ffff357210 */ /* 0x000fe200007fe4ff */
[----:B------:R-:W-:-:S04]  /*45bf0*/  IMAD.WIDE.U32 R56, R62, R46, R56 ;  /* 0x0000002e3e387225 */ /* 0x000fc800078e0038 */
[----:B------:R-:W-:-:S04]  /*45c00*/  IMAD.HI.U32 R83, R67, R12, R60 ;  /* 0x0000000c43537227 */ /* 0x000fc800078e003c */
[----:B------:R-:W-:Y:S01]  /*45c10*/  IMAD.MOV.U32 R60, RZ, RZ, R58 ;  /* 0x000000ffff3c7224 */ /* 0x000fe200078e003a */
[----:B------:R-:W-:Y:S01]  /*45c20*/  IADD3 R58, P1, PT, R55, R56, RZ ;  /* 0x00000038373a7210 */ /* 0x000fe20007f3e0ff */
[----:B------:R-:W-:Y:S02]  /*45c30*/  IMAD.IADD R59, R31, 0x1, R57 ;  /* 0x000000011f3b7824 */ /* 0x000fe400078e0239 */
[----:B------:R-:W-:-:S04]  /*45c40*/  IMAD.WIDE.U32 R60, R66, R41, R60 ;  /* 0x00000029423c7225 */ /* 0x000fc800078e003c */
[----:B------:R-:W-:Y:S01]  /*45c50*/  IMAD.WIDE.U32 R56, R28, R64, R52 ;  /* 0x000000401c387225 */ /* 0x000fe200078e0034 */
[----:B------:R-:W-:-:S03]  /*45c60*/  IADD3 R61, PT, PT, R27, R61, RZ ;  /* 0x0000003d1b3d7210 */ /* 0x000fc60007ffe0ff */
[----:B------:R-:W-:Y:S01]  /*45c70*/  IMAD.IADD R81, R23, 0x1, R51 ;  /* 0x0000000117517824 */ /* 0x000fe200078e0233 */
        /* <DEDUP_REMOVED lines=9> */
[----:B------:R-:W-:Y:S01]  /*45d10*/  IADD3.X R57, PT, PT, RZ, RZ, RZ, P0, !PT ;  /* 0x000000ffff397210 */ /* 0x000fe200007fe4ff */
[----:B------:R-:W-:Y:S01]  /*45d20*/  IMAD.X R53, RZ, RZ, RZ, P2 ;  /* 0x000000ffff357224 */ /* 0x000fe200010e06ff */
[----:B------:R-:W-:Y:S01]  /*45d30*/  IADD3 R50, P2, PT, R69, R50, RZ ;  /* 0x0000003245327210 */ /* 0x000fe20007f5e0ff */
[----:B------:R-:W-:Y:S02]  /*45d40*/  IMAD.IADD R55, R31, 0x1, R55 ;  /* 0x000000011f377824 */ /* 0x000fe400078e0237 */
[----:B------:R-:W-:-:S04]  /*45d50*/  IMAD.WIDE.U32 R58, R47, R47, R58 ;  /* 0x0000002f2f3a7225 */ /* 0x000fc800078e003a */
[----:B------:R-:W-:Y:S01]  /*45d60*/  IMAD.WIDE.U32 R52, R29, R16, R52 ;  /* 0x000000101d347225 */ /* 0x000fe200078e0034 */
[----:B------:R-:W-:-:S03]  /*45d70*/  IADD3 R60, P0, PT, R55, R58, RZ ;  /* 0x0000003a373c7210 */ /* 0x000fc60007f1e0ff */
[----:B------:R-:W-:Y:S01]  /*45d80*/  IMAD.IADD R79, R21, 0x1, R51 ;  /* 0x00000001154f7824 */ /* 0x000fe200078e0233 */
[----:B------:R-:W-:Y:S01]  /*45d90*/  IADD3.X R51, PT, PT, RZ, RZ, RZ, P2, !PT ;  /* 0x000000ffff337210 */ /* 0x000fe200017fe4ff */
[----:B------:R-:W-:Y:S01]  /*45da0*/  IMAD.WIDE.U32 R56, R62, R41, R56 ;  /* 0x000000293e387225 */ /* 0x000fe200078e0038 */
[----:B------:R-:W-:-:S03]  /*45db0*/  IADD3 R52, P3, PT, R81, R52, RZ ;  /* 0x0000003451347210 */ /* 0x000fc60007f7e0ff */
[----:B------:R-:W-:Y:S02]  /*45dc0*/  IMAD.IADD R59, R32, 0x1, R59 ;  /* 0x00000001203b7824 */ /* 0x000fe400078e023b */
[----:B------:R-:W-:Y:S02]  /*45dd0*/  IMAD.X R55, RZ, RZ, RZ, P1 ;  /* 0x000000ffff377224 */ /* 0x000fe400008e06ff */
[----:B------:R-:W-:Y:S01]  /*45de0*/  IMAD.IADD R81, R25, 0x1, R53 ;  /* 0x0000000119517824 */ /* 0x000fe200078e0235 */
[----:B------:R-:W-:Y:S01]  /*45df0*/  IADD3 R58, P2, PT, R59, R56, RZ ;  /* 0x000000383b3a7210 */ /* 0x000fe20007f5e0ff */
[----:B------:R-:W-:Y:S02]  /*45e00*/  IMAD.IADD R53, R27, 0x1, R57 ;  /* 0x000000011b357824 */ /* 0x000fe400078e0239 */
[----:B------:R-:W-:Y:S01]  /*45e10*/  IMAD.WIDE.U32 R56, R42, R10, R50 ;  /* 0x0000000a2a387225 */ /* 0x000fe200078e0032 */
[----:B------:R-:W-:Y:S02]  /*45e20*/  IADD3 R51, PT, PT, R18, R83, RZ ;  /* 0x0000005312337210 */ /* 0x000fe40007ffe0ff */
[----:B------:R-:W-:Y:S01]  /*45e30*/  IADD3 R50, P1, PT, R53, R70, RZ ;  /* 0x0000004635327210 */ /* 0x000fe20007f3e0ff */
[----:B------:R-:W-:Y:S01]  /*45e40*/  IMAD.X R61, RZ, RZ, RZ, P0 ;  /* 0x000000ffff3d7224 */ /* 0x000fe200000e06ff */
[----:B------:R-:W-:Y:S01]  /*45e50*/  IADD3 R56, P0, PT, R51, R56, RZ ;  /* 0x0000003833387210 */ /* 0x000fe20007f1e0ff */
[----:B------:R-:W-:Y:S01]  /*45e60*/  IMAD.WIDE.U32 R54, R43, R41, R54 ;  /* 0x000000292b367225 */ /* 0x000fe200078e0036 */
[----:B------:R-:W-:-:S02]  /*45e70*/  IADD3 R69, PT, PT, R20, R57, RZ ;  /* 0x0000003914457210 */ /* 0x000fc40007ffe0ff */
[----:B------:R-:W-:Y:S01]  /*45e80*/  IADD3.X R57, PT, PT, RZ, RZ, RZ, P0, !PT ;  /* 0x000000ffff397210 */ /* 0x000fe200007fe4ff */
[----:B------:R-:W-:Y:S01]  /*45e90*/  IMAD.X R59, RZ, RZ, RZ, P2 ;  /* 0x000000ffff3b7224 */ /* 0x000fe200010e06ff */
[----:B------:R-:W-:Y:S01]  /*45ea0*/  IADD3 R51, PT, PT, R27, R55, RZ ;  /* 0x000000371b337210 */ /* 0x000fe20007ffe0ff */
[----:B------:R-:W-:-:S04]  /*45eb0*/  IMAD.WIDE.U32 R60, R62, R46, R60 ;  /* 0x0000002e3e3c7225 */ /* 0x000fc800078e003c */
[----:B------:R-:W-:Y:S01]  /*45ec0*/  IMAD.X R53, RZ, RZ, RZ, P3 ;  /* 0x000000ffff357224 */ /* 0x000fe200018e06ff */
[----:B------:R-:W-:Y:S01]  /*45ed0*/  IADD3 R60, P3, PT, R51, R60, RZ ;  /* 0x0000003c333c7210 */ /* 0x000fe20007f7e0ff */
[----:B------:R-:W-:Y:S01]  /*45ee0*/  IMAD.MOV.U32 R55, RZ, RZ, RZ ;  /* 0x000000ffff377224 */ /* 0x000fe200078e00ff */
[----:B------:R-:W-:Y:S01]  /*45ef0*/  IADD3.X R51, PT, PT, RZ, RZ, RZ, P1, !PT ;  /* 0x000000ffff337210 */ /* 0x000fe20000ffe4ff */
[----:B------:R-:W-:-:S04]  /*45f00*/  IMAD.WIDE.U32 R58, R47, R46, R58 ;  /* 0x0000002e2f3a7225 */ /* 0x000fc800078e003a */
[----:B------:R-:W-:Y:S02]  /*45f10*/  IMAD.IADD R61, R31, 0x1, R61 ;  /* 0x000000011f3d7824 */ /* 0x000fe400078e023d */
[----:B------:R-:W-:-:S03]  /*45f20*/  IMAD.WIDE.U32 R52, R63, R15, R52 ;  /* 0x0000000f3f347225 */ /* 0x000fc600078e0034 */
[----:B------:R-:W-:Y:S01]  /*45f30*/  IADD3 R58, P2, PT, R61, R58, RZ ;  /* 0x0000003a3d3a7210 */ /* 0x000fe20007f5e0ff */
[C---:B------:R-:W-:Y:S01]  /*45f40*/  IMAD.WIDE.U32 R54, R28.reuse, R66, R54 ;  /* 0x000000421c367225 */ /* 0x040fe200078e0036 */
[----:B------:R-:W-:Y:S02]  /*45f50*/  IADD3.X R61, PT, PT, RZ, RZ, RZ, P3, !PT ;  /* 0x000000ffff3d7210 */ /* 0x000fe40001ffe4ff */
[----:B------:R-:W-:Y:S01]  /*45f60*/  IADD3 R52, P4, PT, R79, R52, RZ ;  /* 0x000000344f347210 */ /* 0x000fe20007f9e0ff */
[----:B------:R-:W-:Y:S01]  /*45f70*/  IMAD.IADD R59, R31, 0x1, R59 ;  /* 0x000000011f3b7824 */ /* 0x000fe200078e023b */
[----:B------:R-:W-:Y:S01]  /*45f80*/  IADD3 R54, P3, PT, R81, R54, RZ ;  /* 0x0000003651367210 */ /* 0x000fe20007f7e0ff */
[----:B------:R-:W-:-:S04]  /*45f90*/  IMAD.WIDE.U32 R50, R28, R62, R50 ;  /* 0x0000003e1c327225 */ /* 0x000fc800078e0032 */
[----:B------:R-:W-:Y:S01]  /*45fa0*/  IMAD.IADD R79, R24, 0x1, R53 ;  /* 0x00000001184f7824 */ /* 0x000fe200078e0235 */
[----:B------:R-:W-:Y:S01]  /*45fb0*/  IADD3.X R53, PT, PT, RZ, RZ, RZ, P4, !PT ;  /* 0x000000ffff357210 */ /* 0x000fe200027fe4ff */
[----:B------:R-:W-:Y:S01]  /*45fc0*/  IMAD.IADD R65, R65, 0x1, R55 ;  /* 0x0000000141417824 */ /* 0x000fe200078e0237 */
[----:B------:R-:W-:Y:S01]  /*45fd0*/  IADD3 R50, P1, PT, R59, R50, RZ ;  /* 0x000000323b327210 */ /* 0x000fe20007f3e0ff */
[----:B------:R-:W-:-:S04]  /*45fe0*/  IMAD.WIDE.U32 R60, R64, R41, R60 ;  /* 0x00000029403c7225 */ /* 0x000fc800078e003c */
[----:B------:R-:W-:Y:S01]  /*45ff0*/  IMAD.X R55, RZ, RZ, RZ, P3 ;  /* 0x000000ffff377224 */ /* 0x000fe200018e06ff */
[----:B------:R-:W-:Y:S01]  /*46000*/  IADD3 R60, P3, PT, R65, R60, RZ ;  /* 0x0000003c413c7210 */ /* 0x000fe20007f7e0ff */
[----:B------:R-:W-:-:S04]  /*46010*/  IMAD.WIDE.U32 R56, R67, R13, R56 ;  /* 0x0000000d43387225 */ /* 0x000fc800078e0038 */
[----:B------:R-:W-:Y:S02]  /*46020*/  IMAD.X R59, RZ, RZ, RZ, P2 ;  /* 0x000000ffff3b7224 */ /* 0x000fe400010e06ff */
[----:B------:R-:W-:Y:S01]  /*46030*/  IMAD.IADD R81, R48, 0x1, R51 ;  /* 0x0000000130517824 */ /* 0x000fe200078e0233 */
[----:B------:R-:W-:Y:S01]  /*46040*/  IADD3.X R51, PT, PT, RZ, RZ, RZ, P1, !PT ;  /* 0x000000ffff337210 */ /* 0x000fe20000ffe4ff */
[----:B------:R-:W-:-:S04]  /*46050*/  IMAD.WIDE.U32 R52, R49, R14, R52 ;  /* 0x0000000e31347225 */ /* 0x000fc800078e0034 */
[----:B------:R-:W-:Y:S01]  /*46060*/  IMAD.WIDE.U32 R54, R29, R17, R54 ;  /* 0x000000111d367225 */ /* 0x000fe200078e0036 */
[----:B------:R-:W-:-:S03]  /*46070*/  IADD3 R52, P4, PT, R69, R52, RZ ;  /* 0x0000003445347210 */ /* 0x000fc60007f9e0ff */
[----:B------:R-:W-:Y:S01]  /*46080*/  IMAD.IADD R65, R19, 0x1, R57 ;  /* 0x0000000113417824 */ /* 0x000fe200078e0239 */
[----:B------:R-:W-:Y:S01]  /*46090*/  IADD3 R54, P2, PT, R79, R54, RZ ;  /* 0x000000364f367210 */ /* 0x000fe20007f5e0ff */
[----:B------:R-:W-:Y:S02]  /*460a0*/  IMAD.IADD R61, R27, 0x1, R61 ;  /* 0x000000011b3d7824 */ /* 0x000fe400078e023d */
[----:B------:R-:W-:Y:S02]  /*460b0*/  IMAD R29, R56, R9, RZ ;  /* 0x00000009381d7224 */ /* 0x000fe400078e02ff */
[----:B------:R-:W-:-:S04]  /*460c0*/  IMAD.WIDE.U32 R58, R47, R46, R58 ;  /* 0x0000002e2f3a7225 */ /* 0x000fc800078e003a */
[----:B------:R-:W-:Y:S01]  /*460d0*/  IMAD.MOV.U32 R57, RZ, RZ, RZ ;  /* 0x000000ffff397224 */ /* 0x000fe200078e00ff */
[----:B------:R-:W-:Y:S01]  /*460e0*/  IADD3 R59, PT, PT, R31, R59, RZ ;  /* 0x0000003b1f3b7210 */ /* 0x000fe20007ffe0ff */
[----:B------:R-:W-:-:S04]  /*460f0*/  IMAD.WIDE.U32 R50, R47, R41, R50 ;  /* 0x000000292f327225 */ /* 0x000fc800078e0032 */
[----:B------:R-:W-:Y:S01]  /*46100*/  IMAD.HI.U32 R83, R29, R12, R56 ;  /* 0x0000000c1d537227 */ /* 0x000fe200078e0038 */
[----:B------:R-:W-:-:S03]  /*46110*/  IADD3 R56, P0, PT, R61, R58, RZ ;  /* 0x0000003a3d387210 */ /* 0x000fc60007f1e0ff */
[----:B------:R-:W-:Y:S01]  /*46120*/  IMAD.IADD R69, R23, 0x1, R53 ;  /* 0x0000000117457824 */ /* 0x000fe200078e0235 */
[----:B------:R-:W-:Y:S01]  /*46130*/  IADD3.X R53, PT, PT, RZ, RZ, RZ, P4, !PT ;  /* 0x000000ffff357210 */ /* 0x000fe200027fe4ff */
[----:B------:R-:W-:Y:S01]  /*46140*/  IMAD.X R61, RZ, RZ, RZ, P3 ;  /* 0x000000ffff3d7224 */ /* 0x000fe200018e06ff */
[----:B------:R-:W-:Y:S01]  /*46150*/  IADD3 R50, P3, PT, R59, R50, RZ ;  /* 0x000000323b327210 */ /* 0x000fe20007f7e0ff */
[----:B------:R-:W-:Y:S02]  /*46160*/  IMAD.IADD R55, R26, 0x1, R55 ;  /* 0x000000011a377824 */ /* 0x000fe400078e0237 */
[----:B------:R-:W-:Y:S01]  /*46170*/  IMAD.IADD R58, R27, 0x1, R51 ;  /* 0x000000011b3a7824 */ /* 0x000fe200078e0233 */
[----:B------:R-:W-:Y:S01]  /*46180*/  IADD3.X R51, PT, PT, RZ, RZ, RZ, P3, !PT ;  /* 0x000000ffff337210 */ /* 0x000fe20001ffe4ff */
[----:B------:R-:W-:-:S03]  /*46190*/  IMAD.WIDE.U32 R60, R28, R43, R60 ;  /* 0x0000002b1c3c7225 */ /* 0x000fc600078e003c */
[----:B------:R-:W-:Y:S01]  /*461a0*/  IADD3 R58, P1, PT, R58, R81, RZ ;  /* 0x000000513a3a7210 */ /* 0x000fe20007f3e0ff */
[----:B------:R-:W-:Y:S01]  /*461b0*/  IMAD.X R57, RZ, RZ, RZ, P0 ;  /* 0x000000ffff397224 */ /* 0x000fe200000e06ff */
[----:B------:R-:W-:Y:S01]  /*461c0*/  IADD3 R60, P0, PT, R55, R60, RZ ;  /* 0x0000003c373c7210 */ /* 0x000fe20007f1e0ff */
[----:B------:R-:W-:Y:S01]  /*461d0*/  IMAD.WIDE.U32 R52, R42, R11, R52 ;  /* 0x0000000b2a347225 */ /* 0x000fe200078e0034 */
[----:B------:R-:W-:-:S03]  /*461e0*/  IADD3 R43, PT, PT, R30, R61, RZ ;  /* 0x0000003d1e2b7210 */ /* 0x000fc60007ffe0ff */
[----:B------:R-:W-:-:S04]  /*461f0*/  IMAD.WIDE.U32 R56, R62, R41, R56 ;  /* 0x000000293e387225 */ /* 0x000fc800078e0038 */
[----:B------:R-:W-:Y:S01]  /*46200*/  IMAD.X R55, RZ, RZ, RZ, P2 ;  /* 0x000000ffff377224 */ /* 0x000fe200010e06ff */
        /* <DEDUP_REMOVED lines=8> */
[----:B------:R-:W-:Y:S02]  /*46290*/  IMAD.X R53, RZ, RZ, RZ, P2 ;  /* 0x000000ffff357224 */ /* 0x000fe400010e06ff */
[----:B------:R-:W-:-:S04]  /*462a0*/  IMAD.WIDE.U32 R54, R63, R16, R54 ;  /* 0x000000103f367225 */ /* 0x000fc800078e0036 */
[----:B------:R-:W-:Y:S01]  /*462b0*/  IMAD.WIDE.U32 R58, R28, R47, R58 ;  /* 0x0000002f1c3a7225 */ /* 0x000fe200078e003a */
[----:B------:R-:W-:Y:S02]  /*462c0*/  IADD3 R54, P6, PT, R69, R54, RZ ;  /* 0x0000003645367210 */ /* 0x000fe40007fde0ff */
[----:B------:R-:W-:Y:S01]  /*462d0*/  IADD3 R55, PT, PT, R25, R55, RZ ;  /* 0x0000003719377210 */ /* 0x000fe20007ffe0ff */
[----:B------:R-:W-:Y:S02]  /*462e0*/  IMAD.IADD R51, R31, 0x1, R51 ;  /* 0x000000011f337824 */ /* 0x000fe400078e0233 */
[----:B------:R-:W-:Y:S01]  /*462f0*/  IMAD.IADD R43, R18, 0x1, R83 ;  /* 0x00000001122b7824 */ /* 0x000fe200078e0253 */
[----:B------:R-:W-:Y:S01]  /*46300*/  IADD3 R60, P4, PT, R55, R60, RZ ;  /* 0x0000003c373c7210 */ /* 0x000fe20007f9e0ff */
[----:B------:R-:W-:Y:S01]  /*46310*/  IMAD.WIDE.U32 R52, R67, R10, R52 ;  /* 0x0000000a43347225 */ /* 0x000fe200078e0034 */
[----:B------:R-:W-:Y:S02]  /*46320*/  IADD3 R58, P5, PT, R51, R58, RZ ;  /* 0x0000003a333a7210 */ /* 0x000fe40007fbe0ff */
[----:B------:R-:W-:Y:S01]  /*46330*/  IADD3.X R51, PT, PT, RZ, RZ, RZ, P0, !PT ;  /* 0x000000ffff337210 */ /* 0x000fe200007fe4ff */
[----:B------:R-:W-:Y:S01]  /*46340*/  IMAD.WIDE.U32 R56, R28, R64, R56 ;  /* 0x000000401c387225 */ /* 0x000fe200078e0038 */
[----:B------:R-:W-:-:S02]  /*46350*/  IADD3 R52, P3, PT, R43, R52, RZ ;  /* 0x000000342b347210 */ /* 0x000fc40007f7e0ff */
[----:B------:R-:W-:Y:S01]  /*46360*/  IADD3.X R61, PT, PT, RZ, RZ, RZ, P4, !PT ;  /* 0x000000ffff3d7210 */ /* 0x000fe200027fe4ff */
[----:B------:R-:W-:Y:S02]  /*46370*/  IMAD.IADD R43, R20, 0x1, R53 ;  /* 0x00000001142b7824 */ /* 0x000fe400078e0235 */
[----:B------:R-:W-:Y:S02]  /*46380*/  IMAD.X R55, RZ, RZ, RZ, P6 ;  /* 0x000000ffff377224 */ /* 0x000fe400030e06ff */
[----:B------:R-:W-:Y:S01]  /*46390*/  IMAD.IADD R53, R22, 0x1, R57 ;  /* 0x0000000116357824 */ /* 0x000fe200078e0239 */
[----:B------:R-:W-:Y:S01]  /*463a0*/  IADD3 R22, P2, PT, R51, R56, RZ ;  /* 0x0000003833167210 */ /* 0x000fe20007f5e0ff */
[----:B------:R-:W-:Y:S02]  /*463b0*/  IMAD.X R51, RZ, RZ, RZ, P1 ;  /* 0x000000ffff337224 */ /* 0x000fe400008e06ff */
[----:B------:R-:W-:Y:S01]  /*463c0*/  IMAD.IADD R69, R32, 0x1, R59 ;  /* 0x0000000120457824 */ /* 0x000fe200078e023b */
[----:B------:R-:W-:Y:S01]  /*463d0*/  IADD3.X R59, PT, PT, RZ, RZ, RZ, P5, !PT ;  /* 0x000000ffff3b7210 */ /* 0x000fe20002ffe4ff */
[----:B------:R-:W-:-:S04]  /*463e0*/  IMAD.WIDE.U32 R56, R49, R15, R54 ;  /* 0x0000000f31387225 */ /* 0x000fc800078e0036 */
[----:B------:R-:W-:-:S04]  /*463f0*/  IMAD.WIDE.U32 R50, R47, R41, R50 ;  /* 0x000000292f327225 */ /* 0x000fc800078e0032 */
        /* <DEDUP_REMOVED lines=12> */
[----:B------:R-:W-:Y:S02]  /*464c0*/  IADD3 R54, P5, PT, R51, R64, RZ ;  /* 0x0000004033367210 */ /* 0x000fe40007fbe0ff */
[----:B------:R-:W-:Y:S01]  /*464d0*/  IADD3.X R57, PT, PT, RZ, RZ, RZ, P4, !PT ;  /* 0x000000ffff397210 */ /* 0x000fe200027fe4ff */
[----:B------:R-:W-:-:S04]  /*464e0*/  IMAD.WIDE.U32 R58, R28, R62, R58 ;  /* 0x0000003e1c3a7225 */ /* 0x000fc800078e003a */
[----:B------:R-:W-:Y:S01]  /*464f0*/  IMAD.WIDE.U32 R62, R29, R13, R52 ;  /* 0x0000000d1d3e7225 */ /* 0x000fe200078e0034 */
[----:B------:R-:W-:-:S03]  /*46500*/  IADD3 R52, P3, PT, R43, R60, RZ ;  /* 0x0000003c2b347210 */ /* 0x000fc60007f7e0ff */
[----:B------:R-:W-:Y:S01]  /*46510*/  IMAD.IADD R50, R27, 0x1, R65 ;  /* 0x000000011b327824 */ /* 0x000fe200078e0241 */
[----:B------:R-:W-:Y:S01]  /*46520*/  IADD3 R65, P0, PT, R55, R22, RZ ;  /* 0x0000001637417210 */ /* 0x000fe20007f1e0ff */
[----:B------:R-:W-:Y:S01]  /*46530*/  IMAD.IADD R43, R19, 0x1, R63 ;  /* 0x00000001132b7824 */ /* 0x000fe200078e023f */
[----:B------:R-:W-:Y:S01]  /*46540*/  IADD3.X R55, PT, PT, RZ, RZ, RZ, P5, !PT ;  /* 0x000000ffff377210 */ /* 0x000fe20002ffe4ff */
[----:B------:R-:W-:Y:S01]  /*46550*/  IMAD R22, R62, R9, RZ ;  /* 0x000000093e167224 */ /* 0x000fe200078e02ff */
[----:B------:R-:W-:Y:S01]  /*46560*/  IADD3 R50, P1, PT, R50, R69, RZ ;  /* 0x0000004532327210 */ /* 0x000fe20007f3e0ff */
[----:B------:R-:W-:Y:S01]  /*46570*/  IMAD.MOV.U32 R63, RZ, RZ, RZ ;  /* 0x000000ffff3f7224 */ /* 0x000fe200078e00ff */
[----:B------:R-:W-:Y:S01]  /*46580*/  IADD3.X R30, PT, PT, RZ, RZ, RZ, P0, !PT ;  /* 0x000000ffff1e7210 */ /* 0x000fe200007fe4ff */
[----:B------:R-:W-:Y:S02]  /*46590*/  IMAD.IADD R51, R23, 0x1, R61 ;  /* 0x0000000117337824 */ /* 0x000fe400078e023d */
[----:B------:R-:W-:-:S04]  /*465a0*/  IMAD.WIDE.U32 R56, R49, R16, R56 ;  /* 0x0000001031387225 */ /* 0x000fc800078e0038 */
[----:B------:R-:W-:Y:S02]  /*465b0*/  IMAD.X R53, RZ, RZ, RZ, P2 ;  /* 0x000000ffff357224 */ /* 0x000fe400010e06ff */
[----:B------:R-:W-:-:S04]  /*465c0*/  IMAD.HI.U32 R69, R22, R12, R62 ;  /* 0x0000000c16457227 */ /* 0x000fc800078e003e */
        /* <DEDUP_REMOVED lines=12> */
[----:B------:R-:W-:-:S02]  /*46690*/  IADD3.X R59, PT, PT, RZ, RZ, RZ, P1, !PT ;  /* 0x000000ffff3b7210 */ /* 0x000fc40000ffe4ff */
[----:B------:R-:W-:Y:S01]  /*466a0*/  IADD3.X R57, PT, PT, RZ, RZ, RZ, P6, !PT ;  /* 0x000000ffff397210 */ /* 0x000fe200037fe4ff */
[----:B------:R-:W-:Y:S01]  /*466b0*/  IMAD.WIDE.U32 R52, R67, R11, R52 ;  /* 0x0000000b43347225 */ /* 0x000fe200078e0034 */
[----:B------:R-:W-:-:S03]  /*466c0*/  IADD3 R50, P5, PT, R61, R50, RZ ;  /* 0x000000323d327210 */ /* 0x000fc60007fbe0ff */
[----:B------:R-:W-:Y:S01]  /*466d0*/  IMAD.X R55, RZ, RZ, RZ, P4 ;  /* 0x000000ffff377224 */ /* 0x000fe200020e06ff */
[----:B------:R-:W-:Y:S01]  /*466e0*/  IADD3 R48, P3, PT, R43, R52, RZ ;  /* 0x000000342b307210 */ /* 0x000fe20007f7e0ff */
[----:B------:R-:W-:Y:S02]  /*466f0*/  IMAD.IADD R53, R21, 0x1, R53 ;  /* 0x0000000115357824 */ /* 0x000fe400078e0235 */
[----:B------:R-:W-:-:S04]  /*46700*/  IMAD.WIDE.U32 R54, R42, R15, R54 ;  /* 0x0000000f2a367225 */ /* 0x000fc800078e0036 */
[----:B------:R-:W-:Y:S01]  /*46710*/  IMAD.WIDE.U32 R58, R28, R47, R58 ;  /* 0x0000002f1c3a7225 */ /* 0x000fe200078e003a */
[----:B------:R-:W-:Y:S02]  /*46720*/  IADD3 R52, P4, PT, R53, R54, RZ ;  /* 0x0000003635347210 */ /* 0x000fe40007f9e0ff */
[----:B------:R-:W-:Y:S01]  /*46730*/  IADD3 R55, PT, PT, R24, R55, RZ ;  /* 0x0000003718377210 */ /* 0x000fe20007ffe0ff */
[----:B------:R-:W-:Y:S01]  /*46740*/  IMAD.IADD R60, R31, 0x1, R51 ;  /* 0x000000011f3c7824 */ /* 0x000fe200078e0233 */
[----:B------:R-:W-:Y:S01]  /*46750*/  IADD3.X R47, PT, PT, RZ, RZ, RZ, P0, !PT ;  /* 0x000000ffff2f7210 */ /* 0x000fe200007fe4ff */
[----:B------:R-:W-:-:S04]  /*46760*/  IMAD.WIDE.U32 R56, R49, R17, R56 ;  /* 0x0000001131387225 */ /* 0x000fc800078e0038 */
[----:B------:R-:W-:Y:S01]  /*46770*/  IMAD.X R51, RZ, RZ, RZ, P5 ;  /* 0x000000ffff337224 */ /* 0x000fe200028e06ff */
[----:B------:R-:W-:Y:S01]  /*46780*/  IADD3 R54, P1, PT, R55, R56, RZ ;  /* 0x0000003837367210 */ /* 0x000fe20007f3e0ff */
[----:B------:R-:W-:Y:S02]  /*46790*/  IMAD.IADD R53, R32, 0x1, R59 ;  /* 0x0000000120357824 */ /* 0x000fe400078e023b */
[----:B------:R-:W-:Y:S02]  /*467a0*/  IMAD.X R43, RZ, RZ, RZ, P2 ;  /* 0x000000ffff2b7224 */ /* 0x000fe400010e06ff */
[----:B------:R-:W-:Y:S02]  /*467b0*/  IMAD.IADD R59, R26, 0x1, R57 ;  /* 0x000000011a3b7824 */ /* 0x000fe400078e0239 */
[----:B------:R-:W-:Y:S01]  /*467c0*/  IMAD.WIDE.U32 R50, R41, R41, R50 ;  /* 0x0000002929327225 */ /* 0x000fe200078e0032 */
[----:B------:R-:W-:Y:S02]  /*467d0*/  IADD3 R58, P5, PT, R43, R58, RZ ;  /* 0x0000003a2b3a7210 */ /* 0x000fe40007fbe0ff */
[----:B------:R-:W-:Y:S01]  /*467e0*/  IADD3 R59, P0, PT, R59, R30, RZ ;  /* 0x0000001e3b3b7210 */ /* 0x000fe20007f1e0ff */
[----:B------:R-:W-:Y:S01]  /*467f0*/  IMAD.X R49, RZ, RZ, RZ, P3 ;  /* 0x000000ffff317224 */ /* 0x000fe200018e06ff */
[----:B------:R-:W-:Y:S01]  /*46800*/  IADD3 R50, P6, PT, R53, R50, RZ ;  /* 0x0000003235327210 */ /* 0x000fe20007fde0ff */
[----:B------:R-:W-:Y:S01]  /*46810*/  IMAD.X R53, RZ, RZ, RZ, P4 ;  /* 0x000000ffff357224 */ /* 0x000fe200020e06ff */
[----:B------:R-:W-:Y:S01]  /*46820*/  IADD3 R47, P3, PT, R47, R58, RZ ;  /* 0x0000003a2f2f7210 */ /* 0x000fe20007f7e0ff */
[----:B------:R-:W-:Y:S01]  /*46830*/  IMAD.IADD R51, R27, 0x1, R51 ;  /* 0x000000011b337824 */ /* 0x000fe200078e0233 */
[----:B------:R-:W-:Y:S01]  /*46840*/  IADD3 R43, PT, PT, R18, R69, RZ ;  /* 0x00000045122b7210 */ /* 0x000fe20007ffe0ff */
[----:B------:R-:W-:-:S02]  /*46850*/  IMAD.X R58, RZ, RZ, RZ, P0 ;  /* 0x000000ffff3a7224 */ /* 0x000fc400000e06ff */
        /* <DEDUP_REMOVED lines=11> */
[----:B------:R-:W-:Y:S01]  /*46910*/  IMAD.WIDE.U32 R50, R28, R46, R50 ;  /* 0x0000002e1c327225 */ /* 0x000fe200078e0032 */
[----:B------:R-:W-:Y:S02]  /*46920*/  IADD3.X R49, PT, PT, RZ, RZ, RZ, P0, !PT ;  /* 0x000000ffff317210 */ /* 0x000fe400007fe4ff */
[----:B------:R-:W-:Y:S01]  /*46930*/  IADD3.X R55, PT, PT, RZ, RZ, RZ, P1, !PT ;  /* 0x000000ffff377210 */ /* 0x000fe20000ffe4ff */
[----:B------:R-:W-:Y:S01]  /*46940*/  IMAD.X R43, RZ, RZ, RZ, P5 ;  /* 0x000000ffff2b7224 */ /* 0x000fe200028e06ff */
[----:B------:R-:W-:Y:S01]  /*46950*/  IADD3 R46, P5, PT, R47, R52, RZ ;  /* 0x000000342f2e7210 */ /* 0x000fe20007fbe0ff */
[----:B------:R-:W-:-:S02]  /*46960*/  IMAD.IADD R52, R25, 0x1, R53 ;  /* 0x0000000119347824 */ /* 0x000fc400078e0235 */
[----:B------:R-:W-:Y:S01]  /*46970*/  IMAD.IADD R61, R31, 0x1, R51 ;  /* 0x000000011f3d7824 */ /* 0x000fe200078e0233 */
[----:B------:R-:W-:Y:S01]  /*46980*/  IADD3 R32, P0, PT, R43, R50, RZ ;  /* 0x000000322b207210 */ /* 0x000fe20007f1e0ff */
[----:B------:R-:W-:Y:S01]  /*46990*/  IMAD.X R31, RZ, RZ, RZ, P3 ;  /* 0x000000ffff1f7224 */ /* 0x000fe200018e06ff */
[----:B------:R-:W-:Y:S01]  /*469a0*/  IADD3 R50, P3, PT, R52, R59, RZ ;  /* 0x0000003b34327210 */ /* 0x000fe20007f7e0ff */
[----:B------:R-:W-:Y:S01]  /*469b0*/  IMAD.WIDE.U32 R52, R22, R13, R48 ;  /* 0x0000000d16347225 */ /* 0x000fe200078e0030 */
[----:B------:R-:W-:Y:S02]  /*469c0*/  IADD3.X R47, PT, PT, RZ, RZ, RZ, P5, !PT ;  /* 0x000000ffff2f7210 */ /* 0x000fe40002ffe4ff */
[----:B------:R-:W-:Y:S01]  /*469d0*/  IADD3 R31, P1, PT, R31, R32, RZ ;  /* 0x000000201f1f7210 */ /* 0x000fe20007f3e0ff */
[----:B------:R-:W-:-:S03]  /*469e0*/  IMAD.WIDE.U32 R54, R29, R11, R54 ;  /* 0x0000000b1d367225 */ /* 0x000fc600078e0036 */
[----:B------:R-:W-:Y:S01]  /*469f0*/  IADD3.X R59, PT, PT, RZ, RZ, RZ, P1, !PT ;  /* 0x000000ffff3b7210 */ /* 0x000fe20000ffe4ff */
[----:B------:R-:W-:Y:S02]  /*46a00*/  IMAD.IADD R49, R19, 0x1, R53 ;  /* 0x0000000113317824 */ /* 0x000fe400078e0235 */
[----:B------:R-:W-:Y:S02]  /*46a10*/  IMAD.X R56, RZ, RZ, RZ, P4 ;  /* 0x000000ffff387224 */ /* 0x000fe400020e06ff */
[----:B------:R-:W-:Y:S01]  /*46a20*/  IMAD.X R51, RZ, RZ, RZ, P3 ;  /* 0x000000ffff337224 */ /* 0x000fe200018e06ff */
[----:B------:R-:W-:Y:S01]  /*46a30*/  IADD3 R48, P3, PT, R49, R54, RZ ;  /* 0x0000003631307210 */ /* 0x000fe20007f7e0ff */
[----:B------:R-:W-:Y:S01]  /*46a40*/  IMAD.IADD R43, R21, 0x1, R55 ;  /* 0x00000001152b7824 */ /* 0x000fe200078e0237 */
[----:B------:R-:W-:Y:S01]  /*46a50*/  IADD3 R56, P4, PT, R56, R31, RZ ;  /* 0x0000001f38387210 */ /* 0x000fe20007f9e0ff */
[----:B------:R-:W-:Y:S01]  /*46a60*/  IMAD.WIDE.U32 R54, R67, R15, R46 ;  /* 0x0000000f43367225 */ /* 0x000fe200078e002e */
[----:B------:R-:W-:-:S03]  /*46a70*/  IADD3.X R31, PT, PT, RZ, RZ, RZ, P2, !PT ;  /* 0x000000ffff1f7210 */ /* 0x000fc600017fe4ff */
[----:B------:R-:W-:Y:S01]  /*46a80*/  IMAD.WIDE.U32 R46, R42, R17, R50 ;  /* 0x000000112a2e7225 */ /* 0x000fe200078e0032 */
[----:B------:R-:W-:-:S03]  /*46a90*/  IADD3 R50, P5, PT, R43, R54, RZ ;  /* 0x000000362b327210 */ /* 0x000fc60007fbe0ff */
[----:B------:R-:W-:Y:S01]  /*46aa0*/  IMAD.IADD R55, R24, 0x1, R55 ;  /* 0x0000000118377824 */ /* 0x000fe200078e0237 */
[----:B------:R-:W-:Y:S01]  /*46ab0*/  IADD3 R57, PT, PT, R26, R47, RZ ;  /* 0x0000002f1a397210 */ /* 0x000fe20007ffe0ff */
[----:B------:R-:W-:Y:S02]  /*46ac0*/  IMAD R32, R52, R9, RZ ;  /* 0x0000000934207224 */ /* 0x000fe400078e02ff */
[----:B------:R-:W-:Y:S01]  /*46ad0*/  IMAD.MOV.U32 R53, RZ, RZ, RZ ;  /* 0x000000ffff357224 */ /* 0x000fe200078e00ff */
[----:B------:R-:W-:Y:S01]  /*46ae0*/  IADD3 R57, P2, PT, R57, R58, RZ ;  /* 0x0000003a39397210 */ /* 0x000fe20007f5e0ff */
[----:B------:R-:W-:-:S04]  /*46af0*/  IMAD.WIDE.U32 R42, R28, R41, R30 ;  /* 0x000000291c2a7225 */ /* 0x000fc800078e001e */
[----:B------:R-:W-:Y:S01]  /*46b00*/  IMAD.X R49, RZ, RZ, RZ, P3 ;  /* 0x000000ffff317224 */ /* 0x000fe200018e06ff */
[----:B------:R-:W-:Y:S01]  /*46b10*/  IADD3 R30, P3, PT, R55, R46, RZ ;  /* 0x0000002e371e7210 */ /* 0x000fe20007f7e0ff */
[----:B------:R-:W-:Y:S01]  /*46b20*/  IMAD.X R51, RZ, RZ, RZ, P5 ;  /* 0x000000ffff337224 */ /* 0x000fe200028e06ff */
[----:B------:R-:W-:Y:S01]  /*46b30*/  IADD3 R46, P6, PT, R61, R42, RZ ;  /* 0x0000002a3d2e7210 */ /* 0x000fe20007fde0ff */
[----:B------:R-:W-:Y:S01]  /*46b40*/  IMAD.HI.U32 R53, R32, R12, R52 ;  /* 0x0000000c20357227 */ /* 0x000fe200078e0034 */
[----:B------:R-:W-:-:S03]  /*46b50*/  IADD3.X R31, PT, PT, RZ, RZ, RZ, P3, !PT ;  /* 0x000000ffff1f7210 */ /* 0x000fc60001ffe4ff */
[----:B------:R-:W-:-:S04]  /*46b60*/  IMAD.WIDE.U32 R48, R22, R10, R48 ;  /* 0x0000000a16307225 */ /* 0x000fc800078e0030 */
[----:B------:R-:W-:-:S04]  /*46b70*/  IMAD.WIDE.U32 R50, R29, R14, R50 ;  /* 0x0000000e1d327225 */ /* 0x000fc800078e0032 */
[----:B------:R-:W-:Y:S01]  /*46b80*/  IMAD.IADD R55, R18, 0x1, R53 ;  /* 0x0000000112377824 */ /* 0x000fe200078e0235 */
[----:B------:R-:W-:Y:S01]  /*46b90*/  IADD3 R51, PT, PT, R23, R51, RZ ;  /* 0x0000003317337210 */ /* 0x000fe20007ffe0ff */
[----:B------:R-:W-:Y:S02]  /*46ba0*/  IMAD.IADD R53, R20, 0x1, R49 ;  /* 0x0000000114357824 */ /* 0x000fe400078e0231 */
[----:B------:R-:W-:Y:S01]  /*46bb0*/  IMAD.WIDE.U32 R30, R67, R16, R30 ;  /* 0x00000010431e7225 */ /* 0x000fe200078e001e */
[----:B------:R-:W-:Y:S02]  /*46bc0*/  IADD3 R54, P5, PT, R55, R48, RZ ;  /* 0x0000003037367210 */ /* 0x000fe40007fbe0ff */
[----:B------:R-:W-:Y:S01]  /*46bd0*/  IADD3 R52, P3, PT, R53, R50, RZ ;  /* 0x0000003235347210 */ /* 0x000fe20007f7e0ff */
[----:B------:R-:W-:Y:S01]  /*46be0*/  IMAD.X R47, RZ, RZ, RZ, P6 ;  /* 0x000000ffff2f7224 */ /* 0x000fe200030e06ff */
[----:B------:R-:W-:Y:S01]  /*46bf0*/  IADD3 R50, P6, PT, R51, R30, RZ ;  /* 0x0000001e33327210 */ /* 0x000fe20007fde0ff */
[----:B------:R-:W-:Y:S01]  /*46c00*/  IMAD.IADD R48, R25, 0x1, R31 ;  /* 0x0000000119307824 */ /* 0x000fe200078e021f */
[----:B------:R-:W-:Y:S01]  /*46c10*/  IADD3.X R55, PT, PT, RZ, RZ, RZ, P5, !PT ;  /* 0x000000ffff377210 */ /* 0x000fe20002ffe4ff */
[----:B------:R-:W-:-:S02]  /*46c20*/  IMAD.X R53, RZ, RZ, RZ, P3 ;  /* 0x000000ffff357224 */ /* 0x000fc400018e06ff */
[----:B------:R-:W-:Y:S01]  /*46c30*/  IMAD.X R51, RZ, RZ, RZ, P6 ;  /* 0x000000ffff337224 */ /* 0x000fe200030e06ff */
[----:B------:R-:W-:Y:S01]  /*46c40*/  IADD3 R48, P3, PT, R48, R57, RZ ;  /* 0x0000003930307210 */ /* 0x000fe20007f7e0ff */
[----:B------:R-:W-:-:S03]  /*46c50*/  IMAD.WIDE.U32 R30, R32, R13, R54 ;  /* 0x0000000d201e7225 */ /* 0x000fc600078e0036 */
[----:B------:R-:W-:Y:S01]  /*46c60*/  IADD3.X R49, PT, PT, RZ, RZ, RZ, P3, !PT ;  /* 0x000000ffff317210 */ /* 0x000fe20001ffe4ff */
[----:B------:R-:W-:-:S04]  /*46c70*/  IMAD.WIDE.U32 R52, R22, R11, R52 ;  /* 0x0000000b16347225 */ /* 0x000fc800078e0034 */
[----:B------:R-:W-:Y:S01]  /*46c80*/  IMAD.WIDE.U32 R50, R29, R15, R50 ;  /* 0x0000000f1d327225 */ /* 0x000fe200078e0032 */
[----:B------:R-:W-:-:S03]  /*46c90*/  IADD3 R53, PT, PT, R21, R53, RZ ;  /* 0x0000003515357210 */ /* 0x000fc60007ffe0ff */
[----:B------:R-:W-:Y:S02]  /*46ca0*/  IMAD.IADD R55, R19, 0x1, R31 ;  /* 0x0000000113377824 */ /* 0x000fe400078e021f */
[----:B------:R-:W-:-:S03]  /*46cb0*/  IMAD.WIDE.U32 R48, R67, R17, R48 ;  /* 0x0000001143307225 */ /* 0x000fc600078e0030 */
[----:B------:R-:W-:Y:S01]  /*46cc0*/  IADD3 R54, P6, PT, R55, R52, RZ ;  /* 0x0000003437367210 */ /* 0x000fe20007fde0ff */
[----:B------:R-:W-:Y:S01]  /*46cd0*/  IMAD.IADD R51, R24, 0x1, R51 ;  /* 0x0000000118337824 */ /* 0x000fe200078e0233 */
[----:B------:R-:W-:Y:S01]  /*46ce0*/  IADD3 R52, P5, PT, R53, R50, RZ ;  /* 0x0000003235347210 */ /* 0x000fe20007fbe0ff */
        /* <DEDUP_REMOVED lines=10> */
[----:B------:R-:W-:Y:S01]  /*46d90*/  IMAD.WIDE.U32 R48, R32, R10, R54 ;  /* 0x0000000a20307225 */ /* 0x000fe200078e0036 */
[----:B------:R-:W-:Y:S02]  /*46da0*/  IADD3 R59, P0, PT, R59, R46, RZ ;  /* 0x0000002e3b3b7210 */ /* 0x000fe40007f1e0ff */
[----:B------:R-:W-:Y:S01]  /*46db0*/  IADD3 R42, P2, PT, R42, R57, RZ ;  /* 0x000000392a2a7210 */ /* 0x000fe20007f5e0ff */
        /* <DEDUP_REMOVED lines=14> */
[----:B------:R-:W-:Y:S01]  /*46ea0*/  IADD3.X R51, PT, PT, RZ, RZ, RZ, P4, !PT ;  /* 0x000000ffff337210 */ /* 0x000fe200027fe4ff */
[----:B------:R-:W-:Y:S01]  /*46eb0*/  IMAD.MOV.U32 R57, RZ, RZ, RZ ;  /* 0x000000ffff397224 */ /* 0x000fe200078e00ff */
[----:B------:R-:W-:Y:S01]  /*46ec0*/  IADD3 R46, P5, PT, R46, R59, RZ ;  /* 0x0000003b2e2e7210 */ /* 0x000fe20007fbe0ff */
[----:B------:R-:W-:-:S04]  /*46ed0*/  IMAD.WIDE.U32 R42, R32, R11, R54 ;  /* 0x0000000b202a7225 */ /* 0x000fc800078e0036 */
[----:B------:R-:W-:-:S04]  /*46ee0*/  IMAD.WIDE.U32 R52, R22, R15, R52 ;  /* 0x0000000f16347225 */ /* 0x000fc800078e0034 */
[----:B------:R-:W-:Y:S01]  /*46ef0*/  IMAD.WIDE.U32 R50, R29, R17, R50 ;  /* 0x000000111d327225 */ /* 0x000fe200078e0032 */
[----:B------:R-:W-:-:S03]  /*46f00*/  IADD3 R55, PT, PT, R24, R53, RZ ;  /* 0x0000003518377210 */ /* 0x000fc60007ffe0ff */
[----:B------:R-:W-:Y:S01]  /*46f10*/  IMAD.X R29, RZ, RZ, RZ, P3 ;  /* 0x000000ffff1d7224 */ /* 0x000fe200018e06ff */
[----:B------:R-:W-:Y:S01]  /*46f20*/  IADD3 R54, P4, PT, R55, R50, RZ ;  /* 0x0000003237367210 */ /* 0x000fe20007f9e0ff */
[----:B------:R-:W-:Y:S02]  /*46f30*/  IMAD.IADD R65, R21, 0x1, R43 ;  /* 0x0000000115417824 */ /* 0x000fe400078e022b */
[----:B------:R-:W-:Y:S01]  /*46f40*/  IMAD.MOV.U32 R62, RZ, RZ, R48 ;  /* 0x000000ffff3e7224 */ /* 0x000fe200078e0030 */
[----:B------:R-:W-:Y:S01]  /*46f50*/  IADD3 R27, P3, PT, R29, R46, RZ ;  /* 0x0000002e1d1b7210 */ /* 0x000fe20007f7e0ff */
[----:B------:R-:W-:Y:S01]  /*46f60*/  IMAD.X R55, RZ, RZ, RZ, P4 ;  /* 0x000000ffff377224 */ /* 0x000fe200020e06ff */
[----:B------:R-:W-:Y:S02]  /*46f70*/  IADD3 R46, P6, PT, R65, R52, RZ ;  /* 0x00000034412e7210 */ /* 0x000fe40007fde0ff */
[----:B------:R-:W-:Y:S02]  /*46f80*/  IADD3 R52, P2, PT, R47, R58, RZ ;  /* 0x0000003a2f347210 */ /* 0x000fe40007f5e0ff */
[----:B------:R-:W-:-:S02]  /*46f90*/  IADD3.X R47, PT, PT, RZ, RZ, RZ, P6, !PT ;  /* 0x000000ffff2f7210 */ /* 0x000fc400037fe4ff */
[----:B------:R-:W-:Y:S01]  /*46fa0*/  IADD3 R56, P4, PT, R56, R27, RZ ;  /* 0x0000001b38387210 */ /* 0x000fe20007f9e0ff */
[----:B------:R-:W-:Y:S01]  /*46fb0*/  IMAD.IADD R27, R26, 0x1, R51 ;  /* 0x000000011a1b7824 */ /* 0x000fe200078e0233 */
[----:B------:R-:W-:Y:S01]  /*46fc0*/  IADD3.X R53, PT, PT, RZ, RZ, RZ, P2, !PT ;  /* 0x000000ffff357210 */ /* 0x000fe200017fe4ff */
[----:B------:R-:W-:Y:S01]  /*46fd0*/  IMAD.WIDE.U32 R46, R32, R14, R46 ;  /* 0x0000000e202e7225 */ /* 0x000fe200078e002e */
[----:B------:R-:W-:-:S03]  /*46fe0*/  IADD3.X R29, PT, PT, RZ, RZ, RZ, P1, !PT ;  /* 0x000000ffff1d7210 */ /* 0x000fc60000ffe4ff */
[----:B------:R-:W-:Y:S01]  /*46ff0*/  IMAD.WIDE.U32 R50, R22, R16, R54 ;  /* 0x0000001016327225 */ /* 0x000fe200078e0036 */
[----:B------:R-:W-:-:S03]  /*47000*/  IADD3 R54, P2, PT, R27, R56, RZ ;  /* 0x000000381b367210 */ /* 0x000fc60007f5e0ff */
[----:B------:R-:W-:Y:S02]  /*47010*/  IMAD.IADD R61, R23, 0x1, R47 ;  /* 0x00000001173d7824 */ /* 0x000fe400078e022f */
        /* <DEDUP_REMOVED lines=11> */
[----:B------:R-:W-:-:S02]  /*470d0*/  IADD3 R53, PT, PT, R53, R57, RZ ;  /* 0x0000003935357210 */ /* 0x000fc40007ffe0ff */
        /* <DEDUP_REMOVED lines=8> */
[----:B------:R-:W-:Y:S01]  /*47160*/  IMAD.MOV.U32 R60, RZ, RZ, R46 ;  /* 0x000000ffff3c7224 */ /* 0x000fe200078e002e */
[----:B------:R-:W-:Y:S01]  /*47170*/  IADD3 R22, P4, PT, R22, R27, RZ ;  /* 0x0000001b16167210 */ /* 0x000fe20007f9e0ff */
[----:B------:R-:W-:Y:S01]  /*47180*/  IMAD.X R27, RZ, RZ, RZ, P2 ;  /* 0x000000ffff1b7224 */ /* 0x000fe200010e06ff */
[----:B------:R-:W-:Y:S01]  /*47190*/  IADD3.X R55, PT, PT, RZ, RZ, RZ, P6, !PT ;  /* 0x000000ffff377210 */ /* 0x000fe200037fe4ff */
[----:B------:R-:W-:-:S03]  /*471a0*/  IMAD.MOV.U32 R58, RZ, RZ, R28 ;  /* 0x000000ffff3a7224 */ /* 0x000fc600078e001c */
[----:B------:R-:W-:Y:S01]  /*471b0*/  IADD3 R27, P6, PT, R27, R22, RZ ;  /* 0x000000161b1b7210 */ /* 0x000fe20007fde0ff */
[----:B------:R-:W-:-:S03]  /*471c0*/  IMAD.WIDE.U32 R50, R32, R16, R54 ;  /* 0x0000001020327225 */ /* 0x000fc600078e0036 */
[----:B------:R-:W-:Y:S01]  /*471d0*/  IADD3 R52, P2, PT, R52, R27, RZ ;  /* 0x0000001b34347210 */ /* 0x000fe20007f5e0ff */
[----:B------:R-:W-:Y:S01]  /*471e0*/  IMAD.X R27, RZ, RZ, RZ, P0 ;  /* 0x000000ffff1b7224 */ /* 0x000fe200000e06ff */
[----:B------:R-:W-:Y:S01]  /*471f0*/  IADD3 R57, PT, PT, R25, R51, RZ ;  /* 0x0000003319397210 */ /* 0x000fe20007ffe0ff */
[----:B------:R-:W-:Y:S02]  /*47200*/  IMAD.X R22, RZ, RZ, RZ, P5 ;  /* 0x000000ffff167224 */ /* 0x000fe400028e06ff */
[----:B------:R-:W-:Y:S01]  /*47210*/  IMAD.X R54, RZ, RZ, RZ, P1 ;  /* 0x000000ffff367224 */ /* 0x000fe200008e06ff */
[----:B------:R-:W-:Y:S02]  /*47220*/  IADD3 R52, P0, PT, R57, R52, RZ ;  /* 0x0000003439347210 */ /* 0x000fe40007f1e0ff */
[----:B------:R-:W-:Y:S01]  /*47230*/  IADD3 R22, PT, PT, R22, R53, R27 ;  /* 0x0000003516167210 */ /* 0x000fe20007ffe01b */
[----:B------:R-:W-:Y:S01]  /*47240*/  IMAD.X R27, RZ, RZ, RZ, P3 ;  /* 0x000000ffff1b7224 */ /* 0x000fe200018e06ff */
[----:B------:R-:W-:-:S04]  /*47250*/  IADD3.X R53, PT, PT, RZ, RZ, RZ, P0, !PT ;  /* 0x000000ffff357210 */ /* 0x000fc800007fe4ff */
        /* <DEDUP_REMOVED lines=8> */
[----:B------:R-:W-:-:S03]  /*472e0*/  IMAD.MOV.U32 R56, RZ, RZ, R52 ;  /* 0x000000ffff387224 */ /* 0x000fc600078e0034 */
[----:B------:R-:W-:Y:S02]  /*472f0*/  IADD3 R22, PT, PT, R27, R22, R32 ;  /* 0x000000161b167210 */ /* 0x000fe40007ffe020 */
[----:B------:R-:W-:Y:S02]  /*47300*/  MOV R32, R50 ;  /* 0x0000003200207202 */ /* 0x000fe40000000f00 */
[----:B------:R-:W-:-:S13]  /*47310*/  ISETP.GT.U32.AND P0, PT, R22, R17, PT ;  /* 0x000000111600720c */ /* 0x000fda0003f04070 */
[----:B------:R-:W-:Y:S05]  /*47320*/  @P0 BRA `(.L_x_120) ;  /* 0x0000000000740947 */ /* 0x000fea0003800000 */
[----:B------:R-:W-:Y:S01]  /*47330*/  ISETP.GE.U32.AND P0, PT, R22, R17, PT ;  /* 0x000000111600720c */ /* 0x000fe20003f06070 */
[----:B------:R-:W-:Y:S01]  /*47340*/  IMAD.MOV.U32 R63, RZ, RZ, R41 ;  /* 0x000000ffff3f7224 */ /* 0x000fe200078e0029 */
[----:B------:R-:W-:Y:S01]  /*47350*/  MOV R55, R65 ;  /* 0x0000004100377202 */ /* 0x000fe20000000f00 */
[----:B------:R-:W-:Y:S02]  /*47360*/  IMAD.MOV.U32 R41, RZ, RZ, R27 ;  /* 0x000000ffff297224 */ /* 0x000fe400078e001b */
        /* <DEDUP_REMOVED lines=25> */
.L_x_120:
        /* <DEDUP_REMOVED lines=23> */
.L_x_121:
[----:B------:R-:W-:Y:S01]  /*47670*/  IMAD.SHL.U32 R30, R62, 0x2, RZ ;  /* 0x000000023e1e7824 */ /* 0x000fe200078e00ff */
[----:B------:R-:W-:Y:S01]  /*47680*/  SHF.R.U32.HI R29, RZ, 0x1f, R27 ;  /* 0x0000001fff1d7819 */ /* 0x000fe2000001161b */
[----:B------:R-:W-:Y:S01]  /*47690*/  IMAD.SHL.U32 R43, R54, 0x2, RZ ;  /* 0x00000002362b7824 */ /* 0x000fe200078e00ff */
[----:B------:R-:W-:Y:S01]  /*476a0*/  SHF.L.U64.HI R28, R56, 0x1, R41 ;  /* 0x00000001381c7819 */ /* 0x000fe20000010229 */
[----:B------:R-:W-:Y:S01]  /*476b0*/  IMAD.SHL.U32 R42, R60, 0x2, RZ ;  /* 0x000000023c2a7824 */ /* 0x000fe200078e00ff */
[----:B------:R-:W-:Y:S01]  /*476c0*/  LOP3.LUT R50, R29, 0xfffffffe, R30, 0xf8, !PT ;  /* 0xfffffffe1d327812 */ /* 0x000fe200078ef81e */
[----:B------:R-:W-:Y:S01]  /*476d0*/  HFMA2 R29, -RZ, RZ, 0, 0 ;  /* 0x00000000ff1d7431 */ /* 0x000fe200000001ff */
[----:B------:R-:W-:Y:S02]  /*476e0*/  LOP3.LUT R28, R28, 0x1, RZ, 0xc0, !PT ;  /* 0x000000011c1c7812 */ /* 0x000fe400078ec0ff */
[----:B------:R-:W-:Y:S02]  /*476f0*/  SHF.L.U64.HI R52, R62, 0x1, R63 ;  /* 0x000000013e347819 */ /* 0x000fe4000001023f */
[----:B------:R-:W-:-:S02]  /*47700*/  SHF.L.U64.HI R55, R54, 0x1, R55 ;  /* 0x0000000136377819 */ /* 0x000fc40000010237 */
[----:B------:R-:W-:Y:S02]  /*47710*/  SHF.L.U64.HI R54, R60, 0x1, R61 ;  /* 0x000000013c367819 */ /* 0x000fe4000001023d */
[----:B------:R-:W-:Y:S01]  /*47720*/  SHF.L.U64.HI R53, R58, 0x1, R59 ;  /* 0x000000013a357819 */ /* 0x000fe2000001023b */
[----:B------:R-:W-:Y:S01]  /*47730*/  IMAD.WIDE.U32 R30, R22, 0x2, R28 ;  /* 0x00000002161e7825 */ /* 0x000fe200078e001c */
[----:B------:R-:W-:Y:S02]  /*47740*/  LOP3.LUT R52, R52, 0x1, RZ, 0xc0, !PT ;  /* 0x0000000134347812 */ /* 0x000fe400078ec0ff */
[----:B------:R-:W-:Y:S01]  /*47750*/  LOP3.LUT R55, R55, 0x1, RZ, 0xc0, !PT ;  /* 0x0000000137377812 */ /* 0x000fe200078ec0ff */
[----:B------:R-:W-:Y:S01]  /*47760*/  IMAD.SHL.U32 R22, R56, 0x2, RZ ;  /* 0x0000000238167824 */ /* 0x000fe200078e00ff */
[C---:B------:R-:W-:Y:S01]  /*47770*/  ISETP.LE.U32.AND P0, PT, R30.reuse, R17, PT ;  /* 0x000000111e00720c */ /* 0x040fe20003f03070 */
[----:B------:R-:W-:Y:S01]  /*47780*/  IMAD.MOV.U32 R46, RZ, RZ, R30 ;  /* 0x000000ffff2e7224 */ /* 0x000fe200078e001e */
[----:B------:R-:W-:-:S02]  /*47790*/  ISETP.GT.U32.AND P1, PT, R30, -0x1, PT ;  /* 0xffffffff1e00780c */ /* 0x000fc40003f24070 */
[----:B------:R-:W-:Y:S02]  /*477a0*/  SHF.L.U32 R41, R58, 0x1, RZ ;  /* 0x000000013a297819 */ /* 0x000fe400000006ff */
[----:B------:R-:W-:Y:S02]  /*477b0*/  ISETP.GT.U32.OR.EX P0, PT, R31, RZ, !P0, P1 ;  /* 0x000000ff1f00720c */ /* 0x000fe40004704510 */
[C---:B------:R-:W-:Y:S01]  /*477c0*/  SHF.L.U64.HI R51, R32.reuse, 0x1, R57 ;  /* 0x0000000120337819 */ /* 0x040fe20000010239 */
[----:B------:R-:W-:Y:S01]  /*477d0*/  IMAD.SHL.U32 R32, R32, 0x2, RZ ;  /* 0x0000000220207824 */ /* 0x000fe200078e00ff */
[----:B------:R-:W-:Y:S02]  /*477e0*/  LOP3.LUT R54, R54, 0x1, RZ, 0xc0, !PT ;  /* 0x0000000136367812 */ /* 0x000fe400078ec0ff */
[----:B------:R-:W-:Y:S02]  /*477f0*/  LOP3.LUT R53, R53, 0x1, RZ, 0xc0, !PT ;  /* 0x0000000135357812 */ /* 0x000fe400078ec0ff */
[----:B------:R-:W-:-:S02]  /*47800*/  LOP3.LUT R57, R52, 0xfffffffe, R43, 0xf8, !PT ;  /* 0xfffffffe34397812 */ /* 0x000fc400078ef82b */
[----:B------:R-:W-:Y:S02]  /*47810*/  LOP3.LUT R56, R55, 0xfffffffe, R42, 0xf8, !PT ;  /* 0xfffffffe37387812 */ /* 0x000fe400078ef82a */
[----:B------:R-:W-:Y:S01]  /*47820*/  LOP3.LUT R51, R51, 0x1, RZ, 0xc0, !PT ;  /* 0x0000000133337812 */ /* 0x000fe200078ec0ff */
[----:B------:R-:W-:Y:S01]  /*47830*/  IMAD.MOV.U32 R42, RZ, RZ, R57 ;  /* 0x000000ffff2a7224 */ /* 0x000fe200078e0039 */
[----:B------:R-:W-:Y:S01]  /*47840*/  LOP3.LUT R59, R54, 0xfffffffe, R41, 0xf8, !PT ;  /* 0xfffffffe363b7812 */ /* 0x000fe200078ef829 */
[----:B------:R-:W-:Y:S01]  /*47850*/  IMAD.MOV.U32 R41, RZ, RZ, R56 ;  /* 0x000000ffff297224 */ /* 0x000fe200078e0038 */
[----:B------:R-:W-:Y:S02]  /*47860*/  LOP3.LUT R49, R53, 0xfffffffe, R32, 0xf8, !PT ;  /* 0xfffffffe35317812 */ /* 0x000fe400078ef820 */
[----:B------:R-:W-:Y:S02]  /*47870*/  SHF.L.U32 R27, R27, 0x1, RZ ;  /* 0x000000011b1b7819 */ /* 0x000fe400000006ff */
        /* <DEDUP_REMOVED lines=32> */
.L_x_122:
        /* <DEDUP_REMOVED lines=24> */
.L_x_123:
        /* <DEDUP_REMOVED lines=64> */
.L_x_124:
        /* <DEDUP_REMOVED lines=24> */
.L_x_125:
[----:B------:R-:W-:Y:S02]  /*48180*/  SHF.L.U64.HI R31, R42, 0x1, R31 ;  /* 0x000000012a1f7819 */ /* 0x000fe4000001021f */
        /* <DEDUP_REMOVED lines=8> */
[----:B------:R-:W-:-:S02]  /*48210*/  SHF.L.U64.HI R41, R32, 0x1, R41 ;  /* 0x0000000120297819 */ /* 0x000fc40000010229 */
[C---:B------:R-:W-:Y:S01]  /*48220*/  SHF.L.U64.HI R43, R30.reuse, 0x1, R43 ;  /* 0x000000011e2b7819 */ /* 0x040fe2000001022b */
[----:B------:R-:W-:Y:S01]  /*48230*/  IMAD.SHL.U32 R30, R30, 0x2, RZ ;  /* 0x000000021e1e7824 */ /* 0x000fe200078e00ff */
[----:B------:R-:W-:Y:S02]  /*48240*/  LOP3.LUT R50, R22, 0xfffffffe, R49, 0xf8, !PT ;  /* 0xfffffffe16327812 */ /* 0x000fe400078ef831 */
[----:B------:R-:W-:Y:S02]  /*48250*/  LOP3.LUT R22, R29, 0x1, RZ, 0xc0, !PT ;  /* 0x000000011d167812 */ /* 0x000fe400078ec0ff */
[C---:B------:R-:W-:Y:S02]  /*48260*/  ISETP.LE.U32.AND P0, PT, R97.reuse, R17, PT ;  /* 0x000000116100720c */ /* 0x040fe40003f03070 */
[----:B------:R-:W-:Y:S02]  /*48270*/  ISETP.GT.U32.AND P1, PT, R97, -0x1, PT ;  /* 0xffffffff6100780c */ /* 0x000fe40003f24070 */
[----:B------:R-:W-:-:S02]  /*48280*/  LOP3.LUT R41, R41, 0x1, RZ, 0xc0, !PT ;  /* 0x0000000129297812 */ /* 0x000fc400078ec0ff */
[----:B------:R-:W-:Y:S02]  /*48290*/  ISETP.GT.U32.OR.EX P0, PT, R22, RZ, !P0, P1 ;  /* 0x000000ff1600720c */ /* 0x000fe40004704510 */
[----:B------:R-:W-:Y:S02]  /*482a0*/  SHF.L.U32 R32, R32, 0x1, RZ ;  /* 0x0000000120207819 */ /* 0x000fe400000006ff */
[----:B------:R-:W-:Y:S02]  /*482b0*/  LOP3.LUT R47, R47, 0x1, RZ, 0xc0, !PT ;  /* 0x000000012f2f7812 */ /* 0x000fe400078ec0ff */
[----:B------:R-:W-:Y:S01]  /*482c0*/  LOP3.LUT R52, R41, 0xfffffffe, R30, 0xf8, !PT ;  /* 0xfffffffe29347812 */ /* 0x000fe200078ef81e */
[----:B------:R-:W-:Y:S01]  /*482d0*/  IMAD.SHL.U32 R30, R46, 0x2, RZ ;  /* 0x000000022e1e7824 */ /* 0x000fe200078e00ff */
[----:B------:R-:W-:Y:S02]  /*482e0*/  SHF.L.U64.HI R41, R48, 0x1, R53 ;  /* 0x0000000130297819 */ /* 0x000fe40000010235 */
[----:B------:R-:W-:-:S02]  /*482f0*/  LOP3.LUT R47, R47, 0xfffffffe, R32, 0xf8, !PT ;  /* 0xfffffffe2f2f7812 */ /* 0x000fc400078ef820 */
[----:B------:R-:W-:Y:S02]  /*48300*/  SHF.L.U32 R32, R48, 0x1, RZ ;  /* 0x0000000130207819 */ /* 0x000fe400000006ff */
[----:B------:R-:W-:Y:S02]  /*48310*/  SHF.L.U64.HI R31, R46, 0x1, R51 ;  /* 0x000000012e1f7819 */ /* 0x000fe40000010233 */
[----:B------:R-:W-:Y:S02]  /*48320*/  LOP3.LUT R43, R43, 0x1, RZ, 0xc0, !PT ;  /* 0x000000012b2b7812 */ /* 0x000fe400078ec0ff */
[----:B------:R-:W-:Y:S02]  /*48330*/  LOP3.LUT R41, R41, 0x1, RZ, 0xc0, !PT ;  /* 0x0000000129297812 */ /* 0x000fe400078ec0ff */
[----:B------:R-:W-:Y:S02]  /*48340*/  LOP3.LUT R31, R31, 0x1, RZ, 0xc0, !PT ;  /* 0x000000011f1f7812 */ /* 0x000fe400078ec0ff */
[----:B------:R-:W-:-:S02]  /*48350*/  LOP3.LUT R43, R43, 0xfffffffe, R32, 0xf8, !PT ;  /* 0xfffffffe2b2b7812 */ /* 0x000fc400078ef820 */
[----:B------:R-:W-:Y:S02]  /*48360*/  LOP3.LUT R42, R41, 0xfffffffe, R30, 0xf8, !PT ;  /* 0xfffffffe292a7812 */ /* 0x000fe400078ef81e */
[----:B------:R-:W-:Y:S01]  /*48370*/  LOP3.LUT R32, R31, 0xfffffffe, R28, 0xf8, !PT ;  /* 0xfffffffe1f207812 */ /* 0x000fe200078ef81c */
[----:B------:R-:W-:Y:S01]  /*48380*/  IMAD.MOV.U32 R28, RZ, RZ, R47 ;  /* 0x000000ffff1c7224 */ /* 0x000fe200078e002f */
[----:B------:R-:W-:Y:S01]  /*48390*/  SHF.L.U32 R66, R27, 0x1, RZ ;  /* 0x000000011b427819 */ /* 0x000fe200000006ff */
[----:B------:R-:W-:Y:S01]  /*483a0*/  IMAD.MOV.U32 R27, RZ, RZ, R50 ;  /* 0x000000ffff1b7224 */ /* 0x000fe200078e0032 */
[----:B------:R-:W-:Y:S01]  /*483b0*/  MOV R29, R52 ;  /* 0x00000034001d7202 */ /* 0x000fe20000000f00 */
[----:B------:R-:W-:Y:S02]  /*483c0*/  IMAD.MOV.U32 R30, RZ, RZ, R43 ;  /* 0x000000ffff1e7224 */ /* 0x000fe400078e002b */
[----:B------:R-:W-:Y:S01]  /*483d0*/  IMAD.MOV.U32 R31, RZ, RZ, R42 ;  /* 0x000000ffff1f7224 */ /* 0x000fe200078e002a */
        /* <DEDUP_REMOVED lines=26> */
.L_x_126:
        /* <DEDUP_REMOVED lines=23> */
.L_x_127:
[----:B------:R-:W-:-:S04]  /*486f0*/  IMAD.WIDE.U32 R42, R95, R95, RZ ;  /* 0x0000005f5f2a7225 */ /* 0x000fc800078e00ff */
[----:B------:R-:W-:Y:S01]  /*48700*/  HFMA2 R49, -RZ, RZ, 0, 0 ;  /* 0x00000000ff317431 */ /* 0x000fe200000001ff */
[----:B------:R-:W-:Y:S01]  /*48710*/  MOV R61, RZ ;  /* 0x000000ff003d7202 */ /* 0x000fe20000000f00 */
[----:B------:R-:W-:Y:S02]  /*48720*/  HFMA2 R57, -RZ, RZ, 0, 0 ;  /* 0x00000000ff397431 */ /* 0x000fe400000001ff */
[----:B------:R-:W-:Y:S02]  /*48730*/  IMAD.MOV.U32 R47, RZ, RZ, RZ ;  /* 0x000000ffff2f7224 */ /* 0x000fe400078e00ff */
[----:B------:R-:W-:Y:S02]  /*48740*/  HFMA2 R59, -RZ, RZ, 0, 0 ;  /* 0x00000000ff3b7431 */ /* 0x000fe400000001ff */
[----:B------:R-:W-:Y:S01]  /*48750*/  IMAD.MOV.U32 R53, RZ, RZ, RZ ;  /* 0x000000ffff357224 */ /* 0x000fe200078e00ff */
[----:B------:R-:W-:Y:S01]  /*48760*/  MOV R63, RZ ;  /* 0x000000ff003f7202 */ /* 0x000fe20000000f00 */
        /* <DEDUP_REMOVED lines=15> */
[----:B------:R-:W-:-:S04]  /*48860*/  IMAD.WIDE.U32 R42, R95, R92, R42 ;  /* 0x0000005c5f2a7225 */ /* 0x000fc800078e002a */
[----:B------:R-:W-:Y:S01]  /*48870*/  IMAD.X R49, RZ, RZ, RZ, P0 ;  /* 0x000000ffff317224 */ /* 0x000fe200000e06ff */
[----:B------:R-:W-:Y:S01]  /*48880*/  IADD3 R46, P0, PT, R41, R50, RZ ;  /* 0x00000032292e7210 */ /* 0x000fe20007f1e0ff */
[----:B------:R-:W-:Y:S02]  /*48890*/  IMAD.MOV.U32 R79, RZ, RZ, RZ ;  /* 0x000000ffff4f7224 */ /* 0x000fe400078e00ff */
[----:B------:R-:W-:-:S04]  /*488a0*/  IMAD.WIDE.U32 R48, R94, R94, R48 ;  /* 0x0000005e5e307225 */ /* 0x000fc800078e0030 */
[----:B------:R-:W-:Y:S02]  /*488b0*/  IMAD.X R47, RZ, RZ, RZ, P0 ;  /* 0x000000ffff2f7224 */ /* 0x000fe400000e06ff */
[----:B------:R-:W-:Y:S01]  /*488c0*/  IMAD.IADD R51, R53, 0x1, R49 ;  /* 0x0000000135337824 */ /* 0x000fe200078e0231 */
[----:B------:R-:W-:Y:S01]  /*488d0*/  MOV R49, RZ ;  /* 0x000000ff00317202 */ /* 0x000fe20000000f00 */
[----:B------:R-:W-:-:S03]  /*488e0*/  IMAD.WIDE.U32 R46, R69, R13, R46 ;  /* 0x0000000d452e7225 */ /* 0x000fc600078e002e */
[----:B------:R-:W-:Y:S01]  /*488f0*/  IADD3 R50, P0, PT, R51, R42, RZ ;  /* 0x0000002a33327210 */ /* 0x000fe20007f1e0ff */
[----:B------:R-:W-:Y:S02]  /*48900*/  IMAD.IADD R41, R19, 0x1, R47 ;  /* 0x0000000113297824 */ /* 0x000fe400078e022f */
[----:B------:R-:W-:Y:S02]  /*48910*/  HFMA2 R47, -RZ, RZ, 0, 0 ;  /* 0x00000000ff2f7431 */ /* 0x000fe400000001ff */
[----:B------:R-:W-:-:S04]  /*48920*/  IMAD.WIDE.U32 R48, R95, R93, R48 ;  /* 0x0000005d5f307225 */ /* 0x000fc800078e0030 */
[----:B------:R-:W-:Y:S01]  /*48930*/  IMAD.X R51, RZ, RZ, RZ, P0 ;  /* 0x000000ffff337224 */ /* 0x000fe200000e06ff */
[----:B------:R-:W-:Y:S01]  /*48940*/  IADD3 R48, P0, PT, R41, R48, RZ ;  /* 0x0000003029307210 */ /* 0x000fe20007f1e0ff */
[----:B------:R-:W-:Y:S02]  /*48950*/  IMAD.IADD R42, R43, 0x1, R57 ;  /* 0x000000012b2a7824 */ /* 0x000fe400078e0239 */
[----:B------:R-:W-:Y:S02]  /*48960*/  IMAD R67, R46, R9, RZ ;  /* 0x000000092e437224 */ /* 0x000fe400078e02ff */
[----:B------:R-:W-:-:S04]  /*48970*/  IMAD.WIDE.U32 R50, R94, R93, R50 ;  /* 0x0000005d5e327225 */ /* 0x000fc800078e0032 */
[----:B------:R-:W-:Y:S02]  /*48980*/  IMAD.IADD R43, R61, 0x1, R49 ;  /* 0x000000013d2b7824 */ /* 0x000fe400078e0231 */
[----:B------:R-:W-:-:S03]  /*48990*/  IMAD.HI.U32 R41, R67, R12, R46 ;  /* 0x0000000c43297227 */ /* 0x000fc600078e002e */
[----:B------:R-:W-:Y:S01]  /*489a0*/  IADD3 R46, P1, PT, R43, R50, RZ ;  /* 0x000000322b2e7210 */ /* 0x000fe20007f3e0ff */
[----:B------:R-:W-:Y:S01]  /*489b0*/  IMAD.IADD R47, R61, 0x1, R51 ;  /* 0x000000013d2f7824 */ /* 0x000fe200078e0233 */
[----:B------:R-:W-:Y:S01]  /*489c0*/  MOV R43, RZ ;  /* 0x000000ff002b7202 */ /* 0x000fe20000000f00 */
[----:B------:R-:W-:Y:S02]  /*489d0*/  IMAD.X R49, RZ, RZ, RZ, P0 ;  /* 0x000000ffff317224 */ /* 0x000fe400000e06ff */
        /* <DEDUP_REMOVED lines=10> */
[----:B------:R-:W-:-:S04]  /*48a80*/  IMAD.WIDE.U32 R42, R94, R92, R42 ;  /* 0x0000005c5e2a7225 */ /* 0x000fc800078e002a */
[----:B------:R-:W-:Y:S02]  /*48a90*/  IMAD.IADD R47, R61, 0x1, R49 ;  /* 0x000000013d2f7824 */ /* 0x000fe400078e0231 */
[----:B------:R-:W-:Y:S02]  /*48aa0*/  IMAD.MOV.U32 R53, RZ, RZ, RZ ;  /* 0x000000ffff357224 */ /* 0x000fe400078e00ff */
[----:B------:R-:W-:Y:S02]  /*48ab0*/  IMAD.MOV.U32 R49, RZ, RZ, RZ ;  /* 0x000000ffff317224 */ /* 0x000fe400078e00ff */
[----:B------:R-:W-:Y:S01]  /*48ac0*/  IMAD.X R51, RZ, RZ, RZ, P1 ;  /* 0x000000ffff337224 */ /* 0x000fe200008e06ff */
[----:B------:R-:W-:Y:S01]  /*48ad0*/  IADD3 R46, P1, PT, R47, R42, RZ ;  /* 0x0000002a2f2e7210 */ /* 0x000fe20007f3e0ff */
        /* <DEDUP_REMOVED lines=18> */
[----:B------:R-:W-:-:S04]  /*48c00*/  IMAD.WIDE.U32 R48, R69, R11, R48 ;  /* 0x0000000b45307225 */ /* 0x000fc800078e0030 */
[----:B------:R-:W-:Y:S01]  /*48c10*/  IMAD.MOV.U32 R43, RZ, RZ, RZ ;  /* 0x000000ffff2b7224 */ /* 0x000fe200078e00ff */
[----:B------:R-:W-:Y:S01]  /*48c20*/  IADD3 R46, P2, PT, R55, R48, RZ ;  /* 0x00000030372e7210 */ /* 0x000fe20007f5e0ff */
[----:B------:R-:W-:Y:S01]  /*48c30*/  IMAD.IADD R47, R61, 0x1, R47 ;  /* 0x000000013d2f7824 */ /* 0x000fe200078e022f */
[----:B------:R-:W-:Y:S01]  /*48c40*/  IADD3 R81, PT, PT, R21, R49, RZ ;  /* 0x0000003115517210 */ /* 0x000fe20007ffe0ff */
        /* <DEDUP_REMOVED lines=8> */
[----:B------:R-:W-:Y:S01]  /*48cd0*/  IMAD.IADD R48, R43, 0x1, R63 ;  /* 0x000000012b307824 */ /* 0x000fe200078e023f */
[----:B------:R-:W-:Y:S01]  /*48ce0*/  IADD3.X R43, PT, PT, RZ, RZ, RZ, P0, !PT ;  /* 0x000000ffff2b7210 */ /* 0x000fe200007fe4ff */
        /* <DEDUP_REMOVED lines=8> */
[----:B------:R-:W-:Y:S02]  /*48d70*/  IMAD.IADD R51, R57, 0x1, R53 ;  /* 0x0000000139337824 */ /* 0x000fe400078e0235 */
[----:B------:R-:W-:-:S02]  /*48d80*/  HFMA2 R49, -RZ, RZ, 0, 0 ;  /* 0x00000000ff317431 */ /* 0x000fc400000001ff */
[----:B------:R-:W-:Y:S02]  /*48d90*/  IMAD.IADD R83, R59, 0x1, R43 ;  /* 0x000000013b537824 */ /* 0x000fe400078e022b */
[----:B------:R-:W-:Y:S01]  /*48da0*/  IMAD.X R47, RZ, RZ, RZ, P1 ;  /* 0x000000ffff2f7224 */ /* 0x000fe200008e06ff */
[----:B------:R-:W-:Y:S01]  /*48db0*/  IADD3 R42, P0, PT, R51, R42, RZ ;  /* 0x0000002a332a7210 */ /* 0x000fe20007f1e0ff */
[----:B------:R-:W-:Y:S02]  /*48dc0*/  IMAD.MOV.U32 R51, RZ, RZ, RZ ;  /* 0x000000ffff337224 */ /* 0x000fe400078e00ff */
[----:B------:R-:W-:-:S04]  /*48dd0*/  IMAD.WIDE.U32 R50, R95, R91, R50 ;  /* 0x0000005b5f327225 */ /* 0x000fc800078e0032 */
        /* <DEDUP_REMOVED lines=10> */
[----:B------:R-:W-:Y:S02]  /*48e80*/  IADD3.X R47, PT, PT, RZ, RZ, RZ, P0, !PT ;  /* 0x000000ffff2f7210 */ /* 0x000fe400007fe4ff */
[----:B------:R-:W-:Y:S01]  /*48e90*/  IADD3 R49, PT, PT, R57, R49, RZ ;  /* 0x0000003139317210 */ /* 0x000fe20007ffe0ff */
[----:B------:R-:W-:Y:S02]  /*48ea0*/  IMAD.X R53, RZ, RZ, RZ, P2 ;  /* 0x000000ffff357224 */ /* 0x000fe400010e06ff */
[----:B------:R-:W-:Y:S01]  /*48eb0*/  IMAD.WIDE.U32 R50, R69, R14, R50 ;  /* 0x0000000e45327225 */ /* 0x000fe200078e0032 */
[----:B------:R-:W-:-:S03]  /*48ec0*/  IADD3 R42, P2, PT, R49, R42, RZ ;  /* 0x0000002a312a7210 */ /* 0x000fc60007f5e0ff */
[----:B------:R-:W-:Y:S01]  /*48ed0*/  IMAD.IADD R43, R79, 0x1, R43 ;  /* 0x000000014f2b7824 */ /* 0x000fe200078e022b */
[----:B------:R-:W-:Y:S01]  /*48ee0*/  IADD3 R50, P3, PT, R65, R50, RZ ;  /* 0x0000003241327210 */ /* 0x000fe20007f7e0ff */
[----:B------:R-:W-:-:S04]  /*48ef0*/  IMAD.WIDE.U32 R52, R41, R13, R52 ;  /* 0x0000000d29347225 */ /* 0x000fc800078e0034 */
[----:B------:R-:W-:-:S04]  /*48f00*/  IMAD.WIDE.U32 R46, R94, R87, R46 ;  /* 0x000000575e2e7225 */ /* 0x000fc800078e002e */
[----:B------:R-:W-:Y:S01]  /*48f10*/  IMAD.X R49, RZ, RZ, RZ, P1 ;  /* 0x000000ffff317224 */ /* 0x000fe200008e06ff */
[----:B------:R-:W-:Y:S01]  /*48f20*/  IADD3 R46, P1, PT, R43, R46, RZ ;  /* 0x0000002e2b2e7210 */ /* 0x000fe20007f3e0ff */
[----:B------:R-:W-:Y:S01]  /*48f30*/  IMAD.IADD R55, R19, 0x1, R53 ;  /* 0x0000000113377824 */ /* 0x000fe200078e0235 */
[----:B------:R-:W-:Y:S01]  /*48f40*/  MOV R53, RZ ;  /* 0x000000ff00357202 */ /* 0x000fe20000000f00 */
[----:B------:R-:W-:Y:S01]  /*48f50*/  IMAD R65, R52, R9, RZ ;  /* 0x0000000934417224 */ /* 0x000fe200078e02ff */
[----:B------:R-:W-:Y:S01]  /*48f60*/  IADD3.X R43, PT, PT, RZ, RZ, RZ, P2, !PT ;  /* 0x000000ffff2b7210 */ /* 0x000fe200017fe4ff */
[----:B------:R-:W-:Y:S02]  /*48f70*/  IMAD.IADD R22, R63, 0x1, R47 ;  /* 0x000000013f167824 */ /* 0x000fe400078e022f */
[----:B------:R-:W-:Y:S02]  /*48f80*/  IMAD.IADD R81, R23, 0x1, R51 ;  /* 0x0000000117517824 */ /* 0x000fe400078e0233 */
[----:B------:R-:W-:-:S04]  /*48f90*/  IMAD.WIDE.U32 R48, R94, R91, R48 ;  /* 0x0000005b5e307225 */ /* 0x000fc800078e0030 */
[----:B------:R-:W-:Y:S01]  /*48fa0*/  IMAD.X R51, RZ, RZ, RZ, P3 ;  /* 0x000000ffff337224 */ /* 0x000fe200018e06ff */
[----:B------:R-:W-:Y:S01]  /*48fb0*/  IADD3 R49, PT, PT, R79, R49, RZ ;  /* 0x000000314f317210 */ /* 0x000fe20007ffe0ff */
[----:B------:R-:W-:Y:S01]  /*48fc0*/  IMAD.HI.U32 R115, R65, R12, R52 ;  /* 0x0000000c41737227 */ /* 0x000fe200078e0034 */
[----:B------:R-:W-:-:S03]  /*48fd0*/  IADD3 R52, P0, PT, R22, R85, RZ ;  /* 0x0000005516347210 */ /* 0x000fc60007f1e0ff */
[----:B------:R-:W-:Y:S01]  /*48fe0*/  IMAD.WIDE.U32 R42, R92, R92, R42 ;  /* 0x0000005c5c2a7225 */ /* 0x000fe200078e002a */
[----:B------:R-:W-:-:S03]  /*48ff0*/  IADD3.X R53, PT, PT, RZ, RZ, RZ, P0, !PT ;  /* 0x000000ffff357210 */ /* 0x000fc600007fe4ff */
[----:B------:R-:W-:Y:S01]  /*49000*/  IMAD.WIDE.U32 R50, R67, R11, R50 ;  /* 0x0000000b43327225 */ /* 0x000fe200078e0032 */
[----:B------:R-:W-:-:S03]  /*49010*/  IADD3 R42, P2, PT, R49, R42, RZ ;  /* 0x0000002a312a7210 */ /* 0x000fc60007f5e0ff */
[----:B------:R-:W-:Y:S01]  /*49020*/  IMAD.X R47, RZ, RZ, RZ, P1 ;  /* 0x000000ffff2f7224 */ /* 0x000fe200008e06ff */
[----:B------:R-:W-:Y:S01]  /*49030*/  IADD3 R50, P4, PT, R55, R50, RZ ;  /* 0x0000003237327210 */ /* 0x000fe20007f9e0ff */
[----:B------:R-:W-:Y:S02]  /*49040*/  IMAD.MOV.U32 R49, RZ, RZ, RZ ;  /* 0x000000ffff317224 */ /* 0x000fe400078e00ff */
[----:B------:R-:W-:-:S04]  /*49050*/  IMAD.WIDE.U32 R46, R93, R90, R46 ;  /* 0x0000005a5d2e7225 */ /* 0x000fc800078e002e */
[----:B------:R-:W-:Y:S01]  /*49060*/  IMAD.IADD R57, R57, 0x1, R43 ;  /* 0x0000000139397824 */ /* 0x000fe200078e022b */
[----:B------:R-:W-:Y:S01]  /*49070*/  IADD3.X R43, PT, PT, RZ, RZ, RZ, P2, !PT ;  /* 0x000000ffff2b7210 */ /* 0x000fe200017fe4ff */
[----:B------:R-:W-:-:S03]  /*49080*/  IMAD.WIDE.U32 R52, R94, R86, R52 ;  /* 0x000000565e347225 */ /* 0x000fc600078e0034 */
[----:B------:R-:W-:Y:S01]  /*49090*/  IADD3 R46, P1, PT, R57, R46, RZ ;  /* 0x0000002e392e7210 */ /* 0x000fe20007f3e0ff */
[----:B------:R-:W-:Y:S01]  /*490a0*/  IMAD.IADD R83, R21, 0x1, R51 ;  /* 0x0000000115537824 */ /* 0x000fe200078e0233 */
[----:B------:R-:W-:Y:S01]  /*490b0*/  IADD3 R85, PT, PT, R61, R53, RZ ;  /* 0x000000353d557210 */ /* 0x000fe20007ffe0ff */
[----:B------:R-:W-:-:S04]  /*490c0*/  IMAD.WIDE.U32 R48, R95, R90, R48 ;  /* 0x0000005a5f307225 */ /* 0x000fc800078e0030 */
[----:B------:R-:W-:Y:S01]  /*490d0*/  IMAD.IADD R47, R59, 0x1, R47 ;  /* 0x000000013b2f7824 */ /* 0x000fe200078e022f */
[----:B------:R-:W-:Y:S01]  /*490e0*/  IADD3 R48, P3, PT, R81, R48, RZ ;  /* 0x0000003051307210 */ /* 0x000fe20007f7e0ff */
[----:B------:R-:W-:Y:S02]  /*490f0*/  IMAD.X R51, RZ, RZ, RZ, P4 ;  /* 0x000000ffff337224 */ /* 0x000fe400020e06ff */
[----:B------:R-:W-:Y:S01]  /*49100*/  IMAD.IADD R49, R59, 0x1, R49 ;  /* 0x000000013b317824 */ /* 0x000fe200078e0231 */
[----:B------:R-:W-:Y:S01]  /*49110*/  IADD3 R52, P0, PT, R47, R52, RZ ;  /* 0x000000342f347210 */ /* 0x000fe20007f1e0ff */
[----:B------:R-:W-:Y:S01]  /*49120*/  IMAD.WIDE.U32 R42, R93, R91, R42 ;  /* 0x0000005b5d2a7225 */ /* 0x000fe200078e002a */
[----:B------:R-:W-:-:S03]  /*49130*/  IADD3.X R47, PT, PT, RZ, RZ, RZ, P1, !PT ;  /* 0x000000ffff2f7210 */ /* 0x000fc60000ffe4ff */
[----:B------:R-:W-:Y:S02]  /*49140*/  IMAD.IADD R53, R18, 0x1, R115 ;  /* 0x0000000112357824 */ /* 0x000fe400078e0273 */
[----:B------:R-:W-:Y:S01]  /*49150*/  IMAD.WIDE.U32 R54, R41, R10, R50 ;  /* 0x0000000a29367225 */ /* 0x000fe200078e0032 */
[----:B------:R-:W-:-:S03]  /*49160*/  IADD3 R50, P2, PT, R49, R42, RZ ;  /* 0x0000002a31327210 */ /* 0x000fc60007f5e0ff */
[----:B------:R-:W-:Y:S01]  /*49170*/  IMAD.IADD R43, R79, 0x1, R43 ;  /* 0x000000014f2b7824 */ /* 0x000fe200078e022b */
        /* <DEDUP_REMOVED lines=8> */
[----:B------:R-:W-:Y:S01]  /*49200*/  IMAD.IADD R47, R79, 0x1, R47 ;  /* 0x000000014f2f7824 */ /* 0x000fe200078e022f */
[----:B------:R-:W-:Y:S01]  /*49210*/  IADD3 R115, PT, PT, R24, R49, RZ ;  /* 0x0000003118737210 */ /* 0x000fe20007ffe0ff */
[----:B------:R-:W-:Y:S02]  /*49220*/  IMAD.X R51, RZ, RZ, RZ, P2 ;  /* 0x000000ffff337224 */ /* 0x000fe400010e06ff */
[----:B------:R-:W-:Y:S01]  /*49230*/  IMAD.X R53, RZ, RZ, RZ, P0 ;  /* 0x000000ffff357224 */ /* 0x000fe200000e06ff */
[----:B------:R-:W-:Y:S01]  /*49240*/  IADD3 R48, P1, PT, R47, R56, RZ ;  /* 0x000000382f307210 */ /* 0x000fe20007f3e0ff */
[----:B------:R-:W-:-:S04]  /*49250*/  IMAD.WIDE.U32 R50, R94, R90, R50 ;  /* 0x0000005a5e327225 */ /* 0x000fc800078e0032 */
[----:B------:R-:W-:Y:S02]  /*49260*/  IMAD.IADD R46, R63, 0x1, R57 ;  /* 0x000000013f2e7824 */ /* 0x000fe400078e0239 */
[----:B------:R-:W-:Y:S01]  /*49270*/  IMAD.IADD R81, R20, 0x1, R55 ;  /* 0x0000000114517824 */ /* 0x000fe200078e0237 */
[----:B------:R-:W-:Y:S01]  /*49280*/  IADD3.X R55, PT, PT, RZ, RZ, RZ, P3, !PT ;  /* 0x000000ffff377210 */ /* 0x000fe20001ffe4ff */
[----:B------:R-:W-:Y:S01]  /*49290*/  IMAD.WIDE.U32 R52, R92, R91, R52 ;  /* 0x0000005b5c347225 */ /* 0x000fe200078e0034 */
[----:B------:R-:W-:-:S03]  /*492a0*/  IADD3 R46, P0, PT, R46, R85, RZ ;  /* 0x000000552e2e7210 */ /* 0x000fc60007f1e0ff */
[----:B------:R-:W-:Y:S01]  /*492b0*/  IMAD.IADD R47, R59, 0x1, R51 ;  /* 0x000000013b2f7824 */ /* 0x000fe200078e0233 */
[----:B------:R-:W-:Y:S01]  /*492c0*/  IADD3 R53, PT, PT, R79, R53, RZ ;  /* 0x000000354f357210 */ /* 0x000fe20007ffe0ff */
[----:B------:R-:W-:Y:S02]  /*492d0*/  IMAD.X R49, RZ, RZ, RZ, P1 ;  /* 0x000000ffff317224 */ /* 0x000fe400008e06ff */
[----:B------:R-:W-:Y:S01]  /*492e0*/  IMAD.X R43, RZ, RZ, RZ, P4 ;  /* 0x000000ffff2b7224 */ /* 0x000fe200020e06ff */
[----:B------:R-:W-:Y:S01]  /*492f0*/  IADD3 R52, P2, PT, R47, R52, RZ ;  /* 0x000000342f347210 */ /* 0x000fe20007f5e0ff */
[----:B------:R-:W-:Y:S01]  /*49300*/  IMAD.WIDE.U32 R54, R67, R14, R54 ;  /* 0x0000000e43367225 */ /* 0x000fe200078e0036 */
[----:B------:R-:W-:-:S03]  /*49310*/  IADD3.X R47, PT, PT, RZ, RZ, RZ, P0, !PT ;  /* 0x000000ffff2f7210 */ /* 0x000fc600007fe4ff */
[----:B------:R-:W-:-:S04]  /*49320*/  IMAD.WIDE.U32 R48, R92, R90, R48 ;  /* 0x0000005a5c307225 */ /* 0x000fc800078e0030 */
[----:B------:R-:W-:Y:S01]  /*49330*/  IMAD.WIDE.U32 R56, R65, R13, R42 ;  /* 0x0000000d41387225 */ /* 0x000fe200078e002a */
[----:B------:R-:W-:Y:S02]  /*49340*/  IADD3 R42, P3, PT, R81, R54, RZ ;  /* 0x00000036512a7210 */ /* 0x000fe40007f7e0ff */
[----:B------:R-:W-:Y:S01]  /*49350*/  IADD3 R48, P1, PT, R53, R48, RZ ;  /* 0x0000003035307210 */ /* 0x000fe20007f3e0ff */
[----:B------:R-:W-:Y:S01]  /*49360*/  IMAD.MOV.U32 R51, RZ, RZ, RZ ;  /* 0x000000ffff337224 */ /* 0x000fe200078e00ff */
[----:B------:R-:W-:Y:S01]  /*49370*/  IADD3 R83, PT, PT, R19, R57, RZ ;  /* 0x0000003913537210 */ /* 0x000fe20007ffe0ff */
[----:B------:R-:W-:Y:S02]  /*49380*/  IMAD.IADD R49, R59, 0x1, R49 ;  /* 0x000000013b317824 */ /* 0x000fe400078e0231 */
[----:B------:R-:W-:Y:S02]  /*49390*/  IMAD.X R53, RZ, RZ, RZ, P2 ;  /* 0x000000ffff357224 */ /* 0x000fe400010e06ff */
[----:B------:R-:W-:-:S04]  /*493a0*/  IMAD.WIDE.U32 R46, R93, R86, R46 ;  /* 0x000000565d2e7225 */ /* 0x000fc800078e002e */
        /* <DEDUP_REMOVED lines=9> */
[----:B------:R-:W-:Y:S02]  /*49440*/  IADD3 R46, P1, PT, R51, R54, RZ ;  /* 0x00000036332e7210 */ /* 0x000fe40007f3e0ff */
[----:B------:R-:W-:Y:S01]  /*49450*/  IADD3.X R53, PT, PT, RZ, RZ, RZ, P0, !PT ;  /* 0x000000ffff357210 */ /* 0x000fe200007fe4ff */
[----:B------:R-:W-:-:S02]  /*49460*/  IMAD R81, R56, R9, RZ ;  /* 0x0000000938517224 */ /* 0x000fc400078e02ff */
[----:B------:R-:W-:Y:S02]  /*49470*/  IMAD.MOV.U32 R57, RZ, RZ, RZ ;  /* 0x000000ffff397224 */ /* 0x000fe400078e00ff */
[----:B------:R-:W-:Y:S02]  /*49480*/  IMAD.IADD R55, R59, 0x1, R55 ;  /* 0x000000013b377824 */ /* 0x000fe400078e0237 */
[----:B------:R-:W-:Y:S01]  /*49490*/  IMAD.X R51, RZ, RZ, RZ, P2 ;  /* 0x000000ffff337224 */ /* 0x000fe200010e06ff */
[----:B------:R-:W-:Y:S01]  /*494a0*/  IADD3 R42, P2, PT, R83, R42, RZ ;  /* 0x0000002a532a7210 */ /* 0x000fe20007f5e0ff */
[----:B------:R-:W-:-:S04]  /*494b0*/  IMAD.WIDE.U32 R48, R91, R91, R48 ;  /* 0x0000005b5b307225 */ /* 0x000fc800078e0030 */
[----:B------:R-:W-:Y:S01]  /*494c0*/  IMAD.HI.U32 R117, R81, R12, R56 ;  /* 0x0000000c51757227 */ /* 0x000fe200078e0038 */
[----:B------:R-:W-:-:S03]  /*494d0*/  IADD3 R48, P0, PT, R55, R48, RZ ;  /* 0x0000003037307210 */ /* 0x000fc60007f1e0ff */
[----:B------:R-:W-:Y:S01]  /*494e0*/  IMAD.IADD R57, R21, 0x1, R43 ;  /* 0x0000000115397824 */ /* 0x000fe200078e022b */
[----:B------:R-:W-:Y:S01]  /*494f0*/  IADD3.X R43, PT, PT, RZ, RZ, RZ, P2, !PT ;  /* 0x000000ffff2b7210 */ /* 0x000fe200017fe4ff */
[----:B------:R-:W-:Y:S02]  /*49500*/  IMAD.IADD R79, R79, 0x1, R49 ;  /* 0x000000014f4f7824 */ /* 0x000fe400078e0231 */
[----:B------:R-:W-:-:S04]  /*49510*/  IMAD.WIDE.U32 R52, R92, R87, R52 ;  /* 0x000000575c347225 */ /* 0x000fc800078e0034 */
[----:B------:R-:W-:Y:S01]  /*49520*/  IMAD.IADD R22, R61, 0x1, R47 ;  /* 0x000000013d167824 */ /* 0x000fe200078e022f */
[----:B------:R-:W-:Y:S01]  /*49530*/  IADD3 R52, P2, PT, R79, R52, RZ ;  /* 0x000000344f347210 */ /* 0x000fe20007f5e0ff */
[----:B------:R-:W-:Y:S02]  /*49540*/  IMAD.X R47, RZ, RZ, RZ, P1 ;  /* 0x000000ffff2f7224 */ /* 0x000fe400008e06ff */
[----:B------:R-:W-:-:S04]  /*49550*/  IMAD.WIDE.U32 R50, R69, R16, R50 ;  /* 0x0000001045327225 */ /* 0x000fc800078e0032 */
[----:B------:R-:W-:Y:S01]  /*49560*/  IMAD.IADD R53, R63, 0x1, R53 ;  /* 0x000000013f357824 */ /* 0x000fe200078e0235 */
[----:B------:R-:W-:Y:S01]  /*49570*/  IADD3 R50, P3, PT, R85, R50, RZ ;  /* 0x0000003255327210 */ /* 0x000fe20007f7e0ff */
[----:B------:R-:W-:-:S03]  /*49580*/  IMAD.WIDE.U32 R42, R65, R10, R42 ;  /* 0x0000000a412a7225 */ /* 0x000fc600078e002a */
[----:B------:R-:W-:Y:S01]  /*49590*/  IADD3 R54, P1, PT, R53, R22, RZ ;  /* 0x0000001635367210 */ /* 0x000fe20007f3e0ff */
[----:B------:R-:W-:Y:S01]  /*495a0*/  IMAD.X R49, RZ, RZ, RZ, P0 ;  /* 0x000000ffff317224 */ /* 0x000fe200000e06ff */
[----:B------:R-:W-:Y:S01]  /*495b0*/  IADD3 R79, PT, PT, R20, R43, RZ ;  /* 0x0000002b144f7210 */ /* 0x000fe20007ffe0ff */
[----:B------:R-:W-:Y:S01]  /*495c0*/  IMAD.WIDE.U32 R46, R94, R87, R46 ;  /* 0x000000575e2e7225 */ /* 0x000fe200078e002e */
[----:B------:R-:W-:-:S03]  /*495d0*/  IADD3.X R55, PT, PT, RZ, RZ, RZ, P1, !PT ;  /* 0x000000ffff377210 */ /* 0x000fc60000ffe4ff */
[----:B------:R-:W-:Y:S01]  /*495e0*/  IMAD.IADD R83, R25, 0x1, R51 ;  /* 0x0000000119537824 */ /* 0x000fe200078e0233 */
        /* <DEDUP_REMOVED lines=9> */
[----:B------:R-:W-:Y:S02]  /*49680*/  IMAD.MOV.U32 R47, RZ, RZ, RZ ;  /* 0x000000ffff2f7224 */ /* 0x000fe400078e00ff */
[----:B------:R-:W-:Y:S01]  /*49690*/  IMAD.WIDE.U32 R50, R67, R15, R50 ;  /* 0x0000000f43327225 */ /* 0x000fe200078e0032 */
[----:B------:R-:W-:Y:S02]  /*496a0*/  IADD3 R52, P2, PT, R49, R52, RZ ;  /* 0x0000003431347210 */ /* 0x000fe40007f5e0ff */
[----:B------:R-:W-:Y:S01]  /*496b0*/  IADD3.X R49, PT, PT, RZ, RZ, RZ, P3, !PT ;  /* 0x000000ffff317210 */ /* 0x000fe20001ffe4ff */
        /* <DEDUP_REMOVED lines=14> */
[----:B------:R-:W-:Y:S01]  /*497a0*/  IMAD.IADD R115, R61, 0x1, R55 ;  /* 0x000000013d737824 */ /* 0x000fe200078e0237 */
[----:B------:R-:W-:Y:S01]  /*497b0*/  IADD3.X R55, PT, PT, RZ, RZ, RZ, P1, !PT ;  /* 0x000000ffff377210 */ /* 0x000fe20000ffe4ff */
[----:B------:R-:W-:-:S04]  /*497c0*/  IMAD.WIDE.U32 R50, R41, R14, R50 ;  /* 0x0000000e29327225 */ /* 0x000fc800078e0032 */
[----:B------:R-:W-:Y:S02]  /*497d0*/  IMAD.IADD R49, R63, 0x1, R49 ;  /* 0x000000013f317824 */ /* 0x000fe400078e0231 */
[----:B------:R-:W-:-:S04]  /*497e0*/  IMAD.WIDE.U32 R52, R91, R90, R52 ;  /* 0x0000005a5b347225 */ /* 0x000fc800078e0034 */
[----:B------:R-:W-:Y:S01]  /*497f0*/  IMAD.WIDE.U32 R46, R69, R17, R46 ;  /* 0x00000011452e7225 */ /* 0x000fe200078e002e */
[----:B------:R-:W-:-:S03]  /*49800*/  IADD3 R53, PT, PT, R59, R53, RZ ;  /* 0x000000353b357210 */ /* 0x000fc60007ffe0ff */
[----:B------:R-:W-:Y:S01]  /*49810*/  IMAD.WIDE.U32 R56, R81, R13, R42 ;  /* 0x0000000d51387225 */ /* 0x000fe200078e002a */
[----:B------:R-:W-:Y:S02]  /*49820*/  IADD3 R42, P4, PT, R79, R50, RZ ;  /* 0x000000324f2a7210 */ /* 0x000fe40007f9e0ff */
[----:B------:R-:W-:Y:S01]  /*49830*/  IADD3 R50, P0, PT, R49, R52, RZ ;  /* 0x0000003431327210 */ /* 0x000fe20007f1e0ff */
[----:B------:R-:W-:Y:S01]  /*49840*/  IMAD.WIDE.U32 R54, R91, R87, R54 ;  /* 0x000000575b367225 */ /* 0x000fe200078e0036 */
[----:B------:R-:W-:Y:S02]  /*49850*/  IADD3 R52, P2, PT, R85, R46, RZ ;  /* 0x0000002e55347210 */ /* 0x000fe40007f5e0ff */
[----:B------:R-:W-:Y:S01]  /*49860*/  IADD3.X R43, PT, PT, RZ, RZ, RZ, P4, !PT ;  /* 0x000000ffff2b7210 */ /* 0x000fe200027fe4ff */
[----:B------:R-:W-:Y:S01]  /*49870*/  IMAD.X R49, RZ, RZ, RZ, P3 ;  /* 0x000000ffff317224 */ /* 0x000fe200018e06ff */
[----:B------:R-:W-:Y:S01]  /*49880*/  IADD3 R46, P3, PT, R53, R54, RZ ;  /* 0x00000036352e7210 */ /* 0x000fe20007f7e0ff */
[----:B------:R-:W-:-:S02]  /*49890*/  IMAD.IADD R83, R23, 0x1, R51 ;  /* 0x0000000117537824 */ /* 0x000fc400078e0233 */
[----:B------:R-:W-:Y:S02]  /*498a0*/  IMAD.X R51, RZ, RZ, RZ, P0 ;  /* 0x000000ffff337224 */ /* 0x000fe400000e06ff */
[----:B------:R-:W-:-:S04]  /*498b0*/  IMAD.WIDE.U32 R94, R94, R86, R48 ;  /* 0x000000565e5e7225 */ /* 0x000fc800078e0030 */
[----:B------:R-:W-:Y:S01]  /*498c0*/  IMAD.IADD R85, R26, 0x1, R47 ;  /* 0x000000011a557824 */ /* 0x000fe200078e022f */
[----:B------:R-:W-:Y:S01]  /*498d0*/  IADD3.X R47, PT, PT, RZ, RZ, RZ, P3, !PT ;  /* 0x000000ffff2f7210 */ /* 0x000fe20001ffe4ff */
[----:B------:R-:W-:Y:S01]  /*498e0*/  IMAD.IADD R22, R63, 0x1, R55 ;  /* 0x000000013f167824 */ /* 0x000fe200078e0237 */
[----:B------:R-:W-:Y:S01]  /*498f0*/  IADD3 R95, PT, PT, R61, R95, RZ ;  /* 0x0000005f3d5f7210 */ /* 0x000fe20007ffe0ff */
[----:B------:R-:W-:Y:S01]  /*49900*/  IMAD.WIDE.U32 R50, R92, R87, R50 ;  /* 0x000000575c327225 */ /* 0x000fe200078e0032 */
[----:B------:R-:W-:Y:S02]  /*49910*/  IADD3 R85, P0, PT, R85, R94, RZ ;  /* 0x0000005e55557210 */ /* 0x000fe40007f1e0ff */
[----:B------:R-:W-:Y:S01]  /*49920*/  IADD3 R48, P1, PT, R22, R115, RZ ;  /* 0x0000007316307210 */ /* 0x000fe20007f3e0ff */
[----:B------:R-:W-:Y:S01]  /*49930*/  IMAD.X R53, RZ, RZ, RZ, P2 ;  /* 0x000000ffff357224 */ /* 0x000fe200010e06ff */
[----:B------:R-:W-:Y:S01]  /*49940*/  IADD3 R50, P3, PT, R95, R50, RZ ;  /* 0x000000325f327210 */ /* 0x000fe20007f7e0ff */
[----:B------:R-:W-:-:S02]  /*49950*/  IMAD.IADD R79, R19, 0x1, R57 ;  /* 0x00000001134f7824 */ /* 0x000fc400078e0239 */
[----:B------:R-:W-:-:S04]  /*49960*/  IMAD.WIDE.U32 R42, R65, R11, R42 ;  /* 0x0000000b412a7225 */ /* 0x000fc800078e002a */
[----:B------:R-:W-:Y:S01]  /*49970*/  IMAD.IADD R51, R63, 0x1, R51 ;  /* 0x000000013f337824 */ /* 0x000fe200078e0233 */
[----:B------:R-:W-:Y:S01]  /*49980*/  IADD3 R42, P2, PT, R79, R42, RZ ;  /* 0x0000002a4f2a7210 */ /* 0x000fe20007f5e0ff */
[----:B------:R-:W-:Y:S01]  /*49990*/  IMAD.WIDE.U32 R54, R90, R90, R46 ;  /* 0x0000005a5a367225 */ /* 0x000fe200078e002e */
[----:B------:R-:W-:-:S03]  /*499a0*/  IADD3.X R79, PT, PT, RZ, RZ, RZ, P0, !PT ;  /* 0x000000ffff4f7210 */ /* 0x000fc600007fe4ff */
[----:B------:R-:W-:-:S04]  /*499b0*/  IMAD.WIDE.U32 R52, R67, R16, R52 ;  /* 0x0000001043347225 */ /* 0x000fc800078e0034 */
[----:B------:R-:W-:Y:S01]  /*499c0*/  IMAD R69, R56, R9, RZ ;  /* 0x0000000938457224 */ /* 0x000fe200078e02ff */
[----:B------:R-:W-:Y:S01]  /*499d0*/  IADD3 R46, P6, PT, R83, R52, RZ ;  /* 0x00000034532e7210 */ /* 0x000fe20007fde0ff */
[----:B------:R-:W-:Y:S01]  /*499e0*/  IMAD.MOV.U32 R57, RZ, RZ, RZ ;  /* 0x000000ffff397224 */ /* 0x000fe200078e00ff */
[----:B------:R-:W-:Y:S01]  /*499f0*/  IADD3 R52, PT, PT, R25, R53, RZ ;  /* 0x0000003519347210 */ /* 0x000fe20007ffe0ff */
[----:B------:R-:W-:Y:S01]  /*49a00*/  IMAD.X R49, RZ, RZ, RZ, P1 ;  /* 0x000000ffff317224 */ /* 0x000fe200008e06ff */
[----:B------:R-:W-:Y:S01]  /*49a10*/  IADD3 R54, P1, PT, R51, R54, RZ ;  /* 0x0000003633367210 */ /* 0x000fe20007f3e0ff */
[----:B------:R-:W-:Y:S01]  /*49a20*/  IMAD.HI.U32 R117, R69, R12, R56 ;  /* 0x0000000c45757227 */ /* 0x000fe200078e0038 */
[----:B------:R-:W-:Y:S02]  /*49a30*/  IADD3.X R51, PT, PT, RZ, RZ, RZ, P3, !PT ;  /* 0x000000ffff337210 */ /* 0x000fe40001ffe4ff */
[----:B------:R-:W-:Y:S01]  /*49a40*/  IADD3 R52, P4, PT, R52, R85, RZ ;  /* 0x0000005534347210 */ /* 0x000fe20007f9e0ff */
[----:B------:R-:W-:-:S02]  /*49a50*/  IMAD.IADD R57, R21, 0x1, R43 ;  /* 0x0000000115397824 */ /* 0x000fc400078e022b */
[----:B------:R-:W-:Y:S01]  /*49a60*/  IMAD.WIDE.U32 R48, R91, R86, R48 ;  /* 0x000000565b307225 */ /* 0x000fe200078e0030 */
[----:B------:R-:W-:-:S03]  /*49a70*/  IADD3.X R53, PT, PT, RZ, RZ, RZ, P4, !PT ;  /* 0x000000ffff357210 */ /* 0x000fc600027fe4ff */
[----:B------:R-:W-:Y:S02]  /*49a80*/  IMAD.X R43, RZ, RZ, RZ, P2 ;  /* 0x000000ffff2b7224 */ /* 0x000fe400010e06ff */
[----:B------:R-:W-:Y:S02]  /*49a90*/  IMAD.IADD R59, R59, 0x1, R55 ;  /* 0x000000013b3b7824 */ /* 0x000fe400078e0237 */
[----:B------:R-:W-:-:S03]  /*49aa0*/  IMAD.WIDE.U32 R50, R93, R86, R50 ;  /* 0x000000565d327225 */ /* 0x000fc600078e0032 */
[----:B------:R-:W-:Y:S01]  /*49ab0*/  IADD3 R48, P5, PT, R59, R48, RZ ;  /* 0x000000303b307210 */ /* 0x000fe20007fbe0ff */
[----:B------:R-:W-:Y:S01]  /*49ac0*/  IMAD.IADD R85, R61, 0x1, R49 ;  /* 0x000000013d557824 */ /* 0x000fe200078e0231 */
[----:B------:R-:W-:Y:S01]  /*49ad0*/  IADD3 R79, P2, PT, R79, R50, RZ ;  /* 0x000000324f4f7210 */ /* 0x000fe20007f5e0ff */
[----:B------:R-:W-:Y:S02]  /*49ae0*/  IMAD.X R47, RZ, RZ, RZ, P6 ;  /* 0x000000ffff2f7224 */ /* 0x000fe400030e06ff */
[----:B------:R-:W-:Y:S02]  /*49af0*/  IMAD.IADD R49, R18, 0x1, R117 ;  /* 0x0000000112317824 */ /* 0x000fe400078e0275 */
[----:B------:R-:W-:-:S04]  /*49b00*/  IMAD.WIDE.U32 R42, R81, R10, R42 ;  /* 0x0000000a512a7225 */ /* 0x000fc800078e002a */
[----:B------:R-:W-:Y:S01]  /*49b10*/  IMAD.IADD R83, R61, 0x1, R51 ;  /* 0x000000013d537824 */ /* 0x000fe200078e0233 */
[----:B------:R-:W-:Y:S01]  /*49b20*/  IADD3 R42, P3, PT, R49, R42, RZ ;  /* 0x0000002a312a7210 */ /* 0x000fe20007f7e0ff */
[----:B------:R-:W-:Y:S01]  /*49b30*/  IMAD.X R55, RZ, RZ, RZ, P1 ;  /* 0x000000ffff377224 */ /* 0x000fe200008e06ff */
[----:B------:R-:W-:Y:S01]  /*49b40*/  IADD3.X R49, PT, PT, RZ, RZ, RZ, P5, !PT ;  /* 0x000000ffff317210 */ /* 0x000fe20002ffe4ff */
[----:B------:R-:W-:-:S04]  /*49b50*/  IMAD.WIDE.U32 R50, R41, R15, R46 ;  /* 0x0000000f29327225 */ /* 0x000fc800078e002e */
[----:B------:R-:W-:Y:S02]  /*49b60*/  IMAD.IADD R59, R20, 0x1, R43 ;  /* 0x00000001143b7824 */ /* 0x000fe400078e022b */
[----:B------:R-:W-:Y:S01]  /*49b70*/  IMAD.WIDE.U32 R46, R67, R17, R52 ;  /* 0x00000011432e7225 */ /* 0x000fe200078e0034 */
        /* <DEDUP_REMOVED lines=8> */
[----:B------:R-:W-:Y:S01]  /*49c00*/  IADD3.X R55, PT, PT, RZ, RZ, RZ, P1, !PT ;  /* 0x000000ffff377210 */ /* 0x000fe20000ffe4ff */
[----:B------:R-:W-:Y:S01]  /*49c10*/  IMAD.X R53, RZ, RZ, RZ, P0 ;  /* 0x000000ffff357224 */ /* 0x000fe200000e06ff */
[----:B------:R-:W-:Y:S01]  /*49c20*/  IADD3 R58, P0, PT, R58, R79, RZ ;  /* 0x0000004f3a3a7210 */ /* 0x000fe20007f1e0ff */
[----:B------:R-:W-:Y:S01]  /*49c30*/  IMAD.X R43, RZ, RZ, RZ, P3 ;  /* 0x000000ffff2b7224 */ /* 0x000fe200018e06ff */
[----:B------:R-:W-:Y:S01]  /*49c40*/  IADD3 R50, P5, PT, R49, R50, RZ ;  /* 0x0000003231327210 */ /* 0x000fe20007fbe0ff */
[----:B------:R-:W-:Y:S01]  /*49c50*/  IMAD.WIDE.U32 R56, R65, R14, R52 ;  /* 0x0000000e41387225 */ /* 0x000fe200078e0034 */
[----:B------:R-:W-:-:S03]  /*49c60*/  IADD3.X R49, PT, PT, RZ, RZ, RZ, P4, !PT ;  /* 0x000000ffff317210 */ /* 0x000fc600027fe4ff */
[----:B------:R-:W-:Y:S01]  /*49c70*/  IMAD.IADD R46, R63, 0x1, R51 ;  /* 0x000000013f2e7824 */ /* 0x000fe200078e0233 */
[----:B------:R-:W-:Y:S01]  /*49c80*/  IADD3.X R51, PT, PT, RZ, RZ, RZ, P5, !PT ;  /* 0x000000ffff337210 */ /* 0x000fe20002ffe4ff */
[----:B------:R-:W-:Y:S01]  /*49c90*/  IMAD.WIDE.U32 R52, R69, R13, R42 ;  /* 0x0000000d45347225 */ /* 0x000fe200078e002a */
[----:B------:R-:W-:Y:S02]  /*49ca0*/  IADD3 R42, P3, PT, R59, R56, RZ ;  /* 0x000000383b2a7210 */ /* 0x000fe40007f7e0ff */
[----:B------:R-:W-:Y:S01]  /*49cb0*/  IADD3 R46, P1, PT, R46, R85, RZ ;  /* 0x000000552e2e7210 */ /* 0x000fe20007f3e0ff */
[----:B------:R-:W-:Y:S01]  /*49cc0*/  IMAD.WIDE.U32 R92, R92, R86, R54 ;  /* 0x000000565c5c7225 */ /* 0x000fe200078e0036 */
[----:B------:R-:W-:-:S03]  /*49cd0*/  IADD3.X R56, PT, PT, RZ, RZ, RZ, P0, !PT ;  /* 0x000000ffff387210 */ /* 0x000fc600007fe4ff */
[----:B------:R-:W-:Y:S02]  /*49ce0*/  IMAD.IADD R55, R19, 0x1, R53 ;  /* 0x0000000113377824 */ /* 0x000fe400078e0235 */
[----:B------:R-:W-:Y:S02]  /*49cf0*/  IMAD R22, R52, R9, RZ ;  /* 0x0000000934167224 */ /* 0x000fe400078e02ff */
[----:B------:R-:W-:Y:S02]  /*49d00*/  IMAD.MOV.U32 R53, RZ, RZ, RZ ;  /* 0x000000ffff357224 */ /* 0x000fe400078e00ff */
[----:B------:R-:W-:-:S04]  /*49d10*/  IMAD.WIDE.U32 R48, R41, R16, R48 ;  /* 0x0000001029307225 */ /* 0x000fc800078e0030 */
[----:B------:R-:W-:Y:S01]  /*49d20*/  IMAD.IADD R57, R23, 0x1, R57 ;  /* 0x0000000117397824 */ /* 0x000fe200078e0239 */
[----:B------:R-:W-:Y:S01]  /*49d30*/  IADD3 R49, PT, PT, R25, R49, RZ ;  /* 0x0000003119317210 */ /* 0x000fe20007ffe0ff */
[----:B------:R-:W-:-:S03]  /*49d40*/  IMAD.WIDE.U32 R50, R90, R87, R50 ;  /* 0x000000575a327225 */ /* 0x000fc600078e0032 */
[----:B------:R-:W-:Y:S01]  /*49d50*/  IADD3 R48, P4, PT, R57, R48, RZ ;  /* 0x0000003039307210 */ /* 0x000fe20007f9e0ff */
[----:B------:R-:W-:Y:S02]  /*49d60*/  IMAD.IADD R93, R61, 0x1, R93 ;  /* 0x000000013d5d7824 */ /* 0x000fe400078e025d */
[----:B------:R-:W-:-:S04]  /*49d70*/  IMAD.HI.U32 R59, R22, R12, R52 ;  /* 0x0000000c163b7227 */ /* 0x000fc800078e0034 */
[----:B------:R-:W-:Y:S02]  /*49d80*/  IMAD.X R53, RZ, RZ, RZ, P2 ;  /* 0x000000ffff357224 */ /* 0x000fe400010e06ff */
[----:B------:R-:W-:Y:S01]  /*49d90*/  IMAD.X R47, RZ, RZ, RZ, P1 ;  /* 0x000000ffff2f7224 */ /* 0x000fe200008e06ff */
[----:B------:R-:W-:Y:S01]  /*49da0*/  IADD3 R52, P1, PT, R93, R50, RZ ;  /* 0x000000325d347210 */ /* 0x000fe20007f3e0ff */
[----:B------:R-:W-:Y:S01]  /*49db0*/  IMAD.X R43, RZ, RZ, RZ, P3 ;  /* 0x000000ffff2b7224 */ /* 0x000fe200018e06ff */
[----:B------:R-:W-:Y:S01]  /*49dc0*/  IADD3 R53, P2, PT, R53, R92, RZ ;  /* 0x0000005c35357210 */ /* 0x000fe20007f5e0ff */
[----:B------:R-:W-:Y:S02]  /*49dd0*/  IMAD.IADD R57, R63, 0x1, R51 ;  /* 0x000000013f397824 */ /* 0x000fe400078e0233 */
[----:B------:R-:W-:Y:S01]  /*49de0*/  IMAD.WIDE.U32 R50, R90, R86, R46 ;  /* 0x000000565a327225 */ /* 0x000fe200078e002e */
[----:B------:R-:W-:Y:S02]  /*49df0*/  IADD3 R46, P6, PT, R49, R58, RZ ;  /* 0x0000003a312e7210 */ /* 0x000fe40007fde0ff */
[----:B------:R-:W-:Y:S01]  /*49e00*/  IADD3 R56, P0, PT, R56, R53, RZ ;  /* 0x0000003538387210 */ /* 0x000fe20007f1e0ff */
[----:B------:R-:W-:Y:S01]  /*49e10*/  IMAD.WIDE.U32 R42, R81, R11, R42 ;  /* 0x0000000b512a7225 */ /* 0x000fe200078e002a */
[----:B------:R-:W-:-:S02]  /*49e20*/  IADD3.X R47, PT, PT, RZ, RZ, RZ, P6, !PT ;  /* 0x000000ffff2f7210 */ /* 0x000fc400037fe4ff */
[----:B------:R-:W-:Y:S01]  /*49e30*/  IADD3.X R53, PT, PT, RZ, RZ, RZ, P1, !PT ;  /* 0x000000ffff357210 */ /* 0x000fe20000ffe4ff */
[----:B------:R-:W-:Y:S01]  /*49e40*/  IMAD.X R49, RZ, RZ, RZ, P4 ;  /* 0x000000ffff317224 */ /* 0x000fe200020e06ff */
[----:B------:R-:W-:Y:S01]  /*49e50*/  IADD3 R42, P3, PT, R55, R42, RZ ;  /* 0x0000002a372a7210 */ /* 0x000fe20007f7e0ff */
[----:B------:R-:W-:Y:S01]  /*49e60*/  IMAD.IADD R43, R21, 0x1, R43 ;  /* 0x00000001152b7824 */ /* 0x000fe200078e022b */
[----:B------:R-:W-:Y:S01]  /*49e70*/  IADD3 R50, P5, PT, R57, R50, RZ ;  /* 0x0000003239327210 */ /* 0x000fe20007fbe0ff */
[----:B------:R-:W-:-:S04]  /*49e80*/  IMAD.WIDE.U32 R54, R65, R15, R48 ;  /* 0x0000000f41367225 */ /* 0x000fc800078e0030 */
[----:B------:R-:W-:Y:S01]  /*49e90*/  IMAD.WIDE.U32 R48, R41, R17, R46 ;  /* 0x0000001129307225 */ /* 0x000fe200078e002e */
[----:B------:R-:W-:Y:S02]  /*49ea0*/  IADD3 R55, PT, PT, R24, R55, RZ ;  /* 0x0000003718377210 */ /* 0x000fe40007ffe0ff */
[----:B------:R-:W-:Y:S01]  /*49eb0*/  IADD3 R46, P4, PT, R43, R54, RZ ;  /* 0x000000362b2e7210 */ /* 0x000fe20007f9e0ff */
[----:B------:R-:W-:-:S04]  /*49ec0*/  IMAD.WIDE.U32 R52, R91, R86, R52 ;  /* 0x000000565b347225 */ /* 0x000fc800078e0034 */
[----:B------:R-:W-:Y:S02]  /*49ed0*/  IMAD.X R41, RZ, RZ, RZ, P2 ;  /* 0x000000ffff297224 */ /* 0x000fe400010e06ff */
[----:B------:R-:W-:Y:S02]  /*49ee0*/  IMAD.IADD R58, R61, 0x1, R51 ;  /* 0x000000013d3a7824 */ /* 0x000fe400078e0233 */
[----:B------:R-:W-:Y:S01]  /*49ef0*/  IMAD.X R51, RZ, RZ, RZ, P5 ;  /* 0x000000ffff337224 */ /* 0x000fe200028e06ff */
[----:B------:R-:W-:Y:S01]  /*49f00*/  IADD3 R54, P5, PT, R41, R52, RZ ;  /* 0x0000003429367210 */ /* 0x000fe20007fbe0ff */
[----:B------:R-:W-:Y:S01]  /*49f10*/  IMAD.X R43, RZ, RZ, RZ, P3 ;  /* 0x000000ffff2b7224 */ /* 0x000fe200018e06ff */
[----:B------:R-:W-:Y:S01]  /*49f20*/  IADD3 R52, P1, PT, R55, R48, RZ ;  /* 0x0000003037347210 */ /* 0x000fe20007f3e0ff */
        /* <DEDUP_REMOVED lines=8> */
[----:B------:R-:W-:Y:S01]  /*49fb0*/  IMAD.WIDE.U32 R48, R69, R10, R42 ;  /* 0x0000000a45307225 */ /* 0x000fe200078e002a */
        /* <DEDUP_REMOVED lines=8> */
[----:B------:R-:W-:Y:S01]  /*4a040*/  IADD3 R42, P2, PT, R63, R58, RZ ;  /* 0x0000003a3f2a7210 */ /* 0x000fe20007f5e0ff */
[----:B------:R-:W-:Y:S01]  /*4a050*/  IMAD.X R51, RZ, RZ, RZ, P6 ;  /* 0x000000ffff337224 */ /* 0x000fe200030e06ff */
[----:B------:R-:W-:Y:S01]  /*4a060*/  IADD3 R47, PT, PT, R23, R47, RZ ;  /* 0x0000002f172f7210 */ /* 0x000fe20007ffe0ff */
[----:B------:R-:W-:Y:S01]  /*4a070*/  IMAD.WIDE.U32 R52, R65, R16, R52 ;  /* 0x0000001041347225 */ /* 0x000fe200078e0034 */
[----:B------:R-:W-:Y:S02]  /*4a080*/  IADD3 R46, P1, PT, R49, R46, RZ ;  /* 0x0000002e312e7210 */ /* 0x000fe40007f3e0ff */
[----:B------:R-:W-:Y:S01]  /*4a090*/  IADD3.X R49, PT, PT, RZ, RZ, RZ, P0, !PT ;  /* 0x000000ffff317210 */ /* 0x000fe200007fe4ff */
        /* <DEDUP_REMOVED lines=8> */
[----:B------:R-:W-:Y:S01]  /*4a120*/  IMAD.X R43, RZ, RZ, RZ, P3 ;  /* 0x000000ffff2b7224 */ /* 0x000fe200018e06ff */
[----:B------:R-:W-:Y:S01]  /*4a130*/  IADD3 R52, P3, PT, R52, R55, RZ ;  /* 0x0000003734347210 */ /* 0x000fe20007f7e0ff */
[----:B------:R-:W-:Y:S01]  /*4a140*/  IMAD.WIDE.U32 R46, R69, R11, R46 ;  /* 0x0000000b452e7225 */ /* 0x000fe200078e002e */
[----:B------:R-:W-:-:S02]  /*4a150*/  IADD3.X R63, PT, PT, RZ, RZ, RZ, P0, !PT ;  /* 0x000000ffff3f7210 */ /* 0x000fc400007fe4ff */
[----:B------:R-:W-:Y:S01]  /*4a160*/  IADD3 R43, P1, PT, R43, R54, RZ ;  /* 0x000000362b2b7210 */ /* 0x000fe20007f3e0ff */
        /* <DEDUP_REMOVED lines=8> */
[----:B------:R-:W-:Y:S02]  /*4a1f0*/  IMAD R41, R48, R9, RZ ;  /* 0x0000000930297224 */ /* 0x000fe400078e02ff */
[----:B------:R-:W-:Y:S02]  /*4a200*/  IMAD.MOV.U32 R49, RZ, RZ, RZ ;  /* 0x000000ffff317224 */ /* 0x000fe400078e00ff */
[----:B------:R-:W-:Y:S01]  /*4a210*/  IMAD.WIDE.U32 R50, R65, R17, R52 ;  /* 0x0000001141327225 */ /* 0x000fe200078e0034 */
[----:B------:R-:W-:-:S03]  /*4a220*/  IADD3 R52, P5, PT, R47, R54, RZ ;  /* 0x000000362f347210 */ /* 0x000fc60007fbe0ff */
[----:B------:R-:W-:Y:S01]  /*4a230*/  IMAD.IADD R55, R24, 0x1, R55 ;  /* 0x0000000118377824 */ /* 0x000fe200078e0237 */
[----:B------:R-:W-:Y:S01]  /*4a240*/  IADD3 R59, PT, PT, R26, R51, RZ ;  /* 0x000000331a3b7210 */ /* 0x000fe20007ffe0ff */
[----:B------:R-:W-:Y:S02]  /*4a250*/  IMAD.X R47, RZ, RZ, RZ, P3 ;  /* 0x000000ffff2f7224 */ /* 0x000fe400018e06ff */
[----:B------:R-:W-:Y:S01]  /*4a260*/  IMAD.HI.U32 R57, R41, R12, R48 ;  /* 0x0000000c29397227 */ /* 0x000fe200078e0030 */
[----:B------:R-:W-:-:S03]  /*4a270*/  IADD3 R59, P2, PT, R59, R56, RZ ;  /* 0x000000383b3b7210 */ /* 0x000fc60007f5e0ff */
[----:B------:R-:W-:Y:S01]  /*4a280*/  IMAD.WIDE.U32 R48, R87, R86, R42 ;  /* 0x0000005657307225 */ /* 0x000fe200078e002a */
[----:B------:R-:W-:-:S03]  /*4a290*/  IADD3 R42, P3, PT, R55, R50, RZ ;  /* 0x00000032372a7210 */ /* 0x000fc60007f7e0ff */
[----:B------:R-:W-:Y:S01]  /*4a2a0*/  IMAD.X R53, RZ, RZ, RZ, P5 ;  /* 0x000000ffff357224 */ /* 0x000fe200028e06ff */
[----:B------:R-:W-:Y:S01]  /*4a2b0*/  IADD3.X R43, PT, PT, RZ, RZ, RZ, P3, !PT ;  /* 0x000000ffff2b7210 */ /* 0x000fe20001ffe4ff */
[----:B------:R-:W-:-:S04]  /*4a2c0*/  IMAD.WIDE.U32 R46, R22, R10, R46 ;  /* 0x0000000a162e7225 */ /* 0x000fc800078e002e */
[----:B------:R-:W-:Y:S02]  /*4a2d0*/  IMAD.IADD R91, R61, 0x1, R91 ;  /* 0x000000013d5b7824 */ /* 0x000fe400078e025b */
        /* <DEDUP_REMOVED lines=9> */
[----:B------:R-:W-:Y:S01]  /*4a370*/  IMAD.X R51, RZ, RZ, RZ, P6 ;  /* 0x000000ffff337224 */ /* 0x000fe200030e06ff */
[----:B------:R-:W-:Y:S01]  /*4a380*/  IADD3 R52, P6, PT, R53, R42, RZ ;  /* 0x0000002a35347210 */ /* 0x000fe20007fde0ff */
[----:B------:R-:W-:Y:S02]  /*4a390*/  IMAD.IADD R46, R25, 0x1, R43 ;  /* 0x00000001192e7824 */ /* 0x000fe400078e022b */
[----:B------:R-:W-:Y:S02]  /*4a3a0*/  IMAD.X R55, RZ, RZ, RZ, P3 ;  /* 0x000000ffff377224 */ /* 0x000fe400018e06ff */
[----:B------:R-:W-:Y:S01]  /*4a3b0*/  IMAD.WIDE.U32 R42, R41, R13, R56 ;  /* 0x0000000d292a7225 */ /* 0x000fe200078e0038 */
[----:B------:R-:W-:-:S03]  /*4a3c0*/  IADD3 R46, P3, PT, R46, R59, RZ ;  /* 0x0000003b2e2e7210 */ /* 0x000fc60007f7e0ff */
[----:B------:R-:W-:Y:S01]  /*4a3d0*/  IMAD.X R53, RZ, RZ, RZ, P6 ;  /* 0x000000ffff357224 */ /* 0x000fe200030e06ff */
[----:B------:R-:W-:Y:S01]  /*4a3e0*/  IADD3.X R47, PT, PT, RZ, RZ, RZ, P3, !PT ;  /* 0x000000ffff2f7210 */ /* 0x000fe20001ffe4ff */
[----:B------:R-:W-:-:S04]  /*4a3f0*/  IMAD.WIDE.U32 R54, R22, R11, R54 ;  /* 0x0000000b16367225 */ /* 0x000fc800078e0036 */
[----:B------:R-:W-:Y:S01]  /*4a400*/  IMAD.IADD R57, R19, 0x1, R43 ;  /* 0x0000000113397824 */ /* 0x000fe200078e022b */
[----:B------:R-:W-:Y:S01]  /*4a410*/  IADD3 R55, PT, PT, R21, R55, RZ ;  /* 0x0000003715377210 */ /* 0x000fe20007ffe0ff */
[----:B------:R-:W-:-:S03]  /*4a420*/  IMAD.WIDE.U32 R52, R69, R15, R52 ;  /* 0x0000000f45347225 */ /* 0x000fc600078e0034 */
[----:B------:R-:W-:Y:S01]  /*4a430*/  IADD3 R56, P6, PT, R57, R54, RZ ;  /* 0x0000003639387210 */ /* 0x000fe20007fde0ff */
[----:B------:R-:W-:Y:S01]  /*4a440*/  IMAD.WIDE.U32 R46, R81, R17, R46 ;  /* 0x00000011512e7225 */ /* 0x000fe200078e002e */
[----:B------:R-:W-:-:S03]  /*4a450*/  IADD3 R54, P5, PT, R55, R52, RZ ;  /* 0x0000003437367210 */ /* 0x000fc60007fbe0ff */
[----:B------:R-:W-:Y:S02]  /*4a460*/  IMAD.X R59, RZ, RZ, RZ, P2 ;  /* 0x000000ffff3b7224 */ /* 0x000fe400010e06ff */
[----:B------:R-:W-:Y:S02]  /*4a470*/  IMAD.IADD R53, R24, 0x1, R53 ;  /* 0x0000000118357824 */ /* 0x000fe400078e0235 */
[----:B------:R-:W-:Y:S01]  /*4a480*/  IMAD.WIDE.U32 R50, R87, R86, R50 ;  /* 0x0000005657327225 */ /* 0x000fe200078e0032 */
[----:B------:R-:W-:Y:S02]  /*4a490*/  IADD3 R59, P3, PT, R59, R58, RZ ;  /* 0x0000003a3b3b7210 */ /* 0x000fe40007f7e0ff */
[----:B------:R-:W-:Y:S01]  /*4a4a0*/  IADD3 R52, P2, PT, R53, R46, RZ ;  /* 0x0000002e35347210 */ /* 0x000fe20007f5e0ff */
[----:B------:R-:W-:Y:S01]  /*4a4b0*/  IMAD.X R57, RZ, RZ, RZ, P6 ;  /* 0x000000ffff397224 */ /* 0x000fe200030e06ff */
[----:B------:R-:W-:Y:S01]  /*4a4c0*/  IADD3.X R58, PT, PT, RZ, RZ, RZ, P1, !PT ;  /* 0x000000ffff3a7210 */ /* 0x000fe20000ffe4ff */
[----:B------:R-:W-:Y:S01]  /*4a4d0*/  IMAD.X R55, RZ, RZ, RZ, P5 ;  /* 0x000000ffff377224 */ /* 0x000fe200028e06ff */
[----:B------:R-:W-:Y:S01]  /*4a4e0*/  IADD3 R63, P1, PT, R63, R50, RZ ;  /* 0x000000323f3f7210 */ /* 0x000fe20007f3e0ff */
[----:B------:R-:W-:-:S02]  /*4a4f0*/  IMAD.IADD R48, R26, 0x1, R47 ;  /* 0x000000011a307824 */ /* 0x000fc400078e022f */
[----:B------:R-:W-:Y:S01]  /*4a500*/  IMAD.WIDE.U32 R46, R41, R10, R56 ;  /* 0x0000000a292e7225 */ /* 0x000fe200078e0038 */
[----:B------:R-:W-:-:S03]  /*4a510*/  IADD3 R50, P0, PT, R58, R63, RZ ;  /* 0x0000003f3a327210 */ /* 0x000fc60007f1e0ff */
        /* <DEDUP_REMOVED lines=28> */
[----:B------:R-:W-:Y:S01]  /*4a6e0*/  IADD3.X R51, PT, PT, RZ, RZ, RZ, P6, !PT ;  /* 0x000000ffff337210 */ /* 0x000fe200037fe4ff */
[----:B------:R-:W-:Y:S01]  /*4a6f0*/  IMAD.MOV.U32 R69, RZ, RZ, R46 ;  /* 0x000000ffff457224 */ /* 0x000fe200078e002e */
[----:B------:R-:W-:Y:S01]  /*4a700*/  IADD3 R56, P3, PT, R56, R59, RZ ;  /* 0x0000003b38387210 */ /* 0x000fe20007f7e0ff */
[----:B------:R-:W-:-:S03]  /*4a710*/  IMAD.WIDE.U32 R54, R22, R16, R54 ;  /* 0x0000001016367225 */ /* 0x000fc600078e0036 */
[----:B------:R-:W-:Y:S01]  /*4a720*/  IADD3 R57, P4, PT, R57, R56, RZ ;  /* 0x0000003839397210 */ /* 0x000fe20007f9e0ff */
[----:B------:R-:W-:-:S04]  /*4a730*/  IMAD.WIDE.U32 R50, R41, R14, R50 ;  /* 0x0000000e29327225 */ /* 0x000fc800078e0032 */
[----:B------:R-:W-:Y:S01]  /*4a740*/  IMAD.IADD R56, R26, 0x1, R53 ;  /* 0x000000011a387824 */ /* 0x000fe200078e0235 */
[----:B------:R-:W-:Y:S01]  /*4a750*/  IADD3.X R53, PT, PT, RZ, RZ, RZ, P2, !PT ;  /* 0x000000ffff357210 */ /* 0x000fe200017fe4ff */
[----:B------:R-:W-:Y:S01]  /*4a760*/  IMAD.IADD R65, R23, 0x1, R51 ;  /* 0x0000000117417824 */ /* 0x000fe200078e0233 */
[----:B------:R-:W-:Y:S01]  /*4a770*/  MOV R64, R50 ;  /* 0x0000003200407202 */ /* 0x000fe20000000f00 */
[----:B------:R-:W-:Y:S01]  /*4a780*/  IMAD.IADD R55, R25, 0x1, R55 ;  /* 0x0000000119377824 */ /* 0x000fe200078e0237 */
[----:B------:R-:W-:Y:S01]  /*4a790*/  IADD3 R56, P2, PT, R56, R57, RZ ;  /* 0x0000003938387210 */ /* 0x000fe20007f5e0ff */
[----:B------:R-:W-:Y:S01]  /*4a7a0*/  IMAD.WIDE.U32 R86, R86, R86, R52 ;  /* 0x0000005656567225 */ /* 0x000fe200078e0034 */
[----:B------:R-:W-:Y:S02]  /*4a7b0*/  IADD3.X R53, PT, PT, RZ, RZ, RZ, P1, !PT ;  /* 0x000000ffff357210 */ /* 0x000fe40000ffe4ff */
[----:B------:R-:W-:Y:S01]  /*4a7c0*/  IADD3 R52, P6, PT, R65, R54, RZ ;  /* 0x0000003641347210 */ /* 0x000fe20007fde0ff */
[----:B------:R-:W-:Y:S01]  /*4a7d0*/  IMAD.X R57, RZ, RZ, RZ, P0 ;  /* 0x000000ffff397224 */ /* 0x000fe200000e06ff */
[----:B------:R-:W-:Y:S01]  /*4a7e0*/  IADD3 R60, P0, PT, R53, R86, RZ ;  /* 0x00000056353c7210 */ /* 0x000fe20007f1e0ff */
[----:B------:R-:W-:Y:S01]  /*4a7f0*/  IMAD.X R59, RZ, RZ, RZ, P2 ;  /* 0x000000ffff3b7224 */ /* 0x000fe200010e06ff */
        /* <DEDUP_REMOVED lines=8> */
[----:B------:R-:W-:Y:S01]  /*4a880*/  IMAD.X R57, RZ, RZ, RZ, P3 ;  /* 0x000000ffff397224 */ /* 0x000fe200018e06ff */
[----:B------:R-:W-:Y:S01]  /*4a890*/  IADD3 R62, PT, PT, R24, R53, RZ ;  /* 0x00000035183e7210 */ /* 0x000fe20007ffe0ff */
[----:B------:R-:W-:Y:S01]  /*4a8a0*/  IMAD.WIDE.U32 R54, R22, R17, R54 ;  /* 0x0000001116367225 */ /* 0x000fe200078e0036 */
[----:B------:R-:W-:Y:S02]  /*4a8b0*/  IADD3.X R60, PT, PT, RZ, RZ, RZ, P1, !PT ;  /* 0x000000ffff3c7210 */ /* 0x000fe40000ffe4ff */
[----:B------:R-:W-:Y:S01]  /*4a8c0*/  IADD3 R57, P3, PT, R57, R56, RZ ;  /* 0x0000003839397210 */ /* 0x000fe20007f7e0ff */
[----:B------:R-:W-:Y:S01]  /*4a8d0*/  IMAD.X R22, RZ, RZ, RZ, P4 ;  /* 0x000000ffff167224 */ /* 0x000fe200020e06ff */
[----:B------:R-:W-:Y:S01]  /*4a8e0*/  IADD3 R56, P6, PT, R62, R54, RZ ;  /* 0x000000363e387210 */ /* 0x000fe20007fde0ff */
[----:B------:R-:W-:-:S03]  /*4a8f0*/  IMAD.MOV.U32 R67, RZ, RZ, R48 ;  /* 0x000000ffff437224 */ /* 0x000fc600078e0030 */
[----:B------:R-:W-:Y:S02]  /*4a900*/  IADD3 R22, P4, PT, R22, R57, RZ ;  /* 0x0000003916167210 */ /* 0x000fe40007f9e0ff */
[----:B------:R-:W-:Y:S02]  /*4a910*/  IADD3.X R57, PT, PT, RZ, RZ, RZ, P6, !PT ;  /* 0x000000ffff397210 */ /* 0x000fe400037fe4ff */
[----:B------:R-:W-:Y:S01]  /*4a920*/  IADD3 R59, P6, PT, R59, R22, RZ ;  /* 0x000000163b3b7210 */ /* 0x000fe20007fde0ff */
[----:B------:R-:W-:Y:S02]  /*4a930*/  IMAD.IADD R22, R26, 0x1, R55 ;  /* 0x000000011a167824 */ /* 0x000fe400078e0237 */
[----:B------:R-:W-:Y:S01]  /*4a940*/  IMAD.WIDE.U32 R54, R41, R16, R56 ;  /* 0x0000001029367225 */ /* 0x000fe200078e0038 */
[----:B------:R-:W-:Y:S02]  /*4a950*/  IADD3.X R57, PT, PT, RZ, RZ, RZ, P0, !PT ;  /* 0x000000ffff397210 */ /* 0x000fe400007fe4ff */
[----:B------:R-:W-:Y:S01]  /*4a960*/  IADD3 R56, P2, PT, R22, R59, RZ ;  /* 0x0000003b16387210 */ /* 0x000fe20007f5e0ff */
[----:B------:R-:W-:-:S02]  /*4a970*/  IMAD.IADD R63, R25, 0x1, R55 ;  /* 0x00000001193f7824 */ /* 0x000fc400078e0237 */
[----:B------:R-:W-:Y:S02]  /*4a980*/  IMAD.X R22, RZ, RZ, RZ, P5 ;  /* 0x000000ffff167224 */ /* 0x000fe400028e06ff */
[----:B------:R-:W-:Y:S01]  /*4a990*/  IMAD.X R59, RZ, RZ, RZ, P3 ;  /* 0x000000ffff3b7224 */ /* 0x000fe200018e06ff */
[----:B------:R-:W-:Y:S02]  /*4a9a0*/  IADD3 R56, P0, PT, R63, R56, RZ ;  /* 0x000000383f387210 */ /* 0x000fe40007f1e0ff */
[----:B------:R-:W-:-:S03]  /*4a9b0*/  IADD3 R22, PT, PT, R22, R61, R57 ;  /* 0x0000003d16167210 */ /* 0x000fc60007ffe039 */
        /* <DEDUP_REMOVED lines=14> */
[----:B------:R-:W-:Y:S01]  /*4aaa0*/  ISETP.GE.U32.AND P0, PT, R22, R17, PT ;  /* 0x000000111600720c */ /* 0x000fe20003f06070 */
[----:B------:R-:W-:Y:S02]  /*4aab0*/  IMAD.MOV.U32 R72, RZ, RZ, R58 ;  /* 0x000000ffff487224 */ /* 0x000fe400078e003a */
        /* <DEDUP_REMOVED lines=26> */
.L_x_128:
        /* <DEDUP_REMOVED lines=23> */
.L_x_129:
        /* <DEDUP_REMOVED lines=59> */
.L_x_130:
        /* <DEDUP_REMOVED lines=23> */
.L_x_131:
        /* <DEDUP_REMOVED lines=13> */
[----:B------:R-:W-:Y:S01]  /*4b3c0*/  IADD3 R51, P0, P1, R41, R42, R48 ;  /* 0x0000002a29337210 */ /* 0x000fe2000791e030 */
[----:B------:R-:W-:-:S03]  /*4b3d0*/  IMAD.MOV.U32 R42, RZ, RZ, R52 ;  /* 0x000000ffff2a7224 */ /* 0x000fc600078e0034 */
[----:B------:R-:W-:-:S04]  /*4b3e0*/  IADD3.X R41, PT, PT, RZ, RZ, RZ, P0, P1 ;  /* 0x000000ffff297210 */ /* 0x000fc800007e24ff */
[----:B------:R-:W-:-:S04]  /*4b3f0*/  IADD3 R46, P2, P3, R22, R41, R46 ;  /* 0x00000029162e7210 */ /* 0x000fc80007b5e02e */
        /* <DEDUP_REMOVED lines=30> */
.L_x_132:
        /* <DEDUP_REMOVED lines=23> */
.L_x_133:
[----:B------:R-:W-:-:S04]  /*4b750*/  IMAD.WIDE.U32 R52, R92, R92, RZ ;  /* 0x0000005c5c347225 */ /* 0x000fc800078e00ff */
[----:B------:R-:W-:Y:S01]  /*4b760*/  HFMA2 R87, -RZ, RZ, 0, 0 ;  /* 0x00000000ff577431 */ /* 0x000fe200000001ff */
[----:B------:R-:W-:Y:S01]  /*4b770*/  MOV R57, RZ ;  /* 0x000000ff00397202 */ /* 0x000fe20000000f00 */
[----:B------:R-:W-:Y:S02]  /*4b780*/  HFMA2 R47, -RZ, RZ, 0, 0 ;  /* 0x00000000ff2f7431 */ /* 0x000fe400000001ff */
[----:B------:R-:W-:Y:S01]  /*4b790*/  IMAD.MOV.U32 R54, RZ, RZ, R53 ;  /* 0x000000ffff367224 */ /* 0x000fe200078e0035 */
[C---:B------:R-:W-:Y:S01]  /*4b7a0*/  LOP3.LUT R58, R52.reuse, 0xfffffffd, RZ, 0xc0, !PT ;  /* 0xfffffffd343a7812 */ /* 0x040fe200078ec0ff */
        /* <DEDUP_REMOVED lines=8> */
[----:B------:R-:W-:Y:S02]  /*4b830*/  IMAD.MOV.U32 R59, RZ, RZ, RZ ;  /* 0x000000ffff3b7224 */ /* 0x000fe400078e00ff */
[----:B------:R-:W-:Y:S01]  /*4b840*/  IMAD.MOV.U32 R41, RZ, RZ, RZ ;  /* 0x000000ffff297224 */ /* 0x000fe200078e00ff */
[----:B------:R-:W-:Y:S01]  /*4b850*/  IADD3 R56, P0, PT, R57, R52, RZ ;  /* 0x0000003439387210 */ /* 0x000fe20007f1e0ff */
[----:B------:R-:W-:Y:S01]  /*4b860*/  IMAD.HI.U32 R55, R72, R12, R58 ;  /* 0x0000000c48377227 */ /* 0x000fe200078e003a */
[----:B------:R-:W-:-:S03]  /*4b870*/  IADD3 R52, PT, PT, R53, R47, RZ ;  /* 0x0000002f35347210 */ /* 0x000fc60007ffe0ff */
[----:B------:R-:W-:Y:S02]  /*4b880*/  IMAD.X R57, RZ, RZ, RZ, P0 ;  /* 0x000000ffff397224 */ /* 0x000fe400000e06ff */
[----:B------:R-:W-:Y:S02]  /*4b890*/  IMAD.IADD R55, R18, 0x1, R55 ;  /* 0x0000000112377824 */ /* 0x000fe400078e0237 */
[----:B------:R-:W-:-:S03]  /*4b8a0*/  IMAD.WIDE.U32 R56, R42, R42, R56 ;  /* 0x0000002a2a387225 */ /* 0x000fc600078e0038 */
[----:B------:R-:W-:Y:S01]  /*4b8b0*/  IADD3 R54, P0, PT, R55, R54, RZ ;  /* 0x0000003637367210 */ /* 0x000fe20007f1e0ff */
[----:B------:R-:W-:Y:S01]  /*4b8c0*/  IMAD.MOV.U32 R53, RZ, RZ, RZ ;  /* 0x000000ffff357224 */ /* 0x000fe200078e00ff */
[----:B------:R-:W-:Y:S01]  /*4b8d0*/  IADD3 R59, PT, PT, R87, R57, RZ ;  /* 0x00000039573b7210 */ /* 0x000fe20007ffe0ff */
[----:B------:R-:W-:Y:S02]  /*4b8e0*/  IMAD.MOV.U32 R57, RZ, RZ, RZ ;  /* 0x000000ffff397224 */ /* 0x000fe400078e00ff */
[----:B------:R-:W-:-:S04]  /*4b8f0*/  IMAD.WIDE.U32 R52, R92, R91, R52 ;  /* 0x0000005b5c347225 */ /* 0x000fc800078e0034 */
[----:B------:R-:W-:Y:S01]  /*4b900*/  IMAD.X R55, RZ, RZ, RZ, P0 ;  /* 0x000000ffff377224 */ /* 0x000fe200000e06ff */
[----:B------:R-:W-:Y:S01]  /*4b910*/  IADD3 R58, P0, PT, R59, R52, RZ ;  /* 0x000000343b3a7210 */ /* 0x000fe20007f1e0ff */
[----:B------:R-:W-:-:S03]  /*4b920*/  IMAD.WIDE.U32 R56, R92, R67, R56 ;  /* 0x000000435c387225 */ /* 0x000fc600078e0038 */
[----:B------:R-:W-:Y:S01]  /*4b930*/  IADD3.X R59, PT, PT, RZ, RZ, RZ, P0, !PT ;  /* 0x000000ffff3b7210 */ /* 0x000fe200007fe4ff */
[----:B------:R-:W-:-:S04]  /*4b940*/  IMAD.WIDE.U32 R54, R72, R13, R54 ;  /* 0x0000000d48367225 */ /* 0x000fc800078e0036 */
        /* <DEDUP_REMOVED lines=8> */
[----:B------:R-:W-:Y:S02]  /*4b9d0*/  IMAD.MOV.U32 R63, RZ, RZ, RZ ;  /* 0x000000ffff3f7224 */ /* 0x000fe400078e00ff */
[----:B------:R-:W-:Y:S01]  /*4b9e0*/  IMAD.HI.U32 R43, R69, R12, R54 ;  /* 0x0000000c452b7227 */ /* 0x000fe200078e0036 */
[----:B------:R-:W-:-:S03]  /*4b9f0*/  IADD3 R54, P1, PT, R53, R58, RZ ;  /* 0x0000003a35367210 */ /* 0x000fc60007f3e0ff */
[----:B------:R-:W-:Y:S01]  /*4ba00*/  IMAD.MOV.U32 R53, RZ, RZ, RZ ;  /* 0x000000ffff357224 */ /* 0x000fe200078e00ff */
[----:B------:R-:W-:Y:S01]  /*4ba10*/  IADD3 R43, PT, PT, R18, R43, RZ ;  /* 0x0000002b122b7210 */ /* 0x000fe20007ffe0ff */
[----:B------:R-:W-:Y:S02]  /*4ba20*/  IMAD.IADD R55, R47, 0x1, R59 ;  /* 0x000000012f377824 */ /* 0x000fe400078e023b */
[----:B------:R-:W-:-:S04]  /*4ba30*/  IMAD.WIDE.U32 R58, R92, R88, R52 ;  /* 0x000000585c3a7225 */ /* 0x000fc800078e0034 */
[----:B------:R-:W-:Y:S01]  /*4ba40*/  IMAD.MOV.U32 R52, RZ, RZ, RZ ;  /* 0x000000ffff347224 */ /* 0x000fe200078e00ff */
[----:B------:R-:W-:Y:S01]  /*4ba50*/  IADD3 R58, P0, PT, R55, R58, RZ ;  /* 0x0000003a373a7210 */ /* 0x000fe20007f1e0ff */
[----:B------:R-:W-:Y:S02]  /*4ba60*/  IMAD.X R55, RZ, RZ, RZ, P1 ;  /* 0x000000ffff377224 */ /* 0x000fe400008e06ff */
[----:B------:R-:W-:-:S04]  /*4ba70*/  IMAD.WIDE.U32 R60, R72, R10, R56 ;  /* 0x0000000a483c7225 */ /* 0x000fc800078e0038 */
[----:B------:R-:W-:Y:S01]  /*4ba80*/  IMAD.IADD R56, R59, 0x1, R52 ;  /* 0x000000013b387824 */ /* 0x000fe200078e0234 */
[----:B------:R-:W-:Y:S01]  /*4ba90*/  IADD3.X R59, PT, PT, RZ, RZ, RZ, P0, !PT ;  /* 0x000000ffff3b7210 */ /* 0x000fe200007fe4ff */
[----:B------:R-:W-:Y:S01]  /*4baa0*/  IMAD.WIDE.U32 R54, R42, R67, R54 ;  /* 0x000000432a367225 */ /* 0x000fe200078e0036 */
[----:B------:R-:W-:-:S03]  /*4bab0*/  IADD3 R60, P1, PT, R43, R60, RZ ;  /* 0x0000003c2b3c7210 */ /* 0x000fc60007f3e0ff */
[----:B------:R-:W-:Y:S01]  /*4bac0*/  IMAD.MOV.U32 R57, RZ, RZ, RZ ;  /* 0x000000ffff397224 */ /* 0x000fe200078e00ff */
[----:B------:R-:W-:Y:S01]  /*4bad0*/  IADD3 R55, PT, PT, R47, R55, RZ ;  /* 0x000000372f377210 */ /* 0x000fe20007ffe0ff */
        /* <DEDUP_REMOVED lines=14> */
[----:B------:R-:W-:Y:S01]  /*4bbc0*/  IMAD.X R57, RZ, RZ, RZ, P0 ;  /* 0x000000ffff397224 */ /* 0x000fe200000e06ff */
[----:B------:R-:W-:Y:S01]  /*4bbd0*/  IADD3 R59, PT, PT, R47, R59, RZ ;  /* 0x0000003b2f3b7210 */ /* 0x000fe20007ffe0ff */
[----:B------:R-:W-:Y:S02]  /*4bbe0*/  IMAD.IADD R43, R41, 0x1, R55 ;  /* 0x00000001292b7824 */ /* 0x000fe400078e0237 */
[----:B------:R-:W-:-:S03]  /*4bbf0*/  IMAD.WIDE.U32 R56, R42, R88, R56 ;  /* 0x000000582a387225 */ /* 0x000fc600078e0038 */
[----:B------:R-:W-:Y:S01]  /*4bc00*/  IADD3 R58, P0, PT, R43, R58, RZ ;  /* 0x0000003a2b3a7210 */ /* 0x000fe20007f1e0ff */
        /* <DEDUP_REMOVED lines=8> */
[----:B------:R-:W-:Y:S01]  /*4bc90*/  MOV R61, RZ ;  /* 0x000000ff003d7202 */ /* 0x000fe20000000f00 */
[----:B------:R-:W-:-:S04]  /*4bca0*/  IMAD.WIDE.U32 R54, R72, R11, R54 ;  /* 0x0000000b48367225 */ /* 0x000fc800078e0036 */
[----:B------:R-:W-:Y:S01]  /*4bcb0*/  IMAD.X R57, RZ, RZ, RZ, P1 ;  /* 0x000000ffff397224 */ /* 0x000fe200008e06ff */
[----:B------:R-:W-:Y:S01]  /*4bcc0*/  IADD3 R54, P2, PT, R65, R54, RZ ;  /* 0x0000003641367210 */ /* 0x000fe20007f5e0ff */
[----:B------:R-:W-:-:S04]  /*4bcd0*/  IMAD.WIDE.U32 R58, R42, R91, R58 ;  /* 0x0000005b2a3a7225 */ /* 0x000fc800078e003a */
[----:B------:R-:W-:-:S04]  /*4bce0*/  IMAD.WIDE.U32 R56, R67, R91, R56 ;  /* 0x0000005b43387225 */ /* 0x000fc800078e0038 */
[C---:B------:R-:W-:Y:S01]  /*4bcf0*/  IMAD.IADD R59, R41.reuse, 0x1, R59 ;  /* 0x00000001293b7824 */ /* 0x040fe200078e023b */
[----:B------:R-:W-:Y:S01]  /*4bd00*/  IADD3 R57, PT, PT, R41, R57, RZ ;  /* 0x0000003929397210 */ /* 0x000fe20007ffe0ff */
[----:B------:R-:W-:Y:S02]  /*4bd10*/  IMAD R22, R60, R9, RZ ;  /* 0x000000093c167224 */ /* 0x000fe400078e02ff */
[----:B------:R-:W-:Y:S01]  /*4bd20*/  IMAD.MOV.U32 R43, RZ, RZ, RZ ;  /* 0x000000ffff2b7224 */ /* 0x000fe200078e00ff */
[----:B------:R-:W-:Y:S01]  /*4bd30*/  IADD3 R56, P1, PT, R59, R56, RZ ;  /* 0x000000383b387210 */ /* 0x000fe20007f3e0ff */
[----:B------:R-:W-:Y:S01]  /*4bd40*/  IMAD.IADD R79, R21, 0x1, R55 ;  /* 0x00000001154f7824 */ /* 0x000fe200078e0237 */
[----:B------:R-:W-:Y:S01]  /*4bd50*/  IADD3.X R55, PT, PT, RZ, RZ, RZ, P2, !PT ;  /* 0x000000ffff377210 */ /* 0x000fe200017fe4ff */
[----:B------:R-:W-:-:S04]  /*4bd60*/  IMAD.HI.U32 R61, R22, R12, R60 ;  /* 0x0000000c163d7227 */ /* 0x000fc800078e003c */
[----:B------:R-:W-:Y:S02]  /*4bd70*/  HFMA2 R59, -RZ, RZ, 0, 0 ;  /* 0x00000000ff3b7431 */ /* 0x000fe400000001ff */
[----:B------:R-:W-:Y:S02]  /*4bd80*/  IMAD.IADD R60, R63, 0x1, R43 ;  /* 0x000000013f3c7824 */ /* 0x000fe400078e022b */
[----:B------:R-:W-:Y:S02]  /*4bd90*/  IMAD.X R63, RZ, RZ, RZ, P0 ;  /* 0x000000ffff3f7224 */ /* 0x000fe400000e06ff */
[----:B------:R-:W-:Y:S02]  /*4bda0*/  IMAD.IADD R61, R18, 0x1, R61 ;  /* 0x00000001123d7824 */ /* 0x000fe400078e023d */
[----:B------:R-:W-:-:S04]  /*4bdb0*/  IMAD.WIDE.U32 R54, R69, R10, R54 ;  /* 0x0000000a45367225 */ /* 0x000fc800078e0036 */
[----:B------:R-:W-:Y:S01]  /*4bdc0*/  IMAD.WIDE.U32 R62, R42, R49, R62 ;  /* 0x000000312a3e7225 */ /* 0x000fe200078e003e */
[----:B------:R-:W-:-:S03]  /*4bdd0*/  IADD3 R54, P2, PT, R61, R54, RZ ;  /* 0x000000363d367210 */ /* 0x000fc60007f5e0ff */
[C---:B------:R-:W-:Y:S01]  /*4bde0*/  IMAD.WIDE.U32 R58, R92.reuse, R88, R58 ;  /* 0x000000585c3a7225 */ /* 0x040fe200078e003a */
        /* <DEDUP_REMOVED lines=14> */
[----:B------:R-:W-:Y:S01]  /*4bed0*/  IMAD.IADD R79, R61, 0x1, R50 ;  /* 0x000000013d4f7824 */ /* 0x000fe200078e0232 */
[----:B------:R-:W-:Y:S01]  /*4bee0*/  IADD3.X R55, PT, PT, RZ, RZ, RZ, P2, !PT ;  /* 0x000000ffff377210 */ /* 0x000fe200017fe4ff */
        /* <DEDUP_REMOVED lines=24> */
[----:B------:R-:W-:Y:S02]  /*4c070*/  IMAD.X R61, RZ, RZ, RZ, P1 ;  /* 0x000000ffff3d7224 */ /* 0x000fe400008e06ff */
[----:B------:R-:W-:Y:S01]  /*4c080*/  IMAD.MOV.U32 R57, RZ, RZ, RZ ;  /* 0x000000ffff397224 */ /* 0x000fe200078e00ff */
[----:B------:R-:W-:Y:S01]  /*4c090*/  IADD3 R62, P2, PT, R55, R62, RZ ;  /* 0x0000003e373e7210 */ /* 0x000fe20007f5e0ff */
[----:B------:R-:W-:Y:S01]  /*4c0a0*/  IMAD.WIDE.U32 R60, R67, R49, R60 ;  /* 0x00000031433c7225 */ /* 0x000fe200078e003c */
[----:B------:R-:W-:-:S03]  /*4c0b0*/  IADD3.X R55, PT, PT, RZ, RZ, RZ, P0, !PT ;  /* 0x000000ffff377210 */ /* 0x000fc600007fe4ff */
[----:B------:R-:W-:Y:S01]  /*4c0c0*/  IMAD.WIDE.U32 R56, R92, R49, R56 ;  /* 0x000000315c387225 */ /* 0x000fe200078e0038 */
[----:B------:R-:W-:-:S03]  /*4c0d0*/  IADD3 R60, P1, PT, R63, R60, RZ ;  /* 0x0000003c3f3c7210 */ /* 0x000fc60007f3e0ff */
[----:B------:R-:W-:Y:S01]  /*4c0e0*/  IMAD.X R63, RZ, RZ, RZ, P2 ;  /* 0x000000ffff3f7224 */ /* 0x000fe200010e06ff */
[----:B------:R-:W-:Y:S01]  /*4c0f0*/  IADD3 R57, PT, PT, R53, R57, RZ ;  /* 0x0000003935397210 */ /* 0x000fe20007ffe0ff */
[----:B------:R-:W-:Y:S01]  /*4c100*/  IMAD.WIDE.U32 R58, R69, R11, R58 ;  /* 0x0000000b453a7225 */ /* 0x000fe200078e003a */
[----:B------:R-:W-:-:S03]  /*4c110*/  IADD3 R56, P3, PT, R81, R56, RZ ;  /* 0x0000003851387210 */ /* 0x000fc60007f7e0ff */
[----:B------:R-:W-:Y:S01]  /*4c120*/  IMAD.WIDE.U32 R62, R67, R88, R62 ;  /* 0x00000058433e7225 */ /* 0x000fe200078e003e */
[----:B------:R-:W-:-:S03]  /*4c130*/  IADD3 R58, P4, PT, R65, R58, RZ ;  /* 0x0000003a413a7210 */ /* 0x000fc60007f9e0ff */
[----:B------:R-:W-:Y:S01]  /*4c140*/  IMAD.IADD R61, R53, 0x1, R61 ;  /* 0x00000001353d7824 */ /* 0x000fe200078e023d */
[----:B------:R-:W-:Y:S01]  /*4c150*/  IADD3 R62, P2, PT, R57, R62, RZ ;  /* 0x0000003e393e7210 */ /* 0x000fe20007f5e0ff */
[----:B------:R-:W-:Y:S01]  /*4c160*/  IMAD.WIDE.U32 R54, R42, R46, R54 ;  /* 0x0000002e2a367225 */ /* 0x000fe200078e0036 */
[----:B------:R-:W-:Y:S02]  /*4c170*/  IADD3.X R57, PT, PT, RZ, RZ, RZ, P3, !PT ;  /* 0x000000ffff397210 */ /* 0x000fe40001ffe4ff */
[----:B------:R-:W-:Y:S01]  /*4c180*/  IADD3 R81, PT, PT, R52, R63, RZ ;  /* 0x0000003f34517210 */ /* 0x000fe20007ffe0ff */
[----:B------:R-:W-:Y:S01]  /*4c190*/  IMAD.IADD R79, R21, 0x1, R59 ;  /* 0x00000001154f7824 */ /* 0x000fe200078e023b */
[----:B------:R-:W-:Y:S01]  /*4c1a0*/  IADD3 R54, P0, PT, R61, R54, RZ ;  /* 0x000000363d367210 */ /* 0x000fe20007f1e0ff */
[----:B------:R-:W-:Y:S02]  /*4c1b0*/  IMAD.X R59, RZ, RZ, RZ, P4 ;  /* 0x000000ffff3b7224 */ /* 0x000fe400020e06ff */
[----:B------:R-:W-:-:S02]  /*4c1c0*/  IMAD.X R61, RZ, RZ, RZ, P1 ;  /* 0x000000ffff3d7224 */ /* 0x000fc400008e06ff */
[----:B------:R-:W-:-:S04]  /*4c1d0*/  IMAD.WIDE.U32 R56, R72, R15, R56 ;  /* 0x0000000f48387225 */ /* 0x000fc800078e0038 */
[----:B------:R-:W-:Y:S01]  /*4c1e0*/  IMAD.IADD R63, R18, 0x1, R85 ;  /* 0x00000001123f7824 */ /* 0x000fe200078e0255 */
        /* <DEDUP_REMOVED lines=9> */
[----:B------:R-:W-:Y:S02]  /*4c280*/  IMAD.X R63, RZ, RZ, RZ, P2 ;  /* 0x000000ffff3f7224 */ /* 0x000fe400010e06ff */
[----:B------:R-:W-:Y:S01]  /*4c290*/  IMAD.IADD R81, R24, 0x1, R57 ;  /* 0x0000000118517824 */ /* 0x000fe200078e0239 */
[----:B------:R-:W-:Y:S01]  /*4c2a0*/  IADD3 R64, P1, PT, R61, R54, RZ ;  /* 0x000000363d407210 */ /* 0x000fe20007f3e0ff */
[----:B------:R-:W-:Y:S01]  /*4c2b0*/  IMAD.IADD R65, R20, 0x1, R59 ;  /* 0x0000000114417824 */ /* 0x000fe200078e023b */
[----:B------:R-:W-:Y:S01]  /*4c2c0*/  IADD3 R54, PT, PT, R43, R55, RZ ;  /* 0x000000372b367210 */ /* 0x000fe20007ffe0ff */
[----:B------:R-:W-:-:S02]  /*4c2d0*/  IMAD.X R57, RZ, RZ, RZ, P3 ;  /* 0x000000ffff397224 */ /* 0x000fc400018e06ff */
[----:B------:R-:W-:-:S04]  /*4c2e0*/  IMAD.WIDE.U32 R62, R42, R49, R62 ;  /* 0x000000312a3e7225 */ /* 0x000fc800078e003e */
[----:B------:R-:W-:Y:S01]  /*4c2f0*/  IMAD.X R59, RZ, RZ, RZ, P4 ;  /* 0x000000ffff3b7224 */ /* 0x000fe200020e06ff */
[----:B------:R-:W-:Y:S01]  /*4c300*/  IADD3 R55, PT, PT, R53, R63, RZ ;  /* 0x0000003f35377210 */ /* 0x000fe20007ffe0ff */
[----:B------:R-:W-:Y:S01]  /*4c310*/  IMAD.X R61, RZ, RZ, RZ, P0 ;  /* 0x000000ffff3d7224 */ /* 0x000fe200000e06ff */
[----:B------:R-:W-:Y:S01]  /*4c320*/  IADD3 R54, P0, PT, R54, R83, RZ ;  /* 0x0000005336367210 */ /* 0x000fe20007f1e0ff */
[----:B------:R-:W-:-:S04]  /*4c330*/  IMAD.WIDE.U32 R56, R69, R14, R56 ;  /* 0x0000000e45387225 */ /* 0x000fc800078e0038 */
[----:B------:R-:W-:Y:S01]  /*4c340*/  IMAD.WIDE.U32 R58, R48, R13, R58 ;  /* 0x0000000d303a7225 */ /* 0x000fe200078e003a */
[----:B------:R-:W-:Y:S02]  /*4c350*/  IADD3 R56, P4, PT, R65, R56, RZ ;  /* 0x0000003841387210 */ /* 0x000fe40007f9e0ff */
[----:B------:R-:W-:Y:S01]  /*4c360*/  IADD3 R83, PT, PT, R23, R57, RZ ;  /* 0x0000003917537210 */ /* 0x000fe20007ffe0ff */
[----:B------:R-:W-:Y:S01]  /*4c370*/  IMAD.WIDE.U32 R60, R91, R88, R60 ;  /* 0x000000585b3c7225 */ /* 0x000fe200078e003c */
[----:B------:R-:W-:Y:S02]  /*4c380*/  IADD3 R79, PT, PT, R19, R59, RZ ;  /* 0x0000003b134f7210 */ /* 0x000fe40007ffe0ff */
[----:B------:R-:W-:Y:S01]  /*4c390*/  IADD3.X R57, PT, PT, RZ, RZ, RZ, P4, !PT ;  /* 0x000000ffff397210 */ /* 0x000fe200027fe4ff */
[----:B------:R-:W-:Y:S01]  /*4c3a0*/  IMAD.MOV.U32 R63, RZ, RZ, RZ ;  /* 0x000000ffff3f7224 */ /* 0x000fe200078e00ff */
[----:B------:R-:W-:Y:S01]  /*4c3b0*/  IADD3 R60, P2, PT, R55, R60, RZ ;  /* 0x0000003c373c7210 */ /* 0x000fe20007f5e0ff */
[----:B------:R-:W-:-:S02]  /*4c3c0*/  IMAD.X R65, RZ, RZ, RZ, P1 ;  /* 0x000000ffff417224 */ /* 0x000fc400008e06ff */
[----:B------:R-:W-:Y:S02]  /*4c3d0*/  IMAD R70, R58, R9, RZ ;  /* 0x000000093a467224 */ /* 0x000fe400078e02ff */
[----:B------:R-:W-:Y:S02]  /*4c3e0*/  IMAD.MOV.U32 R59, RZ, RZ, RZ ;  /* 0x000000ffff3b7224 */ /* 0x000fe400078e00ff */
[----:B------:R-:W-:-:S04]  /*4c3f0*/  IMAD.WIDE.U32 R62, R92, R51, R62 ;  /* 0x000000335c3e7225 */ /* 0x000fc800078e003e */
[----:B------:R-:W-:Y:S02]  /*4c400*/  IMAD.X R55, RZ, RZ, RZ, P0 ;  /* 0x000000ffff377224 */ /* 0x000fe400000e06ff */
[----:B------:R-:W-:-:S04]  /*4c410*/  IMAD.WIDE.U32 R64, R91, R49, R64 ;  /* 0x000000315b407225 */ /* 0x000fc800078e0040 */
[----:B------:R-:W-:Y:S02]  /*4c420*/  IMAD.IADD R85, R52, 0x1, R61 ;  /* 0x0000000134557824 */ /* 0x000fe400078e023d */
[----:B------:R-:W-:Y:S01]  /*4c430*/  IMAD.HI.U32 R93, R70, R12, R58 ;  /* 0x0000000c465d7227 */ /* 0x000fe200078e003a */
[----:B------:R-:W-:Y:S02]  /*4c440*/  IADD3 R58, P3, PT, R81, R62, RZ ;  /* 0x0000003e513a7210 */ /* 0x000fe40007f7e0ff */
[----:B------:R-:W-:Y:S01]  /*4c450*/  IADD3 R59, PT, PT, R43, R63, RZ ;  /* 0x0000003f2b3b7210 */ /* 0x000fe20007ffe0ff */
[----:B------:R-:W-:Y:S01]  /*4c460*/  IMAD.WIDE.U32 R62, R67, R46, R54 ;  /* 0x0000002e433e7225 */ /* 0x000fe200078e0036 */
[----:B------:R-:W-:-:S03]  /*4c470*/  IADD3 R54, P1, PT, R85, R64, RZ ;  /* 0x0000004055367210 */ /* 0x000fc60007f3e0ff */
[----:B------:R-:W-:Y:S02]  /*4c480*/  IMAD.X R61, RZ, RZ, RZ, P2 ;  /* 0x000000ffff3d7224 */ /* 0x000fe400010e06ff */
[----:B------:R-:W-:Y:S02]  /*4c490*/  IMAD.IADD R55, R53, 0x1, R65 ;  /* 0x0000000135377824 */ /* 0x000fe400078e0241 */
[----:B------:R-:W-:-:S03]  /*4c4a0*/  IMAD.WIDE.U32 R64, R67, R49, R60 ;  /* 0x0000003143407225 */ /* 0x000fc600078e003c */
[----:B------:R-:W-:Y:S01]  /*4c4b0*/  IADD3 R60, P0, PT, R55, R62, RZ ;  /* 0x0000003e373c7210 */ /* 0x000fe20007f1e0ff */
[----:B------:R-:W-:Y:S01]  /*4c4c0*/  IMAD.WIDE.U32 R56, R22, R11, R56 ;  /* 0x0000000b16387225 */ /* 0x000fe200078e0038 */
[----:B------:R-:W-:Y:S02]  /*4c4d0*/  IADD3.X R55, PT, PT, RZ, RZ, RZ, P1, !PT ;  /* 0x000000ffff377210 */ /* 0x000fe40000ffe4ff */
[----:B------:R-:W-:Y:S01]  /*4c4e0*/  IADD3.X R61, PT, PT, RZ, RZ, RZ, P0, !PT ;  /* 0x000000ffff3d7210 */ /* 0x000fe200007fe4ff */
[----:B------:R-:W-:Y:S01]  /*4c4f0*/  IMAD.IADD R65, R53, 0x1, R65 ;  /* 0x0000000135417824 */ /* 0x000fe200078e0241 */
[----:B------:R-:W-:Y:S01]  /*4c500*/  IADD3 R64, P2, PT, R59, R64, RZ ;  /* 0x000000403b407210 */ /* 0x000fe20007f5e0ff */
        /* <DEDUP_REMOVED lines=8> */
[----:B------:R-:W-:Y:S01]  /*4c590*/  IMAD.X R65, RZ, RZ, RZ, P2 ;  /* 0x000000ffff417224 */ /* 0x000fe200010e06ff */
[----:B------:R-:W-:Y:S01]  /*4c5a0*/  IADD3 R61, PT, PT, R18, R93, RZ ;  /* 0x0000005d123d7210 */ /* 0x000fe20007ffe0ff */
[----:B------:R-:W-:Y:S01]  /*4c5b0*/  IMAD.X R57, RZ, RZ, RZ, P1 ;  /* 0x000000ffff397224 */ /* 0x000fe200008e06ff */
[----:B------:R-:W-:Y:S01]  /*4c5c0*/  IADD3 R60, P2, PT, R55, R60, RZ ;  /* 0x0000003c373c7210 */ /* 0x000fe20007f5e0ff */
[----:B------:R-:W-:-:S04]  /*4c5d0*/  IMAD.WIDE.U32 R58, R72, R16, R58 ;  /* 0x00000010483a7225 */ /* 0x000fc800078e003a */
[----:B------:R-:W-:Y:S01]  /*4c5e0*/  IMAD.IADD R63, R50, 0x1, R63 ;  /* 0x00000001323f7824 */ /* 0x000fe200078e023f */
[----:B------:R-:W-:Y:S01]  /*4c5f0*/  IADD3 R58, P3, PT, R83, R58, RZ ;  /* 0x0000003a533a7210 */ /* 0x000fe20007f7e0ff */
[----:B------:R-:W-:-:S03]  /*4c600*/  IMAD.WIDE.U32 R64, R42, R51, R64 ;  /* 0x000000332a407225 */ /* 0x000fc600078e0040 */
[----:B------:R-:W-:Y:S01]  /*4c610*/  IADD3 R62, P1, PT, R62, R63, RZ ;  /* 0x0000003f3e3e7210 */ /* 0x000fe20007f3e0ff */
[----:B------:R-:W-:Y:S01]  /*4c620*/  IMAD.WIDE.U32 R56, R48, R10, R56 ;  /* 0x0000000a30387225 */ /* 0x000fe200078e0038 */
[----:B------:R-:W-:-:S03]  /*4c630*/  IADD3 R63, PT, PT, R43, R65, RZ ;  /* 0x000000412b3f7210 */ /* 0x000fc60007ffe0ff */
[----:B------:R-:W-:Y:S01]  /*4c640*/  IMAD.X R55, RZ, RZ, RZ, P0 ;  /* 0x000000ffff377224 */ /* 0x000fe200000e06ff */
[----:B------:R-:W-:Y:S01]  /*4c650*/  IADD3 R56, P0, PT, R61, R56, RZ ;  /* 0x000000383d387210 */ /* 0x000fe20007f1e0ff */
[----:B------:R-:W-:Y:S02]  /*4c660*/  IMAD.IADD R83, R25, 0x1, R59 ;  /* 0x0000000119537824 */ /* 0x000fe400078e023b */
[----:B------:R-:W-:-:S04]  /*4c670*/  IMAD.WIDE.U32 R54, R91, R49, R54 ;  /* 0x000000315b367225 */ /* 0x000fc800078e0036 */
[----:B------:R-:W-:Y:S01]  /*4c680*/  IMAD.X R61, RZ, RZ, RZ, P2 ;  /* 0x000000ffff3d7224 */ /* 0x000fe200010e06ff */
[----:B------:R-:W-:Y:S01]  /*4c690*/  IADD3 R55, PT, PT, R53, R55, RZ ;  /* 0x0000003735377210 */ /* 0x000fe20007ffe0ff */
[----:B------:R-:W-:Y:S02]  /*4c6a0*/  IMAD.MOV.U32 R65, RZ, RZ, RZ ;  /* 0x000000ffff417224 */ /* 0x000fe400078e00ff */
[----:B------:R-:W-:Y:S01]  /*4c6b0*/  IMAD.X R59, RZ, RZ, RZ, P3 ;  /* 0x000000ffff3b7224 */ /* 0x000fe200018e06ff */
[----:B------:R-:W-:Y:S01]  /*4c6c0*/  IADD3 R54, P3, PT, R63, R54, RZ ;  /* 0x000000363f367210 */ /* 0x000fe20007f7e0ff */
[----:B------:R-:W-:-:S04]  /*4c6d0*/  IMAD.WIDE.U32 R64, R92, R46, R64 ;  /* 0x0000002e5c407225 */ /* 0x000fc800078e0040 */
[----:B------:R-:W-:-:S04]  /*4c6e0*/  IMAD.WIDE.U32 R60, R88, R49, R60 ;  /* 0x00000031583c7225 */ /* 0x000fc800078e003c */
[----:B------:R-:W-:Y:S01]  /*4c6f0*/  IMAD.WIDE.U32 R58, R69, R15, R58 ;  /* 0x0000000f453a7225 */ /* 0x000fe200078e003a */
[----:B------:R-:W-:Y:S02]  /*4c700*/  IADD3 R60, P2, PT, R55, R60, RZ ;  /* 0x0000003c373c7210 */ /* 0x000fe40007f5e0ff */
[----:B------:R-:W-:Y:S01]  /*4c710*/  IADD3.X R55, PT, PT, RZ, RZ, RZ, P3, !PT ;  /* 0x000000ffff377210 */ /* 0x000fe20001ffe4ff */
[----:B------:R-:W-:Y:S01]  /*4c720*/  IMAD.X R63, RZ, RZ, RZ, P1 ;  /* 0x000000ffff3f7224 */ /* 0x000fe200008e06ff */
[----:B------:R-:W-:Y:S01]  /*4c730*/  IADD3 R64, P1, PT, R83, R64, RZ ;  /* 0x0000004053407210 */ /* 0x000fe20007f3e0ff */
[----:B------:R-:W-:Y:S01]  /*4c740*/  IMAD.IADD R79, R20, 0x1, R57 ;  /* 0x00000001144f7824 */ /* 0x000fe200078e0239 */
[----:B------:R-:W-:Y:S01]  /*4c750*/  IADD3 R58, P4, PT, R81, R58, RZ ;  /* 0x0000003a513a7210 */ /* 0x000fe20007f9e0ff */
[----:B------:R-:W-:Y:S01]  /*4c760*/  IMAD.WIDE.U32 R62, R91, R46, R62 ;  /* 0x0000002e5b3e7225 */ /* 0x000fe200078e003e */
[----:B------:R-:W-:Y:S02]  /*4c770*/  IADD3 R81, PT, PT, R24, R59, RZ ;  /* 0x0000003b18517210 */ /* 0x000fe40007ffe0ff */
[----:B------:R-:W-:Y:S01]  /*4c780*/  IADD3.X R59, PT, PT, RZ, RZ, RZ, P4, !PT ;  /* 0x000000ffff3b7210 */ /* 0x000fe200027fe4ff */
[----:B------:R-:W-:-:S02]  /*4c790*/  IMAD.IADD R57, R53, 0x1, R61 ;  /* 0x0000000135397824 */ /* 0x000fc400078e023d */
[----:B------:R-:W-:Y:S02]  /*4c7a0*/  IMAD.IADD R61, R50, 0x1, R65 ;  /* 0x00000001323d7824 */ /* 0x000fe400078e0241 */
[----:B------:R-:W-:Y:S01]  /*4c7b0*/  IMAD.X R65, RZ, RZ, RZ, P1 ;  /* 0x000000ffff417224 */ /* 0x000fe200008e06ff */
[----:B------:R-:W-:Y:S01]  /*4c7c0*/  IADD3 R62, P1, PT, R57, R62, RZ ;  /* 0x0000003e393e7210 */ /* 0x000fe20007f3e0ff */
[----:B------:R-:W-:-:S04]  /*4c7d0*/  IMAD.WIDE.U32 R54, R67, R51, R54 ;  /* 0x0000003343367225 */ /* 0x000fc800078e0036 */
[----:B------:R-:W-:Y:S01]  /*4c7e0*/  IMAD.X R57, RZ, RZ, RZ, P0 ;  /* 0x000000ffff397224 */ /* 0x000fe200000e06ff */
[----:B------:R-:W-:Y:S01]  /*4c7f0*/  IADD3 R54, P0, PT, R61, R54, RZ ;  /* 0x000000363d367210 */ /* 0x000fe20007f1e0ff */
[----:B------:R-:W-:Y:S01]  /*4c800*/  IMAD.WIDE.U32 R58, R22, R14, R58 ;  /* 0x0000000e163a7225 */ /* 0x000fe200078e003a */
[----:B------:R-:W-:-:S03]  /*4c810*/  IADD3.X R61, PT, PT, RZ, RZ, RZ, P2, !PT ;  /* 0x000000ffff3d7210 */ /* 0x000fc600017fe4ff */
[----:B------:R-:W-:Y:S01]  /*4c820*/  IMAD.WIDE.U32 R56, R70, R13, R56 ;  /* 0x0000000d46387225 */ /* 0x000fe200078e0038 */
[----:B------:R-:W-:-:S03]  /*4c830*/  IADD3 R58, P2, PT, R79, R58, RZ ;  /* 0x0000003a4f3a7210 */ /* 0x000fc60007f5e0ff */
[----:B------:R-:W-:Y:S01]  /*4c840*/  IMAD.IADD R74, R50, 0x1, R63 ;  /* 0x00000001324a7824 */ /* 0x000fe200078e023f */
[----:B------:R-:W-:Y:S01]  /*4c850*/  IADD3 R79, PT, PT, R19, R57, RZ ;  /* 0x00000039134f7210 */ /* 0x000fe20007ffe0ff */
[----:B------:R-:W-:-:S04]  /*4c860*/  IMAD.WIDE.U32 R64, R72, R17, R64 ;  /* 0x0000001148407225 */ /* 0x000fc800078e0040 */
[----:B------:R-:W-:Y:S02]  /*4c870*/  IMAD.X R63, RZ, RZ, RZ, P1 ;  /* 0x000000ffff3f7224 */ /* 0x000fe400008e06ff */
[----:B------:R-:W-:Y:S02]  /*4c880*/  IMAD.IADD R55, R43, 0x1, R55 ;  /* 0x000000012b377824 */ /* 0x000fe400078e0237 */
        /* <DEDUP_REMOVED lines=8> */
[----:B------:R-:W-:Y:S01]  /*4c910*/  IADD3 R57, PT, PT, R43, R63, RZ ;  /* 0x0000003f2b397210 */ /* 0x000fe20007ffe0ff */
[----:B------:R-:W-:Y:S01]  /*4c920*/  IMAD.IADD R85, R26, 0x1, R65 ;  /* 0x000000011a557824 */ /* 0x000fe200078e0241 */
[----:B------:R-:W-:Y:S01]  /*4c930*/  IADD3 R60, P3, PT, R81, R64, RZ ;  /* 0x00000040513c7210 */ /* 0x000fe20007f7e0ff */
[----:B------:R-:W-:Y:S02]  /*4c940*/  IMAD.IADD R83, R23, 0x1, R59 ;  /* 0x0000000117537824 */ /* 0x000fe400078e023b */
[----:B------:R-:W-:Y:S01]  /*4c950*/  IMAD.WIDE.U32 R64, R42, R46, R54 ;  /* 0x0000002e2a407225 */ /* 0x000fe200078e0036 */
[----:B------:R-:W-:-:S03]  /*4c960*/  IADD3 R54, P0, PT, R57, R74, RZ ;  /* 0x0000004a39367210 */ /* 0x000fc60007f1e0ff */
[----:B------:R-:W-:Y:S01]  /*4c970*/  IMAD.X R59, RZ, RZ, RZ, P2 ;  /* 0x000000ffff3b7224 */ /* 0x000fe200010e06ff */
[----:B------:R-:W-:Y:S01]  /*4c980*/  IADD3 R62, P2, PT, R61, R62, RZ ;  /* 0x0000003e3d3e7210 */ /* 0x000fe20007f5e0ff */
        /* <DEDUP_REMOVED lines=23> */
[----:B------:R-:W-:Y:S02]  /*4cb00*/  IMAD.IADD R60, R25, 0x1, R61 ;  /* 0x00000001193c7824 */ /* 0x000fe400078e023d */
[----:B------:R-:W-:-:S03]  /*4cb10*/  IMAD.WIDE.U32 R58, R67, R46, R58 ;  /* 0x0000002e433a7225 */ /* 0x000fc600078e003a */
        /* <DEDUP_REMOVED lines=10> */
[----:B------:R-:W-:Y:S02]  /*4cbc0*/  IADD3 R56, P0, PT, R61, R56, RZ ;  /* 0x000000383d387210 */ /* 0x000fe40007f1e0ff */
[----:B------:R-:W-:Y:S01]  /*4cbd0*/  IADD3.X R61, PT, PT, RZ, RZ, RZ, P5, !PT ;  /* 0x000000ffff3d7210 */ /* 0x000fe20002ffe4ff */
[----:B------:R-:W-:-:S02]  /*4cbe0*/  IMAD.IADD R85, R50, 0x1, R55 ;  /* 0x0000000132557824 */ /* 0x000fc400078e0237 */
[----:B------:R-:W-:Y:S01]  /*4cbf0*/  IMAD.X R55, RZ, RZ, RZ, P4 ;  /* 0x000000ffff377224 */ /* 0x000fe200020e06ff */
[----:B------:R-:W-:Y:S01]  /*4cc00*/  IADD3 R62, P4, PT, R59, R64, RZ ;  /* 0x000000403b3e7210 */ /* 0x000fe20007f9e0ff */
[----:B------:R-:W-:Y:S02]  /*4cc10*/  IMAD.X R59, RZ, RZ, RZ, P1 ;  /* 0x000000ffff3b7224 */ /* 0x000fe400008e06ff */
[----:B------:R-:W-:Y:S02]  /*4cc20*/  IMAD.IADD R79, R20, 0x1, R57 ;  /* 0x00000001144f7824 */ /* 0x000fe400078e0239 */
[----:B------:R-:W-:-:S04]  /*4cc30*/  IMAD.WIDE.U32 R60, R69, R17, R60 ;  /* 0x00000011453c7225 */ /* 0x000fc800078e003c */
[----:B------:R-:W-:Y:S01]  /*4cc40*/  IMAD.X R57, RZ, RZ, RZ, P0 ;  /* 0x000000ffff397224 */ /* 0x000fe200000e06ff */
[----:B------:R-:W-:Y:S01]  /*4cc50*/  IADD3 R74, PT, PT, R26, R61, RZ ;  /* 0x0000003d1a4a7210 */ /* 0x000fe20007ffe0ff */
[----:B------:R-:W-:Y:S02]  /*4cc60*/  IMAD.IADD R69, R43, 0x1, R65 ;  /* 0x000000012b457824 */ /* 0x000fe400078e0241 */
[----:B------:R-:W-:Y:S01]  /*4cc70*/  IMAD.WIDE.U32 R64, R49, R51, R54 ;  /* 0x0000003331407225 */ /* 0x000fe200078e0036 */
[----:B------:R-:W-:Y:S02]  /*4cc80*/  IADD3 R54, P5, PT, R63, R60, RZ ;  /* 0x0000003c3f367210 */ /* 0x000fe40007fbe0ff */
        /* <DEDUP_REMOVED lines=8> */
[----:B------:R-:W-:Y:S01]  /*4cd10*/  IMAD.IADD R79, R19, 0x1, R57 ;  /* 0x00000001134f7824 */ /* 0x000fe200078e0239 */
[----:B------:R-:W-:Y:S01]  /*4cd20*/  MOV R57, RZ ;  /* 0x000000ff00397202 */ /* 0x000fe20000000f00 */
[----:B------:R-:W-:Y:S01]  /*4cd30*/  IMAD R69, R56, R9, RZ ;  /* 0x0000000938457224 */ /* 0x000fe200078e02ff */
[----:B------:R-:W-:Y:S01]  /*4cd40*/  IADD3 R64, P2, PT, R64, R85, RZ ;  /* 0x0000005540407210 */ /* 0x000fe20007f5e0ff */
[----:B------:R-:W-:-:S02]  /*4cd50*/  IMAD.X R63, RZ, RZ, RZ, P4 ;  /* 0x000000ffff3f7224 */ /* 0x000fc400020e06ff */
[----:B------:R-:W-:Y:S01]  /*4cd60*/  IMAD.HI.U32 R85, R69, R12, R56 ;  /* 0x0000000c45557227 */ /* 0x000fe200078e0038 */
[----:B------:R-:W-:-:S03]  /*4cd70*/  IADD3.X R65, PT, PT, RZ, RZ, RZ, P2, !PT ;  /* 0x000000ffff417210 */ /* 0x000fc600017fe4ff */
[----:B------:R-:W-:Y:S02]  /*4cd80*/  IMAD.X R55, RZ, RZ, RZ, P5 ;  /* 0x000000ffff377224 */ /* 0x000fe400028e06ff */
[----:B------:R-:W-:Y:S02]  /*4cd90*/  IMAD.X R57, RZ, RZ, RZ, P3 ;  /* 0x000000ffff397224 */ /* 0x000fe400018e06ff */
[----:B------:R-:W-:-:S04]  /*4cda0*/  IMAD.WIDE.U32 R62, R91, R46, R62 ;  /* 0x0000002e5b3e7225 */ /* 0x000fc800078e003e */
[----:B------:R-:W-:Y:S01]  /*4cdb0*/  IMAD.WIDE.U32 R54, R22, R16, R54 ;  /* 0x0000001016367225 */ /* 0x000fe200078e0036 */
[----:B------:R-:W-:-:S03]  /*4cdc0*/  IADD3 R62, P3, PT, R57, R62, RZ ;  /* 0x0000003e393e7210 */ /* 0x000fc60007f7e0ff */
[----:B------:R-:W-:Y:S01]  /*4cdd0*/  IMAD.WIDE.U32 R60, R49, R51, R60 ;  /* 0x00000033313c7225 */ /* 0x000fe200078e003c */
[----:B------:R-:W-:Y:S02]  /*4cde0*/  IADD3 R54, P4, PT, R59, R54, RZ ;  /* 0x000000363b367210 */ /* 0x000fe40007f9e0ff */
[----:B------:R-:W-:Y:S01]  /*4cdf0*/  IADD3.X R59, PT, PT, RZ, RZ, RZ, P0, !PT ;  /* 0x000000ffff3b7210 */ /* 0x000fe200007fe4ff */
[----:B------:R-:W-:Y:S02]  /*4ce00*/  IMAD.IADD R57, R50, 0x1, R63 ;  /* 0x0000000132397824 */ /* 0x000fe400078e023f */
[----:B------:R-:W-:Y:S02]  /*4ce10*/  IMAD.IADD R55, R25, 0x1, R55 ;  /* 0x0000000119377824 */ /* 0x000fe400078e0237 */
[----:B------:R-:W-:Y:S01]  /*4ce20*/  IMAD.X R81, RZ, RZ, RZ, P1 ;  /* 0x000000ffff517224 */ /* 0x000fe200008e06ff */
[----:B------:R-:W-:Y:S01]  /*4ce30*/  IADD3 R56, P2, PT, R57, R60, RZ ;  /* 0x0000003c39387210 */ /* 0x000fe20007f5e0ff */
[----:B------:R-:W-:Y:S01]  /*4ce40*/  IMAD.IADD R61, R43, 0x1, R61 ;  /* 0x000000012b3d7824 */ /* 0x000fe200078e023d */
[----:B------:R-:W-:Y:S01]  /*4ce50*/  IADD3 R60, P1, PT, R55, R74, RZ ;  /* 0x0000004a373c7210 */ /* 0x000fe20007f3e0ff */
[----:B------:R-:W-:Y:S01]  /*4ce60*/  IMAD.WIDE.U32 R64, R49, R46, R64 ;  /* 0x0000002e31407225 */ /* 0x000fe200078e0040 */
[----:B------:R-:W-:-:S02]  /*4ce70*/  IADD3.X R55, PT, PT, RZ, RZ, RZ, P4, !PT ;  /* 0x000000ffff377210 */ /* 0x000fc400027fe4ff */
[----:B------:R-:W-:Y:S01]  /*4ce80*/  IADD3 R81, P0, PT, R81, R62, RZ ;  /* 0x0000003e51517210 */ /* 0x000fe20007f1e0ff */
[----:B------:R-:W-:Y:S01]  /*4ce90*/  IMAD.WIDE.U32 R58, R70, R11, R58 ;  /* 0x0000000b463a7225 */ /* 0x000fe200078e003a */
[----:B------:R-:W-:-:S03]  /*4cea0*/  IADD3 R62, P5, PT, R61, R64, RZ ;  /* 0x000000403d3e7210 */ /* 0x000fc60007fbe0ff */
[----:B------:R-:W-:Y:S02]  /*4ceb0*/  IMAD.X R57, RZ, RZ, RZ, P2 ;  /* 0x000000ffff397224 */ /* 0x000fe400010e06ff */
[----:B------:R-:W-:Y:S01]  /*4cec0*/  IMAD.X R61, RZ, RZ, RZ, P1 ;  /* 0x000000ffff3d7224 */ /* 0x000fe200008e06ff */
[----:B------:R-:W-:Y:S01]  /*4ced0*/  IADD3 R58, P1, PT, R79, R58, RZ ;  /* 0x0000003a4f3a7210 */ /* 0x000fe20007f3e0ff */
[----:B------:R-:W-:Y:S02]  /*4cee0*/  IMAD.IADD R59, R21, 0x1, R59 ;  /* 0x00000001153b7824 */ /* 0x000fe400078e023b */
[----:B------:R-:W-:-:S04]  /*4cef0*/  IMAD.WIDE.U32 R54, R48, R15, R54 ;  /* 0x0000000f30367225 */ /* 0x000fc800078e0036 */
[----:B------:R-:W-:Y:S01]  /*4cf00*/  IMAD.IADD R83, R50, 0x1, R65 ;  /* 0x0000000132537824 */ /* 0x000fe200078e0241 */
[----:B------:R-:W-:Y:S01]  /*4cf10*/  IADD3.X R65, PT, PT, RZ, RZ, RZ, P3, !PT ;  /* 0x000000ffff417210 */ /* 0x000fe20001ffe4ff */
        /* <DEDUP_REMOVED lines=9> */
[----:B------:R-:W-:-:S03]  /*4cfb0*/  IMAD.WIDE.U32 R62, R51, R51, R62 ;  /* 0x00000033333e7225 */ /* 0x000fc600078e003e */
[----:B------:R-:W-:Y:S01]  /*4cfc0*/  IADD3 R56, P6, PT, R55, R60, RZ ;  /* 0x0000003c37387210 */ /* 0x000fe20007fde0ff */
[----:B------:R-:W-:Y:S01]  /*4cfd0*/  IMAD.IADD R22, R26, 0x1, R61 ;  /* 0x000000011a167824 */ /* 0x000fe200078e023d */
[----:B------:R-:W-:Y:S01]  /*4cfe0*/  IADD3.X R55, PT, PT, RZ, RZ, RZ, P3, !PT ;  /* 0x000000ffff377210 */ /* 0x000fe20001ffe4ff */
        /* <DEDUP_REMOVED lines=16> */
[----:B------:R-:W-:Y:S01]  /*4d0f0*/  IMAD.WIDE.U32 R60, R49, R46, R60 ;  /* 0x0000002e313c7225 */ /* 0x000fe200078e003c */
[----:B------:R-:W-:Y:S02]  /*4d100*/  IADD3 R56, P2, PT, R55, R56, RZ ;  /* 0x0000003837387210 */ /* 0x000fe40007f5e0ff */
[----:B------:R-:W-:Y:S01]  /*4d110*/  IADD3 R65, P4, PT, R65, R64, RZ ;  /* 0x0000004041417210 */ /* 0x000fe20007f9e0ff */
[----:B------:R-:W-:Y:S02]  /*4d120*/  IMAD.IADD R57, R25, 0x1, R57 ;  /* 0x0000000119397824 */ /* 0x000fe400078e0239 */
[----:B------:R-:W-:-:S02]  /*4d130*/  IMAD.IADD R62, R43, 0x1, R63 ;  /* 0x000000012b3e7824 */ /* 0x000fc400078e023f */
[----:B------:R-:W-:Y:S01]  /*4d140*/  IMAD.X R63, RZ, RZ, RZ, P1 ;  /* 0x000000ffff3f7224 */ /* 0x000fe200008e06ff */
[----:B------:R-:W-:Y:S01]  /*4d150*/  IADD3 R64, P1, PT, R79, R60, RZ ;  /* 0x0000003c4f407210 */ /* 0x000fe20007f3e0ff */
[----:B------:R-:W-:Y:S01]  /*4d160*/  IMAD.X R55, RZ, RZ, RZ, P5 ;  /* 0x000000ffff377224 */ /* 0x000fe200028e06ff */
[----:B------:R-:W-:Y:S01]  /*4d170*/  IADD3 R60, P3, PT, R57, R22, RZ ;  /* 0x00000016393c7210 */ /* 0x000fe20007f7e0ff */
[----:B------:R-:W-:Y:S01]  /*4d180*/  IMAD.WIDE.U32 R58, R69, R13, R58 ;  /* 0x0000000d453a7225 */ /* 0x000fe200078e003a */
[----:B------:R-:W-:Y:S02]  /*4d190*/  IADD3.X R57, PT, PT, RZ, RZ, RZ, P2, !PT ;  /* 0x000000ffff397210 */ /* 0x000fe400017fe4ff */
[----:B------:R-:W-:Y:S01]  /*4d1a0*/  IADD3 R22, P5, PT, R63, R64, RZ ;  /* 0x000000403f167210 */ /* 0x000fe20007fbe0ff */
[----:B------:R-:W-:Y:S01]  /*4d1b0*/  IMAD.WIDE.U32 R54, R72, R11, R54 ;  /* 0x0000000b48367225 */ /* 0x000fe200078e0036 */
[----:B------:R-:W-:-:S03]  /*4d1c0*/  IADD3 R62, P0, PT, R62, R83, RZ ;  /* 0x000000533e3e7210 */ /* 0x000fc60007f1e0ff */
[----:B------:R-:W-:Y:S02]  /*4d1d0*/  IMAD.IADD R59, R19, 0x1, R59 ;  /* 0x00000001133b7824 */ /* 0x000fe400078e023b */
[----:B------:R-:W-:Y:S01]  /*4d1e0*/  IMAD.IADD R79, R50, 0x1, R61 ;  /* 0x00000001324f7824 */ /* 0x000fe200078e023d */
[----:B------:R-:W-:Y:S01]  /*4d1f0*/  IADD3.X R61, PT, PT, RZ, RZ, RZ, P3, !PT ;  /* 0x000000ffff3d7210 */ /* 0x000fe20001ffe4ff */
[----:B------:R-:W-:Y:S01]  /*4d200*/  IMAD.WIDE.U32 R56, R70, R15, R56 ;  /* 0x0000000f46387225 */ /* 0x000fe200078e0038 */
[----:B------:R-:W-:-:S03]  /*4d210*/  IADD3 R54, P3, PT, R59, R54, RZ ;  /* 0x000000363b367210 */ /* 0x000fc60007f7e0ff */
[----:B------:R-:W-:Y:S02]  /*4d220*/  HFMA2 R59, -RZ, RZ, 0, 0 ;  /* 0x00000000ff3b7431 */ /* 0x000fe400000001ff */
[----:B------:R-:W-:Y:S02]  /*4d230*/  IMAD.IADD R55, R21, 0x1, R55 ;  /* 0x0000000115377824 */ /* 0x000fe400078e0237 */
[----:B------:R-:W-:Y:S02]  /*4d240*/  IMAD.X R63, RZ, RZ, RZ, P4 ;  /* 0x000000ffff3f7224 */ /* 0x000fe400020e06ff */
[----:B------:R-:W-:Y:S01]  /*4d250*/  IMAD.WIDE.U32 R60, R48, R17, R60 ;  /* 0x00000011303c7225 */ /* 0x000fe200078e003c */
[----:B------:R-:W-:Y:S02]  /*4d260*/  IADD3 R56, P2, PT, R55, R56, RZ ;  /* 0x0000003837387210 */ /* 0x000fe40007f5e0ff */
[----:B------:R-:W-:Y:S01]  /*4d270*/  IADD3 R63, P4, PT, R63, R22, RZ ;  /* 0x000000163f3f7210 */ /* 0x000fe20007f9e0ff */
[----:B------:R-:W-:-:S02]  /*4d280*/  IMAD.IADD R57, R24, 0x1, R57 ;  /* 0x0000000118397824 */ /* 0x000fc400078e0239 */
[----:B------:R-:W-:Y:S02]  /*4d290*/  IMAD.X R55, RZ, RZ, RZ, P3 ;  /* 0x000000ffff377224 */ /* 0x000fe400018e06ff */
[----:B------:R-:W-:Y:S01]  /*4d2a0*/  IMAD R22, R58, R9, RZ ;  /* 0x000000093a167224 */ /* 0x000fe200078e02ff */
[----:B------:R-:W-:Y:S01]  /*4d2b0*/  IADD3 R60, P3, PT, R57, R60, RZ ;  /* 0x0000003c393c7210 */ /* 0x000fe20007f7e0ff */
[----:B------:R-:W-:Y:S01]  /*4d2c0*/  IMAD.IADD R64, R26, 0x1, R61 ;  /* 0x000000011a407824 */ /* 0x000fe200078e023d */
[----:B------:R-:W-:Y:S01]  /*4d2d0*/  IADD3.X R57, PT, PT, RZ, RZ, RZ, P2, !PT ;  /* 0x000000ffff397210 */ /* 0x000fe200017fe4ff */
[----:B------:R-:W-:-:S03]  /*4d2e0*/  IMAD.WIDE.U32 R54, R69, R10, R54 ;  /* 0x0000000a45367225 */ /* 0x000fc600078e0036 */
[----:B------:R-:W-:Y:S01]  /*4d2f0*/  IADD3 R64, P2, PT, R64, R65, RZ ;  /* 0x0000004140407210 */ /* 0x000fe20007f5e0ff */
[----:B------:R-:W-:Y:S01]  /*4d300*/  IMAD.HI.U32 R59, R22, R12, R58 ;  /* 0x0000000c163b7227 */ /* 0x000fe200078e003a */
[----:B------:R-:W-:-:S03]  /*4d310*/  IADD3 R55, PT, PT, R20, R55, RZ ;  /* 0x0000003714377210 */ /* 0x000fc60007ffe0ff */
[----:B------:R-:W-:-:S04]  /*4d320*/  IMAD.WIDE.U32 R56, R72, R14, R56 ;  /* 0x0000000e48387225 */ /* 0x000fc800078e0038 */
[----:B------:R-:W-:Y:S02]  /*4d330*/  IMAD.IADD R59, R18, 0x1, R59 ;  /* 0x00000001123b7824 */ /* 0x000fe400078e023b */
[----:B------:R-:W-:Y:S02]  /*4d340*/  IMAD.X R61, RZ, RZ, RZ, P3 ;  /* 0x000000ffff3d7224 */ /* 0x000fe400018e06ff */
[----:B------:R-:W-:Y:S01]  /*4d350*/  IMAD.X R48, RZ, RZ, RZ, P2 ;  /* 0x000000ffff307224 */ /* 0x000fe200010e06ff */
[----:B------:R-:W-:Y:S01]  /*4d360*/  IADD3 R56, P2, PT, R55, R56, RZ ;  /* 0x0000003837387210 */ /* 0x000fe20007f5e0ff */
        /* <DEDUP_REMOVED lines=24> */
[----:B------:R-:W-:Y:S01]  /*4d4f0*/  IADD3.X R57, PT, PT, RZ, RZ, RZ, P6, !PT ;  /* 0x000000ffff397210 */ /* 0x000fe200037fe4ff */
[----:B------:R-:W-:-:S03]  /*4d500*/  IMAD.WIDE.U32 R64, R51, R46, R64 ;  /* 0x0000002e33407225 */ /* 0x000fc600078e0040 */
[----:B------:R-:W-:Y:S01]  /*4d510*/  IADD3 R60, P0, PT, R55, R60, RZ ;  /* 0x0000003c373c7210 */ /* 0x000fe20007f1e0ff */
[----:B------:R-:W-:Y:S01]  /*4d520*/  IMAD.X R55, RZ, RZ, RZ, P2 ;  /* 0x000000ffff377224 */ /* 0x000fe200010e06ff */
[----:B------:R-:W-:Y:S01]  /*4d530*/  IADD3 R65, PT, PT, R50, R65, RZ ;  /* 0x0000004132417210 */ /* 0x000fe20007ffe0ff */
[----:B------:R-:W-:Y:S02]  /*4d540*/  IMAD.X R59, RZ, RZ, RZ, P1 ;  /* 0x000000ffff3b7224 */ /* 0x000fe400008e06ff */
[----:B------:R-:W-:Y:S01]  /*4d550*/  IMAD.IADD R79, R26, 0x1, R61 ;  /* 0x000000011a4f7824 */ /* 0x000fe200078e023d */
[----:B------:R-:W-:Y:S01]  /*4d560*/  IADD3.X R61, PT, PT, RZ, RZ, RZ, P0, !PT ;  /* 0x000000ffff3d7210 */ /* 0x000fe200007fe4ff */
[----:B------:R-:W-:Y:S01]  /*4d570*/  IMAD.WIDE.U32 R56, R22, R10, R56 ;  /* 0x0000000a16387225 */ /* 0x000fe200078e0038 */
[----:B------:R-:W-:Y:S02]  /*4d580*/  IADD3 R62, P1, PT, R59, R64, RZ ;  /* 0x000000403b3e7210 */ /* 0x000fe40007f3e0ff */
[----:B------:R-:W-:Y:S01]  /*4d590*/  IADD3 R79, P2, PT, R79, R48, RZ ;  /* 0x000000304f4f7210 */ /* 0x000fe20007f5e0ff */
[----:B------:R-:W-:Y:S01]  /*4d5a0*/  IMAD.WIDE.U32 R54, R69, R14, R54 ;  /* 0x0000000e45367225 */ /* 0x000fe200078e0036 */
[----:B------:R-:W-:-:S03]  /*4d5b0*/  MOV R84, R56 ;  /* 0x0000003800547202 */ /* 0x000fc60000000f00 */
[----:B------:R-:W-:Y:S02]  /*4d5c0*/  IMAD.X R81, RZ, RZ, RZ, P5 ;  /* 0x000000ffff517224 */ /* 0x000fe400028e06ff */
        /* <DEDUP_REMOVED lines=25> */
[----:B------:R-:W-:Y:S01]  /*4d760*/  IADD3 R60, P4, PT, R61, R62, RZ ;  /* 0x0000003e3d3c7210 */ /* 0x000fe20007f9e0ff */
[----:B------:R-:W-:Y:S02]  /*4d770*/  IMAD.MOV.U32 R83, RZ, RZ, R54 ;  /* 0x000000ffff537224 */ /* 0x000fe400078e0036 */
[----:B------:R-:W-:Y:S01]  /*4d780*/  IMAD.X R79, RZ, RZ, RZ, P2 ;  /* 0x000000ffff4f7224 */ /* 0x000fe200010e06ff */
[----:B------:R-:W-:-:S02]  /*4d790*/  IADD3.X R61, PT, PT, RZ, RZ, RZ, P4, !PT ;  /* 0x000000ffff3d7210 */ /* 0x000fc400027fe4ff */
[----:B------:R-:W-:Y:S01]  /*4d7a0*/  IADD3 R59, P4, PT, R59, R48, RZ ;  /* 0x000000303b3b7210 */ /* 0x000fe20007f9e0ff */
[----:B------:R-:W-:Y:S02]  /*4d7b0*/  IMAD.IADD R48, R26, 0x1, R63 ;  /* 0x000000011a307824 */ /* 0x000fe400078e023f */
[----:B------:R-:W-:-:S03]  /*4d7c0*/  IMAD.WIDE.U32 R62, R22, R14, R64 ;  /* 0x0000000e163e7225 */ /* 0x000fc600078e0040 */
        /* <DEDUP_REMOVED lines=9> */
[----:B------:R-:W-:-:S03]  /*4d860*/  IMAD.X R48, RZ, RZ, RZ, P5 ;  /* 0x000000ffff307224 */ /* 0x000fc600028e06ff */
[----:B------:R-:W-:Y:S01]  /*4d870*/  IADD3 R70, P0, PT, R61, R78, RZ ;  /* 0x0000004e3d467210 */ /* 0x000fe20007f1e0ff */
[----:B------:R-:W-:Y:S01]  /*4d880*/  IMAD.X R61, RZ, RZ, RZ, P6 ;  /* 0x000000ffff3d7224 */ /* 0x000fe200030e06ff */
[----:B------:R-:W-:Y:S02]  /*4d890*/  IADD3.X R65, PT, PT, RZ, RZ, RZ, P1, !PT ;  /* 0x000000ffff417210 */ /* 0x000fe40000ffe4ff */
        /* <DEDUP_REMOVED lines=8> */
[----:B------:R-:W-:Y:S02]  /*4d920*/  IMAD.IADD R69, R50, 0x1, R79 ;  /* 0x0000000132457824 */ /* 0x000fe400078e024f */
        /* <DEDUP_REMOVED lines=8> */
[----:B------:R-:W-:Y:S01]  /*4d9b0*/  IMAD.WIDE.U32 R64, R22, R16, R64 ;  /* 0x0000001016407225 */ /* 0x000fe200078e0040 */
[----:B------:R-:W-:Y:S02]  /*4d9c0*/  IADD3.X R48, PT, PT, RZ, RZ, RZ, P5, !PT ;  /* 0x000000ffff307210 */ /* 0x000fe40002ffe4ff */
        /* <DEDUP_REMOVED lines=45> */
.L_x_134:
        /* <DEDUP_REMOVED lines=23> */
.L_x_135:
[----:B------:R-:W-:Y:S02]  /*4de10*/  IADD3 R85, P0, PT, -R89, R58, RZ ;  /* 0x0000003a59557210 */ /* 0x000fe40007f1e1ff */
        /* <DEDUP_REMOVED lines=42> */
.L_x_136:
        /* <DEDUP_REMOVED lines=42> */
.L_x_137:
        /* <DEDUP_REMOVED lines=42> */
.L_x_138:
        /* <DEDUP_REMOVED lines=161> */
[----:B------:R-:W-:Y:S01]  /*4f010*/  IMAD.IADD R55, R53, 0x1, R55 ;  /* 0x0000000135377824 */ /* 0x000fe200078e0237 */
[----:B------:R-:W-:Y:S01]  /*4f020*/  IADD3 R54, P3, PT, R115, R54, RZ ;  /* 0x0000003673367210 */ /* 0x000fe20007f7e0ff */
[----:B------:R-:W-:-:S04]  /*4f030*/  IMAD.WIDE.U32 R58, R88, R77, R58 ;  /* 0x0000004d583a7225 */ /* 0x000fc800078e003a */
[----:B------:R-:W-:Y:S01]  /*4f040*/  IMAD.WIDE.U32 R62, R45, R42, R62 ;  /* 0x0000002a2d3e7225 */ /* 0x000fe200078e003e */
[----:B------:R-:W-:-:S03]  /*4f050*/  IADD3 R59, PT, PT, R69, R59, RZ ;  /* 0x0000003b453b7210 */ /* 0x000fc60007ffe0ff */
[----:B------:R-:W-:Y:S01]  /*4f060*/  IMAD.WIDE.U32 R64, R92, R10, R60 ;  /* 0x0000000a5c407225 */ /* 0x000fe200078e003c */
[----:B------:R-:W-:Y:S02]  /*4f070*/  IADD3 R60, P2, PT, R55, R58, RZ ;  /* 0x0000003a373c7210 */ /* 0x000fe40007f5e0ff */
[----:B------:R-:W-:Y:S01]  /*4f080*/  IADD3 R62, P0, PT, R57, R62, RZ ;  /* 0x0000003e393e7210 */ /* 0x000fe20007f1e0ff */
[----:B------:R-:W-:Y:S01]  /*4f090*/  IMAD.IADD R42, R87, 0x1, R63 ;  /* 0x00000001572a7824 */ /* 0x000fe200078e023f */
[----:B------:R-:W-:Y:S01]  /*4f0a0*/  IADD3.X R61, PT, PT, RZ, RZ, RZ, P2, !PT ;  /* 0x000000ffff3d7210 */ /* 0x000fe200017fe4ff */
[----:B------:R-:W-:Y:S01]  /*4f0b0*/  IMAD.IADD R63, R18, 0x1, R119 ;  /* 0x00000001123f7824 */ /* 0x000fe200078e0277 */
[----:B------:R-:W-:Y:S01]  /*4f0c0*/  IADD3 R65, PT, PT, R20, R65, RZ ;  /* 0x0000004114417210 */ /* 0x000fe20007ffe0ff */
[----:B------:R-:W-:Y:S02]  /*4f0d0*/  IMAD.X R55, RZ, RZ, RZ, P3 ;  /* 0x000000ffff377224 */ /* 0x000fe400018e06ff */
[----:B------:R-:W-:Y:S01]  /*4f0e0*/  IMAD.X R57, RZ, RZ, RZ, P1 ;  /* 0x000000ffff397224 */ /* 0x000fe200008e06ff */
[----:B------:R-:W-:Y:S01]  /*4f0f0*/  IADD3 R58, P4, PT, R63, R64, RZ ;  /* 0x000000403f3a7210 */ /* 0x000fe20007f9e0ff */
[----:B------:R-:W-:-:S04]  /*4f100*/  IMAD.WIDE.U32 R54, R90, R15, R54 ;  /* 0x0000000f5a367225 */ /* 0x000fc800078e0036 */
        /* <DEDUP_REMOVED lines=96> */
[----:B------:R-:W-:-:S03]  /*4f710*/  IADD3 R87, PT, PT, R23, R61, RZ ;  /* 0x0000003d17577210 */ /* 0x000fc60007ffe0ff */
[----:B------:R-:W-:Y:S01]  /*4f720*/  IMAD.X R65, RZ, RZ, RZ, P2 ;  /* 0x000000ffff417224 */ /* 0x000fe200010e06ff */
[----:B------:R-:W-:Y:S01]  /*4f730*/  IADD3 R60, P2, PT, R47, R60, RZ ;  /* 0x0000003c2f3c7210 */ /* 0x000fe20007f5e0ff */
[----:B------:R-:W-:Y:S02]  /*4f740*/  IMAD.IADD R47, R19, 0x1, R55 ;  /* 0x00000001132f7824 */ /* 0x000fe400078e0237 */
[----:B------:R-:W-:Y:S02]  /*4f750*/  HFMA2 R55, -RZ, RZ, 0, 0 ;  /* 0x00000000ff377431 */ /* 0x000fe400000001ff */
[----:B------:R-:W-:Y:S02]  /*4f760*/  IMAD R41, R54, R9, RZ ;  /* 0x0000000936297224 */ /* 0x000fe400078e02ff */
[----:B------:R-:W-:-:S04]  /*4f770*/  IMAD.WIDE.U32 R64, R49, R73, R64 ;  /* 0x0000004931407225 */ /* 0x000fc800078e0040 */
[----:B------:R-:W-:Y:S02]  /*4f780*/  IMAD.X R63, RZ, RZ, RZ, P1 ;  /* 0x000000ffff3f7224 */ /* 0x000fe400008e06ff */
[----:B------:R-:W-:Y:S02]  /*4f790*/  IMAD.IADD R65, R70, 0x1, R65 ;  /* 0x0000000146417824 */ /* 0x000fe400078e0241 */
[----:B------:R-:W-:Y:S01]  /*4f7a0*/  IMAD.HI.U32 R91, R41, R12, R54 ;  /* 0x0000000c295b7227 */ /* 0x000fe200078e0036 */
[----:B------:R-:W-:-:S03]  /*4f7b0*/  IADD3 R54, P0, PT, R59, R64, RZ ;  /* 0x000000403b367210 */ /* 0x000fc60007f1e0ff */
        /* <DEDUP_REMOVED lines=8> */
[----:B------:R-:W-:Y:S01]  /*4f840*/  IADD3 R57, PT, PT, R26, R57, RZ ;  /* 0x000000391a397210 */ /* 0x000fe20007ffe0ff */
        /* <DEDUP_REMOVED lines=12> */
[----:B------:R-:W-:-:S04]  /*4f910*/  IMAD.WIDE.U32 R64, R45, R88, R64 ;  /* 0x000000582d407225 */ /* 0x000fc800078e0040 */
        /* <DEDUP_REMOVED lines=15> */
[----:B------:R-:W-:Y:S01]  /*4fa10*/  IMAD.X R57, RZ, RZ, RZ, P2 ;  /* 0x000000ffff397224 */ /* 0x000fe200010e06ff */
[----:B------:R-:W-:Y:S01]  /*4fa20*/  IADD3 R52, P1, PT, R63, R54, RZ ;  /* 0x000000363f347210 */ /* 0x000fe20007f3e0ff */
[----:B------:R-:W-:Y:S01]  /*4fa30*/  IMAD.X R61, RZ, RZ, RZ, P4 ;  /* 0x000000ffff3d7224 */ /* 0x000fe200020e06ff */
[----:B------:R-:W-:Y:S01]  /*4fa40*/  IADD3.X R63, PT, PT, RZ, RZ, RZ, P3, !PT ;  /* 0x000000ffff3f7210 */ /* 0x000fe20001ffe4ff */
[----:B------:R-:W-:-:S04]  /*4fa50*/  IMAD.WIDE.U32 R56, R92, R15, R56 ;  /* 0x0000000f5c387225 */ /* 0x000fc800078e0038 */
[----:B------:R-:W-:Y:S01]  /*4fa60*/  IMAD.X R65, RZ, RZ, RZ, P5 ;  /* 0x000000ffff417224 */ /* 0x000fe200028e06ff */
[----:B------:R-:W-:Y:S01]  /*4fa70*/  IADD3 R54, P0, PT, R67, R56, RZ ;  /* 0x0000003843367210 */ /* 0x000fe20007f1e0ff */
[----:B------:R-:W-:-:S04]  /*4fa80*/  IMAD.WIDE.U32 R62, R51, R73, R62 ;  /* 0x00000049333e7225 */ /* 0x000fc800078e003e */
[----:B------:R-:W-:-:S04]  /*4fa90*/  IMAD.WIDE.U32 R60, R76, R17, R60 ;  /* 0x000000114c3c7225 */ /* 0x000fc800078e003c */
[----:B------:R-:W-:Y:S02]  /*4faa0*/  IMAD.IADD R57, R24, 0x1, R57 ;  /* 0x0000000118397824 */ /* 0x000fe400078e0239 */
[----:B------:R-:W-:-:S03]  /*4fab0*/  IMAD.WIDE.U32 R58, R42, R10, R58 ;  /* 0x0000000a2a3a7225 */ /* 0x000fc600078e003a */
        /* <DEDUP_REMOVED lines=8> */
[----:B------:R-:W-:Y:S01]  /*4fb40*/  IMAD.IADD R64, R48, 0x1, R65 ;  /* 0x0000000130407824 */ /* 0x000fe200078e0241 */
[----:B------:R-:W-:Y:S01]  /*4fb50*/  IADD3.X R55, PT, PT, RZ, RZ, RZ, P0, !PT ;  /* 0x000000ffff377210 */ /* 0x000fe200007fe4ff */
[----:B------:R-:W-:Y:S01]  /*4fb60*/  IMAD.X R63, RZ, RZ, RZ, P6 ;  /* 0x000000ffff3f7224 */ /* 0x000fe200030e06ff */
[----:B------:R-:W-:Y:S01]  /*4fb70*/  IADD3 R47, PT, PT, R20, R59, RZ ;  /* 0x0000003b142f7210 */ /* 0x000fe20007ffe0ff */
        /* <DEDUP_REMOVED lines=8> */
[----:B------:R-:W-:-:S04]  /*4fc00*/  IMAD.WIDE.U32 R56, R92, R16, R56 ;  /* 0x000000105c387225 */ /* 0x000fc800078e0038 */
[----:B------:R-:W-:Y:S01]  /*4fc10*/  IMAD.WIDE.U32 R62, R46, R75, R62 ;  /* 0x0000004b2e3e7225 */ /* 0x000fe200078e003e */
[----:B------:R-:W-:-:S03]  /*4fc20*/  IADD3 R52, P3, PT, R55, R56, RZ ;  /* 0x0000003837347210 */ /* 0x000fc60007f7e0ff */
[----:B------:R-:W-:Y:S01]  /*4fc30*/  IMAD.X R61, RZ, RZ, RZ, P4 ;  /* 0x000000ffff3d7224 */ /* 0x000fe200020e06ff */
[----:B------:R-:W-:Y:S01]  /*4fc40*/  IADD3 R63, PT, PT, R72, R63, RZ ;  /* 0x0000003f483f7210 */ /* 0x000fe20007ffe0ff */
[----:B------:R-:W-:Y:S02]  /*4fc50*/  IMAD.X R65, RZ, RZ, RZ, P5 ;  /* 0x000000ffff417224 */ /* 0x000fe400028e06ff */
[----:B------:R-:W-:Y:S01]  /*4fc60*/  IMAD.IADD R67, R19, 0x1, R59 ;  /* 0x0000000113437824 */ /* 0x000fe200078e023b */
[----:B------:R-:W-:Y:S01]  /*4fc70*/  MOV R59, RZ ;  /* 0x000000ff003b7202 */ /* 0x000fe20000000f00 */
[----:B------:R-:W-:Y:S02]  /*4fc80*/  IMAD R47, R58, R9, RZ ;  /* 0x000000093a2f7224 */ /* 0x000fe400078e02ff */
[----:B------:R-:W-:-:S04]  /*4fc90*/  IMAD.WIDE.U32 R60, R51, R71, R60 ;  /* 0x00000047333c7225 */ /* 0x000fc800078e003c */
[----:B------:R-:W-:Y:S02]  /*4fca0*/  IMAD.IADD R56, R25, 0x1, R57 ;  /* 0x0000000119387824 */ /* 0x000fe400078e0239 */
[----:B------:R-:W-:Y:S01]  /*4fcb0*/  IMAD.WIDE.U32 R64, R45, R49, R64 ;  /* 0x000000312d407225 */ /* 0x000fe200078e0040 */
[----:B------:R-:W-:Y:S02]  /*4fcc0*/  IADD3.X R49, PT, PT, RZ, RZ, RZ, P0, !PT ;  /* 0x000000ffff317210 */ /* 0x000fe400007fe4ff */
[----:B------:R-:W-:Y:S01]  /*4fcd0*/  IADD3 R56, P5, PT, R56, R69, RZ ;  /* 0x0000004538387210 */ /* 0x000fe20007fbe0ff */
[----:B------:R-:W-:Y:S02]  /*4fce0*/  IMAD.X R55, RZ, RZ, RZ, P2 ;  /* 0x000000ffff377224 */ /* 0x000fe400010e06ff */
[----:B------:R-:W-:Y:S01]  /*4fcf0*/  IMAD.HI.U32 R75, R47, R12, R58 ;  /* 0x0000000c2f4b7227 */ /* 0x000fe200078e003a */
[----:B------:R-:W-:Y:S02]  /*4fd00*/  IADD3 R58, P2, PT, R63, R60, RZ ;  /* 0x0000003c3f3a7210 */ /* 0x000fe40007f5e0ff */
[----:B------:R-:W-:Y:S01]  /*4fd10*/  IADD3 R63, PT, PT, R53, R65, RZ ;  /* 0x00000041353f7210 */ /* 0x000fe20007ffe0ff */
[----:B------:R-:W-:-:S02]  /*4fd20*/  IMAD.X R59, RZ, RZ, RZ, P1 ;  /* 0x000000ffff3b7224 */ /* 0x000fc400008e06ff */
[----:B------:R-:W-:Y:S02]  /*4fd30*/  IMAD.IADD R61, R44, 0x1, R61 ;  /* 0x000000012c3d7824 */ /* 0x000fe400078e023d */
[----:B------:R-:W-:Y:S01]  /*4fd40*/  IMAD.WIDE.U32 R54, R42, R11, R54 ;  /* 0x0000000b2a367225 */ /* 0x000fe200078e0036 */
[----:B------:R-:W-:Y:S02]  /*4fd50*/  IADD3 R62, P1, PT, R59, R62, RZ ;  /* 0x0000003e3b3e7210 */ /* 0x000fe40007f3e0ff */
[----:B------:R-:W-:Y:S01]  /*4fd60*/  IADD3 R64, P4, PT, R61, R64, RZ ;  /* 0x000000403d407210 */ /* 0x000fe20007f9e0ff */
[----:B------:R-:W-:Y:S01]  /*4fd70*/  IMAD.X R53, RZ, RZ, RZ, P3 ;  /* 0x000000ffff357224 */ /* 0x000fe200018e06ff */
[----:B------:R-:W-:Y:S01]  /*4fd80*/  IADD3 R55, PT, PT, R21, R55, RZ ;  /* 0x0000003715377210 */ /* 0x000fe20007ffe0ff */
[----:B------:R-:W-:Y:S01]  /*4fd90*/  IMAD.X R59, RZ, RZ, RZ, P2 ;  /* 0x000000ffff3b7224 */ /* 0x000fe200010e06ff */
[----:B------:R-:W-:Y:S01]  /*4fda0*/  IADD3 R54, P2, PT, R67, R54, RZ ;  /* 0x0000003643367210 */ /* 0x000fe20007f5e0ff */
[----:B------:R-:W-:Y:S01]  /*4fdb0*/  IMAD.X R57, RZ, RZ, RZ, P5 ;  /* 0x000000ffff397224 */ /* 0x000fe200028e06ff */
[----:B------:R-:W-:Y:S01]  /*4fdc0*/  IADD3.X R65, PT, PT, RZ, RZ, RZ, P4, !PT ;  /* 0x000000ffff417210 */ /* 0x000fe200027fe4ff */
[----:B------:R-:W-:Y:S01]  /*4fdd0*/  IMAD.WIDE.U32 R52, R93, R15, R52 ;  /* 0x0000000f5d347225 */ /* 0x000fe200078e0034 */
[----:B------:R-:W-:-:S03]  /*4fde0*/  IADD3 R49, P0, PT, R49, R62, RZ ;  /* 0x0000003e31317210 */ /* 0x000fc60007f1e0ff */
[----:B------:R-:W-:Y:S01]  /*4fdf0*/  IMAD.WIDE.U32 R58, R46, R73, R58 ;  /* 0x000000492e3a7225 */ /* 0x000fe200078e003a */
[----:B------:R-:W-:-:S03]  /*4fe00*/  IADD3 R52, P4, PT, R55, R52, RZ ;  /* 0x0000003437347210 */ /* 0x000fc60007f9e0ff */
[----:B------:R-:W-:-:S04]  /*4fe10*/  IMAD.WIDE.U32 R56, R92, R17, R56 ;  /* 0x000000115c387225 */ /* 0x000fc800078e0038 */
        /* <DEDUP_REMOVED lines=11> */
[----:B------:R-:W-:Y:S01]  /*4fed0*/  IMAD.WIDE.U32 R54, R41, R10, R54 ;  /* 0x0000000a29367225 */ /* 0x000fe200078e0036 */
[----:B------:R-:W-:-:S02]  /*4fee0*/  IADD3.X R59, PT, PT, RZ, RZ, RZ, P2, !PT ;  /* 0x000000ffff3b7210 */ /* 0x000fc400017fe4ff */
[----:B------:R-:W-:Y:S01]  /*4fef0*/  IADD3 R65, P6, PT, R56, R49, RZ ;  /* 0x0000003138417210 */ /* 0x000fe20007fde0ff */
[----:B------:R-:W-:Y:S01]  /*4ff00*/  IMAD.X R61, RZ, RZ, RZ, P5 ;  /* 0x000000ffff3d7224 */ /* 0x000fe200028e06ff */
[----:B------:R-:W-:Y:S01]  /*4ff10*/  IADD3 R56, P1, PT, R64, R63, RZ ;  /* 0x0000003f40387210 */ /* 0x000fe20007f3e0ff */
[----:B------:R-:W-:Y:S01]  /*4ff20*/  IMAD.WIDE.U32 R52, R42, R14, R52 ;  /* 0x0000000e2a347225 */ /* 0x000fe200078e0034 */
[----:B------:R-:W-:-:S03]  /*4ff30*/  IADD3.X R64, PT, PT, RZ, RZ, RZ, P6, !PT ;  /* 0x000000ffff407210 */ /* 0x000fc600037fe4ff */
[----:B------:R-:W-:Y:S02]  /*4ff40*/  IMAD.X R57, RZ, RZ, RZ, P0 ;  /* 0x000000ffff397224 */ /* 0x000fe400000e06ff */
[----:B------:R-:W-:Y:S02]  /*4ff50*/  IMAD.IADD R55, R20, 0x1, R55 ;  /* 0x0000000114377824 */ /* 0x000fe400078e0237 */
[----:B------:R-:W-:Y:S01]  /*4ff60*/  IMAD.WIDE.U32 R60, R93, R16, R60 ;  /* 0x000000105d3c7225 */ /* 0x000fe200078e003c */
[----:B------:R-:W-:Y:S02]  /*4ff70*/  IADD3 R57, P0, PT, R57, R62, RZ ;  /* 0x0000003e39397210 */ /* 0x000fe40007f1e0ff */
[----:B------:R-:W-:Y:S01]  /*4ff80*/  IADD3 R52, P2, PT, R55, R52, RZ ;  /* 0x0000003437347210 */ /* 0x000fe20007f5e0ff */
[----:B------:R-:W-:Y:S01]  /*4ff90*/  IMAD.IADD R53, R23, 0x1, R53 ;  /* 0x0000000117357824 */ /* 0x000fe200078e0235 */
        /* <DEDUP_REMOVED lines=8> */
[----:B------:R-:W-:Y:S01]  /*50020*/  IADD3 R60, PT, PT, R25, R61, RZ ;  /* 0x0000003d193c7210 */ /* 0x000fe20007ffe0ff */
[----:B------:R-:W-:Y:S01]  /*50030*/  IMAD.IADD R69, R44, 0x1, R63 ;  /* 0x000000012c457824 */ /* 0x000fe200078e023f */
[----:B------:R-:W-:Y:S01]  /*50040*/  IADD3 R70, P0, PT, R55, R62, RZ ;  /* 0x0000003e37467210 */ /* 0x000fe20007f1e0ff */
[----:B------:R-:W-:Y:S01]  /*50050*/  IMAD.X R55, RZ, RZ, RZ, P4 ;  /* 0x000000ffff377224 */ /* 0x000fe200020e06ff */
[----:B------:R-:W-:Y:S01]  /*50060*/  IADD3 R62, P5, PT, R60, R65, RZ ;  /* 0x000000413c3e7210 */ /* 0x000fe20007fbe0ff */
[----:B------:R-:W-:Y:S01]  /*50070*/  IMAD.X R53, RZ, RZ, RZ, P2 ;  /* 0x000000ffff357224 */ /* 0x000fe200010e06ff */
[----:B------:R-:W-:Y:S01]  /*50080*/  IADD3 R44, P1, PT, R49, R70, RZ ;  /* 0x00000046312c7210 */ /* 0x000fe20007f3e0ff */
[----:B------:R-:W-:Y:S01]  /*50090*/  IMAD.WIDE.U32 R60, R47, R13, R54 ;  /* 0x0000000d2f3c7225 */ /* 0x000fe200078e0036 */
[----:B------:R-:W-:-:S03]  /*500a0*/  IADD3.X R63, PT, PT, RZ, RZ, RZ, P5, !PT ;  /* 0x000000ffff3f7210 */ /* 0x000fc60002ffe4ff */
[----:B------:R-:W-:Y:S01]  /*500b0*/  IMAD.X R67, RZ, RZ, RZ, P6 ;  /* 0x000000ffff437224 */ /* 0x000fe200030e06ff */
[----:B------:R-:W-:Y:S01]  /*500c0*/  IADD3 R49, PT, PT, R19, R61, RZ ;  /* 0x0000003d13317210 */ /* 0x000fe20007ffe0ff */
[----:B------:R-:W-:Y:S02]  /*500d0*/  IMAD.X R59, RZ, RZ, RZ, P3 ;  /* 0x000000ffff3b7224 */ /* 0x000fe400018e06ff */
[----:B------:R-:W-:Y:S01]  /*500e0*/  IMAD.WIDE.U32 R54, R93, R17, R62 ;  /* 0x000000115d367225 */ /* 0x000fe200078e003e */
[----:B------:R-:W-:-:S03]  /*500f0*/  IADD3 R67, P4, PT, R67, R44, RZ ;  /* 0x0000002c43437210 */ /* 0x000fc60007f9e0ff */
[----:B------:R-:W-:-:S04]  /*50100*/  IMAD.WIDE.U32 R62, R41, R11, R52 ;  /* 0x0000000b293e7225 */ /* 0x000fc800078e0034 */
[----:B------:R-:W-:Y:S01]  /*50110*/  IMAD.WIDE.U32 R52, R42, R15, R58 ;  /* 0x0000000f2a347225 */ /* 0x000fe200078e003a */
[----:B------:R-:W-:-:S03]  /*50120*/  IADD3 R58, P2, PT, R49, R62, RZ ;  /* 0x0000003e313a7210 */ /* 0x000fc60007f5e0ff */
[----:B------:R-:W-:Y:S01]  /*50130*/  IMAD R44, R60, R9, RZ ;  /* 0x000000093c2c7224 */ /* 0x000fe200078e02ff */
[----:B------:R-:W-:Y:S01]  /*50140*/  IADD3 R49, PT, PT, R24, R53, RZ ;  /* 0x0000003518317210 */ /* 0x000fe20007ffe0ff */
[----:B------:R-:W-:Y:S02]  /*50150*/  IMAD.IADD R63, R21, 0x1, R63 ;  /* 0x00000001153f7824 */ /* 0x000fe400078e023f */
[----:B------:R-:W-:Y:S01]  /*50160*/  IMAD.MOV.U32 R61, RZ, RZ, RZ ;  /* 0x000000ffff3d7224 */ /* 0x000fe200078e00ff */
[----:B------:R-:W-:Y:S01]  /*50170*/  IADD3 R54, P3, PT, R49, R54, RZ ;  /* 0x0000003631367210 */ /* 0x000fe20007f7e0ff */
[----:B------:R-:W-:-:S04]  /*50180*/  IMAD.WIDE.U32 R56, R45, R51, R56 ;  /* 0x000000332d387225 */ /* 0x000fc800078e0038 */
[----:B------:R-:W-:Y:S01]  /*50190*/  IMAD.HI.U32 R51, R44, R12, R60 ;  /* 0x0000000c2c337227 */ /* 0x000fe200078e003c */
[----:B------:R-:W-:Y:S02]  /*501a0*/  IADD3 R60, P5, PT, R63, R52, RZ ;  /* 0x000000343f3c7210 */ /* 0x000fe40007fbe0ff */
[----:B------:R-:W-:Y:S01]  /*501b0*/  IADD3 R52, P6, PT, R69, R56, RZ ;  /* 0x0000003845347210 */ /* 0x000fe20007fde0ff */
[----:B------:R-:W-:Y:S01]  /*501c0*/  IMAD.X R59, RZ, RZ, RZ, P2 ;  /* 0x000000ffff3b7224 */ /* 0x000fe200010e06ff */
[----:B------:R-:W-:Y:S01]  /*501d0*/  IADD3.X R61, PT, PT, RZ, RZ, RZ, P5, !PT ;  /* 0x000000ffff3d7210 */ /* 0x000fe20002ffe4ff */
[----:B------:R-:W-:Y:S02]  /*501e0*/  IMAD.IADD R65, R26, 0x1, R55 ;  /* 0x000000011a417824 */ /* 0x000fe400078e0237 */
[----:B------:R-:W-:-:S03]  /*501f0*/  IMAD.WIDE.U32 R62, R47, R10, R58 ;  /* 0x0000000a2f3e7225 */ /* 0x000fc600078e003a */
[----:B------:R-:W-:Y:S01]  /*50200*/  IADD3 R65, P2, PT, R65, R64, RZ ;  /* 0x0000004041417210 */ /* 0x000fe20007f5e0ff */
[----:B------:R-:W-:Y:S02]  /*50210*/  IMAD.X R55, RZ, RZ, RZ, P3 ;  /* 0x000000ffff377224 */ /* 0x000fe400018e06ff */
[----:B------:R-:W-:Y:S01]  /*50220*/  IMAD.IADD R49, R18, 0x1, R51 ;  /* 0x0000000112317824 */ /* 0x000fe200078e0233 */
[----:B------:R-:W-:Y:S01]  /*50230*/  IADD3 R51, PT, PT, R20, R63, RZ ;  /* 0x0000003f14337210 */ /* 0x000fe20007ffe0ff */
        /* <DEDUP_REMOVED lines=13> */
[----:B------:R-:W-:Y:S02]  /*50310*/  IMAD.X R63, RZ, RZ, RZ, P3 ;  /* 0x000000ffff3f7224 */ /* 0x000fe400018e06ff */
[----:B------:R-:W-:-:S04]  /*50320*/  IMAD.WIDE.U32 R54, R44, R13, R54 ;  /* 0x0000000d2c367225 */ /* 0x000fc800078e0036 */
[----:B------:R-:W-:Y:S01]  /*50330*/  IMAD.WIDE.U32 R68, R46, R68, R52 ;  /* 0x000000442e447225 */ /* 0x000fe200078e0034 */
[----:B------:R-:W-:-:S03]  /*50340*/  IADD3 R49, PT, PT, R19, R55, RZ ;  /* 0x0000003713317210 */ /* 0x000fc60007ffe0ff */
[----:B------:R-:W-:Y:S01]  /*50350*/  IMAD.WIDE.U32 R52, R41, R15, R60 ;  /* 0x0000000f29347225 */ /* 0x000fe200078e003c */
[----:B------:R-:W-:-:S03]  /*50360*/  IADD3 R58, P6, PT, R49, R58, RZ ;  /* 0x0000003a313a7210 */ /* 0x000fc60007fde0ff */
[----:B------:R-:W-:-:S04]  /*50370*/  IMAD.WIDE.U32 R60, R42, R17, R62 ;  /* 0x000000112a3c7225 */ /* 0x000fc800078e003e */
[----:B------:R-:W-:Y:S01]  /*50380*/  IMAD.IADD R63, R21, 0x1, R59 ;  /* 0x00000001153f7824 */ /* 0x000fe200078e023b */
[----:B------:R-:W-:Y:S01]  /*50390*/  IADD3 R55, PT, PT, R26, R61, RZ ;  /* 0x0000003d1a377210 */ /* 0x000fe20007ffe0ff */
[----:B------:R-:W-:Y:S02]  /*503a0*/  IMAD.IADD R51, R24, 0x1, R53 ;  /* 0x0000000118337824 */ /* 0x000fe400078e0235 */
        /* <DEDUP_REMOVED lines=11> */
[----:B------:R-:W-:Y:S01]  /*50460*/  IADD3 R55, P2, PT, R55, R42, RZ ;  /* 0x0000002a37377210 */ /* 0x000fe20007f5e0ff */
[----:B------:R-:W-:Y:S01]  /*50470*/  IMAD.WIDE.U32 R58, R47, R14, R62 ;  /* 0x0000000e2f3a7225 */ /* 0x000fe200078e003e */
[----:B------:R-:W-:Y:S02]  /*50480*/  IADD3 R63, P0, PT, R49, R56, RZ ;  /* 0x00000038313f7210 */ /* 0x000fe40007f1e0ff */
[----:B------:R-:W-:Y:S01]  /*50490*/  IADD3 R49, PT, PT, R20, R53, RZ ;  /* 0x0000003514317210 */ /* 0x000fe20007ffe0ff */
[----:B------:R-:W-:Y:S01]  /*504a0*/  IMAD.WIDE.U32 R60, R41, R16, R60 ;  /* 0x00000010293c7225 */ /* 0x000fe200078e003c */
[----:B------:R-:W-:Y:S02]  /*504b0*/  IADD3.X R62, PT, PT, RZ, RZ, RZ, P4, !PT ;  /* 0x000000ffff3e7210 */ /* 0x000fe400027fe4ff */
[----:B------:R-:W-:Y:S01]  /*504c0*/  IADD3 R58, P5, PT, R49, R58, RZ ;  /* 0x0000003a313a7210 */ /* 0x000fe20007fbe0ff */
[----:B------:R-:W-:-:S02]  /*504d0*/  IMAD.IADD R51, R23, 0x1, R59 ;  /* 0x0000000117337824 */ /* 0x000fc400078e023b */
[----:B------:R-:W-:Y:S02]  /*504e0*/  IMAD.IADD R56, R25, 0x1, R61 ;  /* 0x0000000119387824 */ /* 0x000fe400078e023d */
[----:B------:R-:W-:Y:S01]  /*504f0*/  IMAD.X R59, RZ, RZ, RZ, P5 ;  /* 0x000000ffff3b7224 */ /* 0x000fe200028e06ff */
[----:B------:R-:W-:Y:S01]  /*50500*/  IADD3 R60, P6, PT, R51, R60, RZ ;  /* 0x0000003c333c7210 */ /* 0x000fe20007fde0ff */
[----:B------:R-:W-:Y:S01]  /*50510*/  IMAD.MOV.U32 R67, RZ, RZ, R52 ;  /* 0x000000ffff437224 */ /* 0x000fe200078e0034 */
[----:B------:R-:W-:Y:S02]  /*50520*/  IADD3 R56, P4, PT, R56, R55, RZ ;  /* 0x0000003738387210 */ /* 0x000fe40007f9e0ff */
[----:B------:R-:W-:Y:S01]  /*50530*/  IADD3 R51, PT, PT, R43, R57, RZ ;  /* 0x000000392b337210 */ /* 0x000fe20007ffe0ff */
[----:B------:R-:W-:Y:S01]  /*50540*/  IMAD.X R61, RZ, RZ, RZ, P6 ;  /* 0x000000ffff3d7224 */ /* 0x000fe200030e06ff */
[----:B------:R-:W-:Y:S01]  /*50550*/  IADD3 R62, P5, PT, R62, R63, RZ ;  /* 0x0000003f3e3e7210 */ /* 0x000fe20007fbe0ff */
[----:B------:R-:W-:-:S04]  /*50560*/  IMAD.WIDE.U32 R42, R44, R11, R58 ;  /* 0x0000000b2c2a7225 */ /* 0x000fc800078e003a */
[----:B------:R-:W-:Y:S01]  /*50570*/  IMAD.X R57, RZ, RZ, RZ, P4 ;  /* 0x000000ffff397224 */ /* 0x000fe200020e06ff */
[----:B------:R-:W-:Y:S01]  /*50580*/  IADD3 R49, PT, PT, R21, R43, RZ ;  /* 0x0000002b15317210 */ /* 0x000fe20007ffe0ff */
[----:B------:R-:W-:Y:S01]  /*50590*/  IMAD.WIDE.U32 R60, R47, R15, R60 ;  /* 0x0000000f2f3c7225 */ /* 0x000fe200078e003c */
[----:B------:R-:W-:-:S03]  /*505a0*/  MOV R68, R42 ;  /* 0x0000002a00447202 */ /* 0x000fc60000000f00 */
[----:B------:R-:W-:-:S04]  /*505b0*/  IMAD.WIDE.U32 R56, R41, R17, R56 ;  /* 0x0000001129387225 */ /* 0x000fc800078e0038 */
[----:B------:R-:W-:Y:S02]  /*505c0*/  IMAD.IADD R61, R24, 0x1, R61 ;  /* 0x00000001183d7824 */ /* 0x000fe400078e023d */
[----:B------:R-:W-:Y:S02]  /*505d0*/  IMAD.X R41, RZ, RZ, RZ, P3 ;  /* 0x000000ffff297224 */ /* 0x000fe400018e06ff */
[----:B------:R-:W-:Y:S01]  /*505e0*/  IMAD.IADD R58, R48, 0x1, R69 ;  /* 0x00000001303a7824 */ /* 0x000fe200078e0245 */
[----:B------:R-:W-:Y:S02]  /*505f0*/  IADD3 R48, P6, PT, R49, R60, RZ ;  /* 0x0000003c31307210 */ /* 0x000fe40007fde0ff */
[----:B------:R-:W-:Y:S02]  /*50600*/  IADD3 R60, P4, PT, R61, R56, RZ ;  /* 0x000000383d3c7210 */ /* 0x000fe40007f9e0ff */
[----:B------:R-:W-:Y:S01]  /*50610*/  IADD3 R41, P3, PT, R41, R62, RZ ;  /* 0x0000003e29297210 */ /* 0x000fe20007f7e0ff */
[----:B------:R-:W-:Y:S01]  /*50620*/  IMAD.X R49, RZ, RZ, RZ, P6 ;  /* 0x000000ffff317224 */ /* 0x000fe200030e06ff */
[----:B------:R-:W-:Y:S01]  /*50630*/  IADD3.X R62, PT, PT, RZ, RZ, RZ, P2, !PT ;  /* 0x000000ffff3e7210 */ /* 0x000fe200017fe4ff */
[----:B------:R-:W-:Y:S01]  /*50640*/  IMAD.X R61, RZ, RZ, RZ, P4 ;  /* 0x000000ffff3d7224 */ /* 0x000fe200020e06ff */
[----:B------:R-:W-:Y:S01]  /*50650*/  IADD3 R58, P2, PT, R58, R51, RZ ;  /* 0x000000333a3a7210 */ /* 0x000fe20007f5e0ff */
[----:B------:R-:W-:Y:S01]  /*50660*/  IMAD.WIDE.U32 R48, R44, R14, R48 ;  /* 0x0000000e2c307225 */ /* 0x000fe200078e0030 */
[----:B------:R-:W-:-:S02]  /*50670*/  IADD3 R62, P4, PT, R62, R41, RZ ;  /* 0x000000293e3e7210 */ /* 0x000fc40007f9e0ff */
[----:B------:R-:W-:Y:S01]  /*50680*/  IADD3 R41, PT, PT, R26, R57, RZ ;  /* 0x000000391a297210 */ /* 0x000fe20007ffe0ff */
        /* <DEDUP_REMOVED lines=13> */
[----:B------:R-:W-:Y:S01]  /*50760*/  IMAD.X R61, RZ, RZ, RZ, P1 ;  /* 0x000000ffff3d7224 */ /* 0x000fe200008e06ff */
[----:B------:R-:W-:Y:S01]  /*50770*/  IADD3.X R58, PT, PT, RZ, RZ, RZ, P3, !PT ;  /* 0x000000ffff3a7210 */ /* 0x000fe20001ffe4ff */
[----:B------:R-:W-:Y:S01]  /*50780*/  IMAD.WIDE.U32 R56, R44, R15, R56 ;  /* 0x0000000f2c387225 */ /* 0x000fe200078e0038 */
[----:B------:R-:W-:-:S02]  /*50790*/  IADD3 R46, P5, PT, R46, R45, RZ ;  /* 0x0000002d2e2e7210 */ /* 0x000fc40007fbe0ff */
[----:B------:R-:W-:Y:S01]  /*507a0*/  IADD3 R59, PT, PT, R50, R59, RZ ;  /* 0x0000003b323b7210 */ /* 0x000fe20007ffe0ff */
[----:B------:R-:W-:Y:S01]  /*507b0*/  IMAD.MOV.U32 R69, RZ, RZ, R48 ;  /* 0x000000ffff457224 */ /* 0x000fe200078e0030 */
[----:B------:R-:W-:Y:S01]  /*507c0*/  IADD3 R41, P1, PT, R41, R46, RZ ;  /* 0x0000002e29297210 */ /* 0x000fe20007f3e0ff */
        /* <DEDUP_REMOVED lines=11> */
[----:B------:R-:W-:Y:S01]  /*50880*/  IMAD.X R55, RZ, RZ, RZ, P4 ;  /* 0x000000ffff377224 */ /* 0x000fe200020e06ff */
[----:B------:R-:W-:Y:S01]  /*50890*/  IADD3 R58, P6, PT, R58, R41, RZ ;  /* 0x000000293a3a7210 */ /* 0x000fe20007fde0ff */
[----:B------:R-:W-:-:S03]  /*508a0*/  IMAD.WIDE.U32 R46, R44, R16, R60 ;  /* 0x000000102c2e7225 */ /* 0x000fc600078e003c */
[----:B------:R-:W-:Y:S01]  /*508b0*/  IADD3 R51, P2, PT, R51, R58, RZ ;  /* 0x0000003a33337210 */ /* 0x000fe20007f5e0ff */
[----:B------:R-:W-:Y:S01]  /*508c0*/  IMAD.X R58, RZ, RZ, RZ, P0 ;  /* 0x000000ffff3a7224 */ /* 0x000fe200000e06ff */
[----:B------:R-:W-:Y:S01]  /*508d0*/  IADD3 R50, PT, PT, R25, R47, RZ ;  /* 0x0000002f19327210 */ /* 0x000fe20007ffe0ff */
[----:B------:R-:W-:Y:S01]  /*508e0*/  IMAD.X R41, RZ, RZ, RZ, P5 ;  /* 0x000000ffff297224 */ /* 0x000fe200028e06ff */
[----:B------:R-:W-:Y:S02]  /*508f0*/  MOV R89, R46 ;  /* 0x0000002e00597202 */ /* 0x000fe40000000f00 */
[----:B------:R-:W-:Y:S02]  /*50900*/  IADD3 R50, P0, PT, R50, R51, RZ ;  /* 0x0000003332327210 */ /* 0x000fe40007f1e0ff */
[----:B------:R-:W-:Y:S01]  /*50910*/  IADD3 R41, PT, PT, R41, R59, R58 ;  /* 0x0000003b29297210 */ /* 0x000fe20007ffe03a */
[----:B------:R-:W-:Y:S01]  /*50920*/  IMAD.X R58, RZ, RZ, RZ, P3 ;  /* 0x000000ffff3a7224 */ /* 0x000fe200018e06ff */
[----:B------:R-:W-:-:S04]  /*50930*/  IADD3.X R51, PT, PT, RZ, RZ, RZ, P0, !PT ;  /* 0x000000ffff337210 */ /* 0x000fc800007fe4ff */
[----:B------:R-:W-:Y:S01]  /*50940*/  IADD3 R41, PT, PT, R58, R41, R45 ;  /* 0x000000293a297210 */ /* 0x000fe20007ffe02d */
[----:B------:R-:W-:Y:S02]  /*50950*/  IMAD.X R58, RZ, RZ, RZ, P6 ;  /* 0x000000ffff3a7224 */ /* 0x000fe400030e06ff */
[----:B------:R-:W-:Y:S01]  /*50960*/  IMAD.WIDE.U32 R44, R44, R17, R50 ;  /* 0x000000112c2c7225 */ /* 0x000fe200078e0032 */
[----:B------:R-:W-:Y:S02]  /*50970*/  IADD3.X R51, PT, PT, RZ, RZ, RZ, P2, !PT ;  /* 0x000000ffff337210 */ /* 0x000fe400017fe4ff */
[----:B------:R-:W-:Y:S01]  /*50980*/  IADD3 R41, PT, PT, R58, R41, R55 ;  /* 0x000000293a297210 */ /* 0x000fe20007ffe037 */
        /* <DEDUP_REMOVED lines=30> */
.L_x_139:
        /* <DEDUP_REMOVED lines=22> */
.L_x_140:
        /* <DEDUP_REMOVED lines=42> */
.L_x_141:
[----:B------:R-:W-:Y:S02]  /*50f70*/  HFMA2 R29, -RZ, RZ, 0, 0 ;  /* 0x00000000ff1d7431 */ /* 0x000fe400000001ff */
[----:B------:R-:W-:-:S04]  /*50f80*/  IMAD.WIDE.U32 R30, R40, R66, RZ ;  /* 0x00000042281e7225 */ /* 0x000fc800078e00ff */
[----:B------:R-:W-:Y:S02]  /*50f90*/  IMAD.MOV.U32 R28, RZ, RZ, R31 ;  /* 0x000000ffff1c7224 */ /* 0x000fe400078e001f */
[----:B------:R-:W-:Y:S02]  /*50fa0*/  IMAD.MOV.U32 R45, RZ, RZ, RZ ;  /* 0x000000ffff2d7224 */ /* 0x000fe400078e00ff */
[----:B------:R-:W-:Y:S02]  /*50fb0*/  IMAD.MOV.U32 R43, RZ, RZ, RZ ;  /* 0x000000ffff2b7224 */ /* 0x000fe400078e00ff */
[----:B------:R-:W-:-:S04]  /*50fc0*/  IMAD.WIDE.U32 R28, R66, R39, R28 ;  /* 0x00000027421c7225 */ /* 0x000fc800078e001c */
[----:B------:R-:W-:Y:S01]  /*50fd0*/  IMAD.MOV.U32 R44, RZ, RZ, R28 ;  /* 0x000000ffff2c7224 */ /* 0x000fe200078e001c */
[----:B------:R-:W-:Y:S01]  /*50fe0*/  MOV R28, RZ ;  /* 0x000000ff001c7202 */ /* 0x000fe20000000f00 */
[----:B------:R-:W-:Y:S02]  /*50ff0*/  IMAD.MOV.U32 R42, RZ, RZ, R29 ;  /* 0x000000ffff2a7224 */ /* 0x000fe400078e001d */
[----:B------:R-:W-:-:S04]  /*51000*/  IMAD.WIDE.U32 R44, R40, R67, R44 ;  /* 0x00000043282c7225 */ /* 0x000fc800078e002c */
[----:B------:R-:W-:Y:S01]  /*51010*/  IMAD.WIDE.U32 R42, R66, R38, R42 ;  /* 0x00000026422a7225 */ /* 0x000fe200078e002a */
[----:B------:R-:W-:-:S03]  /*51020*/  IADD3 R47, PT, PT, R45, R28, RZ ;  /* 0x0000001c2d2f7210 */ /* 0x000fc60007ffe0ff */
[----:B------:R-:W-:Y:S01]  /*51030*/  IMAD R50, R30, R9, RZ ;  /* 0x000000091e327224 */ /* 0x000fe200078e02ff */
[----:B------:R-:W-:Y:S01]  /*51040*/  IADD3 R46, P0, PT, R42, R47, RZ ;  /* 0x0000002f2a2e7210 */ /* 0x000fe20007f1e0ff */
[----:B------:R-:W-:Y:S02]  /*51050*/  IMAD.MOV.U32 R31, RZ, RZ, RZ ;  /* 0x000000ffff1f7224 */ /* 0x000fe400078e00ff */
[----:B------:R-:W-:Y:S02]  /*51060*/  IMAD.MOV.U32 R29, RZ, RZ, RZ ;  /* 0x000000ffff1d7224 */ /* 0x000fe400078e00ff */
[----:B------:R-:W-:-:S04]  /*51070*/  IMAD.HI.U32 R31, R50, R12, R30 ;  /* 0x0000000c321f7227 */ /* 0x000fc800078e001e */
[----:B------:R-:W-:Y:S01]  /*51080*/  IMAD.X R47, RZ, RZ, RZ, P0 ;  /* 0x000000ffff2f7224 */ /* 0x000fe200000e06ff */
[----:B------:R-:W-:Y:S01]  /*51090*/  IADD3 R49, PT, PT, R18, R31, RZ ;  /* 0x0000001f12317210 */ /* 0x000fe20007ffe0ff */
[----:B------:R-:W-:Y:S02]  /*510a0*/  IMAD.MOV.U32 R30, RZ, RZ, R43 ;  /* 0x000000ffff1e7224 */ /* 0x000fe400078e002b */
[----:B------:R-:W-:Y:S02]  /*510b0*/  HFMA2 R43, -RZ, RZ, 0, 0 ;  /* 0x00000000ff2b7431 */ /* 0x000fe400000001ff */
[----:B------:R-:W-:Y:S01]  /*510c0*/  IMAD.WIDE.U32 R46, R39, R67, R46 ;  /* 0x00000043272e7225 */ /* 0x000fe200078e002e */
[----:B------:R-:W-:-:S03]  /*510d0*/  IADD3 R48, P0, PT, R49, R44, RZ ;  /* 0x0000002c31307210 */ /* 0x000fc60007f1e0ff */
[----:B------:R-:W-:Y:S01]  /*510e0*/  IMAD.MOV.U32 R31, RZ, RZ, RZ ;  /* 0x000000ffff1f7224 */ /* 0x000fe200078e00ff */
[----:B------:R-:W-:Y:S01]  /*510f0*/  IADD3 R45, PT, PT, R28, R47, RZ ;  /* 0x0000002f1c2d7210 */ /* 0x000fe20007ffe0ff */
[----:B------:R-:W-:Y:S02]  /*51100*/  IMAD.X R49, RZ, RZ, RZ, P0 ;  /* 0x000000ffff317224 */ /* 0x000fe400000e06ff */
[----:B------:R-:W-:-:S04]  /*51110*/  IMAD.WIDE.U32 R30, R66, R37, R30 ;  /* 0x00000025421e7225 */ /* 0x000fc800078e001e */
[----:B------:R-:W-:Y:S01]  /*51120*/  IMAD.MOV.U32 R47, RZ, RZ, RZ ;  /* 0x000000ffff2f7224 */ /* 0x000fe200078e00ff */
[----:B------:R-:W-:Y:S01]  /*51130*/  IADD3 R44, P0, PT, R30, R45, RZ ;  /* 0x0000002d1e2c7210 */ /* 0x000fe20007f1e0ff */
[----:B------:R-:W-:Y:S02]  /*51140*/  IMAD.MOV.U32 R42, RZ, RZ, R31 ;  /* 0x000000ffff2a7224 */ /* 0x000fe400078e001f */
[----:B------:R-:W-:Y:S01]  /*51150*/  IMAD.WIDE.U32 R46, R40, R68, R46 ;  /* 0x00000044282e7225 */ /* 0x000fe200078e002e */
        /* <DEDUP_REMOVED lines=9> */
[----:B------:R-:W-:Y:S01]  /*511f0*/  IMAD R31, R30, R9, RZ ;  /* 0x000000091e1f7224 */ /* 0x000fe200078e02ff */
[----:B------:R-:W-:Y:S01]  /*51200*/  IADD3.X R49, PT, PT, RZ, RZ, RZ, P1, !PT ;  /* 0x000000ffff317210 */ /* 0x000fe20000ffe4ff */
[----:B------:R-:W-:-:S02]  /*51210*/  IMAD.MOV.U32 R44, RZ, RZ, R30 ;  /* 0x000000ffff2c7224 */ /* 0x000fc400078e001e */
[----:B------:R-:W-:Y:S02]  /*51220*/  IMAD.MOV.U32 R45, RZ, RZ, RZ ;  /* 0x000000ffff2d7224 */ /* 0x000fe400078e00ff */
[----:B------:R-:W-:Y:S02]  /*51230*/  IMAD.X R53, RZ, RZ, RZ, P2 ;  /* 0x000000ffff357224 */ /* 0x000fe400010e06ff */
[----:B------:R-:W-:Y:S01]  /*51240*/  IMAD.HI.U32 R45, R31, R12, R44 ;  /* 0x0000000c1f2d7227 */ /* 0x000fe200078e002c */
[----:B------:R-:W-:-:S03]  /*51250*/  IADD3 R44, P0, PT, R42, R27, RZ ;  /* 0x0000001b2a2c7210 */ /* 0x000fc60007f1e0ff */
[----:B------:R-:W-:Y:S01]  /*51260*/  IMAD.IADD R55, R18, 0x1, R45 ;  /* 0x0000000112377824 */ /* 0x000fe200078e022d */
[----:B------:R-:W-:Y:S01]  /*51270*/  IADD3.X R45, PT, PT, RZ, RZ, RZ, P0, !PT ;  /* 0x000000ffff2d7210 */ /* 0x000fe200007fe4ff */
[----:B------:R-:W-:-:S04]  /*51280*/  IMAD.WIDE.U32 R46, R39, R68, R48 ;  /* 0x00000044272e7225 */ /* 0x000fc800078e0030 */
[----:B------:R-:W-:-:S04]  /*51290*/  IMAD.WIDE.U32 R48, R50, R10, R52 ;  /* 0x0000000a32307225 */ /* 0x000fc800078e0034 */
[----:B------:R-:W-:Y:S01]  /*512a0*/  IMAD.WIDE.U32 R44, R37, R67, R44 ;  /* 0x00000043252c7225 */ /* 0x000fe200078e002c */
[----:B------:R-:W-:-:S03]  /*512b0*/  IADD3 R54, P0, PT, R55, R48, RZ ;  /* 0x0000003037367210 */ /* 0x000fc60007f1e0ff */
[----:B------:R-:W-:Y:S02]  /*512c0*/  IMAD.IADD R27, R29, 0x1, R47 ;  /* 0x000000011d1b7824 */ /* 0x000fe400078e022f */
[----:B------:R-:W-:Y:S02]  /*512d0*/  IMAD.MOV.U32 R42, RZ, RZ, R43 ;  /* 0x000000ffff2a7224 */ /* 0x000fe400078e002b */
[----:B------:R-:W-:Y:S02]  /*512e0*/  HFMA2 R43, -RZ, RZ, 0, 0 ;  /* 0x00000000ff2b7431 */ /* 0x000fe400000001ff */
[----:B------:R-:W-:Y:S01]  /*512f0*/  IMAD.IADD R49, R20, 0x1, R49 ;  /* 0x0000000114317824 */ /* 0x000fe200078e0231 */
[----:B------:R-:W-:Y:S01]  /*51300*/  IADD3 R48, P1, PT, R27, R44, RZ ;  /* 0x0000002c1b307210 */ /* 0x000fe20007f3e0ff */
[----:B------:R-:W-:Y:S01]  /*51310*/  IMAD.X R55, RZ, RZ, RZ, P0 ;  /* 0x000000ffff377224 */ /* 0x000fe200000e06ff */
[----:B------:R-:W-:Y:S01]  /*51320*/  IADD3 R27, PT, PT, R28, R45, RZ ;  /* 0x0000002d1c1b7210 */ /* 0x000fe20007ffe0ff */
[----:B------:R-:W-:Y:S01]  /*51330*/  IMAD.MOV.U32 R45, RZ, RZ, RZ ;  /* 0x000000ffff2d7224 */ /* 0x000fe200078e00ff */
[----:B------:R-:W-:Y:S01]  /*51340*/  MOV R44, R46 ;  /* 0x0000002e002c7202 */ /* 0x000fe20000000f00 */
[----:B------:R-:W-:-:S02]  /*51350*/  IMAD.MOV.U32 R51, RZ, RZ, RZ ;  /* 0x000000ffff337224 */ /* 0x000fc400078e00ff */
[----:B------:R-:W-:-:S04]  /*51360*/  IMAD.WIDE.U32 R54, R31, R13, R54 ;  /* 0x0000000d1f367225 */ /* 0x000fc800078e0036 */
[----:B------:R-:W-:-:S04]  /*51370*/  IMAD.WIDE.U32 R44, R40, R69, R44 ;  /* 0x00000045282c7225 */ /* 0x000fc800078e002c */
[----:B------:R-:W-:Y:S01]  /*51380*/  IMAD.WIDE.U32 R42, R66, R35, R42 ;  /* 0x00000023422a7225 */ /* 0x000fe200078e002a */
[----:B------:R-:W-:-:S03]  /*51390*/  IADD3 R52, P2, PT, R49, R44, RZ ;  /* 0x0000002c31347210 */ /* 0x000fc60007f5e0ff */
[----:B------:R-:W-:Y:S01]  /*513a0*/  IMAD.X R49, RZ, RZ, RZ, P1 ;  /* 0x000000ffff317224 */ /* 0x000fe200008e06ff */
[----:B------:R-:W-:Y:S01]  /*513b0*/  IADD3 R44, P0, PT, R42, R27, RZ ;  /* 0x0000001b2a2c7210 */ /* 0x000fe20007f1e0ff */
[----:B------:R-:W-:Y:S01]  /*513c0*/  IMAD.IADD R41, R45, 0x1, R51 ;  /* 0x000000012d297824 */ /* 0x000fe200078e0233 */
[----:B------:R-:W-:Y:S01]  /*513d0*/  IADD3 R27, PT, PT, R19, R55, RZ ;  /* 0x00000037131b7210 */ /* 0x000fe20007ffe0ff */
[----:B------:R-:W-:Y:S01]  /*513e0*/  IMAD.WIDE.U32 R46, R38, R68, R48 ;  /* 0x00000044262e7225 */ /* 0x000fe200078e0030 */
[----:B------:R-:W-:-:S03]  /*513f0*/  MOV R55, RZ ;  /* 0x000000ff00377202 */ /* 0x000fc60000000f00 */
[----:B------:R-:W-:Y:S01]  /*51400*/  IMAD.X R45, RZ, RZ, RZ, P0 ;  /* 0x000000ffff2d7224 */ /* 0x000fe200000e06ff */
[----:B------:R-:W-:Y:S01]  /*51410*/  IADD3 R48, P1, PT, R41, R46, RZ ;  /* 0x0000002e29307210 */ /* 0x000fe20007f3e0ff */
[----:B------:R-:W-:Y:S02]  /*51420*/  IMAD.IADD R47, R29, 0x1, R47 ;  /* 0x000000011d2f7824 */ /* 0x000fe400078e022f */
[----:B------:R-:W-:-:S04]  /*51430*/  IMAD.WIDE.U32 R44, R36, R67, R44 ;  /* 0x00000043242c7225 */ /* 0x000fc800078e002c */
[----:B------:R-:W-:Y:S02]  /*51440*/  IMAD.IADD R41, R28, 0x1, R45 ;  /* 0x000000011c297824 */ /* 0x000fe400078e022d */
[----:B------:R-:W-:Y:S02]  /*51450*/  HFMA2 R45, -RZ, RZ, 0, 0 ;  /* 0x00000000ff2d7431 */ /* 0x000fe400000001ff */
[----:B------:R-:W-:Y:S01]  /*51460*/  IMAD.X R53, RZ, RZ, RZ, P2 ;  /* 0x000000ffff357224 */ /* 0x000fe200010e06ff */
[----:B------:R-:W-:Y:S01]  /*51470*/  IADD3 R46, P0, PT, R47, R44, RZ ;  /* 0x0000002c2f2e7210 */ /* 0x000fe20007f1e0ff */
[----:B------:R-:W-:Y:S02]  /*51480*/  IMAD.MOV.U32 R44, RZ, RZ, R43 ;  /* 0x000000ffff2c7224 */ /* 0x000fe400078e002b */
[----:B------:R-:W-:Y:S02]  /*51490*/  IMAD R30, R54, R9, RZ ;  /* 0x00000009361e7224 */ /* 0x000fe400078e02ff */
[----:B------:R-:W-:-:S04]  /*514a0*/  IMAD.WIDE.U32 R52, R50, R11, R52 ;  /* 0x0000000b32347225 */ /* 0x000fc800078e0034 */
[----:B------:R-:W-:Y:S01]  /*514b0*/  IMAD.X R49, RZ, RZ, RZ, P1 ;  /* 0x000000ffff317224 */ /* 0x000fe200008e06ff */
[----:B------:R-:W-:Y:S01]  /*514c0*/  IADD3 R59, PT, PT, R21, R53, RZ ;  /* 0x00000035153b7210 */ /* 0x000fe20007ffe0ff */
[----:B------:R-:W-:-:S04]  /*514d0*/  IMAD.WIDE.U32 R44, R66, R34, R44 ;  /* 0x00000022422c7225 */ /* 0x000fc800078e002c */
[----:B------:R-:W-:Y:S01]  /*514e0*/  IMAD.HI.U32 R57, R30, R12, R54 ;  /* 0x0000000c1e397227 */ /* 0x000fe200078e0036 */
[----:B------:R-:W-:-:S03]  /*514f0*/  IADD3 R54, P2, PT, R27, R52, RZ ;  /* 0x000000341b367210 */ /* 0x000fc60007f5e0ff */
[----:B------:R-:W-:Y:S01]  /*51500*/  IMAD.X R47, RZ, RZ, RZ, P0 ;  /* 0x000000ffff2f7224 */ /* 0x000fe200000e06ff */
[----:B------:R-:W-:Y:S01]  /*51510*/  IADD3 R52, P0, PT, R44, R41, RZ ;  /* 0x000000292c347210 */ /* 0x000fe20007f1e0ff */
[----:B------:R-:W-:-:S04]  /*51520*/  IMAD.WIDE.U32 R42, R39, R69, R48 ;  /* 0x00000045272a7225 */ /* 0x000fc800078e0030 */
[----:B------:R-:W-:Y:S01]  /*51530*/  IMAD.WIDE.U32 R46, R37, R68, R46 ;  /* 0x00000044252e7225 */ /* 0x000fe200078e002e */
[----:B------:R-:W-:-:S03]  /*51540*/  IADD3 R49, PT, PT, R51, R43, RZ ;  /* 0x0000002b33317210 */ /* 0x000fc60007ffe0ff */
[----:B------:R-:W-:Y:S01]  /*51550*/  IMAD.X R55, RZ, RZ, RZ, P2 ;  /* 0x000000ffff377224 */ /* 0x000fe200010e06ff */
[----:B------:R-:W-:Y:S01]  /*51560*/  IADD3 R47, PT, PT, R29, R47, RZ ;  /* 0x0000002f1d2f7210 */ /* 0x000fe20007ffe0ff */
[----:B------:R-:W-:Y:S01]  /*51570*/  IMAD.IADD R27, R18, 0x1, R57 ;  /* 0x00000001121b7824 */ /* 0x000fe200078e0239 */
[----:B------:R-:W-:Y:S01]  /*51580*/  MOV R57, RZ ;  /* 0x000000ff00397202 */ /* 0x000fe20000000f00 */
[----:B------:R-:W-:Y:S01]  /*51590*/  IMAD.X R53, RZ, RZ, RZ, P0 ;  /* 0x000000ffff357224 */ /* 0x000fe200000e06ff */
[----:B------:R-:W-:Y:S01]  /*515a0*/  IADD3 R48, P0, PT, R49, R46, RZ ;  /* 0x0000002e31307210 */ /* 0x000fe20007f1e0ff */
[----:B------:R-:W-:Y:S01]  /*515b0*/  IMAD.MOV.U32 R56, RZ, RZ, R42 ;  /* 0x000000ffff387224 */ /* 0x000fe200078e002a */
[----:B------:R-:W-:Y:S01]  /*515c0*/  CS2R R42, SRZ ;  /* 0x00000000002a7805 */ /* 0x000fe2000001ff00 */
[----:B------:R-:W-:-:S04]  /*515d0*/  IMAD.WIDE.U32 R54, R31, R10, R54 ;  /* 0x0000000a1f367225 */ /* 0x000fc800078e0036 */
[----:B------:R-:W-:Y:S01]  /*515e0*/  IMAD.WIDE.U32 R52, R35, R67, R52 ;  /* 0x0000004323347225 */ /* 0x000fe200078e0034 */
[----:B------:R-:W-:-:S03]  /*515f0*/  IADD3 R46, P1, PT, R27, R54, RZ ;  /* 0x000000361b2e7210 */ /* 0x000fc60007f3e0ff */
[----:B------:R-:W-:-:S04]  /*51600*/  IMAD.WIDE.U32 R56, R40, R88, R56 ;  /* 0x0000005828387225 */ /* 0x000fc800078e0038 */
[----:B------:R-:W-:Y:S01]  /*51610*/  IMAD.X R49, RZ, RZ, RZ, P0 ;  /* 0x000000ffff317224 */ /* 0x000fe200000e06ff */
[----:B------:R-:W-:Y:S01]  /*51620*/  IADD3 R54, P0, PT, R47, R52, RZ ;  /* 0x000000342f367210 */ /* 0x000fe20007f1e0ff */
[----:B------:R-:W-:Y:S01]  /*51630*/  IMAD.IADD R61, R28, 0x1, R53 ;  /* 0x000000011c3d7824 */ /* 0x000fe200078e0235 */
[----:B------:R-:W-:Y:S01]  /*51640*/  IADD3 R52, P2, PT, R59, R56, RZ ;  /* 0x000000383b347210 */ /* 0x000fe20007f5e0ff */
[----:B------:R-:W-:Y:S01]  /*51650*/  IMAD.IADD R41, R20, 0x1, R55 ;  /* 0x0000000114297824 */ /* 0x000fe200078e0237 */
[----:B------:R-:W-:Y:S01]  /*51660*/  IADD3 R27, PT, PT, R57, R43, RZ ;  /* 0x0000002b391b7210 */ /* 0x000fe20007ffe0ff */
[----:B------:R-:W-:Y:S01]  /*51670*/  IMAD.WIDE.U32 R56, R38, R69, R48 ;  /* 0x0000004526387225 */ /* 0x000fe200078e0030 */
[----:B------:R-:W-:Y:S02]  /*51680*/  IADD3.X R53, PT, PT, RZ, RZ, RZ, P2, !PT ;  /* 0x000000ffff357210 */ /* 0x000fe400017fe4ff */
[----:B------:R-:W-:Y:S01]  /*51690*/  IADD3.X R47, PT, PT, RZ, RZ, RZ, P1, !PT ;  /* 0x000000ffff2f7210 */ /* 0x000fe20000ffe4ff */
[----:B------:R-:W-:Y:S01]  /*516a0*/  IMAD.MOV.U32 R48, RZ, RZ, R45 ;  /* 0x000000ffff307224 */ /* 0x000fe200078e002d */
[----:B------:R-:W-:Y:S01]  /*516b0*/  IADD3 R44, P1, PT, R27, R56, RZ ;  /* 0x000000381b2c7210 */ /* 0x000fe20007f3e0ff */
[----:B------:R-:W-:-:S02]  /*516c0*/  IMAD.MOV.U32 R49, RZ, RZ, RZ ;  /* 0x000000ffff317224 */ /* 0x000fc400078e00ff */
[----:B------:R-:W-:Y:S02]  /*516d0*/  IMAD.X R55, RZ, RZ, RZ, P0 ;  /* 0x000000ffff377224 */ /* 0x000fe400000e06ff */
[----:B------:R-:W-:-:S04]  /*516e0*/  IMAD.WIDE.U32 R48, R66, R33, R48 ;  /* 0x0000002142307225 */ /* 0x000fc800078e0030 */
[----:B------:R-:W-:Y:S01]  /*516f0*/  IMAD.IADD R27, R51, 0x1, R57 ;  /* 0x00000001331b7824 */ /* 0x000fe200078e0239 */
[----:B------:R-:W-:Y:S01]  /*51700*/  IADD3 R56, P0, PT, R48, R61, RZ ;  /* 0x0000003d30387210 */ /* 0x000fe20007f1e0ff */
[----:B------:R-:W-:-:S04]  /*51710*/  IMAD.WIDE.U32 R54, R36, R68, R54 ;  /* 0x0000004424367225 */ /* 0x000fc800078e0036 */
[----:B------:R-:W-:-:S04]  /*51720*/  IMAD.WIDE.U32 R58, R50, R14, R52 ;  /* 0x0000000e323a7225 */ /* 0x000fc800078e0034 */
[----:B------:R-:W-:Y:S01]  /*51730*/  IMAD.WIDE.U32 R46, R30, R13, R46 ;  /* 0x0000000d1e2e7225 */ /* 0x000fe200078e002e */
[----:B------:R-:W-:-:S03]  /*51740*/  IADD3 R61, PT, PT, R23, R59, RZ ;  /* 0x0000003b173d7210 */ /* 0x000fc60007ffe0ff */
[----:B------:R-:W-:Y:S02]  /*51750*/  HFMA2 R59, -RZ, RZ, 0, 0 ;  /* 0x00000000ff3b7431 */ /* 0x000fe400000001ff */
[----:B------:R-:W-:Y:S01]  /*51760*/  IMAD.X R57, RZ, RZ, RZ, P0 ;  /* 0x000000ffff397224 */ /* 0x000fe200000e06ff */
[----:B------:R-:W-:Y:S01]  /*51770*/  IADD3 R52, P0, PT, R27, R54, RZ ;  /* 0x000000361b347210 */ /* 0x000fe20007f1e0ff */
[----:B------:R-:W-:Y:S01]  /*51780*/  IMAD R27, R46, R9, RZ ;  /* 0x000000092e1b7224 */ /* 0x000fe200078e02ff */
[----:B------:R-:W-:Y:S01]  /*51790*/  IADD3 R54, P2, PT, R41, R58, RZ ;  /* 0x0000003a29367210 */ /* 0x000fe20007f5e0ff */
[----:B------:R-:W-:Y:S02]  /*517a0*/  IMAD.IADD R41, R19, 0x1, R47 ;  /* 0x0000000113297824 */ /* 0x000fe400078e022f */
        /* <DEDUP_REMOVED lines=9> */
[----:B------:R-:W-:Y:S01]  /*51840*/  IMAD.MOV.U32 R32, RZ, RZ, RZ ;  /* 0x000000ffff207224 */ /* 0x000fe200078e00ff */
[----:B------:R-:W-:Y:S01]  /*51850*/  IADD3 R46, P0, PT, R49, R47, RZ ;  /* 0x0000002f312e7210 */ /* 0x000fe20007f1e0ff */
[----:B------:R-:W-:-:S03]  /*51860*/  IMAD.WIDE.U32 R48, R39, R88, R44 ;  /* 0x0000005827307225 */ /* 0x000fc600078e002c */
[----:B------:R-:W-:Y:S01]  /*51870*/  IADD3.X R47, PT, PT, RZ, RZ, RZ, P0, !PT ;  /* 0x000000ffff2f7210 */ /* 0x000fe200007fe4ff */
        /* <DEDUP_REMOVED lines=8> */
[----:B------:R-:W-:Y:S01]  /*51900*/  IMAD.MOV.U32 R58, RZ, RZ, R48 ;  /* 0x000000ffff3a7224 */ /* 0x000fe200078e0030 */
[----:B------:R-:W-:Y:S01]  /*51910*/  IADD3 R52, P2, PT, R53, R56, RZ ;  /* 0x0000003835347210 */ /* 0x000fe20007f5e0ff */
[----:B------:R-:W-:Y:S02]  /*51920*/  IMAD.IADD R63, R21, 0x1, R45 ;  /* 0x00000001153f7824 */ /* 0x000fe400078e022d */
        /* <DEDUP_REMOVED lines=12> */
[----:B------:R-:W-:Y:S01]  /*519f0*/  IMAD.IADD R59, R28, 0x1, R57 ;  /* 0x000000011c3b7824 */ /* 0x000fe200078e0239 */
[----:B------:R-:W-:Y:S01]  /*51a00*/  IADD3 R41, PT, PT, R18, R65, RZ ;  /* 0x0000004112297210 */ /* 0x000fe20007ffe0ff */
[----:B------:R-:W-:Y:S02]  /*51a10*/  IMAD.X R55, RZ, RZ, RZ, P1 ;  /* 0x000000ffff377224 */ /* 0x000fe400008e06ff */
[----:B------:R-:W-:-:S02]  /*51a20*/  IMAD.X R53, RZ, RZ, RZ, P2 ;  /* 0x000000ffff357224 */ /* 0x000fc400010e06ff */
[----:B------:R-:W-:-:S04]  /*51a30*/  IMAD.WIDE.U32 R56, R30, R10, R44 ;  /* 0x0000000a1e387225 */ /* 0x000fc800078e002c */
[----:B------:R-:W-:Y:S01]  /*51a40*/  IMAD.WIDE.U32 R44, R50, R15, R46 ;  /* 0x0000000f322c7225 */ /* 0x000fe200078e002e */
[----:B------:R-:W-:Y:S02]  /*51a50*/  IADD3 R46, P4, PT, R41, R56, RZ ;  /* 0x00000038292e7210 */ /* 0x000fe40007f9e0ff */
[----:B------:R-:W-:Y:S01]  /*51a60*/  IADD3 R61, PT, PT, R20, R57, RZ ;  /* 0x00000039143d7210 */ /* 0x000fe20007ffe0ff */
[----:B------:R-:W-:Y:S01]  /*51a70*/  IMAD.WIDE.U32 R54, R34, R68, R54 ;  /* 0x0000004422367225 */ /* 0x000fe200078e0036 */
[----:B------:R-:W-:Y:S02]  /*51a80*/  IADD3 R56, P3, PT, R63, R44, RZ ;  /* 0x0000002c3f387210 */ /* 0x000fe40007f7e0ff */
[----:B------:R-:W-:Y:S01]  /*51a90*/  IADD3 R63, PT, PT, R24, R45, RZ ;  /* 0x0000002d183f7210 */ /* 0x000fe20007ffe0ff */
[----:B------:R-:W-:-:S04]  /*51aa0*/  IMAD.WIDE.U32 R52, R36, R69, R52 ;  /* 0x0000004524347225 */ /* 0x000fc800078e0034 */
[----:B------:R-:W-:Y:S01]  /*51ab0*/  IMAD.IADD R44, R29, 0x1, R55 ;  /* 0x000000011d2c7824 */ /* 0x000fe200078e0237 */
[----:B------:R-:W-:Y:S01]  /*51ac0*/  IADD3 R58, P2, PT, R49, R52, RZ ;  /* 0x00000034313a7210 */ /* 0x000fe20007f5e0ff */
[----:B------:R-:W-:Y:S02]  /*51ad0*/  IMAD.X R49, RZ, RZ, RZ, P0 ;  /* 0x000000ffff317224 */ /* 0x000fe400000e06ff */
[----:B------:R-:W-:Y:S01]  /*51ae0*/  IMAD.IADD R53, R51, 0x1, R53 ;  /* 0x0000000133357824 */ /* 0x000fe200078e0235 */
[----:B------:R-:W-:Y:S01]  /*51af0*/  IADD3 R44, P0, PT, R44, R59, RZ ;  /* 0x0000003b2c2c7210 */ /* 0x000fe20007f1e0ff */
[----:B------:R-:W-:Y:S01]  /*51b00*/  IMAD.X R57, RZ, RZ, RZ, P3 ;  /* 0x000000ffff397224 */ /* 0x000fe200018e06ff */
[----:B------:R-:W-:Y:S01]  /*51b10*/  IADD3.X R59, PT, PT, RZ, RZ, RZ, P2, !PT ;  /* 0x000000ffff3b7210 */ /* 0x000fe200017fe4ff */
[----:B------:R-:W-:Y:S01]  /*51b20*/  IMAD.X R47, RZ, RZ, RZ, P4 ;  /* 0x000000ffff2f7224 */ /* 0x000fe200020e06ff */
[----:B------:R-:W-:Y:S01]  /*51b30*/  IADD3 R52, P1, PT, R53, R54, RZ ;  /* 0x0000003635347210 */ /* 0x000fe20007f3e0ff */
[----:B------:R-:W-:Y:S01]  /*51b40*/  IMAD.WIDE.U32 R48, R39, R89, R48 ;  /* 0x0000005927307225 */ /* 0x000fe200078e0030 */
[----:B------:R-:W-:-:S02]  /*51b50*/  IADD3.X R45, PT, PT, RZ, RZ, RZ, P0, !PT ;  /* 0x000000ffff2d7210 */ /* 0x000fc400007fe4ff */
[----:B------:R-:W-:Y:S01]  /*51b60*/  IADD3.X R53, PT, PT, RZ, RZ, RZ, P1, !PT ;  /* 0x000000ffff357210 */ /* 0x000fe20000ffe4ff */
[----:B------:R-:W-:-:S04]  /*51b70*/  IMAD.WIDE.U32 R56, R31, R14, R56 ;  /* 0x0000000e1f387225 */ /* 0x000fc800078e0038 */
[----:B------:R-:W-:Y:S01]  /*51b80*/  IMAD.WIDE.U32 R58, R37, R88, R58 ;  /* 0x00000058253a7225 */ /* 0x000fe200078e003a */
[----:B------:R-:W-:-:S03]  /*51b90*/  IADD3 R28, P4, PT, R61, R56, RZ ;  /* 0x000000383d1c7210 */ /* 0x000fc60007f9e0ff */
[----:B------:R-:W-:Y:S02]  /*51ba0*/  IMAD.IADD R41, R42, 0x1, R49 ;  /* 0x000000012a297824 */ /* 0x000fe400078e0231 */
[----:B------:R-:W-:-:S03]  /*51bb0*/  IMAD.WIDE.U32 R54, R27, R13, R46 ;  /* 0x0000000d1b367225 */ /* 0x000fc600078e002e */
[----:B------:R-:W-:Y:S01]  /*51bc0*/  IADD3 R46, P2, PT, R41, R58, RZ ;  /* 0x0000003a292e7210 */ /* 0x000fe20007f5e0ff */
[----:B------:R-:W-:Y:S01]  /*51bd0*/  IMAD.IADD R61, R23, 0x1, R57 ;  /* 0x00000001173d7824 */ /* 0x000fe200078e0239 */
[----:B------:R-:W-:Y:S01]  /*51be0*/  IADD3 R57, PT, PT, R19, R55, RZ ;  /* 0x0000003713397210 */ /* 0x000fe20007ffe0ff */
[----:B------:R-:W-:Y:S01]  /*51bf0*/  IMAD R41, R54, R9, RZ ;  /* 0x0000000936297224 */ /* 0x000fe200078e02ff */
[----:B------:R-:W-:Y:S01]  /*51c00*/  IADD3.X R47, PT, PT, RZ, RZ, RZ, P2, !PT ;  /* 0x000000ffff2f7210 */ /* 0x000fe200017fe4ff */
[----:B------:R-:W-:Y:S02]  /*51c10*/  IMAD.MOV.U32 R55, RZ, RZ, RZ ;  /* 0x000000ffff377224 */ /* 0x000fe400078e00ff */
[----:B------:R-:W-:Y:S02]  /*51c20*/  IMAD.IADD R59, R43, 0x1, R59 ;  /* 0x000000012b3b7824 */ /* 0x000fe400078e023b */
[----:B------:R-:W-:-:S04]  /*51c30*/  IMAD.HI.U32 R71, R41, R12, R54 ;  /* 0x0000000c29477227 */ /* 0x000fc800078e0036 */
[----:B------:R-:W-:Y:S02]  /*51c40*/  IMAD.MOV.U32 R54, RZ, RZ, R48 ;  /* 0x000000ffff367224 */ /* 0x000fe400078e0030 */
[----:B------:R-:W-:-:S04]  /*51c50*/  IMAD.WIDE.U32 R52, R35, R69, R52 ;  /* 0x0000004523347225 */ /* 0x000fc800078e0034 */
[----:B------:R-:W-:Y:S01]  /*51c60*/  IMAD.WIDE.U32 R54, R40, R96, R54 ;  /* 0x0000006028367225 */ /* 0x000fe200078e0036 */
[----:B------:R-:W-:-:S03]  /*51c70*/  IADD3 R52, P1, PT, R59, R52, RZ ;  /* 0x000000343b347210 */ /* 0x000fc60007f3e0ff */
[----:B------:R-:W-:Y:S02]  /*51c80*/  IMAD.IADD R53, R51, 0x1, R53 ;  /* 0x0000000133357824 */ /* 0x000fe400078e0235 */
[----:B------:R-:W-:Y:S01]  /*51c90*/  IMAD.WIDE.U32 R48, R33, R68, R44 ;  /* 0x0000004421307225 */ /* 0x000fe200078e002c */
[----:B------:R-:W-:-:S03]  /*51ca0*/  IADD3 R44, P3, PT, R63, R54, RZ ;  /* 0x000000363f2c7210 */ /* 0x000fc60007f7e0ff */
[----:B------:R-:W-:Y:S02]  /*51cb0*/  IMAD.IADD R45, R55, 0x1, R32 ;  /* 0x00000001372d7824 */ /* 0x000fe400078e0220 */
[----:B------:R-:W-:Y:S01]  /*51cc0*/  IMAD.WIDE.U32 R54, R38, R89, R46 ;  /* 0x0000005926367225 */ /* 0x000fe200078e002e */
[----:B------:R-:W-:-:S03]  /*51cd0*/  IADD3 R46, P0, PT, R53, R48, RZ ;  /* 0x00000030352e7210 */ /* 0x000fc60007f1e0ff */
[----:B------:R-:W-:Y:S01]  /*51ce0*/  IMAD.X R53, RZ, RZ, RZ, P1 ;  /* 0x000000ffff357224 */ /* 0x000fe200008e06ff */
[----:B------:R-:W-:Y:S01]  /*51cf0*/  IADD3 R48, P2, PT, R45, R54, RZ ;  /* 0x000000362d307210 */ /* 0x000fe20007f5e0ff */
[----:B------:R-:W-:Y:S01]  /*51d00*/  IMAD.IADD R63, R29, 0x1, R49 ;  /* 0x000000011d3f7824 */ /* 0x000fe200078e0231 */
[----:B------:R-:W-:Y:S01]  /*51d10*/  IADD3.X R29, PT, PT, RZ, RZ, RZ, P4, !PT ;  /* 0x000000ffff1d7210 */ /* 0x000fe200027fe4ff */
[----:B------:R-:W-:Y:S01]  /*51d20*/  IMAD.IADD R55, R42, 0x1, R55 ;  /* 0x000000012a377824 */ /* 0x000fe200078e0237 */
[----:B------:R-:W-:Y:S01]  /*51d30*/  IADD3.X R45, PT, PT, RZ, RZ, RZ, P3, !PT ;  /* 0x000000ffff2d7210 */ /* 0x000fe20001ffe4ff */
[----:B------:R-:W-:Y:S01]  /*51d40*/  IMAD.WIDE.U32 R52, R36, R88, R52 ;  /* 0x0000005824347225 */ /* 0x000fe200078e0034 */
[----:B------:R-:W-:-:S03]  /*51d50*/  IADD3.X R49, PT, PT, RZ, RZ, RZ, P2, !PT ;  /* 0x000000ffff317210 */ /* 0x000fc600017fe4ff */
[----:B------:R-:W-:Y:S01]  /*51d60*/  IMAD.WIDE.U32 R28, R30, R11, R28 ;  /* 0x0000000b1e1c7225 */ /* 0x000fe200078e001c */
[----:B------:R-:W-:-:S03]  /*51d70*/  IADD3 R53, PT, PT, R43, R53, RZ ;  /* 0x000000352b357210 */ /* 0x000fc60007ffe0ff */
[----:B------:R-:W-:Y:S01]  /*51d80*/  IMAD.X R47, RZ, RZ, RZ, P0 ;  /* 0x000000ffff2f7224 */ /* 0x000fe200000e06ff */
[----:B------:R-:W-:Y:S01]  /*51d90*/  IADD3 R56, P0, PT, R55, R52, RZ ;  /* 0x0000003437387210 */ /* 0x000fe20007f1e0ff */
[----:B------:R-:W-:Y:S01]  /*51da0*/  IMAD.WIDE.U32 R44, R50, R16, R44 ;  /* 0x00000010322c7225 */ /* 0x000fe200078e002c */
[----:B------:R-:W-:Y:S02]  /*51db0*/  IADD3 R28, P4, PT, R57, R28, RZ ;  /* 0x0000001c391c7210 */ /* 0x000fe40007f9e0ff */
[----:B------:R-:W-:Y:S01]  /*51dc0*/  IADD3.X R57, PT, PT, RZ, RZ, RZ, P0, !PT ;  /* 0x000000ffff397210 */ /* 0x000fe200007fe4ff */
[----:B------:R-:W-:Y:S01]  /*51dd0*/  IMAD.WIDE.U32 R46, R34, R69, R46 ;  /* 0x00000045222e7225 */ /* 0x000fe200078e002e */
[----:B------:R-:W-:-:S03]  /*51de0*/  IADD3 R52, P3, PT, R61, R44, RZ ;  /* 0x0000002c3d347210 */ /* 0x000fc60007f7e0ff */
[----:B------:R-:W-:Y:S01]  /*51df0*/  IMAD.WIDE.U32 R54, R39, R96, R48 ;  /* 0x0000006027367225 */ /* 0x000fe200078e0030 */
[----:B------:R-:W-:-:S03]  /*51e00*/  IADD3 R46, P1, PT, R53, R46, RZ ;  /* 0x0000002e352e7210 */ /* 0x000fc60007f3e0ff */
[----:B------:R-:W-:Y:S02]  /*51e10*/  IMAD.IADD R59, R21, 0x1, R29 ;  /* 0x00000001153b7824 */ /* 0x000fe400078e021d */
[----:B------:R-:W-:Y:S02]  /*51e20*/  IMAD.IADD R44, R51, 0x1, R47 ;  /* 0x00000001332c7824 */ /* 0x000fe400078e022f */
[----:B------:R-:W-:Y:S02]  /*51e30*/  IMAD.X R29, RZ, RZ, RZ, P4 ;  /* 0x000000ffff1d7224 */ /* 0x000fe400020e06ff */
[----:B------:R-:W-:Y:S01]  /*51e40*/  IMAD.WIDE.U32 R56, R37, R89, R56 ;  /* 0x0000005925387225 */ /* 0x000fe200078e0038 */
[----:B------:R-:W-:-:S03]  /*51e50*/  IADD3 R44, P2, PT, R44, R63, RZ ;  /* 0x0000003f2c2c7210 */ /* 0x000fc60007f5e0ff */
[----:B------:R-:W-:Y:S02]  /*51e60*/  IMAD.IADD R49, R32, 0x1, R55 ;  /* 0x0000000120317824 */ /* 0x000fe400078e0237 */
[----:B------:R-:W-:Y:S02]  /*51e70*/  IMAD.IADD R65, R25, 0x1, R45 ;  /* 0x0000000119417824 */ /* 0x000fe400078e022d */
[----:B------:R-:W-:Y:S02]  /*51e80*/  IMAD.IADD R45, R18, 0x1, R71 ;  /* 0x00000001122d7824 */ /* 0x000fe400078e0247 */
[----:B------:R-:W-:-:S04]  /*51e90*/  IMAD.WIDE.U32 R28, R27, R10, R28 ;  /* 0x0000000a1b1c7225 */ /* 0x000fc800078e001c */
[----:B------:R-:W-:Y:S01]  /*51ea0*/  IMAD.X R53, RZ, RZ, RZ, P3 ;  /* 0x000000ffff357224 */ /* 0x000fe200018e06ff */
[----:B------:R-:W-:Y:S01]  /*51eb0*/  IADD3 R48, P3, PT, R49, R56, RZ ;  /* 0x0000003831307210 */ /* 0x000fe20007f7e0ff */
[----:B------:R-:W-:Y:S01]  /*51ec0*/  IMAD.X R47, RZ, RZ, RZ, P1 ;  /* 0x000000ffff2f7224 */ /* 0x000fe200008e06ff */
[----:B------:R-:W-:Y:S01]  /*51ed0*/  MOV R56, R54 ;  /* 0x0000003600387202 */ /* 0x000fe20000000f00 */
[----:B------:R-:W-:Y:S01]  /*51ee0*/  IMAD.WIDE.U32 R54, R31, R15, R52 ;  /* 0x0000000f1f367225 */ /* 0x000fe200078e0034 */
[----:B------:R-:W-:Y:S02]  /*51ef0*/  IADD3 R28, P0, PT, R45, R28, RZ ;  /* 0x0000001c2d1c7210 */ /* 0x000fe40007f1e0ff */
[----:B------:R-:W-:Y:S01]  /*51f00*/  IADD3 R61, PT, PT, R20, R29, RZ ;  /* 0x0000001d143d7210 */ /* 0x000fe20007ffe0ff */
[----:B------:R-:W-:Y:S01]  /*51f10*/  IMAD.IADD R29, R42, 0x1, R57 ;  /* 0x000000012a1d7824 */ /* 0x000fe200078e0239 */
[----:B------:R-:W-:Y:S01]  /*51f20*/  IADD3 R54, P4, PT, R59, R54, RZ ;  /* 0x000000363b367210 */ /* 0x000fe20007f9e0ff */
[----:B------:R-:W-:Y:S01]  /*51f30*/  IMAD.X R45, RZ, RZ, RZ, P2 ;  /* 0x000000ffff2d7224 */ /* 0x000fe200010e06ff */
[----:B------:R-:W-:Y:S01]  /*51f40*/  IADD3 R63, PT, PT, R24, R55, RZ ;  /* 0x00000037183f7210 */ /* 0x000fe20007ffe0ff */
[----:B------:R-:W-:-:S04]  /*51f50*/  IMAD.WIDE.U32 R46, R35, R88, R46 ;  /* 0x00000058232e7225 */ /* 0x000fc800078e002e */
[----:B------:R-:W-:Y:S01]  /*51f60*/  IMAD.WIDE.U32 R58, R33, R69, R44 ;  /* 0x00000045213a7225 */ /* 0x000fe200078e002c */
[----:B------:R-:W-:-:S03]  /*51f70*/  IADD3 R44, P2, PT, R29, R46, RZ ;  /* 0x0000002e1d2c7210 */ /* 0x000fc60007f5e0ff */
[----:B------:R-:W-:Y:S02]  /*51f80*/  IMAD.MOV.U32 R57, RZ, RZ, RZ ;  /* 0x000000ffff397224 */ /* 0x000fe400078e00ff */
[----:B------:R-:W-:Y:S02]  /*51f90*/  IMAD.X R49, RZ, RZ, RZ, P3 ;  /* 0x000000ffff317224 */ /* 0x000fe400018e06ff */
[----:B------:R-:W-:Y:S02]  /*51fa0*/  IMAD.IADD R29, R43, 0x1, R47 ;  /* 0x000000012b1d7824 */ /* 0x000fe400078e022f */
[----:B------:R-:W-:Y:S01]  /*51fb0*/  IMAD.WIDE.U32 R52, R97, R40, R56 ;  /* 0x0000002861347225 */ /* 0x000fe200078e0038 */
[----:B------:R-:W-:-:S03]  /*51fc0*/  IADD3 R40, PT, PT, R51, R59, RZ ;  /* 0x0000003b33287210 */ /* 0x000fc60007ffe0ff */
[----:B------:R-:W-:Y:S01]  /*51fd0*/  IMAD.WIDE.U32 R46, R38, R96, R48 ;  /* 0x00000060262e7225 */ /* 0x000fe200078e0030 */
[----:B------:R-:W-:Y:S02]  /*51fe0*/  IADD3 R48, P1, PT, R29, R58, RZ ;  /* 0x0000003a1d307210 */ /* 0x000fe40007f3e0ff */
[----:B------:R-:W-:Y:S01]  /*51ff0*/  IADD3 R56, P3, PT, R52, R65, RZ ;  /* 0x0000004134387210 */ /* 0x000fe20007f7e0ff */
[----:B------:R-:W-:Y:S01]  /*52000*/  IMAD.X R55, RZ, RZ, RZ, P4 ;  /* 0x000000ffff377224 */ /* 0x000fe200020e06ff */
[----:B------:R-:W-:Y:S01]  /*52010*/  IADD3 R47, PT, PT, R32, R47, RZ ;  /* 0x0000002f202f7210 */ /* 0x000fe20007ffe0ff */
[----:B------:R-:W-:Y:S02]  /*52020*/  IMAD.X R29, RZ, RZ, RZ, P0 ;  /* 0x000000ffff1d7224 */ /* 0x000fe400000e06ff */
[----:B------:R-:W-:-:S04]  /*52030*/  IMAD.WIDE.U32 R58, R30, R14, R54 ;  /* 0x0000000e1e3a7225 */ /* 0x000fc800078e0036 */
[----:B------:R-:W-:Y:S01]  /*52040*/  IMAD.WIDE.U32 R54, R41, R13, R28 ;  /* 0x0000000d29367225 */ /* 0x000fe200078e001c */
[----:B------:R-:W-:-:S03]  /*52050*/  IADD3 R59, PT, PT, R23, R59, RZ ;  /* 0x0000003b173b7210 */ /* 0x000fc60007ffe0ff */
[----:B------:R-:W-:Y:S02]  /*52060*/  IMAD.X R45, RZ, RZ, RZ, P2 ;  /* 0x000000ffff2d7224 */ /* 0x000fe400010e06ff */
[----:B------:R-:W-:Y:S01]  /*52070*/  IMAD.X R57, RZ, RZ, RZ, P3 ;  /* 0x000000ffff397224 */ /* 0x000fe200018e06ff */
[----:B------:R-:W-:Y:S01]  /*52080*/  IADD3 R46, P3, PT, R53, R46, RZ ;  /* 0x0000002e352e7210 */ /* 0x000fe20007f7e0ff */
[----:B------:R-:W-:Y:S02]  /*52090*/  IMAD.X R49, RZ, RZ, RZ, P1 ;  /* 0x000000ffff317224 */ /* 0x000fe400008e06ff */
[----:B------:R-:W-:Y:S02]  /*520a0*/  IMAD.IADD R29, R19, 0x1, R55 ;  /* 0x00000001131d7824 */ /* 0x000fe400078e0237 */
[----:B------:R-:W-:Y:S02]  /*520b0*/  HFMA2 R55, -RZ, RZ, 0, 0 ;  /* 0x00000000ff377431 */ /* 0x000fe400000001ff */
[----:B------:R-:W-:-:S04]  /*520c0*/  IMAD.WIDE.U32 R44, R36, R89, R44 ;  /* 0x00000059242c7225 */ /* 0x000fc800078e002c */
[----:B------:R-:W-:Y:S01]  /*520d0*/  IMAD.WIDE.U32 R52, R50, R17, R56 ;  /* 0x0000001132347225 */ /* 0x000fe200078e0038 */
[----:B------:R-:W-:Y:S02]  /*520e0*/  IADD3 R50, P2, PT, R61, R58, RZ ;  /* 0x0000003a3d327210 */ /* 0x000fe40007f5e0ff */
[----:B------:R-:W-:Y:S01]  /*520f0*/  IADD3 R44, P0, PT, R47, R44, RZ ;  /* 0x0000002c2f2c7210 */ /* 0x000fe20007f1e0ff */
[----:B------:R-:W-:Y:S01]  /*52100*/  IMAD.WIDE.U32 R48, R34, R88, R48 ;  /* 0x0000005822307225 */ /* 0x000fe200078e0030 */
[----:B------:R-:W-:-:S03]  /*52110*/  IADD3 R52, P1, PT, R63, R52, RZ ;  /* 0x000000343f347210 */ /* 0x000fc60007f3e0ff */
[----:B------:R-:W-:Y:S02]  /*52120*/  IMAD.IADD R45, R42, 0x1, R45 ;  /* 0x000000012a2d7824 */ /* 0x000fe400078e022d */
[----:B------:R-:W-:Y:S02]  /*52130*/  IMAD R28, R54, R9, RZ ;  /* 0x00000009361c7224 */ /* 0x000fe400078e02ff */
[----:B------:R-:W-:Y:S01]  /*52140*/  IMAD.IADD R49, R43, 0x1, R49 ;  /* 0x000000012b317824 */ /* 0x000fe200078e0231 */
[----:B------:R-:W-:Y:S01]  /*52150*/  IADD3 R48, P4, PT, R45, R48, RZ ;  /* 0x000000302d307210 */ /* 0x000fe20007f9e0ff */
[----:B------:R-:W-:Y:S01]  /*52160*/  IMAD.X R47, RZ, RZ, RZ, P3 ;  /* 0x000000ffff2f7224 */ /* 0x000fe200018e06ff */
[----:B------:R-:W-:Y:S01]  /*52170*/  IADD3.X R45, PT, PT, RZ, RZ, RZ, P0, !PT ;  /* 0x000000ffff2d7210 */ /* 0x000fe200007fe4ff */
[----:B------:R-:W-:Y:S01]  /*52180*/  IMAD.HI.U32 R61, R28, R12, R54 ;  /* 0x0000000c1c3d7227 */ /* 0x000fe200078e0036 */
[----:B------:R-:W-:Y:S02]  /*52190*/  IADD3 R55, PT, PT, R26, R53, RZ ;  /* 0x000000351a377210 */ /* 0x000fe40007ffe0ff */
[----:B------:R-:W-:Y:S01]  /*521a0*/  IADD3 R54, P3, PT, R49, R40, RZ ;  /* 0x0000002831367210 */ /* 0x000fe20007f7e0ff */
[----:B------:R-:W-:Y:S01]  /*521b0*/  IMAD.X R51, RZ, RZ, RZ, P2 ;  /* 0x000000ffff337224 */ /* 0x000fe200010e06ff */
[----:B------:R-:W-:Y:S01]  /*521c0*/  IADD3.X R49, PT, PT, RZ, RZ, RZ, P4, !PT ;  /* 0x000000ffff317210 */ /* 0x000fe200027fe4ff */
[----:B------:R-:W-:-:S04]  /*521d0*/  IMAD.WIDE.U32 R46, R97, R39, R46 ;  /* 0x00000027612e7225 */ /* 0x000fc800078e002e */
        /* <DEDUP_REMOVED lines=12> */
[----:B------:R-:W-:Y:S01]  /*522a0*/  IMAD.WIDE.U32 R52, R33, R88, R54 ;  /* 0x0000005821347225 */ /* 0x000fe200078e0036 */
[----:B------:R-:W-:Y:S02]  /*522b0*/  IADD3 R54, P4, PT, R29, R40, RZ ;  /* 0x000000281d367210 */ /* 0x000fe40007f9e0ff */
[----:B------:R-:W-:Y:S01]  /*522c0*/  IADD3 R48, P3, PT, R51, R48, RZ ;  /* 0x0000003033307210 */ /* 0x000fe20007f7e0ff */
[----:B------:R-:W-:Y:S01]  /*522d0*/  IMAD.IADD R49, R42, 0x1, R49 ;  /* 0x000000012a317824 */ /* 0x000fe200078e0231 */
[----:B------:R-:W-:Y:S01]  /*522e0*/  IADD3.X R51, PT, PT, RZ, RZ, RZ, P1, !PT ;  /* 0x000000ffff337210 */ /* 0x000fe20000ffe4ff */
[----:B------:R-:W-:Y:S01]  /*522f0*/  IMAD.X R45, RZ, RZ, RZ, P2 ;  /* 0x000000ffff2d7224 */ /* 0x000fe200010e06ff */
[----:B------:R-:W-:Y:S01]  /*52300*/  IADD3.X R55, PT, PT, RZ, RZ, RZ, P4, !PT ;  /* 0x000000ffff377210 */ /* 0x000fe200027fe4ff */
[----:B------:R-:W-:Y:S01]  /*52310*/  IMAD.X R47, RZ, RZ, RZ, P5 ;  /* 0x000000ffff2f7224 */ /* 0x000fe200028e06ff */
[----:B------:R-:W-:Y:S01]  /*52320*/  IADD3 R52, P2, PT, R49, R52, RZ ;  /* 0x0000003431347210 */ /* 0x000fe20007f5e0ff */
[----:B------:R-:W-:Y:S01]  /*52330*/  IMAD.IADD R39, R18, 0x1, R61 ;  /* 0x0000000112277824 */ /* 0x000fe200078e023d */
[----:B------:R-:W-:Y:S01]  /*52340*/  IADD3.X R49, PT, PT, RZ, RZ, RZ, P3, !PT ;  /* 0x000000ffff317210 */ /* 0x000fe20001ffe4ff */
[----:B------:R-:W-:-:S04]  /*52350*/  IMAD.WIDE.U32 R44, R41, R10, R44 ;  /* 0x0000000a292c7225 */ /* 0x000fc800078e002c */
[----:B------:R-:W-:-:S04]  /*52360*/  IMAD.WIDE.U32 R46, R30, R15, R46 ;  /* 0x0000000f1e2e7225 */ /* 0x000fc800078e002e */
[----:B------:R-:W-:Y:S01]  /*52370*/  IMAD.IADD R43, R43, 0x1, R53 ;  /* 0x000000012b2b7824 */ /* 0x000fe200078e0235 */
[----:B------:R-:W-:Y:S01]  /*52380*/  IADD3 R47, PT, PT, R24, R47, RZ ;  /* 0x0000002f182f7210 */ /* 0x000fe20007ffe0ff */
[----:B------:R-:W-:Y:S01]  /*52390*/  IMAD.WIDE.U32 R50, R97, R38, R50 ;  /* 0x0000002661327225 */ /* 0x000fe200078e0032 */
[----:B------:R-:W-:-:S03]  /*523a0*/  IADD3 R38, P1, PT, R39, R44, RZ ;  /* 0x0000002c27267210 */ /* 0x000fc60007f3e0ff */
[----:B------:R-:W-:Y:S01]  /*523b0*/  IMAD.IADD R57, R21, 0x1, R57 ;  /* 0x0000000115397824 */ /* 0x000fe200078e0239 */
[----:B------:R-:W-:Y:S01]  /*523c0*/  IADD3.X R39, PT, PT, RZ, RZ, RZ, P1, !PT ;  /* 0x000000ffff277210 */ /* 0x000fe20000ffe4ff */
[----:B------:R-:W-:Y:S02]  /*523d0*/  IMAD.IADD R29, R20, 0x1, R45 ;  /* 0x00000001141d7824 */ /* 0x000fe400078e022d */
[----:B------:R-:W-:Y:S02]  /*523e0*/  IMAD.X R53, RZ, RZ, RZ, P2 ;  /* 0x000000ffff357224 */ /* 0x000fe400010e06ff */
[----:B------:R-:W-:-:S04]  /*523f0*/  IMAD.WIDE.U32 R48, R36, R96, R48 ;  /* 0x0000006024307225 */ /* 0x000fc800078e0030 */
[----:B------:R-:W-:Y:S01]  /*52400*/  IMAD.WIDE.U32 R44, R31, R17, R54 ;  /* 0x000000111f2c7225 */ /* 0x000fe200078e0036 */
[----:B------:R-:W-:-:S03]  /*52410*/  IADD3 R54, P2, PT, R57, R46, RZ ;  /* 0x0000002e39367210 */ /* 0x000fc60007f5e0ff */
[----:B------:R-:W-:Y:S01]  /*52420*/  IMAD.X R31, RZ, RZ, RZ, P0 ;  /* 0x000000ffff1f7224 */ /* 0x000fe200000e06ff */
[----:B------:R-:W-:Y:S01]  /*52430*/  IADD3 R46, P5, PT, R47, R44, RZ ;  /* 0x0000002c2f2e7210 */ /* 0x000fe20007fbe0ff */
[----:B------:R-:W-:-:S03]  /*52440*/  IMAD.WIDE.U32 R52, R34, R89, R52 ;  /* 0x0000005922347225 */ /* 0x000fc600078e0034 */
[----:B------:R-:W-:Y:S01]  /*52450*/  IADD3 R31, P3, PT, R50, R31, RZ ;  /* 0x0000001f321f7210 */ /* 0x000fe20007f7e0ff */
        /* <DEDUP_REMOVED lines=13> */
[----:B------:R-:W-:Y:S01]  /*52530*/  IMAD.WIDE.U32 R50, R97, R37, R50 ;  /* 0x0000002561327225 */ /* 0x000fe200078e0032 */
[----:B------:R-:W-:-:S03]  /*52540*/  IADD3.X R37, PT, PT, RZ, RZ, RZ, P3, !PT ;  /* 0x000000ffff257210 */ /* 0x000fc60001ffe4ff */
[----:B------:R-:W-:-:S04]  /*52550*/  IMAD.WIDE.U32 R48, R35, R96, R48 ;  /* 0x0000006023307225 */ /* 0x000fc800078e0030 */
[----:B------:R-:W-:Y:S01]  /*52560*/  IMAD.WIDE.U32 R52, R28, R13, R38 ;  /* 0x0000000d1c347225 */ /* 0x000fe200078e0026 */
[----:B------:R-:W-:Y:S02]  /*52570*/  IADD3 R38, P1, PT, R29, R54, RZ ;  /* 0x000000361d267210 */ /* 0x000fe40007f3e0ff */
[----:B------:R-:W-:Y:S01]  /*52580*/  IADD3 R49, PT, PT, R32, R49, RZ ;  /* 0x0000003120317210 */ /* 0x000fe20007ffe0ff */
[----:B------:R-:W-:Y:S02]  /*52590*/  IMAD.IADD R55, R23, 0x1, R55 ;  /* 0x0000000117377824 */ /* 0x000fe400078e0237 */
[----:B------:R-:W-:Y:S02]  /*525a0*/  IMAD.IADD R47, R25, 0x1, R47 ;  /* 0x00000001192f7824 */ /* 0x000fe400078e022f */
[----:B------:R-:W-:Y:S01]  /*525b0*/  IMAD.X R45, RZ, RZ, RZ, P2 ;  /* 0x000000ffff2d7224 */ /* 0x000fe200010e06ff */
[----:B------:R-:W-:Y:S01]  /*525c0*/  IADD3 R37, P2, PT, R50, R37, RZ ;  /* 0x0000002532257210 */ /* 0x000fe20007f5e0ff */
[----:B------:R-:W-:Y:S01]  /*525d0*/  IMAD.X R39, RZ, RZ, RZ, P1 ;  /* 0x000000ffff277224 */ /* 0x000fe200008e06ff */
[----:B------:R-:W-:Y:S01]  /*525e0*/  IADD3 R50, P4, PT, R51, R48, RZ ;  /* 0x0000003033327210 */ /* 0x000fe20007f9e0ff */
[----:B------:R-:W-:Y:S01]  /*525f0*/  IMAD.WIDE.U32 R44, R33, R89, R44 ;  /* 0x00000059212c7225 */ /* 0x000fe200078e002c */
[----:B------:R-:W-:-:S02]  /*52600*/  IADD3 R46, P3, PT, R55, R46, RZ ;  /* 0x0000002e372e7210 */ /* 0x000fc40007f7e0ff */
[----:B------:R-:W-:Y:S01]  /*52610*/  IADD3 R48, P5, PT, R47, R56, RZ ;  /* 0x000000382f307210 */ /* 0x000fe20007fbe0ff */
[----:B------:R-:W-:Y:S01]  /*52620*/  IMAD.IADD R31, R19, 0x1, R53 ;  /* 0x00000001131f7824 */ /* 0x000fe200078e0235 */
[----:B------:R-:W-:Y:S01]  /*52630*/  IADD3 R44, P1, PT, R49, R44, RZ ;  /* 0x0000002c312c7210 */ /* 0x000fe20007f3e0ff */
[----:B------:R-:W-:Y:S02]  /*52640*/  IMAD R29, R52, R9, RZ ;  /* 0x00000009341d7224 */ /* 0x000fe400078e02ff */
[----:B------:R-:W-:Y:S02]  /*52650*/  IMAD.MOV.U32 R53, RZ, RZ, RZ ;  /* 0x000000ffff357224 */ /* 0x000fe400078e00ff */
[----:B------:R-:W-:Y:S02]  /*52660*/  IMAD.X R40, RZ, RZ, RZ, P0 ;  /* 0x000000ffff287224 */ /* 0x000fe400000e06ff */
[----:B------:R-:W-:-:S03]  /*52670*/  IMAD.WIDE.U32 R38, R41, R11, R38 ;  /* 0x0000000b29267225 */ /* 0x000fc600078e0026 */
[----:B------:R-:W-:Y:S01]  /*52680*/  IADD3 R40, P0, PT, R40, R37, RZ ;  /* 0x0000002528287210 */ /* 0x000fe20007f1e0ff */
[----:B------:R-:W-:Y:S01]  /*52690*/  IMAD.X R47, RZ, RZ, RZ, P3 ;  /* 0x000000ffff2f7224 */ /* 0x000fe200018e06ff */
[----:B------:R-:W-:Y:S01]  /*526a0*/  IADD3 R37, PT, PT, R21, R39, RZ ;  /* 0x0000002715257210 */ /* 0x000fe20007ffe0ff */
[----:B------:R-:W-:Y:S01]  /*526b0*/  IMAD.X R49, RZ, RZ, RZ, P5 ;  /* 0x000000ffff317224 */ /* 0x000fe200028e06ff */
[----:B------:R-:W-:Y:S01]  /*526c0*/  IADD3 R38, P3, PT, R31, R38, RZ ;  /* 0x000000261f267210 */ /* 0x000fe20007f7e0ff */
[----:B------:R-:W-:Y:S01]  /*526d0*/  IMAD.HI.U32 R57, R29, R12, R52 ;  /* 0x0000000c1d397227 */ /* 0x000fe200078e0034 */
[----:B------:R-:W-:-:S03]  /*526e0*/  IADD3 R53, PT, PT, R42, R45, RZ ;  /* 0x0000002d2a357210 */ /* 0x000fc60007ffe0ff */
[----:B------:R-:W-:Y:S02]  /*526f0*/  IMAD.X R51, RZ, RZ, RZ, P4 ;  /* 0x000000ffff337224 */ /* 0x000fe400020e06ff */
[----:B------:R-:W-:-:S04]  /*52700*/  IMAD.WIDE.U32 R46, R27, R15, R46 ;  /* 0x0000000f1b2e7225 */ /* 0x000fc800078e002e */
[----:B------:R-:W-:Y:S01]  /*52710*/  IMAD.WIDE.U32 R42, R30, R17, R48 ;  /* 0x000000111e2a7225 */ /* 0x000fe200078e0030 */
[----:B------:R-:W-:-:S03]  /*52720*/  IADD3 R47, PT, PT, R24, R47, RZ ;  /* 0x0000002f182f7210 */ /* 0x000fc60007ffe0ff */
[----:B------:R-:W-:-:S04]  /*52730*/  IMAD.WIDE.U32 R50, R97, R36, R50 ;  /* 0x0000002461327225 */ /* 0x000fc800078e0032 */
[----:B------:R-:W-:Y:S01]  /*52740*/  IMAD.X R45, RZ, RZ, RZ, P1 ;  /* 0x000000ffff2d7224 */ /* 0x000fe200008e06ff */
[----:B------:R-:W-:Y:S01]  /*52750*/  IADD3 R36, P1, PT, R37, R46, RZ ;  /* 0x0000002e25247210 */ /* 0x000fe20007f3e0ff */
[----:B------:R-:W-:Y:S01]  /*52760*/  IMAD.IADD R49, R26, 0x1, R43 ;  /* 0x000000011a317824 */ /* 0x000fe200078e022b */
[----:B------:R-:W-:Y:S01]  /*52770*/  IADD3.X R43, PT, PT, RZ, RZ, RZ, P0, !PT ;  /* 0x000000ffff2b7210 */ /* 0x000fe200007fe4ff */
[----:B------:R-:W-:Y:S02]  /*52780*/  IMAD.X R37, RZ, RZ, RZ, P2 ;  /* 0x000000ffff257224 */ /* 0x000fe400010e06ff */
[----:B------:R-:W-:Y:S01]  /*52790*/  IMAD.X R39, RZ, RZ, RZ, P3 ;  /* 0x000000ffff277224 */ /* 0x000fe200018e06ff */
[----:B------:R-:W-:Y:S01]  /*527a0*/  IADD3 R49, P6, PT, R49, R40, RZ ;  /* 0x0000002831317210 */ /* 0x000fe20007fde0ff */
[----:B------:R-:W-:Y:S01]  /*527b0*/  IMAD.WIDE.U32 R30, R34, R96, R44 ;  /* 0x00000060221e7225 */ /* 0x000fe200078e002c */
[----:B------:R-:W-:Y:S02]  /*527c0*/  IADD3 R44, P4, PT, R47, R42, RZ ;  /* 0x0000002a2f2c7210 */ /* 0x000fe40007f9e0ff */
[----:B------:R-:W-:Y:S01]  /*527d0*/  IADD3 R46, P2, PT, R50, R37, RZ ;  /* 0x00000025322e7210 */ /* 0x000fe20007f5e0ff */
[----:B------:R-:W-:Y:S01]  /*527e0*/  IMAD.WIDE.U32 R38, R28, R10, R38 ;  /* 0x0000000a1c267225 */ /* 0x000fe200078e0026 */
[----:B------:R-:W-:-:S02]  /*527f0*/  IADD3 R42, P5, PT, R51, R30, RZ ;  /* 0x0000001e332a7210 */ /* 0x000fc40007fbe0ff */
[----:B------:R-:W-:Y:S01]  /*52800*/  IADD3 R43, P0, PT, R43, R46, RZ ;  /* 0x0000002e2b2b7210 */ /* 0x000fe20007f1e0ff */
[----:B------:R-:W-:Y:S01]  /*52810*/  IMAD.X R37, RZ, RZ, RZ, P1 ;  /* 0x000000ffff257224 */ /* 0x000fe200008e06ff */
[----:B------:R-:W-:Y:S01]  /*52820*/  IADD3 R39, PT, PT, R20, R39, RZ ;  /* 0x0000002714277210 */ /* 0x000fe20007ffe0ff */
[----:B------:R-:W-:Y:S02]  /*52830*/  IMAD.X R40, RZ, RZ, RZ, P6 ;  /* 0x000000ffff287224 */ /* 0x000fe400030e06ff */
        /* <DEDUP_REMOVED lines=11> */
[----:B------:R-:W-:Y:S01]  /*528f0*/  IADD3 R39, PT, PT, R23, R37, RZ ;  /* 0x0000002517277210 */ /* 0x000fe20007ffe0ff */
[----:B------:R-:W-:Y:S01]  /*52900*/  IMAD.WIDE.U32 R36, R97, R35, R42 ;  /* 0x0000002361247225 */ /* 0x000fe200078e002a */
[----:B------:R-:W-:-:S03]  /*52910*/  IADD3 R30, P3, PT, R30, R53, RZ ;  /* 0x000000351e1e7210 */ /* 0x000fc60007f7e0ff */
[----:B------:R-:W-:Y:S01]  /*52920*/  IMAD.X R35, RZ, RZ, RZ, P2 ;  /* 0x000000ffff237224 */ /* 0x000fe200010e06ff */
[----:B------:R-:W-:Y:S01]  /*52930*/  IADD3 R46, P2, PT, R39, R46, RZ ;  /* 0x0000002e272e7210 */ /* 0x000fe20007f5e0ff */
[----:B------:R-:W-:Y:S01]  /*52940*/  IMAD.X R39, RZ, RZ, RZ, P1 ;  /* 0x000000ffff277224 */ /* 0x000fe200008e06ff */
[----:B------:R-:W-:Y:S01]  /*52950*/  IADD3.X R31, PT, PT, RZ, RZ, RZ, P3, !PT ;  /* 0x000000ffff1f7210 */ /* 0x000fe20001ffe4ff */
[----:B------:R-:W-:Y:S01]  /*52960*/  IMAD.IADD R42, R25, 0x1, R47 ;  /* 0x00000001192a7824 */ /* 0x000fe200078e022f */
[----:B------:R-:W-:Y:S01]  /*52970*/  IADD3 R35, P0, PT, R36, R35, RZ ;  /* 0x0000002324237210 */ /* 0x000fe20007f1e0ff */
[----:B------:R-:W-:Y:S02]  /*52980*/  IMAD.X R45, RZ, RZ, RZ, P5 ;  /* 0x000000ffff2d7224 */ /* 0x000fe400028e06ff */
[----:B------:R-:W-:Y:S01]  /*52990*/  IMAD.WIDE.U32 R38, R29, R13, R38 ;  /* 0x0000000d1d267225 */ /* 0x000fe200078e0026 */
[----:B------:R-:W-:Y:S02]  /*529a0*/  IADD3 R42, P3, PT, R42, R49, RZ ;  /* 0x000000312a2a7210 */ /* 0x000fe40007f7e0ff */
[----:B------:R-:W-:Y:S01]  /*529b0*/  IADD3 R48, P1, PT, R48, R35, RZ ;  /* 0x0000002330307210 */ /* 0x000fe20007f3e0ff */
[----:B------:R-:W-:Y:S01]  /*529c0*/  IMAD.X R47, RZ, RZ, RZ, P2 ;  /* 0x000000ffff2f7224 */ /* 0x000fe200010e06ff */
[----:B------:R-:W-:Y:S01]  /*529d0*/  IADD3 R35, PT, PT, R19, R39, RZ ;  /* 0x0000002713237210 */ /* 0x000fe20007ffe0ff */
[----:B------:R-:W-:Y:S01]  /*529e0*/  IMAD.WIDE.U32 R44, R28, R11, R44 ;  /* 0x0000000b1c2c7225 */ /* 0x000fe200078e002c */
[----:B------:R-:W-:-:S03]  /*529f0*/  IADD3 R51, P4, PT, R51, R48, RZ ;  /* 0x0000003033337210 */ /* 0x000fc60007f9e0ff */
[----:B------:R-:W-:Y:S01]  /*52a00*/  IMAD R9, R38, R9, RZ ;  /* 0x0000000926097224 */ /* 0x000fe200078e02ff */
[----:B------:R-:W-:Y:S01]  /*52a10*/  IADD3 R45, PT, PT, R21, R45, RZ ;  /* 0x0000002d152d7210 */ /* 0x000fe20007ffe0ff */
[----:B------:R-:W-:Y:S01]  /*52a20*/  IMAD.MOV.U32 R39, RZ, RZ, RZ ;  /* 0x000000ffff277224 */ /* 0x000fe200078e00ff */
[----:B------:R-:W-:Y:S01]  /*52a30*/  IADD3 R44, P2, PT, R35, R44, RZ ;  /* 0x0000002c232c7210 */ /* 0x000fe20007f5e0ff */
[----:B------:R-:W-:Y:S02]  /*52a40*/  IMAD.X R43, RZ, RZ, RZ, P3 ;  /* 0x000000ffff2b7224 */ /* 0x000fe400018e06ff */
[----:B------:R-:W-:-:S04]  /*52a50*/  IMAD.WIDE.U32 R46, R41, R15, R46 ;  /* 0x0000000f292e7225 */ /* 0x000fc800078e002e */
[----:B------:R-:W-:Y:S01]  /*52a60*/  IMAD.HI.U32 R49, R9, R12, R38 ;  /* 0x0000000c09317227 */ /* 0x000fe200078e0026 */
[----:B------:R-:W-:-:S03]  /*52a70*/  IADD3 R46, P3, PT, R45, R46, RZ ;  /* 0x0000002e2d2e7210 */ /* 0x000fc60007f7e0ff */
[----:B------:R-:W-:Y:S01]  /*52a80*/  IMAD.WIDE.U32 R42, R27, R17, R42 ;  /* 0x000000111b2a7225 */ /* 0x000fe200078e002a */
[----:B------:R-:W-:-:S03]  /*52a90*/  IADD3 R49, PT, PT, R18, R49, RZ ;  /* 0x0000003112317210 */ /* 0x000fc60007ffe0ff */
[----:B------:R-:W-:Y:S02]  /*52aa0*/  IMAD.IADD R39, R24, 0x1, R47 ;  /* 0x0000000118277824 */ /* 0x000fe400078e022f */
[----:B------:R-:W-:Y:S02]  /*52ab0*/  IMAD.X R45, RZ, RZ, RZ, P2 ;  /* 0x000000ffff2d7224 */ /* 0x000fe400010e06ff */
[----:B------:R-:W-:Y:S01]  /*52ac0*/  IMAD.X R47, RZ, RZ, RZ, P3 ;  /* 0x000000ffff2f7224 */ /* 0x000fe200018e06ff */
[----:B------:R-:W-:Y:S01]  /*52ad0*/  IADD3 R38, P2, PT, R39, R42, RZ ;  /* 0x0000002a27267210 */ /* 0x000fe20007f5e0ff */
[----:B------:R-:W-:-:S03]  /*52ae0*/  IMAD.WIDE.U32 R44, R29, R10, R44 ;  /* 0x0000000a1d2c7225 */ /* 0x000fc600078e002c */
[----:B------:R-:W-:Y:S01]  /*52af0*/  IADD3.X R39, PT, PT, RZ, RZ, RZ, P2, !PT ;  /* 0x000000ffff277210 */ /* 0x000fe200017fe4ff */
[----:B------:R-:W-:Y:S01]  /*52b00*/  IMAD.WIDE.U32 R30, R33, R96, R30 ;  /* 0x00000060211e7225 */ /* 0x000fe200078e001e */
[----:B------:R-:W-:-:S03]  /*52b10*/  IADD3 R48, P6, PT, R49, R44, RZ ;  /* 0x0000002c31307210 */ /* 0x000fc60007fde0ff */
[----:B------:R-:W-:Y:S01]  /*52b20*/  IMAD.IADD R27, R26, 0x1, R43 ;  /* 0x000000011a1b7824 */ /* 0x000fe200078e022b */
[----:B------:R-:W-:Y:S01]  /*52b30*/  IADD3 R36, P5, PT, R37, R30, RZ ;  /* 0x0000001e25247210 */ /* 0x000fe20007fbe0ff */
[----:B------:R-:W-:-:S03]  /*52b40*/  IMAD.WIDE.U32 R42, R28, R14, R46 ;  /* 0x0000000e1c2a7225 */ /* 0x000fc600078e002e */
[----:B------:R-:W-:Y:S01]  /*52b50*/  IADD3 R27, P2, PT, R27, R40, RZ ;  /* 0x000000281b1b7210 */ /* 0x000fe20007f5e0ff */
[----:B------:R-:W-:Y:S01]  /*52b60*/  IMAD.IADD R47, R20, 0x1, R45 ;  /* 0x00000001142f7824 */ /* 0x000fe200078e022d */
[----:B------:R-:W-:Y:S01]  /*52b70*/  IADD3.X R37, PT, PT, RZ, RZ, RZ, P5, !PT ;  /* 0x000000ffff257210 */ /* 0x000fe20002ffe4ff */
        /* <DEDUP_REMOVED lines=10> */
[----:B------:R-:W-:Y:S02]  /*52c20*/  IMAD.X R45, RZ, RZ, RZ, P5 ;  /* 0x000000ffff2d7224 */ /* 0x000fe400028e06ff */
[----:B------:R-:W-:-:S04]  /*52c30*/  IMAD.WIDE.U32 R34, R9, R13, R48 ;  /* 0x0000000d09227225 */ /* 0x000fc800078e0030 */
[----:B------:R-:W-:Y:S02]  /*52c40*/  IMAD.X R43, RZ, RZ, RZ, P3 ;  /* 0x000000ffff2b7224 */ /* 0x000fe400018e06ff */
[----:B------:R-:W-:-:S04]  /*52c50*/  IMAD.WIDE.U32 R46, R29, R11, R46 ;  /* 0x0000000b1d2e7225 */ /* 0x000fc800078e002e */
[----:B------:R-:W-:-:S04]  /*52c60*/  IMAD.WIDE.U32 R44, R28, R15, R44 ;  /* 0x0000000f1c2c7225 */ /* 0x000fc800078e002c */
[----:B------:R-:W-:Y:S01]  /*52c70*/  IMAD.IADD R19, R19, 0x1, R35 ;  /* 0x0000000113137824 */ /* 0x000fe200078e0223 */
[----:B------:R-:W-:Y:S01]  /*52c80*/  IADD3 R27, PT, PT, R24, R45, RZ ;  /* 0x0000002d181b7210 */ /* 0x000fe20007ffe0ff */
[----:B------:R-:W-:Y:S01]  /*52c90*/  IMAD.WIDE.U32 R36, R41, R17, R42 ;  /* 0x0000001129247225 */ /* 0x000fe200078e002a */
[----:B------:R-:W-:Y:S02]  /*52ca0*/  IADD3 R45, P3, PT, R18, R51, RZ ;  /* 0x00000033122d7210 */ /* 0x000fe40007f7e0ff */
[----:B------:R-:W-:Y:S01]  /*52cb0*/  IADD3 R18, P6, PT, R19, R46, RZ ;  /* 0x0000002e13127210 */ /* 0x000fe20007fde0ff */
[----:B------:R-:W-:Y:S01]  /*52cc0*/  IMAD.IADD R41, R21, 0x1, R47 ;  /* 0x0000000115297824 */ /* 0x000fe200078e022f */
[----:B------:R-:W-:Y:S01]  /*52cd0*/  IADD3 R36, P2, PT, R27, R36, RZ ;  /* 0x000000241b247210 */ /* 0x000fe20007f5e0ff */
[----:B------:R-:W-:Y:S01]  /*52ce0*/  IMAD.IADD R30, R26, 0x1, R37 ;  /* 0x000000011a1e7824 */ /* 0x000fe200078e0225 */
[----:B------:R-:W-:Y:S01]  /*52cf0*/  IADD3.X R19, PT, PT, RZ, RZ, RZ, P6, !PT ;  /* 0x000000ffff137210 */ /* 0x000fe200037fe4ff */
[----:B------:R-:W-:Y:S01]  /*52d00*/  IMAD.X R37, RZ, RZ, RZ, P0 ;  /* 0x000000ffff257224 */ /* 0x000fe200000e06ff */
[----:B------:R-:W-:Y:S01]  /*52d10*/  IADD3 R40, P5, PT, R41, R44, RZ ;  /* 0x0000002c29287210 */ /* 0x000fe20007fbe0ff */
        /* <DEDUP_REMOVED lines=8> */
[----:B------:R-:W-:-:S04]  /*52da0*/  IMAD.WIDE.U32 R40, R29, R14, R40 ;  /* 0x0000000e1d287225 */ /* 0x000fc800078e0028 */
        /* <DEDUP_REMOVED lines=14> */
[----:B------:R-:W-:-:S04]  /*52e90*/  IMAD.WIDE.U32 R42, R29, R15, R42 ;  /* 0x0000000f1d2a7225 */ /* 0x000fc800078e002a */
[----:B------:R-:W-:Y:S01]  /*52ea0*/  IMAD.WIDE.U32 R40, R28, R17, R40 ;  /* 0x000000111c287225 */ /* 0x000fe200078e0028 */
[----:B------:R-:W-:-:S03]  /*52eb0*/  IADD3 R20, P6, PT, R44, R42, RZ ;  /* 0x0000002a2c147210 */ /* 0x000fc60007fde0ff */
[----:B------:R-:W-:Y:S01]  /*52ec0*/  IMAD.IADD R21, R24, 0x1, R43 ;  /* 0x0000000118157824 */ /* 0x000fe200078e022b */
[----:B------:R-:W-:Y:S01]  /*52ed0*/  IADD3.X R43, PT, PT, RZ, RZ, RZ, P2, !PT ;  /* 0x000000ffff2b7210 */ /* 0x000fe200017fe4ff */
[----:B------:R-:W-:Y:S01]  /*52ee0*/  IMAD.X R28, RZ, RZ, RZ, P3 ;  /* 0x000000ffff1c7224 */ /* 0x000fe200018e06ff */
[----:B------:R-:W-:Y:S02]  /*52ef0*/  IADD3 R38, P2, PT, R39, R31, RZ ;  /* 0x0000001f27267210 */ /* 0x000fe40007f5e0ff */
[----:B------:R-:W-:Y:S01]  /*52f00*/  IADD3 R30, P4, PT, R21, R40, RZ ;  /* 0x00000028151e7210 */ /* 0x000fe20007f9e0ff */
[----:B------:R-:W-:Y:S01]  /*52f10*/  IMAD.X R21, RZ, RZ, RZ, P6 ;  /* 0x000000ffff157224 */ /* 0x000fe200030e06ff */
[----:B------:R-:W-:Y:S01]  /*52f20*/  IADD3 R28, P3, PT, R28, R47, RZ ;  /* 0x0000002f1c1c7210 */ /* 0x000fe20007f7e0ff */
[----:B------:R-:W-:Y:S02]  /*52f30*/  IMAD.X R39, RZ, RZ, RZ, P2 ;  /* 0x000000ffff277224 */ /* 0x000fe400010e06ff */
[----:B------:R-:W-:Y:S01]  /*52f40*/  IMAD.X R31, RZ, RZ, RZ, P4 ;  /* 0x000000ffff1f7224 */ /* 0x000fe200020e06ff */
[----:B------:R-:W-:Y:S01]  /*52f50*/  IADD3 R43, P4, PT, R43, R28, RZ ;  /* 0x0000001c2b2b7210 */ /* 0x000fe20007f9e0ff */
[----:B------:R-:W-:Y:S01]  /*52f60*/  IMAD.WIDE.U32 R20, R9, R14, R20 ;  /* 0x0000000e09147225 */ /* 0x000fe200078e0014 */
[----:B------:R-:W-:-:S03]  /*52f70*/  IADD3 R28, PT, PT, R26, R41, RZ ;  /* 0x000000291a1c7210 */ /* 0x000fc60007ffe0ff */
        /* <DEDUP_REMOVED lines=9> */
[----:B------:R-:W-:Y:S01]  /*53010*/  IMAD.MOV.U32 R43, RZ, RZ, R18 ;  /* 0x000000ffff2b7224 */ /* 0x000fe200078e0012 */
[----:B------:R-:W-:Y:S01]  /*53020*/  IADD3 R28, P0, PT, R32, R31, RZ ;  /* 0x0000001f201c7210 */ /* 0x000fe20007f1e0ff */
[----:B------:R-:W-:Y:S01]  /*53030*/  IMAD.X R32, RZ, RZ, RZ, P5 ;  /* 0x000000ffff207224 */ /* 0x000fe200028e06ff */
[----:B------:R-:W-:Y:S01]  /*53040*/  IADD3.X R31, PT, PT, RZ, RZ, RZ, P6, !PT ;  /* 0x000000ffff1f7210 */ /* 0x000fe200037fe4ff */
[----:B------:R-:W-:Y:S01]  /*53050*/  IMAD.X R39, RZ, RZ, RZ, P1 ;  /* 0x000000ffff277224 */ /* 0x000fe200008e06ff */
[----:B------:R-:W-:Y:S01]  /*53060*/  IADD3 R23, P5, PT, R23, R28, RZ ;  /* 0x0000001c17177210 */ /* 0x000fe20007fbe0ff */
[----:B------:R-:W-:-:S02]  /*53070*/  IMAD.MOV.U32 R41, RZ, RZ, R36 ;  /* 0x000000ffff297224 */ /* 0x000fc400078e0024 */
[----:B------:R-:W-:Y:S01]  /*53080*/  IMAD.WIDE.U32 R30, R9, R15, R30 ;  /* 0x0000000f091e7225 */ /* 0x000fe200078e001e */
[----:B------:R-:W-:Y:S02]  /*53090*/  IADD3 R32, P1, PT, R32, R23, RZ ;  /* 0x0000001720207210 */ /* 0x000fe40007f3e0ff */
[----:B------:R-:W-:Y:S01]  /*530a0*/  IADD3.X R23, PT, PT, RZ, RZ, RZ, P3, !PT ;  /* 0x000000ffff177210 */ /* 0x000fe20001ffe4ff */
[----:B------:R-:W-:-:S03]  /*530b0*/  IMAD.WIDE.U32 R28, R29, R17, R38 ;  /* 0x000000111d1c7225 */ /* 0x000fc600078e0026 */
[----:B------:R-:W-:Y:S01]  /*530c0*/  IADD3 R23, P3, PT, R23, R32, RZ ;  /* 0x0000002017177210 */ /* 0x000fe20007f7e0ff */
[----:B------:R-:W-:Y:S02]  /*530d0*/  IMAD.IADD R40, R24, 0x1, R31 ;  /* 0x0000000118287824 */ /* 0x000fe400078e021f */
[----:B------:R-:W-:Y:S02]  /*530e0*/  IMAD.X R24, RZ, RZ, RZ, P4 ;  /* 0x000000ffff187224 */ /* 0x000fe400020e06ff */
[----:B------:R-:W-:Y:S01]  /*530f0*/  IMAD.X R32, RZ, RZ, RZ, P5 ;  /* 0x000000ffff207224 */ /* 0x000fe200028e06ff */
[----:B------:R-:W-:Y:S02]  /*53100*/  IADD3 R38, P6, PT, R40, R28, RZ ;  /* 0x0000001c28267210 */ /* 0x000fe40007fde0ff */
[----:B------:R-:W-:Y:S02]  /*53110*/  IADD3 R24, P4, PT, R24, R23, RZ ;  /* 0x0000001718187210 */ /* 0x000fe40007f9e0ff */
[----:B------:R-:W-:Y:S01]  /*53120*/  IADD3.X R23, PT, PT, RZ, RZ, RZ, P2, !PT ;  /* 0x000000ffff177210 */ /* 0x000fe200017fe4ff */
[----:B------:R-:W-:-:S03]  /*53130*/  IMAD.X R39, RZ, RZ, RZ, P6 ;  /* 0x000000ffff277224 */ /* 0x000fc600030e06ff */
[----:B------:R-:W-:Y:S01]  /*53140*/  IADD3 R23, P2, PT, R23, R24, RZ ;  /* 0x0000001817177210 */ /* 0x000fe20007f5e0ff */
[----:B------:R-:W-:Y:S02]  /*53150*/  IMAD.IADD R24, R26, 0x1, R29 ;  /* 0x000000011a187824 */ /* 0x000fe400078e021d */
[----:B------:R-:W-:Y:S01]  /*53160*/  IMAD.WIDE.U32 R28, R9, R16, R38 ;  /* 0x00000010091c7225 */ /* 0x000fe200078e0026 */
[----:B------:R-:W-:Y:S02]  /*53170*/  IADD3.X R39, PT, PT, RZ, RZ, RZ, P0, !PT ;  /* 0x000000ffff277210 */ /* 0x000fe400007fe4ff */
[----:B------:R-:W-:Y:S01]  /*53180*/  IADD3 R24, P0, PT, R24, R23, RZ ;  /* 0x0000001718187210 */ /* 0x000fe20007f1e0ff */
[----:B------:R-:W-:Y:S01]  /*53190*/  IMAD.IADD R45, R25, 0x1, R29 ;  /* 0x00000001192d7824 */ /* 0x000fe200078e021d */
[----:B------:R-:W-:Y:S01]  /*531a0*/  IADD3 R32, PT, PT, R32, R33, R39 ;  /* 0x0000002120207210 */ /* 0x000fe20007ffe027 */
[----:B------:R-:W-:Y:S01]  /*531b0*/  IMAD.X R23, RZ, RZ, RZ, P3 ;  /* 0x000000ffff177224 */ /* 0x000fe200018e06ff */
[----:B------:R-:W-:Y:S01]  /*531c0*/  IADD3.X R33, PT, PT, RZ, RZ, RZ, P1, !PT ;  /* 0x000000ffff217210 */ /* 0x000fe20000ffe4ff */
[----:B------:R-:W-:Y:S01]  /*531d0*/  IMAD.MOV.U32 R38, RZ, RZ, R28 ;  /* 0x000000ffff267224 */ /* 0x000fe200078e001c */
[----:B------:R-:W-:-:S02]  /*531e0*/  IADD3 R24, P5, PT, R45, R24, RZ ;  /* 0x000000182d187210 */ /* 0x000fc40007fbe0ff */
[----:B------:R-:W-:Y:S01]  /*531f0*/  IADD3 R32, PT, PT, R23, R32, R33 ;  /* 0x0000002017207210 */ /* 0x000fe20007ffe021 */
[----:B------:R-:W-:Y:S01]  /*53200*/  IMAD.X R23, RZ, RZ, RZ, P2 ;  /* 0x000000ffff177224 */ /* 0x000fe200010e06ff */
[----:B------:R-:W-:Y:S01]  /*53210*/  IADD3.X R33, PT, PT, RZ, RZ, RZ, P4, !PT ;  /* 0x000000ffff217210 */ /* 0x000fe200027fe4ff */
[----:B------:R-:W-:Y:S01]  /*53220*/  IMAD.X R25, RZ, RZ, RZ, P5 ;  /* 0x000000ffff197224 */ /* 0x000fe200028e06ff */
[----:B------:R-:W-:Y:S02]  /*53230*/  MOV R39, R20 ;  /* 0x0000001400277202 */ /* 0x000fe40000000f00 */
[----:B------:R-:W-:Y:S01]  /*53240*/  IADD3 R32, PT, PT, R23, R32, R33 ;  /* 0x0000002017207210 */ /* 0x000fe20007ffe021 */
[----:B------:R-:W-:-:S04]  /*53250*/  IMAD.WIDE.U32 R24, R9, R17, R24 ;  /* 0x0000001109187225 */ /* 0x000fc800078e0018 */
[----:B------:R-:W-:Y:S01]  /*53260*/  IMAD.X R9, RZ, RZ, RZ, P0 ;  /* 0x000000ffff097224 */ /* 0x000fe200000e06ff */
[----:B------:R-:W-:Y:S01]  /*53270*/  IADD3 R26, PT, PT, R26, R25, RZ ;  /* 0x000000191a1a7210 */ /* 0x000fe20007ffe0ff */
[----:B------:R-:W-:Y:S01]  /*53280*/  IMAD.MOV.U32 R23, RZ, RZ, R30 ;  /* 0x000000ffff177224 */ /* 0x000fe200078e001e */
[----:B------:R-:W-:Y:S02]  /*53290*/  MOV R33, R24 ;  /* 0x0000001800217202 */ /* 0x000fe40000000f00 */
[----:B------:R-:W-:-:S04]  /*532a0*/  IADD3 R32, PT, PT, R26, R32, R9 ;  /* 0x000000201a207210 */ /* 0x000fc80007ffe009 */
[----:B------:R-:W-:-:S13]  /*532b0*/  ISETP.GT.U32.AND P0, PT, R32, R17, PT ;  /* 0x000000112000720c */ /* 0x000fda0003f04070 */
[----:B------:R-:W-:Y:S05]  /*532c0*/  @P0 BRA `(.L_x_142) ;  /* 0x0000000000700947 */ /* 0x000fea0003800000 */
[----:B------:R-:W-:Y:S01]  /*532d0*/  ISETP.GE.U32.AND P0, PT, R32, R17, PT ;  /* 0x000000112000720c */ /* 0x000fe20003f06070 */
[----:B------:R-:W-:Y:S01]  /*532e0*/  IMAD.MOV.U32 R46, RZ, RZ, R27 ;  /* 0x000000ffff2e7224 */ /* 0x000fe200078e001b */
        /* <DEDUP_REMOVED lines=26> */
.L_x_142:
        /* <DEDUP_REMOVED lines=22> */
.L_x_143:
[C---:B------:R-:W-:Y:S01]  /*535f0*/  SHF.L.U64.HI R20, R43.reuse, 0x1, R46 ;  /* 0x000000012b147819 */ /* 0x040fe2000001022e */
[----:B------:R-:W-:Y:S01]  /*53600*/  IMAD.SHL.U32 R24, R43, 0x2, RZ ;  /* 0x000000022b187824 */ /* 0x000fe200078e00ff */
[----:B------:R-:W-:Y:S01]  /*53610*/  SHF.L.U64.HI R18, R33, 0x1, R26 ;  /* 0x0000000121127819 */ /* 0x000fe2000001021a */
[----:B------:R-:W-:Y:S01]  /*53620*/  IMAD.SHL.U32 R25, R39, 0x2, RZ ;  /* 0x0000000227197824 */ /* 0x000fe200078e00ff */
[----:B------:R-:W-:Y:S01]  /*53630*/  SHF.L.U32 R19, R41, 0x1, RZ ;  /* 0x0000000129137819 */ /* 0x000fe200000006ff */
[----:B------:R-:W-:Y:S01]  /*53640*/  IMAD.SHL.U32 R21, R38, 0x2, RZ ;  /* 0x0000000226157824 */ /* 0x000fe200078e00ff */
[----:B------:R-:W-:Y:S02]  /*53650*/  LOP3.LUT R20, R20, 0x1, RZ, 0xc0, !PT ;  /* 0x0000000114147812 */ /* 0x000fe400078ec0ff */
[----:B------:R-:W-:Y:S02]  /*53660*/  LOP3.LUT R18, R18, 0x1, RZ, 0xc0, !PT ;  /* 0x0000000112127812 */ /* 0x000fe400078ec0ff */
[----:B------:R-:W-:Y:S01]  /*53670*/  LOP3.LUT R30, R20, 0xfffffffe, R19, 0xf8, !PT ;  /* 0xfffffffe141e7812 */ /* 0x000fe200078ef813 */
[----:B------:R-:W-:Y:S01]  /*53680*/  IMAD.MOV.U32 R19, RZ, RZ, RZ ;  /* 0x000000ffff137224 */ /* 0x000fe200078e00ff */
[----:B------:R-:W-:-:S02]  /*53690*/  SHF.R.U32.HI R9, RZ, 0x1f, R57 ;  /* 0x0000001fff097819 */ /* 0x000fc40000011639 */
[----:B------:R-:W-:Y:S01]  /*536a0*/  SHF.L.U64.HI R28, R41, 0x1, R44 ;  /* 0x00000001291c7819 */ /* 0x000fe2000001022c */
[----:B------:R-:W-:Y:S01]  /*536b0*/  IMAD.WIDE.U32 R18, R32, 0x2, R18 ;  /* 0x0000000220127825 */ /* 0x000fe200078e0012 */
[----:B------:R-:W-:Y:S02]  /*536c0*/  LOP3.LUT R29, R9, 0xfffffffe, R24, 0xf8, !PT ;  /* 0xfffffffe091d7812 */ /* 0x000fe400078ef818 */
[----:B------:R-:W-:Y:S01]  /*536d0*/  SHF.L.U64.HI R26, R39, 0x1, R42 ;  /* 0x00000001271a7819 */ /* 0x000fe2000001022a */
[----:B------:R-:W-:Y:S01]  /*536e0*/  IMAD.SHL.U32 R9, R33, 0x2, RZ ;  /* 0x0000000221097824 */ /* 0x000fe200078e00ff */
[C---:B------:R-:W-:Y:S02]  /*536f0*/  ISETP.LE.U32.AND P0, PT, R18.reuse, R17, PT ;  /* 0x000000111200720c */ /* 0x040fe40003f03070 */
[----:B------:R-:W-:Y:S02]  /*53700*/  ISETP.GT.U32.AND P1, PT, R18, -0x1, PT ;  /* 0xffffffff1200780c */ /* 0x000fe40003f24070 */
[----:B------:R-:W-:-:S02]  /*53710*/  SHF.L.U64.HI R24, R23, 0x1, R40 ;  /* 0x0000000117187819 */ /* 0x000fc40000010228 */
[----:B------:R-:W-:Y:S02]  /*53720*/  ISETP.GT.U32.OR.EX P0, PT, R19, RZ, !P0, P1 ;  /* 0x000000ff1300720c */ /* 0x000fe40004704510 */
        /* <DEDUP_REMOVED lines=45> */
.L_x_144:
[----:B------:R-:W-:Y:S01]  /*53a00*/  IADD3 R57, P0, PT, R57, -R12, RZ ;  /* 0x8000000c39397210 */ /* 0x000fe20007f1e0ff */
[----:B------:R-:W-:-:S04]  /*53a10*/  UMOV UR5, URZ ;  /* 0x000000ff00057c82 */ /* 0x000fc80008000000 */
        /* <DEDUP_REMOVED lines=22> */
.L_x_27:
        /* <DEDUP_REMOVED lines=120> */
[----:B------:R-:W-:Y:S02]  /*54300*/  IMAD.MOV.U32 R59, RZ, RZ, RZ ;  /* 0x000000ffff3b7224 */ /* 0x000fe400078e00ff */
[----:B------:R-:W-:Y:S01]  /*54310*/  IMAD.WIDE.U32 R42, R40, R39, R42 ;  /* 0x00000027282a7225 */ /* 0x000fe200078e002a */
[----:B------:R-:W5:Y:S03]  /*54320*/  LDC.64 R70, c[0x3][RZ] ;  /* 0x00c00000ff467b82 */ /* 0x000f660000000a00 */
[----:B------:R-:W-:-:S02]  /*54330*/  IMAD.MOV.U32 R44, RZ, RZ, R43 ;  /* 0x000000ffff2c7224 */ /* 0x000fc400078e002b */
[----:B------:R-:W-:Y:S02]  /*54340*/  IMAD.MOV.U32 R46, RZ, RZ, R42 ;  /* 0x000000ffff2e7224 */ /* 0x000fe400078e002a */
[C---:B------:R-:W-:Y:S01]  /*54350*/  IMAD.WIDE.U32 R42, R40.reuse, R38, R44 ;  /* 0x00000026282a7225 */ /* 0x040fe200078e002c */
[----:B------:R-:W0:Y:S03]  /*54360*/  LDC.64 R72, c[0x3][0x8] ;  /* 0x00c00200ff487b82 */ /* 0x000e260000000a00 */
[----:B------:R-:W-:-:S05]  /*54370*/  IMAD.WIDE.U32 R44, R40, R39, R46 ;  /* 0x00000027282c7225 */ /* 0x000fca00078e002e */
[----:B------:R-:W-:Y:S01]  /*54380*/  IADD3 R46, P0, PT, R42, R45, RZ ;  /* 0x0000002d2a2e7210 */ /* 0x000fe20007f1e0ff */
[----:B------:R-:W-:Y:S01]  /*54390*/  IMAD.MOV.U32 R42, RZ, RZ, R43 ;  /* 0x000000ffff2a7224 */ /* 0x000fe200078e002b */
[----:B------:R-:W1:Y:S01]  /*543a0*/  LDC.64 R74, c[0x3][0x10] ;  /* 0x00c00400ff4a7b82 */ /* 0x000e620000000a00 */
[----:B------:R-:W-:Y:S01]  /*543b0*/  IMAD.MOV.U32 R43, RZ, RZ, RZ ;  /* 0x000000ffff2b7224 */ /* 0x000fe200078e00ff */
[----:B------:R-:W-:Y:S01]  /*543c0*/  IADD3.X R47, PT, PT, RZ, RZ, RZ, P0, !PT ;  /* 0x000000ffff2f7210 */ /* 0x000fe200007fe4ff */
[----:B------:R-:W-:-:S05]  /*543d0*/  IMAD.WIDE.U32 R42, R40, R37, R42 ;  /* 0x00000025282a7225 */ /* 0x000fca00078e002a */
[----:B------:R-:W2:Y:S01]  /*543e0*/  LDC.64 R76, c[0x3][0x18] ;  /* 0x00c00600ff4c7b82 */ /* 0x000ea20000000a00 */
[----:B------:R-:W-:-:S05]  /*543f0*/  IMAD.WIDE.U32 R46, R39, R39, R46 ;  /* 0x00000027272e7225 */ /* 0x000fca00078e002e */
[----:B------:R-:W-:Y:S01]  /*54400*/  IADD3 R48, P0, PT, R42, R47, RZ ;  /* 0x0000002f2a307210 */ /* 0x000fe20007f1e0ff */
[----:B------:R-:W-:Y:S01]  /*54410*/  IMAD.MOV.U32 R42, RZ, RZ, R43 ;  /* 0x000000ffff2a7224 */ /* 0x000fe200078e002b */
[----:B------:R-:W-:Y:S01]  /*54420*/  MOV R47, RZ ;  /* 0x000000ff002f7202 */ /* 0x000fe20000000f00 */
[----:B------:R-:W-:Y:S01]  /*54430*/  IMAD.MOV.U32 R43, RZ, RZ, RZ ;  /* 0x000000ffff2b7224 */ /* 0x000fe200078e00ff */
[----:B------:R-:W-:Y:S01]  /*54440*/  IADD3.X R49, PT, PT, RZ, RZ, RZ, P0, !PT ;  /* 0x000000ffff317210 */ /* 0x000fe200007fe4ff */
        /* <DEDUP_REMOVED lines=8> */
[----:B------:R-:W-:-:S04]  /*544d0*/  IMAD.WIDE.U32 R42, R40, R35, R42 ;  /* 0x00000023282a7225 */ /* 0x000fc800078e002a */
[----:B------:R-:W-:Y:S02]  /*544e0*/  IMAD.X R53, RZ, RZ, RZ, P1 ;  /* 0x000000ffff357224 */ /* 0x000fe400008e06ff */
        /* <DEDUP_REMOVED lines=9> */
[----:B------:R-:W-:-:S04]  /*54580*/  IMAD.WIDE.U32 R50, R39, R36, R50 ;  /* 0x0000002427327225 */ /* 0x000fc800078e0032 */
[----:B------:R-:W-:-:S04]  /*54590*/  IMAD.WIDE.U32 R42, R40, R34, R42 ;  /* 0x00000022282a7225 */ /* 0x000fc800078e002a */
[----:B------:R-:W-:Y:S01]  /*545a0*/  IMAD.WIDE.U32 R48, R38, R38, R48 ;  /* 0x0000002626307225 */ /* 0x000fe200078e0030 */
[----:B------:R-:W-:Y:S02]  /*545b0*/  IADD3 R52, P0, PT, R42, R51, RZ ;  /* 0x000000332a347210 */ /* 0x000fe40007f1e0ff */
[----:B------:R-:W-:Y:S01]  /*545c0*/  LOP3.LUT R42, R80, 0xfffffffd, RZ, 0xc0, !PT ;  /* 0xfffffffd502a7812 */ /* 0x000fe200078ec0ff */
[----:B------:R-:W-:Y:S01]  /*545d0*/  IMAD.WIDE.U32 R58, R40, R37, R58 ;  /* 0x00000025283a7225 */ /* 0x000fe200078e003a */
[----:B------:R-:W-:-:S03]  /*545e0*/  IADD3 R56, P1, PT, R50, R49, RZ ;  /* 0x0000003132387210 */ /* 0x000fc60007f3e0ff */
        /* <DEDUP_REMOVED lines=35> */
[----:B----4-:R-:W-:Y:S01]  /*54820*/  IMAD R80, R80, R41, RZ ;  /* 0x0000002950507224 */ /* 0x010fe200078e02ff */
        /* <DEDUP_REMOVED lines=19> */
[----:B------:R-:W-:Y:S01]  /*54960*/  IMAD.MOV.U32 R43, RZ, RZ, RZ ;  /* 0x000000ffff2b7224 */ /* 0x000fe200078e00ff */
[----:B------:R-:W-:Y:S01]  /*54970*/  IADD3 R64, P1, PT, R64, R55, RZ ;  /* 0x0000003740407210 */ /* 0x000fe20007f3e0ff */
[----:B------:R-:W-:Y:S02]  /*54980*/  IMAD.X R53, RZ, RZ, RZ, P3 ;  /* 0x000000ffff357224 */ /* 0x000fe400018e06ff */
[----:B-----5:R-:W-:-:S04]  /*54990*/  IMAD.HI.U32 R43, R80, R70, R42 ;  /* 0x00000046502b7227 */ /* 0x020fc800078e002a */
[----:B------:R-:W-:Y:S02]  /*549a0*/  HFMA2 R42, -RZ, RZ, 0, 0 ;  /* 0x00000000ff2a7431 */ /* 0x000fe400000001ff */
[----:B------:R-:W-:Y:S02]  /*549b0*/  IMAD.X R63, RZ, RZ, RZ, P0 ;  /* 0x000000ffff3f7224 */ /* 0x000fe400000e06ff */
[----:B------:R-:W-:Y:S02]  /*549c0*/  IMAD.X R65, RZ, RZ, RZ, P1 ;  /* 0x000000ffff417224 */ /* 0x000fe400008e06ff */
        /* <DEDUP_REMOVED lines=10> */
[----:B------:R-:W-:-:S02]  /*54a70*/  IMAD.X R69, RZ, RZ, RZ, P0 ;  /* 0x000000ffff457224 */ /* 0x000fc400000e06ff */
[----:B------:R-:W-:Y:S01]  /*54a80*/  IMAD.MOV.U32 R53, RZ, RZ, RZ ;  /* 0x000000ffff357224 */ /* 0x000fe200078e00ff */
[----:B------:R-:W-:Y:S01]  /*54a90*/  IADD3.X R63, PT, PT, RZ, RZ, RZ, P1, !PT ;  /* 0x000000ffff3f7210 */ /* 0x000fe20000ffe4ff */
[----:B------:R-:W-:-:S04]  /*54aa0*/  IMAD.WIDE.U32 R54, R38, R35, R54 ;  /* 0x0000002326367225 */ /* 0x000fc800078e0036 */
[----:B------:R-:W-:Y:S01]  /*54ab0*/  IMAD.WIDE.U32 R68, R37, R33, R68 ;  /* 0x0000002125447225 */ /* 0x000fe200078e0044 */
[----:B------:R-:W-:-:S03]  /*54ac0*/  IADD3 R64, P2, PT, R64, R55, RZ ;  /* 0x0000003740407210 */ /* 0x000fc60007f5e0ff */
[----:B------:R-:W-:-:S04]  /*54ad0*/  IMAD.WIDE.U32 R62, R36, R35, R62 ;  /* 0x00000023243e7225 */ /* 0x000fc800078e003e */
[----:B------:R-:W-:Y:S01]  /*54ae0*/  IMAD.MOV.U32 R43, RZ, RZ, RZ ;  /* 0x000000ffff2b7224 */ /* 0x000fe200078e00ff */
[----:B------:R-:W-:Y:S01]  /*54af0*/  IADD3 R60, P0, PT, R68, R63, RZ ;  /* 0x0000003f443c7210 */ /* 0x000fe20007f1e0ff */
[----:B------:R-:W-:-:S04]  /*54b00*/  IMAD.WIDE.U32 R44, R80, R71, R44 ;  /* 0x00000047502c7225 */ /* 0x000fc800078e002c */
[----:B------:R-:W-:-:S04]  /*54b10*/  IMAD.WIDE.U32 R52, R40, R34, R52 ;  /* 0x0000002228347225 */ /* 0x000fc800078e0034 */
[----:B------:R-:W-:Y:S01]  /*54b20*/  IMAD.IADD R47, R43, 0x1, R45 ;  /* 0x000000012b2f7824 */ /* 0x000fe200078e022d */
[----:B------:R-:W-:Y:S01]  /*54b30*/  IADD3 R54, P3, PT, R54, R53, RZ ;  /* 0x0000003536367210 */ /* 0x000fe20007f7e0ff */
[----:B------:R-:W-:Y:S01]  /*54b40*/  IMAD.X R65, RZ, RZ, RZ, P2 ;  /* 0x000000ffff417224 */ /* 0x000fe200010e06ff */
[----:B------:R-:W-:Y:S01]  /*54b50*/  MOV R45, RZ ;  /* 0x000000ff002d7202 */ /* 0x000fe20000000f00 */
[----:B------:R-:W-:Y:S01]  /*54b60*/  IMAD.X R61, RZ, RZ, RZ, P0 ;  /* 0x000000ffff3d7224 */ /* 0x000fe200000e06ff */
[----:B------:R-:W-:Y:S01]  /*54b70*/  IADD3 R46, P0, PT, R46, R47, RZ ;  /* 0x0000002f2e2e7210 */ /* 0x000fe20007f1e0ff */
[----:B------:R-:W-:Y:S01]  /*54b80*/  IMAD R79, R44, R41, RZ ;  /* 0x000000292c4f7224 */ /* 0x000fe200078e02ff */
[----:B------:R-:W-:Y:S01]  /*54b90*/  IADD3.X R55, PT, PT, RZ, RZ, RZ, P3, !PT ;  /* 0x000000ffff377210 */ /* 0x000fe20001ffe4ff */
[----:B------:R-:W-:-:S04]  /*54ba0*/  IMAD.WIDE.U32 R64, R37, R35, R64 ;  /* 0x0000002325407225 */ /* 0x000fc800078e0040 */
[----:B------:R-:W-:Y:S01]  /*54bb0*/  IMAD.X R47, RZ, RZ, RZ, P0 ;  /* 0x000000ffff2f7224 */ /* 0x000fe200000e06ff */
[----:B------:R-:W-:Y:S01]  /*54bc0*/  IADD3 R62, P1, PT, R62, R65, RZ ;  /* 0x000000413e3e7210 */ /* 0x000fe20007f3e0ff */
[----:B------:R-:W-:-:S04]  /*54bd0*/  IMAD.HI.U32 R45, R79, R70, R44 ;  /* 0x000000464f2d7227 */ /* 0x000fc800078e002c */
[----:B------:R-:W-:-:S04]  /*54be0*/  IMAD.WIDE.U32 R54, R39, R34, R54 ;  /* 0x0000002227367225 */ /* 0x000fc800078e0036 */
[----:B0-----:R-:W-:Y:S01]  /*54bf0*/  IMAD.WIDE.U32 R46, R80, R72, R46 ;  /* 0x00000048502e7225 */ /* 0x001fe200078e002e */
[----:B------:R-:W-:-:S03]  /*54c00*/  IADD3 R64, P2, PT, R64, R55, RZ ;  /* 0x0000003740407210 */ /* 0x000fc60007f5e0ff */
[----:B------:R-:W-:Y:S01]  /*54c10*/  IMAD.IADD R45, R42, 0x1, R45 ;  /* 0x000000012a2d7824 */ /* 0x000fe200078e022d */
[----:B------:R-:W-:Y:S01]  /*54c20*/  IADD3.X R65, PT, PT, RZ, RZ, RZ, P2, !PT ;  /* 0x000000ffff417210 */ /* 0x000fe200017fe4ff */
[----:B------:R-:W-:Y:S02]  /*54c30*/  IMAD.MOV.U32 R44, RZ, RZ, RZ ;  /* 0x000000ffff2c7224 */ /* 0x000fe400078e00ff */
[----:B------:R-:W-:Y:S01]  /*54c40*/  IMAD.X R63, RZ, RZ, RZ, P1 ;  /* 0x000000ffff3f7224 */ /* 0x000fe200008e06ff */
[----:B------:R-:W-:Y:S01]  /*54c50*/  IADD3 R50, P1, PT, R45, R46, RZ ;  /* 0x0000002e2d327210 */ /* 0x000fe20007f3e0ff */
[----:B------:R-:W-:Y:S01]  /*54c60*/  IMAD.WIDE.U32 R64, R38, R34, R64 ;  /* 0x0000002226407225 */ /* 0x000fe200078e0040 */
[----:B------:R-:W-:-:S03]  /*54c70*/  IADD3 R47, PT, PT, R44, R47, RZ ;  /* 0x0000002f2c2f7210 */ /* 0x000fc60007ffe0ff */
[----:B------:R-:W-:Y:S01]  /*54c80*/  IMAD.X R51, RZ, RZ, RZ, P1 ;  /* 0x000000ffff337224 */ /* 0x000fe200008e06ff */
[----:B------:R-:W-:Y:S01]  /*54c90*/  IADD3 R58, P4, PT, R58, R47, RZ ;  /* 0x0000002f3a3a7210 */ /* 0x000fe20007f9e0ff */
[----:B------:R-:W-:-:S04]  /*54ca0*/  IMAD.WIDE.U32 R62, R36, R35, R62 ;  /* 0x00000023243e7225 */ /* 0x000fc800078e003e */
[----:B------:R-:W-:Y:S01]  /*54cb0*/  IMAD.MOV.U32 R55, RZ, RZ, RZ ;  /* 0x000000ffff377224 */ /* 0x000fe200078e00ff */
[----:B------:R-:W-:Y:S01]  /*54cc0*/  IADD3 R62, P3, PT, R62, R65, RZ ;  /* 0x000000413e3e7210 */ /* 0x000fe20007f7e0ff */
[----:B------:R-:W-:-:S04]  /*54cd0*/  IMAD.WIDE.U32 R50, R79, R71, R50 ;  /* 0x000000474f327225 */ /* 0x000fc800078e0032 */
[----:B------:R-:W-:Y:S01]  /*54ce0*/  IMAD.X R59, RZ, RZ, RZ, P4 ;  /* 0x000000ffff3b7224 */ /* 0x000fe200020e06ff */
[----:B------:R-:W-:Y:S01]  /*54cf0*/  IADD3 R47, PT, PT, R43, R51, RZ ;  /* 0x000000332b2f7210 */ /* 0x000fe20007ffe0ff */
[----:B------:R-:W-:-:S04]  /*54d00*/  IMAD.WIDE.U32 R60, R36, R34, R60 ;  /* 0x00000022243c7225 */ /* 0x000fc800078e003c */
[----:B------:R-:W-:Y:S01]  /*54d10*/  IMAD.WIDE.U32 R54, R40, R33, R54 ;  /* 0x0000002128367225 */ /* 0x000fe200078e0036 */
[----:B------:R-:W-:Y:S02]  /*54d20*/  IADD3 R60, P2, PT, R60, R63, RZ ;  /* 0x0000003f3c3c7210 */ /* 0x000fe40007f5e0ff */
[----:B------:R-:W-:Y:S01]  /*54d30*/  IADD3 R68, P0, PT, R69, R61, RZ ;  /* 0x0000003d45447210 */ /* 0x000fe20007f1e0ff */
[----:B------:R-:W-:Y:S01]  /*54d40*/  IMAD.WIDE.U32 R58, R80, R73, R58 ;  /* 0x00000049503a7225 */ /* 0x000fe200078e003a */
[----:B------:R-:W-:Y:S02]  /*54d50*/  IADD3 R64, P1, PT, R64, R55, RZ ;  /* 0x0000003740407210 */ /* 0x000fe40007f3e0ff */
[----:B------:R-:W-:Y:S01]  /*54d60*/  IADD3.X R61, PT, PT, RZ, RZ, RZ, P2, !PT ;  /* 0x000000ffff3d7210 */ /* 0x000fe200017fe4ff */
[----:B------:R-:W-:Y:S02]  /*54d70*/  IMAD.MOV.U32 R45, RZ, RZ, RZ ;  /* 0x000000ffff2d7224 */ /* 0x000fe400078e00ff */
[----:B------:R-:W-:Y:S01]  /*54d80*/  IMAD.X R63, RZ, RZ, RZ, P3 ;  /* 0x000000ffff3f7224 */ /* 0x000fe200018e06ff */
[----:B------:R-:W-:Y:S01]  /*54d90*/  IADD3 R46, P3, PT, R47, R58, RZ ;  /* 0x0000003a2f2e7210 */ /* 0x000fe20007f7e0ff */
[----:B------:R-:W-:Y:S01]  /*54da0*/  IMAD R78, R50, R41, RZ ;  /* 0x00000029324e7224 */ /* 0x000fe200078e02ff */
[----:B------:R-:W-:Y:S01]  /*54db0*/  IADD3 R59, PT, PT, R45, R59, RZ ;  /* 0x0000003b2d3b7210 */ /* 0x000fe20007ffe0ff */
[----:B------:R-:W-:Y:S01]  /*54dc0*/  IMAD.MOV.U32 R51, RZ, RZ, RZ ;  /* 0x000000ffff337224 */ /* 0x000fe200078e00ff */
[----:B------:R-:W-:Y:S01]  /*54dd0*/  IADD3.X R47, PT, PT, RZ, RZ, RZ, P3, !PT ;  /* 0x000000ffff2f7210 */ /* 0x000fe20001ffe4ff */
[----:B------:R-:W-:Y:S01]  /*54de0*/  IMAD.X R69, RZ, RZ, RZ, P0 ;  /* 0x000000ffff457224 */ /* 0x000fe200000e06ff */
[----:B------:R-:W-:Y:S01]  /*54df0*/  IADD3 R58, P3, PT, R48, R59, RZ ;  /* 0x0000003b303a7210 */ /* 0x000fe20007f7e0ff */
[----:B------:R-:W-:-:S02]  /*54e00*/  IMAD.X R65, RZ, RZ, RZ, P1 ;  /* 0x000000ffff417224 */ /* 0x000fc400008e06ff */
[----:B------:R-:W-:Y:S01]  /*54e10*/  IMAD.HI.U32 R51, R78, R70, R50 ;  /* 0x000000464e337227 */ /* 0x000fe200078e0032 */
[----:B------:R-:W-:-:S03]  /*54e20*/  IADD3.X R59, PT, PT, RZ, RZ, RZ, P3, !PT ;  /* 0x000000ffff3b7210 */ /* 0x000fc60001ffe4ff */
[----:B------:R-:W-:-:S04]  /*54e30*/  IMAD.WIDE.U32 R68, R36, R33, R68 ;  /* 0x0000002124447225 */ /* 0x000fc800078e0044 */
[----:B------:R-:W-:-:S04]  /*54e40*/  IMAD.WIDE.U32 R60, R35, R35, R60 ;  /* 0x00000023233c7225 */ /* 0x000fc800078e003c */
[----:B------:R-:W-:Y:S01]  /*54e50*/  IMAD.WIDE.U32 R62, R37, R34, R62 ;  /* 0x00000022253e7225 */ /* 0x000fe200078e003e */
[----:B------:R-:W-:-:S03]  /*54e60*/  IADD3 R66, P0, PT, R68, R61, RZ ;  /* 0x0000003d44427210 */ /* 0x000fc60007f1e0ff */
[----:B------:R-:W-:Y:S01]  /*54e70*/  IMAD.WIDE.U32 R64, R39, R33, R64 ;  /* 0x0000002127407225 */ /* 0x000fe200078e0040 */
[----:B------:R-:W-:-:S03]  /*54e80*/  IADD3 R60, P2, PT, R60, R63, RZ ;  /* 0x0000003f3c3c7210 */ /* 0x000fc60007f5e0ff */
[----:B------:R-:W-:Y:S01]  /*54e90*/  IMAD.WIDE.U32 R46, R79, R72, R46 ;  /* 0x000000484f2e7225 */ /* 0x000fe200078e002e */
[----:B------:R-:W-:-:S03]  /*54ea0*/  IADD3 R62, P1, PT, R62, R65, RZ ;  /* 0x000000413e3e7210 */ /* 0x000fc60007f3e0ff */
[----:B------:R-:W-:Y:S01]  /*54eb0*/  IMAD.IADD R51, R42, 0x1, R51 ;  /* 0x000000012a337824 */ /* 0x000fe200078e0233 */
[----:B------:R-:W-:Y:S01]  /*54ec0*/  IADD3.X R63, PT, PT, RZ, RZ, RZ, P1, !PT ;  /* 0x000000ffff3f7210 */ /* 0x000fe20000ffe4ff */
[----:B------:R-:W-:Y:S02]  /*54ed0*/  IMAD.IADD R47, R44, 0x1, R47 ;  /* 0x000000012c2f7824 */ /* 0x000fe400078e022f */
[----:B-1----:R-:W-:Y:S01]  /*54ee0*/  IMAD.WIDE.U32 R58, R80, R74, R58 ;  /* 0x0000004a503a7225 */ /* 0x002fe200078e003a */
[----:B------:R-:W-:-:S03]  /*54ef0*/  IADD3 R50, P4, PT, R51, R46, RZ ;  /* 0x0000002e33327210 */ /* 0x000fc60007f9e0ff */
[----:B------:R-:W-:Y:S01]  /*54f00*/  IMAD.X R67, RZ, RZ, RZ, P0 ;  /* 0x000000ffff437224 */ /* 0x000fe200000e06ff */
[----:B------:R-:W-:Y:S01]  /*54f10*/  IADD3 R48, P3, PT, R47, R58, RZ ;  /* 0x0000003a2f307210 */ /* 0x000fe20007f7e0ff */
        /* <DEDUP_REMOVED lines=8> */
[----:B------:R-:W-:Y:S01]  /*54fa0*/  IMAD.WIDE.U32 R50, R78, R71, R50 ;  /* 0x000000474e327225 */ /* 0x000fe200078e0032 */
[----:B------:R-:W-:-:S03]  /*54fb0*/  IADD3 R60, P2, PT, R60, R63, RZ ;  /* 0x0000003f3c3c7210 */ /* 0x000fc60007f5e0ff */
[----:B------:R-:W-:Y:S01]  /*54fc0*/  IMAD.MOV.U32 R46, RZ, RZ, RZ ;  /* 0x000000ffff2e7224 */ /* 0x000fe200078e00ff */
[----:B------:R-:W-:Y:S01]  /*54fd0*/  IADD3.X R61, PT, PT, RZ, RZ, RZ, P2, !PT ;  /* 0x000000ffff3d7210 */ /* 0x000fe200017fe4ff */
[----:B------:R-:W-:Y:S02]  /*54fe0*/  IMAD.X R49, RZ, RZ, RZ, P3 ;  /* 0x000000ffff317224 */ /* 0x000fe400018e06ff */
[----:B------:R-:W-:Y:S01]  /*54ff0*/  IMAD.IADD R47, R43, 0x1, R51 ;  /* 0x000000012b2f7824 */ /* 0x000fe200078e0233 */
[----:B------:R-:W-:Y:S01]  /*55000*/  IADD3 R59, PT, PT, R46, R59, RZ ;  /* 0x0000003b2e3b7210 */ /* 0x000fe20007ffe0ff */
[----:B------:R-:W-:Y:S02]  /*55010*/  IMAD R63, R50, R41, RZ ;  /* 0x00000029323f7224 */ /* 0x000fe400078e02ff */
[----:B------:R-:W-:Y:S02]  /*55020*/  IMAD.MOV.U32 R51, RZ, RZ, RZ ;  /* 0x000000ffff337224 */ /* 0x000fe400078e00ff */
[----:B------:R-:W-:-:S04]  /*55030*/  IMAD.WIDE.U32 R48, R79, R73, R48 ;  /* 0x000000494f307225 */ /* 0x000fc800078e0030 */
[----:B------:R-:W-:Y:S01]  /*55040*/  IMAD.HI.U32 R53, R63, R70, R50 ;  /* 0x000000463f357227 */ /* 0x000fe200078e0032 */
[----:B------:R-:W-:Y:S02]  /*55050*/  IADD3 R50, P3, PT, R56, R59, RZ ;  /* 0x0000003b38327210 */ /* 0x000fe40007f7e0ff */
[----:B------:R-:W-:Y:S01]  /*55060*/  IADD3 R58, P0, PT, R47, R48, RZ ;  /* 0x000000302f3a7210 */ /* 0x000fe20007f1e0ff */
[----:B------:R-:W-:Y:S01]  /*55070*/  IMAD.X R67, RZ, RZ, RZ, P1 ;  /* 0x000000ffff437224 */ /* 0x000fe200008e06ff */
[----:B------:R-:W-:Y:S01]  /*55080*/  IADD3.X R51, PT, PT, RZ, RZ, RZ, P3, !PT ;  /* 0x000000ffff337210 */ /* 0x000fe20001ffe4ff */
[----:B------:R-:W-:-:S04]  /*55090*/  IMAD.WIDE.U32 R68, R35, R33, R68 ;  /* 0x0000002123447225 */ /* 0x000fc800078e0044 */
[----:B------:R-:W-:-:S04]  /*550a0*/  IMAD.WIDE.U32 R66, R35, R34, R66 ;  /* 0x0000002223427225 */ /* 0x000fc800078e0042 */
[----:B------:R-:W-:Y:S01]  /*550b0*/  IMAD.X R59, RZ, RZ, RZ, P0 ;  /* 0x000000ffff3b7224 */ /* 0x000fe200000e06ff */
[----:B------:R-:W-:Y:S01]  /*550c0*/  IADD3 R56, P0, PT, R68, R67, RZ ;  /* 0x0000004344387210 */ /* 0x000fe20007f1e0ff */
[----:B------:R-:W-:Y:S02]  /*550d0*/  IMAD.IADD R49, R45, 0x1, R49 ;  /* 0x000000012d317824 */ /* 0x000fe400078e0231 */
[----:B------:R-:W-:-:S04]  /*550e0*/  IMAD.WIDE.U32 R50, R80, R75, R50 ;  /* 0x0000004b50327225 */ /* 0x000fc800078e0032 */
[----:B------:R-:W-:Y:S01]  /*550f0*/  IMAD.X R57, RZ, RZ, RZ, P0 ;  /* 0x000000ffff397224 */ /* 0x000fe200000e06ff */
[----:B------:R-:W-:Y:S01]  /*55100*/  IADD3 R48, P0, PT, R49, R50, RZ ;  /* 0x0000003231307210 */ /* 0x000fe20007f1e0ff */
[----:B------:R-:W-:Y:S02]  /*55110*/  IMAD.IADD R53, R42, 0x1, R53 ;  /* 0x000000012a357824 */ /* 0x000fe400078e0235 */
[----:B------:R-:W-:Y:S01]  /*55120*/  IMAD.WIDE.U32 R58, R78, R72, R58 ;  /* 0x000000484e3a7225 */ /* 0x000fe200078e003a */
[----:B------:R-:W-:-:S03]  /*55130*/  IADD3.X R49, PT, PT, RZ, RZ, RZ, P0, !PT ;  /* 0x000000ffff317210 */ /* 0x000fc600007fe4ff */
[----:B------:R-:W-:Y:S01]  /*55140*/  IMAD.MOV.U32 R47, RZ, RZ, RZ ;  /* 0x000000ffff2f7224 */ /* 0x000fe200078e00ff */
[----:B------:R-:W-:Y:S01]  /*55150*/  IADD3 R50, P2, PT, R53, R58, RZ ;  /* 0x0000003a35327210 */ /* 0x000fe20007f5e0ff */
[----:B------:R-:W-:Y:S01]  /*55160*/  IMAD.WIDE.U32 R48, R79, R74, R48 ;  /* 0x0000004a4f307225 */ /* 0x000fe200078e0030 */
[----:B------:R-:W-:-:S03]  /*55170*/  IADD3 R59, PT, PT, R44, R59, RZ ;  /* 0x0000003b2c3b7210 */ /* 0x000fc60007ffe0ff */
[----:B------:R-:W-:Y:S01]  /*55180*/  IMAD.IADD R53, R47, 0x1, R51 ;  /* 0x000000012f357824 */ /* 0x000fe200078e0233 */
[----:B------:R-:W-:Y:S01]  /*55190*/  IADD3 R68, P3, PT, R59, R48, RZ ;  /* 0x000000303b447210 */ /* 0x000fe20007f7e0ff */
[----:B------:R-:W-:Y:S02]  /*551a0*/  IMAD.X R51, RZ, RZ, RZ, P2 ;  /* 0x000000ffff337224 */ /* 0x000fe400010e06ff */
[----:B------:R-:W-:Y:S02]  /*551b0*/  HFMA2 R48, -RZ, RZ, 0, 0 ;  /* 0x00000000ff307431 */ /* 0x000fe400000001ff */
[----:B------:R-:W-:Y:S01]  /*551c0*/  IMAD.WIDE.U32 R60, R37, R33, R60 ;  /* 0x00000021253c7225 */ /* 0x000fe200078e003c */
[----:B------:R-:W-:-:S03]  /*551d0*/  IADD3 R52, P2, PT, R52, R53, RZ ;  /* 0x0000003534347210 */ /* 0x000fc60007f5e0ff */
[----:B------:R-:W-:Y:S01]  /*551e0*/  IMAD.WIDE.U32 R56, R34, R34, R56 ;  /* 0x0000002222387225 */ /* 0x000fe200078e0038 */
[----:B------:R-:W-:-:S03]  /*551f0*/  IADD3 R58, P1, PT, R66, R61, RZ ;  /* 0x0000003d423a7210 */ /* 0x000fc60007f3e0ff */
[----:B------:R-:W-:Y:S01]  /*55200*/  IMAD.WIDE.U32 R50, R63, R71, R50 ;  /* 0x000000473f327225 */ /* 0x000fe200078e0032 */
[----:B------:R-:W-:Y:S02]  /*55210*/  IADD3 R66, P0, PT, R69, R57, RZ ;  /* 0x0000003945427210 */ /* 0x000fe40007f1e0ff */
[----:B------:R-:W-:Y:S01]  /*55220*/  IADD3.X R59, PT, PT, RZ, RZ, RZ, P1, !PT ;  /* 0x000000ffff3b7210 */ /* 0x000fe20000ffe4ff */
[----:B------:R-:W-:Y:S02]  /*55230*/  IMAD.X R53, RZ, RZ, RZ, P2 ;  /* 0x000000ffff357224 */ /* 0x000fe400010e06ff */
[----:B------:R-:W-:Y:S02]  /*55240*/  IMAD.X R69, RZ, RZ, RZ, P3 ;  /* 0x000000ffff457224 */ /* 0x000fe400018e06ff */
[----:B------:R-:W-:Y:S02]  /*55250*/  IMAD.IADD R49, R46, 0x1, R49 ;  /* 0x000000012e317824 */ /* 0x000fe400078e0231 */
[----:B------:R-:W-:Y:S01]  /*55260*/  IMAD.IADD R57, R43, 0x1, R51 ;  /* 0x000000012b397824 */ /* 0x000fe200078e0233 */
[----:B------:R-:W-:Y:S01]  /*55270*/  MOV R51, RZ ;  /* 0x000000ff00337202 */ /* 0x000fe20000000f00 */
[----:B--2---:R-:W-:-:S04]  /*55280*/  IMAD.WIDE.U32 R52, R80, R76, R52 ;  /* 0x0000004c50347225 */ /* 0x004fc800078e0034 */
        /* <DEDUP_REMOVED lines=8> */
[----:B------:R-:W-:Y:S01]  /*55310*/  IMAD.X R53, RZ, RZ, RZ, P2 ;  /* 0x000000ffff357224 */ /* 0x000fe200010e06ff */
        /* <DEDUP_REMOVED lines=8> */
[----:B------:R-:W-:Y:S01]  /*553a0*/  IMAD.IADD R59, R44, 0x1, R51 ;  /* 0x000000012c3b7824 */ /* 0x000fe200078e0233 */
[----:B------:R-:W-:Y:S01]  /*553b0*/  IADD3.X R51, PT, PT, RZ, RZ, RZ, P2, !PT ;  /* 0x000000ffff337210 */ /* 0x000fe200017fe4ff */
[----:B------:R-:W-:Y:S01]  /*553c0*/  IMAD.WIDE.U32 R54, R80, R77, R54 ;  /* 0x0000004d50367225 */ /* 0x000fe200078e0036 */
[----:B------:R-:W-:Y:S02]  /*553d0*/  IADD3 R52, P3, PT, R69, R52, RZ ;  /* 0x0000003445347210 */ /* 0x000fe40007f7e0ff */
[----:B------:R-:W-:Y:S01]  /*553e0*/  IADD3 R57, PT, PT, R47, R53, RZ ;  /* 0x000000352f397210 */ /* 0x000fe20007ffe0ff */
[----:B------:R-:W-:-:S03]  /*553f0*/  IMAD.WIDE.U32 R50, R61, R71, R50 ;  /* 0x000000473d327225 */ /* 0x000fc600078e0032 */
[----:B------:R-:W-:Y:S01]  /*55400*/  IADD3 R54, P2, PT, R57, R54, RZ ;  /* 0x0000003639367210 */ /* 0x000fe20007f5e0ff */
[----:B------:R-:W-:Y:S02]  /*55410*/  IMAD.X R53, RZ, RZ, RZ, P3 ;  /* 0x000000ffff357224 */ /* 0x000fe400018e06ff */
[----:B------:R-:W-:Y:S02]  /*55420*/  IMAD.MOV.U32 R49, RZ, RZ, RZ ;  /* 0x000000ffff317224 */ /* 0x000fe400078e00ff */
[----:B------:R-:W-:Y:S02]  /*55430*/  IMAD.IADD R65, R43, 0x1, R51 ;  /* 0x000000012b417824 */ /* 0x000fe400078e0233 */
[----:B------:R-:W-:Y:S02]  /*55440*/  HFMA2 R51, -RZ, RZ, 0, 0 ;  /* 0x00000000ff337431 */ /* 0x000fe400000001ff */
[----:B------:R-:W-:-:S04]  /*55450*/  IMAD.WIDE.U32 R52, R78, R74, R52 ;  /* 0x0000004a4e347225 */ /* 0x000fc800078e0034 */
[----:B------:R-:W-:Y:S01]  /*55460*/  IMAD.IADD R57, R49, 0x1, R55 ;  /* 0x0000000131397824 */ /* 0x000fe200078e0237 */
[----:B------:R-:W-:Y:S02]  /*55470*/  IADD3.X R55, PT, PT, RZ, RZ, RZ, P2, !PT ;  /* 0x000000ffff377210 */ /* 0x000fe400017fe4ff */
[----:B------:R-:W-:Y:S01]  /*55480*/  IADD3 R52, P3, PT, R59, R52, RZ ;  /* 0x000000343b347210 */ /* 0x000fe20007f7e0ff */
[----:B------:R-:W-:Y:S01]  /*55490*/  IMAD.IADD R59, R46, 0x1, R53 ;  /* 0x000000012e3b7824 */ /* 0x000fe200078e0235 */
[----:B------:R-:W-:Y:S01]  /*554a0*/  IADD3 R57, P2, PT, R64, R57, RZ ;  /* 0x0000003940397210 */ /* 0x000fe20007f5e0ff */
[----:B------:R-:W-:Y:S02]  /*554b0*/  IMAD R64, R50, R41, RZ ;  /* 0x0000002932407224 */ /* 0x000fe400078e02ff */
[----:B------:R-:W-:-:S04]  /*554c0*/  IMAD.WIDE.U32 R54, R79, R76, R54 ;  /* 0x0000004c4f367225 */ /* 0x000fc800078e0036 */
[----:B------:R-:W-:Y:S02]  /*554d0*/  IMAD.X R53, RZ, RZ, RZ, P3 ;  /* 0x000000ffff357224 */ /* 0x000fe400018e06ff */
[----:B------:R-:W-:Y:S01]  /*554e0*/  IMAD.HI.U32 R67, R64, R70, R50 ;  /* 0x0000004640437227 */ /* 0x000fe200078e0032 */
[----:B------:R-:W-:-:S03]  /*554f0*/  IADD3 R50, P3, PT, R59, R54, RZ ;  /* 0x000000363b327210 */ /* 0x000fc60007f7e0ff */
[----:B------:R-:W-:Y:S01]  /*55500*/  IMAD.IADD R54, R48, 0x1, R55 ;  /* 0x0000000130367824 */ /* 0x000fe200078e0237 */
[----:B------:R-:W-:Y:S01]  /*55510*/  IADD3.X R51, PT, PT, RZ, RZ, RZ, P3, !PT ;  /* 0x000000ffff337210 */ /* 0x000fe20001ffe4ff */
[----:B------:R-:W-:-:S04]  /*55520*/  IMAD.WIDE.U32 R52, R63, R73, R52 ;  /* 0x000000493f347225 */ /* 0x000fc800078e0034 */
        /* <DEDUP_REMOVED lines=10> */
[----:B------:R-:W-:Y:S01]  /*555d0*/  IMAD.WIDE.U32 R54, R79, R77, R54 ;  /* 0x0000004d4f367225 */ /* 0x000fe200078e0036 */
[----:B------:R-:W-:-:S03]  /*555e0*/  IADD3.X R51, PT, PT, RZ, RZ, RZ, P4, !PT ;  /* 0x000000ffff337210 */ /* 0x000fc600027fe4ff */
[----:B------:R-:W-:Y:S01]  /*555f0*/  IMAD.WIDE.U32 R52, R61, R72, R52 ;  /* 0x000000483d347225 */ /* 0x000fe200078e0034 */
[----:B------:R-:W-:Y:S02]  /*55600*/  IADD3 R54, P4, PT, R57, R54, RZ ;  /* 0x0000003639367210 */ /* 0x000fe40007f9e0ff */
[----:B------:R-:W-:Y:S01]  /*55610*/  IADD3 R57, PT, PT, R49, R55, RZ ;  /* 0x0000003731397210 */ /* 0x000fe20007ffe0ff */
[----:B------:R-:W-:Y:S02]  /*55620*/  IMAD.IADD R67, R42, 0x1, R67 ;  /* 0x000000012a437824 */ /* 0x000fe400078e0243 */
[----:B------:R-:W-:Y:S02]  /*55630*/  IMAD.IADD R59, R44, 0x1, R53 ;  /* 0x000000012c3b7824 */ /* 0x000fe400078e0235 */
[----:B------:R-:W-:Y:S01]  /*55640*/  IMAD.X R53, RZ, RZ, RZ, P3 ;  /* 0x000000ffff357224 */ /* 0x000fe200018e06ff */
[----:B------:R-:W-:Y:S01]  /*55650*/  IADD3 R52, P2, PT, R67, R52, RZ ;  /* 0x0000003443347210 */ /* 0x000fe20007f5e0ff */
[----:B------:R-:W-:Y:S01]  /*55660*/  IMAD.WIDE.U32 R50, R63, R74, R50 ;  /* 0x0000004a3f327225 */ /* 0x000fe200078e0032 */
[----:B------:R-:W-:-:S02]  /*55670*/  IADD3.X R67, PT, PT, RZ, RZ, RZ, P0, !PT ;  /* 0x000000ffff437210 */ /* 0x000fc400007fe4ff */
[----:B------:R-:W-:Y:S01]  /*55680*/  IADD3 R60, P3, PT, R60, R53, RZ ;  /* 0x000000353c3c7210 */ /* 0x000fe20007f7e0ff */
        /* <DEDUP_REMOVED lines=8> */
[----:B------:R-:W-:Y:S01]  /*55710*/  IMAD.WIDE.U32 R52, R64, R71, R52 ;  /* 0x0000004740347225 */ /* 0x000fe200078e0034 */
[----:B------:R-:W-:Y:S02]  /*55720*/  IADD3 R54, P4, PT, R65, R54, RZ ;  /* 0x0000003641367210 */ /* 0x000fe40007f9e0ff */
[----:B------:R-:W-:Y:S01]  /*55730*/  IADD3 R62, P5, PT, R59, R60, RZ ;  /* 0x0000003c3b3e7210 */ /* 0x000fe20007fbe0ff */
[----:B------:R-:W-:Y:S02]  /*55740*/  IMAD.X R51, RZ, RZ, RZ, P3 ;  /* 0x000000ffff337224 */ /* 0x000fe400018e06ff */
[----:B------:R-:W-:Y:S02]  /*55750*/  IMAD.IADD R59, R43, 0x1, R53 ;  /* 0x000000012b3b7824 */ /* 0x000fe400078e0235 */
[----:B------:R-:W-:Y:S01]  /*55760*/  IMAD R60, R52, R41, RZ ;  /* 0x00000029343c7224 */ /* 0x000fe200078e02ff */
[----:B------:R-:W-:Y:S01]  /*55770*/  IADD3 R58, P3, PT, R58, R51, RZ ;  /* 0x000000333a3a7210 */ /* 0x000fe20007f7e0ff */
[----:B------:R-:W-:Y:S01]  /*55780*/  IMAD.MOV.U32 R53, RZ, RZ, RZ ;  /* 0x000000ffff357224 */ /* 0x000fe200078e00ff */
[----:B------:R-:W-:Y:S01]  /*55790*/  IADD3.X R51, PT, PT, RZ, RZ, RZ, P2, !PT ;  /* 0x000000ffff337210 */ /* 0x000fe200017fe4ff */
[----:B------:R-:W-:-:S02]  /*557a0*/  IMAD.X R55, RZ, RZ, RZ, P5 ;  /* 0x000000ffff377224 */ /* 0x000fc400028e06ff */
[----:B------:R-:W-:Y:S01]  /*557b0*/  IMAD.HI.U32 R69, R60, R70, R52 ;  /* 0x000000463c457227 */ /* 0x000fe200078e0034 */
[----:B------:R-:W-:Y:S02]  /*557c0*/  IADD3 R52, P5, PT, R68, R57, RZ ;  /* 0x0000003944347210 */ /* 0x000fe40007fbe0ff */
[----:B------:R-:W-:Y:S01]  /*557d0*/  IADD3 R65, P2, PT, R55, R58, RZ ;  /* 0x0000003a37417210 */ /* 0x000fe20007f5e0ff */
[----:B------:R-:W-:-:S04]  /*557e0*/  IMAD.WIDE.U32 R50, R61, R73, R50 ;  /* 0x000000493d327225 */ /* 0x000fc800078e0032 */
[----:B------:R-:W-:Y:S02]  /*557f0*/  IMAD.X R55, RZ, RZ, RZ, P4 ;  /* 0x000000ffff377224 */ /* 0x000fe400020e06ff */
[----:B------:R-:W-:Y:S02]  /*55800*/  IMAD.X R57, RZ, RZ, RZ, P1 ;  /* 0x000000ffff397224 */ /* 0x000fe400008e06ff */
[----:B------:R-:W-:Y:S01]  /*55810*/  IMAD.X R53, RZ, RZ, RZ, P5 ;  /* 0x000000ffff357224 */ /* 0x000fe200028e06ff */
[----:B------:R-:W-:Y:S01]  /*55820*/  IADD3 R50, P5, PT, R59, R50, RZ ;  /* 0x000000323b327210 */ /* 0x000fe20007fbe0ff */
[----:B------:R-:W-:Y:S01]  /*55830*/  IMAD.WIDE.U32 R54, R63, R75, R54 ;  /* 0x0000004b3f367225 */ /* 0x000fe200078e0036 */
[----:B------:R-:W-:-:S03]  /*55840*/  IADD3 R59, PT, PT, R45, R51, RZ ;  /* 0x000000332d3b7210 */ /* 0x000fc60007ffe0ff */
[----:B------:R-:W-:-:S04]  /*55850*/  IMAD.WIDE.U32 R66, R34, R33, R66 ;  /* 0x0000002122427225 */ /* 0x000fc800078e0042 */
[----:B------:R-:W-:-:S04]  /*55860*/  IMAD.WIDE.U32 R56, R35, R33, R56 ;  /* 0x0000002123387225 */ /* 0x000fc800078e0038 */
[----:B------:R-:W-:-:S04]  /*55870*/  IMAD.WIDE.U32 R52, R78, R77, R52 ;  /* 0x0000004d4e347225 */ /* 0x000fc800078e0034 */
        /* <DEDUP_REMOVED lines=8> */
[----:B------:R-:W-:Y:S01]  /*55900*/  IMAD.IADD R69, R42, 0x1, R69 ;  /* 0x000000012a457824 */ /* 0x000fe200078e0245 */
[----:B------:R-:W-:Y:S01]  /*55910*/  IADD3 R62, P3, PT, R53, R62, RZ ;  /* 0x0000003e353e7210 */ /* 0x000fe20007f7e0ff */
[----:B------:R-:W-:Y:S01]  /*55920*/  IMAD.WIDE.U32 R50, R64, R72, R50 ;  /* 0x0000004840327225 */ /* 0x000fe200078e0032 */
[----:B------:R-:W-:-:S02]  /*55930*/  IADD3.X R66, PT, PT, RZ, RZ, RZ, P2, !PT ;  /* 0x000000ffff427210 */ /* 0x000fc400017fe4ff */
[----:B------:R-:W-:Y:S01]  /*55940*/  IADD3 R56, P4, PT, R55, R52, RZ ;  /* 0x0000003437387210 */ /* 0x000fe20007f9e0ff */
[----:B------:R-:W-:Y:S01]  /*55950*/  IMAD.WIDE.U32 R58, R61, R74, R58 ;  /* 0x0000004a3d3a7225 */ /* 0x000fe200078e003a */
[----:B------:R-:W-:Y:S02]  /*55960*/  IADD3.X R68, PT, PT, RZ, RZ, RZ, P3, !PT ;  /* 0x000000ffff447210 */ /* 0x000fe40001ffe4ff */
[----:B------:R-:W-:Y:S01]  /*55970*/  IADD3 R66, P2, PT, R66, R57, RZ ;  /* 0x0000003942427210 */ /* 0x000fe20007f5e0ff */
[----:B------:R-:W-:Y:S01]  /*55980*/  IMAD.IADD R51, R44, 0x1, R51 ;  /* 0x000000012c337824 */ /* 0x000fe200078e0233 */
[----:B------:R-:W-:Y:S01]  /*55990*/  IADD3 R52, P5, PT, R69, R50, RZ ;  /* 0x0000003245347210 */ /* 0x000fe20007fbe0ff */
        /* <DEDUP_REMOVED lines=25> */
[----:B------:R-:W-:Y:S01]  /*55b30*/  IMAD.X R51, RZ, RZ, RZ, P3 ;  /* 0x000000ffff337224 */ /* 0x000fe200018e06ff */
[----:B------:R-:W-:Y:S01]  /*55b40*/  IADD3 R58, P3, PT, R57, R58, RZ ;  /* 0x0000003a393a7210 */ /* 0x000fe20007f7e0ff */
[----:B------:R-:W-:Y:S01]  /*55b50*/  IMAD.HI.U32 R55, R78, R70, R52 ;  /* 0x000000464e377227 */ /* 0x000fe200078e0034 */
[----:B------:R-:W-:-:S03]  /*55b60*/  IADD3.X R57, PT, PT, RZ, RZ, RZ, P5, !PT ;  /* 0x000000ffff397210 */ /* 0x000fc60002ffe4ff */
        /* <DEDUP_REMOVED lines=28> */
[----:B------:R-:W-:Y:S01]  /*55d30*/  IMAD.IADD R63, R47, 0x1, R57 ;  /* 0x000000012f3f7824 */ /* 0x000fe200078e0239 */
[----:B------:R-:W-:Y:S01]  /*55d40*/  IADD3.X R57, PT, PT, RZ, RZ, RZ, P5, !PT ;  /* 0x000000ffff397210 */ /* 0x000fe20002ffe4ff */
[----:B------:R-:W-:Y:S01]  /*55d50*/  IMAD.X R55, RZ, RZ, RZ, P0 ;  /* 0x000000ffff377224 */ /* 0x000fe200000e06ff */
[----:B------:R-:W-:Y:S01]  /*55d60*/  IADD3 R68, PT, PT, R49, R59, RZ ;  /* 0x0000003b31447210 */ /* 0x000fe20007ffe0ff */
        /* <DEDUP_REMOVED lines=26> */
[----:B------:R-:W-:Y:S02]  /*55f10*/  IMAD.IADD R53, R45, 0x1, R69 ;  /* 0x000000012d357824 */ /* 0x000fe400078e0245 */
[----:B------:R-:W-:-:S04]  /*55f20*/  IMAD.WIDE.U32 R50, R60, R75, R50 ;  /* 0x0000004b3c327225 */ /* 0x000fc800078e0032 */
[----:B------:R-:W-:Y:S01]  /*55f30*/  IMAD.WIDE.U32 R56, R64, R77, R56 ;  /* 0x0000004d40387225 */ /* 0x000fe200078e0038 */
[----:B------:R-:W-:Y:S02]  /*55f40*/  IADD3 R51, PT, PT, R47, R51, RZ ;  /* 0x000000332f337210 */ /* 0x000fe40007ffe0ff */
[----:B------:R-:W-:Y:S01]  /*55f50*/  IADD3 R66, P4, PT, R53, R50, RZ ;  /* 0x0000003235427210 */ /* 0x000fe20007f9e0ff */
[----:B------:R-:W-:Y:S01]  /*55f60*/  IMAD.IADD R57, R49, 0x1, R57 ;  /* 0x0000000131397824 */ /* 0x000fe200078e0239 */
        /* <DEDUP_REMOVED lines=14> */
[----:B------:R-:W-:-:S03]  /*56050*/  IMAD.WIDE.U32 R50, R33, R33, R50 ;  /* 0x0000002121327225 */ /* 0x000fc600078e0032 */
[----:B------:R-:W-:Y:S01]  /*56060*/  IADD3 R54, P1, PT, R55, R56, RZ ;  /* 0x0000003837367210 */ /* 0x000fe20007f3e0ff */
[----:B------:R-:W-:Y:S01]  /*56070*/  IMAD.X R65, RZ, RZ, RZ, P6 ;  /* 0x000000ffff417224 */ /* 0x000fe200030e06ff */
[----:B------:R-:W-:Y:S02]  /*56080*/  IADD3.X R56, PT, PT, RZ, RZ, RZ, P0, !PT ;  /* 0x000000ffff387210 */ /* 0x000fe400007fe4ff */
[----:B------:R-:W-:Y:S01]  /*56090*/  IADD3 R53, P0, PT, R50, R53, RZ ;  /* 0x0000003532357210 */ /* 0x000fe20007f1e0ff */
[----:B------:R-:W-:Y:S01]  /*560a0*/  IMAD.X R50, RZ, RZ, RZ, P2 ;  /* 0x000000ffff327224 */ /* 0x000fe200010e06ff */
[----:B------:R-:W-:Y:S01]  /*560b0*/  IADD3.X R55, PT, PT, RZ, RZ, RZ, P1, !PT ;  /* 0x000000ffff377210 */ /* 0x000fe20000ffe4ff */
[----:B------:R-:W-:Y:S01]  /*560c0*/  IMAD.WIDE.U32 R64, R78, R75, R64 ;  /* 0x0000004b4e407225 */ /* 0x000fe200078e0040 */
[----:B------:R-:W-:-:S03]  /*560d0*/  IADD3 R53, P2, PT, R56, R53, RZ ;  /* 0x0000003538357210 */ /* 0x000fc60007f5e0ff */
[----:B------:R-:W-:Y:S01]  /*560e0*/  IMAD.WIDE.U32 R54, R60, R77, R54 ;  /* 0x0000004d3c367225 */ /* 0x000fe200078e0036 */
[----:B------:R-:W-:-:S03]  /*560f0*/  IADD3 R50, P1, PT, R50, R53, RZ ;  /* 0x0000003532327210 */ /* 0x000fc60007f3e0ff */
[----:B------:R-:W-:Y:S02]  /*56100*/  IMAD.X R53, RZ, RZ, RZ, P3 ;  /* 0x000000ffff357224 */ /* 0x000fe400018e06ff */
[----:B------:R-:W-:-:S03]  /*56110*/  IMAD.IADD R63, R47, 0x1, R65 ;  /* 0x000000012f3f7824 */ /* 0x000fc600078e0241 */
[----:B------:R-:W-:Y:S02]  /*56120*/  IADD3 R50, P3, PT, R53, R50, RZ ;  /* 0x0000003235327210 */ /* 0x000fe40007f7e0ff */
[----:B------:R-:W-:Y:S02]  /*56130*/  IADD3.X R53, PT, PT, RZ, RZ, RZ, P4, !PT ;  /* 0x000000ffff357210 */ /* 0x000fe400027fe4ff */
        /* <DEDUP_REMOVED lines=9> */
[----:B------:R-:W-:Y:S01]  /*561d0*/  IMAD.X R50, RZ, RZ, RZ, P0 ;  /* 0x000000ffff327224 */ /* 0x000fe200000e06ff */
[----:B------:R-:W-:Y:S01]  /*561e0*/  IADD3 R60, PT, PT, R48, R63, RZ ;  /* 0x0000003f303c7210 */ /* 0x000fe20007ffe0ff */
[----:B------:R-:W-:Y:S02]  /*561f0*/  IMAD.X R53, RZ, RZ, RZ, P2 ;  /* 0x000000ffff357224 */ /* 0x000fe400010e06ff */
[----:B------:R-:W-:Y:S01]  /*56200*/  IMAD.MOV.U32 R54, RZ, RZ, R66 ;  /* 0x000000ffff367224 */ /* 0x000fe200078e0042 */
[----:B------:R-:W-:Y:S01]  /*56210*/  IADD3 R60, P0, PT, R60, R61, RZ ;  /* 0x0000003d3c3c7210 */ /* 0x000fe20007f1e0ff */
[----:B------:R-:W-:Y:S01]  /*56220*/  IMAD.MOV.U32 R56, RZ, RZ, R62 ;  /* 0x000000ffff387224 */ /* 0x000fe200078e003e */
[----:B------:R-:W-:Y:S01]  /*56230*/  IADD3 R50, PT, PT, R53, R51, R50 ;  /* 0x0000003335327210 */ /* 0x000fe20007ffe032 */
[----:B------:R-:W-:Y:S01]  /*56240*/  IMAD.X R51, RZ, RZ, RZ, P1 ;  /* 0x000000ffff337224 */ /* 0x000fe200008e06ff */
[----:B------:R-:W-:Y:S01]  /*56250*/  IADD3.X R61, PT, PT, RZ, RZ, RZ, P0, !PT ;  /* 0x000000ffff3d7210 */ /* 0x000fe200007fe4ff */
[----:B------:R-:W-:-:S02]  /*56260*/  IMAD.X R53, RZ, RZ, RZ, P3 ;  /* 0x000000ffff357224 */ /* 0x000fc400018e06ff */
[----:B------:R-:W-:-:S03]  /*56270*/  IMAD.WIDE.U32 R60, R78, R77, R60 ;  /* 0x0000004d4e3c7225 */ /* 0x000fc600078e003c */
[----:B------:R-:W-:Y:S01]  /*56280*/  IADD3 R50, PT, PT, R53, R50, R51 ;  /* 0x0000003235327210 */ /* 0x000fe20007ffe033 */
[----:B------:R-:W-:Y:S02]  /*56290*/  IMAD.X R51, RZ, RZ, RZ, P4 ;  /* 0x000000ffff337224 */ /* 0x000fe400020e06ff */
[----:B------:R-:W-:Y:S02]  /*562a0*/  IMAD.X R53, RZ, RZ, RZ, P5 ;  /* 0x000000ffff357224 */ /* 0x000fe400028e06ff */
[----:B------:R-:W-:-:S03]  /*562b0*/  IMAD.MOV.U32 R57, RZ, RZ, R60 ;  /* 0x000000ffff397224 */ /* 0x000fc600078e003c */
[----:B------:R-:W-:Y:S01]  /*562c0*/  IADD3 R51, PT, PT, R53, R50, R51 ;  /* 0x0000003235337210 */ /* 0x000fe20007ffe033 */
[----:B------:R-:W-:Y:S01]  /*562d0*/  IMAD.IADD R50, R49, 0x1, R61 ;  /* 0x0000000131327824 */ /* 0x000fe200078e023d */
[----:B------:R-:W-:-:S04]  /*562e0*/  IADD3.X R53, PT, PT, RZ, RZ, RZ, P6, !PT ;  /* 0x000000ffff357210 */ /* 0x000fc800037fe4ff */
[----:B------:R-:W-:Y:S01]  /*562f0*/  IADD3 R50, PT, PT, R50, R51, R53 ;  /* 0x0000003332327210 */ /* 0x000fe20007ffe035 */
[----:B------:R-:W-:Y:S01]  /*56300*/  IMAD.MOV.U32 R51, RZ, RZ, R52 ;  /* 0x000000ffff337224 */ /* 0x000fe200078e0034 */
[----:B------:R-:W-:Y:S01]  /*56310*/  MOV R52, R58 ;  /* 0x0000003a00347202 */ /* 0x000fe20000000f00 */
[----:B------:R-:W-:Y:S01]  /*56320*/  IMAD.MOV.U32 R53, RZ, RZ, R68 ;  /* 0x000000ffff357224 */ /* 0x000fe200078e0044 */
        /* <DEDUP_REMOVED lines=27> */
.L_x_146:
        /* <DEDUP_REMOVED lines=23> */
.L_x_147:
        /* <DEDUP_REMOVED lines=28> */
[----:B------:R-:W-:Y:S02]  /*56810*/  IMAD.X R67, RZ, RZ, RZ, P0 ;  /* 0x000000ffff437224 */ /* 0x000fe400000e06ff */
[----:B------:R-:W-:Y:S02]  /*56820*/  IMAD.MOV.U32 R65, RZ, RZ, RZ ;  /* 0x000000ffff417224 */ /* 0x000fe400078e00ff */
        /* <DEDUP_REMOVED lines=10> */
[----:B------:R-:W-:-:S04]  /*568d0*/  IMAD.WIDE.U32 R60, R80, R72, R60 ;  /* 0x00000048503c7225 */ /* 0x000fc800078e003c */
[----:B------:R-:W-:Y:S01]  /*568e0*/  IMAD.IADD R69, R42, 0x1, R69 ;  /* 0x000000012a457824 */ /* 0x000fe200078e0245 */
[----:B------:R-:W-:Y:S01]  /*568f0*/  IADD3 R79, PT, PT, R61, R44, RZ ;  /* 0x0000002c3d4f7210 */ /* 0x000fe20007ffe0ff */
[----:B------:R-:W-:Y:S02]  /*56900*/  IMAD.X R67, RZ, RZ, RZ, P1 ;  /* 0x000000ffff437224 */ /* 0x000fe400008e06ff */
[----:B------:R-:W-:Y:S01]  /*56910*/  IMAD.MOV.U32 R58, RZ, RZ, R65 ;  /* 0x000000ffff3a7224 */ /* 0x000fe200078e0041 */
[----:B------:R-:W-:Y:S01]  /*56920*/  IADD3 R64, P0, PT, R69, R60, RZ ;  /* 0x0000003c45407210 */ /* 0x000fe20007f1e0ff */
[----:B------:R-:W-:-:S04]  /*56930*/  IMAD.WIDE.U32 R62, R7, R5, R62 ;  /* 0x00000005073e7225 */ /* 0x000fc800078e003e */
[----:B------:R-:W-:Y:S02]  /*56940*/  IMAD.X R65, RZ, RZ, RZ, P0 ;  /* 0x000000ffff417224 */ /* 0x000fe400000e06ff */
[----:B------:R-:W-:-:S04]  /*56950*/  IMAD.WIDE.U32 R66, R7, R6, R66 ;  /* 0x0000000607427225 */ /* 0x000fc800078e0042 */
[----:B------:R-:W-:Y:S01]  /*56960*/  IMAD.WIDE.U32 R58, R8, R3, R58 ;  /* 0x00000003083a7225 */ /* 0x000fe200078e003a */
[----:B------:R-:W-:Y:S02]  /*56970*/  IADD3 R62, P1, PT, R62, R67, RZ ;  /* 0x000000433e3e7210 */ /* 0x000fe40007f3e0ff */
[----:B------:R-:W-:Y:S01]  /*56980*/  MOV R68, R66 ;  /* 0x0000004200447202 */ /* 0x000fe20000000f00 */
[----:B------:R-:W-:Y:S01]  /*56990*/  IMAD.WIDE.U32 R64, R81, R71, R64 ;  /* 0x0000004751407225 */ /* 0x000fe200078e0040 */
[----:B------:R-:W-:-:S03]  /*569a0*/  IADD3 R60, P0, PT, R58, R63, RZ ;  /* 0x0000003f3a3c7210 */ /* 0x000fc60007f1e0ff */
[----:B------:R-:W-:Y:S02]  /*569b0*/  IMAD.IADD R67, R43, 0x1, R65 ;  /* 0x000000012b437824 */ /* 0x000fe400078e0241 */
[----:B------:R-:W-:Y:S02]  /*569c0*/  HFMA2 R65, -RZ, RZ, 0, 0 ;  /* 0x00000000ff417431 */ /* 0x000fe400000001ff */
[----:B------:R-:W-:Y:S02]  /*569d0*/  IMAD.MOV.U32 R58, RZ, RZ, R59 ;  /* 0x000000ffff3a7224 */ /* 0x000fe400078e003b */
[----:B------:R-:W-:Y:S02]  /*569e0*/  HFMA2 R59, -RZ, RZ, 0, 0 ;  /* 0x00000000ff3b7431 */ /* 0x000fe400000001ff */
[----:B------:R-:W-:Y:S02]  /*569f0*/  IMAD.MOV.U32 R69, RZ, RZ, RZ ;  /* 0x000000ffff457224 */ /* 0x000fe400078e00ff */
[----:B------:R-:W-:-:S02]  /*56a00*/  IMAD R83, R64, R41, RZ ;  /* 0x0000002940537224 */ /* 0x000fc400078e02ff */
[----:B------:R-:W-:-:S04]  /*56a10*/  IMAD.WIDE.U32 R68, R8, R5, R68 ;  /* 0x0000000508447225 */ /* 0x000fc800078e0044 */
[----:B------:R-:W-:Y:S02]  /*56a20*/  IMAD.X R61, RZ, RZ, RZ, P0 ;  /* 0x000000ffff3d7224 */ /* 0x000fe400000e06ff */
[----:B------:R-:W-:Y:S02]  /*56a30*/  IMAD.X R63, RZ, RZ, RZ, P1 ;  /* 0x000000ffff3f7224 */ /* 0x000fe400008e06ff */
[----:B------:R-:W-:Y:S01]  /*56a40*/  IMAD.HI.U32 R85, R83, R70, R64 ;  /* 0x0000004653557227 */ /* 0x000fe200078e0040 */
[----:B------:R-:W-:-:S03]  /*56a50*/  IADD3 R64, P3, PT, R68, R79, RZ ;  /* 0x0000004f44407210 */ /* 0x000fc60007f7e0ff */
[----:B------:R-:W-:Y:S01]  /*56a60*/  IMAD.WIDE.U32 R58, R8, R2, R58 ;  /* 0x00000002083a7225 */ /* 0x000fe200078e003a */
[----:B------:R-:W-:Y:S02]  /*56a70*/  IADD3.X R65, PT, PT, RZ, RZ, RZ, P3, !PT ;  /* 0x000000ffff417210 */ /* 0x000fe40001ffe4ff */
[----:B------:R-:W-:Y:S01]  /*56a80*/  IADD3 R85, PT, PT, R42, R85, RZ ;  /* 0x000000552a557210 */ /* 0x000fe20007ffe0ff */
[----:B------:R-:W-:-:S04]  /*56a90*/  IMAD.WIDE.U32 R60, R7, R4, R60 ;  /* 0x00000004073c7225 */ /* 0x000fc800078e003c */
[----:B------:R-:W-:Y:S01]  /*56aa0*/  IMAD.WIDE.U32 R62, R6, R6, R62 ;  /* 0x00000006063e7225 */ /* 0x000fe200078e003e */
[----:B------:R-:W-:-:S03]  /*56ab0*/  IADD3 R58, P0, PT, R58, R61, RZ ;  /* 0x0000003d3a3a7210 */ /* 0x000fc60007f1e0ff */
[----:B------:R-:W-:Y:S01]  /*56ac0*/  IMAD.WIDE.U32 R64, R80, R73, R64 ;  /* 0x0000004950407225 */ /* 0x000fe200078e0040 */
[----:B------:R-:W-:Y:S02]  /*56ad0*/  IADD3 R68, P2, PT, R62, R69, RZ ;  /* 0x000000453e447210 */ /* 0x000fe40007f5e0ff */
[----:B------:R-:W-:Y:S01]  /*56ae0*/  IADD3 R60, P1, PT, R60, R63, RZ ;  /* 0x0000003f3c3c7210 */ /* 0x000fe20007f3e0ff */
[----:B------:R-:W-:Y:S01]  /*56af0*/  IMAD.MOV.U32 R62, RZ, RZ, R59 ;  /* 0x000000ffff3e7224 */ /* 0x000fe200078e003b */
[----:B------:R-:W-:Y:S01]  /*56b00*/  IADD3.X R69, PT, PT, RZ, RZ, RZ, P2, !PT ;  /* 0x000000ffff457210 */ /* 0x000fe200017fe4ff */
[----:B------:R-:W-:Y:S01]  /*56b10*/  IMAD.MOV.U32 R63, RZ, RZ, RZ ;  /* 0x000000ffff3f7224 */ /* 0x000fe200078e00ff */
[----:B------:R-:W-:Y:S01]  /*56b20*/  IADD3 R66, P2, PT, R67, R64, RZ ;  /* 0x0000004043427210 */ /* 0x000fe20007f5e0ff */
        /* <DEDUP_REMOVED lines=19> */
[----:B------:R-:W-:-:S04]  /*56c60*/  IMAD.WIDE.U32 R64, R7, R2, R64 ;  /* 0x0000000207407225 */ /* 0x000fc800078e0040 */
[C---:B------:R-:W-:Y:S01]  /*56c70*/  IMAD.WIDE.U32 R58, R6.reuse, R4, R58 ;  /* 0x00000004063a7225 */ /* 0x040fe200078e003a */
[----:B------:R-:W-:Y:S02]  /*56c80*/  IADD3 R68, P0, PT, R63, R65, RZ ;  /* 0x000000413f447210 */ /* 0x000fe40007f1e0ff */
[----:B------:R-:W-:Y:S01]  /*56c90*/  IADD3.X R63, PT, PT, RZ, RZ, RZ, P1, !PT ;  /* 0x000000ffff3f7210 */ /* 0x000fe20000ffe4ff */
[----:B------:R-:W-:Y:S01]  /*56ca0*/  IMAD.WIDE.U32 R60, R6, R5, R60 ;  /* 0x00000005063c7225 */ /* 0x000fe200078e003c */
[----:B------:R-:W-:-:S03]  /*56cb0*/  IADD3 R64, P1, PT, R64, R59, RZ ;  /* 0x0000003b40407210 */ /* 0x000fc60007f3e0ff */
[----:B------:R-:W-:Y:S01]  /*56cc0*/  IMAD.IADD R79, R44, 0x1, R67 ;  /* 0x000000012c4f7824 */ /* 0x000fe200078e0243 */
        /* <DEDUP_REMOVED lines=8> */
[----:B------:R-:W-:-:S04]  /*56d50*/  IMAD.WIDE.U32 R66, R83, R71, R66 ;  /* 0x0000004753427225 */ /* 0x000fc800078e0042 */
[----:B------:R-:W-:Y:S02]  /*56d60*/  IMAD.X R65, RZ, RZ, RZ, P1 ;  /* 0x000000ffff417224 */ /* 0x000fe400008e06ff */
[----:B------:R-:W-:-:S04]  /*56d70*/  IMAD.WIDE.U32 R58, R5, R5, R58 ;  /* 0x00000005053a7225 */ /* 0x000fc800078e003a */
[----:B------:R-:W-:-:S04]  /*56d80*/  IMAD.WIDE.U32 R60, R7, R4, R60 ;  /* 0x00000004073c7225 */ /* 0x000fc800078e003c */
[----:B------:R-:W-:Y:S01]  /*56d90*/  IMAD.IADD R85, R43, 0x1, R67 ;  /* 0x000000012b557824 */ /* 0x000fe200078e0243 */
[----:B------:R-:W-:Y:S01]  /*56da0*/  IADD3 R58, P2, PT, R58, R61, RZ ;  /* 0x0000003d3a3a7210 */ /* 0x000fe20007f5e0ff */
[----:B------:R-:W-:Y:S01]  /*56db0*/  IMAD.IADD R79, R63, 0x1, R46 ;  /* 0x000000013f4f7824 */ /* 0x000fe200078e022e */
[----:B------:R-:W-:Y:S01]  /*56dc0*/  IADD3.X R63, PT, PT, RZ, RZ, RZ, P4, !PT ;  /* 0x000000ffff3f7210 */ /* 0x000fe200027fe4ff */
[----:B------:R-:W-:Y:S02]  /*56dd0*/  IMAD R82, R66, R41, RZ ;  /* 0x0000002942527224 */ /* 0x000fe400078e02ff */
[----:B------:R-:W-:Y:S02]  /*56de0*/  IMAD.MOV.U32 R67, RZ, RZ, RZ ;  /* 0x000000ffff437224 */ /* 0x000fe400078e00ff */
[----:B------:R-:W-:-:S04]  /*56df0*/  IMAD.WIDE.U32 R68, R7, R0, R68 ;  /* 0x0000000007447225 */ /* 0x000fc800078e0044 */
[----:B------:R-:W-:-:S04]  /*56e00*/  IMAD.WIDE.U32 R64, R6, R3, R64 ;  /* 0x0000000306407225 */ /* 0x000fc800078e0040 */
[----:B------:R-:W-:Y:S01]  /*56e10*/  IMAD.MOV.U32 R61, RZ, RZ, RZ ;  /* 0x000000ffff3d7224 */ /* 0x000fe200078e00ff */
[----:B------:R-:W-:Y:S01]  /*56e20*/  IADD3 R64, P1, PT, R64, R59, RZ ;  /* 0x0000003b40407210 */ /* 0x000fe20007f3e0ff */
[----:B------:R-:W-:Y:S01]  /*56e30*/  IMAD.HI.U32 R89, R82, R70, R66 ;  /* 0x0000004652597227 */ /* 0x000fe200078e0042 */
[----:B------:R-:W-:Y:S02]  /*56e40*/  IADD3 R66, P0, PT, R68, R65, RZ ;  /* 0x0000004144427210 */ /* 0x000fe40007f1e0ff */
[----:B------:R-:W-:Y:S01]  /*56e50*/  IADD3.X R65, PT, PT, RZ, RZ, RZ, P1, !PT ;  /* 0x000000ffff417210 */ /* 0x000fe20000ffe4ff */
        /* <DEDUP_REMOVED lines=16> */
[----:B------:R-:W-:Y:S01]  /*56f60*/  IMAD.WIDE.U32 R62, R80, R75, R62 ;  /* 0x0000004b503e7225 */ /* 0x000fe200078e003e */
[----:B------:R-:W-:Y:S02]  /*56f70*/  IADD3 R58, P3, PT, R58, R61, RZ ;  /* 0x0000003d3a3a7210 */ /* 0x000fe40007f7e0ff */
[----:B------:R-:W-:Y:S01]  /*56f80*/  IADD3.X R65, PT, PT, RZ, RZ, RZ, P2, !PT ;  /* 0x000000ffff417210 */ /* 0x000fe200017fe4ff */
[----:B------:R-:W-:Y:S01]  /*56f90*/  IMAD.X R67, RZ, RZ, RZ, P1 ;  /* 0x000000ffff437224 */ /* 0x000fe200008e06ff */
[----:B------:R-:W-:Y:S01]  /*56fa0*/  IADD3 R62, P4, PT, R85, R62, RZ ;  /* 0x0000003e553e7210 */ /* 0x000fe20007f9e0ff */
[----:B------:R-:W-:Y:S02]  /*56fb0*/  IMAD.X R59, RZ, RZ, RZ, P3 ;  /* 0x000000ffff3b7224 */ /* 0x000fe400018e06ff */
[----:B------:R-:W-:-:S02]  /*56fc0*/  IMAD.X R61, RZ, RZ, RZ, P0 ;  /* 0x000000ffff3d7224 */ /* 0x000fc400000e06ff */
[----:B------:R-:W-:Y:S01]  /*56fd0*/  IMAD.IADD R85, R63, 0x1, R47 ;  /* 0x000000013f557824 */ /* 0x000fe200078e022f */
[----:B------:R-:W-:Y:S01]  /*56fe0*/  IADD3.X R63, PT, PT, RZ, RZ, RZ, P4, !PT ;  /* 0x000000ffff3f7210 */ /* 0x000fe200027fe4ff */
[----:B------:R-:W-:-:S04]  /*56ff0*/  IMAD.WIDE.U32 R68, R83, R72, R68 ;  /* 0x0000004853447225 */ /* 0x000fc800078e0044 */
[----:B------:R-:W-:Y:S01]  /*57000*/  IMAD.WIDE.U32 R66, R5, R3, R66 ;  /* 0x0000000305427225 */ /* 0x000fe200078e0042 */
[----:B------:R-:W-:-:S03]  /*57010*/  IADD3 R78, P3, PT, R89, R68, RZ ;  /* 0x00000044594e7210 */ /* 0x000fc60007f7e0ff */
[----:B------:R-:W-:-:S04]  /*57020*/  IMAD.WIDE.U32 R64, R5, R4, R64 ;  /* 0x0000000405407225 */ /* 0x000fc800078e0040 */
[----:B------:R-:W-:Y:S01]  /*57030*/  IMAD.WIDE.U32 R58, R7, R3, R58 ;  /* 0x00000003073a7225 */ /* 0x000fe200078e003a */
[----:B------:R-:W-:-:S03]  /*57040*/  IADD3 R66, P1, PT, R66, R65, RZ ;  /* 0x0000004142427210 */ /* 0x000fc60007f3e0ff */
[----:B------:R-:W-:Y:S01]  /*57050*/  IMAD.WIDE.U32 R60, R6, R0, R60 ;  /* 0x00000000063c7225 */ /* 0x000fe200078e003c */
[----:B------:R-:W-:Y:S02]  /*57060*/  IADD3 R64, P2, PT, R64, R59, RZ ;  /* 0x0000003b40407210 */ /* 0x000fe40007f5e0ff */
[----:B------:R-:W-:Y:S01]  /*57070*/  MOV R59, RZ ;  /* 0x000000ff003b7202 */ /* 0x000fe20000000f00 */
[----:B------:R-:W-:Y:S01]  /*57080*/  IMAD.IADD R69, R44, 0x1, R69 ;  /* 0x000000012c457824 */ /* 0x000fe200078e0245 */
[----:B------:R-:W-:Y:S01]  /*57090*/  IADD3 R68, P0, PT, R60, R67, RZ ;  /* 0x000000433c447210 */ /* 0x000fe20007f1e0ff */
[----:B------:R-:W-:-:S04]  /*570a0*/  IMAD.WIDE.U32 R62, R81, R74, R62 ;  /* 0x0000004a513e7225 */ /* 0x000fc800078e003e */
[----:B------:R-:W-:Y:S01]  /*570b0*/  IMAD.X R79, RZ, RZ, RZ, P3 ;  /* 0x000000ffff4f7224 */ /* 0x000fe200018e06ff */
[----:B------:R-:W-:Y:S01]  /*570c0*/  IADD3 R62, P3, PT, R69, R62, RZ ;  /* 0x0000003e453e7210 */ /* 0x000fe20007f7e0ff */
[----:B------:R-:W-:Y:S02]  /*570d0*/  IMAD.X R67, RZ, RZ, RZ, P1 ;  /* 0x000000ffff437224 */ /* 0x000fe400008e06ff */
[----:B------:R-:W-:Y:S02]  /*570e0*/  IMAD.X R65, RZ, RZ, RZ, P2 ;  /* 0x000000ffff417224 */ /* 0x000fe400010e06ff */
[----:B------:R-:W-:Y:S02]  /*570f0*/  IMAD.X R69, RZ, RZ, RZ, P0 ;  /* 0x000000ffff457224 */ /* 0x000fe400000e06ff */
[----:B------:R-:W-:-:S04]  /*57100*/  IMAD.WIDE.U32 R58, R8, R2, R58 ;  /* 0x00000002083a7225 */ /* 0x000fc800078e003a */
[----:B------:R-:W-:Y:S01]  /*57110*/  IMAD.WIDE.U32 R66, R4, R4, R66 ;  /* 0x0000000404427225 */ /* 0x000fe200078e0042 */
[----:B------:R-:W-:-:S03]  /*57120*/  IADD3 R60, P1, PT, R58, R85, RZ ;  /* 0x000000553a3c7210 */ /* 0x000fc60007f3e0ff */
[----:B------:R-:W-:-:S04]  /*57130*/  IMAD.WIDE.U32 R64, R6, R3, R64 ;  /* 0x0000000306407225 */ /* 0x000fc800078e0040 */
        /* <DEDUP_REMOVED lines=8> */
[----:B------:R-:W-:Y:S01]  /*571c0*/  IADD3 R68, P1, PT, R68, R67, RZ ;  /* 0x0000004344447210 */ /* 0x000fe20007f3e0ff */
[----:B------:R-:W-:Y:S01]  /*571d0*/  IMAD.X R67, RZ, RZ, RZ, P2 ;  /* 0x000000ffff437224 */ /* 0x000fe200010e06ff */
[----:B------:R-:W-:Y:S01]  /*571e0*/  IADD3.X R65, PT, PT, RZ, RZ, RZ, P3, !PT ;  /* 0x000000ffff417210 */ /* 0x000fe20001ffe4ff */
[----:B------:R-:W-:Y:S01]  /*571f0*/  IMAD.WIDE.U32 R60, R80, R76, R60 ;  /* 0x0000004c503c7225 */ /* 0x000fe200078e003c */
[----:B------:R-:W-:-:S02]  /*57200*/  IADD3 R97, PT, PT, R43, R79, RZ ;  /* 0x0000004f2b617210 */ /* 0x000fc40007ffe0ff */
[----:B------:R-:W-:Y:S01]  /*57210*/  IADD3.X R59, PT, PT, RZ, RZ, RZ, P0, !PT ;  /* 0x000000ffff3b7210 */ /* 0x000fe200007fe4ff */
[----:B------:R-:W-:Y:S01]  /*57220*/  IMAD.WIDE.U32 R66, R5, R3, R66 ;  /* 0x0000000305427225 */ /* 0x000fe200078e0042 */
[----:B------:R-:W-:-:S03]  /*57230*/  IADD3 R60, P4, PT, R89, R60, RZ ;  /* 0x0000003c593c7210 */ /* 0x000fc60007f9e0ff */
[----:B------:R-:W-:-:S04]  /*57240*/  IMAD.WIDE.U32 R64, R7, R2, R64 ;  /* 0x0000000207407225 */ /* 0x000fc800078e0040 */
[----:B------:R-:W-:Y:S01]  /*57250*/  IMAD.WIDE.U32 R62, R83, R73, R62 ;  /* 0x00000049533e7225 */ /* 0x000fe200078e003e */
[----:B------:R-:W-:-:S03]  /*57260*/  IADD3 R66, P3, PT, R66, R65, RZ ;  /* 0x0000004142427210 */ /* 0x000fc60007f7e0ff */
[----:B------:R-:W-:Y:S02]  /*57270*/  HFMA2 R65, -RZ, RZ, 0, 0 ;  /* 0x00000000ff417431 */ /* 0x000fe400000001ff */
[----:B------:R-:W-:Y:S01]  /*57280*/  IMAD R84, R78, R41, RZ ;  /* 0x000000294e547224 */ /* 0x000fe200078e02ff */
[----:B------:R-:W-:Y:S01]  /*57290*/  IADD3 R62, P0, PT, R97, R62, RZ ;  /* 0x0000003e613e7210 */ /* 0x000fe20007f1e0ff */
[----:B------:R-:W-:Y:S02]  /*572a0*/  IMAD.MOV.U32 R79, RZ, RZ, RZ ;  /* 0x000000ffff4f7224 */ /* 0x000fe400078e00ff */
[----:B------:R-:W-:Y:S02]  /*572b0*/  IMAD.X R69, RZ, RZ, RZ, P1 ;  /* 0x000000ffff457224 */ /* 0x000fe400008e06ff */
[----:B------:R-:W-:Y:S02]  /*572c0*/  IMAD.IADD R85, R61, 0x1, R48 ;  /* 0x000000013d557824 */ /* 0x000fe400078e0230 */
[----:B------:R-:W-:-:S04]  /*572d0*/  IMAD.HI.U32 R115, R84, R70, R78 ;  /* 0x0000004654737227 */ /* 0x000fc800078e004e */
[----:B------:R-:W-:Y:S02]  /*572e0*/  IMAD.X R61, RZ, RZ, RZ, P4 ;  /* 0x000000ffff3d7224 */ /* 0x000fe400020e06ff */
[----:B------:R-:W-:-:S04]  /*572f0*/  IMAD.WIDE.U32 R58, R5, R0, R58 ;  /* 0x00000000053a7225 */ /* 0x000fc800078e003a */
[----:B------:R-:W-:-:S04]  /*57300*/  IMAD.WIDE.U32 R68, R4, R3, R68 ;  /* 0x0000000304447225 */ /* 0x000fc800078e0044 */
[----:B------:R-:W-:Y:S01]  /*57310*/  IMAD.IADD R79, R45, 0x1, R63 ;  /* 0x000000012d4f7824 */ /* 0x000fe200078e023f */
[----:B------:R-:W-:Y:S01]  /*57320*/  IADD3.X R63, PT, PT, RZ, RZ, RZ, P0, !PT ;  /* 0x000000ffff3f7210 */ /* 0x000fe200007fe4ff */
[----:B------:R-:W-:Y:S01]  /*57330*/  IMAD.WIDE.U32 R60, R81, R75, R60 ;  /* 0x0000004b513c7225 */ /* 0x000fe200078e003c */
[----:B------:R-:W-:Y:S02]  /*57340*/  IADD3 R78, P1, PT, R58, R69, RZ ;  /* 0x000000453a4e7210 */ /* 0x000fe40007f3e0ff */
[----:B------:R-:W-:Y:S01]  /*57350*/  IADD3 R68, P2, PT, R68, R67, RZ ;  /* 0x0000004344447210 */ /* 0x000fe20007f5e0ff */
        /* <DEDUP_REMOVED lines=15> */
[----:B------:R-:W-:Y:S01]  /*57450*/  IMAD.WIDE.U32 R68, R4, R3, R68 ;  /* 0x0000000304447225 */ /* 0x000fe200078e0044 */
[----:B------:R-:W-:-:S03]  /*57460*/  IADD3.X R65, PT, PT, RZ, RZ, RZ, P3, !PT ;  /* 0x000000ffff417210 */ /* 0x000fc60001ffe4ff */
[----:B------:R-:W-:Y:S01]  /*57470*/  IMAD.X R59, RZ, RZ, RZ, P1 ;  /* 0x000000ffff3b7224 */ /* 0x000fe200008e06ff */
[----:B------:R-:W-:Y:S01]  /*57480*/  IADD3 R68, P4, PT, R68, R67, RZ ;  /* 0x0000004344447210 */ /* 0x000fe20007f9e0ff */
[----:B------:R-:W-:Y:S01]  /*57490*/  IMAD.IADD R89, R47, 0x1, R61 ;  /* 0x000000012f597824 */ /* 0x000fe200078e023d */
[----:B------:R-:W-:Y:S01]  /*574a0*/  IADD3.X R61, PT, PT, RZ, RZ, RZ, P0, !PT ;  /* 0x000000ffff3d7210 */ /* 0x000fe200007fe4ff */
[----:B------:R-:W-:Y:S01]  /*574b0*/  IMAD.WIDE.U32 R62, R80, R77, R62 ;  /* 0x0000004d503e7225 */ /* 0x000fe200078e003e */
[----:B------:R-:W-:Y:S02]  /*574c0*/  IADD3 R78, P2, PT, R78, R69, RZ ;  /* 0x000000454e4e7210 */ /* 0x000fe40007f5e0ff */
[----:B------:R-:W-:Y:S01]  /*574d0*/  IADD3.X R69, PT, PT, RZ, RZ, RZ, P4, !PT ;  /* 0x000000ffff457210 */ /* 0x000fe200027fe4ff */
[----:B------:R-:W-:Y:S01]  /*574e0*/  IMAD.WIDE.U32 R58, R84, R71, R58 ;  /* 0x00000047543a7225 */ /* 0x000fe200078e003a */
[----:B------:R-:W-:Y:S02]  /*574f0*/  IADD3 R62, P0, PT, R89, R62, RZ ;  /* 0x0000003e593e7210 */ /* 0x000fe40007f1e0ff */
[----:B------:R-:W-:Y:S01]  /*57500*/  IADD3.X R79, PT, PT, RZ, RZ, RZ, P2, !PT ;  /* 0x000000ffff4f7210 */ /* 0x000fe200017fe4ff */
[----:B------:R-:W-:-:S02]  /*57510*/  IMAD.X R67, RZ, RZ, RZ, P5 ;  /* 0x000000ffff437224 */ /* 0x000fc400028e06ff */
[----:B------:R-:W-:-:S04]  /*57520*/  IMAD.WIDE.U32 R60, R83, R74, R60 ;  /* 0x0000004a533c7225 */ /* 0x000fc800078e003c */
[----:B------:R-:W-:Y:S01]  /*57530*/  IMAD.IADD R89, R43, 0x1, R59 ;  /* 0x000000012b597824 */ /* 0x000fe200078e023b */
[----:B------:R-:W-:Y:S01]  /*57540*/  IADD3 R60, P5, PT, R97, R60, RZ ;  /* 0x0000003c613c7210 */ /* 0x000fe20007fbe0ff */
[----:B------:R-:W-:Y:S02]  /*57550*/  IMAD.IADD R63, R63, 0x1, R49 ;  /* 0x000000013f3f7824 */ /* 0x000fe400078e0231 */
[----:B------:R-:W-:Y:S02]  /*57560*/  IMAD R80, R58, R41, RZ ;  /* 0x000000293a507224 */ /* 0x000fe400078e02ff */
[----:B------:R-:W-:-:S04]  /*57570*/  IMAD.WIDE.U32 R66, R7, R0, R66 ;  /* 0x0000000007427225 */ /* 0x000fc800078e0042 */
[----:B------:R-:W-:Y:S02]  /*57580*/  IMAD.MOV.U32 R59, RZ, RZ, RZ ;  /* 0x000000ffff3b7224 */ /* 0x000fe400078e00ff */
[----:B------:R-:W-:-:S04]  /*57590*/  IMAD.WIDE.U32 R68, R5, R2, R68 ;  /* 0x0000000205447225 */ /* 0x000fc800078e0044 */
[----:B------:R-:W-:Y:S01]  /*575a0*/  IMAD.HI.U32 R97, R80, R70, R58 ;  /* 0x0000004650617227 */ /* 0x000fe200078e003a */
[----:B------:R-:W-:Y:S02]  /*575b0*/  IADD3 R59, P1, PT, R66, R63, RZ ;  /* 0x0000003f423b7210 */ /* 0x000fe40007f3e0ff */
[----:B------:R-:W-:Y:S01]  /*575c0*/  IADD3 R66, P4, PT, R68, R67, RZ ;  /* 0x0000004344427210 */ /* 0x000fe20007f9e0ff */
[----:B------:R-:W-:Y:S02]  /*575d0*/  IMAD.X R63, RZ, RZ, RZ, P0 ;  /* 0x000000ffff3f7224 */ /* 0x000fe400000e06ff */
[----:B------:R-:W-:Y:S01]  /*575e0*/  IMAD.WIDE.U32 R78, R3, R3, R78 ;  /* 0x00000003034e7225 */ /* 0x000fe200078e004e */
[----:B------:R-:W-:-:S03]  /*575f0*/  IADD3.X R67, PT, PT, RZ, RZ, RZ, P4, !PT ;  /* 0x000000ffff437210 */ /* 0x000fc600027fe4ff */
[----:B------:R-:W-:Y:S01]  /*57600*/  IMAD.WIDE.U32 R64, R4, R0, R64 ;  /* 0x0000000004407225 */ /* 0x000fe200078e0040 */
[----:B------:R-:W-:-:S03]  /*57610*/  IADD3 R68, P2, PT, R78, R69, RZ ;  /* 0x000000454e447210 */ /* 0x000fc60007f5e0ff */
[----:B------:R-:W-:Y:S01]  /*57620*/  IMAD.IADD R85, R46, 0x1, R61 ;  /* 0x000000012e557824 */ /* 0x000fe200078e023d */
[----:B------:R-:W-:Y:S01]  /*57630*/  IADD3 R78, P0, PT, R64, R79, RZ ;  /* 0x0000004f404e7210 */ /* 0x000fe20007f1e0ff */
[----:B------:R-:W-:-:S04]  /*57640*/  IMAD.WIDE.U32 R62, R81, R76, R62 ;  /* 0x0000004c513e7225 */ /* 0x000fc800078e003e */
        /* <DEDUP_REMOVED lines=12> */
[----:B------:R-:W-:Y:S02]  /*57710*/  IMAD.X R61, RZ, RZ, RZ, P1 ;  /* 0x000000ffff3d7224 */ /* 0x000fe400008e06ff */
[----:B------:R-:W-:-:S03]  /*57720*/  IMAD.WIDE.U32 R68, R4, R2, R68 ;  /* 0x0000000204447225 */ /* 0x000fc600078e0044 */
[----:B------:R-:W-:Y:S01]  /*57730*/  IADD3 R66, P3, PT, R66, R61, RZ ;  /* 0x0000003d42427210 */ /* 0x000fe20007f7e0ff */
[----:B------:R-:W-:Y:S01]  /*57740*/  IMAD.WIDE.U32 R78, R3, R2, R78 ;  /* 0x00000002034e7225 */ /* 0x000fe200078e004e */
[----:B------:R-:W-:-:S03]  /*57750*/  IADD3 R68, P2, PT, R68, R67, RZ ;  /* 0x0000004344447210 */ /* 0x000fc60007f5e0ff */
        /* <DEDUP_REMOVED lines=18> */
[----:B------:R-:W-:Y:S01]  /*57880*/  IMAD.IADD R97, R42, 0x1, R97 ;  /* 0x000000012a617824 */ /* 0x000fe200078e0261 */
[----:B------:R-:W-:Y:S01]  /*57890*/  IADD3 R61, P0, PT, R68, R61, RZ ;  /* 0x0000003d443d7210 */ /* 0x000fe20007f1e0ff */
[----:B------:R-:W-:-:S03]  /*578a0*/  IMAD.WIDE.U32 R78, R3, R2, R78 ;  /* 0x00000002034e7225 */ /* 0x000fc600078e004e */
[----:B------:R-:W-:Y:S01]  /*578b0*/  IADD3 R60, P4, PT, R97, R60, RZ ;  /* 0x0000003c613c7210 */ /* 0x000fe20007f9e0ff */
[----:B------:R-:W-:Y:S01]  /*578c0*/  IMAD.X R59, RZ, RZ, RZ, P6 ;  /* 0x000000ffff3b7224 */ /* 0x000fe200030e06ff */
[----:B------:R-:W-:Y:S01]  /*578d0*/  IADD3 R68, P3, PT, R78, R69, RZ ;  /* 0x000000454e447210 */ /* 0x000fe20007f7e0ff */
[----:B------:R-:W-:Y:S01]  /*578e0*/  IMAD.X R63, RZ, RZ, RZ, P5 ;  /* 0x000000ffff3f7224 */ /* 0x000fe200028e06ff */
[----:B------:R-:W-:Y:S01]  /*578f0*/  IADD3 R67, P2, PT, R88, R61, RZ ;  /* 0x0000003d58437210 */ /* 0x000fe20007f5e0ff */
[----:B------:R-:W-:-:S04]  /*57900*/  IMAD.WIDE.U32 R58, R82, R74, R58 ;  /* 0x0000004a523a7225 */ /* 0x000fc800078e003a */
[----:B------:R-:W-:Y:S01]  /*57910*/  IMAD.WIDE.U32 R62, R83, R76, R62 ;  /* 0x0000004c533e7225 */ /* 0x000fe200078e003e */
[----:B------:R-:W-:-:S03]  /*57920*/  IADD3 R59, PT, PT, R46, R59, RZ ;  /* 0x0000003b2e3b7210 */ /* 0x000fc60007ffe0ff */
[----:B------:R-:W-:-:S04]  /*57930*/  IMAD.WIDE.U32 R64, R3, R0, R64 ;  /* 0x0000000003407225 */ /* 0x000fc800078e0040 */
[----:B------:R-:W-:Y:S01]  /*57940*/  IMAD.X R61, RZ, RZ, RZ, P4 ;  /* 0x000000ffff3d7224 */ /* 0x000fe200020e06ff */
[----:B------:R-:W-:Y:S01]  /*57950*/  IADD3 R58, P4, PT, R81, R58, RZ ;  /* 0x0000003a513a7210 */ /* 0x000fe20007f9e0ff */
[----:B------:R-:W-:Y:S01]  /*57960*/  IMAD.X R69, RZ, RZ, RZ, P3 ;  /* 0x000000ffff457224 */ /* 0x000fe200018e06ff */
[----:B------:R-:W-:Y:S01]  /*57970*/  IADD3 R81, PT, PT, R48, R63, RZ ;  /* 0x0000003f30517210 */ /* 0x000fe20007ffe0ff */
[----:B------:R-:W-:Y:S01]  /*57980*/  IMAD.WIDE.U32 R60, R80, R71, R60 ;  /* 0x00000047503c7225 */ /* 0x000fe200078e003c */
[----:B------:R-:W-:-:S03]  /*57990*/  IADD3 R78, P1, PT, R64, R79, RZ ;  /* 0x0000004f404e7210 */ /* 0x000fc60007f3e0ff */
[----:B------:R-:W-:Y:S02]  /*579a0*/  IMAD.X R63, RZ, RZ, RZ, P0 ;  /* 0x000000ffff3f7224 */ /* 0x000fe400000e06ff */
[----:B------:R-:W-:-:S04]  /*579b0*/  IMAD.WIDE.U32 R68, R4, R0, R68 ;  /* 0x0000000004447225 */ /* 0x000fc800078e0044 */
[----:B------:R-:W-:Y:S01]  /*579c0*/  IMAD.IADD R85, R43, 0x1, R61 ;  /* 0x000000012b557824 */ /* 0x000fe200078e023d */
[----:B------:R-:W-:Y:S01]  /*579d0*/  MOV R61, RZ ;  /* 0x000000ff003d7202 */ /* 0x000fe20000000f00 */
[----:B------:R-:W-:Y:S01]  /*579e0*/  IMAD.X R96, RZ, RZ, RZ, P2 ;  /* 0x000000ffff607224 */ /* 0x000fe200010e06ff */
[----:B------:R-:W-:Y:S01]  /*579f0*/  IADD3 R63, P5, PT, R68, R63, RZ ;  /* 0x0000003f443f7210 */ /* 0x000fe20007fbe0ff */
[----:B------:R-:W-:Y:S01]  /*57a00*/  IMAD.X R79, RZ, RZ, RZ, P1 ;  /* 0x000000ffff4f7224 */ /* 0x000fe200008e06ff */
[----:B------:R-:W-:Y:S01]  /*57a10*/  IADD3 R62, P1, PT, R59, R62, RZ ;  /* 0x0000003e3b3e7210 */ /* 0x000fe20007f3e0ff */
[----:B------:R-:W-:Y:S01]  /*57a20*/  IMAD R88, R60, R41, RZ ;  /* 0x000000293c587224 */ /* 0x000fe200078e02ff */
[----:B------:R-:W-:Y:S01]  /*57a30*/  IADD3 R96, P2, PT, R96, R63, RZ ;  /* 0x0000003f60607210 */ /* 0x000fe20007f5e0ff */
[----:B------:R-:W-:Y:S01]  /*57a40*/  IMAD.X R59, RZ, RZ, RZ, P4 ;  /* 0x000000ffff3b7224 */ /* 0x000fe200020e06ff */
[----:B------:R-:W-:Y:S01]  /*57a50*/  IADD3.X R63, PT, PT, RZ, RZ, RZ, P1, !PT ;  /* 0x000000ffff3f7210 */ /* 0x000fe20000ffe4ff */
[----:B------:R-:W-:-:S04]  /*57a60*/  IMAD.WIDE.U32 R78, R2, R2, R78 ;  /* 0x00000002024e7225 */ /* 0x000fc800078e004e */
[----:B------:R-:W-:Y:S01]  /*57a70*/  IMAD.HI.U32 R89, R88, R70, R60 ;  /* 0x0000004658597227 */ /* 0x000fe200078e003c */
[----:B------:R-:W-:Y:S02]  /*57a80*/  IADD3 R60, P6, PT, R81, R66, RZ ;  /* 0x00000042513c7210 */ /* 0x000fe40007fde0ff */
[----:B------:R-:W-:Y:S01]  /*57a90*/  IADD3 R64, P0, PT, R65, R79, RZ ;  /* 0x0000004f41407210 */ /* 0x000fe20007f1e0ff */
[----:B------:R-:W-:Y:S01]  /*57aa0*/  IMAD.WIDE.U32 R58, R84, R73, R58 ;  /* 0x00000049543a7225 */ /* 0x000fe200078e003a */
[----:B------:R-:W-:-:S03]  /*57ab0*/  IADD3 R68, P4, PT, R78, R69, RZ ;  /* 0x000000454e447210 */ /* 0x000fc60007f9e0ff */
[----:B------:R-:W-:Y:S01]  /*57ac0*/  IMAD.IADD R79, R45, 0x1, R59 ;  /* 0x000000012d4f7824 */ /* 0x000fe200078e023b */
[----:B------:R-:W-:Y:S01]  /*57ad0*/  IADD3.X R69, PT, PT, RZ, RZ, RZ, P4, !PT ;  /* 0x000000ffff457210 */ /* 0x000fe200027fe4ff */
[----:B------:R-:W-:Y:S01]  /*57ae0*/  IMAD.WIDE.U32 R62, R82, R75, R62 ;  /* 0x0000004b523e7225 */ /* 0x000fe200078e003e */
[----:B------:R-:W-:-:S03]  /*57af0*/  IADD3 R58, P3, PT, R85, R58, RZ ;  /* 0x0000003a553a7210 */ /* 0x000fc60007f7e0ff */
[----:B------:R-:W-:Y:S02]  /*57b00*/  IMAD.X R61, RZ, RZ, RZ, P6 ;  /* 0x000000ffff3d7224 */ /* 0x000fe400030e06ff */
[----:B------:R-:W-:Y:S01]  /*57b10*/  IMAD.X R59, RZ, RZ, RZ, P5 ;  /* 0x000000ffff3b7224 */ /* 0x000fe200028e06ff */
[----:B------:R-:W-:Y:S01]  /*57b20*/  IADD3 R62, P5, PT, R79, R62, RZ ;  /* 0x0000003e4f3e7210 */ /* 0x000fe20007fbe0ff */
[----:B------:R-:W-:Y:S01]  /*57b30*/  IMAD.X R65, RZ, RZ, RZ, P0 ;  /* 0x000000ffff417224 */ /* 0x000fe200000e06ff */
[----:B------:R-:W-:Y:S01]  /*57b40*/  IADD3 R79, PT, PT, R47, R63, RZ ;  /* 0x0000003f2f4f7210 */ /* 0x000fe20007ffe0ff */
        /* <DEDUP_REMOVED lines=13> */
[----:B------:R-:W-:Y:S01]  /*57c20*/  IADD3.X R67, PT, PT, RZ, RZ, RZ, P4, !PT ;  /* 0x000000ffff437210 */ /* 0x000fe200027fe4ff */
[----:B------:R-:W-:-:S02]  /*57c30*/  IMAD.X R61, RZ, RZ, RZ, P3 ;  /* 0x000000ffff3d7224 */ /* 0x000fc400018e06ff */
[----:B------:R-:W-:Y:S02]  /*57c40*/  IMAD.IADD R89, R42, 0x1, R89 ;  /* 0x000000012a597824 */ /* 0x000fe400078e0259 */
        /* <DEDUP_REMOVED lines=8> */
[----:B------:R-:W-:Y:S01]  /*57cd0*/  IADD3 R114, PT, PT, R48, R67, RZ ;  /* 0x0000004330727210 */ /* 0x000fe20007ffe0ff */
[----:B------:R-:W-:Y:S01]  /*57ce0*/  IMAD.X R61, RZ, RZ, RZ, P5 ;  /* 0x000000ffff3d7224 */ /* 0x000fe200028e06ff */
[----:B------:R-:W-:Y:S02]  /*57cf0*/  IADD3 R62, P5, PT, R63, R66, RZ ;  /* 0x000000423f3e7210 */ /* 0x000fe40007fbe0ff */
[----:B------:R-:W-:Y:S01]  /*57d00*/  IADD3 R78, P4, PT, R59, R64, RZ ;  /* 0x000000403b4e7210 */ /* 0x000fe20007f9e0ff */
[----:B------:R-:W-:Y:S01]  /*57d10*/  IMAD.X R59, RZ, RZ, RZ, P3 ;  /* 0x000000ffff3b7224 */ /* 0x000fe200018e06ff */
[----:B------:R-:W-:Y:S01]  /*57d20*/  IADD3 R66, P3, PT, R114, R69, RZ ;  /* 0x0000004572427210 */ /* 0x000fe20007f7e0ff */
[----:B------:R-:W-:-:S03]  /*57d30*/  IMAD.WIDE.U32 R60, R88, R71, R60 ;  /* 0x00000047583c7225 */ /* 0x000fc600078e003c */
[----:B------:R-:W-:Y:S01]  /*57d40*/  IADD3.X R67, PT, PT, RZ, RZ, RZ, P3, !PT ;  /* 0x000000ffff437210 */ /* 0x000fe20001ffe4ff */
[----:B------:R-:W-:Y:S02]  /*57d50*/  IMAD.X R63, RZ, RZ, RZ, P5 ;  /* 0x000000ffff3f7224 */ /* 0x000fe400028e06ff */
        /* <DEDUP_REMOVED lines=17> */
[----:B------:R-:W-:-:S04]  /*57e70*/  IMAD.WIDE.U32 R60, R88, R72, R58 ;  /* 0x00000048583c7225 */ /* 0x000fc800078e003a */
[----:B------:R-:W-:Y:S01]  /*57e80*/  IMAD.X R67, RZ, RZ, RZ, P3 ;  /* 0x000000ffff437224 */ /* 0x000fe200018e06ff */
[----:B------:R-:W-:Y:S01]  /*57e90*/  IADD3 R60, P5, PT, R69, R60, RZ ;  /* 0x0000003c453c7210 */ /* 0x000fe20007fbe0ff */
[----:B------:R-:W-:Y:S01]  /*57ea0*/  IMAD.WIDE.U32 R58, R80, R74, R62 ;  /* 0x0000004a503a7225 */ /* 0x000fe200078e003e */
[----:B------:R-:W-:-:S03]  /*57eb0*/  IADD3.X R69, PT, PT, RZ, RZ, RZ, P1, !PT ;  /* 0x000000ffff457210 */ /* 0x000fc60000ffe4ff */
[----:B------:R-:W-:Y:S02]  /*57ec0*/  IMAD.IADD R61, R44, 0x1, R61 ;  /* 0x000000012c3d7824 */ /* 0x000fe400078e023d */
[----:B------:R-:W-:Y:S01]  /*57ed0*/  IMAD.WIDE.U32 R62, R84, R76, R66 ;  /* 0x0000004c543e7225 */ /* 0x000fe200078e0042 */
[----:B------:R-:W-:Y:S02]  /*57ee0*/  IADD3.X R67, PT, PT, RZ, RZ, RZ, P6, !PT ;  /* 0x000000ffff437210 */ /* 0x000fe400037fe4ff */
[----:B------:R-:W-:Y:S01]  /*57ef0*/  IADD3 R58, P3, PT, R61, R58, RZ ;  /* 0x0000003a3d3a7210 */ /* 0x000fe20007f7e0ff */
[----:B------:R-:W-:Y:S02]  /*57f00*/  IMAD.IADD R59, R46, 0x1, R59 ;  /* 0x000000012e3b7824 */ /* 0x000fe400078e023b */
[----:B------:R-:W-:Y:S02]  /*57f10*/  IMAD.X R61, RZ, RZ, RZ, P5 ;  /* 0x000000ffff3d7224 */ /* 0x000fe400028e06ff */
        /* <DEDUP_REMOVED lines=22> */
[----:B------:R-:W-:Y:S01]  /*58080*/  IADD3.X R79, PT, PT, RZ, RZ, RZ, P5, !PT ;  /* 0x000000ffff4f7210 */ /* 0x000fe20002ffe4ff */
[----:B------:R-:W-:-:S04]  /*58090*/  IMAD.WIDE.U32 R68, R2, R0, R68 ;  /* 0x0000000002447225 */ /* 0x000fc800078e0044 */
[----:B------:R-:W-:Y:S02]  /*580a0*/  IMAD.X R61, RZ, RZ, RZ, P0 ;  /* 0x000000ffff3d7224 */ /* 0x000fe400000e06ff */
[----:B------:R-:W-:-:S03]  /*580b0*/  IMAD.WIDE.U32 R62, R88, R74, R62 ;  /* 0x0000004a583e7225 */ /* 0x000fc600078e003e */
[----:B------:R-:W-:Y:S01]  /*580c0*/  IADD3 R61, P1, PT, R68, R61, RZ ;  /* 0x0000003d443d7210 */ /* 0x000fe20007f3e0ff */
[----:B------:R-:W-:Y:S02]  /*580d0*/  IMAD.IADD R85, R44, 0x1, R67 ;  /* 0x000000012c557824 */ /* 0x000fe400078e0243 */
[----:B------:R-:W-:Y:S02]  /*580e0*/  IMAD.X R82, RZ, RZ, RZ, P2 ;  /* 0x000000ffff527224 */ /* 0x000fe400010e06ff */
[----:B------:R-:W-:Y:S01]  /*580f0*/  IMAD.WIDE.U32 R78, R80, R76, R78 ;  /* 0x0000004c504e7225 */ /* 0x000fe200078e004e */
[----:B------:R-:W-:Y:S02]  /*58100*/  IADD3 R84, P2, PT, R85, R62, RZ ;  /* 0x0000003e55547210 */ /* 0x000fe40007f5e0ff */
[----:B------:R-:W-:Y:S01]  /*58110*/  IADD3 R61, P0, PT, R82, R61, RZ ;  /* 0x0000003d523d7210 */ /* 0x000fe20007f1e0ff */
[----:B------:R-:W-:Y:S01]  /*58120*/  IMAD.IADD R59, R46, 0x1, R63 ;  /* 0x000000012e3b7824 */ /* 0x000fe200078e023f */
[----:B------:R-:W-:Y:S01]  /*58130*/  IADD3 R82, PT, PT, R48, R79, RZ ;  /* 0x0000004f30527210 */ /* 0x000fe20007ffe0ff */
[----:B------:R-:W-:-:S02]  /*58140*/  IMAD.X R85, RZ, RZ, RZ, P2 ;  /* 0x000000ffff557224 */ /* 0x000fc400010e06ff */
[----:B------:R-:W-:Y:S01]  /*58150*/  IMAD.X R68, RZ, RZ, RZ, P4 ;  /* 0x000000ffff447224 */ /* 0x000fe200020e06ff */
[----:B------:R-:W-:Y:S01]  /*58160*/  IADD3 R58, P5, PT, R59, R78, RZ ;  /* 0x0000004e3b3a7210 */ /* 0x000fe20007fbe0ff */
[----:B------:R-:W-:Y:S01]  /*58170*/  IMAD.WIDE.U32 R84, R64, R73, R84 ;  /* 0x0000004940547225 */ /* 0x000fe200078e0054 */
[----:B------:R-:W-:Y:S02]  /*58180*/  IADD3 R62, P4, PT, R82, R81, RZ ;  /* 0x00000051523e7210 */ /* 0x000fe40007f9e0ff */
[----:B------:R-:W-:Y:S02]  /*58190*/  IADD3.X R59, PT, PT, RZ, RZ, RZ, P5, !PT ;  /* 0x000000ffff3b7210 */ /* 0x000fe40002ffe4ff */
[----:B------:R-:W-:Y:S01]  /*581a0*/  IADD3 R83, PT, PT, R45, R85, RZ ;  /* 0x000000552d537210 */ /* 0x000fe20007ffe0ff */
[----:B------:R-:W-:Y:S01]  /*581b0*/  IMAD.X R63, RZ, RZ, RZ, P4 ;  /* 0x000000ffff3f7224 */ /* 0x000fe200020e06ff */
[----:B------:R-:W-:Y:S01]  /*581c0*/  IADD3 R61, P2, PT, R68, R61, RZ ;  /* 0x0000003d443d7210 */ /* 0x000fe20007f5e0ff */
[----:B------:R-:W-:-:S04]  /*581d0*/  IMAD.WIDE.U32 R58, R88, R75, R58 ;  /* 0x0000004b583a7225 */ /* 0x000fc800078e003a */
[----:B------:R-:W-:Y:S01]  /*581e0*/  IMAD.WIDE.U32 R62, R80, R77, R62 ;  /* 0x0000004d503e7225 */ /* 0x000fe200078e003e */
[----:B------:R-:W-:-:S03]  /*581f0*/  IADD3 R82, P4, PT, R83, R58, RZ ;  /* 0x0000003a53527210 */ /* 0x000fc60007f9e0ff */
[----:B------:R-:W-:Y:S01]  /*58200*/  IMAD.IADD R59, R47, 0x1, R59 ;  /* 0x000000012f3b7824 */ /* 0x000fe200078e023b */
[----:B------:R-:W-:Y:S01]  /*58210*/  IADD3.X R83, PT, PT, RZ, RZ, RZ, P4, !PT ;  /* 0x000000ffff537210 */ /* 0x000fe200027fe4ff */
[----:B------:R-:W-:Y:S02]  /*58220*/  IMAD.X R68, RZ, RZ, RZ, P3 ;  /* 0x000000ffff447224 */ /* 0x000fe400018e06ff */
[----:B------:R-:W-:Y:S01]  /*58230*/  IMAD.IADD R78, R49, 0x1, R63 ;  /* 0x00000001314e7824 */ /* 0x000fe200078e023f */
[----:B------:R-:W-:Y:S01]  /*58240*/  IADD3 R58, P5, PT, R59, R62, RZ ;  /* 0x0000003e3b3a7210 */ /* 0x000fe20007fbe0ff */
[----:B------:R-:W-:Y:S01]  /*58250*/  IMAD.X R62, RZ, RZ, RZ, P6 ;  /* 0x000000ffff3e7224 */ /* 0x000fe200030e06ff */
[----:B------:R-:W-:Y:S01]  /*58260*/  IADD3 R61, P3, PT, R68, R61, RZ ;  /* 0x0000003d443d7210 */ /* 0x000fe20007f7e0ff */
[----:B------:R-:W-:Y:S01]  /*58270*/  IMAD.WIDE.U32 R82, R64, R74, R82 ;  /* 0x0000004a40527225 */ /* 0x000fe200078e0052 */
[----:B------:R-:W-:Y:S02]  /*58280*/  IADD3 R68, P6, PT, R65, R69, RZ ;  /* 0x0000004541447210 */ /* 0x000fe40007fde0ff */
        /* <DEDUP_REMOVED lines=29> */
[----:B------:R-:W-:-:S04]  /*58460*/  IADD3.X R79, PT, PT, RZ, RZ, RZ, P6, !PT ;  /* 0x000000ffff4f7210 */ /* 0x000fc800037fe4ff */
[----:B------:R-:W-:Y:S01]  /*58470*/  IADD3 R61, P5, PT, R61, R58, RZ ;  /* 0x0000003a3d3d7210 */ /* 0x000fe20007fbe0ff */
[----:B------:R-:W-:-:S03]  /*58480*/  IMAD.WIDE.U32 R78, R64, R76, R78 ;  /* 0x0000004c404e7225 */ /* 0x000fc600078e004e */
[----:B------:R-:W-:Y:S01]  /*58490*/  IADD3 R69, P6, PT, R62, R61, RZ ;  /* 0x0000003d3e457210 */ /* 0x000fe20007fde0ff */
[----:B------:R-:W-:Y:S01]  /*584a0*/  IMAD.X R58, RZ, RZ, RZ, P0 ;  /* 0x000000ffff3a7224 */ /* 0x000fe200000e06ff */
[----:B------:R-:W-:Y:S01]  /*584b0*/  IADD3.X R61, PT, PT, RZ, RZ, RZ, P2, !PT ;  /* 0x000000ffff3d7210 */ /* 0x000fe200017fe4ff */
[----:B------:R-:W-:Y:S01]  /*584c0*/  IMAD.IADD R68, R48, 0x1, R79 ;  /* 0x0000000130447824 */ /* 0x000fe200078e024f */
[----:B------:R-:W-:Y:S02]  /*584d0*/  MOV R62, R82 ;  /* 0x00000052003e7202 */ /* 0x000fe40000000f00 */
        /* <DEDUP_REMOVED lines=45> */
.L_x_148:
        /* <DEDUP_REMOVED lines=23> */
.L_x_149:
[----:B------:R-:W-:Y:S01]  /*58920*/  CS2R R136, SRZ ;  /* 0x0000000000887805 */ /* 0x000fe2000001ff00 */
[----:B------:R-:W-:Y:S01]  /*58930*/  IMAD.WIDE.U32 R78, R59, R95, RZ ;  /* 0x0000005f3b4e7225 */ /* 0x000fe200078e00ff */
[----:B------:R-:W-:-:S03]  /*58940*/  CS2R R138, SRZ ;  /* 0x00000000008a7805 */ /* 0x000fc6000001ff00 */
[----:B------:R-:W-:Y:S01]  /*58950*/  IMAD.MOV.U32 R69, RZ, RZ, RZ ;  /* 0x000000ffff457224 */ /* 0x000fe200078e00ff */
[----:B------:R-:W-:Y:S01]  /*58960*/  IADD3 R68, PT, PT, R79, R137, RZ ;  /* 0x000000894f447210 */ /* 0x000fe20007ffe0ff */
[----:B------:R-:W-:Y:S02]  /*58970*/  IMAD.MOV.U32 R143, RZ, RZ, RZ ;  /* 0x000000ffff8f7224 */ /* 0x000fe400078e00ff */
        /* <DEDUP_REMOVED lines=11> */
[----:B------:R-:W-:Y:S02]  /*58a30*/  IMAD.IADD R66, R67, 0x1, R136 ;  /* 0x0000000143427824 */ /* 0x000fe400078e0288 */
[----:B------:R-:W-:Y:S02]  /*58a40*/  HFMA2 R67, -RZ, RZ, 0, 0 ;  /* 0x00000000ff437431 */ /* 0x000fe400000001ff */
[----:B------:R-:W-:Y:S01]  /*58a50*/  IMAD.IADD R69, R42, 0x1, R79 ;  /* 0x000000012a457824 */ /* 0x000fe200078e024f */
[----:B------:R-:W-:Y:S01]  /*58a60*/  IADD3.X R79, PT, PT, RZ, RZ, RZ, P0, !PT ;  /* 0x000000ffff4f7210 */ /* 0x000fe200007fe4ff */
[----:B------:R-:W-:Y:S02]  /*58a70*/  IMAD.MOV.U32 R141, RZ, RZ, RZ ;  /* 0x000000ffff8d7224 */ /* 0x000fe400078e00ff */
        /* <DEDUP_REMOVED lines=30> */
[----:B------:R-:W-:Y:S01]  /*58c60*/  IADD3.X R81, PT, PT, RZ, RZ, RZ, P0, !PT ;  /* 0x000000ffff517210 */ /* 0x000fe200007fe4ff */
[----:B------:R-:W-:-:S04]  /*58c70*/  IMAD.WIDE.U32 R68, R93, R60, R68 ;  /* 0x0000003c5d447225 */ /* 0x000fc800078e0044 */
[----:B------:R-:W-:Y:S01]  /*58c80*/  IMAD.WIDE.U32 R80, R94, R62, R80 ;  /* 0x0000003e5e507225 */ /* 0x000fe200078e0050 */
[----:B------:R-:W-:-:S03]  /*58c90*/  IADD3 R83, PT, PT, R143, R69, RZ ;  /* 0x000000458f537210 */ /* 0x000fc60007ffe0ff */
[----:B------:R-:W-:Y:S01]  /*58ca0*/  IMAD.MOV.U32 R67, RZ, RZ, RZ ;  /* 0x000000ffff437224 */ /* 0x000fe200078e00ff */
[----:B------:R-:W-:Y:S01]  /*58cb0*/  IADD3 R82, P0, PT, R83, R80, RZ ;  /* 0x0000005053527210 */ /* 0x000fe20007f1e0ff */
[----:B------:R-:W-:Y:S02]  /*58cc0*/  IMAD.MOV.U32 R69, RZ, RZ, RZ ;  /* 0x000000ffff457224 */ /* 0x000fe400078e00ff */
[----:B------:R-:W-:Y:S02]  /*58cd0*/  IMAD.IADD R85, R44, 0x1, R79 ;  /* 0x000000012c557824 */ /* 0x000fe400078e024f */
[----:B------:R-:W-:-:S04]  /*58ce0*/  IMAD.WIDE.U32 R66, R95, R64, R66 ;  /* 0x000000405f427225 */ /* 0x000fc800078e0042 */
[----:B------:R-:W-:Y:S01]  /*58cf0*/  IMAD.X R79, RZ, RZ, RZ, P1 ;  /* 0x000000ffff4f7224 */ /* 0x000fe200008e06ff */
[----:B------:R-:W-:Y:S01]  /*58d00*/  IADD3 R80, PT, PT, R67, R138, RZ ;  /* 0x0000008a43507210 */ /* 0x000fe20007ffe0ff */
        /* <DEDUP_REMOVED lines=8> */
[----:B------:R-:W-:Y:S01]  /*58d90*/  MOV R79, RZ ;  /* 0x000000ff004f7202 */ /* 0x000fe20000000f00 */
[----:B------:R-:W-:Y:S02]  /*58da0*/  IMAD R96, R78, R41, RZ ;  /* 0x000000294e607224 */ /* 0x000fe400078e02ff */
[----:B------:R-:W-:-:S02]  /*58db0*/  HFMA2 R81, -RZ, RZ, 0, 0 ;  /* 0x00000000ff517431 */ /* 0x000fc400000001ff */
[----:B------:R-:W-:-:S04]  /*58dc0*/  IMAD.WIDE.U32 R82, R93, R61, R82 ;  /* 0x0000003d5d527225 */ /* 0x000fc800078e0052 */
[----:B------:R-:W-:Y:S02]  /*58dd0*/  IMAD.X R67, RZ, RZ, RZ, P0 ;  /* 0x000000ffff437224 */ /* 0x000fe400000e06ff */
[----:B------:R-:W-:Y:S01]  /*58de0*/  IMAD.HI.U32 R117, R96, R70, R78 ;  /* 0x0000004660757227 */ /* 0x000fe200078e004e */
[----:B------:R-:W-:-:S03]  /*58df0*/  IADD3 R78, P1, PT, R69, R82, RZ ;  /* 0x00000052454e7210 */ /* 0x000fc60007f3e0ff */
[----:B------:R-:W-:Y:S01]  /*58e00*/  IMAD.IADD R83, R136, 0x1, R83 ;  /* 0x0000000188537824 */ /* 0x000fe200078e0253 */
[----:B------:R-:W-:Y:S01]  /*58e10*/  IADD3.X R79, PT, PT, RZ, RZ, RZ, P1, !PT ;  /* 0x000000ffff4f7210 */ /* 0x000fe20000ffe4ff */
[----:B------:R-:W-:-:S04]  /*58e20*/  IMAD.WIDE.U32 R66, R94, R63, R66 ;  /* 0x0000003f5e427225 */ /* 0x000fc800078e0042 */
[----:B------:R-:W-:Y:S01]  /*58e30*/  IMAD.WIDE.U32 R80, R95, R65, R80 ;  /* 0x000000415f507225 */ /* 0x000fe200078e0050 */
[----:B------:R-:W-:-:S03]  /*58e40*/  IADD3 R66, P0, PT, R83, R66, RZ ;  /* 0x0000004253427210 */ /* 0x000fc60007f1e0ff */
[----:B------:R-:W-:Y:S02]  /*58e50*/  IMAD.IADD R83, R141, 0x1, R67 ;  /* 0x000000018d537824 */ /* 0x000fe400078e0243 */
[----:B------:R-:W-:Y:S02]  /*58e60*/  IMAD.X R67, RZ, RZ, RZ, P0 ;  /* 0x000000ffff437224 */ /* 0x000fe400000e06ff */
[----:B------:R-:W-:Y:S01]  /*58e70*/  IMAD.WIDE.U32 R78, R92, R60, R78 ;  /* 0x0000003c5c4e7225 */ /* 0x000fe200078e004e */
[----:B------:R-:W-:-:S03]  /*58e80*/  IADD3 R80, P0, PT, R83, R80, RZ ;  /* 0x0000005053507210 */ /* 0x000fc60007f1e0ff */
[----:B------:R-:W-:Y:S01]  /*58e90*/  IMAD.X R69, RZ, RZ, RZ, P2 ;  /* 0x000000ffff457224 */ /* 0x000fe200010e06ff */
[----:B------:R-:W-:Y:S01]  /*58ea0*/  IADD3 R79, PT, PT, R143, R79, RZ ;  /* 0x0000004f8f4f7210 */ /* 0x000fe20007ffe0ff */
[----:B------:R-:W-:-:S04]  /*58eb0*/  IMAD.WIDE.U32 R66, R93, R62, R66 ;  /* 0x0000003e5d427225 */ /* 0x000fc800078e0042 */
[----:B------:R-:W-:-:S04]  /*58ec0*/  IMAD.WIDE.U32 R68, R84, R73, R68 ;  /* 0x0000004954447225 */ /* 0x000fc800078e0044 */
[----:B------:R-:W-:Y:S01]  /*58ed0*/  IMAD.IADD R88, R81, 0x1, R135 ;  /* 0x0000000151587824 */ /* 0x000fe200078e0287 */
[----:B------:R-:W-:Y:S01]  /*58ee0*/  IADD3.X R81, PT, PT, RZ, RZ, RZ, P0, !PT ;  /* 0x000000ffff517210 */ /* 0x000fe200007fe4ff */
[----:B------:R-:W-:Y:S01]  /*58ef0*/  IMAD.IADD R89, R45, 0x1, R69 ;  /* 0x000000012d597824 */ /* 0x000fe200078e0245 */
[----:B------:R-:W-:Y:S01]  /*58f00*/  IADD3 R66, P0, PT, R79, R66, RZ ;  /* 0x000000424f427210 */ /* 0x000fe20007f1e0ff */
[----:B------:R-:W-:Y:S01]  /*58f10*/  IMAD.IADD R97, R139, 0x1, R67 ;  /* 0x000000018b617824 */ /* 0x000fe200078e0243 */
[----:B------:R-:W-:Y:S01]  /*58f20*/  IADD3 R68, P1, PT, R85, R68, RZ ;  /* 0x0000004455447210 */ /* 0x000fe20007f3e0ff */
[----:B------:R-:W-:Y:S01]  /*58f30*/  IMAD.IADD R83, R42, 0x1, R117 ;  /* 0x000000012a537824 */ /* 0x000fe200078e0275 */
[----:B------:R-:W-:Y:S01]  /*58f40*/  MOV R79, RZ ;  /* 0x000000ff004f7202 */ /* 0x000fe20000000f00 */
[----:B------:R-:W-:-:S04]  /*58f50*/  IMAD.WIDE.U32 R80, R94, R64, R80 ;  /* 0x000000405e507225 */ /* 0x000fc800078e0050 */
[----:B------:R-:W-:Y:S02]  /*58f60*/  IMAD.X R69, RZ, RZ, RZ, P1 ;  /* 0x000000ffff457224 */ /* 0x000fe400008e06ff */
[----:B------:R-:W-:-:S04]  /*58f70*/  IMAD.WIDE.U32 R78, R91, R59, R78 ;  /* 0x0000003b5b4e7225 */ /* 0x000fc800078e004e */
[----:B------:R-:W-:Y:S01]  /*58f80*/  IMAD.WIDE.U32 R68, R115, R72, R68 ;  /* 0x0000004873447225 */ /* 0x000fe200078e0044 */
[----:B------:R-:W-:-:S03]  /*58f90*/  IADD3 R78, P2, PT, R89, R78, RZ ;  /* 0x0000004e594e7210 */ /* 0x000fc60007f5e0ff */
[----:B------:R-:W-:Y:S01]  /*58fa0*/  IMAD.X R67, RZ, RZ, RZ, P0 ;  /* 0x000000ffff437224 */ /* 0x000fe200000e06ff */
[----:B------:R-:W-:Y:S01]  /*58fb0*/  IADD3 R68, P3, PT, R83, R68, RZ ;  /* 0x0000004453447210 */ /* 0x000fe20007f7e0ff */
[----:B------:R-:W-:Y:S01]  /*58fc0*/  IMAD.MOV.U32 R89, RZ, RZ, RZ ;  /* 0x000000ffff597224 */ /* 0x000fe200078e00ff */
[----:B------:R-:W-:Y:S01]  /*58fd0*/  IADD3 R80, P0, PT, R97, R80, RZ ;  /* 0x0000005061507210 */ /* 0x000fe20007f1e0ff */
[----:B------:R-:W-:Y:S01]  /*58fe0*/  IMAD.IADD R85, R44, 0x1, R69 ;  /* 0x000000012c557824 */ /* 0x000fe200078e0245 */
[----:B------:R-:W-:Y:S01]  /*58ff0*/  IADD3 R69, PT, PT, R137, R79, RZ ;  /* 0x0000004f89457210 */ /* 0x000fe20007ffe0ff */
[----:B------:R-:W-:-:S04]  /*59000*/  IMAD.WIDE.U32 R66, R92, R61, R66 ;  /* 0x0000003d5c427225 */ /* 0x000fc800078e0042 */
[----:B------:R-:W-:Y:S01]  /*59010*/  IMAD.IADD R83, R138, 0x1, R81 ;  /* 0x000000018a537824 */ /* 0x000fe200078e0251 */
[----:B------:R-:W-:Y:S01]  /*59020*/  IADD3 R66, P1, PT, R69, R66, RZ ;  /* 0x0000004245427210 */ /* 0x000fe20007f3e0ff */
[----:B------:R-:W-:Y:S01]  /*59030*/  IMAD.WIDE.U32 R88, R58, R95, R88 ;  /* 0x0000005f3a587225 */ /* 0x000fe200078e0058 */
[----:B------:R-:W-:Y:S02]  /*59040*/  IADD3.X R69, PT, PT, RZ, RZ, RZ, P3, !PT ;  /* 0x000000ffff457210 */ /* 0x000fe40001ffe4ff */
[----:B------:R-:W-:Y:S01]  /*59050*/  IADD3 R67, PT, PT, R136, R67, RZ ;  /* 0x0000004388437210 */ /* 0x000fe20007ffe0ff */
[----:B------:R-:W-:Y:S01]  /*59060*/  IMAD.X R81, RZ, RZ, RZ, P0 ;  /* 0x000000ffff517224 */ /* 0x000fe200000e06ff */
[----:B------:R-:W-:Y:S01]  /*59070*/  IADD3 R82, P0, PT, R88, R83, RZ ;  /* 0x0000005358527210 */ /* 0x000fe20007f1e0ff */
[----:B------:R-:W-:Y:S02]  /*59080*/  IMAD.X R79, RZ, RZ, RZ, P2 ;  /* 0x000000ffff4f7224 */ /* 0x000fe400010e06ff */
[----:B------:R-:W-:-:S04]  /*59090*/  IMAD.WIDE.U32 R80, R93, R63, R80 ;  /* 0x0000003f5d507225 */ /* 0x000fc800078e0050 */
[----:B------:R-:W-:Y:S01]  /*590a0*/  IMAD.WIDE.U32 R68, R96, R71, R68 ;  /* 0x0000004760447225 */ /* 0x000fe200078e0044 */
[----:B------:R-:W-:Y:S02]  /*590b0*/  IADD3 R80, P2, PT, R67, R80, RZ ;  /* 0x0000005043507210 */ /* 0x000fe40007f5e0ff */
[----:B------:R-:W-:Y:S01]  /*590c0*/  IADD3.X R67, PT, PT, RZ, RZ, RZ, P1, !PT ;  /* 0x000000ffff437210 */ /* 0x000fe20000ffe4ff */
[----:B------:R-:W-:Y:S02]  /*590d0*/  IMAD.X R83, RZ, RZ, RZ, P0 ;  /* 0x000000ffff537224 */ /* 0x000fe400000e06ff */
[----:B------:R-:W-:-:S04]  /*590e0*/  IMAD.WIDE.U32 R78, R84, R74, R78 ;  /* 0x0000004a544e7225 */ /* 0x000fc800078e004e */
[----:B------:R-:W-:Y:S01]  /*590f0*/  IMAD.IADD R117, R43, 0x1, R69 ;  /* 0x000000012b757824 */ /* 0x000fe200078e0245 */
[----:B------:R-:W-:Y:S01]  /*59100*/  IADD3 R78, P3, PT, R85, R78, RZ ;  /* 0x0000004e554e7210 */ /* 0x000fe20007f7e0ff */
[----:B------:R-:W-:Y:S01]  /*59110*/  IMAD.IADD R81, R141, 0x1, R81 ;  /* 0x000000018d517824 */ /* 0x000fe200078e0251 */
[----:B------:R-:W-:Y:S01]  /*59120*/  IADD3 R119, PT, PT, R46, R79, RZ ;  /* 0x0000004f2e777210 */ /* 0x000fe20007ffe0ff */
[----:B------:R-:W-:Y:S01]  /*59130*/  IMAD R97, R68, R41, RZ ;  /* 0x0000002944617224 */ /* 0x000fe200078e02ff */
[----:B------:R-:W-:Y:S01]  /*59140*/  IADD3.X R79, PT, PT, RZ, RZ, RZ, P3, !PT ;  /* 0x000000ffff4f7210 */ /* 0x000fe20001ffe4ff */
[----:B------:R-:W-:-:S04]  /*59150*/  IMAD.WIDE.U32 R82, R94, R65, R82 ;  /* 0x000000415e527225 */ /* 0x000fc800078e0052 */
[----:B------:R-:W-:Y:S02]  /*59160*/  IMAD.MOV.U32 R69, RZ, RZ, RZ ;  /* 0x000000ffff457224 */ /* 0x000fe400078e00ff */
[----:B------:R-:W-:-:S04]  /*59170*/  IMAD.WIDE.U32 R66, R91, R60, R66 ;  /* 0x0000003c5b427225 */ /* 0x000fc800078e0042 */
[----:B------:R-:W-:Y:S01]  /*59180*/  IMAD.HI.U32 R85, R97, R70, R68 ;  /* 0x0000004661557227 */ /* 0x000fe200078e0044 */
[----:B------:R-:W-:-:S03]  /*59190*/  IADD3 R68, P1, PT, R81, R82, RZ ;  /* 0x0000005251447210 */ /* 0x000fc60007f3e0ff */
[----:B------:R-:W-:Y:S01]  /*591a0*/  IMAD.X R81, RZ, RZ, RZ, P2 ;  /* 0x000000ffff517224 */ /* 0x000fe200010e06ff */
[----:B------:R-:W-:Y:S01]  /*591b0*/  IADD3 R85, PT, PT, R42, R85, RZ ;  /* 0x000000552a557210 */ /* 0x000fe20007ffe0ff */
[----:B------:R-:W-:Y:S02]  /*591c0*/  IMAD.IADD R83, R135, 0x1, R83 ;  /* 0x0000000187537824 */ /* 0x000fe400078e0253 */
        /* <DEDUP_REMOVED lines=8> */
[----:B------:R-:W-:Y:S02]  /*59250*/  IADD3.X R81, PT, PT, RZ, RZ, RZ, P1, !PT ;  /* 0x000000ffff517210 */ /* 0x000fe40000ffe4ff */
[----:B------:R-:W-:Y:S01]  /*59260*/  IADD3 R68, P2, PT, R117, R82, RZ ;  /* 0x0000005275447210 */ /* 0x000fe20007f5e0ff */
[----:B------:R-:W-:Y:S01]  /*59270*/  IMAD.MOV.U32 R67, RZ, RZ, RZ ;  /* 0x000000ffff437224 */ /* 0x000fe200078e00ff */
[----:B------:R-:W-:Y:S01]  /*59280*/  IADD3 R78, P1, PT, R89, R78, RZ ;  /* 0x0000004e594e7210 */ /* 0x000fe20007f3e0ff */
[----:B------:R-:W-:Y:S02]  /*59290*/  IMAD.X R89, RZ, RZ, RZ, P0 ;  /* 0x000000ffff597224 */ /* 0x000fe400000e06ff */
[----:B------:R-:W-:-:S04]  /*592a0*/  IMAD.WIDE.U32 R66, R90, R59, R66 ;  /* 0x0000003b5a427225 */ /* 0x000fc800078e0042 */
[----:B------:R-:W-:Y:S01]  /*592b0*/  IMAD.WIDE.U32 R80, R91, R61, R80 ;  /* 0x0000003d5b507225 */ /* 0x000fe200078e0050 */
[----:B------:R-:W-:Y:S02]  /*592c0*/  IADD3 R67, PT, PT, R137, R67, RZ ;  /* 0x0000004389437210 */ /* 0x000fe40007ffe0ff */
[----:B------:R-:W-:Y:S01]  /*592d0*/  IADD3 R66, P3, PT, R119, R66, RZ ;  /* 0x0000004277427210 */ /* 0x000fe20007f7e0ff */
[----:B------:R-:W-:Y:S02]  /*592e0*/  IMAD.IADD R79, R138, 0x1, R79 ;  /* 0x000000018a4f7824 */ /* 0x000fe400078e024f */
[----:B------:R-:W-:-:S04]  /*592f0*/  IMAD.WIDE.U32 R88, R58, R94, R88 ;  /* 0x0000005e3a587225 */ /* 0x000fc800078e0058 */
[----:B------:R-:W-:Y:S01]  /*59300*/  IMAD.X R69, RZ, RZ, RZ, P2 ;  /* 0x000000ffff457224 */ /* 0x000fe200010e06ff */
[----:B------:R-:W-:Y:S01]  /*59310*/  IADD3 R82, P2, PT, R67, R80, RZ ;  /* 0x0000005043527210 */ /* 0x000fe20007f5e0ff */
[----:B------:R-:W-:Y:S01]  /*59320*/  IMAD.X R67, RZ, RZ, RZ, P3 ;  /* 0x000000ffff437224 */ /* 0x000fe200018e06ff */
[----:B------:R-:W-:Y:S01]  /*59330*/  IADD3 R80, P0, PT, R88, R79, RZ ;  /* 0x0000004f58507210 */ /* 0x000fe20007f1e0ff */
[----:B------:R-:W-:Y:S02]  /*59340*/  IMAD.X R79, RZ, RZ, RZ, P1 ;  /* 0x000000ffff4f7224 */ /* 0x000fe400008e06ff */
[----:B------:R-:W-:Y:S02]  /*59350*/  IMAD.IADD R117, R136, 0x1, R81 ;  /* 0x0000000188757824 */ /* 0x000fe400078e0251 */
[----:B------:R-:W-:Y:S02]  /*59360*/  IMAD.IADD R83, R45, 0x1, R83 ;  /* 0x000000012d537824 */ /* 0x000fe400078e0253 */
[----:B------:R-:W-:-:S02]  /*59370*/  IMAD.X R81, RZ, RZ, RZ, P0 ;  /* 0x000000ffff517224 */ /* 0x000fc400000e06ff */
[----:B------:R-:W-:-:S04]  /*59380*/  IMAD.WIDE.U32 R78, R92, R63, R78 ;  /* 0x0000003f5c4e7225 */ /* 0x000fc800078e004e */
        /* <DEDUP_REMOVED lines=10> */
[----:B------:R-:W-:-:S02]  /*59430*/  IMAD.IADD R81, R135, 0x1, R81 ;  /* 0x0000000187517824 */ /* 0x000fc400078e0251 */
[----:B------:R-:W-:Y:S01]  /*59440*/  IMAD.WIDE.U32 R82, R90, R60, R82 ;  /* 0x0000003c5a527225 */ /* 0x000fe200078e0052 */
[----:B------:R-:W-:Y:S02]  /*59450*/  IADD3 R80, P1, PT, R79, R80, RZ ;  /* 0x000000504f507210 */ /* 0x000fe40007f3e0ff */
[----:B------:R-:W-:Y:S01]  /*59460*/  IADD3.X R79, PT, PT, RZ, RZ, RZ, P0, !PT ;  /* 0x000000ffff4f7210 */ /* 0x000fe200007fe4ff */
[----:B------:R-:W-:Y:S01]  /*59470*/  IMAD.IADD R117, R47, 0x1, R67 ;  /* 0x000000012f757824 */ /* 0x000fe200078e0243 */
[----:B------:R-:W-:Y:S01]  /*59480*/  IADD3 R88, P0, PT, R89, R81, RZ ;  /* 0x0000005159587210 */ /* 0x000fe20007f1e0ff */
[----:B------:R-:W-:Y:S02]  /*59490*/  IMAD.IADD R81, R143, 0x1, R83 ;  /* 0x000000018f517824 */ /* 0x000fe400078e0253 */
[----:B------:R-:W-:-:S04]  /*594a0*/  IMAD.WIDE.U32 R78, R91, R62, R78 ;  /* 0x0000003e5b4e7225 */ /* 0x000fc800078e004e */
[----:B------:R-:W-:Y:S01]  /*594b0*/  IMAD.X R67, RZ, RZ, RZ, P3 ;  /* 0x000000ffff437224 */ /* 0x000fe200018e06ff */
[----:B------:R-:W-:Y:S01]  /*594c0*/  IADD3 R78, P3, PT, R81, R78, RZ ;  /* 0x0000004e514e7210 */ /* 0x000fe20007f7e0ff */
[----:B------:R-:W-:-:S04]  /*594d0*/  IMAD.WIDE.U32 R68, R97, R71, R68 ;  /* 0x0000004761447225 */ /* 0x000fc800078e0044 */
[----:B------:R-:W-:-:S04]  /*594e0*/  IMAD.WIDE.U32 R66, R115, R74, R66 ;  /* 0x0000004a73427225 */ /* 0x000fc800078e0042 */
        /* <DEDUP_REMOVED lines=8> */
[----:B------:R-:W-:Y:S01]  /*59570*/  IMAD.X R89, RZ, RZ, RZ, P0 ;  /* 0x000000ffff597224 */ /* 0x000fe200000e06ff */
[----:B------:R-:W-:Y:S01]  /*59580*/  IADD3 R80, P2, PT, R79, R80, RZ ;  /* 0x000000504f507210 */ /* 0x000fe20007f5e0ff */
[----:B------:R-:W-:Y:S01]  /*59590*/  IMAD.HI.U32 R85, R116, R70, R68 ;  /* 0x0000004674557227 */ /* 0x000fe200078e0044 */
[----:B------:R-:W-:Y:S02]  /*595a0*/  MOV R68, R82 ;  /* 0x0000005200447202 */ /* 0x000fe40000000f00 */
[----:B------:R-:W-:Y:S01]  /*595b0*/  IADD3.X R79, PT, PT, RZ, RZ, RZ, P3, !PT ;  /* 0x000000ffff4f7210 */ /* 0x000fe20001ffe4ff */
[----:B------:R-:W-:Y:S01]  /*595c0*/  IMAD.IADD R81, R138, 0x1, R81 ;  /* 0x000000018a517824 */ /* 0x000fe200078e0251 */
[----:B------:R-:W-:Y:S01]  /*595d0*/  IADD3 R85, PT, PT, R42, R85, RZ ;  /* 0x000000552a557210 */ /* 0x000fe20007ffe0ff */
        /* <DEDUP_REMOVED lines=8> */
[----:B------:R-:W-:-:S03]  /*59660*/  IADD3 R66, P0, PT, R121, R66, RZ ;  /* 0x0000004279427210 */ /* 0x000fc60007f1e0ff */
        /* <DEDUP_REMOVED lines=11> */
[----:B------:R-:W-:Y:S02]  /*59720*/  IMAD.X R79, RZ, RZ, RZ, P1 ;  /* 0x000000ffff4f7224 */ /* 0x000fe400008e06ff */
        /* <DEDUP_REMOVED lines=8> */
[----:B------:R-:W-:Y:S01]  /*597b0*/  IADD3 R67, PT, PT, R143, R79, RZ ;  /* 0x0000004f8f437210 */ /* 0x000fe20007ffe0ff */
[----:B------:R-:W-:-:S04]  /*597c0*/  IMAD.WIDE.U32 R80, R90, R62, R80 ;  /* 0x0000003e5a507225 */ /* 0x000fc800078e0050 */
[----:B------:R-:W-:Y:S02]  /*597d0*/  IMAD.IADD R88, R135, 0x1, R83 ;  /* 0x0000000187587824 */ /* 0x000fe400078e0253 */
[----:B------:R-:W-:Y:S01]  /*597e0*/  IMAD.IADD R119, R48, 0x1, R69 ;  /* 0x0000000130777824 */ /* 0x000fe200078e0245 */
[----:B------:R-:W-:Y:S01]  /*597f0*/  IADD3.X R69, PT, PT, RZ, RZ, RZ, P4, !PT ;  /* 0x000000ffff457210 */ /* 0x000fe200027fe4ff */
[----:B------:R-:W-:Y:S01]  /*59800*/  IMAD.X R83, RZ, RZ, RZ, P2 ;  /* 0x000000ffff537224 */ /* 0x000fe200010e06ff */
[----:B------:R-:W-:Y:S01]  /*59810*/  IADD3 R80, P2, PT, R67, R80, RZ ;  /* 0x0000005043507210 */ /* 0x000fe20007f5e0ff */
[----:B------:R-:W-:Y:S01]  /*59820*/  IMAD.MOV.U32 R79, RZ, RZ, RZ ;  /* 0x000000ffff4f7224 */ /* 0x000fe200078e00ff */
        /* <DEDUP_REMOVED lines=18> */
[----:B------:R-:W-:Y:S01]  /*59950*/  IADD3.X R83, PT, PT, RZ, RZ, RZ, P2, !PT ;  /* 0x000000ffff537210 */ /* 0x000fe200017fe4ff */
[----:B------:R-:W-:-:S04]  /*59960*/  IMAD.WIDE.U32 R88, R58, R92, R88 ;  /* 0x0000005c3a587225 */ /* 0x000fc800078e0058 */
[----:B------:R-:W-:-:S04]  /*59970*/  IMAD.WIDE.U32 R66, R116, R71, R66 ;  /* 0x0000004774427225 */ /* 0x000fc800078e0042 */
[----:B------:R-:W-:Y:S01]  /*59980*/  IMAD.WIDE.U32 R78, R84, R77, R78 ;  /* 0x0000004d544e7225 */ /* 0x000fe200078e004e */
[----:B------:R-:W-:Y:S02]  /*59990*/  IADD3 R84, P0, PT, R88, R117, RZ ;  /* 0x0000007558547210 */ /* 0x000fe40007f1e0ff */
[----:B------:R-:W-:Y:S01]  /*599a0*/  IADD3 R131, PT, PT, R43, R67, RZ ;  /* 0x000000432b837210 */ /* 0x000fe20007ffe0ff */
[----:B------:R-:W-:-:S04]  /*599b0*/  IMAD.WIDE.U32 R68, R96, R74, R68 ;  /* 0x0000004a60447225 */ /* 0x000fc800078e0044 */
        /* <DEDUP_REMOVED lines=9> */
[----:B------:R-:W-:Y:S01]  /*59a50*/  IMAD.IADD R83, R141, 0x1, R83 ;  /* 0x000000018d537824 */ /* 0x000fe200078e0253 */
[----:B------:R-:W-:Y:S01]  /*59a60*/  IADD3 R78, P4, PT, R119, R78, RZ ;  /* 0x0000004e774e7210 */ /* 0x000fe20007f9e0ff */
[----:B------:R-:W-:-:S04]  /*59a70*/  IMAD.WIDE.U32 R84, R91, R65, R84 ;  /* 0x000000415b547225 */ /* 0x000fc800078e0054 */
[----:B------:R-:W-:Y:S01]  /*59a80*/  IMAD.IADD R121, R46, 0x1, R69 ;  /* 0x000000012e797824 */ /* 0x000fe200078e0245 */
[----:B------:R-:W-:Y:S01]  /*59a90*/  IADD3 R84, P2, PT, R83, R84, RZ ;  /* 0x0000005453547210 */ /* 0x000fe20007f5e0ff */
[----:B------:R-:W-:Y:S01]  /*59aa0*/  IMAD.X R69, RZ, RZ, RZ, P1 ;  /* 0x000000ffff457224 */ /* 0x000fe200008e06ff */
[----:B------:R-:W-:Y:S01]  /*59ab0*/  IADD3 R88, PT, PT, R135, R85, RZ ;  /* 0x0000005587587210 */ /* 0x000fe20007ffe0ff */
[----:B------:R-:W-:Y:S02]  /*59ac0*/  IMAD.IADD R79, R49, 0x1, R79 ;  /* 0x00000001314f7824 */ /* 0x000fe400078e024f */
[----:B------:R-:W-:Y:S01]  /*59ad0*/  IMAD.WIDE.U32 R80, R86, R60, R80 ;  /* 0x0000003c56507225 */ /* 0x000fe200078e0050 */
[----:B------:R-:W-:-:S03]  /*59ae0*/  IADD3 R88, P1, PT, R89, R88, RZ ;  /* 0x0000005859587210 */ /* 0x000fc60007f3e0ff */
[----:B------:R-:W-:Y:S01]  /*59af0*/  IMAD.WIDE.U32 R68, R97, R73, R68 ;  /* 0x0000004961447225 */ /* 0x000fe200078e0044 */
[----:B------:R-:W-:Y:S02]  /*59b00*/  IADD3 R82, P0, PT, R79, R80, RZ ;  /* 0x000000504f527210 */ /* 0x000fe40007f1e0ff */
[----:B------:R-:W-:Y:S01]  /*59b10*/  IADD3.X R79, PT, PT, RZ, RZ, RZ, P4, !PT ;  /* 0x000000ffff4f7210 */ /* 0x000fe200027fe4ff */
[----:B------:R-:W-:Y:S02]  /*59b20*/  IMAD.X R67, RZ, RZ, RZ, P3 ;  /* 0x000000ffff437224 */ /* 0x000fe400018e06ff */
[----:B------:R-:W-:Y:S01]  /*59b30*/  IMAD.X R85, RZ, RZ, RZ, P2 ;  /* 0x000000ffff557224 */ /* 0x000fe200010e06ff */
[----:B------:R-:W-:Y:S01]  /*59b40*/  IADD3 R68, P2, PT, R131, R68, RZ ;  /* 0x0000004483447210 */ /* 0x000fe20007f5e0ff */
        /* <DEDUP_REMOVED lines=13> */
[----:B------:R-:W-:Y:S02]  /*59c20*/  IMAD.IADD R79, R48, 0x1, R79 ;  /* 0x00000001304f7824 */ /* 0x000fe400078e024f */
[----:B------:R-:W-:Y:S02]  /*59c30*/  IMAD.X R89, RZ, RZ, RZ, P1 ;  /* 0x000000ffff597224 */ /* 0x000fe400008e06ff */
[----:B------:R-:W-:Y:S01]  /*59c40*/  IMAD.IADD R85, R44, 0x1, R69 ;  /* 0x000000012c557824 */ /* 0x000fe200078e0245 */
[----:B------:R-:W-:Y:S01]  /*59c50*/  IADD3 R82, P3, PT, R79, R82, RZ ;  /* 0x000000524f527210 */ /* 0x000fe20007f7e0ff */
[----:B------:R-:W-:Y:S01]  /*59c60*/  IMAD.WIDE.U32 R66, R86, R61, R66 ;  /* 0x0000003d56427225 */ /* 0x000fe200078e0042 */
[----:B------:R-:W-:-:S02]  /*59c70*/  IADD3.X R79, PT, PT, RZ, RZ, RZ, P4, !PT ;  /* 0x000000ffff4f7210 */ /* 0x000fc400027fe4ff */
[----:B------:R-:W-:Y:S01]  /*59c80*/  IADD3.X R83, PT, PT, RZ, RZ, RZ, P3, !PT ;  /* 0x000000ffff537210 */ /* 0x000fe20001ffe4ff */
[----:B------:R-:W-:Y:S02]  /*59c90*/  IMAD.X R69, RZ, RZ, RZ, P0 ;  /* 0x000000ffff457224 */ /* 0x000fe400000e06ff */
[----:B------:R-:W-:-:S04]  /*59ca0*/  IMAD.WIDE.U32 R88, R58, R91, R88 ;  /* 0x0000005b3a587225 */ /* 0x000fc800078e0058 */
[----:B------:R-:W-:Y:S01]  /*59cb0*/  IMAD.X R81, RZ, RZ, RZ, P2 ;  /* 0x000000ffff517224 */ /* 0x000fe200010e06ff */
[----:B------:R-:W-:Y:S01]  /*59cc0*/  IADD3 R84, P2, PT, R69, R66, RZ ;  /* 0x0000004245547210 */ /* 0x000fe20007f5e0ff */
[----:B------:R-:W-:Y:S01]  /*59cd0*/  IMAD.IADD R117, R42, 0x1, R117 ;  /* 0x000000012a757824 */ /* 0x000fe200078e0275 */
[----:B------:R-:W-:Y:S01]  /*59ce0*/  IADD3 R66, P0, PT, R88, R121, RZ ;  /* 0x0000007958427210 */ /* 0x000fe20007f1e0ff */
[----:B------:R-:W-:Y:S02]  /*59cf0*/  IMAD.IADD R69, R136, 0x1, R67 ;  /* 0x0000000188457824 */ /* 0x000fe400078e0243 */
[----:B------:R-:W-:Y:S01]  /*59d00*/  IMAD.WIDE.U32 R78, R96, R75, R78 ;  /* 0x0000004b604e7225 */ /* 0x000fe200078e004e */
[----:B------:R-:W-:-:S03]  /*59d10*/  IADD3 R68, P1, PT, R117, R68, RZ ;  /* 0x0000004475447210 */ /* 0x000fc60007f3e0ff */
[----:B------:R-:W-:-:S04]  /*59d20*/  IMAD.WIDE.U32 R80, R87, R63, R80 ;  /* 0x0000003f57507225 */ /* 0x000fc800078e0050 */
        /* <DEDUP_REMOVED lines=14> */
[----:B------:R-:W-:Y:S01]  /*59e10*/  IADD3.X R83, PT, PT, RZ, RZ, RZ, P3, !PT ;  /* 0x000000ffff537210 */ /* 0x000fe20001ffe4ff */
[----:B------:R-:W-:Y:S02]  /*59e20*/  IMAD.IADD R67, R135, 0x1, R67 ;  /* 0x0000000187437824 */ /* 0x000fe400078e0243 */
[----:B------:R-:W-:Y:S01]  /*59e30*/  IMAD.WIDE.U32 R78, R97, R74, R78 ;  /* 0x0000004a614e7225 */ /* 0x000fe200078e004e */
[----:B------:R-:W-:Y:S02]  /*59e40*/  IADD3 R119, P1, PT, R119, R84, RZ ;  /* 0x0000005477777210 */ /* 0x000fe40007f3e0ff */
[----:B------:R-:W-:Y:S01]  /*59e50*/  IADD3 R88, P0, PT, R89, R67, RZ ;  /* 0x0000004359587210 */ /* 0x000fe20007f1e0ff */
[----:B------:R-:W-:Y:S01]  /*59e60*/  IMAD.IADD R117, R43, 0x1, R69 ;  /* 0x000000012b757824 */ /* 0x000fe200078e0245 */
[----:B------:R-:W-:Y:S01]  /*59e70*/  IADD3 R78, P5, PT, R85, R78, RZ ;  /* 0x0000004e554e7210 */ /* 0x000fe20007fbe0ff */
[----:B------:R-:W-:Y:S01]  /*59e80*/  IMAD R115, R68, R41, RZ ;  /* 0x0000002944737224 */ /* 0x000fe200078e02ff */
[----:B------:R-:W-:Y:S01]  /*59e90*/  IADD3.X R118, PT, PT, RZ, RZ, RZ, P1, !PT ;  /* 0x000000ffff767210 */ /* 0x000fe20000ffe4ff */
[----:B------:R-:W-:-:S02]  /*59ea0*/  IMAD.MOV.U32 R69, RZ, RZ, RZ ;  /* 0x000000ffff457224 */ /* 0x000fc400078e00ff */
[----:B------:R-:W-:Y:S02]  /*59eb0*/  IMAD.IADD R89, R46, 0x1, R79 ;  /* 0x000000012e597824 */ /* 0x000fe400078e024f */
[----:B------:R-:W-:-:S04]  /*59ec0*/  IMAD.HI.U32 R85, R115, R70, R68 ;  /* 0x0000004673557227 */ /* 0x000fc800078e0044 */
        /* <DEDUP_REMOVED lines=9> */
[----:B------:R-:W-:Y:S01]  /*59f60*/  IMAD.X R89, RZ, RZ, RZ, P0 ;  /* 0x000000ffff597224 */ /* 0x000fe200000e06ff */
[----:B------:R-:W-:Y:S01]  /*59f70*/  IADD3 R66, P4, PT, R81, R66, RZ ;  /* 0x0000004251427210 */ /* 0x000fe20007f9e0ff */
[----:B------:R-:W-:Y:S01]  /*59f80*/  IMAD.IADD R80, R48, 0x1, R83 ;  /* 0x0000000130507824 */ /* 0x000fe200078e0253 */
[----:B------:R-:W-:Y:S01]  /*59f90*/  IADD3 R118, P1, PT, R118, R69, RZ ;  /* 0x0000004576767210 */ /* 0x000fe20007f3e0ff */
[----:B------:R-:W-:Y:S01]  /*59fa0*/  IMAD.IADD R83, R138, 0x1, R67 ;  /* 0x000000018a537824 */ /* 0x000fe200078e0243 */
[----:B------:R-:W-:Y:S01]  /*59fb0*/  IADD3.X R67, PT, PT, RZ, RZ, RZ, P4, !PT ;  /* 0x000000ffff437210 */ /* 0x000fe200027fe4ff */
[----:B------:R-:W-:Y:S01]  /*59fc0*/  IMAD.WIDE.U32 R88, R58, R90, R88 ;  /* 0x0000005a3a587225 */ /* 0x000fe200078e0058 */
[----:B------:R-:W-:-:S03]  /*59fd0*/  IADD3.X R84, PT, PT, RZ, RZ, RZ, P1, !PT ;  /* 0x000000ffff547210 */ /* 0x000fc60000ffe4ff */
[----:B------:R-:W-:Y:S01]  /*59fe0*/  IMAD.X R79, RZ, RZ, RZ, P5 ;  /* 0x000000ffff4f7224 */ /* 0x000fe200028e06ff */
[----:B------:R-:W-:Y:S01]  /*59ff0*/  IADD3 R80, P5, PT, R80, R119, RZ ;  /* 0x0000007750507210 */ /* 0x000fe20007fbe0ff */
[----:B------:R-:W-:Y:S01]  /*5a000*/  IMAD.X R69, RZ, RZ, RZ, P3 ;  /* 0x000000ffff457224 */ /* 0x000fe200018e06ff */
[----:B------:R-:W-:Y:S01]  /*5a010*/  IADD3 R82, P3, PT, R88, R83, RZ ;  /* 0x0000005358527210 */ /* 0x000fe20007f7e0ff */
[----:B------:R-:W-:-:S04]  /*5a020*/  IMAD.WIDE.U32 R78, R116, R73, R78 ;  /* 0x00000049744e7225 */ /* 0x000fc800078e004e */
[----:B------:R-:W-:Y:S01]  /*5a030*/  IMAD.X R81, RZ, RZ, RZ, P5 ;  /* 0x000000ffff517224 */ /* 0x000fe200028e06ff */
        /* <DEDUP_REMOVED lines=8> */
[----:B------:R-:W-:Y:S01]  /*5a0c0*/  IMAD.WIDE.U32 R80, R96, R77, R80 ;  /* 0x0000004d60507225 */ /* 0x000fe200078e0050 */
[----:B------:R-:W-:Y:S02]  /*5a0d0*/  IADD3 R69, PT, PT, R47, R69, RZ ;  /* 0x000000452f457210 */ /* 0x000fe40007ffe0ff */
[----:B------:R-:W-:Y:S01]  /*5a0e0*/  IADD3 R84, P3, PT, R84, R119, RZ ;  /* 0x0000007754547210 */ /* 0x000fe20007f7e0ff */
[----:B------:R-:W-:Y:S02]  /*5a0f0*/  IMAD.IADD R121, R141, 0x1, R67 ;  /* 0x000000018d797824 */ /* 0x000fe400078e0243 */
[----:B------:R-:W-:Y:S01]  /*5a100*/  IMAD.WIDE.U32 R66, R87, R65, R82 ;  /* 0x0000004157427225 */ /* 0x000fe200078e0052 */
[----:B------:R-:W-:-:S03]  /*5a110*/  IADD3 R82, P6, PT, R69, R80, RZ ;  /* 0x0000005045527210 */ /* 0x000fc60007fde0ff */
[----:B------:R-:W-:Y:S01]  /*5a120*/  IMAD.IADD R117, R49, 0x1, R81 ;  /* 0x0000000131757824 */ /* 0x000fe200078e0251 */
        /* <DEDUP_REMOVED lines=10> */
[----:B------:R-:W-:Y:S01]  /*5a1d0*/  IMAD.WIDE.U32 R68, R116, R74, R68 ;  /* 0x0000004a74447225 */ /* 0x000fe200078e0044 */
[----:B------:R-:W-:-:S03]  /*5a1e0*/  IADD3 R67, P1, PT, R67, R84, RZ ;  /* 0x0000005443437210 */ /* 0x000fc60007f3e0ff */
[----:B------:R-:W-:Y:S01]  /*5a1f0*/  IMAD.X R81, RZ, RZ, RZ, P2 ;  /* 0x000000ffff517224 */ /* 0x000fe200010e06ff */
[----:B------:R-:W-:Y:S01]  /*5a200*/  IADD3 R69, PT, PT, R46, R69, RZ ;  /* 0x000000452e457210 */ /* 0x000fe20007ffe0ff */
[----:B------:R-:W-:Y:S02]  /*5a210*/  IMAD.IADD R79, R44, 0x1, R79 ;  /* 0x000000012c4f7824 */ /* 0x000fe400078e024f */
[----:B------:R-:W-:-:S03]  /*5a220*/  IMAD.WIDE.U32 R82, R97, R76, R82 ;  /* 0x0000004c61527225 */ /* 0x000fc600078e0052 */
[----:B------:R-:W-:Y:S01]  /*5a230*/  IADD3 R68, P2, PT, R79, R68, RZ ;  /* 0x000000444f447210 */ /* 0x000fe20007f5e0ff */
[----:B------:R-:W-:Y:S02]  /*5a240*/  IMAD.X R89, RZ, RZ, RZ, P5 ;  /* 0x000000ffff597224 */ /* 0x000fe400028e06ff */
[----:B------:R-:W-:Y:S01]  /*5a250*/  IMAD.WIDE.U32 R84, R86, R64, R80 ;  /* 0x0000004056547225 */ /* 0x000fe200078e0050 */
[----:B------:R-:W-:Y:S02]  /*5a260*/  IADD3 R80, P5, PT, R69, R82, RZ ;  /* 0x0000005245507210 */ /* 0x000fe40007fbe0ff */
        /* <DEDUP_REMOVED lines=28> */
[----:B------:R-:W-:-:S04]  /*5a430*/  IMAD.WIDE.U32 R68, R115, R72, R68 ;  /* 0x0000004873447225 */ /* 0x000fc800078e0044 */
[----:B------:R-:W-:Y:S01]  /*5a440*/  IMAD.HI.U32 R89, R118, R70, R78 ;  /* 0x0000004676597227 */ /* 0x000fe200078e004e */
[----:B------:R-:W-:-:S03]  /*5a450*/  IADD3 R79, P1, PT, R88, R67, RZ ;  /* 0x00000043584f7210 */ /* 0x000fc60007f3e0ff */
[----:B------:R-:W-:-:S04]  /*5a460*/  IMAD.WIDE.U32 R80, R114, R74, R80 ;  /* 0x0000004a72507225 */ /* 0x000fc800078e0050 */
[----:B------:R-:W-:Y:S02]  /*5a470*/  IMAD.IADD R69, R44, 0x1, R69 ;  /* 0x000000012c457824 */ /* 0x000fe400078e0245 */
[----:B------:R-:W-:-:S04]  /*5a480*/  IMAD.WIDE.U32 R82, R116, R76, R82 ;  /* 0x0000004c74527225 */ /* 0x000fc800078e0052 */
[----:B------:R-:W-:Y:S02]  /*5a490*/  IMAD.IADD R89, R42, 0x1, R89 ;  /* 0x000000012a597824 */ /* 0x000fe400078e0259 */
[----:B------:R-:W-:Y:S01]  /*5a4a0*/  IMAD.X R85, RZ, RZ, RZ, P1 ;  /* 0x000000ffff557224 */ /* 0x000fe200008e06ff */
[----:B------:R-:W-:Y:S01]  /*5a4b0*/  IADD3 R96, P1, PT, R69, R80, RZ ;  /* 0x0000005045607210 */ /* 0x000fe20007f3e0ff */
[----:B------:R-:W-:Y:S01]  /*5a4c0*/  IMAD.IADD R78, R48, 0x1, R83 ;  /* 0x00000001304e7824 */ /* 0x000fe200078e0253 */
[----:B------:R-:W-:Y:S01]  /*5a4d0*/  IADD3 R88, P6, PT, R89, R68, RZ ;  /* 0x0000004459587210 */ /* 0x000fe20007fde0ff */
[----:B------:R-:W-:Y:S01]  /*5a4e0*/  IMAD.X R67, RZ, RZ, RZ, P0 ;  /* 0x000000ffff437224 */ /* 0x000fe200000e06ff */
[----:B------:R-:W-:Y:S01]  /*5a4f0*/  IADD3 R69, PT, PT, R46, R81, RZ ;  /* 0x000000512e457210 */ /* 0x000fe20007ffe0ff */
[----:B------:R-:W-:Y:S01]  /*5a500*/  IMAD.X R97, RZ, RZ, RZ, P1 ;  /* 0x000000ffff617224 */ /* 0x000fe200008e06ff */
[----:B------:R-:W-:Y:S01]  /*5a510*/  IADD3 R78, P1, PT, R78, R79, RZ ;  /* 0x0000004f4e4e7210 */ /* 0x000fe20007f3e0ff */
[----:B------:R-:W-:Y:S01]  /*5a520*/  IMAD.WIDE.U32 R66, R58, R87, R66 ;  /* 0x000000573a427225 */ /* 0x000fe200078e0042 */
[----:B------:R-:W-:-:S02]  /*5a530*/  IADD3.X R89, PT, PT, RZ, RZ, RZ, P6, !PT ;  /* 0x000000ffff597210 */ /* 0x000fc400037fe4ff */
[----:B------:R-:W-:Y:S01]  /*5a540*/  IADD3 R68, P0, PT, R69, R82, RZ ;  /* 0x0000005245447210 */ /* 0x000fe20007f1e0ff */
[----:B------:R-:W-:Y:S01]  /*5a550*/  IMAD.WIDE.U32 R96, R115, R73, R96 ;  /* 0x0000004973607225 */ /* 0x000fe200078e0060 */
[----:B------:R-:W-:Y:S02]  /*5a560*/  IADD3.X R79, PT, PT, RZ, RZ, RZ, P1, !PT ;  /* 0x000000ffff4f7210 */ /* 0x000fe40000ffe4ff */
[----:B------:R-:W-:Y:S01]  /*5a570*/  IADD3.X R82, PT, PT, RZ, RZ, RZ, P2, !PT ;  /* 0x000000ffff527210 */ /* 0x000fe200017fe4ff */
        /* <DEDUP_REMOVED lines=50> */
[----:B------:R-:W-:Y:S02]  /*5a8a0*/  IMAD.X R69, RZ, RZ, RZ, P3 ;  /* 0x000000ffff457224 */ /* 0x000fe400018e06ff */
[----:B------:R-:W-:Y:S01]  /*5a8b0*/  IMAD.WIDE.U32 R82, R118, R74, R82 ;  /* 0x0000004a76527225 */ /* 0x000fe200078e0052 */
[----:B------:R-:W-:-:S02]  /*5a8c0*/  IADD3.X R67, PT, PT, RZ, RZ, RZ, P5, !PT ;  /* 0x000000ffff437210 */ /* 0x000fc40002ffe4ff */
[----:B------:R-:W-:Y:S01]  /*5a8d0*/  IADD3 R81, P5, PT, R81, R80, RZ ;  /* 0x0000005051517210 */ /* 0x000fe20007fbe0ff */
[----:B------:R-:W-:Y:S02]  /*5a8e0*/  IMAD.IADD R80, R49, 0x1, R79 ;  /* 0x0000000131507824 */ /* 0x000fe400078e024f */
[----:B------:R-:W-:-:S03]  /*5a8f0*/  IMAD.WIDE.U32 R78, R115, R76, R66 ;  /* 0x0000004c734e7225 */ /* 0x000fc600078e0042 */
[----:B------:R-:W-:Y:S01]  /*5a900*/  IADD3 R80, P3, PT, R80, R81, RZ ;  /* 0x0000005150507210 */ /* 0x000fe20007f7e0ff */
[----:B------:R-:W-:Y:S01]  /*5a910*/  IMAD.WIDE.U32 R66, R58, R86, R68 ;  /* 0x000000563a427225 */ /* 0x000fe200078e0044 */
[----:B------:R-:W-:Y:S02]  /*5a920*/  IADD3 R81, PT, PT, R46, R83, RZ ;  /* 0x000000532e517210 */ /* 0x000fe40007ffe0ff */
[----:B------:R-:W-:Y:S01]  /*5a930*/  IADD3.X R69, PT, PT, RZ, RZ, RZ, P0, !PT ;  /* 0x000000ffff457210 */ /* 0x000fe200007fe4ff */
[----:B------:R-:W-:Y:S01]  /*5a940*/  IMAD.IADD R79, R48, 0x1, R79 ;  /* 0x00000001304f7824 */ /* 0x000fe200078e024f */
[----:B------:R-:W-:Y:S02]  /*5a950*/  IADD3 R78, P6, PT, R81, R78, RZ ;  /* 0x0000004e514e7210 */ /* 0x000fe40007fde0ff */
[----:B------:R-:W-:Y:S01]  /*5a960*/  IADD3 R66, P0, PT, R66, R89, RZ ;  /* 0x0000005942427210 */ /* 0x000fe20007f1e0ff */
[----:B------:R-:W-:Y:S01]  /*5a970*/  IMAD.X R89, RZ, RZ, RZ, P1 ;  /* 0x000000ffff597224 */ /* 0x000fe200008e06ff */
[----:B------:R-:W-:Y:S01]  /*5a980*/  IADD3 R68, P2, PT, R79, R80, RZ ;  /* 0x000000504f447210 */ /* 0x000fe20007f5e0ff */
[----:B------:R-:W-:Y:S01]  /*5a990*/  IMAD.X R79, RZ, RZ, RZ, P6 ;  /* 0x000000ffff4f7224 */ /* 0x000fe200030e06ff */
[----:B------:R-:W-:-:S02]  /*5a9a0*/  IADD3 R66, P1, PT, R69, R66, RZ ;  /* 0x0000004245427210 */ /* 0x000fc40007f3e0ff */
        /* <DEDUP_REMOVED lines=8> */
[----:B------:R-:W-:Y:S01]  /*5aa30*/  IMAD.MOV.U32 R154, RZ, RZ, R78 ;  /* 0x000000ffff9a7224 */ /* 0x000fe200078e004e */
[----:B------:R-:W-:Y:S02]  /*5aa40*/  IADD3 R81, PT, PT, R49, R81, RZ ;  /* 0x0000005131517210 */ /* 0x000fe40007ffe0ff */
[----:B------:R-:W-:Y:S01]  /*5aa50*/  IADD3 R68, P6, PT, R69, R80, RZ ;  /* 0x0000005045447210 */ /* 0x000fe20007fde0ff */
[----:B------:R-:W-:Y:S01]  /*5aa60*/  IMAD.X R80, RZ, RZ, RZ, P0 ;  /* 0x000000ffff507224 */ /* 0x000fe200000e06ff */
[----:B------:R-:W-:Y:S01]  /*5aa70*/  IADD3 R89, P5, PT, R89, R66, RZ ;  /* 0x0000004259597210 */ /* 0x000fe20007fbe0ff */
[----:B------:R-:W-:Y:S02]  /*5aa80*/  IMAD.X R66, RZ, RZ, RZ, P3 ;  /* 0x000000ffff427224 */ /* 0x000fe400018e06ff */
[----:B------:R-:W-:-:S03]  /*5aa90*/  IMAD.X R69, RZ, RZ, RZ, P6 ;  /* 0x000000ffff457224 */ /* 0x000fc600030e06ff */
[----:B------:R-:W-:Y:S01]  /*5aaa0*/  IADD3 R66, P3, PT, R66, R89, RZ ;  /* 0x0000005942427210 */ /* 0x000fe20007f7e0ff */
[----:B------:R-:W-:-:S03]  /*5aab0*/  IMAD.WIDE.U32 R68, R118, R76, R68 ;  /* 0x0000004c76447225 */ /* 0x000fc600078e0044 */
[----:B------:R-:W-:Y:S01]  /*5aac0*/  IADD3 R81, P0, PT, R81, R66, RZ ;  /* 0x0000004251517210 */ /* 0x000fe20007f1e0ff */
[----:B------:R-:W-:Y:S01]  /*5aad0*/  IMAD.X R89, RZ, RZ, RZ, P1 ;  /* 0x000000ffff597224 */ /* 0x000fe200008e06ff */
[----:B------:R-:W-:Y:S02]  /*5aae0*/  IADD3 R66, PT, PT, R48, R69, RZ ;  /* 0x0000004530427210 */ /* 0x000fe40007ffe0ff */
[----:B------:R-:W-:Y:S02]  /*5aaf0*/  IADD3.X R140, PT, PT, RZ, RZ, RZ, P0, !PT ;  /* 0x000000ffff8c7210 */ /* 0x000fe400007fe4ff */
[----:B------:R-:W-:Y:S01]  /*5ab00*/  IADD3 R80, PT, PT, R89, R67, R80 ;  /* 0x0000004359507210 */ /* 0x000fe20007ffe050 */
[----:B------:R-:W-:Y:S01]  /*5ab10*/  IMAD.X R89, RZ, RZ, RZ, P2 ;  /* 0x000000ffff597224 */ /* 0x000fe200010e06ff */
[----:B------:R-:W-:Y:S01]  /*5ab20*/  IADD3 R66, P1, PT, R66, R81, RZ ;  /* 0x0000005142427210 */ /* 0x000fe20007f3e0ff */
[----:B------:R-:W-:Y:S01]  /*5ab30*/  IMAD.X R81, RZ, RZ, RZ, P4 ;  /* 0x000000ffff517224 */ /* 0x000fe200020e06ff */
[----:B------:R-:W-:-:S02]  /*5ab40*/  MOV R142, R68 ;  /* 0x00000044008e7202 */ /* 0x000fc40000000f00 */
[----:B------:R-:W-:Y:S02]  /*5ab50*/  IADD3.X R67, PT, PT, RZ, RZ, RZ, P1, !PT ;  /* 0x000000ffff437210 */ /* 0x000fe40000ffe4ff */
[----:B------:R-:W-:Y:S01]  /*5ab60*/  IADD3 R80, PT, PT, R81, R80, R89 ;  /* 0x0000005051507210 */ /* 0x000fe20007ffe059 */
[----:B------:R-:W-:Y:S02]  /*5ab70*/  IMAD.X R89, RZ, RZ, RZ, P5 ;  /* 0x000000ffff597224 */ /* 0x000fe400028e06ff */
[----:B------:R-:W-:Y:S02]  /*5ab80*/  IMAD.X R81, RZ, RZ, RZ, P3 ;  /* 0x000000ffff517224 */ /* 0x000fe400018e06ff */
[----:B------:R-:W-:-:S03]  /*5ab90*/  IMAD.WIDE.U32 R66, R118, R77, R66 ;  /* 0x0000004d76427225 */ /* 0x000fc600078e0042 */
[----:B------:R-:W-:Y:S01]  /*5aba0*/  IADD3 R80, PT, PT, R81, R80, R89 ;  /* 0x0000005051507210 */ /* 0x000fe20007ffe059 */
[----:B------:R-:W-:Y:S01]  /*5abb0*/  IMAD.IADD R81, R49, 0x1, R67 ;  /* 0x0000000131517824 */ /* 0x000fe200078e0243 */
[----:B------:R-:W-:Y:S01]  /*5abc0*/  MOV R89, R84 ;  /* 0x0000005400597202 */ /* 0x000fe20000000f00 */
[----:B------:R-:W-:-:S03]  /*5abd0*/  IMAD.MOV.U32 R148, RZ, RZ, R66 ;  /* 0x000000ffff947224 */ /* 0x000fc600078e0042 */
[----:B------:R-:W-:Y:S01]  /*5abe0*/  IADD3 R140, PT, PT, R81, R80, R140 ;  /* 0x00000050518c7210 */ /* 0x000fe20007ffe08c */
[----:B------:R-:W-:Y:S02]  /*5abf0*/  IMAD.MOV.U32 R80, RZ, RZ, R96 ;  /* 0x000000ffff507224 */ /* 0x000fe400078e0060 */
        /* <DEDUP_REMOVED lines=28> */
.L_x_150:
        /* <DEDUP_REMOVED lines=23> */
.L_x_151:
[----:B------:R-:W-:Y:S02]  /*5af30*/  HFMA2 R79, -RZ, RZ, 0, 0 ;  /* 0x00000000ff4f7431 */ /* 0x000fe400000001ff */
[----:B------:R-:W-:-:S04]  /*5af40*/  IMAD.WIDE.U32 R66, R51, R98, RZ ;  /* 0x0000006233427225 */ /* 0x000fc800078e00ff */
[----:B------:R-:W-:Y:S01]  /*5af50*/  HFMA2 R119, -RZ, RZ, 0, 0 ;  /* 0x00000000ff777431 */ /* 0x000fe200000001ff */
[----:B------:R-:W-:Y:S02]  /*5af60*/  CS2R R116, SRZ ;  /* 0x0000000000747805 */ /* 0x000fe4000001ff00 */
[----:B------:R-:W-:Y:S01]  /*5af70*/  MOV R114, RZ ;  /* 0x000000ff00727202 */ /* 0x000fe20000000f00 */
[----:B------:R-:W-:Y:S02]  /*5af80*/  IMAD.MOV.U32 R131, RZ, RZ, RZ ;  /* 0x000000ffff837224 */ /* 0x000fe400078e00ff */
[----:B------:R-:W-:Y:S02]  /*5af90*/  IMAD.MOV.U32 R122, RZ, RZ, RZ ;  /* 0x000000ffff7a7224 */ /* 0x000fe400078e00ff */
[----:B------:R-:W-:Y:S02]  /*5afa0*/  IMAD.IADD R78, R67, 0x1, R131 ;  /* 0x00000001434e7824 */ /* 0x000fe400078e0283 */
[----:B------:R-:W-:-:S02]  /*5afb0*/  IMAD R118, R66, R41, RZ ;  /* 0x0000002942767224 */ /* 0x000fc400078e02ff */
[----:B------:R-:W-:-:S04]  /*5afc0*/  IMAD.WIDE.U32 R78, R98, R52, R78 ;  /* 0x00000034624e7225 */ /* 0x000fc800078e004e */
[----:B------:R-:W-:Y:S01]  /*5afd0*/  IMAD.IADD R68, R79, 0x1, R122 ;  /* 0x000000014f447824 */ /* 0x000fe200078e027a */
[----:B------:R-:W-:Y:S01]  /*5afe0*/  MOV R79, RZ ;  /* 0x000000ff004f7202 */ /* 0x000fe20000000f00 */
[----:B------:R-:W-:Y:S02]  /*5aff0*/  IMAD.MOV.U32 R67, RZ, RZ, RZ ;  /* 0x000000ffff437224 */ /* 0x000fe400078e00ff */
[----:B------:R-:W-:Y:S02]  /*5b000*/  IMAD.MOV.U32 R69, RZ, RZ, RZ ;  /* 0x000000ffff457224 */ /* 0x000fe400078e00ff */
[----:B------:R-:W-:-:S04]  /*5b010*/  IMAD.WIDE.U32 R78, R99, R51, R78 ;  /* 0x00000033634e7225 */ /* 0x000fc800078e004e */
[----:B------:R-:W-:Y:S01]  /*5b020*/  IMAD.HI.U32 R85, R118, R70, R66 ;  /* 0x0000004676557227 */ /* 0x000fe200078e0042 */
[----:B------:R-:W-:-:S03]  /*5b030*/  IADD3 R83, PT, PT, R131, R79, RZ ;  /* 0x0000004f83537210 */ /* 0x000fc60007ffe0ff */
[----:B------:R-:W-:-:S04]  /*5b040*/  IMAD.WIDE.U32 R66, R98, R53, R68 ;  /* 0x0000003562427225 */ /* 0x000fc800078e0044 */
[----:B------:R-:W-:Y:S01]  /*5b050*/  IMAD.MOV.U32 R120, RZ, RZ, RZ ;  /* 0x000000ffff787224 */ /* 0x000fe200078e00ff */
[----:B------:R-:W-:Y:S01]  /*5b060*/  IADD3 R82, P0, PT, R83, R66, RZ ;  /* 0x0000004253527210 */ /* 0x000fe20007f1e0ff */
[----:B------:R-:W-:Y:S02]  /*5b070*/  IMAD.IADD R79, R42, 0x1, R85 ;  /* 0x000000012a4f7824 */ /* 0x000fe400078e0255 */
[----:B------:R-:W-:Y:S01]  /*5b080*/  IMAD.IADD R66, R67, 0x1, R120 ;  /* 0x0000000143427824 */ /* 0x000fe200078e0278 */
[----:B------:R-:W-:Y:S01]  /*5b090*/  IADD3.X R83, PT, PT, RZ, RZ, RZ, P0, !PT ;  /* 0x000000ffff537210 */ /* 0x000fe200007fe4ff */
[----:B------:R-:W-:Y:S01]  /*5b0a0*/  IMAD.MOV.U32 R67, RZ, RZ, RZ ;  /* 0x000000ffff437224 */ /* 0x000fe200078e00ff */
[----:B------:R-:W-:Y:S01]  /*5b0b0*/  IADD3 R78, P1, PT, R79, R78, RZ ;  /* 0x0000004e4f4e7210 */ /* 0x000fe20007f3e0ff */
[----:B------:R-:W-:Y:S02]  /*5b0c0*/  IMAD.MOV.U32 R145, RZ, RZ, RZ ;  /* 0x000000ffff917224 */ /* 0x000fe400078e00ff */
[----:B------:R-:W-:-:S04]  /*5b0d0*/  IMAD.WIDE.U32 R82, R99, R52, R82 ;  /* 0x0000003463527225 */ /* 0x000fc800078e0052 */
[----:B------:R-:W-:-:S04]  /*5b0e0*/  IMAD.WIDE.U32 R66, R98, R54, R66 ;  /* 0x0000003662427225 */ /* 0x000fc800078e0042 */
[----:B------:R-:W-:Y:S01]  /*5b0f0*/  IMAD.IADD R69, R122, 0x1, R83 ;  /* 0x000000017a457824 */ /* 0x000fe200078e0253 */
[----:B------:R-:W-:Y:S01]  /*5b100*/  IADD3 R68, PT, PT, R67, R119, RZ ;  /* 0x0000007743447210 */ /* 0x000fe20007ffe0ff */
        /* <DEDUP_REMOVED lines=16> */
[----:B------:R-:W-:Y:S02]  /*5b210*/  HFMA2 R83, -RZ, RZ, 0, 0 ;  /* 0x00000000ff537431 */ /* 0x000fe400000001ff */
[----:B------:R-:W-:Y:S02]  /*5b220*/  IMAD.MOV.U32 R79, RZ, RZ, RZ ;  /* 0x000000ffff4f7224 */ /* 0x000fe400078e00ff */
[----:B------:R-:W-:Y:S02]  /*5b230*/  IMAD.X R67, RZ, RZ, RZ, P1 ;  /* 0x000000ffff437224 */ /* 0x000fe400008e06ff */
[----:B------:R-:W-:Y:S01]  /*5b240*/  IMAD.HI.U32 R97, R115, R70, R78 ;  /* 0x0000004673617227 */ /* 0x000fe200078e004e */
[----:B------:R-:W-:-:S03]  /*5b250*/  IADD3 R78, P2, PT, R85, R82, RZ ;  /* 0x00000052554e7210 */ /* 0x000fc60007f5e0ff */
[----:B------:R-:W-:Y:S02]  /*5b260*/  IMAD.MOV.U32 R85, RZ, RZ, RZ ;  /* 0x000000ffff557224 */ /* 0x000fe400078e00ff */
[----:B------:R-:W-:Y:S02]  /*5b270*/  IMAD.X R69, RZ, RZ, RZ, P0 ;  /* 0x000000ffff457224 */ /* 0x000fe400000e06ff */
[----:B------:R-:W-:-:S04]  /*5b280*/  IMAD.WIDE.U32 R66, R108, R52, R66 ;  /* 0x000000346c427225 */ /* 0x000fc800078e0042 */
[----:B------:R-:W-:-:S04]  /*5b290*/  IMAD.WIDE.U32 R84, R98, R56, R84 ;  /* 0x0000003862547225 */ /* 0x000fc800078e0054 */
[----:B------:R-:W-:-:S04]  /*5b2a0*/  IMAD.WIDE.U32 R68, R99, R54, R68 ;  /* 0x0000003663447225 */ /* 0x000fc800078e0044 */
[----:B------:R-:W-:Y:S02]  /*5b2b0*/  IMAD.IADD R67, R122, 0x1, R67 ;  /* 0x000000017a437824 */ /* 0x000fe400078e0243 */
[----:B------:R-:W-:Y:S02]  /*5b2c0*/  IMAD.X R79, RZ, RZ, RZ, P2 ;  /* 0x000000ffff4f7224 */ /* 0x000fe400010e06ff */
[----:B------:R-:W-:Y:S01]  /*5b2d0*/  IMAD.IADD R82, R85, 0x1, R116 ;  /* 0x0000000155527824 */ /* 0x000fe200078e0274 */
[----:B------:R-:W-:Y:S01]  /*5b2e0*/  IADD3 R68, P0, PT, R67, R68, RZ ;  /* 0x0000004443447210 */ /* 0x000fe20007f1e0ff */
[----:B------:R-:W-:Y:S02]  /*5b2f0*/  IMAD.IADD R85, R42, 0x1, R97 ;  /* 0x000000012a557824 */ /* 0x000fe400078e0261 */
[----:B------:R-:W-:Y:S02]  /*5b300*/  HFMA2 R67, -RZ, RZ, 0, 0 ;  /* 0x00000000ff437431 */ /* 0x000fe400000001ff */
[----:B------:R-:W-:Y:S01]  /*5b310*/  IMAD.WIDE.U32 R78, R118, R72, R78 ;  /* 0x00000048764e7225 */ /* 0x000fe200078e004e */
[----:B------:R-:W-:-:S03]  /*5b320*/  MOV R97, RZ ;  /* 0x000000ff00617202 */ /* 0x000fc60000000f00 */
[----:B------:R-:W-:Y:S01]  /*5b330*/  IMAD.WIDE.U32 R82, R98, R57, R82 ;  /* 0x0000003962527225 */ /* 0x000fe200078e0052 */
[----:B------:R-:W-:-:S03]  /*5b340*/  IADD3 R78, P1, PT, R85, R78, RZ ;  /* 0x0000004e554e7210 */ /* 0x000fc60007f3e0ff */
[----:B------:R-:W-:Y:S01]  /*5b350*/  IMAD.IADD R85, R119, 0x1, R69 ;  /* 0x0000000177557824 */ /* 0x000fe200078e0245 */
[----:B------:R-:W-:Y:S01]  /*5b360*/  IADD3 R96, PT, PT, R83, R114, RZ ;  /* 0x0000007253607210 */ /* 0x000fe20007ffe0ff */
[----:B------:R-:W-:Y:S02]  /*5b370*/  IMAD.X R69, RZ, RZ, RZ, P0 ;  /* 0x000000ffff457224 */ /* 0x000fe400000e06ff */
[----:B------:R-:W-:Y:S01]  /*5b380*/  IMAD.IADD R83, R44, 0x1, R79 ;  /* 0x000000012c537824 */ /* 0x000fe200078e024f */
        /* <DEDUP_REMOVED lines=19> */
[----:B------:R-:W-:Y:S01]  /*5b4c0*/  IADD3.X R79, PT, PT, RZ, RZ, RZ, P0, !PT ;  /* 0x000000ffff4f7210 */ /* 0x000fe200007fe4ff */
[----:B------:R-:W-:Y:S01]  /*5b4d0*/  IMAD.IADD R85, R117, 0x1, R85 ;  /* 0x0000000175557824 */ /* 0x000fe200078e0255 */
[----:B------:R-:W-:Y:S01]  /*5b4e0*/  IADD3 R66, P1, PT, R83, R66, RZ ;  /* 0x0000004253427210 */ /* 0x000fe20007f3e0ff */
[----:B------:R-:W-:-:S03]  /*5b4f0*/  IMAD.WIDE.U32 R68, R109, R52, R68 ;  /* 0x000000346d447225 */ /* 0x000fc600078e0044 */
        /* <DEDUP_REMOVED lines=8> */
[----:B------:R-:W-:Y:S01]  /*5b580*/  IADD3 R69, PT, PT, R42, R133, RZ ;  /* 0x000000852a457210 */ /* 0x000fe20007ffe0ff */
[----:B------:R-:W-:Y:S01]  /*5b590*/  IMAD.IADD R147, R119, 0x1, R79 ;  /* 0x0000000177937824 */ /* 0x000fe200078e024f */
[----:B------:R-:W-:Y:S01]  /*5b5a0*/  IADD3.X R79, PT, PT, RZ, RZ, RZ, P0, !PT ;  /* 0x000000ffff4f7210 */ /* 0x000fe200007fe4ff */
[----:B------:R-:W-:-:S04]  /*5b5b0*/  IMAD.WIDE.U32 R82, R99, R56, R82 ;  /* 0x0000003863527225 */ /* 0x000fc800078e0052 */
[----:B------:R-:W-:Y:S01]  /*5b5c0*/  IMAD.MOV.U32 R144, RZ, RZ, R68 ;  /* 0x000000ffff907224 */ /* 0x000fe200078e0044 */
[----:B------:R-:W-:Y:S01]  /*5b5d0*/  IADD3 R68, P3, PT, R69, R66, RZ ;  /* 0x0000004245447210 */ /* 0x000fe20007f7e0ff */
[----:B------:R-:W-:Y:S01]  /*5b5e0*/  IMAD.IADD R133, R44, 0x1, R67 ;  /* 0x000000012c857824 */ /* 0x000fe200078e0243 */
[----:B------:R-:W-:Y:S01]  /*5b5f0*/  IADD3 R66, P0, PT, R147, R82, RZ ;  /* 0x0000005293427210 */ /* 0x000fe20007f1e0ff */
[----:B------:R-:W-:-:S03]  /*5b600*/  IMAD.WIDE.U32 R144, R110, R51, R144 ;  /* 0x000000336e907225 */ /* 0x000fc600078e0090 */
[----:B------:R-:W-:Y:S01]  /*5b610*/  IADD3.X R67, PT, PT, RZ, RZ, RZ, P0, !PT ;  /* 0x000000ffff437210 */ /* 0x000fe200007fe4ff */
[----:B------:R-:W-:Y:S01]  /*5b620*/  IMAD.WIDE.U32 R78, R109, R53, R78 ;  /* 0x000000356d4e7225 */ /* 0x000fe200078e004e */
[----:B------:R-:W-:-:S03]  /*5b630*/  IADD3 R144, P1, PT, R85, R144, RZ ;  /* 0x0000009055907210 */ /* 0x000fc60007f3e0ff */
        /* <DEDUP_REMOVED lines=16> */
[----:B------:R-:W-:Y:S01]  /*5b740*/  IADD3.X R67, PT, PT, RZ, RZ, RZ, P1, !PT ;  /* 0x000000ffff437210 */ /* 0x000fe20000ffe4ff */
[----:B------:R-:W-:Y:S02]  /*5b750*/  IMAD.IADD R83, R43, 0x1, R69 ;  /* 0x000000012b537824 */ /* 0x000fe400078e0245 */
[----:B------:R-:W-:Y:S02]  /*5b760*/  IMAD R98, R68, R41, RZ ;  /* 0x0000002944627224 */ /* 0x000fe400078e02ff */
[----:B------:R-:W-:Y:S02]  /*5b770*/  IMAD.MOV.U32 R69, RZ, RZ, RZ ;  /* 0x000000ffff457224 */ /* 0x000fe400078e00ff */
[----:B------:R-:W-:-:S04]  /*5b780*/  IMAD.WIDE.U32 R84, R99, R57, R84 ;  /* 0x0000003963547225 */ /* 0x000fc800078e0054 */
[----:B------:R-:W-:Y:S01]  /*5b790*/  IMAD.WIDE.U32 R78, R110, R52, R78 ;  /* 0x000000346e4e7225 */ /* 0x000fe200078e004e */
[----:B------:R-:W-:-:S03]  /*5b7a0*/  IADD3 R84, P1, PT, R147, R84, RZ ;  /* 0x0000005493547210 */ /* 0x000fc60007f3e0ff */
[----:B------:R-:W-:-:S04]  /*5b7b0*/  IMAD.HI.U32 R134, R98, R70, R68 ;  /* 0x0000004662867227 */ /* 0x000fc800078e0044 */
[----:B------:R-:W-:Y:S01]  /*5b7c0*/  IMAD.IADD R96, R114, 0x1, R85 ;  /* 0x0000000172607824 */ /* 0x000fe200078e0255 */
[----:B------:R-:W-:Y:S01]  /*5b7d0*/  IADD3.X R85, PT, PT, RZ, RZ, RZ, P1, !PT ;  /* 0x000000ffff557210 */ /* 0x000fe20000ffe4ff */
[----:B------:R-:W-:-:S04]  /*5b7e0*/  IMAD.WIDE.U32 R66, R109, R54, R66 ;  /* 0x000000366d427225 */ /* 0x000fc800078e0042 */
[----:B------:R-:W-:Y:S02]  /*5b7f0*/  IMAD.IADD R69, R122, 0x1, R79 ;  /* 0x000000017a457824 */ /* 0x000fe400078e024f */
[----:B------:R-:W-:Y:S01]  /*5b800*/  IMAD.X R133, RZ, RZ, RZ, P0 ;  /* 0x000000ffff857224 */ /* 0x000fe200000e06ff */
[----:B------:R-:W-:Y:S01]  /*5b810*/  IADD3 R96, P0, PT, R97, R96, RZ ;  /* 0x0000006061607210 */ /* 0x000fe20007f1e0ff */
[----:B------:R-:W-:Y:S01]  /*5b820*/  IMAD.MOV.U32 R79, RZ, RZ, RZ ;  /* 0x000000ffff4f7224 */ /* 0x000fe200078e00ff */
[----:B------:R-:W-:Y:S01]  /*5b830*/  IADD3 R68, P2, PT, R69, R66, RZ ;  /* 0x0000004245447210 */ /* 0x000fe20007f5e0ff */
[----:B------:R-:W-:-:S04]  /*5b840*/  IMAD.WIDE.U32 R132, R115, R73, R132 ;  /* 0x0000004973847225 */ /* 0x000fc800078e0084 */
[----:B------:R-:W-:Y:S01]  /*5b850*/  IMAD.IADD R144, R46, 0x1, R145 ;  /* 0x000000012e907824 */ /* 0x000fe200078e0291 */
[----:B------:R-:W-:Y:S01]  /*5b860*/  IADD3 R145, PT, PT, R119, R67, RZ ;  /* 0x0000004377917210 */ /* 0x000fe20007ffe0ff */
[----:B------:R-:W-:Y:S01]  /*5b870*/  IMAD.X R97, RZ, RZ, RZ, P0 ;  /* 0x000000ffff617224 */ /* 0x000fe200000e06ff */
[----:B------:R-:W-:Y:S01]  /*5b880*/  IADD3 R66, P0, PT, R83, R132, RZ ;  /* 0x0000008453427210 */ /* 0x000fe20007f1e0ff */
[----:B------:R-:W-:Y:S02]  /*5b890*/  IMAD.X R69, RZ, RZ, RZ, P2 ;  /* 0x000000ffff457224 */ /* 0x000fe400010e06ff */
[----:B------:R-:W-:-:S04]  /*5b8a0*/  IMAD.WIDE.U32 R84, R108, R56, R84 ;  /* 0x000000386c547225 */ /* 0x000fc800078e0054 */
[----:B------:R-:W-:-:S04]  /*5b8b0*/  IMAD.WIDE.U32 R78, R111, R51, R78 ;  /* 0x000000336f4e7225 */ /* 0x000fc800078e004e */
[----:B------:R-:W-:Y:S01]  /*5b8c0*/  IMAD.WIDE.U32 R96, R50, R99, R96 ;  /* 0x0000006332607225 */ /* 0x000fe200078e0060 */
[----:B------:R-:W-:Y:S02]  /*5b8d0*/  IADD3 R79, PT, PT, R131, R79, RZ ;  /* 0x0000004f834f7210 */ /* 0x000fe40007ffe0ff */
[----:B------:R-:W-:Y:S01]  /*5b8e0*/  IADD3 R144, P3, PT, R144, R78, RZ ;  /* 0x0000004e90907210 */ /* 0x000fe20007f7e0ff */
        /* <DEDUP_REMOVED lines=15> */
[----:B------:R-:W-:Y:S02]  /*5b9e0*/  IADD3 R78, P0, PT, R83, R68, RZ ;  /* 0x00000044534e7210 */ /* 0x000fe40007f1e0ff */
[----:B------:R-:W-:Y:S01]  /*5b9f0*/  IADD3 R69, PT, PT, R117, R69, RZ ;  /* 0x0000004575457210 */ /* 0x000fe20007ffe0ff */
[----:B------:R-:W-:Y:S01]  /*5ba00*/  IMAD.X R83, RZ, RZ, RZ, P2 ;  /* 0x000000ffff537224 */ /* 0x000fe200010e06ff */
[----:B------:R-:W-:Y:S01]  /*5ba10*/  IADD3 R85, PT, PT, R114, R85, RZ ;  /* 0x0000005572557210 */ /* 0x000fe20007ffe0ff */
        /* <DEDUP_REMOVED lines=9> */
[----:B------:R-:W-:Y:S01]  /*5bab0*/  IMAD.WIDE.U32 R66, R98, R71, R66 ;  /* 0x0000004762427225 */ /* 0x000fe200078e0042 */
[----:B------:R-:W-:-:S03]  /*5bac0*/  IADD3 R68, P3, PT, R132, R144, RZ ;  /* 0x0000009084447210 */ /* 0x000fc60007f7e0ff */
[----:B------:R-:W-:-:S04]  /*5bad0*/  IMAD.WIDE.U32 R78, R110, R54, R78 ;  /* 0x000000366e4e7225 */ /* 0x000fc800078e004e */
[----:B------:R-:W-:Y:S01]  /*5bae0*/  IMAD.X R85, RZ, RZ, RZ, P1 ;  /* 0x000000ffff557224 */ /* 0x000fe200008e06ff */
[----:B------:R-:W-:Y:S01]  /*5baf0*/  IADD3 R78, P2, PT, R83, R78, RZ ;  /* 0x0000004e534e7210 */ /* 0x000fe20007f5e0ff */
[----:B------:R-:W-:Y:S01]  /*5bb00*/  IMAD.IADD R133, R43, 0x1, R67 ;  /* 0x000000012b857824 */ /* 0x000fe200078e0243 */
[----:B------:R-:W-:Y:S01]  /*5bb10*/  MOV R67, RZ ;  /* 0x000000ff00437202 */ /* 0x000fe20000000f00 */
[----:B------:R-:W-:Y:S02]  /*5bb20*/  IMAD.IADD R144, R47, 0x1, R145 ;  /* 0x000000012f907824 */ /* 0x000fe400078e0291 */
[----:B------:R-:W-:Y:S01]  /*5bb30*/  IMAD.IADD R145, R119, 0x1, R79 ;  /* 0x0000000177917824 */ /* 0x000fe200078e024f */
[----:B------:R-:W-:Y:S01]  /*5bb40*/  IADD3.X R79, PT, PT, RZ, RZ, RZ, P2, !PT ;  /* 0x000000ffff4f7210 */ /* 0x000fe200017fe4ff */
[----:B------:R-:W-:Y:S02]  /*5bb50*/  IMAD R132, R66, R41, RZ ;  /* 0x0000002942847224 */ /* 0x000fe400078e02ff */
[----:B------:R-:W-:-:S02]  /*5bb60*/  IMAD.X R97, RZ, RZ, RZ, P0 ;  /* 0x000000ffff617224 */ /* 0x000fc400000e06ff */
[----:B------:R-:W-:-:S04]  /*5bb70*/  IMAD.WIDE.U32 R84, R109, R56, R84 ;  /* 0x000000386d547225 */ /* 0x000fc800078e0054 */
[----:B------:R-:W-:Y:S02]  /*5bb80*/  IMAD.X R69, RZ, RZ, RZ, P3 ;  /* 0x000000ffff457224 */ /* 0x000fe400018e06ff */
[----:B------:R-:W-:Y:S02]  /*5bb90*/  IMAD.MOV.U32 R83, RZ, RZ, RZ ;  /* 0x000000ffff537224 */ /* 0x000fe400078e00ff */
[----:B------:R-:W-:Y:S01]  /*5bba0*/  IMAD.HI.U32 R134, R132, R70, R66 ;  /* 0x0000004684867227 */ /* 0x000fe200078e0042 */
[----:B------:R-:W-:-:S03]  /*5bbb0*/  IADD3 R66, P1, PT, R145, R84, RZ ;  /* 0x0000005491427210 */ /* 0x000fc60007f3e0ff */
[----:B------:R-:W-:-:S04]  /*5bbc0*/  IMAD.WIDE.U32 R96, R50, R108, R96 ;  /* 0x0000006c32607225 */ /* 0x000fc800078e0060 */
[----:B------:R-:W-:Y:S02]  /*5bbd0*/  IMAD.IADD R85, R116, 0x1, R85 ;  /* 0x0000000174557824 */ /* 0x000fe400078e0255 */
[----:B------:R-:W-:-:S03]  /*5bbe0*/  IMAD.WIDE.U32 R68, R115, R74, R68 ;  /* 0x0000004a73447225 */ /* 0x000fc600078e0044 */
[----:B------:R-:W-:Y:S01]  /*5bbf0*/  IADD3 R84, P0, PT, R96, R85, RZ ;  /* 0x0000005560547210 */ /* 0x000fe20007f1e0ff */
[----:B------:R-:W-:Y:S01]  /*5bc00*/  IMAD.WIDE.U32 R82, R112, R51, R82 ;  /* 0x0000003370527225 */ /* 0x000fe200078e0052 */
[----:B------:R-:W-:Y:S02]  /*5bc10*/  IADD3 R68, P4, PT, R99, R68, RZ ;  /* 0x0000004463447210 */ /* 0x000fe40007f9e0ff */
[----:B------:R-:W-:Y:S01]  /*5bc20*/  IADD3 R99, PT, PT, R46, R69, RZ ;  /* 0x000000452e637210 */ /* 0x000fe20007ffe0ff */
[----:B------:R-:W-:Y:S01]  /*5bc30*/  IMAD.WIDE.U32 R78, R111, R53, R78 ;  /* 0x000000356f4e7225 */ /* 0x000fe200078e004e */
[----:B------:R-:W-:Y:S02]  /*5bc40*/  IADD3 R82, P3, PT, R144, R82, RZ ;  /* 0x0000005290527210 */ /* 0x000fe40007f7e0ff */
[----:B------:R-:W-:Y:S01]  /*5bc50*/  IADD3.X R69, PT, PT, RZ, RZ, RZ, P4, !PT ;  /* 0x000000ffff457210 */ /* 0x000fe200027fe4ff */
[----:B------:R-:W-:Y:S02]  /*5bc60*/  IMAD.X R67, RZ, RZ, RZ, P1 ;  /* 0x000000ffff437224 */ /* 0x000fe400008e06ff */
[----:B------:R-:W-:-:S02]  /*5bc70*/  IMAD.IADD R83, R131, 0x1, R83 ;  /* 0x0000000183537824 */ /* 0x000fc400078e0253 */
        /* <DEDUP_REMOVED lines=8> */
[----:B------:R-:W-:Y:S01]  /*5bd00*/  IMAD.WIDE.U32 R68, R121, R73, R68 ;  /* 0x0000004979447225 */ /* 0x000fe200078e0044 */
[----:B------:R-:W-:Y:S02]  /*5bd10*/  IADD3.X R79, PT, PT, RZ, RZ, RZ, P2, !PT ;  /* 0x000000ffff4f7210 */ /* 0x000fe400017fe4ff */
[----:B------:R-:W-:Y:S01]  /*5bd20*/  IADD3 R84, P1, PT, R67, R84, RZ ;  /* 0x0000005443547210 */ /* 0x000fe20007f3e0ff */
[----:B------:R-:W-:Y:S01]  /*5bd30*/  IMAD.WIDE.U32 R82, R118, R76, R82 ;  /* 0x0000004c76527225 */ /* 0x000fe200078e0052 */
[----:B------:R-:W-:Y:S02]  /*5bd40*/  IADD3.X R67, PT, PT, RZ, RZ, RZ, P0, !PT ;  /* 0x000000ffff437210 */ /* 0x000fe400007fe4ff */
[----:B------:R-:W-:Y:S01]  /*5bd50*/  IADD3 R68, P4, PT, R133, R68, RZ ;  /* 0x0000004485447210 */ /* 0x000fe20007f9e0ff */
[----:B------:R-:W-:Y:S01]  /*5bd60*/  IMAD.WIDE.U32 R78, R112, R52, R78 ;  /* 0x00000034704e7225 */ /* 0x000fe200078e004e */
[----:B------:R-:W-:-:S03]  /*5bd70*/  IADD3 R82, P3, PT, R99, R82, RZ ;  /* 0x0000005263527210 */ /* 0x000fc60007f7e0ff */
[----:B------:R-:W-:-:S04]  /*5bd80*/  IMAD.WIDE.U32 R66, R111, R54, R66 ;  /* 0x000000366f427225 */ /* 0x000fc800078e0042 */
[----:B------:R-:W-:Y:S02]  /*5bd90*/  IMAD.IADD R79, R122, 0x1, R79 ;  /* 0x000000017a4f7824 */ /* 0x000fe400078e024f */
[----:B------:R-:W-:Y:S02]  /*5bda0*/  IMAD.IADD R108, R45, 0x1, R69 ;  /* 0x000000012d6c7824 */ /* 0x000fe400078e0245 */
[----:B------:R-:W-:Y:S02]  /*5bdb0*/  IMAD.X R69, RZ, RZ, RZ, P4 ;  /* 0x000000ffff457224 */ /* 0x000fe400020e06ff */
[----:B------:R-:W-:Y:S02]  /*5bdc0*/  IMAD.IADD R99, R48, 0x1, R83 ;  /* 0x0000000130637824 */ /* 0x000fe400078e0253 */
[----:B------:R-:W-:Y:S02]  /*5bdd0*/  IMAD.IADD R96, R114, 0x1, R85 ;  /* 0x0000000172607824 */ /* 0x000fe400078e0255 */
[----:B------:R-:W-:Y:S01]  /*5bde0*/  IMAD.X R83, RZ, RZ, RZ, P3 ;  /* 0x000000ffff537224 */ /* 0x000fe200018e06ff */
[----:B------:R-:W-:Y:S01]  /*5bdf0*/  IADD3 R66, P3, PT, R79, R66, RZ ;  /* 0x000000424f427210 */ /* 0x000fe20007f7e0ff */
[----:B------:R-:W-:Y:S01]  /*5be00*/  IMAD.IADD R85, R42, 0x1, R134 ;  /* 0x000000012a557824 */ /* 0x000fe200078e0286 */
[----:B------:R-:W-:Y:S01]  /*5be10*/  IADD3 R96, P2, PT, R97, R96, RZ ;  /* 0x0000006061607210 */ /* 0x000fe20007f5e0ff */
[----:B------:R-:W-:-:S04]  /*5be20*/  IMAD.WIDE.U32 R68, R98, R72, R68 ;  /* 0x0000004862447225 */ /* 0x000fc800078e0044 */
[----:B------:R-:W-:Y:S01]  /*5be30*/  IMAD.MOV.U32 R79, RZ, RZ, RZ ;  /* 0x000000ffff4f7224 */ /* 0x000fe200078e00ff */
[----:B------:R-:W-:Y:S01]  /*5be40*/  IADD3 R68, P0, PT, R85, R68, RZ ;  /* 0x0000004455447210 */ /* 0x000fe20007f1e0ff */
[----:B------:R-:W-:Y:S01]  /*5be50*/  IMAD.IADD R145, R119, 0x1, R67 ;  /* 0x0000000177917824 */ /* 0x000fe200078e0243 */
[----:B------:R-:W-:Y:S01]  /*5be60*/  IADD3.X R67, PT, PT, RZ, RZ, RZ, P3, !PT ;  /* 0x000000ffff437210 */ /* 0x000fe20001ffe4ff */
[----:B------:R-:W-:Y:S01]  /*5be70*/  IMAD.WIDE.U32 R78, R113, R51, R78 ;  /* 0x00000033714e7225 */ /* 0x000fe200078e004e */
[----:B------:R-:W-:-:S03]  /*5be80*/  IADD3 R133, PT, PT, R44, R69, RZ ;  /* 0x000000452c857210 */ /* 0x000fc60007ffe0ff */
[----:B------:R-:W-:Y:S02]  /*5be90*/  IMAD.X R85, RZ, RZ, RZ, P1 ;  /* 0x000000ffff557224 */ /* 0x000fe400008e06ff */
[----:B------:R-:W-:Y:S01]  /*5bea0*/  IMAD.X R97, RZ, RZ, RZ, P2 ;  /* 0x000000ffff617224 */ /* 0x000fe200010e06ff */
[----:B------:R-:W-:Y:S01]  /*5beb0*/  IADD3 R78, P2, PT, R99, R78, RZ ;  /* 0x0000004e634e7210 */ /* 0x000fe20007f5e0ff */
[----:B------:R-:W-:-:S04]  /*5bec0*/  IMAD.WIDE.U32 R82, R115, R75, R82 ;  /* 0x0000004b73527225 */ /* 0x000fc800078e0052 */
[----:B------:R-:W-:Y:S01]  /*5bed0*/  IMAD.WIDE.U32 R84, R110, R56, R84 ;  /* 0x000000386e547225 */ /* 0x000fe200078e0054 */
[----:B------:R-:W-:Y:S02]  /*5bee0*/  IADD3 R82, P4, PT, R108, R82, RZ ;  /* 0x000000526c527210 */ /* 0x000fe40007f9e0ff */
[----:B------:R-:W-:Y:S01]  /*5bef0*/  IADD3 R108, PT, PT, R47, R83, RZ ;  /* 0x000000532f6c7210 */ /* 0x000fe20007ffe0ff */
        /* <DEDUP_REMOVED lines=11> */
[----:B------:R-:W-:Y:S02]  /*5bfb0*/  IMAD.X R85, RZ, RZ, RZ, P1 ;  /* 0x000000ffff557224 */ /* 0x000fe400008e06ff */
[----:B------:R-:W-:Y:S01]  /*5bfc0*/  IMAD.WIDE.U32 R82, R121, R74, R82 ;  /* 0x0000004a79527225 */ /* 0x000fe200078e0052 */
[----:B------:R-:W-:-:S03]  /*5bfd0*/  IADD3.X R145, PT, PT, RZ, RZ, RZ, P0, !PT ;  /* 0x000000ffff917210 */ /* 0x000fc600007fe4ff */
        /* <DEDUP_REMOVED lines=10> */
[----:B------:R-:W-:-:S04]  /*5c080*/  IMAD.WIDE.U32 R78, R118, R77, R78 ;  /* 0x0000004d764e7225 */ /* 0x000fc800078e004e */
[----:B------:R-:W-:Y:S01]  /*5c090*/  IMAD.IADD R118, R46, 0x1, R83 ;  /* 0x000000012e767824 */ /* 0x000fe200078e0253 */
[----:B------:R-:W-:Y:S01]  /*5c0a0*/  IADD3.X R83, PT, PT, RZ, RZ, RZ, P1, !PT ;  /* 0x000000ffff537210 */ /* 0x000fe20000ffe4ff */
[----:B------:R-:W-:Y:S01]  /*5c0b0*/  IMAD.X R67, RZ, RZ, RZ, P2 ;  /* 0x000000ffff437224 */ /* 0x000fe200010e06ff */
[----:B------:R-:W-:Y:S01]  /*5c0c0*/  IADD3 R144, P2, PT, R85, R144, RZ ;  /* 0x0000009055907210 */ /* 0x000fe20007f5e0ff */
        /* <DEDUP_REMOVED lines=8> */
[----:B------:R-:W-:Y:S01]  /*5c150*/  IADD3 R67, PT, PT, R122, R67, RZ ;  /* 0x000000437a437210 */ /* 0x000fe20007ffe0ff */
[----:B------:R-:W-:Y:S01]  /*5c160*/  IMAD.WIDE.U32 R68, R112, R54, R68 ;  /* 0x0000003670447225 */ /* 0x000fe200078e0044 */
[----:B------:R-:W-:-:S03]  /*5c170*/  IADD3 R96, P1, PT, R97, R96, RZ ;  /* 0x0000006061607210 */ /* 0x000fc60007f3e0ff */
[----:B------:R-:W-:Y:S01]  /*5c180*/  IMAD.X R109, RZ, RZ, RZ, P3 ;  /* 0x000000ffff6d7224 */ /* 0x000fe200018e06ff */
[----:B------:R-:W-:Y:S01]  /*5c190*/  IADD3 R66, P3, PT, R147, R82, RZ ;  /* 0x0000005293427210 */ /* 0x000fe20007f7e0ff */
[----:B------:R-:W-:Y:S01]  /*5c1a0*/  IMAD.IADD R69, R119, 0x1, R69 ;  /* 0x0000000177457824 */ /* 0x000fe200078e0245 */
[----:B------:R-:W-:Y:S01]  /*5c1b0*/  IADD3 R68, P2, PT, R67, R68, RZ ;  /* 0x0000004443447210 */ /* 0x000fe20007f5e0ff */
[----:B------:R-:W-:-:S04]  /*5c1c0*/  IMAD.WIDE.U32 R144, R111, R56, R144 ;  /* 0x000000386f907225 */ /* 0x000fc800078e0090 */
[----:B------:R-:W-:-:S04]  /*5c1d0*/  IMAD.WIDE.U32 R108, R115, R76, R108 ;  /* 0x0000004c736c7225 */ /* 0x000fc800078e006c */
[----:B------:R-:W-:Y:S01]  /*5c1e0*/  IMAD.X R67, RZ, RZ, RZ, P3 ;  /* 0x000000ffff437224 */ /* 0x000fe200018e06ff */
[----:B------:R-:W-:Y:S01]  /*5c1f0*/  IADD3 R84, P3, PT, R69, R144, RZ ;  /* 0x0000009045547210 */ /* 0x000fe20007f7e0ff */
[----:B------:R-:W-:Y:S01]  /*5c200*/  IMAD.X R97, RZ, RZ, RZ, P1 ;  /* 0x000000ffff617224 */ /* 0x000fe200008e06ff */
[----:B------:R-:W-:Y:S01]  /*5c210*/  IADD3 R82, PT, PT, R48, R109, RZ ;  /* 0x0000006d30527210 */ /* 0x000fe20007ffe0ff */
[----:B------:R-:W-:Y:S01]  /*5c220*/  IMAD.X R85, RZ, RZ, RZ, P0 ;  /* 0x000000ffff557224 */ /* 0x000fe200000e06ff */
[----:B------:R-:W-:Y:S01]  /*5c230*/  IADD3.X R69, PT, PT, RZ, RZ, RZ, P2, !PT ;  /* 0x000000ffff457210 */ /* 0x000fe200017fe4ff */
[----:B------:R-:W-:Y:S01]  /*5c240*/  IMAD.WIDE.U32 R96, R50, R110, R96 ;  /* 0x0000006e32607225 */ /* 0x000fe200078e0060 */
[----:B------:R-:W-:Y:S02]  /*5c250*/  IADD3 R78, P4, PT, R118, R108, RZ ;  /* 0x0000006c764e7210 */ /* 0x000fe40007f9e0ff */
[----:B------:R-:W-:Y:S01]  /*5c260*/  IADD3 R82, P1, PT, R82, R79, RZ ;  /* 0x0000004f52527210 */ /* 0x000fe20007f3e0ff */
[----:B------:R-:W-:-:S04]  /*5c270*/  IMAD.WIDE.U32 R68, R113, R53, R68 ;  /* 0x0000003571447225 */ /* 0x000fc800078e0044 */
[----:B------:R-:W-:Y:S02]  /*5c280*/  IMAD.IADD R145, R116, 0x1, R145 ;  /* 0x0000000174917824 */ /* 0x000fe400078e0291 */
        /* <DEDUP_REMOVED lines=8> */
[----:B------:R-:W-:Y:S01]  /*5c310*/  IMAD.X R85, RZ, RZ, RZ, P3 ;  /* 0x000000ffff557224 */ /* 0x000fe200018e06ff */
[----:B------:R-:W-:Y:S01]  /*5c320*/  IADD3 R67, PT, PT, R120, R69, RZ ;  /* 0x0000004578437210 */ /* 0x000fe20007ffe0ff */
[----:B------:R-:W-:Y:S01]  /*5c330*/  IMAD.WIDE.U32 R78, R121, R75, R78 ;  /* 0x0000004b794e7225 */ /* 0x000fe200078e004e */
[----:B------:R-:W-:-:S03]  /*5c340*/  IADD3 R66, P2, PT, R133, R66, RZ ;  /* 0x0000004285427210 */ /* 0x000fc60007f5e0ff */
[----:B------:R-:W-:Y:S01]  /*5c350*/  IMAD.WIDE.U32 R84, R112, R55, R84 ;  /* 0x0000003770547225 */ /* 0x000fe200078e0054 */
[----:B------:R-:W-:-:S03]  /*5c360*/  IADD3 R79, PT, PT, R47, R79, RZ ;  /* 0x0000004f2f4f7210 */ /* 0x000fc60007ffe0ff */
        /* <DEDUP_REMOVED lines=8> */
[----:B------:R-:W-:Y:S01]  /*5c3f0*/  IMAD.IADD R85, R117, 0x1, R85 ;  /* 0x0000000175557824 */ /* 0x000fe200078e0255 */
        /* <DEDUP_REMOVED lines=9> */
[----:B------:R-:W-:Y:S01]  /*5c490*/  IADD3 R79, PT, PT, R46, R79, RZ ;  /* 0x0000004f2e4f7210 */ /* 0x000fe20007ffe0ff */
[----:B------:R-:W-:Y:S01]  /*5c4a0*/  IMAD.X R85, RZ, RZ, RZ, P4 ;  /* 0x000000ffff557224 */ /* 0x000fe200020e06ff */
[----:B------:R-:W-:Y:S01]  /*5c4b0*/  IADD3 R78, P3, PT, R109, R78, RZ ;  /* 0x0000004e6d4e7210 */ /* 0x000fe20007f7e0ff */
[----:B------:R-:W-:Y:S01]  /*5c4c0*/  IMAD R108, R66, R41, RZ ;  /* 0x00000029426c7224 */ /* 0x000fe200078e02ff */
[----:B------:R-:W-:Y:S01]  /*5c4d0*/  IADD3.X R97, PT, PT, RZ, RZ, RZ, P6, !PT ;  /* 0x000000ffff617210 */ /* 0x000fe200037fe4ff */
[----:B------:R-:W-:Y:S02]  /*5c4e0*/  IMAD.MOV.U32 R67, RZ, RZ, RZ ;  /* 0x000000ffff437224 */ /* 0x000fe400078e00ff */
[----:B------:R-:W-:-:S04]  /*5c4f0*/  IMAD.WIDE.U32 R82, R121, R76, R82 ;  /* 0x0000004c79527225 */ /* 0x000fc800078e0052 */
[----:B------:R-:W-:-:S04]  /*5c500*/  IMAD.WIDE.U32 R84, R113, R54, R84 ;  /* 0x0000003671547225 */ /* 0x000fc800078e0054 */
[----:B------:R-:W-:Y:S02]  /*5c510*/  IMAD.X R69, RZ, RZ, RZ, P0 ;  /* 0x000000ffff457224 */ /* 0x000fe400000e06ff */
[----:B------:R-:W-:Y:S01]  /*5c520*/  IMAD.HI.U32 R109, R108, R70, R66 ;  /* 0x000000466c6d7227 */ /* 0x000fe200078e0042 */
[----:B------:R-:W-:Y:S02]  /*5c530*/  IADD3 R66, P0, PT, R79, R82, RZ ;  /* 0x000000524f427210 */ /* 0x000fe40007f1e0ff */
[----:B------:R-:W-:Y:S01]  /*5c540*/  IADD3 R67, PT, PT, R48, R83, RZ ;  /* 0x0000005330437210 */ /* 0x000fe20007ffe0ff */
[----:B------:R-:W-:Y:S02]  /*5c550*/  IMAD.IADD R85, R119, 0x1, R85 ;  /* 0x0000000177557824 */ /* 0x000fe400078e0255 */
        /* <DEDUP_REMOVED lines=31> */
[----:B------:R-:W-:Y:S01]  /*5c750*/  IMAD.IADD R109, R42, 0x1, R109 ;  /* 0x000000012a6d7824 */ /* 0x000fe200078e026d */
        /* <DEDUP_REMOVED lines=10> */
[----:B------:R-:W-:-:S04]  /*5c800*/  IMAD.WIDE.U32 R66, R132, R74, R66 ;  /* 0x0000004a84427225 */ /* 0x000fc800078e0042 */
[----:B------:R-:W-:Y:S01]  /*5c810*/  IMAD.WIDE.U32 R68, R98, R76, R68 ;  /* 0x0000004c62447225 */ /* 0x000fe200078e0044 */
[----:B------:R-:W-:-:S03]  /*5c820*/  IADD3 R67, PT, PT, R46, R67, RZ ;  /* 0x000000432e437210 */ /* 0x000fc60007ffe0ff */
[----:B------:R-:W-:Y:S01]  /*5c830*/  IMAD.X R97, RZ, RZ, RZ, P4 ;  /* 0x000000ffff617224 */ /* 0x000fe200020e06ff */
[----:B------:R-:W-:Y:S01]  /*5c840*/  IADD3 R110, PT, PT, R48, R69, RZ ;  /* 0x00000045306e7210 */ /* 0x000fe20007ffe0ff */
[----:B------:R-:W-:Y:S01]  /*5c850*/  IMAD.WIDE.U32 R82, R113, R56, R82 ;  /* 0x0000003871527225 */ /* 0x000fe200078e0052 */
[----:B------:R-:W-:-:S03]  /*5c860*/  IADD3 R68, P4, PT, R67, R68, RZ ;  /* 0x0000004443447210 */ /* 0x000fc60007f9e0ff */
[----:B------:R-:W-:Y:S02]  /*5c870*/  IMAD.X R69, RZ, RZ, RZ, P3 ;  /* 0x000000ffff457224 */ /* 0x000fe400018e06ff */
[----:B------:R-:W-:Y:S02]  /*5c880*/  IMAD.IADD R79, R44, 0x1, R79 ;  /* 0x000000012c4f7824 */ /* 0x000fe400078e024f */
[----:B------:R-:W-:-:S04]  /*5c890*/  IMAD.WIDE.U32 R96, R50, R112, R96 ;  /* 0x0000007032607225 */ /* 0x000fc800078e0060 */
        /* <DEDUP_REMOVED lines=9> */
[----:B------:R-:W-:Y:S02]  /*5c930*/  IADD3.X R67, PT, PT, RZ, RZ, RZ, P1, !PT ;  /* 0x000000ffff437210 */ /* 0x000fe40000ffe4ff */
[----:B------:R-:W-:Y:S01]  /*5c940*/  IADD3 R109, P5, PT, R109, R84, RZ ;  /* 0x000000546d6d7210 */ /* 0x000fe20007fbe0ff */
[----:B------:R-:W-:Y:S01]  /*5c950*/  IMAD.IADD R79, R43, 0x1, R79 ;  /* 0x000000012b4f7824 */ /* 0x000fe200078e024f */
[----:B------:R-:W-:Y:S01]  /*5c960*/  IADD3 R84, PT, PT, R116, R83, RZ ;  /* 0x0000005374547210 */ /* 0x000fe20007ffe0ff */
[----:B------:R-:W-:Y:S01]  /*5c970*/  IMAD.WIDE.U32 R66, R99, R73, R66 ;  /* 0x0000004963427225 */ /* 0x000fe200078e0042 */
[----:B------:R-:W-:-:S03]  /*5c980*/  IADD3.X R83, PT, PT, RZ, RZ, RZ, P3, !PT ;  /* 0x000000ffff537210 */ /* 0x000fc60001ffe4ff */
[----:B------:R-:W-:Y:S01]  /*5c990*/  IMAD.WIDE.U32 R68, R132, R75, R68 ;  /* 0x0000004b84447225 */ /* 0x000fe200078e0044 */
[----:B------:R-:W-:-:S03]  /*5c9a0*/  IADD3 R66, P1, PT, R79, R66, RZ ;  /* 0x000000424f427210 */ /* 0x000fc60007f3e0ff */
[----:B------:R-:W-:Y:S02]  /*5c9b0*/  HFMA2 R79, -RZ, RZ, 0, 0 ;  /* 0x00000000ff4f7431 */ /* 0x000fe400000001ff */
[----:B------:R-:W-:Y:S02]  /*5c9c0*/  IMAD.IADD R67, R45, 0x1, R67 ;  /* 0x000000012d437824 */ /* 0x000fe400078e0243 */
[----:B------:R-:W-:-:S03]  /*5c9d0*/  IMAD.WIDE.U32 R82, R98, R77, R82 ;  /* 0x0000004d62527225 */ /* 0x000fc600078e0052 */
[----:B------:R-:W-:Y:S01]  /*5c9e0*/  IADD3 R68, P3, PT, R67, R68, RZ ;  /* 0x0000004443447210 */ /* 0x000fe20007f7e0ff */
[----:B------:R-:W-:Y:S02]  /*5c9f0*/  IMAD R98, R78, R41, RZ ;  /* 0x000000294e627224 */ /* 0x000fe400078e02ff */
[----:B------:R-:W-:Y:S02]  /*5ca00*/  IMAD.IADD R69, R47, 0x1, R69 ;  /* 0x000000012f457824 */ /* 0x000fe400078e0245 */
[----:B------:R-:W-:Y:S02]  /*5ca10*/  IMAD.X R67, RZ, RZ, RZ, P1 ;  /* 0x000000ffff437224 */ /* 0x000fe400008e06ff */
[----:B------:R-:W-:Y:S01]  /*5ca20*/  IMAD.HI.U32 R111, R98, R70, R78 ;  /* 0x00000046626f7227 */ /* 0x000fe200078e004e */
[----:B------:R-:W-:Y:S02]  /*5ca30*/  IADD3 R78, P1, PT, R69, R82, RZ ;  /* 0x00000052454e7210 */ /* 0x000fe40007f3e0ff */
[----:B------:R-:W-:Y:S01]  /*5ca40*/  IADD3.X R69, PT, PT, RZ, RZ, RZ, P3, !PT ;  /* 0x000000ffff457210 */ /* 0x000fe20001ffe4ff */
[----:B------:R-:W-:-:S04]  /*5ca50*/  IMAD.WIDE.U32 R66, R108, R72, R66 ;  /* 0x000000486c427225 */ /* 0x000fc800078e0042 */
[----:B------:R-:W-:Y:S01]  /*5ca60*/  IMAD.X R85, RZ, RZ, RZ, P5 ;  /* 0x000000ffff557224 */ /* 0x000fe200028e06ff */
[----:B------:R-:W-:Y:S01]  /*5ca70*/  IADD3 R67, PT, PT, R44, R67, RZ ;  /* 0x000000432c437210 */ /* 0x000fe20007ffe0ff */
[----:B------:R-:W-:Y:S02]  /*5ca80*/  IMAD.X R79, RZ, RZ, RZ, P1 ;  /* 0x000000ffff4f7224 */ /* 0x000fe400008e06ff */
[----:B------:R-:W-:Y:S01]  /*5ca90*/  IMAD.IADD R111, R42, 0x1, R111 ;  /* 0x000000012a6f7824 */ /* 0x000fe200078e026f */
[----:B------:R-:W-:Y:S01]  /*5caa0*/  IADD3 R85, P5, PT, R85, R110, RZ ;  /* 0x0000006e55557210 */ /* 0x000fe20007fbe0ff */
[----:B------:R-:W-:-:S03]  /*5cab0*/  IMAD.WIDE.U32 R68, R99, R74, R68 ;  /* 0x0000004a63447225 */ /* 0x000fc600078e0044 */
[----:B------:R-:W-:Y:S01]  /*5cac0*/  IADD3 R110, P6, PT, R111, R66, RZ ;  /* 0x000000426f6e7210 */ /* 0x000fe20007fde0ff */
[----:B------:R-:W-:Y:S01]  /*5cad0*/  IMAD.IADD R82, R49, 0x1, R83 ;  /* 0x0000000131527824 */ /* 0x000fe200078e0253 */
[----:B------:R-:W-:Y:S01]  /*5cae0*/  IADD3 R66, P3, PT, R67, R68, RZ ;  /* 0x0000004443427210 */ /* 0x000fe20007f7e0ff */
[----:B------:R-:W-:-:S03]  /*5caf0*/  IMAD.WIDE.U32 R78, R132, R76, R78 ;  /* 0x0000004c844e7225 */ /* 0x000fc600078e004e */
[----:B------:R-:W-:Y:S01]  /*5cb00*/  IADD3 R82, P4, PT, R82, R109, RZ ;  /* 0x0000006d52527210 */ /* 0x000fe20007f9e0ff */
[----:B------:R-:W-:Y:S02]  /*5cb10*/  IMAD.IADD R69, R46, 0x1, R69 ;  /* 0x000000012e457824 */ /* 0x000fe400078e0245 */
[----:B------:R-:W-:Y:S01]  /*5cb20*/  IMAD.IADD R79, R48, 0x1, R79 ;  /* 0x00000001304f7824 */ /* 0x000fe200078e024f */
        /* <DEDUP_REMOVED lines=8> */
[----:B------:R-:W-:Y:S01]  /*5cbb0*/  IMAD.WIDE.U32 R66, R108, R73, R66 ;  /* 0x000000496c427225 */ /* 0x000fe200078e0042 */
[----:B------:R-:W-:Y:S02]  /*5cbc0*/  IADD3 R109, P4, PT, R112, R85, RZ ;  /* 0x00000055706d7210 */ /* 0x000fe40007f9e0ff */
[----:B------:R-:W-:Y:S01]  /*5cbd0*/  MOV R134, R110 ;  /* 0x0000006e00867202 */ /* 0x000fe20000000f00 */
        /* <DEDUP_REMOVED lines=14> */
[----:B------:R-:W-:Y:S02]  /*5ccc0*/  IMAD.X R79, RZ, RZ, RZ, P1 ;  /* 0x000000ffff4f7224 */ /* 0x000fe400008e06ff */
[----:B------:R-:W-:-:S04]  /*5ccd0*/  IMAD.WIDE.U32 R68, R98, R72, R66 ;  /* 0x0000004862447225 */ /* 0x000fc800078e0042 */
[----:B------:R-:W-:Y:S01]  /*5cce0*/  IMAD.WIDE.U32 R84, R113, R57, R84 ;  /* 0x0000003971547225 */ /* 0x000fe200078e0054 */
[----:B------:R-:W-:-:S03]  /*5ccf0*/  IADD3 R67, PT, PT, R44, R69, RZ ;  /* 0x000000452c437210 */ /* 0x000fc60007ffe0ff */
[----:B------:R-:W-:Y:S01]  /*5cd00*/  IMAD.X R111, RZ, RZ, RZ, P2 ;  /* 0x000000ffff6f7224 */ /* 0x000fe200010e06ff */
[----:B------:R-:W-:Y:S01]  /*5cd10*/  IADD3 R66, P3, PT, R67, R82, RZ ;  /* 0x0000005243427210 */ /* 0x000fe20007f7e0ff */
[----:B------:R-:W-:-:S04]  /*5cd20*/  IMAD.WIDE.U32 R78, R99, R76, R78 ;  /* 0x0000004c634e7225 */ /* 0x000fc800078e004e */
[----:B------:R-:W-:Y:S02]  /*5cd30*/  IMAD.IADD R83, R46, 0x1, R83 ;  /* 0x000000012e537824 */ /* 0x000fe400078e0253 */
[----:B------:R-:W-:Y:S01]  /*5cd40*/  IMAD.X R112, RZ, RZ, RZ, P0 ;  /* 0x000000ffff707224 */ /* 0x000fe200000e06ff */
[----:B------:R-:W-:Y:S01]  /*5cd50*/  IADD3 R111, P0, PT, R111, R84, RZ ;  /* 0x000000546f6f7210 */ /* 0x000fe20007f1e0ff */
[----:B------:R-:W-:Y:S01]  /*5cd60*/  IMAD.IADD R79, R48, 0x1, R79 ;  /* 0x00000001304f7824 */ /* 0x000fe200078e024f */
[----:B------:R-:W-:Y:S01]  /*5cd70*/  IADD3 R84, P2, PT, R96, R109, RZ ;  /* 0x0000006d60547210 */ /* 0x000fe20007f5e0ff */
        /* <DEDUP_REMOVED lines=8> */
[----:B------:R-:W-:Y:S01]  /*5ce00*/  IADD3.X R83, PT, PT, RZ, RZ, RZ, P5, !PT ;  /* 0x000000ffff537210 */ /* 0x000fe20002ffe4ff */
[----:B------:R-:W-:Y:S01]  /*5ce10*/  IMAD.MOV.U32 R133, RZ, RZ, R68 ;  /* 0x000000ffff857224 */ /* 0x000fe200078e0044 */
[----:B------:R-:W-:Y:S01]  /*5ce20*/  IADD3 R109, P3, PT, R109, R112, RZ ;  /* 0x000000706d6d7210 */ /* 0x000fe20007f7e0ff */
[----:B------:R-:W-:-:S04]  /*5ce30*/  IMAD.WIDE.U32 R78, R108, R75, R78 ;  /* 0x0000004b6c4e7225 */ /* 0x000fc800078e004e */
[----:B------:R-:W-:Y:S01]  /*5ce40*/  IMAD.WIDE.U32 R82, R99, R77, R82 ;  /* 0x0000004d63527225 */ /* 0x000fe200078e0052 */
[----:B------:R-:W-:-:S03]  /*5ce50*/  IADD3 R79, PT, PT, R47, R79, RZ ;  /* 0x0000004f2f4f7210 */ /* 0x000fc60007ffe0ff */
[----:B------:R-:W-:Y:S01]  /*5ce60*/  IMAD.IADD R99, R45, 0x1, R67 ;  /* 0x000000012d637824 */ /* 0x000fe200078e0243 */
[----:B------:R-:W-:Y:S01]  /*5ce70*/  IADD3 R84, P5, PT, R79, R82, RZ ;  /* 0x000000524f547210 */ /* 0x000fe20007fbe0ff */
[----:B------:R-:W-:Y:S02]  /*5ce80*/  IMAD.X R112, RZ, RZ, RZ, P4 ;  /* 0x000000ffff707224 */ /* 0x000fe400020e06ff */
[----:B------:R-:W-:Y:S01]  /*5ce90*/  IMAD.MOV.U32 R132, RZ, RZ, R66 ;  /* 0x000000ffff847224 */ /* 0x000fe200078e0042 */
[----:B------:R-:W-:Y:S01]  /*5cea0*/  IADD3 R78, P6, PT, R99, R78, RZ ;  /* 0x0000004e634e7210 */ /* 0x000fe20007fde0ff */
[----:B------:R-:W-:Y:S01]  /*5ceb0*/  IMAD.X R99, RZ, RZ, RZ, P2 ;  /* 0x000000ffff637224 */ /* 0x000fe200010e06ff */
[----:B------:R-:W-:Y:S02]  /*5cec0*/  IADD3 R112, P4, PT, R112, R109, RZ ;  /* 0x0000006d70707210 */ /* 0x000fe40007f9e0ff */
[----:B------:R-:W-:Y:S01]  /*5ced0*/  IADD3 R96, P2, PT, R97, R85, RZ ;  /* 0x0000005561607210 */ /* 0x000fe20007f5e0ff */
[----:B------:R-:W-:Y:S01]  /*5cee0*/  IMAD.X R85, RZ, RZ, RZ, P5 ;  /* 0x000000ffff557224 */ /* 0x000fe200028e06ff */
[----:B------:R-:W-:-:S02]  /*5cef0*/  IADD3.X R79, PT, PT, RZ, RZ, RZ, P6, !PT ;  /* 0x000000ffff4f7210 */ /* 0x000fc400037fe4ff */
[----:B------:R-:W-:Y:S01]  /*5cf00*/  IADD3 R99, P5, PT, R99, R112, RZ ;  /* 0x0000007063637210 */ /* 0x000fe20007fbe0ff */
[----:B------:R-:W-:Y:S01]  /*5cf10*/  IMAD.IADD R112, R49, 0x1, R83 ;  /* 0x0000000131707824 */ /* 0x000fe200078e0253 */
[----:B------:R-:W-:Y:S01]  /*5cf20*/  IADD3.X R97, PT, PT, RZ, RZ, RZ, P2, !PT ;  /* 0x000000ffff617210 */ /* 0x000fe200017fe4ff */
[----:B------:R-:W-:-:S03]  /*5cf30*/  IMAD.WIDE.U32 R78, R98, R74, R78 ;  /* 0x0000004a624e7225 */ /* 0x000fc600078e004e */
        /* <DEDUP_REMOVED lines=11> */
[----:B------:R-:W-:-:S02]  /*5cff0*/  IADD3.X R99, PT, PT, RZ, RZ, RZ, P3, !PT ;  /* 0x000000ffff637210 */ /* 0x000fc40001ffe4ff */
[----:B------:R-:W-:Y:S01]  /*5d000*/  IADD3 R82, P3, PT, R85, R82, RZ ;  /* 0x0000005255527210 */ /* 0x000fe20007f7e0ff */
[----:B------:R-:W-:Y:S01]  /*5d010*/  IMAD.X R85, RZ, RZ, RZ, P0 ;  /* 0x000000ffff557224 */ /* 0x000fe200000e06ff */
[----:B------:R-:W-:Y:S01]  /*5d020*/  MOV R113, R78 ;  /* 0x0000004e00717202 */ /* 0x000fe20000000f00 */
        /* <DEDUP_REMOVED lines=8> */
[----:B------:R-:W-:Y:S02]  /*5d0b0*/  IMAD.IADD R109, R49, 0x1, R109 ;  /* 0x00000001316d7824 */ /* 0x000fe400078e026d */
        /* <DEDUP_REMOVED lines=10> */
[----:B------:R-:W-:Y:S01]  /*5d160*/  IADD3 R99, PT, PT, R99, R83, R108 ;  /* 0x0000005363637210 */ /* 0x000fe20007ffe06c */
[----:B------:R-:W-:Y:S01]  /*5d170*/  IMAD.MOV.U32 R115, RZ, RZ, R84 ;  /* 0x000000ffff737224 */ /* 0x000fe200078e0054 */
[----:B------:R-:W-:Y:S01]  /*5d180*/  IADD3.X R108, PT, PT, RZ, RZ, RZ, P4, !PT ;  /* 0x000000ffff6c7210 */ /* 0x000fe200027fe4ff */
[----:B------:R-:W-:Y:S01]  /*5d190*/  IMAD.X R121, RZ, RZ, RZ, P1 ;  /* 0x000000ffff797224 */ /* 0x000fe200008e06ff */
        /* <DEDUP_REMOVED lines=8> */
[----:B------:R-:W-:Y:S01]  /*5d220*/  IMAD.IADD R98, R49, 0x1, R83 ;  /* 0x0000000131627824 */ /* 0x000fe200078e0253 */
[----:B------:R-:W-:-:S04]  /*5d230*/  MOV R118, R82 ;  /* 0x0000005200767202 */ /* 0x000fc80000000f00 */
        /* <DEDUP_REMOVED lines=28> */
.L_x_152:
        /* <DEDUP_REMOVED lines=23> */
.L_x_153:
        /* <DEDUP_REMOVED lines=36> */
[----:B------:R-:W-:Y:S02]  /*5d7b0*/  IMAD.MOV.U32 R67, RZ, RZ, RZ ;  /* 0x000000ffff437224 */ /* 0x000fe400078e00ff */
[----:B------:R-:W-:Y:S01]  /*5d7c0*/  IMAD.HI.U32 R85, R110, R70, R68 ;  /* 0x000000466e557227 */ /* 0x000fe200078e0044 */
[----:B------:R-:W-:Y:S02]  /*5d7d0*/  IADD3 R68, P1, PT, R83, R78, RZ ;  /* 0x0000004e53447210 */ /* 0x000fe40007f3e0ff */
[----:B------:R-:W-:Y:S01]  /*5d7e0*/  IADD3.X R83, PT, PT, RZ, RZ, RZ, P0, !PT ;  /* 0x000000ffff537210 */ /* 0x000fe200007fe4ff */
[----:B------:R-:W-:Y:S01]  /*5d7f0*/  IMAD.WIDE.U32 R66, R8, R63, R66 ;  /* 0x0000003f08427225 */ /* 0x000fe200078e0042 */
[----:B------:R-:W-:-:S03]  /*5d800*/  IADD3 R85, PT, PT, R42, R85, RZ ;  /* 0x000000552a557210 */ /* 0x000fc60007ffe0ff */
[----:B------:R-:W-:Y:S02]  /*5d810*/  IMAD.IADD R69, R136, 0x1, R79 ;  /* 0x0000000188457824 */ /* 0x000fe400078e024f */
[----:B------:R-:W-:-:S03]  /*5d820*/  IMAD.WIDE.U32 R82, R111, R72, R82 ;  /* 0x000000486f527225 */ /* 0x000fc600078e0052 */
[----:B------:R-:W-:Y:S01]  /*5d830*/  IADD3 R66, P0, PT, R69, R66, RZ ;  /* 0x0000004245427210 */ /* 0x000fe20007f1e0ff */
[----:B------:R-:W-:Y:S02]  /*5d840*/  IMAD.X R69, RZ, RZ, RZ, P1 ;  /* 0x000000ffff457224 */ /* 0x000fe400008e06ff */
[----:B------:R-:W-:Y:S02]  /*5d850*/  IMAD.IADD R78, R141, 0x1, R67 ;  /* 0x000000018d4e7824 */ /* 0x000fe400078e0243 */
        /* <DEDUP_REMOVED lines=8> */
[----:B------:R-:W-:Y:S01]  /*5d8e0*/  IMAD.MOV.U32 R79, RZ, RZ, RZ ;  /* 0x000000ffff4f7224 */ /* 0x000fe200078e00ff */
[----:B------:R-:W-:Y:S01]  /*5d8f0*/  IADD3 R67, PT, PT, R139, R67, RZ ;  /* 0x000000438b437210 */ /* 0x000fe20007ffe0ff */
[----:B------:R-:W-:Y:S01]  /*5d900*/  IMAD.WIDE.U32 R82, R110, R71, R82 ;  /* 0x000000476e527225 */ /* 0x000fe200078e0052 */
[----:B------:R-:W-:-:S03]  /*5d910*/  IADD3.X R85, PT, PT, RZ, RZ, RZ, P1, !PT ;  /* 0x000000ffff557210 */ /* 0x000fc60000ffe4ff */
[----:B------:R-:W-:-:S04]  /*5d920*/  IMAD.WIDE.U32 R78, R8, R64, R78 ;  /* 0x00000040084e7225 */ /* 0x000fc800078e004e */
[----:B------:R-:W-:Y:S01]  /*5d930*/  IMAD.MOV.U32 R69, RZ, RZ, RZ ;  /* 0x000000ffff457224 */ /* 0x000fe200078e00ff */
[----:B------:R-:W-:Y:S01]  /*5d940*/  IADD3 R78, P0, PT, R67, R78, RZ ;  /* 0x0000004e434e7210 */ /* 0x000fe20007f1e0ff */
[----:B------:R-:W-:Y:S02]  /*5d950*/  IMAD.IADD R145, R43, 0x1, R83 ;  /* 0x000000012b917824 */ /* 0x000fe400078e0253 */
[----:B------:R-:W-:Y:S02]  /*5d960*/  HFMA2 R83, -RZ, RZ, 0, 0 ;  /* 0x00000000ff537431 */ /* 0x000fe400000001ff */
[----:B------:R-:W-:-:S04]  /*5d970*/  IMAD.WIDE.U32 R68, R5, R59, R68 ;  /* 0x0000003b05447225 */ /* 0x000fc800078e0044 */
[----:B------:R-:W-:Y:S01]  /*5d980*/  IMAD.IADD R66, R138, 0x1, R79 ;  /* 0x000000018a427824 */ /* 0x000fe200078e024f */
[----:B------:R-:W-:Y:S01]  /*5d990*/  IADD3 R68, P1, PT, R97, R68, RZ ;  /* 0x0000004461447210 */ /* 0x000fe20007f3e0ff */
[----:B------:R-:W-:Y:S02]  /*5d9a0*/  IMAD.IADD R67, R137, 0x1, R69 ;  /* 0x0000000189437824 */ /* 0x000fe400078e0245 */
[----:B------:R-:W-:-:S04]  /*5d9b0*/  IMAD.WIDE.U32 R84, R6, R61, R84 ;  /* 0x0000003d06547225 */ /* 0x000fc800078e0054 */
[----:B------:R-:W-:Y:S02]  /*5d9c0*/  IMAD R109, R82, R41, RZ ;  /* 0x00000029526d7224 */ /* 0x000fe400078e02ff */
[----:B------:R-:W-:Y:S01]  /*5d9d0*/  IMAD.X R79, RZ, RZ, RZ, P0 ;  /* 0x000000ffff4f7224 */ /* 0x000fe200000e06ff */
[----:B------:R-:W-:Y:S01]  /*5d9e0*/  IADD3 R84, P0, PT, R67, R84, RZ ;  /* 0x0000005443547210 */ /* 0x000fe20007f1e0ff */
[----:B------:R-:W-:Y:S01]  /*5d9f0*/  IMAD.HI.U32 R99, R109, R70, R82 ;  /* 0x000000466d637227 */ /* 0x000fe200078e0052 */
[----:B------:R-:W-:-:S03]  /*5da00*/  IADD3 R83, PT, PT, R136, R85, RZ ;  /* 0x0000005588537210 */ /* 0x000fc60007ffe0ff */
[----:B------:R-:W-:-:S04]  /*5da10*/  IMAD.WIDE.U32 R78, R7, R63, R78 ;  /* 0x0000003f074e7225 */ /* 0x000fc800078e004e */
[----:B------:R-:W-:Y:S01]  /*5da20*/  IMAD.X R69, RZ, RZ, RZ, P1 ;  /* 0x000000ffff457224 */ /* 0x000fe200008e06ff */
[----:B------:R-:W-:Y:S01]  /*5da30*/  IADD3 R82, P1, PT, R83, R78, RZ ;  /* 0x0000004e53527210 */ /* 0x000fe20007f3e0ff */
[----:B------:R-:W-:Y:S02]  /*5da40*/  IMAD.MOV.U32 R67, RZ, RZ, RZ ;  /* 0x000000ffff437224 */ /* 0x000fe400078e00ff */
        /* <DEDUP_REMOVED lines=9> */
[----:B------:R-:W-:-:S03]  /*5dae0*/  IMAD.WIDE.U32 R84, R5, R60, R84 ;  /* 0x0000003c05547225 */ /* 0x000fc600078e0054 */
[----:B------:R-:W-:Y:S01]  /*5daf0*/  IADD3.X R67, PT, PT, RZ, RZ, RZ, P0, !PT ;  /* 0x000000ffff437210 */ /* 0x000fe200007fe4ff */
[----:B------:R-:W-:-:S04]  /*5db00*/  IMAD.WIDE.U32 R82, R6, R62, R82 ;  /* 0x0000003e06527225 */ /* 0x000fc800078e0052 */
[----:B------:R-:W-:Y:S02]  /*5db10*/  IMAD.IADD R69, R143, 0x1, R85 ;  /* 0x000000018f457824 */ /* 0x000fe400078e0255 */
[----:B------:R-:W-:Y:S02]  /*5db20*/  IMAD.X R145, RZ, RZ, RZ, P2 ;  /* 0x000000ffff917224 */ /* 0x000fe400010e06ff */
[----:B------:R-:W-:Y:S01]  /*5db30*/  IMAD.MOV.U32 R85, RZ, RZ, RZ ;  /* 0x000000ffff557224 */ /* 0x000fe200078e00ff */
[----:B------:R-:W-:Y:S01]  /*5db40*/  IADD3 R82, P1, PT, R69, R82, RZ ;  /* 0x0000005245527210 */ /* 0x000fe20007f3e0ff */
[----:B------:R-:W-:Y:S01]  /*5db50*/  IMAD.IADD R79, R42, 0x1, R99 ;  /* 0x000000012a4f7824 */ /* 0x000fe200078e0263 */
[----:B------:R-:W-:Y:S01]  /*5db60*/  MOV R69, RZ ;  /* 0x000000ff00457202 */ /* 0x000fe20000000f00 */
[----:B------:R-:W-:-:S04]  /*5db70*/  IMAD.WIDE.U32 R144, R110, R72, R144 ;  /* 0x000000486e907225 */ /* 0x000fc800078e0090 */
[----:B------:R-:W-:Y:S01]  /*5db80*/  IMAD.WIDE.U32 R66, R7, R64, R66 ;  /* 0x0000004007427225 */ /* 0x000fe200078e0042 */
[----:B------:R-:W-:Y:S02]  /*5db90*/  IADD3 R78, P2, PT, R79, R144, RZ ;  /* 0x000000904f4e7210 */ /* 0x000fe40007f5e0ff */
[----:B------:R-:W-:Y:S01]  /*5dba0*/  IADD3 R144, PT, PT, R44, R145, RZ ;  /* 0x000000912c907210 */ /* 0x000fe20007ffe0ff */
        /* <DEDUP_REMOVED lines=27> */
[----:B------:R-:W-:Y:S01]  /*5dd60*/  IMAD R99, R78, R41, RZ ;  /* 0x000000294e637224 */ /* 0x000fe200078e02ff */
[----:B------:R-:W-:Y:S01]  /*5dd70*/  IADD3 R69, PT, PT, R135, R69, RZ ;  /* 0x0000004587457210 */ /* 0x000fe20007ffe0ff */
[----:B------:R-:W-:Y:S02]  /*5dd80*/  IMAD.MOV.U32 R79, RZ, RZ, RZ ;  /* 0x000000ffff4f7224 */ /* 0x000fe400078e00ff */
[----:B------:R-:W-:Y:S01]  /*5dd90*/  IMAD.X R67, RZ, RZ, RZ, P2 ;  /* 0x000000ffff437224 */ /* 0x000fe200010e06ff */
[----:B------:R-:W-:Y:S01]  /*5dda0*/  IADD3 R84, P0, PT, R69, R84, RZ ;  /* 0x0000005445547210 */ /* 0x000fe20007f1e0ff */
[----:B------:R-:W-:-:S04]  /*5ddb0*/  IMAD.WIDE.U32 R82, R4, R60, R82 ;  /* 0x0000003c04527225 */ /* 0x000fc800078e0052 */
[----:B------:R-:W-:Y:S02]  /*5ddc0*/  IMAD.X R145, RZ, RZ, RZ, P3 ;  /* 0x000000ffff917224 */ /* 0x000fe400018e06ff */
[----:B------:R-:W-:Y:S02]  /*5ddd0*/  IMAD.IADD R96, R46, 0x1, R97 ;  /* 0x000000012e607824 */ /* 0x000fe400078e0261 */
[----:B------:R-:W-:Y:S01]  /*5dde0*/  IMAD.HI.U32 R97, R99, R70, R78 ;  /* 0x0000004663617227 */ /* 0x000fe200078e004e */
[----:B------:R-:W-:-:S03]  /*5ddf0*/  IADD3 R79, PT, PT, R143, R83, RZ ;  /* 0x000000538f4f7210 */ /* 0x000fc60007ffe0ff */
[----:B------:R-:W-:-:S04]  /*5de00*/  IMAD.WIDE.U32 R66, R5, R62, R66 ;  /* 0x0000003e05427225 */ /* 0x000fc800078e0042 */
[----:B------:R-:W-:Y:S01]  /*5de10*/  IMAD.WIDE.U32 R144, R110, R73, R144 ;  /* 0x000000496e907225 */ /* 0x000fe200078e0090 */
[----:B------:R-:W-:-:S03]  /*5de20*/  IADD3 R78, P2, PT, R79, R66, RZ ;  /* 0x000000424f4e7210 */ /* 0x000fc60007f5e0ff */
[----:B------:R-:W-:Y:S01]  /*5de30*/  IMAD.X R69, RZ, RZ, RZ, P1 ;  /* 0x000000ffff457224 */ /* 0x000fe200008e06ff */
[----:B------:R-:W-:Y:S01]  /*5de40*/  IADD3 R66, P4, PT, R85, R144, RZ ;  /* 0x0000009055427210 */ /* 0x000fe20007f9e0ff */
[----:B------:R-:W-:Y:S01]  /*5de50*/  IMAD.MOV.U32 R83, RZ, RZ, RZ ;  /* 0x000000ffff537224 */ /* 0x000fe200078e00ff */
[----:B------:R-:W-:Y:S01]  /*5de60*/  IADD3.X R79, PT, PT, RZ, RZ, RZ, P2, !PT ;  /* 0x000000ffff4f7210 */ /* 0x000fe200017fe4ff */
        /* <DEDUP_REMOVED lines=25> */
[----:B------:R-:W-:Y:S02]  /*5e000*/  IMAD.IADD R69, R141, 0x1, R69 ;  /* 0x000000018d457824 */ /* 0x000fe400078e0245 */
[----:B------:R-:W-:Y:S02]  /*5e010*/  IMAD.IADD R97, R42, 0x1, R97 ;  /* 0x000000012a617824 */ /* 0x000fe400078e0261 */
[----:B------:R-:W-:Y:S01]  /*5e020*/  IMAD.WIDE.U32 R66, R109, R72, R66 ;  /* 0x000000486d427225 */ /* 0x000fe200078e0042 */
[----:B------:R-:W-:Y:S02]  /*5e030*/  IADD3 R84, P1, PT, R69, R84, RZ ;  /* 0x0000005445547210 */ /* 0x000fe40007f3e0ff */
[----:B------:R-:W-:Y:S01]  /*5e040*/  IADD3.X R69, PT, PT, RZ, RZ, RZ, P0, !PT ;  /* 0x000000ffff457210 */ /* 0x000fe200007fe4ff */
[----:B------:R-:W-:Y:S01]  /*5e050*/  IMAD.WIDE.U32 R78, R3, R60, R78 ;  /* 0x0000003c034e7225 */ /* 0x000fe200078e004e */
[----:B------:R-:W-:-:S03]  /*5e060*/  IADD3 R66, P4, PT, R97, R66, RZ ;  /* 0x0000004261427210 */ /* 0x000fc60007f9e0ff */
[----:B------:R-:W-:Y:S02]  /*5e070*/  IMAD.X R145, RZ, RZ, RZ, P3 ;  /* 0x000000ffff917224 */ /* 0x000fe400018e06ff */
[----:B------:R-:W-:Y:S01]  /*5e080*/  IMAD.IADD R97, R44, 0x1, R67 ;  /* 0x000000012c617824 */ /* 0x000fe200078e0243 */
[----:B------:R-:W-:Y:S01]  /*5e090*/  IADD3.X R67, PT, PT, RZ, RZ, RZ, P4, !PT ;  /* 0x000000ffff437210 */ /* 0x000fe200027fe4ff */
[----:B------:R-:W-:-:S04]  /*5e0a0*/  IMAD.WIDE.U32 R68, R4, R62, R68 ;  /* 0x0000003e04447225 */ /* 0x000fc800078e0044 */
[----:B------:R-:W-:Y:S02]  /*5e0b0*/  IMAD.IADD R79, R143, 0x1, R79 ;  /* 0x000000018f4f7824 */ /* 0x000fe400078e024f */
[----:B------:R-:W-:-:S03]  /*5e0c0*/  IMAD.WIDE.U32 R144, R110, R74, R144 ;  /* 0x0000004a6e907225 */ /* 0x000fc600078e0090 */
[----:B------:R-:W-:Y:S01]  /*5e0d0*/  IADD3 R82, P2, PT, R79, R68, RZ ;  /* 0x000000444f527210 */ /* 0x000fe20007f5e0ff */
[----:B------:R-:W-:Y:S01]  /*5e0e0*/  IMAD.WIDE.U32 R66, R99, R71, R66 ;  /* 0x0000004763427225 */ /* 0x000fe200078e0042 */
[----:B------:R-:W-:-:S03]  /*5e0f0*/  IADD3 R68, P4, PT, R97, R144, RZ ;  /* 0x0000009061447210 */ /* 0x000fc60007f9e0ff */
[----:B------:R-:W-:Y:S02]  /*5e100*/  IMAD.IADD R85, R135, 0x1, R85 ;  /* 0x0000000187557824 */ /* 0x000fe400078e0255 */
[----:B------:R-:W-:Y:S02]  /*5e110*/  IMAD.IADD R144, R46, 0x1, R145 ;  /* 0x000000012e907824 */ /* 0x000fe400078e0291 */
[----:B------:R-:W-:Y:S02]  /*5e120*/  IMAD.IADD R145, R43, 0x1, R67 ;  /* 0x000000012b917824 */ /* 0x000fe400078e0243 */
[----:B------:R-:W-:Y:S01]  /*5e130*/  HFMA2 R67, -RZ, RZ, 0, 0 ;  /* 0x00000000ff437431 */ /* 0x000fe200000001ff */
[----:B------:R-:W-:Y:S01]  /*5e140*/  IADD3 R96, P0, PT, R85, R96, RZ ;  /* 0x0000006055607210 */ /* 0x000fe20007f1e0ff */
[----:B------:R-:W-:Y:S01]  /*5e150*/  IMAD.MOV.U32 R79, RZ, RZ, RZ ;  /* 0x000000ffff4f7224 */ /* 0x000fe200078e00ff */
[----:B------:R-:W-:Y:S01]  /*5e160*/  IADD3.X R85, PT, PT, RZ, RZ, RZ, P1, !PT ;  /* 0x000000ffff557210 */ /* 0x000fe20000ffe4ff */
[----:B------:R-:W-:-:S02]  /*5e170*/  IMAD.IADD R83, R47, 0x1, R83 ;  /* 0x000000012f537824 */ /* 0x000fc400078e0253 */
[----:B------:R-:W-:Y:S02]  /*5e180*/  IMAD R108, R66, R41, RZ ;  /* 0x00000029426c7224 */ /* 0x000fe400078e02ff */
[----:B------:R-:W-:-:S04]  /*5e190*/  IMAD.WIDE.U32 R78, R2, R59, R78 ;  /* 0x0000003b024e7225 */ /* 0x000fc800078e004e */
[----:B------:R-:W-:Y:S02]  /*5e1a0*/  IMAD.X R97, RZ, RZ, RZ, P0 ;  /* 0x000000ffff617224 */ /* 0x000fe400000e06ff */
[----:B------:R-:W-:-:S04]  /*5e1b0*/  IMAD.WIDE.U32 R84, R5, R64, R84 ;  /* 0x0000004005547225 */ /* 0x000fc800078e0054 */
        /* <DEDUP_REMOVED lines=8> */
[----:B------:R-:W-:Y:S02]  /*5e240*/  IMAD.IADD R79, R137, 0x1, R79 ;  /* 0x00000001894f7824 */ /* 0x000fe400078e024f */
[----:B------:R-:W-:Y:S01]  /*5e250*/  IMAD.WIDE.U32 R82, R3, R61, R82 ;  /* 0x0000003d03527225 */ /* 0x000fe200078e0052 */
[----:B------:R-:W-:Y:S02]  /*5e260*/  IADD3 R84, P0, PT, R85, R96, RZ ;  /* 0x0000006055547210 */ /* 0x000fe40007f1e0ff */
[----:B------:R-:W-:Y:S01]  /*5e270*/  IADD3 R96, PT, PT, R98, R97, RZ ;  /* 0x0000006162607210 */ /* 0x000fe20007ffe0ff */
[----:B------:R-:W-:Y:S01]  /*5e280*/  IMAD.X R69, RZ, RZ, RZ, P4 ;  /* 0x000000ffff457224 */ /* 0x000fe200020e06ff */
[----:B------:R-:W-:Y:S01]  /*5e290*/  IADD3 R82, P2, PT, R79, R82, RZ ;  /* 0x000000524f527210 */ /* 0x000fe20007f5e0ff */
[----:B------:R-:W-:-:S02]  /*5e2a0*/  IMAD.X R85, RZ, RZ, RZ, P0 ;  /* 0x000000ffff557224 */ /* 0x000fc400000e06ff */
[----:B------:R-:W-:-:S04]  /*5e2b0*/  IMAD.WIDE.U32 R68, R109, R73, R68 ;  /* 0x000000496d447225 */ /* 0x000fc800078e0044 */
[----:B------:R-:W-:Y:S01]  /*5e2c0*/  IMAD.X R79, RZ, RZ, RZ, P1 ;  /* 0x000000ffff4f7224 */ /* 0x000fe200008e06ff */
[----:B------:R-:W-:Y:S01]  /*5e2d0*/  IADD3 R68, P1, PT, R145, R68, RZ ;  /* 0x0000004491447210 */ /* 0x000fe20007f3e0ff */
[----:B------:R-:W-:-:S04]  /*5e2e0*/  IMAD.WIDE.U32 R66, R111, R76, R66 ;  /* 0x0000004c6f427225 */ /* 0x000fc800078e0042 */
[----:B------:R-:W-:Y:S01]  /*5e2f0*/  IMAD.WIDE.U32 R84, R5, R65, R84 ;  /* 0x0000004105547225 */ /* 0x000fe200078e0054 */
[----:B------:R-:W-:-:S03]  /*5e300*/  IADD3 R144, P3, PT, R144, R66, RZ ;  /* 0x0000004290907210 */ /* 0x000fc60007f7e0ff */
[----:B------:R-:W-:Y:S02]  /*5e310*/  IMAD.IADD R83, R136, 0x1, R83 ;  /* 0x0000000188537824 */ /* 0x000fe400078e0253 */
[----:B------:R-:W-:-:S04]  /*5e320*/  IMAD.WIDE.U32 R78, R4, R63, R78 ;  /* 0x0000003f044e7225 */ /* 0x000fc800078e004e */
[----:B------:R-:W-:Y:S01]  /*5e330*/  IMAD.IADD R147, R48, 0x1, R67 ;  /* 0x0000000130937824 */ /* 0x000fe200078e0243 */
[----:B------:R-:W-:Y:S01]  /*5e340*/  IADD3 R78, P0, PT, R83, R78, RZ ;  /* 0x0000004e534e7210 */ /* 0x000fe20007f1e0ff */
[----:B------:R-:W-:Y:S01]  /*5e350*/  IMAD.IADD R67, R135, 0x1, R85 ;  /* 0x0000000187437824 */ /* 0x000fe200078e0255 */
[----:B------:R-:W-:Y:S01]  /*5e360*/  IADD3 R79, PT, PT, R141, R79, RZ ;  /* 0x0000004f8d4f7210 */ /* 0x000fe20007ffe0ff */
[----:B------:R-:W-:Y:S01]  /*5e370*/  IMAD.IADD R97, R45, 0x1, R69 ;  /* 0x000000012d617824 */ /* 0x000fe200078e0245 */
[----:B------:R-:W-:Y:S01]  /*5e380*/  IADD3.X R83, PT, PT, RZ, RZ, RZ, P2, !PT ;  /* 0x000000ffff537210 */ /* 0x000fe200017fe4ff */
[----:B------:R-:W-:Y:S01]  /*5e390*/  IMAD.X R69, RZ, RZ, RZ, P1 ;  /* 0x000000ffff457224 */ /* 0x000fe200008e06ff */
[----:B------:R-:W-:Y:S01]  /*5e3a0*/  IADD3 R66, P1, PT, R67, R96, RZ ;  /* 0x0000006043427210 */ /* 0x000fe20007f3e0ff */
[----:B------:R-:W-:Y:S01]  /*5e3b0*/  IMAD.IADD R67, R42, 0x1, R146 ;  /* 0x000000012a437824 */ /* 0x000fe200078e0292 */
[----:B------:R-:W-:Y:S01]  /*5e3c0*/  IADD3 R84, P2, PT, R79, R84, RZ ;  /* 0x000000544f547210 */ /* 0x000fe20007f5e0ff */
[----:B------:R-:W-:Y:S01]  /*5e3d0*/  IMAD.WIDE.U32 R68, R99, R72, R68 ;  /* 0x0000004863447225 */ /* 0x000fe200078e0044 */
[----:B------:R-:W-:-:S03]  /*5e3e0*/  IADD3.X R79, PT, PT, RZ, RZ, RZ, P0, !PT ;  /* 0x000000ffff4f7210 */ /* 0x000fc600007fe4ff */
[----:B------:R-:W-:Y:S01]  /*5e3f0*/  IMAD.WIDE.U32 R82, R2, R60, R82 ;  /* 0x0000003c02527225 */ /* 0x000fe200078e0052 */
[----:B------:R-:W-:Y:S02]  /*5e400*/  IADD3 R68, P0, PT, R67, R68, RZ ;  /* 0x0000004443447210 */ /* 0x000fe40007f1e0ff */
[----:B------:R-:W-:Y:S01]  /*5e410*/  IADD3 R146, PT, PT, R44, R69, RZ ;  /* 0x000000452c927210 */ /* 0x000fe20007ffe0ff */
[----:B------:R-:W-:Y:S01]  /*5e420*/  IMAD.IADD R67, R143, 0x1, R83 ;  /* 0x000000018f437824 */ /* 0x000fe200078e0253 */
[----:B------:R-:W-:Y:S01]  /*5e430*/  MOV R83, RZ ;  /* 0x000000ff00537202 */ /* 0x000fe20000000f00 */
[----:B------:R-:W-:-:S04]  /*5e440*/  IMAD.WIDE.U32 R78, R3, R62, R78 ;  /* 0x0000003e034e7225 */ /* 0x000fc800078e004e */
[----:B------:R-:W-:Y:S01]  /*5e450*/  IMAD.X R145, RZ, RZ, RZ, P3 ;  /* 0x000000ffff917224 */ /* 0x000fe200018e06ff */
[----:B------:R-:W-:Y:S01]  /*5e460*/  IADD3 R78, P3, PT, R67, R78, RZ ;  /* 0x0000004e434e7210 */ /* 0x000fe20007f7e0ff */
[----:B------:R-:W-:Y:S02]  /*5e470*/  IMAD.X R85, RZ, RZ, RZ, P2 ;  /* 0x000000ffff557224 */ /* 0x000fe400010e06ff */
[----:B------:R-:W-:-:S04]  /*5e480*/  IMAD.WIDE.U32 R82, R0, R59, R82 ;  /* 0x0000003b00527225 */ /* 0x000fc800078e0052 */
[----:B------:R-:W-:-:S04]  /*5e490*/  IMAD.WIDE.U32 R144, R110, R75, R144 ;  /* 0x0000004b6e907225 */ /* 0x000fc800078e0090 */
[----:B------:R-:W-:Y:S01]  /*5e4a0*/  IMAD.X R67, RZ, RZ, RZ, P1 ;  /* 0x000000ffff437224 */ /* 0x000fe200008e06ff */
[----:B------:R-:W-:Y:S01]  /*5e4b0*/  IADD3 R82, P1, PT, R147, R82, RZ ;  /* 0x0000005293527210 */ /* 0x000fe20007f3e0ff */
[----:B------:R-:W-:Y:S01]  /*5e4c0*/  IMAD.WIDE.U32 R84, R4, R64, R84 ;  /* 0x0000004004547225 */ /* 0x000fe200078e0054 */
[----:B------:R-:W-:-:S03]  /*5e4d0*/  IADD3 R96, P4, PT, R97, R144, RZ ;  /* 0x0000009061607210 */ /* 0x000fc60007f9e0ff */
[----:B------:R-:W-:-:S04]  /*5e4e0*/  IMAD.WIDE.U32 R66, R58, R5, R66 ;  /* 0x000000053a427225 */ /* 0x000fc800078e0042 */
[----:B------:R-:W-:Y:S02]  /*5e4f0*/  IMAD.IADD R69, R138, 0x1, R85 ;  /* 0x000000018a457824 */ /* 0x000fe400078e0255 */
[----:B------:R-:W-:Y:S01]  /*5e500*/  IMAD.IADD R144, R47, 0x1, R145 ;  /* 0x000000012f907824 */ /* 0x000fe200078e0291 */
[----:B------:R-:W-:Y:S01]  /*5e510*/  IADD3 R145, PT, PT, R137, R83, RZ ;  /* 0x0000005389917210 */ /* 0x000fe20007ffe0ff */
[----:B------:R-:W-:Y:S01]  /*5e520*/  IMAD.IADD R79, R139, 0x1, R79 ;  /* 0x000000018b4f7824 */ /* 0x000fe200078e024f */
[----:B------:R-:W-:Y:S01]  /*5e530*/  IADD3.X R83, PT, PT, RZ, RZ, RZ, P1, !PT ;  /* 0x000000ffff537210 */ /* 0x000fe20000ffe4ff */
[----:B------:R-:W-:Y:S01]  /*5e540*/  IMAD.X R97, RZ, RZ, RZ, P4 ;  /* 0x000000ffff617224 */ /* 0x000fe200020e06ff */
[----:B------:R-:W-:Y:S01]  /*5e550*/  IADD3 R66, P1, PT, R69, R66, RZ ;  /* 0x0000004245427210 */ /* 0x000fe20007f3e0ff */
[----:B------:R-:W-:Y:S01]  /*5e560*/  IMAD.IADD R137, R98, 0x1, R67 ;  /* 0x0000000162897824 */ /* 0x000fe200078e0243 */
[----:B------:R-:W-:Y:S01]  /*5e570*/  IADD3.X R69, PT, PT, RZ, RZ, RZ, P0, !PT ;  /* 0x000000ffff457210 */ /* 0x000fe200007fe4ff */
        /* <DEDUP_REMOVED lines=8> */
[----:B------:R-:W-:-:S04]  /*5e600*/  IMAD.WIDE.U32 R96, R109, R74, R96 ;  /* 0x0000004a6d607225 */ /* 0x000fc800078e0060 */
[----:B------:R-:W-:Y:S01]  /*5e610*/  IMAD.WIDE.U32 R78, R2, R61, R78 ;  /* 0x0000003d024e7225 */ /* 0x000fe200078e004e */
[----:B------:R-:W-:-:S03]  /*5e620*/  IADD3 R97, PT, PT, R46, R97, RZ ;  /* 0x000000612e617210 */ /* 0x000fc60007ffe0ff */
[----:B------:R-:W-:Y:S01]  /*5e630*/  IMAD.X R85, RZ, RZ, RZ, P2 ;  /* 0x000000ffff557224 */ /* 0x000fe200010e06ff */
        /* <DEDUP_REMOVED lines=42> */
[----:B------:R-:W-:Y:S02]  /*5e8e0*/  IMAD.IADD R149, R42, 0x1, R149 ;  /* 0x000000012a957824 */ /* 0x000fe400078e0295 */
[----:B------:R-:W-:-:S03]  /*5e8f0*/  IMAD.WIDE.U32 R68, R0, R61, R68 ;  /* 0x0000003d00447225 */ /* 0x000fc600078e0044 */
[----:B------:R-:W-:Y:S01]  /*5e900*/  IADD3 R78, P0, PT, R149, R78, RZ ;  /* 0x0000004e954e7210 */ /* 0x000fe20007f1e0ff */
[----:B------:R-:W-:Y:S01]  /*5e910*/  IMAD.X R145, RZ, RZ, RZ, P3 ;  /* 0x000000ffff917224 */ /* 0x000fe200018e06ff */
[----:B------:R-:W-:Y:S01]  /*5e920*/  IADD3 R69, PT, PT, R136, R69, RZ ;  /* 0x0000004588457210 */ /* 0x000fe20007ffe0ff */
[----:B------:R-:W-:Y:S02]  /*5e930*/  IMAD.X R67, RZ, RZ, RZ, P5 ;  /* 0x000000ffff437224 */ /* 0x000fe400028e06ff */
        /* <DEDUP_REMOVED lines=12> */
[----:B------:R-:W-:Y:S02]  /*5ea00*/  IMAD.IADD R85, R47, 0x1, R85 ;  /* 0x000000012f557824 */ /* 0x000fe400078e0255 */
[----:B------:R-:W-:-:S03]  /*5ea10*/  IMAD.WIDE.U32 R82, R3, R65, R82 ;  /* 0x0000004103527225 */ /* 0x000fc600078e0052 */
        /* <DEDUP_REMOVED lines=8> */
[----:B------:R-:W-:Y:S02]  /*5eaa0*/  IMAD.IADD R137, R43, 0x1, R79 ;  /* 0x000000012b897824 */ /* 0x000fe400078e024f */
[----:B------:R-:W-:Y:S01]  /*5eab0*/  IMAD.WIDE.U32 R146, R99, R74, R146 ;  /* 0x0000004a63927225 */ /* 0x000fe200078e0092 */
[----:B------:R-:W-:-:S03]  /*5eac0*/  IADD3 R84, P2, PT, R110, R97, RZ ;  /* 0x000000616e547210 */ /* 0x000fc60007f5e0ff */
[----:B------:R-:W-:Y:S01]  /*5ead0*/  IMAD R136, R78, R41, RZ ;  /* 0x000000294e887224 */ /* 0x000fe200078e02ff */
[----:B------:R-:W-:Y:S01]  /*5eae0*/  IADD3 R110, P0, PT, R111, R146, RZ ;  /* 0x000000926f6e7210 */ /* 0x000fe20007f1e0ff */
[----:B------:R-:W-:Y:S02]  /*5eaf0*/  IMAD.MOV.U32 R79, RZ, RZ, RZ ;  /* 0x000000ffff4f7224 */ /* 0x000fe400078e00ff */
[----:B------:R-:W-:Y:S02]  /*5eb00*/  IMAD.X R83, RZ, RZ, RZ, P6 ;  /* 0x000000ffff537224 */ /* 0x000fe400030e06ff */
[----:B------:R-:W-:-:S04]  /*5eb10*/  IMAD.WIDE.U32 R68, R0, R62, R68 ;  /* 0x0000003e00447225 */ /* 0x000fc800078e0044 */
[----:B------:R-:W-:Y:S01]  /*5eb20*/  IMAD.IADD R147, R46, 0x1, R147 ;  /* 0x000000012e937824 */ /* 0x000fe200078e0293 */
[----:B------:R-:W-:Y:S01]  /*5eb30*/  IADD3 R69, PT, PT, R139, R69, RZ ;  /* 0x000000458b457210 */ /* 0x000fe20007ffe0ff */
[----:B------:R-:W-:-:S04]  /*5eb40*/  IMAD.HI.U32 R97, R136, R70, R78 ;  /* 0x0000004688617227 */ /* 0x000fc800078e004e */
        /* <DEDUP_REMOVED lines=42> */
[----:B------:R-:W-:-:S02]  /*5edf0*/  IADD3.X R69, PT, PT, RZ, RZ, RZ, P6, !PT ;  /* 0x000000ffff457210 */ /* 0x000fc400037fe4ff */
[----:B------:R-:W-:Y:S01]  /*5ee00*/  IADD3.X R79, PT, PT, RZ, RZ, RZ, P5, !PT ;  /* 0x000000ffff4f7210 */ /* 0x000fe20002ffe4ff */
[----:B------:R-:W-:Y:S01]  /*5ee10*/  IMAD.IADD R97, R42, 0x1, R97 ;  /* 0x000000012a617824 */ /* 0x000fe200078e0261 */
[----:B------:R-:W-:Y:S01]  /*5ee20*/  IADD3 R82, P0, PT, R82, R143, RZ ;  /* 0x0000008f52527210 */ /* 0x000fe20007f1e0ff */
[----:B------:R-:W-:Y:S02]  /*5ee30*/  IMAD.IADD R85, R44, 0x1, R85 ;  /* 0x000000012c557824 */ /* 0x000fe400078e0255 */
[----:B------:R-:W-:Y:S01]  /*5ee40*/  IMAD.WIDE.U32 R66, R108, R74, R66 ;  /* 0x0000004a6c427225 */ /* 0x000fe200078e0042 */
[----:B------:R-:W-:-:S03]  /*5ee50*/  IADD3 R84, P3, PT, R97, R84, RZ ;  /* 0x0000005461547210 */ /* 0x000fc60007f7e0ff */
[----:B------:R-:W-:Y:S01]  /*5ee60*/  IMAD.WIDE.U32 R68, R99, R76, R68 ;  /* 0x0000004c63447225 */ /* 0x000fe200078e0044 */
[----:B------:R-:W-:-:S03]  /*5ee70*/  IADD3 R66, P5, PT, R85, R66, RZ ;  /* 0x0000004255427210 */ /* 0x000fc60007fbe0ff */
        /* <DEDUP_REMOVED lines=36> */
[----:B------:R-:W-:-:S03]  /*5f0c0*/  IADD3 R83, PT, PT, R42, R79, RZ ;  /* 0x0000004f2a537210 */ /* 0x000fc60007ffe0ff */
[----:B------:R-:W-:Y:S02]  /*5f0d0*/  IMAD.X R79, RZ, RZ, RZ, P3 ;  /* 0x000000ffff4f7224 */ /* 0x000fe400018e06ff */
[----:B------:R-:W-:Y:S01]  /*5f0e0*/  IMAD.WIDE.U32 R66, R96, R74, R68 ;  /* 0x0000004a60427225 */ /* 0x000fe200078e0044 */
[----:B------:R-:W-:Y:S02]  /*5f0f0*/  IADD3 R68, P6, PT, R83, R84, RZ ;  /* 0x0000005453447210 */ /* 0x000fe40007fde0ff */
[----:B------:R-:W-:Y:S01]  /*5f100*/  IADD3.X R84, PT, PT, RZ, RZ, RZ, P2, !PT ;  /* 0x000000ffff547210 */ /* 0x000fe200017fe4ff */
[----:B------:R-:W-:Y:S02]  /*5f110*/  IMAD.IADD R85, R44, 0x1, R85 ;  /* 0x000000012c557824 */ /* 0x000fe400078e0255 */
        /* <DEDUP_REMOVED lines=35> */
[----:B------:R-:W-:-:S04]  /*5f350*/  IMAD.WIDE.U32 R110, R136, R74, R110 ;  /* 0x0000004a886e7225 */ /* 0x000fc800078e006e */
[----:B------:R-:W-:-:S04]  /*5f360*/  IMAD.WIDE.U32 R84, R96, R76, R84 ;  /* 0x0000004c60547225 */ /* 0x000fc800078e0054 */
[----:B------:R-:W-:Y:S01]  /*5f370*/  IMAD.IADD R69, R46, 0x1, R111 ;  /* 0x000000012e457824 */ /* 0x000fe200078e026f */
[----:B------:R-:W-:Y:S01]  /*5f380*/  IADD3 R111, PT, PT, R98, R83, RZ ;  /* 0x00000053626f7210 */ /* 0x000fe20007ffe0ff */
[----:B------:R-:W-:Y:S01]  /*5f390*/  IMAD.X R99, RZ, RZ, RZ, P5 ;  /* 0x000000ffff637224 */ /* 0x000fe200028e06ff */
        /* <DEDUP_REMOVED lines=18> */
[----:B------:R-:W-:Y:S01]  /*5f4c0*/  IADD3 R83, PT, PT, R49, R83, RZ ;  /* 0x0000005331537210 */ /* 0x000fe20007ffe0ff */
[----:B------:R-:W-:Y:S02]  /*5f4d0*/  IMAD.IADD R110, R135, 0x1, R139 ;  /* 0x00000001876e7824 */ /* 0x000fe400078e028b */
[----:B------:R-:W-:Y:S01]  /*5f4e0*/  IMAD.X R97, RZ, RZ, RZ, P6 ;  /* 0x000000ffff617224 */ /* 0x000fe200030e06ff */
[----:B------:R-:W-:Y:S01]  /*5f4f0*/  IADD3 R84, P4, PT, R85, R82, RZ ;  /* 0x0000005255547210 */ /* 0x000fe20007f9e0ff */
[----:B------:R-:W-:Y:S01]  /*5f500*/  IMAD.X R108, RZ, RZ, RZ, P0 ;  /* 0x000000ffff6c7224 */ /* 0x000fe200000e06ff */
[----:B------:R-:W-:Y:S01]  /*5f510*/  IADD3.X R82, PT, PT, RZ, RZ, RZ, P2, !PT ;  /* 0x000000ffff527210 */ /* 0x000fe200017fe4ff */
[----:B------:R-:W-:Y:S01]  /*5f520*/  IMAD.WIDE.U32 R96, R109, R74, R96 ;  /* 0x0000004a6d607225 */ /* 0x000fe200078e0060 */
[----:B------:R-:W-:-:S03]  /*5f530*/  IADD3 R110, P2, PT, R110, R111, RZ ;  /* 0x0000006f6e6e7210 */ /* 0x000fc60007f5e0ff */
        /* <DEDUP_REMOVED lines=14> */
[----:B------:R-:W-:Y:S01]  /*5f620*/  IMAD.MOV.U32 R147, RZ, RZ, R96 ;  /* 0x000000ffff937224 */ /* 0x000fe200078e0060 */
[----:B------:R-:W-:Y:S02]  /*5f630*/  IADD3.X R85, PT, PT, RZ, RZ, RZ, P6, !PT ;  /* 0x000000ffff557210 */ /* 0x000fe400037fe4ff */
[----:B------:R-:W-:Y:S01]  /*5f640*/  IADD3 R108, P5, PT, R108, R83, RZ ;  /* 0x000000536c6c7210 */ /* 0x000fe20007fbe0ff */
[----:B------:R-:W-:Y:S01]  /*5f650*/  IMAD.X R83, RZ, RZ, RZ, P1 ;  /* 0x000000ffff537224 */ /* 0x000fe200008e06ff */
[----:B------:R-:W-:Y:S01]  /*5f660*/  IADD3 R110, PT, PT, R98, R111, RZ ;  /* 0x0000006f626e7210 */ /* 0x000fe20007ffe0ff */
[----:B------:R-:W-:Y:S01]  /*5f670*/  IMAD.WIDE.U32 R84, R109, R75, R84 ;  /* 0x0000004b6d547225 */ /* 0x000fe200078e0054 */
[----:B------:R-:W-:-:S02]  /*5f680*/  IADD3 R69, P1, PT, R69, R108, RZ ;  /* 0x0000006c45457210 */ /* 0x000fc40007f3e0ff */
[----:B------:R-:W-:Y:S01]  /*5f690*/  IADD3.X R108, PT, PT, RZ, RZ, RZ, P3, !PT ;  /* 0x000000ffff6c7210 */ /* 0x000fe20001ffe4ff */
[----:B------:R-:W-:Y:S01]  /*5f6a0*/  IMAD.WIDE.U32 R136, R136, R77, R82 ;  /* 0x0000004d88887225 */ /* 0x000fe200078e0052 */
[----:B------:R-:W-:Y:S02]  /*5f6b0*/  MOV R144, R84 ;  /* 0x0000005400907202 */ /* 0x000fe40000000f00 */
[----:B------:R-:W-:Y:S01]  /*5f6c0*/  IADD3 R108, P3, PT, R108, R69, RZ ;  /* 0x000000456c6c7210 */ /* 0x000fe20007f7e0ff */
[----:B------:R-:W-:Y:S02]  /*5f6d0*/  IMAD.IADD R83, R47, 0x1, R85 ;  /* 0x000000012f537824 */ /* 0x000fe400078e0255 */
[----:B------:R-:W-:Y:S02]  /*5f6e0*/  IMAD.X R69, RZ, RZ, RZ, P4 ;  /* 0x000000ffff457224 */ /* 0x000fe400020e06ff */
[----:B------:R-:W-:Y:S01]  /*5f6f0*/  IMAD.IADD R99, R49, 0x1, R137 ;  /* 0x0000000131637824 */ /* 0x000fe200078e0289 */
[----:B------:R-:W-:-:S02]  /*5f700*/  IADD3 R82, P6, PT, R83, R136, RZ ;  /* 0x0000008853527210 */ /* 0x000fc40007fde0ff */
[----:B------:R-:W-:Y:S02]  /*5f710*/  IADD3 R69, P4, PT, R69, R108, RZ ;  /* 0x0000006c45457210 */ /* 0x000fe40007f9e0ff */
[----:B------:R-:W-:Y:S01]  /*5f720*/  IADD3.X R108, PT, PT, RZ, RZ, RZ, P2, !PT ;  /* 0x000000ffff6c7210 */ /* 0x000fe200017fe4ff */
[----:B------:R-:W-:Y:S02]  /*5f730*/  IMAD.X R83, RZ, RZ, RZ, P6 ;  /* 0x000000ffff537224 */ /* 0x000fe400030e06ff */
[----:B------:R-:W-:Y:S01]  /*5f740*/  IMAD.X R111, RZ, RZ, RZ, P4 ;  /* 0x000000ffff6f7224 */ /* 0x000fe200020e06ff */
        /* <DEDUP_REMOVED lines=11> */
[----:B------:R-:W-:-:S05]  /*5f800*/  IMAD.X R108, RZ, RZ, RZ, P3 ;  /* 0x000000ffff6c7224 */ /* 0x000fca00018e06ff */
[----:B------:R-:W-:Y:S01]  /*5f810*/  IADD3 R69, PT, PT, R108, R69, R110 ;  /* 0x000000456c457210 */ /* 0x000fe20007ffe06e */
[----:B------:R-:W-:Y:S02]  /*5f820*/  IMAD.X R110, RZ, RZ, RZ, P6 ;  /* 0x000000ffff6e7224 */ /* 0x000fe400030e06ff */
[----:B------:R-:W-:Y:S01]  /*5f830*/  IMAD.WIDE.U32 R108, R109, R77, R98 ;  /* 0x0000004d6d6c7225 */ /* 0x000fe200078e0062 */
[----:B------:R-:W-:Y:S02]  /*5f840*/  IADD3.X R98, PT, PT, RZ, RZ, RZ, P2, !PT ;  /* 0x000000ffff627210 */ /* 0x000fe400017fe4ff */
[----:B------:R-:W-:Y:S01]  /*5f850*/  IADD3 R69, PT, PT, R110, R69, R111 ;  /* 0x000000456e457210 */ /* 0x000fe20007ffe06f */
[----:B------:R-:W-:Y:S01]  /*5f860*/  IMAD.IADD R138, R49, 0x1, R109 ;  /* 0x00000001318a7824 */ /* 0x000fe200078e026d */
[----:B------:R-:W-:Y:S01]  /*5f870*/  MOV R99, R78 ;  /* 0x0000004e00637202 */ /* 0x000fe20000000f00 */
        /* <DEDUP_REMOVED lines=30> */
.L_x_154:
        /* <DEDUP_REMOVED lines=23> */
.L_x_155:
[----:B------:R-:W-:Y:S01]  /*5fbd0*/  IMAD.WIDE.U32 R82, R69, R130, RZ ;  /* 0x0000008245527225 */ /* 0x000fe200078e00ff */
[----:B------:R-:W-:-:S03]  /*5fbe0*/  CS2R R136, SRZ ;  /* 0x0000000000887805 */ /* 0x000fc6000001ff00 */
[----:B------:R-:W-:Y:S02]  /*5fbf0*/  IMAD.MOV.U32 R67, RZ, RZ, RZ ;  /* 0x000000ffff437224 */ /* 0x000fe400078e00ff */
[----:B------:R-:W-:Y:S02]  /*5fc00*/  IMAD.MOV.U32 R97, RZ, RZ, RZ ;  /* 0x000000ffff617224 */ /* 0x000fe400078e00ff */
[----:B------:R-:W-:Y:S01]  /*5fc10*/  IMAD.MOV.U32 R111, RZ, RZ, RZ ;  /* 0x000000ffff6f7224 */ /* 0x000fe200078e00ff */
[----:B------:R-:W-:Y:S01]  /*5fc20*/  IADD3 R96, PT, PT, R83, R67, RZ ;  /* 0x0000004353607210 */ /* 0x000fe20007ffe0ff */
[----:B------:R-:W-:Y:S02]  /*5fc30*/  IMAD.MOV.U32 R79, RZ, RZ, RZ ;  /* 0x000000ffff4f7224 */ /* 0x000fe400078e00ff */
[----:B------:R-:W-:Y:S02]  /*5fc40*/  HFMA2 R83, -RZ, RZ, 0, 0 ;  /* 0x00000000ff537431 */ /* 0x000fe400000001ff */
[----:B------:R-:W-:-:S02]  /*5fc50*/  IMAD.MOV.U32 R149, RZ, RZ, RZ ;  /* 0x000000ffff957224 */ /* 0x000fc400078e00ff */
[----:B------:R-:W-:-:S04]  /*5fc60*/  IMAD.WIDE.U32 R96, R130, R99, R96 ;  /* 0x0000006382607225 */ /* 0x000fc800078e0060 */
[----:B------:R-:W-:Y:S01]  /*5fc70*/  IMAD R109, R82, R41, RZ ;  /* 0x00000029526d7224 */ /* 0x000fe200078e02ff */
[----:B------:R-:W-:Y:S01]  /*5fc80*/  IADD3 R78, PT, PT, R97, R111, RZ ;  /* 0x0000006f614e7210 */ /* 0x000fe20007ffe0ff */
[----:B------:R-:W-:Y:S02]  /*5fc90*/  IMAD.MOV.U32 R97, RZ, RZ, RZ ;  /* 0x000000ffff617224 */ /* 0x000fe400078e00ff */
[----:B------:R-:W-:-:S04]  /*5fca0*/  IMAD.HI.U32 R83, R109, R70, R82 ;  /* 0x000000466d537227 */ /* 0x000fc800078e0052 */
[----:B------:R-:W-:-:S04]  /*5fcb0*/  IMAD.WIDE.U32 R96, R129, R69, R96 ;  /* 0x0000004581607225 */ /* 0x000fc800078e0060 */
[----:B------:R-:W-:Y:S01]  /*5fcc0*/  IMAD.WIDE.U32 R78, R130, R151, R78 ;  /* 0x00000097824e7225 */ /* 0x000fe200078e004e */
[----:B------:R-:W-:Y:S02]  /*5fcd0*/  IADD3 R85, PT, PT, R67, R97, RZ ;  /* 0x0000006143557210 */ /* 0x000fe40007ffe0ff */
[----:B------:R-:W-:Y:S01]  /*5fce0*/  IADD3 R97, PT, PT, R42, R83, RZ ;  /* 0x000000532a617210 */ /* 0x000fe20007ffe0ff */
[----:B------:R-:W-:Y:S01]  /*5fcf0*/  IMAD.MOV.U32 R135, RZ, RZ, RZ ;  /* 0x000000ffff877224 */ /* 0x000fe200078e00ff */
[----:B------:R-:W-:Y:S02]  /*5fd00*/  IADD3 R84, P0, PT, R85, R78, RZ ;  /* 0x0000004e55547210 */ /* 0x000fe40007f1e0ff */
[----:B------:R-:W-:Y:S01]  /*5fd10*/  IADD3 R78, PT, PT, R79, R149, RZ ;  /* 0x000000954f4e7210 */ /* 0x000fe20007ffe0ff */
[----:B------:R-:W-:Y:S02]  /*5fd20*/  IMAD.MOV.U32 R79, RZ, RZ, RZ ;  /* 0x000000ffff4f7224 */ /* 0x000fe400078e00ff */
[----:B------:R-:W-:-:S02]  /*5fd30*/  IMAD.X R85, RZ, RZ, RZ, P0 ;  /* 0x000000ffff557224 */ /* 0x000fc400000e06ff */
[----:B------:R-:W-:-:S04]  /*5fd40*/  IMAD.WIDE.U32 R78, R130, R147, R78 ;  /* 0x00000093824e7225 */ /* 0x000fc800078e004e */
[----:B------:R-:W-:-:S04]  /*5fd50*/  IMAD.WIDE.U32 R84, R129, R99, R84 ;  /* 0x0000006381547225 */ /* 0x000fc800078e0054 */
[----:B------:R-:W-:Y:S02]  /*5fd60*/  IMAD.IADD R157, R111, 0x1, R85 ;  /* 0x000000016f9d7824 */ /* 0x000fe400078e0255 */
[----:B------:R-:W-:-:S03]  /*5fd70*/  IMAD.MOV.U32 R85, RZ, RZ, RZ ;  /* 0x000000ffff557224 */ /* 0x000fc600078e00ff */
        /* <DEDUP_REMOVED lines=8> */
[----:B------:R-:W-:Y:S01]  /*5fe00*/  IMAD.MOV.U32 R79, RZ, RZ, RZ ;  /* 0x000000ffff4f7224 */ /* 0x000fe200078e00ff */
[----:B------:R-:W-:Y:S01]  /*5fe10*/  IADD3 R156, P1, PT, R83, R156, RZ ;  /* 0x0000009c539c7210 */ /* 0x000fe20007f3e0ff */
[----:B------:R-:W-:Y:S02]  /*5fe20*/  IMAD.IADD R85, R149, 0x1, R157 ;  /* 0x0000000195557824 */ /* 0x000fe400078e029d */
[----:B------:R-:W-:-:S04]  /*5fe30*/  IMAD.WIDE.U32 R78, R130, R144, R78 ;  /* 0x00000090824e7225 */ /* 0x000fc800078e004e */
[----:B------:R-:W-:Y:S01]  /*5fe40*/  IMAD.X R157, RZ, RZ, RZ, P1 ;  /* 0x000000ffff9d7224 */ /* 0x000fe200008e06ff */
[----:B------:R-:W-:Y:S01]  /*5fe50*/  IADD3 R82, P0, PT, R85, R78, RZ ;  /* 0x0000004e55527210 */ /* 0x000fe20007f1e0ff */
[----:B------:R-:W-:Y:S02]  /*5fe60*/  IMAD.IADD R78, R79, 0x1, R137 ;  /* 0x000000014f4e7824 */ /* 0x000fe400078e0289 */
[----:B------:R-:W-:-:S04]  /*5fe70*/  IMAD.WIDE.U32 R156, R128, R99, R156 ;  /* 0x00000063809c7225 */ /* 0x000fc800078e009c */
[----:B------:R-:W-:Y:S02]  /*5fe80*/  IMAD.X R83, RZ, RZ, RZ, P0 ;  /* 0x000000ffff537224 */ /* 0x000fe400000e06ff */
[----:B------:R-:W-:Y:S01]  /*5fe90*/  IMAD.IADD R153, R111, 0x1, R157 ;  /* 0x000000016f997824 */ /* 0x000fe200078e029d */
[----:B------:R-:W-:Y:S01]  /*5fea0*/  MOV R157, RZ ;  /* 0x000000ff009d7202 */ /* 0x000fe20000000f00 */
[----:B------:R-:W-:-:S04]  /*5feb0*/  IMAD.WIDE.U32 R82, R129, R147, R82 ;  /* 0x0000009381527225 */ /* 0x000fc800078e0052 */
[----:B------:R-:W-:Y:S01]  /*5fec0*/  IMAD.MOV.U32 R79, RZ, RZ, RZ ;  /* 0x000000ffff4f7224 */ /* 0x000fe200078e00ff */
[----:B------:R-:W-:Y:S01]  /*5fed0*/  IADD3 R152, P0, PT, R153, R82, RZ ;  /* 0x0000005299987210 */ /* 0x000fe20007f1e0ff */
[----:B------:R-:W-:Y:S01]  /*5fee0*/  IMAD.WIDE.U32 R96, R109, R71, R96 ;  /* 0x000000476d607225 */ /* 0x000fe200078e0060 */
[----:B------:R-:W-:-:S03]  /*5fef0*/  IADD3 R83, PT, PT, R135, R83, RZ ;  /* 0x0000005387537210 */ /* 0x000fc60007ffe0ff */
[----:B------:R-:W-:Y:S01]  /*5ff00*/  IMAD.WIDE.U32 R78, R130, R145, R78 ;  /* 0x00000091824e7225 */ /* 0x000fe200078e004e */
[----:B------:R-:W-:-:S03]  /*5ff10*/  IADD3 R85, PT, PT, R43, R97, RZ ;  /* 0x000000612b557210 */ /* 0x000fc60007ffe0ff */
[----:B------:R-:W-:Y:S01]  /*5ff20*/  IMAD.X R153, RZ, RZ, RZ, P0 ;  /* 0x000000ffff997224 */ /* 0x000fe200000e06ff */
[----:B------:R-:W-:Y:S01]  /*5ff30*/  IADD3 R82, P0, PT, R83, R78, RZ ;  /* 0x0000004e53527210 */ /* 0x000fe20007f1e0ff */
[----:B------:R-:W-:Y:S01]  /*5ff40*/  IMAD.WIDE.U32 R156, R127, R69, R156 ;  /* 0x000000457f9c7225 */ /* 0x000fe200078e009c */
[----:B------:R-:W-:Y:S02]  /*5ff50*/  IADD3 R84, P1, PT, R85, R84, RZ ;  /* 0x0000005455547210 */ /* 0x000fe40007f3e0ff */
[----:B------:R-:W-:Y:S01]  /*5ff60*/  IADD3.X R83, PT, PT, RZ, RZ, RZ, P0, !PT ;  /* 0x000000ffff537210 */ /* 0x000fe200007fe4ff */
[----:B------:R-:W-:Y:S02]  /*5ff70*/  IMAD R150, R96, R41, RZ ;  /* 0x0000002960967224 */ /* 0x000fe400078e02ff */
[----:B------:R-:W-:Y:S02]  /*5ff80*/  IMAD.MOV.U32 R97, RZ, RZ, RZ ;  /* 0x000000ffff617224 */ /* 0x000fe400078e00ff */
[----:B------:R-:W-:-:S04]  /*5ff90*/  IMAD.WIDE.U32 R152, R128, R151, R152 ;  /* 0x0000009780987225 */ /* 0x000fc800078e0098 */
[----:B------:R-:W-:Y:S02]  /*5ffa0*/  IMAD.IADD R139, R67, 0x1, R157 ;  /* 0x00000001438b7824 */ /* 0x000fe400078e029d */
[----:B------:R-:W-:Y:S02]  /*5ffb0*/  IMAD.X R85, RZ, RZ, RZ, P1 ;  /* 0x000000ffff557224 */ /* 0x000fe400008e06ff */
        /* <DEDUP_REMOVED lines=8> */
[----:B------:R-:W-:Y:S01]  /*60040*/  IADD3 R85, PT, PT, R44, R85, RZ ;  /* 0x000000552c557210 */ /* 0x000fe20007ffe0ff */
[----:B------:R-:W-:Y:S01]  /*60050*/  IMAD.IADD R139, R137, 0x1, R83 ;  /* 0x00000001898b7824 */ /* 0x000fe200078e0253 */
[----:B------:R-:W-:Y:S01]  /*60060*/  IADD3 R152, P1, PT, R153, R84, RZ ;  /* 0x0000005499987210 */ /* 0x000fe20007f3e0ff */
[----:B------:R-:W-:Y:S02]  /*60070*/  IMAD.IADD R82, R79, 0x1, R136 ;  /* 0x000000014f527824 */ /* 0x000fe400078e0288 */
[----:B------:R-:W-:Y:S02]  /*60080*/  IMAD.MOV.U32 R83, RZ, RZ, RZ ;  /* 0x000000ffff537224 */ /* 0x000fe400078e00ff */
        /* <DEDUP_REMOVED lines=9> */
[----:B------:R-:W-:Y:S01]  /*60120*/  IADD3 R78, P1, PT, R85, R78, RZ ;  /* 0x0000004e554e7210 */ /* 0x000fe20007f3e0ff */
[----:B------:R-:W-:Y:S01]  /*60130*/  IMAD.MOV.U32 R139, RZ, RZ, RZ ;  /* 0x000000ffff8b7224 */ /* 0x000fe200078e00ff */
[----:B------:R-:W-:Y:S01]  /*60140*/  IADD3.X R85, PT, PT, RZ, RZ, RZ, P0, !PT ;  /* 0x000000ffff557210 */ /* 0x000fe200007fe4ff */
[----:B------:R-:W-:Y:S01]  /*60150*/  IMAD.WIDE.U32 R152, R150, R71, R152 ;  /* 0x0000004796987225 */ /* 0x000fe200078e0098 */
[----:B------:R-:W-:-:S03]  /*60160*/  IADD3 R79, PT, PT, R135, R79, RZ ;  /* 0x0000004f874f7210 */ /* 0x000fc60007ffe0ff */
[----:B------:R-:W-:-:S04]  /*60170*/  IMAD.WIDE.U32 R156, R109, R73, R156 ;  /* 0x000000496d9c7225 */ /* 0x000fc800078e009c */
[----:B------:R-:W-:Y:S02]  /*60180*/  IMAD.IADD R97, R43, 0x1, R153 ;  /* 0x000000012b617824 */ /* 0x000fe400078e0299 */
[----:B------:R-:W-:-:S03]  /*60190*/  IMAD.WIDE.U32 R84, R129, R145, R84 ;  /* 0x0000009181547225 */ /* 0x000fc600078e0054 */
[----:B------:R-:W-:Y:S01]  /*601a0*/  IADD3 R156, P0, PT, R97, R156, RZ ;  /* 0x0000009c619c7210 */ /* 0x000fe20007f1e0ff */
[----:B------:R-:W-:Y:S01]  /*601b0*/  IMAD.IADD R82, R83, 0x1, R139 ;  /* 0x0000000153527824 */ /* 0x000fe200078e028b */
[----:B------:R-:W-:Y:S01]  /*601c0*/  IADD3 R84, P2, PT, R79, R84, RZ ;  /* 0x000000544f547210 */ /* 0x000fe20007f5e0ff */
[----:B------:R-:W-:Y:S01]  /*601d0*/  HFMA2 R97, -RZ, RZ, 0, 0 ;  /* 0x00000000ff617431 */ /* 0x000fe200000001ff */
[----:B------:R-:W-:Y:S01]  /*601e0*/  MOV R83, RZ ;  /* 0x000000ff00537202 */ /* 0x000fe20000000f00 */
[----:B------:R-:W-:Y:S01]  /*601f0*/  IMAD.X R79, RZ, RZ, RZ, P1 ;  /* 0x000000ffff4f7224 */ /* 0x000fe200008e06ff */
[----:B------:R-:W-:Y:S01]  /*60200*/  IADD3 R143, PT, PT, R136, R85, RZ ;  /* 0x00000055888f7210 */ /* 0x000fe20007ffe0ff */
[----:B------:R-:W-:Y:S02]  /*60210*/  IMAD.X R85, RZ, RZ, RZ, P2 ;  /* 0x000000ffff557224 */ /* 0x000fe400010e06ff */
[----:B------:R-:W-:-:S04]  /*60220*/  IMAD.WIDE.U32 R82, R138, R130, R82 ;  /* 0x000000828a527225 */ /* 0x000fc800078e0052 */
[----:B------:R-:W-:Y:S01]  /*60230*/  IMAD.WIDE.U32 R158, R128, R144, R84 ;  /* 0x00000090809e7225 */ /* 0x000fe200078e0054 */
[----:B------:R-:W-:-:S03]  /*60240*/  IADD3 R84, P2, PT, R82, R143, RZ ;  /* 0x0000008f52547210 */ /* 0x000fc60007f5e0ff */
[----:B------:R-:W-:Y:S01]  /*60250*/  IMAD.WIDE.U32 R96, R126, R69, R96 ;  /* 0x000000457e607225 */ /* 0x000fe200078e0060 */
[----:B------:R-:W-:-:S03]  /*60260*/  IADD3.X R85, PT, PT, RZ, RZ, RZ, P2, !PT ;  /* 0x000000ffff557210 */ /* 0x000fc600017fe4ff */
[----:B------:R-:W-:Y:S02]  /*60270*/  IMAD.IADD R97, R67, 0x1, R97 ;  /* 0x0000000143617824 */ /* 0x000fe400078e0261 */
[----:B------:R-:W-:-:S04]  /*60280*/  IMAD.WIDE.U32 R78, R127, R151, R78 ;  /* 0x000000977f4e7225 */ /* 0x000fc800078e004e */
[----:B------:R-:W-:Y:S01]  /*60290*/  IMAD.IADD R79, R149, 0x1, R79 ;  /* 0x00000001954f7824 */ /* 0x000fe200078e024f */
[----:B------:R-:W-:Y:S01]  /*602a0*/  IADD3 R78, P2, PT, R97, R78, RZ ;  /* 0x0000004e614e7210 */ /* 0x000fe20007f5e0ff */
[----:B------:R-:W-:-:S03]  /*602b0*/  IMAD.WIDE.U32 R84, R129, R141, R84 ;  /* 0x0000008d81547225 */ /* 0x000fc600078e0054 */
[----:B------:R-:W-:Y:S01]  /*602c0*/  IADD3 R82, P4, PT, R79, R158, RZ ;  /* 0x0000009e4f527210 */ /* 0x000fe20007f9e0ff */
[----:B------:R-:W-:Y:S02]  /*602d0*/  IMAD R146, R152, R41, RZ ;  /* 0x0000002998927224 */ /* 0x000fe400078e02ff */
[----:B------:R-:W-:Y:S02]  /*602e0*/  IMAD.IADD R85, R139, 0x1, R85 ;  /* 0x000000018b557824 */ /* 0x000fe400078e0255 */
[----:B------:R-:W-:Y:S02]  /*602f0*/  IMAD.MOV.U32 R153, RZ, RZ, RZ ;  /* 0x000000ffff997224 */ /* 0x000fe400078e00ff */
[----:B------:R-:W-:Y:S02]  /*60300*/  IMAD.X R79, RZ, RZ, RZ, P2 ;  /* 0x000000ffff4f7224 */ /* 0x000fe400010e06ff */
[----:B------:R-:W-:Y:S02]  /*60310*/  IMAD.IADD R159, R137, 0x1, R159 ;  /* 0x00000001899f7824 */ /* 0x000fe400078e029f */
[----:B------:R-:W-:Y:S01]  /*60320*/  IMAD.HI.U32 R153, R146, R70, R152 ;  /* 0x0000004692997227 */ /* 0x000fe200078e0098 */
[----:B------:R-:W-:-:S02]  /*60330*/  IADD3 R152, P2, PT, R83, R85, RZ ;  /* 0x0000005553987210 */ /* 0x000fc40007f5e0ff */
[----:B------:R-:W-:Y:S01]  /*60340*/  IADD3 R84, P3, PT, R159, R84, RZ ;  /* 0x000000549f547210 */ /* 0x000fe20007f7e0ff */
[----:B------:R-:W-:Y:S01]  /*60350*/  IMAD.IADD R157, R45, 0x1, R157 ;  /* 0x000000012d9d7824 */ /* 0x000fe200078e029d */
[----:B------:R-:W-:Y:S01]  /*60360*/  IADD3 R159, PT, PT, R42, R153, RZ ;  /* 0x000000992a9f7210 */ /* 0x000fe20007ffe0ff */
[----:B------:R-:W-:Y:S02]  /*60370*/  IMAD.X R83, RZ, RZ, RZ, P4 ;  /* 0x000000ffff537224 */ /* 0x000fe400020e06ff */
[----:B------:R-:W-:Y:S01]  /*60380*/  IMAD.WIDE.U32 R78, R126, R99, R78 ;  /* 0x000000637e4e7225 */ /* 0x000fe200078e004e */
[----:B------:R-:W-:Y:S02]  /*60390*/  IADD3 R96, P1, PT, R157, R96, RZ ;  /* 0x000000609d607210 */ /* 0x000fe40007f3e0ff */
[----:B------:R-:W-:Y:S01]  /*603a0*/  IADD3.X R157, PT, PT, RZ, RZ, RZ, P0, !PT ;  /* 0x000000ffff9d7210 */ /* 0x000fe200007fe4ff */
[----:B------:R-:W-:Y:S01]  /*603b0*/  IMAD.WIDE.U32 R82, R127, R147, R82 ;  /* 0x000000937f527225 */ /* 0x000fe200078e0052 */
[----:B------:R-:W-:-:S03]  /*603c0*/  IADD3.X R97, PT, PT, RZ, RZ, RZ, P1, !PT ;  /* 0x000000ffff617210 */ /* 0x000fc60000ffe4ff */
[----:B------:R-:W-:Y:S02]  /*603d0*/  IMAD.IADD R79, R111, 0x1, R79 ;  /* 0x000000016f4f7824 */ /* 0x000fe400078e024f */
[----:B------:R-:W-:Y:S02]  /*603e0*/  IMAD.X R85, RZ, RZ, RZ, P3 ;  /* 0x000000ffff557224 */ /* 0x000fe400018e06ff */
[----:B------:R-:W-:Y:S01]  /*603f0*/  IMAD.WIDE.U32 R156, R150, R72, R156 ;  /* 0x00000048969c7225 */ /* 0x000fe200078e009c */
[----:B------:R-:W-:-:S03]  /*60400*/  IADD3 R82, P4, PT, R79, R82, RZ ;  /* 0x000000524f527210 */ /* 0x000fc60007f9e0ff */
[----:B------:R-:W-:Y:S02]  /*60410*/  HFMA2 R79, -RZ, RZ, 0, 0 ;  /* 0x00000000ff4f7431 */ /* 0x000fe400000001ff */
[----:B------:R-:W-:Y:S01]  /*60420*/  IMAD.WIDE.U32 R84, R128, R145, R84 ;  /* 0x0000009180547225 */ /* 0x000fe200078e0054 */
[----:B------:R-:W-:-:S03]  /*60430*/  IADD3 R158, P0, PT, R159, R156, RZ ;  /* 0x0000009c9f9e7210 */ /* 0x000fc60007f1e0ff */
[----:B------:R-:W-:Y:S01]  /*60440*/  IMAD.X R153, RZ, RZ, RZ, P2 ;  /* 0x000000ffff997224 */ /* 0x000fe200010e06ff */
[----:B------:R-:W-:Y:S01]  /*60450*/  IADD3.X R159, PT, PT, RZ, RZ, RZ, P0, !PT ;  /* 0x000000ffff9f7210 */ /* 0x000fe200007fe4ff */
[----:B------:R-:W-:Y:S02]  /*60460*/  IMAD.IADD R83, R135, 0x1, R83 ;  /* 0x0000000187537824 */ /* 0x000fe400078e0253 */
[----:B------:R-:W-:Y:S02]  /*60470*/  IMAD.IADD R157, R44, 0x1, R157 ;  /* 0x000000012c9d7824 */ /* 0x000fe400078e029d */
[----:B------:R-:W-:Y:S01]  /*60480*/  IMAD.WIDE.U32 R96, R109, R74, R96 ;  /* 0x0000004a6d607225 */ /* 0x000fe200078e0060 */
[----:B------:R-:W-:-:S03]  /*60490*/  IADD3 R84, P3, PT, R83, R84, RZ ;  /* 0x0000005453547210 */ /* 0x000fc60007f7e0ff */
[----:B------:R-:W-:Y:S01]  /*604a0*/  IMAD.IADD R85, R136, 0x1, R85 ;  /* 0x0000000188557824 */ /* 0x000fe200078e0255 */
[----:B------:R-:W-:Y:S01]  /*604b0*/  IADD3 R156, P1, PT, R157, R96, RZ ;  /* 0x000000609d9c7210 */ /* 0x000fe20007f3e0ff */
[----:B------:R-:W-:Y:S01]  /*604c0*/  IMAD.WIDE.U32 R152, R138, R129, R152 ;  /* 0x000000818a987225 */ /* 0x000fe200078e0098 */
[----:B------:R-:W-:Y:S02]  /*604d0*/  IADD3 R97, PT, PT, R46, R97, RZ ;  /* 0x000000612e617210 */ /* 0x000fe40007ffe0ff */
[----:B------:R-:W-:Y:S01]  /*604e0*/  IADD3.X R157, PT, PT, RZ, RZ, RZ, P1, !PT ;  /* 0x000000ffff9d7210 */ /* 0x000fe20000ffe4ff */
[----:B------:R-:W-:Y:S01]  /*604f0*/  IMAD.X R83, RZ, RZ, RZ, P4 ;  /* 0x000000ffff537224 */ /* 0x000fe200020e06ff */
[----:B------:R-:W-:Y:S01]  /*60500*/  IADD3 R96, P4, PT, R152, R85, RZ ;  /* 0x0000005598607210 */ /* 0x000fe20007f9e0ff */
[----:B------:R-:W-:Y:S01]  /*60510*/  IMAD.WIDE.U32 R78, R125, R69, R78 ;  /* 0x000000457d4e7225 */ /* 0x000fe200078e004e */
[----:B------:R-:W-:-:S03]  /*60520*/  IADD3.X R85, PT, PT, RZ, RZ, RZ, P3, !PT ;  /* 0x000000ffff557210 */ /* 0x000fc60001ffe4ff */
[----:B------:R-:W-:Y:S01]  /*60530*/  IMAD.WIDE.U32 R82, R126, R151, R82 ;  /* 0x000000977e527225 */ /* 0x000fe200078e0052 */
[----:B------:R-:W-:-:S03]  /*60540*/  IADD3 R78, P2, PT, R97, R78, RZ ;  /* 0x0000004e614e7210 */ /* 0x000fc60007f5e0ff */
        /* <DEDUP_REMOVED lines=10> */
[----:B------:R-:W-:-:S03]  /*605f0*/  IADD3 R96, P4, PT, R85, R96, RZ ;  /* 0x0000006055607210 */ /* 0x000fc60007f9e0ff */
[----:B------:R-:W-:Y:S02]  /*60600*/  IMAD.IADD R79, R43, 0x1, R159 ;  /* 0x000000012b4f7824 */ /* 0x000fe400078e029f */
[----:B------:R-:W-:-:S04]  /*60610*/  IMAD.WIDE.U32 R156, R150, R73, R156 ;  /* 0x00000049969c7225 */ /* 0x000fc800078e009c */
[----:B------:R-:W-:Y:S01]  /*60620*/  IMAD.X R85, RZ, RZ, RZ, P5 ;  /* 0x000000ffff557224 */ /* 0x000fe200028e06ff */
[----:B------:R-:W-:Y:S01]  /*60630*/  IADD3 R156, P1, PT, R79, R156, RZ ;  /* 0x0000009c4f9c7210 */ /* 0x000fe20007f3e0ff */
[----:B------:R-:W-:-:S04]  /*60640*/  IMAD.WIDE.U32 R82, R125, R99, R82 ;  /* 0x000000637d527225 */ /* 0x000fc800078e0052 */
[----:B------:R-:W-:Y:S01]  /*60650*/  IMAD.WIDE.U32 R84, R126, R147, R84 ;  /* 0x000000937e547225 */ /* 0x000fe200078e0054 */
[----:B------:R-:W-:Y:S02]  /*60660*/  IADD3 R79, PT, PT, R111, R83, RZ ;  /* 0x000000536f4f7210 */ /* 0x000fe40007ffe0ff */
[----:B------:R-:W-:Y:S01]  /*60670*/  MOV R83, RZ ;  /* 0x000000ff00537202 */ /* 0x000fe20000000f00 */
[----:B------:R-:W-:Y:S01]  /*60680*/  IMAD.IADD R152, R139, 0x1, R97 ;  /* 0x000000018b987824 */ /* 0x000fe200078e0261 */
[----:B------:R-:W-:Y:S01]  /*60690*/  IADD3 R84, P3, PT, R79, R84, RZ ;  /* 0x000000544f547210 */ /* 0x000fe20007f7e0ff */
        /* <DEDUP_REMOVED lines=8> */
[----:B------:R-:W-:Y:S02]  /*60720*/  IMAD R143, R158, R41, RZ ;  /* 0x000000299e8f7224 */ /* 0x000fe400078e02ff */
[----:B------:R-:W-:Y:S02]  /*60730*/  IMAD.MOV.U32 R159, RZ, RZ, RZ ;  /* 0x000000ffff9f7224 */ /* 0x000fe400078e00ff */
[----:B------:R-:W-:Y:S02]  /*60740*/  IMAD.IADD R85, R135, 0x1, R85 ;  /* 0x0000000187557824 */ /* 0x000fe400078e0255 */
[----:B------:R-:W-:Y:S02]  /*60750*/  IMAD.IADD R79, R47, 0x1, R79 ;  /* 0x000000012f4f7824 */ /* 0x000fe400078e024f */
[----:B------:R-:W-:-:S04]  /*60760*/  IMAD.WIDE.U32 R82, R124, R69, R82 ;  /* 0x000000457c527225 */ /* 0x000fc800078e0052 */
[----:B------:R-:W-:Y:S01]  /*60770*/  IMAD.IADD R97, R136, 0x1, R97 ;  /* 0x0000000188617824 */ /* 0x000fe200078e0261 */
[----:B------:R-:W-:Y:S01]  /*60780*/  IADD3 R82, P5, PT, R79, R82, RZ ;  /* 0x000000524f527210 */ /* 0x000fe20007fbe0ff */
        /* <DEDUP_REMOVED lines=19> */
[----:B------:R-:W-:Y:S02]  /*608c0*/  IMAD.X R83, RZ, RZ, RZ, P5 ;  /* 0x000000ffff537224 */ /* 0x000fe400028e06ff */
[----:B------:R-:W-:-:S04]  /*608d0*/  IMAD.WIDE.U32 R78, R150, R74, R78 ;  /* 0x0000004a964e7225 */ /* 0x000fc800078e004e */
[----:B------:R-:W-:Y:S01]  /*608e0*/  IMAD.X R85, RZ, RZ, RZ, P6 ;  /* 0x000000ffff557224 */ /* 0x000fe200030e06ff */
[----:B------:R-:W-:Y:S01]  /*608f0*/  IADD3 R79, PT, PT, R46, R79, RZ ;  /* 0x0000004f2e4f7210 */ /* 0x000fe20007ffe0ff */
[----:B------:R-:W-:Y:S01]  /*60900*/  IMAD.WIDE.U32 R82, R109, R76, R82 ;  /* 0x0000004c6d527225 */ /* 0x000fe200078e0052 */
[----:B------:R-:W-:-:S03]  /*60910*/  IADD3 R78, P5, PT, R98, R78, RZ ;  /* 0x0000004e624e7210 */ /* 0x000fc60007fbe0ff */
[----:B------:R-:W-:Y:S01]  /*60920*/  IMAD.WIDE.U32 R84, R124, R99, R84 ;  /* 0x000000637c547225 */ /* 0x000fe200078e0054 */
[----:B------:R-:W-:-:S03]  /*60930*/  IADD3 R82, P4, PT, R79, R82, RZ ;  /* 0x000000524f527210 */ /* 0x000fc60007f9e0ff */
[----:B------:R-:W-:Y:S02]  /*60940*/  IMAD.IADD R79, R111, 0x1, R85 ;  /* 0x000000016f4f7824 */ /* 0x000fe400078e0255 */
[----:B------:R-:W-:Y:S02]  /*60950*/  HFMA2 R85, -RZ, RZ, 0, 0 ;  /* 0x00000000ff557431 */ /* 0x000fe400000001ff */
        /* <DEDUP_REMOVED lines=28> */
[----:B------:R-:W-:Y:S02]  /*60b20*/  IMAD.X R69, RZ, RZ, RZ, P1 ;  /* 0x000000ffff457224 */ /* 0x000fe400008e06ff */
[----:B------:R-:W-:Y:S01]  /*60b30*/  IMAD.WIDE.U32 R66, R143, R71, R66 ;  /* 0x000000478f427225 */ /* 0x000fe200078e0042 */
[----:B------:R-:W-:-:S02]  /*60b40*/  IADD3 R98, P1, PT, R97, R156, RZ ;  /* 0x0000009c61627210 */ /* 0x000fc40007f3e0ff */
[----:B------:R-:W-:Y:S01]  /*60b50*/  IADD3.X R97, PT, PT, RZ, RZ, RZ, P3, !PT ;  /* 0x000000ffff617210 */ /* 0x000fe20001ffe4ff */
[----:B------:R-:W-:-:S04]  /*60b60*/  IMAD.WIDE.U32 R68, R126, R141, R68 ;  /* 0x0000008d7e447225 */ /* 0x000fc800078e0044 */
[----:B------:R-:W-:Y:S02]  /*60b70*/  IMAD.IADD R157, R137, 0x1, R157 ;  /* 0x00000001899d7824 */ /* 0x000fe400078e029d */
[----:B------:R-:W-:Y:S01]  /*60b80*/  IMAD.IADD R83, R139, 0x1, R69 ;  /* 0x000000018b537824 */ /* 0x000fe200078e0245 */
[----:B------:R-:W-:Y:S01]  /*60b90*/  IADD3 R69, PT, PT, R43, R67, RZ ;  /* 0x000000432b457210 */ /* 0x000fe20007ffe0ff */
[----:B------:R-:W-:Y:S01]  /*60ba0*/  IMAD.WIDE.U32 R78, R146, R73, R78 ;  /* 0x00000049924e7225 */ /* 0x000fe200078e004e */
[----:B------:R-:W-:Y:S02]  /*60bb0*/  IADD3 R108, P5, PT, R157, R68, RZ ;  /* 0x000000449d6c7210 */ /* 0x000fe40007fbe0ff */
[----:B------:R-:W-:Y:S01]  /*60bc0*/  IADD3 R110, P0, PT, R153, R83, RZ ;  /* 0x00000053996e7210 */ /* 0x000fe20007f1e0ff */
[----:B------:R-:W-:Y:S01]  /*60bd0*/  IMAD R152, R66, R41, RZ ;  /* 0x0000002942987224 */ /* 0x000fe200078e02ff */
[----:B------:R-:W-:Y:S01]  /*60be0*/  IADD3 R68, P6, PT, R69, R78, RZ ;  /* 0x0000004e45447210 */ /* 0x000fe20007fde0ff */
[----:B------:R-:W-:Y:S01]  /*60bf0*/  IMAD.MOV.U32 R67, RZ, RZ, RZ ;  /* 0x000000ffff437224 */ /* 0x000fe200078e00ff */
[----:B------:R-:W-:Y:S01]  /*60c00*/  IADD3 R85, PT, PT, R45, R79, RZ ;  /* 0x0000004f2d557210 */ /* 0x000fe20007ffe0ff */
[----:B------:R-:W-:-:S02]  /*60c10*/  IMAD.X R83, RZ, RZ, RZ, P4 ;  /* 0x000000ffff537224 */ /* 0x000fc400020e06ff */
[----:B------:R-:W-:-:S04]  /*60c20*/  IMAD.HI.U32 R67, R152, R70, R66 ;  /* 0x0000004698437227 */ /* 0x000fc800078e0042 */
[----:B------:R-:W-:Y:S02]  /*60c30*/  IMAD.X R69, RZ, RZ, RZ, P6 ;  /* 0x000000ffff457224 */ /* 0x000fe400030e06ff */
[----:B------:R-:W-:Y:S02]  /*60c40*/  IMAD.IADD R67, R42, 0x1, R67 ;  /* 0x000000012a437824 */ /* 0x000fe400078e0243 */
[----:B------:R-:W-:-:S04]  /*60c50*/  IMAD.WIDE.U32 R68, R143, R72, R68 ;  /* 0x000000488f447225 */ /* 0x000fc800078e0044 */
[----:B------:R-:W-:Y:S01]  /*60c60*/  IMAD.WIDE.U32 R82, R150, R75, R82 ;  /* 0x0000004b96527225 */ /* 0x000fe200078e0052 */
[----:B------:R-:W-:Y:S02]  /*60c70*/  IADD3 R66, P6, PT, R67, R68, RZ ;  /* 0x0000004443427210 */ /* 0x000fe40007fde0ff */
[----:B------:R-:W-:Y:S01]  /*60c80*/  IADD3 R79, PT, PT, R44, R69, RZ ;  /* 0x000000452c4f7210 */ /* 0x000fe20007ffe0ff */
[----:B------:R-:W-:Y:S01]  /*60c90*/  IMAD.WIDE.U32 R96, R123, R99, R96 ;  /* 0x000000637b607225 */ /* 0x000fe200078e0060 */
[----:B------:R-:W-:Y:S02]  /*60ca0*/  IADD3 R68, P4, PT, R85, R82, RZ ;  /* 0x0000005255447210 */ /* 0x000fe40007f9e0ff */
[----:B------:R-:W-:Y:S01]  /*60cb0*/  IADD3.X R99, PT, PT, RZ, RZ, RZ, P1, !PT ;  /* 0x000000ffff637210 */ /* 0x000fe20000ffe4ff */
[----:B------:R-:W-:Y:S01]  /*60cc0*/  IMAD.X R67, RZ, RZ, RZ, P6 ;  /* 0x000000ffff437224 */ /* 0x000fe200030e06ff */
[----:B------:R-:W-:Y:S01]  /*60cd0*/  IADD3.X R69, PT, PT, RZ, RZ, RZ, P4, !PT ;  /* 0x000000ffff457210 */ /* 0x000fe200027fe4ff */
[----:B------:R-:W-:-:S02]  /*60ce0*/  IMAD.X R85, RZ, RZ, RZ, P2 ;  /* 0x000000ffff557224 */ /* 0x000fc400010e06ff */
[----:B------:R-:W-:-:S04]  /*60cf0*/  IMAD.WIDE.U32 R66, R152, R71, R66 ;  /* 0x0000004798427225 */ /* 0x000fc800078e0042 */
[----:B------:R-:W-:-:S04]  /*60d00*/  IMAD.WIDE.U32 R68, R146, R74, R68 ;  /* 0x0000004a92447225 */ /* 0x000fc800078e0044 */
[----:B------:R-:W-:Y:S01]  /*60d10*/  IMAD.WIDE.U32 R84, R109, R77, R84 ;  /* 0x0000004d6d547225 */ /* 0x000fe200078e0054 */
[----:B------:R-:W-:-:S03]  /*60d20*/  IADD3 R68, P2, PT, R79, R68, RZ ;  /* 0x000000444f447210 */ /* 0x000fc60007f5e0ff */
[----:B------:R-:W-:Y:S01]  /*60d30*/  IMAD.IADD R79, R46, 0x1, R69 ;  /* 0x000000012e4f7824 */ /* 0x000fe200078e0245 */
[----:B------:R-:W-:Y:S01]  /*60d40*/  IADD3.X R69, PT, PT, RZ, RZ, RZ, P2, !PT ;  /* 0x000000ffff457210 */ /* 0x000fe200017fe4ff */
[----:B------:R-:W-:Y:S02]  /*60d50*/  IMAD.IADD R109, R43, 0x1, R67 ;  /* 0x000000012b6d7824 */ /* 0x000fe400078e0243 */
[----:B------:R-:W-:Y:S02]  /*60d60*/  IMAD.IADD R82, R47, 0x1, R83 ;  /* 0x000000012f527824 */ /* 0x000fe400078e0253 */
[----:B------:R-:W-:Y:S02]  /*60d70*/  IMAD R78, R66, R41, RZ ;  /* 0x00000029424e7224 */ /* 0x000fe400078e02ff */
[----:B------:R-:W-:Y:S02]  /*60d80*/  IMAD.MOV.U32 R67, RZ, RZ, RZ ;  /* 0x000000ffff437224 */ /* 0x000fe400078e00ff */
[----:B------:R-:W-:-:S04]  /*60d90*/  IMAD.WIDE.U32 R68, R143, R73, R68 ;  /* 0x000000498f447225 */ /* 0x000fc800078e0044 */
[----:B------:R-:W-:Y:S01]  /*60da0*/  IMAD.HI.U32 R83, R78, R70, R66 ;  /* 0x000000464e537227 */ /* 0x000fe200078e0042 */
[----:B------:R-:W-:Y:S02]  /*60db0*/  IADD3 R66, P3, PT, R82, R84, RZ ;  /* 0x0000005452427210 */ /* 0x000fe40007f7e0ff */
[----:B------:R-:W-:Y:S01]  /*60dc0*/  IADD3 R68, P4, PT, R109, R68, RZ ;  /* 0x000000446d447210 */ /* 0x000fe20007f9e0ff */
[----:B------:R-:W-:Y:S01]  /*60dd0*/  IMAD.IADD R111, R111, 0x1, R97 ;  /* 0x000000016f6f7824 */ /* 0x000fe200078e0261 */
[----:B------:R-:W-:Y:S01]  /*60de0*/  IADD3.X R109, PT, PT, RZ, RZ, RZ, P5, !PT ;  /* 0x000000ffff6d7210 */ /* 0x000fe20002ffe4ff */
[----:B------:R-:W-:Y:S01]  /*60df0*/  IMAD.WIDE.U32 R98, R124, R147, R98 ;  /* 0x000000937c627225 */ /* 0x000fe200078e0062 */
[----:B------:R-:W-:-:S03]  /*60e00*/  IADD3 R83, PT, PT, R42, R83, RZ ;  /* 0x000000532a537210 */ /* 0x000fc60007ffe0ff */
[----:B------:R-:W-:Y:S01]  /*60e10*/  IMAD.IADD R85, R49, 0x1, R85 ;  /* 0x0000000131557824 */ /* 0x000fe200078e0255 */
[----:B------:R-:W-:Y:S01]  /*60e20*/  IADD3 R84, P1, PT, R111, R98, RZ ;  /* 0x000000626f547210 */ /* 0x000fe20007f3e0ff */
[----:B------:R-:W-:Y:S02]  /*60e30*/  IMAD.X R67, RZ, RZ, RZ, P3 ;  /* 0x000000ffff437224 */ /* 0x000fe400018e06ff */
[----:B------:R-:W-:Y:S01]  /*60e40*/  IMAD.IADD R153, R45, 0x1, R69 ;  /* 0x000000012d997824 */ /* 0x000fe200078e0245 */
[----:B------:R-:W-:Y:S01]  /*60e50*/  IADD3.X R69, PT, PT, RZ, RZ, RZ, P4, !PT ;  /* 0x000000ffff457210 */ /* 0x000fe200027fe4ff */
        /* <DEDUP_REMOVED lines=10> */
[----:B------:R-:W-:Y:S01]  /*60f00*/  IADD3 R96, P4, PT, R97, R108, RZ ;  /* 0x0000006c61607210 */ /* 0x000fe20007f9e0ff */
[----:B------:R-:W-:-:S03]  /*60f10*/  IMAD.WIDE.U32 R84, R123, R151, R84 ;  /* 0x000000977b547225 */ /* 0x000fc600078e0054 */
[----:B------:R-:W-:Y:S01]  /*60f20*/  IADD3 R82, P5, PT, R67, R82, RZ ;  /* 0x0000005243527210 */ /* 0x000fe20007fbe0ff */
[----:B------:R-:W-:Y:S01]  /*60f30*/  IMAD.IADD R79, R44, 0x1, R69 ;  /* 0x000000012c4f7824 */ /* 0x000fe200078e0245 */
        /* <DEDUP_REMOVED lines=30> */
[----:B------:R-:W-:-:S02]  /*61120*/  IADD3 R66, P1, PT, R79, R66, RZ ;  /* 0x000000424f427210 */ /* 0x000fc40007f3e0ff */
[----:B------:R-:W-:Y:S01]  /*61130*/  IADD3.X R111, PT, PT, RZ, RZ, RZ, P2, !PT ;  /* 0x000000ffff6f7210 */ /* 0x000fe200017fe4ff */
[----:B------:R-:W-:Y:S01]  /*61140*/  IMAD.X R83, RZ, RZ, RZ, P5 ;  /* 0x000000ffff537224 */ /* 0x000fe200028e06ff */
[----:B------:R-:W-:Y:S01]  /*61150*/  IADD3 R99, PT, PT, R43, R69, RZ ;  /* 0x000000452b637210 */ /* 0x000fe20007ffe0ff */
[----:B------:R-:W-:Y:S02]  /*61160*/  IMAD.IADD R109, R46, 0x1, R67 ;  /* 0x000000012e6d7824 */ /* 0x000fe400078e0243 */
[----:B------:R-:W-:-:S04]  /*61170*/  IMAD.WIDE.U32 R96, R123, R147, R96 ;  /* 0x000000937b607225 */ /* 0x000fc800078e0060 */
[----:B------:R-:W-:Y:S02]  /*61180*/  IMAD.X R67, RZ, RZ, RZ, P3 ;  /* 0x000000ffff437224 */ /* 0x000fe400018e06ff */
[----:B------:R-:W-:Y:S02]  /*61190*/  IMAD R79, R68, R41, RZ ;  /* 0x00000029444f7224 */ /* 0x000fe400078e02ff */
[----:B------:R-:W-:Y:S02]  /*611a0*/  IMAD.MOV.U32 R69, RZ, RZ, RZ ;  /* 0x000000ffff457224 */ /* 0x000fe400078e00ff */
[----:B------:R-:W-:-:S04]  /*611b0*/  IMAD.WIDE.U32 R82, R146, R76, R82 ;  /* 0x0000004c92527225 */ /* 0x000fc800078e0052 */
[----:B------:R-:W-:Y:S01]  /*611c0*/  IMAD.IADD R135, R135, 0x1, R97 ;  /* 0x0000000187877824 */ /* 0x000fe200078e0261 */
[----:B------:R-:W-:Y:S01]  /*611d0*/  IADD3 R97, P3, PT, R67, R96, RZ ;  /* 0x0000006043617210 */ /* 0x000fe20007f7e0ff */
[----:B------:R-:W-:Y:S01]  /*611e0*/  IMAD.WIDE.U32 R84, R124, R145, R84 ;  /* 0x000000917c547225 */ /* 0x000fe200078e0054 */
[----:B------:R-:W-:-:S03]  /*611f0*/  IADD3 R83, PT, PT, R48, R83, RZ ;  /* 0x0000005330537210 */ /* 0x000fc60007ffe0ff */
[----:B------:R-:W-:Y:S01]  /*61200*/  IMAD.HI.U32 R108, R79, R70, R68 ;  /* 0x000000464f6c7227 */ /* 0x000fe200078e0044 */
[----:B------:R-:W-:Y:S02]  /*61210*/  IADD3 R68, P4, PT, R109, R82, RZ ;  /* 0x000000526d447210 */ /* 0x000fe40007f9e0ff */
[----:B------:R-:W-:Y:S01]  /*61220*/  IADD3 R98, P5, PT, R83, R98, RZ ;  /* 0x0000006253627210 */ /* 0x000fe20007fbe0ff */
[----:B------:R-:W-:Y:S01]  /*61230*/  IMAD.X R67, RZ, RZ, RZ, P1 ;  /* 0x000000ffff437224 */ /* 0x000fe200008e06ff */
[----:B------:R-:W-:Y:S01]  /*61240*/  IADD3.X R69, PT, PT, RZ, RZ, RZ, P4, !PT ;  /* 0x000000ffff457210 */ /* 0x000fe200027fe4ff */
[----:B------:R-:W-:Y:S01]  /*61250*/  IMAD.X R96, RZ, RZ, RZ, P0 ;  /* 0x000000ffff607224 */ /* 0x000fe200000e06ff */
[----:B------:R-:W-:Y:S01]  /*61260*/  IADD3 R82, P0, PT, R135, R84, RZ ;  /* 0x0000005487527210 */ /* 0x000fe20007f1e0ff */
[----:B------:R-:W-:-:S03]  /*61270*/  IMAD.WIDE.U32 R66, R152, R73, R66 ;  /* 0x0000004998427225 */ /* 0x000fc600078e0042 */
[----:B------:R-:W-:Y:S01]  /*61280*/  IADD3 R96, P1, PT, R96, R97, RZ ;  /* 0x0000006160607210 */ /* 0x000fe20007f3e0ff */
[----:B------:R-:W-:Y:S01]  /*61290*/  IMAD.IADD R85, R136, 0x1, R85 ;  /* 0x0000000188557824 */ /* 0x000fe200078e0255 */
[----:B------:R-:W-:Y:S01]  /*612a0*/  IADD3 R66, P2, PT, R99, R66, RZ ;  /* 0x0000004263427210 */ /* 0x000fe20007f5e0ff */
[----:B------:R-:W-:-:S04]  /*612b0*/  IMAD.WIDE.U32 R110, R138, R125, R110 ;  /* 0x0000007d8a6e7225 */ /* 0x000fc800078e006e */
[----:B------:R-:W-:Y:S01]  /*612c0*/  IMAD.X R83, RZ, RZ, RZ, P0 ;  /* 0x000000ffff537224 */ /* 0x000fe200000e06ff */
[----:B------:R-:W-:Y:S01]  /*612d0*/  IADD3 R84, P0, PT, R110, R85, RZ ;  /* 0x000000556e547210 */ /* 0x000fe20007f1e0ff */
[----:B------:R-:W-:Y:S02]  /*612e0*/  IMAD.X R99, RZ, RZ, RZ, P5 ;  /* 0x000000ffff637224 */ /* 0x000fe400028e06ff */
[----:B------:R-:W-:Y:S01]  /*612f0*/  IMAD.WIDE.U32 R68, R143, R75, R68 ;  /* 0x0000004b8f447225 */ /* 0x000fe200078e0044 */
[----:B------:R-:W-:-:S03]  /*61300*/  IADD3.X R85, PT, PT, RZ, RZ, RZ, P0, !PT ;  /* 0x000000ffff557210 */ /* 0x000fc600007fe4ff */
        /* <DEDUP_REMOVED lines=17> */
[----:B------:R-:W-:Y:S02]  /*61420*/  IADD3.X R96, PT, PT, RZ, RZ, RZ, P6, !PT ;  /* 0x000000ffff607210 */ /* 0x000fe400037fe4ff */
[----:B------:R-:W-:Y:S01]  /*61430*/  IADD3 R84, P1, PT, R137, R84, RZ ;  /* 0x0000005489547210 */ /* 0x000fe20007f3e0ff */
[----:B------:R-:W-:Y:S01]  /*61440*/  IMAD.IADD R83, R42, 0x1, R108 ;  /* 0x000000012a537824 */ /* 0x000fe200078e026c */
[----:B------:R-:W-:Y:S01]  /*61450*/  IADD3 R110, P2, PT, R111, R97, RZ ;  /* 0x000000616f6e7210 */ /* 0x000fe20007f5e0ff */
[----:B------:R-:W-:-:S02]  /*61460*/  IMAD.X R69, RZ, RZ, RZ, P0 ;  /* 0x000000ffff457224 */ /* 0x000fc400000e06ff */
[----:B------:R-:W-:Y:S01]  /*61470*/  IMAD.IADD R67, R44, 0x1, R67 ;  /* 0x000000012c437824 */ /* 0x000fe200078e0243 */
[----:B------:R-:W-:Y:S01]  /*61480*/  IADD3 R66, P0, PT, R83, R66, RZ ;  /* 0x0000004253427210 */ /* 0x000fe20007f1e0ff */
        /* <DEDUP_REMOVED lines=15> */
[----:B------:R-:W-:Y:S01]  /*61580*/  IADD3.X R85, PT, PT, RZ, RZ, RZ, P3, !PT ;  /* 0x000000ffff557210 */ /* 0x000fe20001ffe4ff */
        /* <DEDUP_REMOVED lines=15> */
[----:B------:R-:W-:Y:S02]  /*61680*/  IMAD R98, R66, R41, RZ ;  /* 0x0000002942627224 */ /* 0x000fe400078e02ff */
[----:B------:R-:W-:Y:S02]  /*61690*/  IMAD.MOV.U32 R67, RZ, RZ, RZ ;  /* 0x000000ffff437224 */ /* 0x000fe400078e00ff */
[----:B------:R-:W-:Y:S01]  /*616a0*/  IMAD.X R69, RZ, RZ, RZ, P3 ;  /* 0x000000ffff457224 */ /* 0x000fe200018e06ff */
[----:B------:R-:W-:Y:S01]  /*616b0*/  IADD3 R84, P3, PT, R83, R84, RZ ;  /* 0x0000005453547210 */ /* 0x000fe20007f7e0ff */
[----:B------:R-:W-:Y:S01]  /*616c0*/  IMAD.X R111, RZ, RZ, RZ, P2 ;  /* 0x000000ffff6f7224 */ /* 0x000fe200010e06ff */
[----:B------:R-:W-:Y:S01]  /*616d0*/  IADD3.X R83, PT, PT, RZ, RZ, RZ, P5, !PT ;  /* 0x000000ffff537210 */ /* 0x000fe20002ffe4ff */
[----:B------:R-:W-:-:S04]  /*616e0*/  IMAD.HI.U32 R67, R98, R70, R66 ;  /* 0x0000004662437227 */ /* 0x000fc800078e0042 */
[----:B------:R-:W-:-:S04]  /*616f0*/  IMAD.WIDE.U32 R68, R79, R72, R68 ;  /* 0x000000484f447225 */ /* 0x000fc800078e0044 */
[----:B------:R-:W-:Y:S01]  /*61700*/  IMAD.WIDE.U32 R110, R138, R124, R110 ;  /* 0x0000007c8a6e7225 */ /* 0x000fe200078e006e */
[----:B------:R-:W-:-:S03]  /*61710*/  IADD3 R69, PT, PT, R44, R69, RZ ;  /* 0x000000452c457210 */ /* 0x000fc60007ffe0ff */
[----:B------:R-:W-:Y:S01]  /*61720*/  IMAD.IADD R109, R49, 0x1, R85 ;  /* 0x00000001316d7824 */ /* 0x000fe200078e0255 */
[----:B------:R-:W-:Y:S01]  /*61730*/  IADD3 R66, P6, PT, R110, R97, RZ ;  /* 0x000000616e427210 */ /* 0x000fe20007fde0ff */
        /* <DEDUP_REMOVED lines=25> */
[----:B------:R-:W-:Y:S01]  /*618d0*/  IMAD.X R110, RZ, RZ, RZ, P2 ;  /* 0x000000ffff6e7224 */ /* 0x000fe200010e06ff */
[----:B------:R-:W-:Y:S01]  /*618e0*/  IADD3.X R109, PT, PT, RZ, RZ, RZ, P5, !PT ;  /* 0x000000ffff6d7210 */ /* 0x000fe20002ffe4ff */
[----:B------:R-:W-:Y:S01]  /*618f0*/  IMAD.WIDE.U32 R66, R123, R141, R66 ;  /* 0x0000008d7b427225 */ /* 0x000fe200078e0042 */
[----:B------:R-:W-:Y:S02]  /*61900*/  IADD3 R96, P2, PT, R83, R96, RZ ;  /* 0x0000006053607210 */ /* 0x000fe40007f5e0ff */
[----:B------:R-:W-:Y:S01]  /*61910*/  IADD3 R110, P3, PT, R110, R99, RZ ;  /* 0x000000636e6e7210 */ /* 0x000fe20007f7e0ff */
[----:B------:R-:W-:Y:S01]  /*61920*/  IMAD.X R69, RZ, RZ, RZ, P0 ;  /* 0x000000ffff457224 */ /* 0x000fe200000e06ff */
[----:B------:R-:W-:Y:S01]  /*61930*/  IADD3 R99, PT, PT, R49, R97, RZ ;  /* 0x0000006131637210 */ /* 0x000fe20007ffe0ff */
[----:B------:R-:W-:-:S02]  /*61940*/  IMAD.X R83, RZ, RZ, RZ, P6 ;  /* 0x000000ffff537224 */ /* 0x000fc400030e06ff */
        /* <DEDUP_REMOVED lines=24> */
[----:B------:R-:W-:Y:S02]  /*61ad0*/  IADD3 R97, PT, PT, R47, R97, RZ ;  /* 0x000000612f617210 */ /* 0x000fe40007ffe0ff */
[----:B------:R-:W-:Y:S01]  /*61ae0*/  IADD3 R96, P6, PT, R69, R96, RZ ;  /* 0x0000006045607210 */ /* 0x000fe20007fde0ff */
[----:B------:R-:W-:Y:S01]  /*61af0*/  IMAD.X R78, RZ, RZ, RZ, P3 ;  /* 0x000000ffff4e7224 */ /* 0x000fe200018e06ff */
        /* <DEDUP_REMOVED lines=28> */
[----:B------:R-:W-:Y:S01]  /*61cc0*/  IMAD.X R78, RZ, RZ, RZ, P3 ;  /* 0x000000ffff4e7224 */ /* 0x000fe200018e06ff */
[----:B------:R-:W-:Y:S01]  /*61cd0*/  IADD3 R137, PT, PT, R47, R111, RZ ;  /* 0x0000006f2f897210 */ /* 0x000fe20007ffe0ff */
[----:B------:R-:W-:-:S03]  /*61ce0*/  IMAD.WIDE.U32 R66, R79, R77, R66 ;  /* 0x0000004d4f427225 */ /* 0x000fc600078e0042 */
[----:B------:R-:W-:Y:S01]  /*61cf0*/  IADD3 R78, P3, PT, R78, R69, RZ ;  /* 0x000000454e4e7210 */ /* 0x000fe20007f7e0ff */
[----:B------:R-:W-:Y:S01]  /*61d00*/  IMAD.X R69, RZ, RZ, RZ, P4 ;  /* 0x000000ffff457224 */ /* 0x000fe200020e06ff */
[----:B------:R-:W-:Y:S01]  /*61d10*/  IADD3 R136, P6, PT, R137, R66, RZ ;  /* 0x0000004289887210 */ /* 0x000fe20007fde0ff */
[----:B------:R-:W-:Y:S02]  /*61d20*/  IMAD.X R66, RZ, RZ, RZ, P2 ;  /* 0x000000ffff427224 */ /* 0x000fe400010e06ff */
[----:B------:R-:W-:Y:S01]  /*61d30*/  IMAD.IADD R79, R49, 0x1, R67 ;  /* 0x00000001314f7824 */ /* 0x000fe200078e0243 */
[----:B------:R-:W-:Y:S01]  /*61d40*/  IADD3.X R137, PT, PT, RZ, RZ, RZ, P6, !PT ;  /* 0x000000ffff897210 */ /* 0x000fe200037fe4ff */
[----:B------:R-:W-:Y:S01]  /*61d50*/  IMAD.X R67, RZ, RZ, RZ, P0 ;  /* 0x000000ffff437224 */ /* 0x000fe200000e06ff */
[----:B------:R-:W-:Y:S01]  /*61d60*/  IADD3 R69, P4, PT, R69, R78, RZ ;  /* 0x0000004e45457210 */ /* 0x000fe20007f9e0ff */
[----:B------:R-:W-:Y:S02]  /*61d70*/  IMAD.MOV.U32 R97, RZ, RZ, R110 ;  /* 0x000000ffff617224 */ /* 0x000fe400078e006e */
[----:B------:R-:W-:Y:S01]  /*61d80*/  IMAD.WIDE.U32 R136, R98, R76, R136 ;  /* 0x0000004c62887225 */ /* 0x000fe200078e0088 */
[----:B------:R-:W-:-:S02]  /*61d90*/  IADD3 R66, P2, PT, R66, R69, RZ ;  /* 0x0000004542427210 */ /* 0x000fc40007f5e0ff */
[----:B------:R-:W-:Y:S01]  /*61da0*/  IADD3 R138, PT, PT, R138, R139, R67 ;  /* 0x0000008b8a8a7210 */ /* 0x000fe20007ffe043 */
[----:B------:R-:W-:Y:S01]  /*61db0*/  IMAD.IADD R78, R48, 0x1, R137 ;  /* 0x00000001304e7824 */ /* 0x000fe200078e0289 */
[----:B------:R-:W-:Y:S01]  /*61dc0*/  IADD3 R79, P0, PT, R79, R66, RZ ;  /* 0x000000424f4f7210 */ /* 0x000fe20007f1e0ff */
[----:B------:R-:W-:Y:S01]  /*61dd0*/  IMAD.X R66, RZ, RZ, RZ, P1 ;  /* 0x000000ffff427224 */ /* 0x000fe200008e06ff */
[----:B------:R-:W-:Y:S01]  /*61de0*/  IADD3.X R67, PT, PT, RZ, RZ, RZ, P3, !PT ;  /* 0x000000ffff437210 */ /* 0x000fe20001ffe4ff */
[----:B------:R-:W-:Y:S01]  /*61df0*/  IMAD.MOV.U32 R69, RZ, RZ, R82 ;  /* 0x000000ffff457224 */ /* 0x000fe200078e0052 */
        /* <DEDUP_REMOVED lines=41> */
.L_x_156:
        /* <DEDUP_REMOVED lines=23> */
.L_x_157:
        /* <DEDUP_REMOVED lines=32> */
[----:B------:R-:W-:Y:S01]  /*62400*/  IMAD R144, R82, R41, RZ ;  /* 0x0000002952907224 */ /* 0x000fe200078e02ff */
[----:B------:R-:W-:Y:S01]  /*62410*/  MOV R83, RZ ;  /* 0x000000ff00537202 */ /* 0x000fe20000000f00 */
[----:B------:R-:W-:Y:S02]  /*62420*/  IMAD.IADD R85, R131, 0x1, R85 ;  /* 0x0000000183557824 */ /* 0x000fe400078e0255 */
        /* <DEDUP_REMOVED lines=12> */
[----:B------:R-:W-:Y:S01]  /*624f0*/  IMAD.X R79, RZ, RZ, RZ, P0 ;  /* 0x000000ffff4f7224 */ /* 0x000fe200000e06ff */
[----:B------:R-:W-:Y:S01]  /*62500*/  IADD3 R84, P0, PT, R109, R84, RZ ;  /* 0x000000546d547210 */ /* 0x000fe20007f1e0ff */
[----:B------:R-:W-:-:S04]  /*62510*/  IMAD.WIDE.U32 R110, R38, R52, R110 ;  /* 0x00000034266e7225 */ /* 0x000fc800078e006e */
[----:B------:R-:W-:Y:S01]  /*62520*/  IMAD.MOV.U32 R83, RZ, RZ, RZ ;  /* 0x000000ffff537224 */ /* 0x000fe200078e00ff */
[----:B------:R-:W-:Y:S01]  /*62530*/  IADD3 R109, PT, PT, R122, R111, RZ ;  /* 0x0000006f7a6d7210 */ /* 0x000fe20007ffe0ff */
[----:B------:R-:W-:-:S04]  /*62540*/  IMAD.WIDE.U32 R78, R39, R54, R78 ;  /* 0x00000036274e7225 */ /* 0x000fc800078e004e */
[----:B------:R-:W-:Y:S01]  /*62550*/  IMAD.IADD R151, R44, 0x1, R85 ;  /* 0x000000012c977824 */ /* 0x000fe200078e0255 */
[----:B------:R-:W-:Y:S01]  /*62560*/  IADD3 R79, PT, PT, R119, R79, RZ ;  /* 0x0000004f774f7210 */ /* 0x000fe20007ffe0ff */
[----:B------:R-:W-:Y:S01]  /*62570*/  IMAD.MOV.U32 R111, RZ, RZ, RZ ;  /* 0x000000ffff6f7224 */ /* 0x000fe200078e00ff */
        /* <DEDUP_REMOVED lines=10> */
[----:B------:R-:W-:Y:S02]  /*62620*/  HFMA2 R85, -RZ, RZ, 0, 0 ;  /* 0x00000000ff557431 */ /* 0x000fe400000001ff */
[----:B------:R-:W-:-:S04]  /*62630*/  IMAD.WIDE.U32 R108, R38, R53, R108 ;  /* 0x00000035266c7225 */ /* 0x000fc800078e006c */
[----:B------:R-:W-:Y:S02]  /*62640*/  IMAD.IADD R78, R116, 0x1, R83 ;  /* 0x00000001744e7824 */ /* 0x000fe400078e0253 */
[----:B------:R-:W-:Y:S02]  /*62650*/  IMAD.X R151, RZ, RZ, RZ, P1 ;  /* 0x000000ffff977224 */ /* 0x000fe400008e06ff */
[----:B------:R-:W-:Y:S02]  /*62660*/  IMAD R143, R84, R41, RZ ;  /* 0x00000029548f7224 */ /* 0x000fe400078e02ff */
[----:B------:R-:W-:Y:S01]  /*62670*/  IMAD.X R83, RZ, RZ, RZ, P0 ;  /* 0x000000ffff537224 */ /* 0x000fe200000e06ff */
[----:B------:R-:W-:Y:S01]  /*62680*/  IADD3 R108, P0, PT, R79, R108, RZ ;  /* 0x0000006c4f6c7210 */ /* 0x000fe20007f1e0ff */
[----:B------:R-:W-:-:S04]  /*62690*/  IMAD.WIDE.U32 R150, R145, R73, R150 ;  /* 0x0000004991967225 */ /* 0x000fc800078e0096 */
[----:B------:R-:W-:Y:S01]  /*626a0*/  IMAD.HI.U32 R135, R143, R70, R84 ;  /* 0x000000468f877227 */ /* 0x000fe200078e0054 */
[----:B------:R-:W-:Y:S02]  /*626b0*/  IADD3 R85, PT, PT, R120, R109, RZ ;  /* 0x0000006d78557210 */ /* 0x000fe40007ffe0ff */
[----:B------:R-:W-:Y:S01]  /*626c0*/  IADD3 R110, P2, PT, R111, R150, RZ ;  /* 0x000000966f6e7210 */ /* 0x000fe20007f5e0ff */
[----:B------:R-:W-:Y:S01]  /*626d0*/  IMAD.WIDE.U32 R82, R39, R55, R82 ;  /* 0x0000003727527225 */ /* 0x000fe200078e0052 */
[----:B------:R-:W-:-:S03]  /*626e0*/  IADD3 R150, PT, PT, R45, R151, RZ ;  /* 0x000000972d967210 */ /* 0x000fc60007ffe0ff */
[----:B------:R-:W-:Y:S01]  /*626f0*/  IMAD.MOV.U32 R79, RZ, RZ, RZ ;  /* 0x000000ffff4f7224 */ /* 0x000fe200078e00ff */
[----:B------:R-:W-:Y:S01]  /*62700*/  IADD3 R84, P1, PT, R85, R82, RZ ;  /* 0x0000005255547210 */ /* 0x000fe20007f3e0ff */
[----:B------:R-:W-:Y:S02]  /*62710*/  IMAD.IADD R83, R117, 0x1, R83 ;  /* 0x0000000175537824 */ /* 0x000fe400078e0253 */
        /* <DEDUP_REMOVED lines=8> */
[----:B------:R-:W-:Y:S02]  /*627a0*/  IMAD.IADD R83, R42, 0x1, R135 ;  /* 0x000000012a537824 */ /* 0x000fe400078e0287 */
[----:B------:R-:W-:-:S04]  /*627b0*/  IMAD.WIDE.U32 R110, R144, R72, R110 ;  /* 0x00000048906e7225 */ /* 0x000fc800078e006e */
[----:B------:R-:W-:Y:S01]  /*627c0*/  IMAD.WIDE.U32 R84, R38, R54, R84 ;  /* 0x0000003626547225 */ /* 0x000fe200078e0054 */
[----:B------:R-:W-:Y:S02]  /*627d0*/  IADD3 R110, P2, PT, R83, R110, RZ ;  /* 0x0000006e536e7210 */ /* 0x000fe40007f5e0ff */
[----:B------:R-:W-:Y:S01]  /*627e0*/  MOV R83, RZ ;  /* 0x000000ff00537202 */ /* 0x000fe20000000f00 */
[----:B------:R-:W-:Y:S01]  /*627f0*/  IMAD.IADD R109, R122, 0x1, R109 ;  /* 0x000000017a6d7824 */ /* 0x000fe200078e026d */
[----:B------:R-:W-:Y:S01]  /*62800*/  IADD3 R135, PT, PT, R44, R111, RZ ;  /* 0x0000006f2c877210 */ /* 0x000fe20007ffe0ff */
[----:B------:R-:W-:-:S03]  /*62810*/  IMAD.WIDE.U32 R78, R39, R56, R78 ;  /* 0x00000038274e7225 */ /* 0x000fc600078e004e */
[----:B------:R-:W-:Y:S01]  /*62820*/  IADD3 R84, P1, PT, R109, R84, RZ ;  /* 0x000000546d547210 */ /* 0x000fe20007f3e0ff */
[----:B------:R-:W-:Y:S02]  /*62830*/  IMAD.IADD R85, R119, 0x1, R85 ;  /* 0x0000000177557824 */ /* 0x000fe400078e0255 */
[----:B------:R-:W-:Y:S02]  /*62840*/  IMAD.MOV.U32 R109, RZ, RZ, RZ ;  /* 0x000000ffff6d7224 */ /* 0x000fe400078e00ff */
[----:B------:R-:W-:Y:S01]  /*62850*/  IMAD.IADD R111, R116, 0x1, R79 ;  /* 0x00000001746f7824 */ /* 0x000fe200078e024f */
[----:B------:R-:W-:Y:S01]  /*62860*/  IADD3 R78, P0, PT, R85, R78, RZ ;  /* 0x0000004e554e7210 */ /* 0x000fe20007f1e0ff */
[----:B------:R-:W-:-:S04]  /*62870*/  IMAD.WIDE.U32 R82, R50, R40, R82 ;  /* 0x0000002832527225 */ /* 0x000fc800078e0052 */
[----:B------:R-:W-:-:S04]  /*62880*/  IMAD.WIDE.U32 R108, R36, R51, R108 ;  /* 0x00000033246c7225 */ /* 0x000fc800078e006c */
        /* <DEDUP_REMOVED lines=23> */
[----:B------:R-:W-:-:S03]  /*62a00*/  IADD3 R136, P0, PT, R83, R136, RZ ;  /* 0x0000008853887210 */ /* 0x000fc60007f1e0ff */
[----:B------:R-:W-:Y:S01]  /*62a10*/  IMAD.WIDE.U32 R84, R37, R54, R84 ;  /* 0x0000003625547225 */ /* 0x000fe200078e0054 */
[----:B------:R-:W-:-:S03]  /*62a20*/  IADD3 R109, PT, PT, R122, R109, RZ ;  /* 0x0000006d7a6d7210 */ /* 0x000fc60007ffe0ff */
[----:B------:R-:W-:Y:S01]  /*62a30*/  IMAD.X R83, RZ, RZ, RZ, P1 ;  /* 0x000000ffff537224 */ /* 0x000fe200008e06ff */
[----:B------:R-:W-:Y:S01]  /*62a40*/  IADD3 R84, P2, PT, R109, R84, RZ ;  /* 0x000000546d547210 */ /* 0x000fe20007f5e0ff */
[----:B------:R-:W-:-:S04]  /*62a50*/  IMAD.WIDE.U32 R110, R143, R71, R110 ;  /* 0x000000478f6e7225 */ /* 0x000fc800078e006e */
[----:B------:R-:W-:Y:S01]  /*62a60*/  IMAD.X R79, RZ, RZ, RZ, P3 ;  /* 0x000000ffff4f7224 */ /* 0x000fe200018e06ff */
[----:B------:R-:W-:Y:S01]  /*62a70*/  IADD3 R135, PT, PT, R43, R111, RZ ;  /* 0x0000006f2b877210 */ /* 0x000fe20007ffe0ff */
[----:B------:R-:W-:Y:S02]  /*62a80*/  IMAD.IADD R85, R119, 0x1, R85 ;  /* 0x0000000177557824 */ /* 0x000fe400078e0255 */
[----:B------:R-:W-:-:S04]  /*62a90*/  IMAD.WIDE.U32 R82, R38, R56, R82 ;  /* 0x0000003826527225 */ /* 0x000fc800078e0052 */
[----:B------:R-:W-:Y:S01]  /*62aa0*/  IMAD.MOV.U32 R109, RZ, RZ, RZ ;  /* 0x000000ffff6d7224 */ /* 0x000fe200078e00ff */
[----:B------:R-:W-:Y:S01]  /*62ab0*/  IADD3 R82, P1, PT, R85, R82, RZ ;  /* 0x0000005255527210 */ /* 0x000fe20007f3e0ff */
[----:B------:R-:W-:Y:S01]  /*62ac0*/  IMAD.WIDE.U32 R78, R144, R73, R78 ;  /* 0x00000049904e7225 */ /* 0x000fe200078e004e */
[----:B------:R-:W-:-:S03]  /*62ad0*/  IADD3.X R85, PT, PT, RZ, RZ, RZ, P2, !PT ;  /* 0x000000ffff557210 */ /* 0x000fc600017fe4ff */
[----:B------:R-:W-:Y:S01]  /*62ae0*/  IMAD.X R137, RZ, RZ, RZ, P0 ;  /* 0x000000ffff897224 */ /* 0x000fe200000e06ff */
[----:B------:R-:W-:Y:S01]  /*62af0*/  IADD3 R78, P4, PT, R135, R78, RZ ;  /* 0x0000004e874e7210 */ /* 0x000fe20007f9e0ff */
[----:B------:R-:W-:Y:S01]  /*62b00*/  IMAD.WIDE.U32 R108, R35, R51, R108 ;  /* 0x00000033236c7225 */ /* 0x000fe200078e006c */
[----:B------:R-:W-:-:S03]  /*62b10*/  IADD3 R141, PT, PT, R45, R79, RZ ;  /* 0x0000004f2d8d7210 */ /* 0x000fc60007ffe0ff */
[----:B------:R-:W-:Y:S02]  /*62b20*/  IMAD R139, R110, R41, RZ ;  /* 0x000000296e8b7224 */ /* 0x000fe400078e02ff */
[----:B------:R-:W-:Y:S02]  /*62b30*/  IMAD.MOV.U32 R111, RZ, RZ, RZ ;  /* 0x000000ffff6f7224 */ /* 0x000fe400078e00ff */
[----:B------:R-:W-:Y:S02]  /*62b40*/  IMAD.IADD R83, R116, 0x1, R83 ;  /* 0x0000000174537824 */ /* 0x000fe400078e0253 */
[----:B------:R-:W-:-:S04]  /*62b50*/  IMAD.WIDE.U32 R136, R50, R39, R136 ;  /* 0x0000002732887225 */ /* 0x000fc800078e0088 */
[----:B------:R-:W-:-:S04]  /*62b60*/  IMAD.WIDE.U32 R84, R36, R53, R84 ;  /* 0x0000003524547225 */ /* 0x000fc800078e0054 */
[----:B------:R-:W-:Y:S02]  /*62b70*/  IMAD.IADD R109, R131, 0x1, R109 ;  /* 0x00000001836d7824 */ /* 0x000fe400078e026d */
[----:B------:R-:W-:Y:S01]  /*62b80*/  IMAD.HI.U32 R111, R139, R70, R110 ;  /* 0x000000468b6f7227 */ /* 0x000fe200078e006e */
[----:B------:R-:W-:Y:S02]  /*62b90*/  IADD3 R110, P0, PT, R83, R136, RZ ;  /* 0x00000088536e7210 */ /* 0x000fe40007f1e0ff */
[----:B------:R-:W-:Y:S01]  /*62ba0*/  IADD3.X R83, PT, PT, RZ, RZ, RZ, P1, !PT ;  /* 0x000000ffff537210 */ /* 0x000fe20000ffe4ff */
[----:B------:R-:W-:Y:S01]  /*62bb0*/  IMAD.X R79, RZ, RZ, RZ, P4 ;  /* 0x000000ffff4f7224 */ /* 0x000fe200020e06ff */
[----:B------:R-:W-:Y:S01]  /*62bc0*/  IADD3 R84, P2, PT, R109, R84, RZ ;  /* 0x000000546d547210 */ /* 0x000fe20007f5e0ff */
[----:B------:R-:W-:Y:S01]  /*62bd0*/  IMAD.IADD R150, R46, 0x1, R151 ;  /* 0x000000012e967824 */ /* 0x000fe200078e0297 */
[----:B------:R-:W-:Y:S01]  /*62be0*/  IADD3 R136, PT, PT, R138, R137, RZ ;  /* 0x000000898a887210 */ /* 0x000fe20007ffe0ff */
[----:B------:R-:W-:-:S02]  /*62bf0*/  IMAD.IADD R109, R120, 0x1, R85 ;  /* 0x00000001786d7824 */ /* 0x000fc400078e0255 */
[----:B------:R-:W-:Y:S01]  /*62c00*/  IMAD.IADD R85, R42, 0x1, R111 ;  /* 0x000000012a557824 */ /* 0x000fe200078e026f */
[----:B------:R-:W-:Y:S01]  /*62c10*/  IADD3 R150, P3, PT, R150, R108, RZ ;  /* 0x0000006c96967210 */ /* 0x000fe20007f7e0ff */
        /* <DEDUP_REMOVED lines=13> */
[----:B------:R-:W-:-:S04]  /*62cf0*/  IMAD.WIDE.U32 R84, R35, R52, R84 ;  /* 0x0000003423547225 */ /* 0x000fc800078e0054 */
[----:B------:R-:W-:Y:S02]  /*62d00*/  IMAD.IADD R83, R117, 0x1, R83 ;  /* 0x0000000175537824 */ /* 0x000fe400078e0253 */
[----:B------:R-:W-:-:S03]  /*62d10*/  IMAD.WIDE.U32 R78, R139, R71, R78 ;  /* 0x000000478b4e7225 */ /* 0x000fc600078e004e */
[----:B------:R-:W-:Y:S01]  /*62d20*/  IADD3 R110, P1, PT, R83, R110, RZ ;  /* 0x0000006e536e7210 */ /* 0x000fe20007f3e0ff */
[----:B------:R-:W-:Y:S02]  /*62d30*/  IMAD.IADD R111, R114, 0x1, R111 ;  /* 0x00000001726f7824 */ /* 0x000fe400078e026f */
[----:B------:R-:W-:-:S03]  /*62d40*/  IMAD.WIDE.U32 R108, R36, R54, R108 ;  /* 0x00000036246c7225 */ /* 0x000fc600078e006c */
[----:B------:R-:W-:Y:S01]  /*62d50*/  IADD3 R136, P0, PT, R111, R136, RZ ;  /* 0x000000886f887210 */ /* 0x000fe20007f1e0ff */
[----:B------:R-:W-:Y:S01]  /*62d60*/  IMAD.IADD R85, R122, 0x1, R85 ;  /* 0x000000017a557824 */ /* 0x000fe200078e0255 */
[----:B------:R-:W-:Y:S01]  /*62d70*/  IADD3.X R111, PT, PT, RZ, RZ, RZ, P1, !PT ;  /* 0x000000ffff6f7210 */ /* 0x000fe20000ffe4ff */
[----:B------:R-:W-:Y:S02]  /*62d80*/  IMAD.IADD R146, R43, 0x1, R79 ;  /* 0x000000012b927824 */ /* 0x000fe400078e024f */
[----:B------:R-:W-:Y:S02]  /*62d90*/  HFMA2 R79, -RZ, RZ, 0, 0 ;  /* 0x00000000ff4f7431 */ /* 0x000fe400000001ff */
[----:B------:R-:W-:Y:S01]  /*62da0*/  IMAD.X R83, RZ, RZ, RZ, P3 ;  /* 0x000000ffff537224 */ /* 0x000fe200018e06ff */
[----:B------:R-:W-:Y:S01]  /*62db0*/  IADD3 R108, P2, PT, R85, R108, RZ ;  /* 0x0000006c556c7210 */ /* 0x000fe20007f5e0ff */
[----:B------:R-:W-:Y:S02]  /*62dc0*/  IMAD.MOV.U32 R85, RZ, RZ, RZ ;  /* 0x000000ffff557224 */ /* 0x000fe400078e00ff */
[----:B------:R-:W-:Y:S01]  /*62dd0*/  IMAD.IADD R147, R119, 0x1, R109 ;  /* 0x0000000177937824 */ /* 0x000fe200078e026d */
[----:B------:R-:W-:Y:S01]  /*62de0*/  IADD3.X R109, PT, PT, RZ, RZ, RZ, P2, !PT ;  /* 0x000000ffff6d7210 */ /* 0x000fe200017fe4ff */
[----:B------:R-:W-:-:S02]  /*62df0*/  IMAD.IADD R150, R47, 0x1, R151 ;  /* 0x000000012f967824 */ /* 0x000fc400078e0297 */
        /* <DEDUP_REMOVED lines=55> */
[----:B------:R-:W-:Y:S01]  /*63170*/  IMAD.WIDE.U32 R110, R36, R56, R110 ;  /* 0x00000038246e7225 */ /* 0x000fe200078e006e */
[----:B------:R-:W-:Y:S02]  /*63180*/  IADD3.X R85, PT, PT, RZ, RZ, RZ, P0, !PT ;  /* 0x000000ffff557210 */ /* 0x000fe400007fe4ff */
[----:B------:R-:W-:Y:S01]  /*63190*/  IADD3.X R109, PT, PT, RZ, RZ, RZ, P1, !PT ;  /* 0x000000ffff6d7210 */ /* 0x000fe20000ffe4ff */
[----:B------:R-:W-:Y:S02]  /*631a0*/  IMAD.IADD R83, R119, 0x1, R83 ;  /* 0x0000000177537824 */ /* 0x000fe400078e0253 */
[----:B------:R-:W-:-:S02]  /*631b0*/  IMAD.IADD R135, R47, 0x1, R79 ;  /* 0x000000012f877824 */ /* 0x000fc400078e024f */
[----:B------:R-:W-:Y:S01]  /*631c0*/  IMAD.WIDE.U32 R136, R50, R37, R136 ;  /* 0x0000002532887225 */ /* 0x000fe200078e0088 */
[----:B------:R-:W-:-:S03]  /*631d0*/  IADD3 R110, P2, PT, R83, R110, RZ ;  /* 0x0000006e536e7210 */ /* 0x000fc60007f5e0ff */
[----:B------:R-:W-:Y:S02]  /*631e0*/  IMAD.IADD R79, R116, 0x1, R111 ;  /* 0x00000001744f7824 */ /* 0x000fe400078e026f */
[----:B------:R-:W-:-:S03]  /*631f0*/  IMAD.WIDE.U32 R84, R141, R71, R84 ;  /* 0x000000478d547225 */ /* 0x000fc600078e0054 */
[----:B------:R-:W-:Y:S01]  /*63200*/  IADD3 R136, P1, PT, R79, R136, RZ ;  /* 0x000000884f887210 */ /* 0x000fe20007f3e0ff */
[----:B------:R-:W-:Y:S02]  /*63210*/  IMAD.IADD R150, R43, 0x1, R85 ;  /* 0x000000012b967824 */ /* 0x000fe400078e0255 */
[----:B------:R-:W-:Y:S02]  /*63220*/  HFMA2 R85, -RZ, RZ, 0, 0 ;  /* 0x00000000ff557431 */ /* 0x000fe400000001ff */
[----:B------:R-:W-:Y:S02]  /*63230*/  IMAD.X R83, RZ, RZ, RZ, P3 ;  /* 0x000000ffff537224 */ /* 0x000fe400018e06ff */
[----:B------:R-:W-:Y:S02]  /*63240*/  IMAD.X R79, RZ, RZ, RZ, P4 ;  /* 0x000000ffff4f7224 */ /* 0x000fe400020e06ff */
[----:B------:R-:W-:Y:S02]  /*63250*/  IMAD.X R111, RZ, RZ, RZ, P2 ;  /* 0x000000ffff6f7224 */ /* 0x000fe400010e06ff */
[----:B------:R-:W-:-:S04]  /*63260*/  IMAD.WIDE.U32 R82, R34, R53, R82 ;  /* 0x0000003522527225 */ /* 0x000fc800078e0052 */
[----:B------:R-:W-:Y:S01]  /*63270*/  IMAD.WIDE.U32 R78, R143, R74, R78 ;  /* 0x0000004a8f4e7225 */ /* 0x000fe200078e004e */
[----:B------:R-:W-:-:S03]  /*63280*/  IADD3 R82, P0, PT, R147, R82, RZ ;  /* 0x0000005293527210 */ /* 0x000fc60007f1e0ff */
[----:B------:R-:W-:Y:S01]  /*63290*/  IMAD.IADD R131, R138, 0x1, R137 ;  /* 0x000000018a837824 */ /* 0x000fe200078e0289 */
[----:B------:R-:W-:Y:S01]  /*632a0*/  IADD3 R146, P2, PT, R146, R78, RZ ;  /* 0x0000004e92927210 */ /* 0x000fe20007f5e0ff */
[----:B------:R-:W-:Y:S01]  /*632b0*/  IMAD.WIDE.U32 R108, R145, R77, R108 ;  /* 0x0000004d916c7225 */ /* 0x000fe200078e006c */
[----:B------:R-:W-:-:S03]  /*632c0*/  IADD3 R149, PT, PT, R46, R79, RZ ;  /* 0x0000004f2e957210 */ /* 0x000fc60007ffe0ff */
[----:B------:R-:W-:Y:S01]  /*632d0*/  IMAD R145, R84, R41, RZ ;  /* 0x0000002954917224 */ /* 0x000fe200078e02ff */
[----:B------:R-:W-:Y:S01]  /*632e0*/  IADD3 R109, PT, PT, R49, R109, RZ ;  /* 0x0000006d316d7210 */ /* 0x000fe20007ffe0ff */
[----:B------:R-:W-:-:S04]  /*632f0*/  IMAD.WIDE.U32 R110, R35, R55, R110 ;  /* 0x00000037236e7225 */ /* 0x000fc800078e006e */
[----:B------:R-:W-:Y:S02]  /*63300*/  IMAD.X R137, RZ, RZ, RZ, P1 ;  /* 0x000000ffff897224 */ /* 0x000fe400008e06ff */
[----:B------:R-:W-:Y:S02]  /*63310*/  IMAD.IADD R83, R120, 0x1, R83 ;  /* 0x0000000178537824 */ /* 0x000fe400078e0253 */
[----:B------:R-:W-:Y:S01]  /*63320*/  IMAD.HI.U32 R151, R145, R70, R84 ;  /* 0x0000004691977227 */ /* 0x000fe200078e0054 */
[----:B------:R-:W-:Y:S02]  /*63330*/  IADD3 R84, P3, PT, R135, R108, RZ ;  /* 0x0000006c87547210 */ /* 0x000fe40007f7e0ff */
[----:B------:R-:W-:Y:S01]  /*63340*/  IADD3 R78, P1, PT, R83, R110, RZ ;  /* 0x0000006e534e7210 */ /* 0x000fe20007f3e0ff */
[----:B------:R-:W-:Y:S02]  /*63350*/  IMAD.IADD R111, R117, 0x1, R111 ;  /* 0x00000001756f7824 */ /* 0x000fe400078e026f */
[----:B------:R-:W-:Y:S01]  /*63360*/  IMAD.WIDE.U32 R136, R36, R57, R136 ;  /* 0x0000003924887225 */ /* 0x000fe200078e0088 */
[----:B------:R-:W-:-:S03]  /*63370*/  IADD3.X R79, PT, PT, RZ, RZ, RZ, P1, !PT ;  /* 0x000000ffff4f7210 */ /* 0x000fc60000ffe4ff */
[----:B------:R-:W-:Y:S02]  /*63380*/  IMAD.X R83, RZ, RZ, RZ, P0 ;  /* 0x000000ffff537224 */ /* 0x000fe400000e06ff */
[----:B------:R-:W-:Y:S01]  /*63390*/  IMAD.X R147, RZ, RZ, RZ, P2 ;  /* 0x000000ffff937224 */ /* 0x000fe200010e06ff */
[----:B------:R-:W-:Y:S01]  /*633a0*/  IADD3 R136, P2, PT, R111, R136, RZ ;  /* 0x000000886f887210 */ /* 0x000fe20007f5e0ff */
        /* <DEDUP_REMOVED lines=10> */
[----:B------:R-:W-:Y:S01]  /*63450*/  IMAD.IADD R83, R122, 0x1, R83 ;  /* 0x000000017a537824 */ /* 0x000fe200078e0253 */
[----:B------:R-:W-:Y:S01]  /*63460*/  IADD3 R85, PT, PT, R48, R85, RZ ;  /* 0x0000005530557210 */ /* 0x000fe20007ffe0ff */
[----:B------:R-:W-:Y:S01]  /*63470*/  IMAD.WIDE.U32 R78, R34, R54, R78 ;  /* 0x00000036224e7225 */ /* 0x000fe200078e004e */
[----:B------:R-:W-:Y:S02]  /*63480*/  IADD3 R84, P2, PT, R149, R84, RZ ;  /* 0x0000005495547210 */ /* 0x000fe40007f5e0ff */
[----:B------:R-:W-:Y:S01]  /*63490*/  IADD3 R110, P5, PT, R85, R110, RZ ;  /* 0x0000006e556e7210 */ /* 0x000fe20007fbe0ff */
[----:B------:R-:W-:Y:S01]  /*634a0*/  IMAD.WIDE.U32 R136, R35, R56, R136 ;  /* 0x0000003823887225 */ /* 0x000fe200078e0088 */
[----:B------:R-:W-:Y:S02]  /*634b0*/  IADD3 R78, P4, PT, R83, R78, RZ ;  /* 0x0000004e534e7210 */ /* 0x000fe40007f9e0ff */
[----:B------:R-:W-:Y:S01]  /*634c0*/  IADD3.X R85, PT, PT, RZ, RZ, RZ, P2, !PT ;  /* 0x000000ffff557210 */ /* 0x000fe200017fe4ff */
[----:B------:R-:W-:Y:S01]  /*634d0*/  IMAD.X R109, RZ, RZ, RZ, P0 ;  /* 0x000000ffff6d7224 */ /* 0x000fe200000e06ff */
[----:B------:R-:W-:Y:S01]  /*634e0*/  IADD3 R137, PT, PT, R116, R137, RZ ;  /* 0x0000008974897210 */ /* 0x000fe20007ffe0ff */
[----:B------:R-:W-:-:S02]  /*634f0*/  IMAD.IADD R79, R119, 0x1, R79 ;  /* 0x00000001774f7824 */ /* 0x000fc400078e024f */
[----:B------:R-:W-:-:S04]  /*63500*/  IMAD.WIDE.U32 R108, R50, R36, R108 ;  /* 0x00000024326c7225 */ /* 0x000fc800078e006c */
        /* <DEDUP_REMOVED lines=9> */
[----:B------:R-:W-:-:S03]  /*635a0*/  IADD3 R82, P0, PT, R151, R82, RZ ;  /* 0x0000005297527210 */ /* 0x000fc60007f1e0ff */
[----:B------:R-:W-:Y:S02]  /*635b0*/  IMAD.X R109, RZ, RZ, RZ, P4 ;  /* 0x000000ffff6d7224 */ /* 0x000fe400020e06ff */
[----:B------:R-:W-:-:S04]  /*635c0*/  IMAD.WIDE.U32 R110, R144, R77, R110 ;  /* 0x0000004d906e7225 */ /* 0x000fc800078e006e */
[----:B------:R-:W-:Y:S02]  /*635d0*/  IMAD.IADD R85, R47, 0x1, R85 ;  /* 0x000000012f557824 */ /* 0x000fe400078e0255 */
[----:B------:R-:W-:-:S04]  /*635e0*/  IMAD.WIDE.U32 R78, R33, R53, R78 ;  /* 0x00000035214e7225 */ /* 0x000fc800078e004e */
[----:B------:R-:W-:Y:S01]  /*635f0*/  IMAD.X R137, RZ, RZ, RZ, P3 ;  /* 0x000000ffff897224 */ /* 0x000fe200018e06ff */
[----:B------:R-:W-:Y:S01]  /*63600*/  IADD3 R79, PT, PT, R120, R79, RZ ;  /* 0x0000004f784f7210 */ /* 0x000fe20007ffe0ff */
[----:B------:R-:W-:Y:S01]  /*63610*/  IMAD.X R135, RZ, RZ, RZ, P1 ;  /* 0x000000ffff877224 */ /* 0x000fe200008e06ff */
[----:B------:R-:W-:Y:S01]  /*63620*/  IADD3 R146, P1, PT, R146, R84, RZ ;  /* 0x0000005492927210 */ /* 0x000fe20007f3e0ff */
[----:B------:R-:W-:Y:S01]  /*63630*/  IMAD.IADD R131, R44, 0x1, R83 ;  /* 0x000000012c837824 */ /* 0x000fe200078e0253 */
[----:B------:R-:W-:Y:S01]  /*63640*/  IADD3.X R83, PT, PT, RZ, RZ, RZ, P0, !PT ;  /* 0x000000ffff537210 */ /* 0x000fe200007fe4ff */
[----:B------:R-:W-:Y:S01]  /*63650*/  IMAD.WIDE.U32 R108, R35, R57, R108 ;  /* 0x00000039236c7225 */ /* 0x000fe200078e006c */
[----:B------:R-:W-:Y:S02]  /*63660*/  IADD3 R84, P5, PT, R85, R110, RZ ;  /* 0x0000006e55547210 */ /* 0x000fe40007fbe0ff */
[----:B------:R-:W-:Y:S01]  /*63670*/  IADD3 R135, P3, PT, R135, R78, RZ ;  /* 0x0000004e87877210 */ /* 0x000fe20007f7e0ff */
[----:B------:R-:W-:Y:S01]  /*63680*/  IMAD.WIDE.U32 R136, R34, R55, R136 ;  /* 0x0000003722887225 */ /* 0x000fe200078e0088 */
[----:B------:R-:W-:-:S03]  /*63690*/  IADD3.X R85, PT, PT, RZ, RZ, RZ, P5, !PT ;  /* 0x000000ffff557210 */ /* 0x000fc60002ffe4ff */
[----:B------:R-:W-:Y:S01]  /*636a0*/  IMAD.IADD R110, R49, 0x1, R111 ;  /* 0x00000001316e7824 */ /* 0x000fe200078e026f */
[----:B------:R-:W-:Y:S01]  /*636b0*/  IADD3 R78, P4, PT, R79, R136, RZ ;  /* 0x000000884f4e7210 */ /* 0x000fe20007f9e0ff */
[----:B------:R-:W-:Y:S01]  /*636c0*/  IMAD.IADD R109, R114, 0x1, R109 ;  /* 0x00000001726d7824 */ /* 0x000fe200078e026d */
[----:B------:R-:W-:Y:S01]  /*636d0*/  IADD3 R137, PT, PT, R117, R137, RZ ;  /* 0x0000008975897210 */ /* 0x000fe20007ffe0ff */
        /* <DEDUP_REMOVED lines=9> */
[----:B------:R-:W-:Y:S02]  /*63770*/  IMAD R120, R82, R41, RZ ;  /* 0x0000002952787224 */ /* 0x000fe400078e02ff */
[----:B------:R-:W-:Y:S02]  /*63780*/  IMAD.MOV.U32 R83, RZ, RZ, RZ ;  /* 0x000000ffff537224 */ /* 0x000fe400078e00ff */
[----:B------:R-:W-:-:S04]  /*63790*/  IMAD.WIDE.U32 R78, R33, R54, R78 ;  /* 0x00000036214e7225 */ /* 0x000fc800078e004e */
[----:B------:R-:W-:Y:S01]  /*637a0*/  IMAD.HI.U32 R131, R120, R70, R82 ;  /* 0x0000004678837227 */ /* 0x000fe200078e0052 */
[----:B------:R-:W-:-:S03]  /*637b0*/  IADD3 R119, PT, PT, R119, R79, RZ ;  /* 0x0000004f77777210 */ /* 0x000fc60007ffe0ff */
[----:B------:R-:W-:Y:S02]  /*637c0*/  IMAD.X R83, RZ, RZ, RZ, P3 ;  /* 0x000000ffff537224 */ /* 0x000fe400018e06ff */
[----:B------:R-:W-:Y:S02]  /*637d0*/  IMAD.IADD R147, R46, 0x1, R147 ;  /* 0x000000012e937824 */ /* 0x000fe400078e0293 */
[----:B------:R-:W-:Y:S01]  /*637e0*/  IMAD.X R109, RZ, RZ, RZ, P6 ;  /* 0x000000ffff6d7224 */ /* 0x000fe200030e06ff */
[----:B------:R-:W-:Y:S01]  /*637f0*/  IADD3 R144, P3, PT, R83, R78, RZ ;  /* 0x0000004e53907210 */ /* 0x000fe20007f7e0ff */
        /* <DEDUP_REMOVED lines=142> */
[----:B------:R-:W-:Y:S01]  /*640e0*/  IADD3 R119, PT, PT, R45, R79, RZ ;  /* 0x0000004f2d777210 */ /* 0x000fe20007ffe0ff */
[----:B------:R-:W-:-:S02]  /*640f0*/  IMAD.X R109, RZ, RZ, RZ, P4 ;  /* 0x000000ffff6d7224 */ /* 0x000fc400020e06ff */
[----:B------:R-:W-:-:S04]  /*64100*/  IMAD.WIDE.U32 R84, R120, R75, R84 ;  /* 0x0000004b78547225 */ /* 0x000fc800078e0054 */
[----:B------:R-:W-:Y:S02]  /*64110*/  IMAD.X R110, RZ, RZ, RZ, P3 ;  /* 0x000000ffff6e7224 */ /* 0x000fe400018e06ff */
[----:B------:R-:W-:-:S03]  /*64120*/  IMAD.WIDE.U32 R108, R145, R77, R108 ;  /* 0x0000004d916c7225 */ /* 0x000fc600078e006c */
[----:B------:R-:W-:Y:S01]  /*64130*/  IADD3 R114, P3, PT, R110, R131, RZ ;  /* 0x000000836e727210 */ /* 0x000fe20007f7e0ff */
[----:B------:R-:W-:Y:S01]  /*64140*/  IMAD.IADD R85, R47, 0x1, R85 ;  /* 0x000000012f557824 */ /* 0x000fe200078e0255 */
[----:B------:R-:W-:Y:S01]  /*64150*/  IADD3 R110, P6, PT, R119, R84, RZ ;  /* 0x00000054776e7210 */ /* 0x000fe20007fde0ff */
[----:B------:R-:W-:Y:S01]  /*64160*/  IMAD.MOV.U32 R135, RZ, RZ, R136 ;  /* 0x000000ffff877224 */ /* 0x000fe200078e0088 */
[----:B------:R-:W-:Y:S02]  /*64170*/  IADD3.X R119, PT, PT, RZ, RZ, RZ, P2, !PT ;  /* 0x000000ffff777210 */ /* 0x000fe400017fe4ff */
[----:B------:R-:W-:Y:S02]  /*64180*/  IADD3 R84, P4, PT, R85, R108, RZ ;  /* 0x0000006c55547210 */ /* 0x000fe40007f9e0ff */
[----:B------:R-:W-:Y:S01]  /*64190*/  IADD3 R144, P2, PT, R111, R144, RZ ;  /* 0x000000906f907210 */ /* 0x000fe20007f5e0ff */
[----:B------:R-:W-:Y:S02]  /*641a0*/  IMAD.X R111, RZ, RZ, RZ, P6 ;  /* 0x000000ffff6f7224 */ /* 0x000fe400030e06ff */
        /* <DEDUP_REMOVED lines=22> */
[----:B------:R-:W-:Y:S01]  /*64310*/  IMAD.MOV.U32 R145, RZ, RZ, R110 ;  /* 0x000000ffff917224 */ /* 0x000fe200078e006e */
        /* <DEDUP_REMOVED lines=22> */
[----:B------:R-:W-:Y:S02]  /*64480*/  IADD3.X R139, PT, PT, RZ, RZ, RZ, P0, !PT ;  /* 0x000000ffff8b7210 */ /* 0x000fe400007fe4ff */
[----:B------:R-:W-:Y:S02]  /*64490*/  MOV R144, R108 ;  /* 0x0000006c00907202 */ /* 0x000fe40000000f00 */
[----:B------:R-:W-:Y:S01]  /*644a0*/  IADD3 R114, PT, PT, R119, R114, R116 ;  /* 0x0000007277727210 */ /* 0x000fe20007ffe074 */
[----:B------:R-:W-:Y:S02]  /*644b0*/  IMAD.X R119, RZ, RZ, RZ, P6 ;  /* 0x000000ffff777224 */ /* 0x000fe400030e06ff */
[----:B------:R-:W-:-:S03]  /*644c0*/  IMAD.WIDE.U32 R116, R117, R77, R138 ;  /* 0x0000004d75747225 */ /* 0x000fc600078e008a */
[----:B------:R-:W-:Y:S01]  /*644d0*/  IADD3 R114, PT, PT, R119, R114, R120 ;  /* 0x0000007277727210 */ /* 0x000fe20007ffe078 */
[----:B------:R-:W-:Y:S01]  /*644e0*/  IMAD.IADD R119, R49, 0x1, R117 ;  /* 0x0000000131777824 */ /* 0x000fe200078e0275 */
[----:B------:R-:W-:Y:S01]  /*644f0*/  IADD3.X R120, PT, PT, RZ, RZ, RZ, P2, !PT ;  /* 0x000000ffff787210 */ /* 0x000fe200017fe4ff */
        /* <DEDUP_REMOVED lines=31> */
.L_x_158:
        /* <DEDUP_REMOVED lines=23> */
.L_x_159:
[----:B------:R-:W-:-:S04]  /*64860*/  IMAD.WIDE.U32 R82, R135, R100, RZ ;  /* 0x0000006487527225 */ /* 0x000fc800078e00ff */
[----:B------:R-:W-:Y:S01]  /*64870*/  HFMA2 R137, -RZ, RZ, 0, 0 ;  /* 0x00000000ff897431 */ /* 0x000fe200000001ff */
[----:B------:R-:W-:Y:S01]  /*64880*/  MOV R131, RZ ;  /* 0x000000ff00837202 */ /* 0x000fe20000000f00 */
[----:B------:R-:W-:Y:S02]  /*64890*/  IMAD.MOV.U32 R143, RZ, RZ, RZ ;  /* 0x000000ffff8f7224 */ /* 0x000fe400078e00ff */
[----:B------:R-:W-:Y:S02]  /*648a0*/  IMAD.MOV.U32 R111, RZ, RZ, RZ ;  /* 0x000000ffff6f7224 */ /* 0x000fe400078e00ff */
[----:B------:R-:W-:Y:S01]  /*648b0*/  IMAD.MOV.U32 R120, RZ, RZ, RZ ;  /* 0x000000ffff787224 */ /* 0x000fe200078e00ff */
[----:B------:R-:W-:Y:S01]  /*648c0*/  IADD3 R110, PT, PT, R83, R143, RZ ;  /* 0x0000008f536e7210 */ /* 0x000fe20007ffe0ff */
[----:B------:R-:W-:Y:S02]  /*648d0*/  IMAD.MOV.U32 R117, RZ, RZ, RZ ;  /* 0x000000ffff757224 */ /* 0x000fe400078e00ff */
[----:B------:R-:W-:-:S02]  /*648e0*/  IMAD.MOV.U32 R141, RZ, RZ, RZ ;  /* 0x000000ffff8d7224 */ /* 0x000fc400078e00ff */
[----:B------:R-:W-:-:S04]  /*648f0*/  IMAD.WIDE.U32 R110, R100, R114, R110 ;  /* 0x00000072646e7225 */ /* 0x000fc800078e006e */
[----:B------:R-:W-:Y:S01]  /*64900*/  IMAD.MOV.U32 R138, RZ, RZ, RZ ;  /* 0x000000ffff8a7224 */ /* 0x000fe200078e00ff */
[----:B------:R-:W-:Y:S01]  /*64910*/  IADD3 R116, PT, PT, R111, R120, RZ ;  /* 0x000000786f747210 */ /* 0x000fe20007ffe0ff */
[----:B------:R-:W-:Y:S02]  /*64920*/  IMAD.MOV.U32 R111, RZ, RZ, RZ ;  /* 0x000000ffff6f7224 */ /* 0x000fe400078e00ff */
[----:B------:R-:W-:Y:S02]  /*64930*/  IMAD R146, R82, R41, RZ ;  /* 0x0000002952927224 */ /* 0x000fe400078e02ff */
[----:B------:R-:W-:-:S04]  /*64940*/  IMAD.WIDE.U32 R110, R101, R135, R110 ;  /* 0x00000087656e7225 */ /* 0x000fc800078e006e */
[----:B------:R-:W-:Y:S01]  /*64950*/  IMAD.WIDE.U32 R116, R100, R147, R116 ;  /* 0x0000009364747225 */ /* 0x000fe200078e0074 */
[----:B------:R-:W-:-:S03]  /*64960*/  IADD3 R109, PT, PT, R143, R111, RZ ;  /* 0x0000006f8f6d7210 */ /* 0x000fc60007ffe0ff */
[----:B------:R-:W-:Y:S01]  /*64970*/  IMAD.MOV.U32 R122, RZ, RZ, RZ ;  /* 0x000000ffff7a7224 */ /* 0x000fe200078e00ff */
[----:B------:R-:W-:Y:S02]  /*64980*/  IADD3 R108, P0, PT, R109, R116, RZ ;  /* 0x000000746d6c7210 */ /* 0x000fe40007f1e0ff */
[----:B------:R-:W-:Y:S01]  /*64990*/  IADD3 R116, PT, PT, R117, R141, RZ ;  /* 0x0000008d75747210 */ /* 0x000fe20007ffe0ff */
[----:B------:R-:W-:Y:S02]  /*649a0*/  IMAD.MOV.U32 R117, RZ, RZ, RZ ;  /* 0x000000ffff757224 */ /* 0x000fe400078e00ff */
        /* <DEDUP_REMOVED lines=8> */
[----:B------:R-:W-:Y:S02]  /*64a30*/  IMAD.X R79, RZ, RZ, RZ, P0 ;  /* 0x000000ffff4f7224 */ /* 0x000fe400000e06ff */
[----:B------:R-:W-:Y:S02]  /*64a40*/  IMAD.IADD R83, R143, 0x1, R109 ;  /* 0x000000018f537824 */ /* 0x000fe400078e026d */
[----:B------:R-:W-:-:S04]  /*64a50*/  IMAD.WIDE.U32 R78, R101, R147, R78 ;  /* 0x00000093654e7225 */ /* 0x000fc800078e004e */
[----:B------:R-:W-:Y:S01]  /*64a60*/  IMAD.MOV.U32 R117, RZ, RZ, RZ ;  /* 0x000000ffff757224 */ /* 0x000fe200078e00ff */
[----:B------:R-:W-:Y:S02]  /*64a70*/  IADD3 R85, PT, PT, R141, R79, RZ ;  /* 0x0000004f8d557210 */ /* 0x000fe40007ffe0ff */
[----:B------:R-:W-:Y:S01]  /*64a80*/  IADD3 R78, P1, PT, R83, R78, RZ ;  /* 0x0000004e534e7210 */ /* 0x000fe20007f3e0ff */
[----:B------:R-:W-:-:S04]  /*64a90*/  IMAD.WIDE.U32 R116, R100, R144, R116 ;  /* 0x0000009064747225 */ /* 0x000fc800078e0074 */
[----:B------:R-:W-:Y:S02]  /*64aa0*/  HFMA2 R83, -RZ, RZ, 0, 0 ;  /* 0x00000000ff537431 */ /* 0x000fe400000001ff */
[----:B------:R-:W-:Y:S01]  /*64ab0*/  IMAD.X R79, RZ, RZ, RZ, P1 ;  /* 0x000000ffff4f7224 */ /* 0x000fe200008e06ff */
[----:B------:R-:W-:Y:S01]  /*64ac0*/  IADD3 R84, P0, PT, R85, R116, RZ ;  /* 0x0000007455547210 */ /* 0x000fe20007f1e0ff */
[----:B------:R-:W-:Y:S01]  /*64ad0*/  IMAD.IADD R116, R117, 0x1, R138 ;  /* 0x0000000175747824 */ /* 0x000fe200078e028a */
[----:B------:R-:W-:Y:S01]  /*64ae0*/  MOV R117, RZ ;  /* 0x000000ff00757202 */ /* 0x000fe20000000f00 */
[----:B------:R-:W-:Y:S01]  /*64af0*/  IMAD.WIDE.U32 R78, R102, R114, R78 ;  /* 0x00000072664e7225 */ /* 0x000fe200078e004e */
[----:B------:R-:W-:-:S03]  /*64b00*/  IADD3.X R85, PT, PT, RZ, RZ, RZ, P0, !PT ;  /* 0x000000ffff557210 */ /* 0x000fc600007fe4ff */
[----:B------:R-:W-:Y:S02]  /*64b10*/  IMAD.IADD R151, R120, 0x1, R79 ;  /* 0x0000000178977824 */ /* 0x000fe400078e024f */
[----:B------:R-:W-:-:S04]  /*64b20*/  IMAD.WIDE.U32 R84, R101, R145, R84 ;  /* 0x0000009165547225 */ /* 0x000fc800078e0054 */
[----:B------:R-:W-:Y:S01]  /*64b30*/  IMAD.WIDE.U32 R116, R100, R139, R116 ;  /* 0x0000008b64747225 */ /* 0x000fe200078e0074 */
[----:B------:R-:W-:Y:S02]  /*64b40*/  IADD3 R150, P0, PT, R151, R84, RZ ;  /* 0x0000005497967210 */ /* 0x000fe40007f1e0ff */
[----:B------:R-:W-:Y:S01]  /*64b50*/  MOV R84, R78 ;  /* 0x0000004e00547202 */ /* 0x000fe20000000f00 */
[----:B------:R-:W-:Y:S02]  /*64b60*/  IMAD.IADD R79, R137, 0x1, R85 ;  /* 0x00000001894f7824 */ /* 0x000fe400078e0255 */
[----:B------:R-:W-:Y:S02]  /*64b70*/  IMAD.X R151, RZ, RZ, RZ, P0 ;  /* 0x000000ffff977224 */ /* 0x000fe400000e06ff */
[----:B------:R-:W-:Y:S01]  /*64b80*/  IMAD.MOV.U32 R85, RZ, RZ, RZ ;  /* 0x000000ffff557224 */ /* 0x000fe200078e00ff */
[----:B------:R-:W-:Y:S01]  /*64b90*/  IADD3 R78, P0, PT, R79, R116, RZ ;  /* 0x000000744f4e7210 */ /* 0x000fe20007f1e0ff */
[----:B------:R-:W-:-:S04]  /*64ba0*/  IMAD.WIDE.U32 R150, R102, R147, R150 ;  /* 0x0000009366967225 */ /* 0x000fc800078e0096 */
[----:B------:R-:W-:Y:S02]  /*64bb0*/  IMAD.X R79, RZ, RZ, RZ, P0 ;  /* 0x000000ffff4f7224 */ /* 0x000fe400000e06ff */
[----:B------:R-:W-:Y:S02]  /*64bc0*/  IMAD.IADD R151, R141, 0x1, R151 ;  /* 0x000000018d977824 */ /* 0x000fe400078e0297 */
[----:B------:R-:W-:-:S04]  /*64bd0*/  IMAD.WIDE.U32 R78, R101, R144, R78 ;  /* 0x00000090654e7225 */ /* 0x000fc800078e004e */
[----:B------:R-:W-:Y:S01]  /*64be0*/  IMAD.WIDE.U32 R84, R103, R135, R84 ;  /* 0x0000008767547225 */ /* 0x000fe200078e0054 */
[----:B------:R-:W-:-:S03]  /*64bf0*/  IADD3 R78, P1, PT, R151, R78, RZ ;  /* 0x0000004e974e7210 */ /* 0x000fc60007f3e0ff */
[----:B------:R-:W-:Y:S02]  /*64c00*/  IMAD.IADD R116, R117, 0x1, R131 ;  /* 0x0000000175747824 */ /* 0x000fe400078e0283 */
[----:B------:R-:W-:Y:S02]  /*64c10*/  IMAD.MOV.U32 R117, RZ, RZ, RZ ;  /* 0x000000ffff757224 */ /* 0x000fe400078e00ff */
[----:B------:R-:W-:Y:S02]  /*64c20*/  IMAD.IADD R85, R143, 0x1, R85 ;  /* 0x000000018f557824 */ /* 0x000fe400078e0255 */
[----:B------:R-:W-:Y:S01]  /*64c30*/  IMAD.IADD R151, R138, 0x1, R79 ;  /* 0x000000018a977824 */ /* 0x000fe200078e024f */
[----:B------:R-:W-:Y:S01]  /*64c40*/  IADD3.X R79, PT, PT, RZ, RZ, RZ, P1, !PT ;  /* 0x000000ffff4f7210 */ /* 0x000fe20000ffe4ff */
[----:B------:R-:W-:-:S04]  /*64c50*/  IMAD.WIDE.U32 R116, R100, R136, R116 ;  /* 0x0000008864747225 */ /* 0x000fc800078e0074 */
[----:B------:R-:W-:Y:S01]  /*64c60*/  IMAD.HI.U32 R83, R146, R70, R82 ;  /* 0x0000004692537227 */ /* 0x000fe200078e0052 */
[----:B------:R-:W-:Y:S02]  /*64c70*/  IADD3 R82, P2, PT, R85, R150, RZ ;  /* 0x0000009655527210 */ /* 0x000fe40007f5e0ff */
[----:B------:R-:W-:Y:S01]  /*64c80*/  IADD3 R150, P1, PT, R151, R116, RZ ;  /* 0x0000007497967210 */ /* 0x000fe20007f3e0ff */
[----:B------:R-:W-:Y:S01]  /*64c90*/  IMAD.IADD R111, R42, 0x1, R83 ;  /* 0x000000012a6f7824 */ /* 0x000fe200078e0253 */
[----:B------:R-:W-:Y:S01]  /*64ca0*/  IADD3.X R83, PT, PT, RZ, RZ, RZ, P2, !PT ;  /* 0x000000ffff537210 */ /* 0x000fe200017fe4ff */
[----:B------:R-:W-:-:S03]  /*64cb0*/  IMAD.WIDE.U32 R78, R102, R145, R78 ;  /* 0x00000091664e7225 */ /* 0x000fc600078e004e */
[----:B------:R-:W-:Y:S01]  /*64cc0*/  IADD3 R110, P0, PT, R111, R110, RZ ;  /* 0x0000006e6f6e7210 */ /* 0x000fe20007f1e0ff */
[----:B------:R-:W-:Y:S01]  /*64cd0*/  IMAD.X R151, RZ, RZ, RZ, P1 ;  /* 0x000000ffff977224 */ /* 0x000fe200008e06ff */
[----:B------:R-:W-:Y:S01]  /*64ce0*/  IADD3 R79, PT, PT, R137, R79, RZ ;  /* 0x0000004f894f7210 */ /* 0x000fe20007ffe0ff */
[----:B------:R-:W-:-:S04]  /*64cf0*/  IMAD.WIDE.U32 R82, R103, R114, R82 ;  /* 0x0000007267527225 */ /* 0x000fc800078e0052 */
[----:B------:R-:W-:Y:S02]  /*64d00*/  IMAD.IADD R116, R117, 0x1, R122 ;  /* 0x0000000175747824 */ /* 0x000fe400078e027a */
[----:B------:R-:W-:Y:S02]  /*64d10*/  HFMA2 R117, -RZ, RZ, 0, 0 ;  /* 0x00000000ff757431 */ /* 0x000fe400000001ff */
[----:B------:R-:W-:-:S04]  /*64d20*/  IMAD.WIDE.U32 R150, R101, R139, R150 ;  /* 0x0000008b65967225 */ /* 0x000fc800078e0096 */
[----:B------:R-:W-:Y:S01]  /*64d30*/  IMAD.IADD R83, R120, 0x1, R83 ;  /* 0x0000000178537824 */ /* 0x000fe200078e0253 */
[----:B------:R-:W-:Y:S01]  /*64d40*/  IADD3 R150, P1, PT, R79, R150, RZ ;  /* 0x000000964f967210 */ /* 0x000fe20007f3e0ff */
[----:B------:R-:W-:-:S03]  /*64d50*/  IMAD.X R111, RZ, RZ, RZ, P0 ;  /* 0x000000ffff6f7224 */ /* 0x000fc600000e06ff */
[----:B------:R-:W-:Y:S01]  /*64d60*/  IADD3 R78, P2, PT, R83, R78, RZ ;  /* 0x0000004e534e7210 */ /* 0x000fe20007f5e0ff */
[----:B------:R-:W-:Y:S02]  /*64d70*/  IMAD.IADD R83, R131, 0x1, R151 ;  /* 0x0000000183537824 */ /* 0x000fe400078e0297 */
[----:B------:R-:W-:Y:S01]  /*64d80*/  IMAD.X R151, RZ, RZ, RZ, P1 ;  /* 0x000000ffff977224 */ /* 0x000fe200008e06ff */
[----:B------:R-:W-:Y:S01]  /*64d90*/  IADD3.X R79, PT, PT, RZ, RZ, RZ, P2, !PT ;  /* 0x000000ffff4f7210 */ /* 0x000fe200017fe4ff */
[----:B------:R-:W-:-:S04]  /*64da0*/  IMAD.WIDE.U32 R116, R119, R100, R116 ;  /* 0x0000006477747225 */ /* 0x000fc800078e0074 */
[----:B------:R-:W-:-:S04]  /*64db0*/  IMAD.WIDE.U32 R110, R146, R71, R110 ;  /* 0x00000047926e7225 */ /* 0x000fc800078e006e */
[----:B------:R-:W-:Y:S01]  /*64dc0*/  IMAD.WIDE.U32 R152, R102, R144, R150 ;  /* 0x0000009066987225 */ /* 0x000fe200078e0096 */
[----:B------:R-:W-:Y:S02]  /*64dd0*/  IADD3 R150, P2, PT, R116, R83, RZ ;  /* 0x0000005374967210 */ /* 0x000fe40007f5e0ff */
[----:B------:R-:W-:Y:S01]  /*64de0*/  IADD3 R109, PT, PT, R43, R111, RZ ;  /* 0x0000006f2b6d7210 */ /* 0x000fe20007ffe0ff */
[----:B------:R-:W-:Y:S01]  /*64df0*/  IMAD R149, R110, R41, RZ ;  /* 0x000000296e957224 */ /* 0x000fe200078e02ff */
[----:B------:R-:W-:Y:S01]  /*64e00*/  IADD3.X R151, PT, PT, RZ, RZ, RZ, P2, !PT ;  /* 0x000000ffff977210 */ /* 0x000fe200017fe4ff */
[----:B------:R-:W-:Y:S01]  /*64e10*/  IMAD.MOV.U32 R111, RZ, RZ, RZ ;  /* 0x000000ffff6f7224 */ /* 0x000fe200078e00ff */
[----:B------:R-:W-:Y:S01]  /*64e20*/  IADD3 R108, P2, PT, R109, R108, RZ ;  /* 0x0000006c6d6c7210 */ /* 0x000fe20007f5e0ff */
[----:B------:R-:W-:Y:S02]  /*64e30*/  IMAD.MOV.U32 R83, RZ, RZ, RZ ;  /* 0x000000ffff537224 */ /* 0x000fe400078e00ff */
[----:B------:R-:W-:-:S04]  /*64e40*/  IMAD.WIDE.U32 R78, R103, R147, R78 ;  /* 0x00000093674e7225 */ /* 0x000fc800078e004e */
[----:B------:R-:W-:Y:S02]  /*64e50*/  IMAD.X R109, RZ, RZ, RZ, P2 ;  /* 0x000000ffff6d7224 */ /* 0x000fe400010e06ff */
[----:B------:R-:W-:-:S04]  /*64e60*/  IMAD.WIDE.U32 R82, R104, R135, R82 ;  /* 0x0000008768527225 */ /* 0x000fc800078e0052 */
[----:B------:R-:W-:Y:S01]  /*64e70*/  IMAD.WIDE.U32 R108, R146, R72, R108 ;  /* 0x00000048926c7225 */ /* 0x000fe200078e006c */
[----:B------:R-:W-:-:S03]  /*64e80*/  IADD3 R83, PT, PT, R143, R83, RZ ;  /* 0x000000538f537210 */ /* 0x000fc60007ffe0ff */
[----:B------:R-:W-:Y:S02]  /*64e90*/  IMAD.IADD R85, R44, 0x1, R109 ;  /* 0x000000012c557824 */ /* 0x000fe400078e026d */
[----:B------:R-:W-:-:S03]  /*64ea0*/  IMAD.HI.U32 R109, R149, R70, R110 ;  /* 0x00000046956d7227 */ /* 0x000fc600078e006e */
[----:B------:R-:W-:Y:S01]  /*64eb0*/  IADD3 R84, P2, PT, R85, R84, RZ ;  /* 0x0000005455547210 */ /* 0x000fe20007f5e0ff */
[----:B------:R-:W-:Y:S02]  /*64ec0*/  IMAD.IADD R109, R42, 0x1, R109 ;  /* 0x000000012a6d7824 */ /* 0x000fe400078e026d */
        /* <DEDUP_REMOVED lines=8> */
[----:B------:R-:W-:-:S03]  /*64f50*/  IMAD.WIDE.U32 R108, R149, R71, R108 ;  /* 0x00000047956c7225 */ /* 0x000fc600078e006c */
[----:B------:R-:W-:Y:S01]  /*64f60*/  IADD3 R82, P2, PT, R85, R82, RZ ;  /* 0x0000005255527210 */ /* 0x000fe20007f5e0ff */
[----:B------:R-:W-:Y:S01]  /*64f70*/  IMAD.IADD R85, R43, 0x1, R109 ;  /* 0x000000012b557824 */ /* 0x000fe200078e026d */
[----:B------:R-:W-:Y:S01]  /*64f80*/  MOV R109, RZ ;  /* 0x000000ff006d7202 */ /* 0x000fe20000000f00 */
[----:B------:R-:W-:Y:S02]  /*64f90*/  IMAD.IADD R79, R122, 0x1, R151 ;  /* 0x000000017a4f7824 */ /* 0x000fe400078e0297 */
[----:B------:R-:W-:Y:S01]  /*64fa0*/  IMAD.IADD R153, R138, 0x1, R153 ;  /* 0x000000018a997824 */ /* 0x000fe200078e0299 */
[----:B------:R-:W-:-:S04]  /*64fb0*/  IADD3 R84, P3, PT, R85, R84, RZ ;  /* 0x0000005455547210 */ /* 0x000fc80007f7e0ff */
[----:B------:R-:W-:Y:S01]  /*64fc0*/  IADD3 R100, P0, PT, R153, R150, RZ ;  /* 0x0000009699647210 */ /* 0x000fe20007f1e0ff */
[----:B------:R-:W-:Y:S01]  /*64fd0*/  IMAD.X R85, RZ, RZ, RZ, P3 ;  /* 0x000000ffff557224 */ /* 0x000fe200018e06ff */
[----:B------:R-:W-:Y:S02]  /*64fe0*/  IADD3 R78, P3, PT, R83, R78, RZ ;  /* 0x0000004e534e7210 */ /* 0x000fe40007f7e0ff */
[----:B------:R-:W-:Y:S01]  /*64ff0*/  IADD3.X R83, PT, PT, RZ, RZ, RZ, P2, !PT ;  /* 0x000000ffff537210 */ /* 0x000fe200017fe4ff */
[----:B------:R-:W-:Y:S01]  /*65000*/  IMAD.WIDE.U32 R84, R149, R72, R84 ;  /* 0x0000004895547225 */ /* 0x000fe200078e0054 */
[----:B------:R-:W-:Y:S02]  /*65010*/  IADD3 R110, P2, PT, R117, R79, RZ ;  /* 0x0000004f756e7210 */ /* 0x000fe40007f5e0ff */
[----:B------:R-:W-:Y:S01]  /*65020*/  IADD3.X R117, PT, PT, RZ, RZ, RZ, P1, !PT ;  /* 0x000000ffff757210 */ /* 0x000fe20000ffe4ff */
[----:B------:R-:W-:Y:S01]  /*65030*/  IMAD.X R79, RZ, RZ, RZ, P3 ;  /* 0x000000ffff4f7224 */ /* 0x000fe200018e06ff */
[----:B------:R-:W-:Y:S01]  /*65040*/  IADD3.X R111, PT, PT, RZ, RZ, RZ, P2, !PT ;  /* 0x000000ffff6f7210 */ /* 0x000fe200017fe4ff */
[----:B------:R-:W-:-:S04]  /*65050*/  IMAD.WIDE.U32 R150, R146, R74, R82 ;  /* 0x0000004a92967225 */ /* 0x000fc800078e0052 */
[----:B------:R-:W-:-:S04]  /*65060*/  IMAD.WIDE.U32 R82, R104, R114, R78 ;  /* 0x0000007268527225 */ /* 0x000fc800078e004e */
[----:B------:R-:W-:Y:S01]  /*65070*/  IMAD.WIDE.U32 R110, R119, R101, R110 ;  /* 0x00000065776e7225 */ /* 0x000fe200078e006e */
[----:B------:R-:W-:-:S03]  /*65080*/  IADD3.X R101, PT, PT, RZ, RZ, RZ, P0, !PT ;  /* 0x000000ffff657210 */ /* 0x000fc600007fe4ff */
[----:B------:R-:W-:-:S04]  /*65090*/  IMAD.WIDE.U32 R116, R103, R145, R116 ;  /* 0x0000009167747225 */ /* 0x000fc800078e0074 */
[----:B------:R-:W-:Y:S02]  /*650a0*/  IMAD.IADD R79, R120, 0x1, R83 ;  /* 0x00000001784f7824 */ /* 0x000fe400078e0253 */
[----:B------:R-:W-:Y:S02]  /*650b0*/  IMAD.IADD R153, R137, 0x1, R117 ;  /* 0x0000000189997824 */ /* 0x000fe400078e0275 */
[----:B------:R-:W-:Y:S01]  /*650c0*/  IMAD.WIDE.U32 R100, R102, R139, R100 ;  /* 0x0000008b66647225 */ /* 0x000fe200078e0064 */
[----:B------:R-:W-:-:S03]  /*650d0*/  IADD3 R116, P2, PT, R79, R116, RZ ;  /* 0x000000744f747210 */ /* 0x000fc60007f5e0ff */
[----:B------:R-:W-:Y:S01]  /*650e0*/  IMAD.MOV.U32 R83, RZ, RZ, RZ ;  /* 0x000000ffff537224 */ /* 0x000fe200078e00ff */
[----:B------:R-:W-:Y:S01]  /*650f0*/  IADD3 R152, P0, PT, R153, R100, RZ ;  /* 0x0000006499987210 */ /* 0x000fe20007f1e0ff */
[----:B------:R-:W-:Y:S01]  /*65100*/  IMAD.IADD R85, R44, 0x1, R85 ;  /* 0x000000012c557824 */ /* 0x000fe200078e0255 */
[----:B------:R-:W-:Y:S01]  /*65110*/  IADD3 R101, PT, PT, R131, R101, RZ ;  /* 0x0000006583657210 */ /* 0x000fe20007ffe0ff */
[----:B------:R-:W-:-:S03]  /*65120*/  IMAD.WIDE.U32 R82, R105, R135, R82 ;  /* 0x0000008769527225 */ /* 0x000fc600078e0052 */
[----:B------:R-:W-:Y:S01]  /*65130*/  IADD3 R78, P1, PT, R85, R150, RZ ;  /* 0x00000096554e7210 */ /* 0x000fe20007f3e0ff */
[----:B------:R-:W-:Y:S02]  /*65140*/  IMAD.X R117, RZ, RZ, RZ, P2 ;  /* 0x000000ffff757224 */ /* 0x000fe400010e06ff */
[----:B------:R-:W-:Y:S01]  /*65150*/  IMAD R150, R108, R41, RZ ;  /* 0x000000296c967224 */ /* 0x000fe200078e02ff */
[----:B------:R-:W-:Y:S01]  /*65160*/  IADD3.X R79, PT, PT, RZ, RZ, RZ, P1, !PT ;  /* 0x000000ffff4f7210 */ /* 0x000fe20000ffe4ff */
        /* <DEDUP_REMOVED lines=10> */
[----:B------:R-:W-:Y:S01]  /*65210*/  IADD3 R108, P3, PT, R117, R152, RZ ;  /* 0x00000098756c7210 */ /* 0x000fe20007f7e0ff */
[----:B------:R-:W-:Y:S01]  /*65220*/  IMAD.IADD R151, R46, 0x1, R151 ;  /* 0x000000012e977824 */ /* 0x000fe200078e0297 */
[----:B------:R-:W-:Y:S01]  /*65230*/  IADD3.X R117, PT, PT, RZ, RZ, RZ, P0, !PT ;  /* 0x000000ffff757210 */ /* 0x000fe200007fe4ff */
[----:B------:R-:W-:Y:S01]  /*65240*/  IMAD.IADD R153, R138, 0x1, R153 ;  /* 0x000000018a997824 */ /* 0x000fe200078e0299 */
[----:B------:R-:W-:Y:S01]  /*65250*/  IADD3 R84, P0, PT, R85, R84, RZ ;  /* 0x0000005455547210 */ /* 0x000fe20007f1e0ff */
[----:B------:R-:W-:Y:S01]  /*65260*/  IMAD.WIDE.U32 R78, R149, R73, R78 ;  /* 0x00000049954e7225 */ /* 0x000fe200078e004e */
[----:B------:R-:W-:-:S03]  /*65270*/  IADD3 R82, P4, PT, R151, R82, RZ ;  /* 0x0000005297527210 */ /* 0x000fc60007f9e0ff */
[----:B------:R-:W-:-:S04]  /*65280*/  IMAD.WIDE.U32 R116, R102, R136, R116 ;  /* 0x0000008866747225 */ /* 0x000fc800078e0074 */
[----:B------:R-:W-:Y:S01]  /*65290*/  IMAD.X R85, RZ, RZ, RZ, P0 ;  /* 0x000000ffff557224 */ /* 0x000fe200000e06ff */
[----:B------:R-:W-:Y:S01]  /*652a0*/  IADD3 R110, P0, PT, R153, R116, RZ ;  /* 0x00000074996e7210 */ /* 0x000fe20007f1e0ff */
[----:B------:R-:W-:Y:S02]  /*652b0*/  IMAD.X R83, RZ, RZ, RZ, P4 ;  /* 0x000000ffff537224 */ /* 0x000fe400020e06ff */
[----:B------:R-:W-:-:S04]  /*652c0*/  IMAD.WIDE.U32 R84, R150, R71, R84 ;  /* 0x0000004796547225 */ /* 0x000fc800078e0054 */
[----:B------:R-:W-:Y:S02]  /*652d0*/  IMAD.X R109, RZ, RZ, RZ, P3 ;  /* 0x000000ffff6d7224 */ /* 0x000fe400018e06ff */
[----:B------:R-:W-:-:S04]  /*652e0*/  IMAD.WIDE.U32 R152, R105, R114, R100 ;  /* 0x0000007269987225 */ /* 0x000fc800078e0064 */
[----:B------:R-:W-:Y:S02]  /*652f0*/  IMAD.IADD R117, R122, 0x1, R117 ;  /* 0x000000017a757824 */ /* 0x000fe400078e0275 */
[----:B------:R-:W-:-:S03]  /*65300*/  IMAD.WIDE.U32 R82, R146, R75, R82 ;  /* 0x0000004b92527225 */ /* 0x000fc600078e0052 */
[----:B------:R-:W-:Y:S01]  /*65310*/  IADD3 R116, P5, PT, R111, R117, RZ ;  /* 0x000000756f747210 */ /* 0x000fe20007fbe0ff */
[----:B------:R-:W-:Y:S01]  /*65320*/  IMAD.IADD R79, R45, 0x1, R79 ;  /* 0x000000012d4f7824 */ /* 0x000fe200078e024f */
[----:B------:R-:W-:Y:S01]  /*65330*/  IADD3.X R111, PT, PT, RZ, RZ, RZ, P0, !PT ;  /* 0x000000ffff6f7210 */ /* 0x000fe200007fe4ff */
[----:B------:R-:W-:Y:S01]  /*65340*/  IMAD.IADD R85, R43, 0x1, R85 ;  /* 0x000000012b557824 */ /* 0x000fe200078e0255 */
[----:B------:R-:W-:Y:S01]  /*65350*/  IADD3.X R117, PT, PT, RZ, RZ, RZ, P5, !PT ;  /* 0x000000ffff757210 */ /* 0x000fe20002ffe4ff */
[----:B------:R-:W-:Y:S01]  /*65360*/  IMAD.WIDE.U32 R108, R104, R145, R108 ;  /* 0x00000091686c7225 */ /* 0x000fe200078e006c */
[----:B------:R-:W-:Y:S02]  /*65370*/  IADD3 R82, P1, PT, R79, R82, RZ ;  /* 0x000000524f527210 */ /* 0x000fe40007f3e0ff */
[----:B------:R-:W-:Y:S01]  /*65380*/  IADD3 R78, P4, PT, R85, R78, RZ ;  /* 0x0000004e554e7210 */ /* 0x000fe20007f9e0ff */
[----:B------:R-:W-:Y:S02]  /*65390*/  IMAD.IADD R101, R120, 0x1, R153 ;  /* 0x0000000178657824 */ /* 0x000fe400078e0299 */
[----:B------:R-:W-:-:S02]  /*653a0*/  HFMA2 R85, -RZ, RZ, 0, 0 ;  /* 0x00000000ff557431 */ /* 0x000fc400000001ff */
[----:B------:R-:W-:Y:S01]  /*653b0*/  IMAD.IADD R79, R137, 0x1, R109 ;  /* 0x00000001894f7824 */ /* 0x000fe200078e026d */
[----:B------:R-:W-:Y:S01]  /*653c0*/  IADD3 R83, PT, PT, R47, R83, RZ ;  /* 0x000000532f537210 */ /* 0x000fe20007ffe0ff */
[----:B------:R-:W-:Y:S01]  /*653d0*/  IMAD.MOV.U32 R109, RZ, RZ, RZ ;  /* 0x000000ffff6d7224 */ /* 0x000fe200078e00ff */
[----:B------:R-:W-:Y:S01]  /*653e0*/  IADD3 R100, P2, PT, R101, R108, RZ ;  /* 0x0000006c65647210 */ /* 0x000fe20007f5e0ff */
[----:B------:R-:W-:Y:S02]  /*653f0*/  IMAD.MOV.U32 R108, RZ, RZ, R152 ;  /* 0x000000ffff6c7224 */ /* 0x000fe400078e0098 */
[----:B------:R-:W-:-:S04]  /*65400*/  IMAD.WIDE.U32 R110, R103, R139, R110 ;  /* 0x0000008b676e7225 */ /* 0x000fc800078e006e */
[----:B------:R-:W-:Y:S01]  /*65410*/  IMAD.WIDE.U32 R108, R106, R135, R108 ;  /* 0x000000876a6c7225 */ /* 0x000fe200078e006c */
[----:B------:R-:W-:-:S03]  /*65420*/  IADD3 R110, P3, PT, R79, R110, RZ ;  /* 0x0000006e4f6e7210 */ /* 0x000fc60007f7e0ff */
[----:B------:R-:W-:Y:S01]  /*65430*/  IMAD.WIDE.U32 R116, R119, R102, R116 ;  /* 0x0000006677747225 */ /* 0x000fe200078e0074 */
[----:B------:R-:W-:-:S03]  /*65440*/  IADD3 R108, P0, PT, R83, R108, RZ ;  /* 0x0000006c536c7210 */ /* 0x000fc60007f1e0ff */
[----:B------:R-:W-:Y:S02]  /*65450*/  IMAD R102, R84, R41, RZ ;  /* 0x0000002954667224 */ /* 0x000fe400078e02ff */
[----:B------:R-:W-:Y:S02]  /*65460*/  IMAD.X R79, RZ, RZ, RZ, P4 ;  /* 0x000000ffff4f7224 */ /* 0x000fe400020e06ff */
[----:B------:R-:W-:-:S04]  /*65470*/  IMAD.HI.U32 R83, R102, R70, R84 ;  /* 0x0000004666537227 */ /* 0x000fc800078e0054 */
[----:B------:R-:W-:Y:S02]  /*65480*/  IMAD.IADD R153, R131, 0x1, R111 ;  /* 0x0000000183997824 */ /* 0x000fe400078e026f */
[----:B------:R-:W-:-:S04]  /*65490*/  IMAD.WIDE.U32 R78, R150, R72, R78 ;  /* 0x00000048964e7225 */ /* 0x000fc800078e004e */
[----:B------:R-:W-:Y:S01]  /*654a0*/  IMAD.IADD R83, R42, 0x1, R83 ;  /* 0x000000012a537824 */ /* 0x000fe200078e0253 */
[----:B------:R-:W-:Y:S01]  /*654b0*/  IADD3 R85, PT, PT, R44, R79, RZ ;  /* 0x0000004f2c557210 */ /* 0x000fe20007ffe0ff */
[----:B------:R-:W-:Y:S01]  /*654c0*/  IMAD.X R111, RZ, RZ, RZ, P3 ;  /* 0x000000ffff6f7224 */ /* 0x000fe200018e06ff */
[----:B------:R-:W-:Y:S01]  /*654d0*/  IADD3 R152, P3, PT, R116, R153, RZ ;  /* 0x0000009974987210 */ /* 0x000fe20007f7e0ff */
[----:B------:R-:W-:Y:S01]  /*654e0*/  IMAD.X R101, RZ, RZ, RZ, P2 ;  /* 0x000000ffff657224 */ /* 0x000fe200010e06ff */
[----:B------:R-:W-:Y:S01]  /*654f0*/  IADD3 R78, P5, PT, R83, R78, RZ ;  /* 0x0000004e534e7210 */ /* 0x000fe20007fbe0ff */
[----:B------:R-:W-:Y:S01]  /*65500*/  IMAD.IADD R109, R143, 0x1, R109 ;  /* 0x000000018f6d7824 */ /* 0x000fe200078e026d */
[----:B------:R-:W-:Y:S01]  /*65510*/  IADD3.X R83, PT, PT, RZ, RZ, RZ, P1, !PT ;  /* 0x000000ffff537210 */ /* 0x000fe20000ffe4ff */
[----:B------:R-:W-:Y:S02]  /*65520*/  IMAD.X R153, RZ, RZ, RZ, P3 ;  /* 0x000000ffff997224 */ /* 0x000fe400018e06ff */
[----:B------:R-:W-:-:S04]  /*65530*/  IMAD.WIDE.U32 R100, R105, R147, R100 ;  /* 0x0000009369647225 */ /* 0x000fc800078e0064 */
[----:B------:R-:W-:Y:S01]  /*65540*/  IMAD.WIDE.U32 R82, R149, R74, R82 ;  /* 0x0000004a95527225 */ /* 0x000fe200078e0052 */
[----:B------:R-:W-:Y:S02]  /*65550*/  IADD3 R101, PT, PT, R141, R101, RZ ;  /* 0x000000658d657210 */ /* 0x000fe40007ffe0ff */
[----:B------:R-:W-:Y:S01]  /*65560*/  IADD3 R84, P2, PT, R109, R100, RZ ;  /* 0x000000646d547210 */ /* 0x000fe20007f5e0ff */
        /* <DEDUP_REMOVED lines=8> */
[----:B------:R-:W-:Y:S01]  /*655f0*/  IADD3 R116, P3, PT, R117, R116, RZ ;  /* 0x0000007475747210 */ /* 0x000fe20007f7e0ff */
[----:B------:R-:W-:Y:S02]  /*65600*/  IMAD.X R83, RZ, RZ, RZ, P5 ;  /* 0x000000ffff537224 */ /* 0x000fe400028e06ff */
[----:B------:R-:W-:-:S02]  /*65610*/  IMAD.X R109, RZ, RZ, RZ, P0 ;  /* 0x000000ffff6d7224 */ /* 0x000fc400000e06ff */
[----:B------:R-:W-:Y:S02]  /*65620*/  IMAD.IADD R111, R138, 0x1, R111 ;  /* 0x000000018a6f7824 */ /* 0x000fe400078e026f */
[----:B------:R-:W-:Y:S01]  /*65630*/  IMAD.IADD R117, R43, 0x1, R79 ;  /* 0x000000012b757824 */ /* 0x000fe200078e024f */
[----:B------:R-:W-:Y:S01]  /*65640*/  MOV R79, RZ ;  /* 0x000000ff004f7202 */ /* 0x000fe20000000f00 */
[----:B------:R-:W-:Y:S01]  /*65650*/  IMAD R151, R78, R41, RZ ;  /* 0x000000294e977224 */ /* 0x000fe200078e02ff */
[----:B------:R-:W-:Y:S01]  /*65660*/  IADD3 R110, P1, PT, R111, R152, RZ ;  /* 0x000000986f6e7210 */ /* 0x000fe20007f3e0ff */
[----:B------:R-:W-:-:S04]  /*65670*/  IMAD.WIDE.U32 R82, R150, R73, R82 ;  /* 0x0000004996527225 */ /* 0x000fc800078e0052 */
[----:B------:R-:W-:Y:S01]  /*65680*/  IMAD.WIDE.U32 R108, R146, R76, R108 ;  /* 0x0000004c926c7225 */ /* 0x000fe200078e006c */
[----:B------:R-:W-:-:S03]  /*65690*/  IADD3 R152, PT, PT, R45, R83, RZ ;  /* 0x000000532d987210 */ /* 0x000fc60007ffe0ff */
[----:B------:R-:W-:Y:S02]  /*656a0*/  IMAD.X R85, RZ, RZ, RZ, P2 ;  /* 0x000000ffff557224 */ /* 0x000fe400010e06ff */
[----:B------:R-:W-:Y:S01]  /*656b0*/  IMAD.HI.U32 R111, R151, R70, R78 ;  /* 0x00000046976f7227 */ /* 0x000fe200078e004e */
[----:B------:R-:W-:Y:S02]  /*656c0*/  IADD3 R78, P2, PT, R117, R82, RZ ;  /* 0x00000052754e7210 */ /* 0x000fe40007f5e0ff */
[----:B------:R-:W-:Y:S01]  /*656d0*/  IADD3 R82, P0, PT, R101, R108, RZ ;  /* 0x0000006c65527210 */ /* 0x000fe20007f1e0ff */
[----:B------:R-:W-:Y:S01]  /*656e0*/  IMAD.WIDE.U32 R84, R106, R114, R84 ;  /* 0x000000726a547225 */ /* 0x000fe200078e0054 */
[----:B------:R-:W-:-:S03]  /*656f0*/  IADD3.X R117, PT, PT, RZ, RZ, RZ, P3, !PT ;  /* 0x000000ffff757210 */ /* 0x000fc60001ffe4ff */
[----:B------:R-:W-:Y:S01]  /*65700*/  IMAD.X R101, RZ, RZ, RZ, P4 ;  /* 0x000000ffff657224 */ /* 0x000fe200020e06ff */
[----:B------:R-:W-:Y:S01]  /*65710*/  IADD3 R83, PT, PT, R120, R85, RZ ;  /* 0x0000005578537210 */ /* 0x000fe20007ffe0ff */
[----:B------:R-:W-:Y:S02]  /*65720*/  IMAD.X R79, RZ, RZ, RZ, P2 ;  /* 0x000000ffff4f7224 */ /* 0x000fe400010e06ff */
[----:B------:R-:W-:-:S04]  /*65730*/  IMAD.WIDE.U32 R100, R105, R145, R100 ;  /* 0x0000009169647225 */ /* 0x000fc800078e0064 */
[----:B------:R-:W-:Y:S01]  /*65740*/  IMAD.WIDE.U32 R78, R102, R72, R78 ;  /* 0x00000048664e7225 */ /* 0x000fe200078e004e */
[----:B------:R-:W-:-:S03]  /*65750*/  IADD3 R100, P2, PT, R83, R100, RZ ;  /* 0x0000006453647210 */ /* 0x000fc60007f5e0ff */
[----:B------:R-:W-:Y:S02]  /*65760*/  IMAD.X R83, RZ, RZ, RZ, P0 ;  /* 0x000000ffff537224 */ /* 0x000fe400000e06ff */
[----:B------:R-:W-:Y:S02]  /*65770*/  IMAD.IADD R111, R42, 0x1, R111 ;  /* 0x000000012a6f7824 */ /* 0x000fe400078e026f */
[----:B------:R-:W-:-:S03]  /*65780*/  IMAD.WIDE.U32 R82, R149, R75, R82 ;  /* 0x0000004b95527225 */ /* 0x000fc600078e0052 */
[----:B------:R-:W-:Y:S01]  /*65790*/  IADD3 R78, P4, PT, R111, R78, RZ ;  /* 0x0000004e6f4e7210 */ /* 0x000fe20007f9e0ff */
[----:B------:R-:W-:Y:S01]  /*657a0*/  IMAD.MOV.U32 R85, RZ, RZ, RZ ;  /* 0x000000ffff557224 */ /* 0x000fe200078e00ff */
[----:B------:R-:W-:Y:S01]  /*657b0*/  IADD3 R152, P3, PT, R152, R82, RZ ;  /* 0x0000005298987210 */ /* 0x000fe20007f7e0ff */
[----:B------:R-:W-:Y:S02]  /*657c0*/  IMAD.X R111, RZ, RZ, RZ, P1 ;  /* 0x000000ffff6f7224 */ /* 0x000fe400008e06ff */
[----:B------:R-:W-:Y:S01]  /*657d0*/  IMAD.WIDE.U32 R84, R107, R135, R84 ;  /* 0x000000876b547225 */ /* 0x000fe200078e0054 */
[----:B------:R-:W-:-:S03]  /*657e0*/  IADD3 R135, PT, PT, R44, R79, RZ ;  /* 0x0000004f2c877210 */ /* 0x000fc60007ffe0ff */
[----:B------:R-:W-:Y:S02]  /*657f0*/  IMAD.X R153, RZ, RZ, RZ, P3 ;  /* 0x000000ffff997224 */ /* 0x000fe400018e06ff */
[----:B------:R-:W-:Y:S02]  /*65800*/  IMAD.X R79, RZ, RZ, RZ, P4 ;  /* 0x000000ffff4f7224 */ /* 0x000fe400020e06ff */
        /* <DEDUP_REMOVED lines=15> */
[----:B------:R-:W-:Y:S02]  /*65900*/  IMAD.IADD R135, R43, 0x1, R79 ;  /* 0x000000012b877824 */ /* 0x000fe400078e024f */
[----:B------:R-:W-:Y:S02]  /*65910*/  IMAD R103, R78, R41, RZ ;  /* 0x000000294e677224 */ /* 0x000fe400078e02ff */
[----:B------:R-:W-:Y:S02]  /*65920*/  IMAD.MOV.U32 R79, RZ, RZ, RZ ;  /* 0x000000ffff4f7224 */ /* 0x000fe400078e00ff */
[----:B------:R-:W-:Y:S01]  /*65930*/  IMAD.IADD R108, R47, 0x1, R83 ;  /* 0x000000012f6c7824 */ /* 0x000fe200078e0253 */
[----:B------:R-:W-:Y:S01]  /*65940*/  IADD3.X R83, PT, PT, RZ, RZ, RZ, P1, !PT ;  /* 0x000000ffff537210 */ /* 0x000fe20000ffe4ff */
[----:B------:R-:W-:-:S02]  /*65950*/  IMAD.X R85, RZ, RZ, RZ, P0 ;  /* 0x000000ffff557224 */ /* 0x000fc400000e06ff */
[----:B------:R-:W-:Y:S01]  /*65960*/  IMAD.HI.U32 R143, R103, R70, R78 ;  /* 0x00000046678f7227 */ /* 0x000fe200078e004e */
[----:B------:R-:W-:-:S03]  /*65970*/  IADD3 R78, P0, PT, R116, R111, RZ ;  /* 0x0000006f744e7210 */ /* 0x000fc60007f1e0ff */
        /* <DEDUP_REMOVED lines=17> */
[----:B------:R-:W-:-:S04]  /*65a90*/  IMAD.WIDE.U32 R82, R106, R145, R82 ;  /* 0x000000916a527225 */ /* 0x000fc800078e0052 */
[----:B------:R-:W-:Y:S01]  /*65aa0*/  IMAD.X R79, RZ, RZ, RZ, P2 ;  /* 0x000000ffff4f7224 */ /* 0x000fe200010e06ff */
[----:B------:R-:W-:Y:S01]  /*65ab0*/  IADD3 R82, P2, PT, R101, R82, RZ ;  /* 0x0000005265527210 */ /* 0x000fe20007f5e0ff */
[----:B------:R-:W-:Y:S01]  /*65ac0*/  IMAD.X R109, RZ, RZ, RZ, P3 ;  /* 0x000000ffff6d7224 */ /* 0x000fe200018e06ff */
[----:B------:R-:W-:Y:S01]  /*65ad0*/  IADD3 R84, P3, PT, R135, R110, RZ ;  /* 0x0000006e87547210 */ /* 0x000fe20007f7e0ff */
[----:B------:R-:W-:Y:S01]  /*65ae0*/  IMAD.IADD R85, R49, 0x1, R85 ;  /* 0x0000000131557824 */ /* 0x000fe200078e0255 */
[----:B------:R-:W-:Y:S01]  /*65af0*/  IADD3 R110, PT, PT, R45, R111, RZ ;  /* 0x0000006f2d6e7210 */ /* 0x000fe20007ffe0ff */
[----:B------:R-:W-:Y:S02]  /*65b00*/  IMAD.IADD R83, R137, 0x1, R83 ;  /* 0x0000000189537824 */ /* 0x000fe400078e0253 */
[----:B------:R-:W-:Y:S01]  /*65b10*/  IMAD.WIDE.U32 R78, R105, R139, R78 ;  /* 0x0000008b694e7225 */ /* 0x000fe200078e004e */
[----:B------:R-:W-:-:S03]  /*65b20*/  IADD3 R100, P0, PT, R85, R100, RZ ;  /* 0x0000006455647210 */ /* 0x000fc60007f1e0ff */
        /* <DEDUP_REMOVED lines=14> */
[----:B------:R-:W-:Y:S01]  /*65c10*/  IMAD.X R153, RZ, RZ, RZ, P4 ;  /* 0x000000ffff997224 */ /* 0x000fe200020e06ff */
[----:B------:R-:W-:Y:S01]  /*65c20*/  IADD3 R82, P0, PT, R116, R109, RZ ;  /* 0x0000006d74527210 */ /* 0x000fe20007f1e0ff */
[----:B------:R-:W-:-:S04]  /*65c30*/  IMAD.WIDE.U32 R84, R151, R72, R84 ;  /* 0x0000004897547225 */ /* 0x000fc800078e0054 */
[----:B------:R-:W-:Y:S01]  /*65c40*/  IMAD.WIDE.U32 R152, R150, R75, R152 ;  /* 0x0000004b96987225 */ /* 0x000fe200078e0098 */
[----:B------:R-:W-:-:S03]  /*65c50*/  IADD3 R104, PT, PT, R44, R85, RZ ;  /* 0x000000552c687210 */ /* 0x000fc60007ffe0ff */
[----:B------:R-:W-:Y:S02]  /*65c60*/  IMAD.IADD R143, R42, 0x1, R143 ;  /* 0x000000012a8f7824 */ /* 0x000fe400078e028f */
[----:B------:R-:W-:Y:S01]  /*65c70*/  IMAD.IADD R141, R141, 0x1, R83 ;  /* 0x000000018d8d7824 */ /* 0x000fe200078e0253 */
[----:B------:R-:W-:Y:S01]  /*65c80*/  IADD3.X R83, PT, PT, RZ, RZ, RZ, P0, !PT ;  /* 0x000000ffff537210 */ /* 0x000fe200007fe4ff */
[----:B------:R-:W-:Y:S01]  /*65c90*/  IMAD.X R79, RZ, RZ, RZ, P3 ;  /* 0x000000ffff4f7224 */ /* 0x000fe200018e06ff */
[----:B------:R-:W-:Y:S01]  /*65ca0*/  IADD3 R110, P0, PT, R110, R152, RZ ;  /* 0x000000986e6e7210 */ /* 0x000fe20007f1e0ff */
[----:B------:R-:W-:Y:S01]  /*65cb0*/  IMAD.WIDE.U32 R100, R149, R77, R100 ;  /* 0x0000004d95647225 */ /* 0x000fe200078e0064 */
[----:B------:R-:W-:-:S03]  /*65cc0*/  IADD3 R84, P2, PT, R143, R84, RZ ;  /* 0x000000548f547210 */ /* 0x000fc60007f5e0ff */
[----:B------:R-:W-:Y:S01]  /*65cd0*/  IMAD.WIDE.U32 R78, R106, R144, R78 ;  /* 0x000000906a4e7225 */ /* 0x000fe200078e004e */
[----:B------:R-:W-:Y:S02]  /*65ce0*/  IADD3.X R85, PT, PT, RZ, RZ, RZ, P2, !PT ;  /* 0x000000ffff557210 */ /* 0x000fe400017fe4ff */
[----:B------:R-:W-:Y:S01]  /*65cf0*/  IADD3 R101, PT, PT, R49, R101, RZ ;  /* 0x0000006531657210 */ /* 0x000fe20007ffe0ff */
[----:B------:R-:W-:Y:S01]  /*65d00*/  IMAD.X R111, RZ, RZ, RZ, P0 ;  /* 0x000000ffff6f7224 */ /* 0x000fe200000e06ff */
[----:B------:R-:W-:Y:S01]  /*65d10*/  IADD3 R78, P6, PT, R141, R78, RZ ;  /* 0x0000004e8d4e7210 */ /* 0x000fe20007fde0ff */
        /* <DEDUP_REMOVED lines=9> */
[----:B------:R-:W-:Y:S01]  /*65db0*/  IMAD.WIDE.U32 R84, R103, R71, R84 ;  /* 0x0000004767547225 */ /* 0x000fe200078e0054 */
[----:B------:R-:W-:-:S03]  /*65dc0*/  IADD3 R108, P2, PT, R104, R110, RZ ;  /* 0x0000006e686c7210 */ /* 0x000fc60007f5e0ff */
[----:B------:R-:W-:Y:S02]  /*65dd0*/  IMAD.IADD R83, R122, 0x1, R83 ;  /* 0x000000017a537824 */ /* 0x000fe400078e0253 */
[----:B------:R-:W-:Y:S02]  /*65de0*/  IMAD.IADD R135, R43, 0x1, R85 ;  /* 0x000000012b877824 */ /* 0x000fe400078e0255 */
[----:B------:R-:W-:Y:S01]  /*65df0*/  IMAD.X R79, RZ, RZ, RZ, P6 ;  /* 0x000000ffff4f7224 */ /* 0x000fe200030e06ff */
[----:B------:R-:W-:Y:S01]  /*65e00*/  IADD3 R116, P5, PT, R117, R83, RZ ;  /* 0x0000005375747210 */ /* 0x000fe20007fbe0ff */
[----:B------:R-:W-:Y:S02]  /*65e10*/  IMAD R110, R84, R41, RZ ;  /* 0x00000029546e7224 */ /* 0x000fe400078e02ff */
[----:B------:R-:W-:Y:S01]  /*65e20*/  IMAD.MOV.U32 R85, RZ, RZ, RZ ;  /* 0x000000ffff557224 */ /* 0x000fe200078e00ff */
[----:B------:R-:W-:Y:S01]  /*65e30*/  IADD3.X R117, PT, PT, RZ, RZ, RZ, P5, !PT ;  /* 0x000000ffff757210 */ /* 0x000fe20002ffe4ff */
[----:B------:R-:W-:-:S02]  /*65e40*/  IMAD.IADD R109, R46, 0x1, R111 ;  /* 0x000000012e6d7824 */ /* 0x000fc400078e026f */
[----:B------:R-:W-:-:S04]  /*65e50*/  IMAD.WIDE.U32 R78, R107, R145, R78 ;  /* 0x000000916b4e7225 */ /* 0x000fc800078e004e */
[----:B------:R-:W-:Y:S01]  /*65e60*/  IMAD.HI.U32 R111, R110, R70, R84 ;  /* 0x000000466e6f7227 */ /* 0x000fe200078e0054 */
[----:B------:R-:W-:-:S03]  /*65e70*/  IADD3.X R85, PT, PT, RZ, RZ, RZ, P1, !PT ;  /* 0x000000ffff557210 */ /* 0x000fc60000ffe4ff */
[----:B------:R-:W-:Y:S02]  /*65e80*/  IMAD.X R83, RZ, RZ, RZ, P4 ;  /* 0x000000ffff537224 */ /* 0x000fe400020e06ff */
[----:B------:R-:W-:-:S04]  /*65e90*/  IMAD.WIDE.U32 R100, R150, R76, R100 ;  /* 0x0000004c96647225 */ /* 0x000fc800078e0064 */
[----:B------:R-:W-:Y:S01]  /*65ea0*/  IMAD.IADD R137, R137, 0x1, R79 ;  /* 0x0000000189897824 */ /* 0x000fe200078e024f */
        /* <DEDUP_REMOVED lines=9> */
[----:B------:R-:W-:-:S03]  /*65f40*/  IADD3 R84, P2, PT, R85, R114, RZ ;  /* 0x0000007255547210 */ /* 0x000fc60007f5e0ff */
[----:B------:R-:W-:Y:S02]  /*65f50*/  IMAD.IADD R105, R131, 0x1, R83 ;  /* 0x0000000183697824 */ /* 0x000fe400078e0253 */
[----:B------:R-:W-:Y:S02]  /*65f60*/  IMAD.X R79, RZ, RZ, RZ, P4 ;  /* 0x000000ffff4f7224 */ /* 0x000fe400020e06ff */
[----:B------:R-:W-:Y:S02]  /*65f70*/  IMAD.X R83, RZ, RZ, RZ, P0 ;  /* 0x000000ffff537224 */ /* 0x000fe400000e06ff */
[----:B------:R-:W-:Y:S01]  /*65f80*/  IMAD.X R85, RZ, RZ, RZ, P2 ;  /* 0x000000ffff557224 */ /* 0x000fe200010e06ff */
[----:B------:R-:W-:Y:S01]  /*65f90*/  IADD3 R104, P2, PT, R116, R105, RZ ;  /* 0x0000006974687210 */ /* 0x000fe20007f5e0ff */
[----:B------:R-:W-:-:S04]  /*65fa0*/  IMAD.WIDE.U32 R78, R102, R75, R78 ;  /* 0x0000004b664e7225 */ /* 0x000fc800078e004e */
[----:B------:R-:W-:-:S04]  /*65fb0*/  IMAD.WIDE.U32 R108, R151, R73, R108 ;  /* 0x00000049976c7225 */ /* 0x000fc800078e006c */
[----:B------:R-:W-:Y:S01]  /*65fc0*/  IMAD.WIDE.U32 R82, R107, R144, R82 ;  /* 0x000000906b527225 */ /* 0x000fe200078e0052 */
[----:B------:R-:W-:Y:S02]  /*65fd0*/  IADD3 R100, P0, PT, R135, R108, RZ ;  /* 0x0000006c87647210 */ /* 0x000fe40007f1e0ff */
[----:B------:R-:W-:Y:S01]  /*65fe0*/  IADD3 R109, PT, PT, R45, R109, RZ ;  /* 0x0000006d2d6d7210 */ /* 0x000fe20007ffe0ff */
[----:B------:R-:W-:Y:S01]  /*65ff0*/  IMAD.WIDE.U32 R84, R150, R77, R84 ;  /* 0x0000004d96547225 */ /* 0x000fe200078e0054 */
[----:B------:R-:W-:Y:S02]  /*66000*/  IADD3 R108, P3, PT, R101, R82, RZ ;  /* 0x00000052656c7210 */ /* 0x000fe40007f7e0ff */
[----:B------:R-:W-:Y:S01]  /*66010*/  IADD3 R78, P4, PT, R109, R78, RZ ;  /* 0x0000004e6d4e7210 */ /* 0x000fe20007f9e0ff */
[----:B------:R-:W-:Y:S01]  /*66020*/  IMAD.IADD R79, R47, 0x1, R79 ;  /* 0x000000012f4f7824 */ /* 0x000fe200078e024f */
[----:B------:R-:W-:Y:S01]  /*66030*/  IADD3.X R101, PT, PT, RZ, RZ, RZ, P0, !PT ;  /* 0x000000ffff657210 */ /* 0x000fe200007fe4ff */
[----:B------:R-:W-:Y:S01]  /*66040*/  IMAD.X R105, RZ, RZ, RZ, P2 ;  /* 0x000000ffff697224 */ /* 0x000fe200010e06ff */
[----:B------:R-:W-:Y:S01]  /*66050*/  IADD3 R83, PT, PT, R138, R83, RZ ;  /* 0x000000538a537210 */ /* 0x000fe20007ffe0ff */
[----:B------:R-:W-:Y:S01]  /*66060*/  IMAD.IADD R85, R49, 0x1, R85 ;  /* 0x0000000131557824 */ /* 0x000fe200078e0255 */
        /* <DEDUP_REMOVED lines=12> */
[----:B------:R-:W-:-:S02]  /*66130*/  IMAD.X R85, RZ, RZ, RZ, P2 ;  /* 0x000000ffff557224 */ /* 0x000fc400010e06ff */
[----:B------:R-:W-:-:S04]  /*66140*/  IMAD.WIDE.U32 R78, R151, R74, R78 ;  /* 0x0000004a974e7225 */ /* 0x000fc800078e004e */
[----:B------:R-:W-:Y:S01]  /*66150*/  IMAD.WIDE.U32 R82, R102, R76, R82 ;  /* 0x0000004c66527225 */ /* 0x000fe200078e0052 */
[----:B------:R-:W-:Y:S02]  /*66160*/  IADD3 R78, P2, PT, R101, R78, RZ ;  /* 0x0000004e654e7210 */ /* 0x000fe40007f5e0ff */
[----:B------:R-:W-:Y:S01]  /*66170*/  IADD3.X R101, PT, PT, RZ, RZ, RZ, P3, !PT ;  /* 0x000000ffff657210 */ /* 0x000fe20001ffe4ff */
[----:B------:R-:W-:Y:S02]  /*66180*/  IMAD.IADD R79, R46, 0x1, R79 ;  /* 0x000000012e4f7824 */ /* 0x000fe400078e024f */
[----:B------:R-:W-:Y:S02]  /*66190*/  IMAD.X R104, RZ, RZ, RZ, P6 ;  /* 0x000000ffff687224 */ /* 0x000fe400030e06ff */
[----:B------:R-:W-:Y:S01]  /*661a0*/  IMAD.WIDE.U32 R84, R107, R139, R84 ;  /* 0x0000008b6b547225 */ /* 0x000fe200078e0054 */
[----:B------:R-:W-:Y:S02]  /*661b0*/  IADD3 R82, P3, PT, R79, R82, RZ ;  /* 0x000000524f527210 */ /* 0x000fe40007f7e0ff */
        /* <DEDUP_REMOVED lines=14> */
[----:B------:R-:W-:Y:S01]  /*662a0*/  IMAD.X R79, RZ, RZ, RZ, P2 ;  /* 0x000000ffff4f7224 */ /* 0x000fe200010e06ff */
[----:B------:R-:W-:Y:S01]  /*662b0*/  IADD3.X R83, PT, PT, RZ, RZ, RZ, P3, !PT ;  /* 0x000000ffff537210 */ /* 0x000fe20001ffe4ff */
[----:B------:R-:W-:-:S04]  /*662c0*/  IMAD.WIDE.U32 R100, R110, R71, R100 ;  /* 0x000000476e647225 */ /* 0x000fc800078e0064 */
[----:B------:R-:W-:-:S04]  /*662d0*/  IMAD.WIDE.U32 R78, R103, R73, R78 ;  /* 0x00000049674e7225 */ /* 0x000fc800078e004e */
[----:B------:R-:W-:Y:S02]  /*662e0*/  IMAD.IADD R101, R43, 0x1, R101 ;  /* 0x000000012b657824 */ /* 0x000fe400078e0265 */
[----:B------:R-:W-:Y:S02]  /*662f0*/  IMAD.X R85, RZ, RZ, RZ, P5 ;  /* 0x000000ffff557224 */ /* 0x000fe400028e06ff */
[----:B------:R-:W-:Y:S01]  /*66300*/  IMAD.WIDE.U32 R82, R151, R75, R82 ;  /* 0x0000004b97527225 */ /* 0x000fe200078e0052 */
[----:B------:R-:W-:-:S03]  /*66310*/  IADD3 R78, P2, PT, R101, R78, RZ ;  /* 0x0000004e654e7210 */ /* 0x000fc60007f5e0ff */
[----:B------:R-:W-:Y:S02]  /*66320*/  HFMA2 R101, -RZ, RZ, 0, 0 ;  /* 0x00000000ff657431 */ /* 0x000fe400000001ff */
[----:B------:R-:W-:Y:S02]  /*66330*/  IMAD.IADD R79, R45, 0x1, R79 ;  /* 0x000000012d4f7824 */ /* 0x000fe400078e024f */
[----:B------:R-:W-:-:S03]  /*66340*/  IMAD.WIDE.U32 R84, R102, R77, R84 ;  /* 0x0000004d66547225 */ /* 0x000fc600078e0054 */
[----:B------:R-:W-:Y:S01]  /*66350*/  IADD3 R82, P5, PT, R79, R82, RZ ;  /* 0x000000524f527210 */ /* 0x000fe20007fbe0ff */
[----:B------:R-:W-:Y:S01]  /*66360*/  IMAD.IADD R83, R47, 0x1, R83 ;  /* 0x000000012f537824 */ /* 0x000fe200078e0253 */
[----:B------:R-:W-:Y:S01]  /*66370*/  IADD3.X R79, PT, PT, RZ, RZ, RZ, P2, !PT ;  /* 0x000000ffff4f7210 */ /* 0x000fe200017fe4ff */
[----:B------:R-:W-:Y:S02]  /*66380*/  IMAD R102, R100, R41, RZ ;  /* 0x0000002964667224 */ /* 0x000fe400078e02ff */
[----:B------:R-:W-:Y:S01]  /*66390*/  IMAD.IADD R105, R49, 0x1, R85 ;  /* 0x0000000131697824 */ /* 0x000fe200078e0255 */
[----:B------:R-:W-:Y:S01]  /*663a0*/  IADD3 R84, P3, PT, R83, R84, RZ ;  /* 0x0000005453547210 */ /* 0x000fe20007f7e0ff */
[----:B------:R-:W-:Y:S02]  /*663b0*/  IMAD.X R83, RZ, RZ, RZ, P5 ;  /* 0x000000ffff537224 */ /* 0x000fe400028e06ff */
[----:B------:R-:W-:Y:S01]  /*663c0*/  IMAD.HI.U32 R101, R102, R70, R100 ;  /* 0x0000004666657227 */ /* 0x000fe200078e0064 */
[----:B------:R-:W-:-:S02]  /*663d0*/  IADD3 R100, P6, PT, R116, R131, RZ ;  /* 0x0000008374647210 */ /* 0x000fc40007fde0ff */
        /* <DEDUP_REMOVED lines=18> */
[----:B------:R-:W-:-:S02]  /*66500*/  IMAD.X R85, RZ, RZ, RZ, P6 ;  /* 0x000000ffff557224 */ /* 0x000fc400030e06ff */
[----:B------:R-:W-:-:S04]  /*66510*/  IMAD.WIDE.U32 R78, R102, R71, R78 ;  /* 0x00000047664e7225 */ /* 0x000fc800078e004e */
[----:B------:R-:W-:-:S04]  /*66520*/  IMAD.WIDE.U32 R82, R110, R73, R82 ;  /* 0x000000496e527225 */ /* 0x000fc800078e0052 */
[----:B------:R-:W-:Y:S01]  /*66530*/  IMAD.X R105, RZ, RZ, RZ, P3 ;  /* 0x000000ffff697224 */ /* 0x000fe200018e06ff */
[----:B------:R-:W-:Y:S01]  /*66540*/  IADD3 R111, P3, PT, R111, R106, RZ ;  /* 0x0000006a6f6f7210 */ /* 0x000fe20007f7e0ff */
[----:B------:R-:W-:-:S04]  /*66550*/  IMAD.WIDE.U32 R84, R103, R75, R84 ;  /* 0x0000004b67547225 */ /* 0x000fc800078e0054 */
        /* <DEDUP_REMOVED lines=11> */
[----:B------:R-:W-:Y:S01]  /*66610*/  IADD3.X R105, PT, PT, RZ, RZ, RZ, P2, !PT ;  /* 0x000000ffff697210 */ /* 0x000fe200017fe4ff */
[----:B------:R-:W-:Y:S01]  /*66620*/  IMAD.X R114, RZ, RZ, RZ, P1 ;  /* 0x000000ffff727224 */ /* 0x000fe200008e06ff */
[----:B------:R-:W-:Y:S01]  /*66630*/  IADD3 R79, P1, PT, R79, R100, RZ ;  /* 0x000000644f4f7210 */ /* 0x000fe20007f3e0ff */
[----:B------:R-:W-:Y:S01]  /*66640*/  IMAD.WIDE.U32 R84, R102, R72, R82 ;  /* 0x0000004866547225 */ /* 0x000fe200078e0052 */
[----:B------:R-:W-:-:S02]  /*66650*/  IADD3 R100, P2, PT, R106, R111, RZ ;  /* 0x0000006f6a647210 */ /* 0x000fc40007f5e0ff */
[----:B------:R-:W-:Y:S01]  /*66660*/  IADD3 R114, P0, PT, R114, R79, RZ ;  /* 0x0000004f72727210 */ /* 0x000fe20007f1e0ff */
[----:B------:R-:W-:Y:S01]  /*66670*/  IMAD.WIDE.U32 R108, R110, R74, R108 ;  /* 0x0000004a6e6c7225 */ /* 0x000fe200078e006c */
[----:B------:R-:W-:-:S03]  /*66680*/  IADD3.X R106, PT, PT, RZ, RZ, RZ, P2, !PT ;  /* 0x000000ffff6a7210 */ /* 0x000fc600017fe4ff */
[----:B------:R-:W-:-:S04]  /*66690*/  IMAD.WIDE.U32 R104, R103, R76, R104 ;  /* 0x0000004c67687225 */ /* 0x000fc800078e0068 */
[----:B------:R-:W-:Y:S02]  /*666a0*/  IMAD.IADD R83, R44, 0x1, R85 ;  /* 0x000000012c537824 */ /* 0x000fe400078e0255 */
        /* <DEDUP_REMOVED lines=9> */
[----:B------:R-:W-:-:S02]  /*66740*/  IADD3.X R105, PT, PT, RZ, RZ, RZ, P6, !PT ;  /* 0x000000ffff697210 */ /* 0x000fc400037fe4ff */
[----:B------:R-:W-:Y:S01]  /*66750*/  IADD3 R100, P5, PT, R79, R114, RZ ;  /* 0x000000724f647210 */ /* 0x000fe20007fbe0ff */
[----:B------:R-:W-:Y:S01]  /*66760*/  IMAD.X R109, RZ, RZ, RZ, P4 ;  /* 0x000000ffff6d7224 */ /* 0x000fe200020e06ff */
[----:B------:R-:W-:Y:S01]  /*66770*/  IADD3 R116, P2, PT, R117, R101, RZ ;  /* 0x0000006575747210 */ /* 0x000fe20007f5e0ff */
[----:B------:R-:W-:Y:S01]  /*66780*/  IMAD.WIDE.U32 R82, R102, R73, R82 ;  /* 0x0000004966527225 */ /* 0x000fe200078e0052 */
[----:B------:R-:W-:-:S03]  /*66790*/  IADD3 R111, P3, PT, R111, R100, RZ ;  /* 0x000000646f6f7210 */ /* 0x000fc60007f7e0ff */
[----:B------:R-:W-:Y:S01]  /*667a0*/  IMAD.WIDE.U32 R104, R110, R75, R104 ;  /* 0x0000004b6e687225 */ /* 0x000fe200078e0068 */
[----:B------:R-:W-:-:S03]  /*667b0*/  IADD3 R79, PT, PT, R45, R83, RZ ;  /* 0x000000532d4f7210 */ /* 0x000fc60007ffe0ff */
[----:B------:R-:W-:Y:S01]  /*667c0*/  IMAD.WIDE.U32 R108, R103, R77, R108 ;  /* 0x0000004d676c7225 */ /* 0x000fe200078e006c */
[----:B------:R-:W-:-:S03]  /*667d0*/  IADD3 R104, P6, PT, R79, R104, RZ ;  /* 0x000000684f687210 */ /* 0x000fc60007fde0ff */
        /* <DEDUP_REMOVED lines=8> */
[----:B------:R-:W-:Y:S02]  /*66860*/  IMAD.IADD R79, R46, 0x1, R105 ;  /* 0x000000012e4f7824 */ /* 0x000fe400078e0269 */
[----:B------:R-:W-:Y:S01]  /*66870*/  IMAD.WIDE.U32 R100, R110, R76, R100 ;  /* 0x0000004c6e647225 */ /* 0x000fe200078e0064 */
[----:B------:R-:W-:-:S03]  /*66880*/  IADD3 R103, P2, PT, R103, R106, RZ ;  /* 0x0000006a67677210 */ /* 0x000fc60007f5e0ff */
        /* <DEDUP_REMOVED lines=14> */
[----:B------:R-:W-:Y:S01]  /*66970*/  IMAD.WIDE.U32 R100, R102, R75, R100 ;  /* 0x0000004b66647225 */ /* 0x000fe200078e0064 */
[----:B------:R-:W-:Y:S02]  /*66980*/  IADD3.X R108, PT, PT, RZ, RZ, RZ, P3, !PT ;  /* 0x000000ffff6c7210 */ /* 0x000fe40001ffe4ff */
[----:B------:R-:W-:Y:S01]  /*66990*/  IADD3.X R103, PT, PT, RZ, RZ, RZ, P1, !PT ;  /* 0x000000ffff677210 */ /* 0x000fe20000ffe4ff */
[----:B------:R-:W-:Y:S01]  /*669a0*/  IMAD.IADD R107, R47, 0x1, R101 ;  /* 0x000000012f6b7824 */ /* 0x000fe200078e0265 */
[----:B------:R-:W-:Y:S01]  /*669b0*/  IADD3 R108, P3, PT, R108, R79, RZ ;  /* 0x0000004f6c6c7210 */ /* 0x000fe20007f7e0ff */
[----:B------:R-:W-:Y:S02]  /*669c0*/  IMAD.X R79, RZ, RZ, RZ, P4 ;  /* 0x000000ffff4f7224 */ /* 0x000fe400020e06ff */
[----:B------:R-:W-:Y:S01]  /*669d0*/  IMAD.IADD R109, R49, 0x1, R111 ;  /* 0x00000001316d7824 */ /* 0x000fe200078e026f */
[----:B------:R-:W-:Y:S01]  /*669e0*/  IADD3 R106, P6, PT, R107, R110, RZ ;  /* 0x0000006e6b6a7210 */ /* 0x000fe20007fde0ff */
[----:B------:R-:W-:Y:S01]  /*669f0*/  IMAD.X R116, RZ, RZ, RZ, P5 ;  /* 0x000000ffff747224 */ /* 0x000fe200028e06ff */
[----:B------:R-:W-:Y:S01]  /*66a00*/  IADD3 R79, P4, PT, R79, R108, RZ ;  /* 0x0000006c4f4f7210 */ /* 0x000fe20007f9e0ff */
[----:B------:R-:W-:Y:S01]  /*66a10*/  IMAD.MOV.U32 R110, RZ, RZ, R104 ;  /* 0x000000ffff6e7224 */ /* 0x000fe200078e0068 */
[----:B------:R-:W-:Y:S01]  /*66a20*/  IADD3.X R108, PT, PT, RZ, RZ, RZ, P2, !PT ;  /* 0x000000ffff6c7210 */ /* 0x000fe200017fe4ff */
[----:B------:R-:W-:Y:S01]  /*66a30*/  IMAD.X R107, RZ, RZ, RZ, P6 ;  /* 0x000000ffff6b7224 */ /* 0x000fe200030e06ff */
[----:B------:R-:W-:-:S02]  /*66a40*/  MOV R111, R82 ;  /* 0x00000052006f7202 */ /* 0x000fc40000000f00 */
[----:B------:R-:W-:Y:S01]  /*66a50*/  IADD3 R108, P2, PT, R108, R79, RZ ;  /* 0x0000004f6c6c7210 */ /* 0x000fe20007f5e0ff */
[----:B------:R-:W-:Y:S01]  /*66a60*/  IMAD.WIDE.U32 R106, R102, R76, R106 ;  /* 0x0000004c666a7225 */ /* 0x000fe200078e006a */
[----:B------:R-:W-:Y:S02]  /*66a70*/  IADD3.X R79, PT, PT, RZ, RZ, RZ, P0, !PT ;  /* 0x000000ffff4f7210 */ /* 0x000fe400007fe4ff */
[----:B------:R-:W-:Y:S01]  /*66a80*/  IADD3 R109, P0, PT, R109, R108, RZ ;  /* 0x0000006c6d6d7210 */ /* 0x000fe20007f1e0ff */
[----:B------:R-:W-:Y:S01]  /*66a90*/  IMAD.IADD R108, R48, 0x1, R107 ;  /* 0x00000001306c7824 */ /* 0x000fe200078e026b */
[----:B------:R-:W-:Y:S01]  /*66aa0*/  IADD3 R116, PT, PT, R116, R117, R79 ;  /* 0x0000007574747210 */ /* 0x000fe20007ffe04f */
[----:B------:R-:W-:Y:S02]  /*66ab0*/  IMAD.X R79, RZ, RZ, RZ, P3 ;  /* 0x000000ffff4f7224 */ /* 0x000fe400018e06ff */
[----:B------:R-:W-:Y:S01]  /*66ac0*/  IMAD.X R122, RZ, RZ, RZ, P0 ;  /* 0x000000ffff7a7224 */ /* 0x000fe200000e06ff */
[----:B------:R-:W-:-:S02]  /*66ad0*/  IADD3 R108, P5, PT, R108, R109, RZ ;  /* 0x0000006d6c6c7210 */ /* 0x000fc40007fbe0ff */
[----:B------:R-:W-:Y:S01]  /*66ae0*/  IADD3 R116, PT, PT, R79, R116, R103 ;  /* 0x000000744f747210 */ /* 0x000fe20007ffe067 */
[----:B------:R-:W-:Y:S01]  /*66af0*/  IMAD.X R79, RZ, RZ, RZ, P2 ;  /* 0x000000ffff4f7224 */ /* 0x000fe200010e06ff */
[----:B------:R-:W-:Y:S01]  /*66b00*/  IADD3.X R103, PT, PT, RZ, RZ, RZ, P4, !PT ;  /* 0x000000ffff677210 */ /* 0x000fe200027fe4ff */
[----:B------:R-:W-:-:S03]  /*66b10*/  IMAD.X R109, RZ, RZ, RZ, P5 ;  /* 0x000000ffff6d7224 */ /* 0x000fc600028e06ff */
[----:B------:R-:W-:Y:S01]  /*66b20*/  IADD3 R116, PT, PT, R79, R116, R103 ;  /* 0x000000744f747210 */ /* 0x000fe20007ffe067 */
[----:B------:R-:W-:-:S04]  /*66b30*/  IMAD.WIDE.U32 R108, R102, R77, R108 ;  /* 0x0000004d666c7225 */ /* 0x000fc800078e006c */
[----:B------:R-:W-:Y:S01]  /*66b40*/  IMAD.MOV.U32 R103, RZ, RZ, R78 ;  /* 0x000000ffff677224 */ /* 0x000fe200078e004e */
        /* <DEDUP_REMOVED lines=32> */
.L_x_160:
        /* <DEDUP_REMOVED lines=23> */
.L_x_161:
[----:B------:R-:W-:Y:S02]  /*66ec0*/  IADD3 R100, P0, PT, -R88, R134, RZ ;  /* 0x0000008658647210 */ /* 0x000fe40007f1e1ff */
[----:B------:R-:W-:Y:S02]  /*66ed0*/  IADD3 R101, P1, PT, -R67, R103, RZ ;  /* 0x0000006743657210 */ /* 0x000fe40007f3e1ff */
[----:B------:R-:W-:Y:S01]  /*66ee0*/  MOV R102, 0xffffffff ;  /* 0xffffffff00667802 */ /* 0x000fe20000000f00 */
[----:B------:R-:W-:Y:S02]  /*66ef0*/  IMAD.X R103, RZ, RZ, -0x1, P0 ;  /* 0xffffffffff677424 */ /* 0x000fe400000e06ff */
[----:B------:R-:W-:-:S03]  /*66f00*/  IMAD.X R79, RZ, RZ, -0x1, P1 ;  /* 0xffffffffff4f7424 */ /* 0x000fc600008e06ff */
[----:B------:R-:W-:Y:S02]  /*66f10*/  SHF.R.U32.HI R103, RZ, 0x1f, R103 ;  /* 0x0000001fff677819 */ /* 0x000fe40000011667 */
[----:B------:R-:W-:Y:S02]  /*66f20*/  SHF.R.U32.HI R79, RZ, 0x1f, R79 ;  /* 0x0000001fff4f7819 */ /* 0x000fe4000001164f */
[----:B------:R-:W-:Y:S02]  /*66f30*/  IADD3 R103, P0, P1, R133, -R103, -R80 ;  /* 0x8000006785677210 */ /* 0x000fe4000791e850 */
[----:B------:R-:W-:Y:S02]  /*66f40*/  IADD3 R104, P2, P3, R114, -R79, -R68 ;  /* 0x8000004f72687210 */ /* 0x000fe40007b5e844 */
[--C-:B------:R-:W-:Y:S02]  /*66f50*/  IADD3.X R83, PT, PT, RZ, -0x1, R102.reuse, P0, P1 ;  /* 0xffffffffff537810 */ /* 0x100fe400007e2466 */
[----:B------:R-:W-:-:S02]  /*66f60*/  IADD3.X R105, PT, PT, RZ, -0x1, R102, P2, P3 ;  /* 0xffffffffff697810 */ /* 0x000fc400017e6466 */
        /* <DEDUP_REMOVED lines=34> */
[----:B------:R-:W-:Y:S02]  /*67190*/  ISETP.GT.U32.AND P1, PT, R121, -0x1, PT ;  /* 0xffffffff7900780c */ /* 0x000fe40003f24070 */
[----:B------:R-:W-:-:S02]  /*671a0*/  IADD3.X R79, PT, PT, RZ, -0x1, R102, P2, P3 ;  /* 0xffffffffff4f7810 */ /* 0x000fc400017e6466 */
[----:B------:R-:W-:Y:S02]  /*671b0*/  ISETP.GT.U32.AND P0, PT, R122, -0x1, PT ;  /* 0xffffffff7a00780c */ /* 0x000fe40003f04070 */
[----:B------:R-:W-:Y:S02]  /*671c0*/  ISETP.GT.AND.EX P1, PT, R79, -0x1, PT, P1 ;  /* 0xffffffff4f00780c */ /* 0x000fe40003f24310 */
[----:B------:R-:W-:-:S04]  /*671d0*/  IADD3.X R78, PT, PT, RZ, -0x1, R102, P4, P5 ;  /* 0xffffffffff4e7810 */ /* 0x000fc800027ea466 */
[----:B------:R-:W-:-:S07]  /*671e0*/  ISETP.GT.AND.EX P0, PT, R78, -0x1, PT, P0 ;  /* 0xffffffff4e00780c */ /* 0x000fce0003f04300 */
        /* <DEDUP_REMOVED lines=17> */
.L_x_162:
        /* <DEDUP_REMOVED lines=17> */
.L_x_163:
[----:B------:R-:W-:-:S13]  /*67410*/  ISETP.GT.U32.AND P0, PT, R121, UR8, PT ;  /* 0x0000000879007c0c */ /* 0x000fda000bf04070 */
[----:B------:R-:W-:Y:S05]  /*67420*/  @P0 BRA `(.L_x_164) ;  /* 0x0000014400f80947 */ /* 0x000fea0003800000 */
[----:B---3--:R-:W-:-:S04]  /*67430*/  ISETP.NE.AND P0, PT, R115, UR19, PT ;  /* 0x0000001373007c0c */ /* 0x008fc8000bf05270 */
[----:B------:R-:W-:-:S04]  /*67440*/  ISETP.NE.OR P0, PT, R118, UR9, P0 ;  /* 0x0000000976007c0c */ /* 0x000fc80008705670 */
[----:B------:R-:W-:-:S04]  /*67450*/  ISETP.LT.U32.OR P0, PT, R121, UR8, P0 ;  /* 0x0000000879007c0c */ /* 0x000fc80008701470 */
[----:B------:R-:W-:-:S04]  /*67460*/  ISETP.NE.OR P0, PT, R112, UR18, P0 ;  /* 0x0000001270007c0c */ /* 0x000fc80008705670 */
[----:B------:R-:W-:-:S04]  /*67470*/  ISETP.NE.OR P0, PT, R109, UR17, P0 ;  /* 0x000000116d007c0c */ /* 0x000fc80008705670 */
[----:B------:R-:W-:-:S04]  /*67480*/  ISETP.NE.OR P0, PT, R106, UR16, P0 ;  /* 0x000000106a007c0c */ /* 0x000fc80008705670 */
[----:B------:R-:W-:-:S04]  /*67490*/  ISETP.NE.OR P0, PT, R103, UR11, P0 ;  /* 0x0000000b67007c0c */ /* 0x000fc80008705670 */
[----:B------:R-:W-:-:S13]  /*674a0*/  ISETP.NE.OR P0, PT, R100, UR10, P0 ;  /* 0x0000000a64007c0c */ /* 0x000fda0008705670 */
[----:B------:R-:W-:Y:S05]  /*674b0*/  @P0 BRA `(.L_x_164) ;  /* 0x0000014400d40947 */ /* 0x000fea0003800000 */
[----:B------:R-:W0:Y:S01]  /*674c0*/  LDC R78, c[0x3][0x1a4] ;  /* 0x00c06900ff4e7b82 */ /* 0x000e220000000800 */
[----:B------:R-:W-:Y:S01]  /*674d0*/  ISETP.GT.U32.AND P0, PT, R122, UR8, PT ;  /* 0x000000087a007c0c */ /* 0x000fe2000bf04070 */
[----:B------:R-:W-:Y:S01]  /*674e0*/  UMOV UR5, 0x1 ;  /* 0x0000000100057882 */ /* 0x000fe20000000000 */
[----:B------:R-:W-:Y:S02]  /*674f0*/  CS2R R50, SRZ ;  /* 0x0000000000327805 */ /* 0x000fe4000001ff00 */
[----:B------:R-:W-:Y:S02]  /*67500*/  CS2R R52, SRZ ;  /* 0x0000000000347805 */ /* 0x000fe4000001ff00 */
[----:B------:R-:W-:Y:S02]  /*67510*/  CS2R R54, SRZ ;  /* 0x0000000000367805 */ /* 0x000fe4000001ff00 */
[----:B------:R-:W-:Y:S01]  /*67520*/  CS2R R56, SRZ ;  /* 0x0000000000387805 */ /* 0x000fe2000001ff00 */
[----:B------:R-:W1:Y:S08]  /*67530*/  LDC R79, c[0x3][0x1a0] ;  /* 0x00c06800ff4f7b82 */ /* 0x000e700000000800 */
[----:B------:R-:W2:Y:S08]  /*67540*/  LDC R80, c[0x3][0x19c] ;  /* 0x00c06700ff507b82 */ /* 0x000eb00000000800 */
[----:B------:R-:W3:Y:S01]  /*67550*/  LDC R81, c[0x3][0x198] ;  /* 0x00c06600ff517b82 */ /* 0x000ee20000000800 */
[----:B0-----:R-:W-:-:S07]  /*67560*/  MOV R97, R78 ;  /* 0x0000004e00617202 */ /* 0x001fce0000000f00 */
[----:B------:R-:W0:Y:S01]  /*67570*/  LDC R69, c[0x3][0x194] ;  /* 0x00c06500ff457b82 */ /* 0x000e220000000800 */
[----:B-1----:R-:W-:-:S07]  /*67580*/  IMAD.MOV.U32 R96, RZ, RZ, R79 ;  /* 0x000000ffff607224 */ /* 0x002fce00078e004f */
[----:B------:R-:W1:Y:S01]  /*67590*/  LDC R68, c[0x3][0x190] ;  /* 0x00c06400ff447b82 */ /* 0x000e620000000800 */
[----:B--2---:R-:W-:-:S07]  /*675a0*/  IMAD.MOV.U32 R89, RZ, RZ, R80 ;  /* 0x000000ffff597224 */ /* 0x004fce00078e0050 */
[----:B------:R-:W2:Y:S01]  /*675b0*/  LDC R67, c[0x3][0x18c] ;  /* 0x00c06300ff437b82 */ /* 0x000ea20000000800 */
[----:B---3--:R-:W-:-:S07]  /*675c0*/  MOV R88, R81 ;  /* 0x0000005100587202 */ /* 0x008fce0000000f00 */
[----:B------:R-:W3:Y:S01]  /*675d0*/  LDC R66, c[0x3][0x188] ;  /* 0x00c06200ff427b82 */ /* 0x000ee20000000800 */
[----:B0-----:R-:W-:Y:S02]  /*675e0*/  IMAD.MOV.U32 R82, RZ, RZ, R69 ;  /* 0x000000ffff527224 */ /* 0x001fe400078e0045 */
[----:B-1----:R-:W-:Y:S01]  /*675f0*/  IMAD.MOV.U32 R83, RZ, RZ, R68 ;  /* 0x000000ffff537224 */ /* 0x002fe200078e0044 */
[----:B--2---:R-:W-:Y:S01]  /*67600*/  MOV R84, R67 ;  /* 0x0000004300547202 */ /* 0x004fe20000000f00 */
        /* <DEDUP_REMOVED lines=20> */
[----:B------:R-:W-:Y:S02]  /*67750*/  HFMA2 R51, -RZ, RZ, 0, 0 ;  /* 0x00000000ff337431 */ /* 0x000fe400000001ff */
        /* <DEDUP_REMOVED lines=9> */
[----:B------:R-:W-:Y:S01]  /*677f0*/  CS2R R52, SRZ ;  /* 0x0000000000347805 */ /* 0x000fe2000001ff00 */
[----:B------:R-:W-:Y:S01]  /*67800*/  IMAD.MOV.U32 R85, RZ, RZ, R66 ;  /* 0x000000ffff557224 */ /* 0x000fe200078e0042 */
[----:B------:R-:W-:-:S02]  /*67810*/  LOP3.LUT P0, RZ, R0, R123, RZ, 0xfc, !PT ;  /* 0x0000007b00ff7212 */ /* 0x000fc4000780fcff */
[----:B------:R-:W-:Y:S02]  /*67820*/  CS2R R54, SRZ ;  /* 0x0000000000367805 */ /* 0x000fe4000001ff00 */
[----:B------:R-:W-:-:S09]  /*67830*/  CS2R R56, SRZ ;  /* 0x0000000000387805 */ /* 0x000fd2000001ff00 */
[----:B------:R-:W-:Y:S05]  /*67840*/  @!P0 BRA `(.L_x_145) ;  /* 0x000002a000308947 */ /* 0x000fea0003800000 */
[----:B------:R-:W-:-:S04]  /*67850*/  IMAD.WIDE.U32 R50, R130, R130, RZ ;  /* 0x0000008282327225 */ /* 0x000fc800078e00ff */
[----:B------:R-:W-:Y:S02]  /*67860*/  IMAD.MOV.U32 R3, RZ, RZ, RZ ;  /* 0x000000ffff037224 */ /* 0x000fe400078e00ff */
[----:B------:R-:W-:Y:S02]  /*67870*/  IMAD.MOV.U32 R7, RZ, RZ, RZ ;  /* 0x000000ffff077224 */ /* 0x000fe400078e00ff */
[----:B------:R-:W-:Y:S01]  /*67880*/  IMAD.IADD R2, R51, 0x1, R3 ;  /* 0x0000000133027824 */ /* 0x000fe200078e0203 */
[----:B------:R-:W-:Y:S01]  /*67890*/  MOV R3, RZ ;  /* 0x000000ff00037202 */ /* 0x000fe20000000f00 */
[----:B------:R-:W-:Y:S02]  /*678a0*/  IMAD.MOV.U32 R51, RZ, RZ, RZ ;  /* 0x000000ffff337224 */ /* 0x000fe400078e00ff */
[----:B------:R-:W-:Y:S02]  /*678b0*/  IMAD.MOV.U32 R5, RZ, RZ, RZ ;  /* 0x000000ffff057224 */ /* 0x000fe400078e00ff */
[----:B------:R-:W-:-:S04]  /*678c0*/  IMAD.WIDE.U32 R2, R130, R129, R2 ;  /* 0x0000008182027225 */ /* 0x000fc800078e0002 */
[----:B------:R-:W-:Y:S01]  /*678d0*/  IMAD.IADD R4, R3, 0x1, R51 ;  /* 0x0000000103047824 */ /* 0x000fe200078e0233 */
[----:B------:R-:W-:Y:S01]  /*678e0*/  MOV R6, R2 ;  /* 0x0000000200067202 */ /* 0x000fe20000000f00 */
[----:B------:R-:W-:Y:S02]  /*678f0*/  IMAD R8, R50, R41, RZ ;  /* 0x0000002932087224 */ /* 0x000fe400078e02ff */
[----:B------:R-:W-:-:S04]  /*67900*/  IMAD.WIDE.U32 R2, R130, R128, R4 ;  /* 0x0000008082027225 */ /* 0x000fc800078e0004 */
[----:B------:R-:W-:-:S04]  /*67910*/  IMAD.WIDE.U32 R6, R130, R129, R6 ;  /* 0x0000008182067225 */ /* 0x000fc800078e0006 */
[----:B------:R-:W-:Y:S01]  /*67920*/  IMAD.MOV.U32 R4, RZ, RZ, R50 ;  /* 0x000000ffff047224 */ /* 0x000fe200078e0032 */
[----:B------:R-:W-:Y:S01]  /*67930*/  IADD3 R7, PT, PT, R51, R7, RZ ;  /* 0x0000000733077210 */ /* 0x000fe20007ffe0ff */
[----:B------:R-:W-:Y:S02]  /*67940*/  IMAD.MOV.U32 R63, RZ, RZ, RZ ;  /* 0x000000ffff3f7224 */ /* 0x000fe400078e00ff */
[----:B------:R-:W-:Y:S01]  /*67950*/  IMAD.HI.U32 R5, R8, R70, R4 ;  /* 0x0000004608057227 */ /* 0x000fe200078e0004 */
[----:B------:R-:W-:-:S03]  /*67960*/  IADD3 R4, P0, PT, R7, R2, RZ ;  /* 0x0000000207047210 */ /* 0x000fc60007f1e0ff */
[----:B------:R-:W-:Y:S01]  /*67970*/  IMAD.IADD R2, R3, 0x1, R63 ;  /* 0x0000000103027824 */ /* 0x000fe200078e023f */
[----:B------:R-:W-:Y:S01]  /*67980*/  IADD3 R55, PT, PT, R42, R5, RZ ;  /* 0x000000052a377210 */ /* 0x000fe20007ffe0ff */
[----:B------:R-:W-:Y:S02]  /*67990*/  IMAD.X R5, RZ, RZ, RZ, P0 ;  /* 0x000000ffff057224 */ /* 0x000fe400000e06ff */
[----:B------:R-:W-:Y:S01]  /*679a0*/  IMAD.MOV.U32 R3, RZ, RZ, RZ ;  /* 0x000000ffff037224 */ /* 0x000fe200078e00ff */
[----:B------:R-:W-:Y:S01]  /*679b0*/  IADD3 R54, P0, PT, R55, R6, RZ ;  /* 0x0000000637367210 */ /* 0x000fe20007f1e0ff */
[----:B------:R-:W-:-:S03]  /*679c0*/  IMAD.WIDE.U32 R4, R129, R129, R4 ;  /* 0x0000008181047225 */ /* 0x000fc600078e0004 */
[----:B------:R-:W-:Y:S01]  /*679d0*/  IADD3.X R55, PT, PT, RZ, RZ, RZ, P0, !PT ;  /* 0x000000ffff377210 */ /* 0x000fe200007fe4ff */
[----:B------:R-:W-:Y:S01]  /*679e0*/  IMAD.WIDE.U32 R2, R130, R127, R2 ;  /* 0x0000007f82027225 */ /* 0x000fe200078e0002 */
[----:B------:R-:W-:-:S03]  /*679f0*/  MOV R52, R4 ;  /* 0x0000000400347202 */ /* 0x000fc60000000f00 */
[----:B------:R-:W-:Y:S01]  /*67a00*/  IMAD.IADD R51, R51, 0x1, R5 ;  /* 0x0000000133337824 */ /* 0x000fe200078e0205 */
[----:B------:R-:W-:Y:S01]  /*67a10*/  MOV R5, RZ ;  /* 0x000000ff00057202 */ /* 0x000fe20000000f00 */
[----:B------:R-:W-:-:S03]  /*67a20*/  IMAD.WIDE.U32 R54, R8, R71, R54 ;  /* 0x0000004708367225 */ /* 0x000fc600078e0036 */
[----:B------:R-:W-:Y:S01]  /*67a30*/  IADD3 R50, P0, PT, R51, R2, RZ ;  /* 0x0000000233327210 */ /* 0x000fe20007f1e0ff */
[----:B------:R-:W-:Y:S02]  /*67a40*/  IMAD.MOV.U32 R53, RZ, RZ, RZ ;  /* 0x000000ffff357224 */ /* 0x000fe400078e00ff */
[----:B------:R-:W-:Y:S02]  /*67a50*/  IMAD.IADD R2, R3, 0x1, R5 ;  /* 0x0000000103027824 */ /* 0x000fe400078e0205 */
[----:B------:R-:W-:-:S04]  /*67a60*/  IMAD.WIDE.U32 R52, R130, R128, R52 ;  /* 0x0000008082347225 */ /* 0x000fc800078e0034 */
[----:B------:R-:W-:Y:S01]  /*67a70*/  IMAD.IADD R3, R43, 0x1, R55 ;  /* 0x000000012b037824 */ /* 0x000fe200078e0237 */
[----:B------:R-:W-:Y:S01]  /*67a80*/  IADD3 R7, PT, PT, R63, R53, RZ ;  /* 0x000000353f077210 */ /* 0x000fe20007ffe0ff */
[----:B------:R-:W-:Y:S02]  /*67a90*/  IMAD.X R51, RZ, RZ, RZ, P0 ;  /* 0x000000ffff337224 */ /* 0x000fe400000e06ff */
        /* <DEDUP_REMOVED lines=8> */
[----:B------:R-:W-:Y:S01]  /*67b20*/  IMAD.IADD R51, R63, 0x1, R51 ;  /* 0x000000013f337824 */ /* 0x000fe200078e0233 */
[----:B------:R-:W-:Y:S01]  /*67b30*/  IADD3 R61, PT, PT, R42, R55, RZ ;  /* 0x000000372a3d7210 */ /* 0x000fe20007ffe0ff */
[----:B------:R-:W-:-:S04]  /*67b40*/  IMAD.WIDE.U32 R2, R130, R126, R2 ;  /* 0x0000007e82027225 */ /* 0x000fc800078e0002 */
[----:B------:R-:W-:Y:S01]  /*67b50*/  IMAD.MOV.U32 R56, RZ, RZ, RZ ;  /* 0x000000ffff387224 */ /* 0x000fe200078e00ff */
[----:B------:R-:W-:Y:S01]  /*67b60*/  IADD3 R50, P0, PT, R51, R2, RZ ;  /* 0x0000000233327210 */ /* 0x000fe20007f1e0ff */
[----:B------:R-:W-:Y:S02]  /*67b70*/  IMAD.X R55, RZ, RZ, RZ, P1 ;  /* 0x000000ffff377224 */ /* 0x000fe400008e06ff */
[----:B------:R-:W-:Y:S01]  /*67b80*/  IMAD.WIDE.U32 R52, R8, R72, R52 ;  /* 0x0000004808347225 */ /* 0x000fe200078e0034 */
[----:B------:R-:W-:-:S03]  /*67b90*/  IADD3.X R51, PT, PT, RZ, RZ, RZ, P0, !PT ;  /* 0x000000ffff337210 */ /* 0x000fc600007fe4ff */
[----:B------:R-:W-:Y:S01]  /*67ba0*/  IMAD.IADD R2, R3, 0x1, R56 ;  /* 0x0000000103027824 */ /* 0x000fe200078e0238 */
[----:B------:R-:W-:Y:S01]  /*67bb0*/  IADD3 R60, P1, PT, R61, R52, RZ ;  /* 0x000000343d3c7210 */ /* 0x000fe20007f3e0ff */
[----:B------:R-:W-:-:S04]  /*67bc0*/  IMAD.WIDE.U32 R54, R129, R128, R54 ;  /* 0x0000008081367225 */ /* 0x000fc800078e0036 */
[----:B------:R-:W-:Y:S02]  /*67bd0*/  IMAD.MOV.U32 R3, RZ, RZ, RZ ;  /* 0x000000ffff037224 */ /* 0x000fe400078e00ff */
[----:B------:R-:W-:Y:S01]  /*67be0*/  IMAD.IADD R57, R44, 0x1, R53 ;  /* 0x000000012c397824 */ /* 0x000fe200078e0235 */
[----:B------:R-:W-:Y:S01]  /*67bf0*/  IADD3 R53, PT, PT, R63, R55, RZ ;  /* 0x000000373f357210 */ /* 0x000fe20007ffe0ff */
[----:B------:R-:W-:-:S04]  /*67c00*/  IMAD.WIDE.U32 R50, R129, R127, R50 ;  /* 0x0000007f81327225 */ /* 0x000fc800078e0032 */
[----:B------:R-:W-:Y:S01]  /*67c10*/  IMAD.WIDE.U32 R58, R130, R125, R2 ;  /* 0x0000007d823a7225 */ /* 0x000fe200078e0002 */
[----:B------:R-:W-:-:S03]  /*67c20*/  IADD3 R51, PT, PT, R5, R51, RZ ;  /* 0x0000003305337210 */ /* 0x000fc60007ffe0ff */
[----:B------:R-:W-:Y:S01]  /*67c30*/  IMAD.MOV.U32 R2, RZ, RZ, R54 ;  /* 0x000000ffff027224 */ /* 0x000fe200078e0036 */
[----:B------:R-:W-:Y:S01]  /*67c40*/  IADD3 R58, P0, PT, R51, R58, RZ ;  /* 0x0000003a333a7210 */ /* 0x000fe20007f1e0ff */
[----:B------:R-:W-:Y:S01]  /*67c50*/  IMAD.X R61, RZ, RZ, RZ, P1 ;  /* 0x000000ffff3d7224 */ /* 0x000fe200008e06ff */
[----:B------:R-:W-:Y:S01]  /*67c60*/  IADD3 R52, P1, PT, R53, R50, RZ ;  /* 0x0000003235347210 */ /* 0x000fe20007f3e0ff */
[----:B------:R-:W-:-:S03]  /*67c70*/  IMAD.WIDE.U32 R2, R130, R127, R2 ;  /* 0x0000007f82027225 */ /* 0x000fc600078e0002 */
[----:B------:R-:W-:Y:S01]  /*67c80*/  IADD3.X R53, PT, PT, RZ, RZ, RZ, P1, !PT ;  /* 0x000000ffff357210 */ /* 0x000fe20000ffe4ff */
[----:B------:R-:W-:Y:S01]  /*67c90*/  IMAD.WIDE.U32 R54, R6, R71, R60 ;  /* 0x0000004706367225 */ /* 0x000fe200078e003c */
[----:B------:R-:W-:-:S03]  /*67ca0*/  IADD3 R60, P1, PT, R57, R2, RZ ;  /* 0x00000002393c7210 */ /* 0x000fc60007f3e0ff */
[----:B------:R-:W-:Y:S02]  /*67cb0*/  IMAD.MOV.U32 R7, RZ, RZ, RZ ;  /* 0x000000ffff077224 */ /* 0x000fe400078e00ff */
[----:B------:R-:W-:Y:S01]  /*67cc0*/  IMAD.IADD R65, R43, 0x1, R55 ;  /* 0x000000012b417824 */ /* 0x000fe200078e0237 */
[----:B------:R-:W-:Y:S01]  /*67cd0*/  MOV R55, RZ ;  /* 0x000000ff00377202 */ /* 0x000fe20000000f00 */
[----:B------:R-:W-:Y:S02]  /*67ce0*/  IMAD.IADD R51, R5, 0x1, R3 ;  /* 0x0000000105337824 */ /* 0x000fe400078e0203 */
[----:B------:R-:W-:Y:S02]  /*67cf0*/  IMAD R3, R54, R41, RZ ;  /* 0x0000002936037224 */ /* 0x000fe400078e02ff */
[----:B------:R-:W-:-:S04]  /*67d00*/  IMAD.WIDE.U32 R52, R128, R128, R52 ;  /* 0x0000008080347225 */ /* 0x000fc800078e0034 */
[----:B------:R-:W-:Y:S01]  /*67d10*/  IMAD.IADD R50, R59, 0x1, R7 ;  /* 0x000000013b327824 */ /* 0x000fe200078e0207 */
[----:B------:R-:W-:Y:S01]  /*67d20*/  IADD3 R63, PT, PT, R63, R53, RZ ;  /* 0x000000353f3f7210 */ /* 0x000fe20007ffe0ff */
[----:B------:R-:W-:Y:S02]  /*67d30*/  IMAD.X R61, RZ, RZ, RZ, P1 ;  /* 0x000000ffff3d7224 */ /* 0x000fe400008e06ff */
[----:B------:R-:W-:Y:S02]  /*67d40*/  IMAD.X R59, RZ, RZ, RZ, P0 ;  /* 0x000000ffff3b7224 */ /* 0x000fe400000e06ff */
[----:B------:R-:W-:Y:S01]  /*67d50*/  IMAD.HI.U32 R57, R3, R70, R54 ;  /* 0x0000004603397227 */ /* 0x000fe200078e0036 */
[----:B------:R-:W-:-:S03]  /*67d60*/  IADD3 R54, P0, PT, R51, R52, RZ ;  /* 0x0000003433367210 */ /* 0x000fc60007f1e0ff */
[----:B------:R-:W-:Y:S01]  /*67d70*/  IMAD.WIDE.U32 R60, R8, R73, R60 ;  /* 0x00000049083c7225 */ /* 0x000fe200078e003c */
[----:B------:R-:W-:-:S03]  /*67d80*/  IADD3.X R55, PT, PT, RZ, RZ, RZ, P0, !PT ;  /* 0x000000ffff377210 */ /* 0x000fc600007fe4ff */
[----:B------:R-:W-:Y:S01]  /*67d90*/  IMAD.WIDE.U32 R58, R129, R126, R58 ;  /* 0x0000007e813a7225 */ /* 0x000fe200078e003a */
[----:B------:R-:W-:-:S03]  /*67da0*/  IADD3 R64, P2, PT, R65, R60, RZ ;  /* 0x0000003c41407210 */ /* 0x000fc60007f5e0ff */
[----:B------:R-:W-:Y:S01]  /*67db0*/  IMAD.MOV.U32 R51, RZ, RZ, RZ ;  /* 0x000000ffff337224 */ /* 0x000fe200078e00ff */
[----:B------:R-:W-:Y:S01]  /*67dc0*/  IADD3 R62, P1, PT, R63, R58, RZ ;  /* 0x0000003a3f3e7210 */ /* 0x000fe20007f3e0ff */
[----:B------:R-:W-:Y:S01]  /*67dd0*/  IMAD.MOV.U32 R2, RZ, RZ, RZ ;  /* 0x000000ffff027224 */ /* 0x000fe200078e00ff */
[----:B------:R-:W-:Y:S01]  /*67de0*/  IADD3 R59, PT, PT, R56, R59, RZ ;  /* 0x0000003b383b7210 */ /* 0x000fe20007ffe0ff */
[----:B------:R-:W-:Y:S01]  /*67df0*/  IMAD.WIDE.U32 R50, R130, R124, R50 ;  /* 0x0000007c82327225 */ /* 0x000fe200078e0032 */
[----:B------:R-:W-:-:S03]  /*67e00*/  IADD3.X R65, PT, PT, RZ, RZ, RZ, P2, !PT ;  /* 0x000000ffff417210 */ /* 0x000fc600017fe4ff */
        /* <DEDUP_REMOVED lines=9> */
[----:B------:R-:W-:-:S04]  /*67ea0*/  IMAD.WIDE.U32 R54, R128, R127, R62 ;  /* 0x0000007f80367225 */ /* 0x000fc800078e003e */
[----:B------:R-:W-:Y:S01]  /*67eb0*/  IMAD.IADD R57, R5, 0x1, R59 ;  /* 0x0000000105397824 */ /* 0x000fe200078e023b */
[----:B------:R-:W-:Y:S01]  /*67ec0*/  MOV R59, RZ ;  /* 0x000000ff003b7202 */ /* 0x000fe20000000f00 */
[----:B------:R-:W-:Y:S01]  /*67ed0*/  IMAD.WIDE.U32 R60, R129, R125, R60 ;  /* 0x0000007d813c7225 */ /* 0x000fe200078e003c */
[----:B------:R-:W-:Y:S02]  /*67ee0*/  IADD3 R63, PT, PT, R5, R55, RZ ;  /* 0x00000037053f7210 */ /* 0x000fe40007ffe0ff */
[----:B------:R-:W-:Y:S01]  /*67ef0*/  IADD3 R54, P1, PT, R57, R54, RZ ;  /* 0x0000003639367210 */ /* 0x000fe20007f3e0ff */
[----:B------:R-:W-:Y:S01]  /*67f00*/  IMAD.MOV.U32 R53, RZ, RZ, RZ ;  /* 0x000000ffff357224 */ /* 0x000fe200078e00ff */
[----:B------:R-:W-:Y:S01]  /*67f10*/  IADD3 R62, P0, PT, R63, R60, RZ ;  /* 0x0000003c3f3e7210 */ /* 0x000fe20007f1e0ff */
[C---:B------:R-:W-:Y:S01]  /*67f20*/  IMAD.WIDE.U32 R58, R130.reuse, R126, R58 ;  /* 0x0000007e823a7225 */ /* 0x040fe200078e003a */
[----:B------:R-:W-:Y:S02]  /*67f30*/  IADD3.X R55, PT, PT, RZ, RZ, RZ, P1, !PT ;  /* 0x000000ffff377210 */ /* 0x000fe40000ffe4ff */
[----:B------:R-:W-:Y:S01]  /*67f40*/  IADD3.X R63, PT, PT, RZ, RZ, RZ, P0, !PT ;  /* 0x000000ffff3f7210 */ /* 0x000fe200007fe4ff */
[----:B------:R-:W-:Y:S01]  /*67f50*/  IMAD.IADD R61, R7, 0x1, R61 ;  /* 0x00000001073d7824 */ /* 0x000fe200078e023d */
[----:B------:R-:W-:Y:S01]  /*67f60*/  IADD3 R58, P1, PT, R67, R58, RZ ;  /* 0x0000003a433a7210 */ /* 0x000fe20007f3e0ff */
[----:B------:R-:W-:-:S04]  /*67f70*/  IMAD.WIDE.U32 R52, R130, R123, R52 ;  /* 0x0000007b82347225 */ /* 0x000fc800078e0034 */
[----:B------:R-:W-:Y:S01]  /*67f80*/  IMAD.IADD R57, R44, 0x1, R51 ;  /* 0x000000012c397824 */ /* 0x000fe200078e0233 */
[----:B------:R-:W-:Y:S01]  /*67f90*/  IADD3 R60, P0, PT, R61, R52, RZ ;  /* 0x000000343d3c7210 */ /* 0x000fe20007f1e0ff */
[----:B------:R-:W-:Y:S02]  /*67fa0*/  IMAD.IADD R51, R56, 0x1, R59 ;  /* 0x0000000138337824 */ /* 0x000fe400078e023b */
[----:B------:R-:W-:-:S04]  /*67fb0*/  IMAD.WIDE.U32 R54, R128, R127, R54 ;  /* 0x0000007f80367225 */ /* 0x000fc800078e0036 */
[----:B------:R-:W-:Y:S01]  /*67fc0*/  IMAD.X R59, RZ, RZ, RZ, P1 ;  /* 0x000000ffff3b7224 */ /* 0x000fe200008e06ff */
[----:B------:R-:W-:Y:S01]  /*67fd0*/  IADD3 R52, P1, PT, R51, R54, RZ ;  /* 0x0000003633347210 */ /* 0x000fe20007f3e0ff */
[----:B------:R-:W-:Y:S01]  /*67fe0*/  IMAD.MOV.U32 R0, RZ, RZ, RZ ;  /* 0x000000ffff007224 */ /* 0x000fe200078e00ff */
[----:B------:R-:W-:Y:S01]  /*67ff0*/  IADD3.X R51, PT, PT, RZ, RZ, RZ, P2, !PT ;  /* 0x000000ffff337210 */ /* 0x000fe200017fe4ff */
[----:B------:R-:W-:-:S04]  /*68000*/  IMAD.WIDE.U32 R62, R128, R126, R62 ;  /* 0x0000007e803e7225 */ /* 0x000fc800078e003e */
[----:B------:R-:W-:Y:S02]  /*68010*/  IMAD.IADD R55, R5, 0x1, R55 ;  /* 0x0000000105377824 */ /* 0x000fe400078e0237 */
[----:B------:R-:W-:Y:S02]  /*68020*/  IMAD.X R61, RZ, RZ, RZ, P0 ;  /* 0x000000ffff3d7224 */ /* 0x000fe400000e06ff */
[----:B------:R-:W-:Y:S01]  /*68030*/  IMAD.WIDE.U32 R58, R8, R74, R58 ;  /* 0x0000004a083a7225 */ /* 0x000fe200078e003a */
[----:B------:R-:W-:-:S03]  /*68040*/  IADD3 R54, P2, PT, R55, R62, RZ ;  /* 0x0000003e37367210 */ /* 0x000fc60007f5e0ff */
[----:B------:R-:W-:Y:S01]  /*68050*/  IMAD.IADD R64, R53, 0x1, R0 ;  /* 0x0000000135407824 */ /* 0x000fe200078e0200 */
[----:B------:R-:W-:Y:S01]  /*68060*/  IADD3.X R53, PT, PT, RZ, RZ, RZ, P1, !PT ;  /* 0x000000ffff357210 */ /* 0x000fe20000ffe4ff */
[----:B------:R-:W-:Y:S01]  /*68070*/  IMAD.IADD R63, R56, 0x1, R63 ;  /* 0x00000001383f7824 */ /* 0x000fe200078e023f */
[----:B------:R-:W-:Y:S01]  /*68080*/  IADD3 R65, PT, PT, R46, R59, RZ ;  /* 0x0000003b2e417210 */ /* 0x000fe20007ffe0ff */
[----:B------:R-:W-:Y:S01]  /*68090*/  IMAD.WIDE.U32 R60, R129, R124, R60 ;  /* 0x0000007c813c7225 */ /* 0x000fe200078e003c */
[----:B------:R-:W-:-:S03]  /*680a0*/  IADD3 R58, P3, PT, R57, R58, RZ ;  /* 0x0000003a393a7210 */ /* 0x000fc60007f7e0ff */
[----:B------:R-:W-:Y:S01]  /*680b0*/  IMAD.WIDE.U32 R50, R3, R71, R50 ;  /* 0x0000004703327225 */ /* 0x000fe200078e0032 */
[----:B------:R-:W-:-:S03]  /*680c0*/  IADD3 R62, P1, PT, R63, R60, RZ ;  /* 0x0000003c3f3e7210 */ /* 0x000fc60007f3e0ff */
[----:B------:R-:W-:Y:S02]  /*680d0*/  IMAD.IADD R59, R2, 0x1, R61 ;  /* 0x00000001023b7824 */ /* 0x000fe400078e023d */
[----:B------:R-:W-:Y:S02]  /*680e0*/  IMAD.IADD R57, R43, 0x1, R51 ;  /* 0x000000012b397824 */ /* 0x000fe400078e0233 */
[----:B------:R-:W-:Y:S02]  /*680f0*/  IMAD.X R55, RZ, RZ, RZ, P2 ;  /* 0x000000ffff377224 */ /* 0x000fe400010e06ff */
[----:B------:R-:W-:-:S04]  /*68100*/  IMAD.WIDE.U32 R60, R129, R126, R52 ;  /* 0x0000007e813c7225 */ /* 0x000fc800078e0034 */
[----:B------:R-:W-:Y:S02]  /*68110*/  IMAD R4, R50, R41, RZ ;  /* 0x0000002932047224 */ /* 0x000fe400078e02ff */
[----:B------:R-:W-:Y:S02]  /*68120*/  IMAD.MOV.U32 R51, RZ, RZ, RZ ;  /* 0x000000ffff337224 */ /* 0x000fe400078e00ff */
[----:B------:R-:W-:-:S04]  /*68130*/  IMAD.WIDE.U32 R54, R127, R127, R54 ;  /* 0x0000007f7f367225 */ /* 0x000fc800078e0036 */
[----:B------:R-:W-:Y:S01]  /*68140*/  IMAD.IADD R53, R56, 0x1, R61 ;  /* 0x0000000138357824 */ /* 0x000fe200078e023d */
[----:B------:R-:W-:Y:S01]  /*68150*/  MOV R61, RZ ;  /* 0x000000ff003d7202 */ /* 0x000fe20000000f00 */
[----:B------:R-:W-:Y:S01]  /*68160*/  IMAD.HI.U32 R69, R4, R70, R50 ;  /* 0x0000004604457227 */ /* 0x000fe200078e0032 */
[----:B------:R-:W-:Y:S02]  /*68170*/  IADD3 R50, P0, PT, R59, R64, RZ ;  /* 0x000000403b327210 */ /* 0x000fe40007f1e0ff */
[----:B------:R-:W-:Y:S01]  /*68180*/  IADD3.X R59, PT, PT, RZ, RZ, RZ, P3, !PT ;  /* 0x000000ffff3b7210 */ /* 0x000fe20001ffe4ff */
        /* <DEDUP_REMOVED lines=9> */
[----:B------:R-:W-:Y:S01]  /*68220*/  IADD3 R61, PT, PT, R7, R61, RZ ;  /* 0x0000003d073d7210 */ /* 0x000fe20007ffe0ff */
[----:B------:R-:W-:Y:S01]  /*68230*/  IMAD.X R53, RZ, RZ, RZ, P2 ;  /* 0x000000ffff357224 */ /* 0x000fe200010e06ff */
[----:B------:R-:W-:Y:S01]  /*68240*/  IADD3 R58, P4, PT, R57, R58, RZ ;  /* 0x0000003a393a7210 */ /* 0x000fe20007f9e0ff */
[----:B------:R-:W-:Y:S01]  /*68250*/  IMAD.IADD R63, R7, 0x1, R63 ;  /* 0x00000001073f7824 */ /* 0x000fe200078e023f */
[----:B------:R-:W-:Y:S01]  /*68260*/  IADD3.X R65, PT, PT, RZ, RZ, RZ, P3, !PT ;  /* 0x000000ffff417210 */ /* 0x000fe20001ffe4ff */
[----:B------:R-:W-:-:S04]  /*68270*/  IMAD.WIDE.U32 R50, R129, R123, R50 ;  /* 0x0000007b81327225 */ /* 0x000fc800078e0032 */
[----:B------:R-:W-:Y:S01]  /*68280*/  IMAD.WIDE.U32 R52, R128, R126, R52 ;  /* 0x0000007e80347225 */ /* 0x000fe200078e0034 */
[----:B------:R-:W-:-:S03]  /*68290*/  IADD3 R62, P0, PT, R63, R50, RZ ;  /* 0x000000323f3e7210 */ /* 0x000fc60007f1e0ff */
[----:B------:R-:W-:Y:S01]  /*682a0*/  IMAD.X R55, RZ, RZ, RZ, P1 ;  /* 0x000000ffff377224 */ /* 0x000fe200008e06ff */
[----:B------:R-:W-:Y:S01]  /*682b0*/  IADD3 R60, P2, PT, R61, R52, RZ ;  /* 0x000000343d3c7210 */ /* 0x000fe20007f5e0ff */
[----:B------:R-:W-:Y:S02]  /*682c0*/  IMAD.IADD R57, R45, 0x1, R59 ;  /* 0x000000012d397824 */ /* 0x000fe400078e023b */
[----:B------:R-:W-:Y:S02]  /*682d0*/  IMAD.X R59, RZ, RZ, RZ, P4 ;  /* 0x000000ffff3b7224 */ /* 0x000fe400020e06ff */
[----:B------:R-:W-:Y:S02]  /*682e0*/  IMAD.IADD R61, R56, 0x1, R53 ;  /* 0x00000001383d7824 */ /* 0x000fe400078e0235 */
[----:B------:R-:W-:Y:S02]  /*682f0*/  IMAD.X R63, RZ, RZ, RZ, P0 ;  /* 0x000000ffff3f7224 */ /* 0x000fe400000e06ff */
[----:B------:R-:W-:-:S04]  /*68300*/  IMAD.WIDE.U32 R52, R127, R126, R54 ;  /* 0x0000007e7f347225 */ /* 0x000fc800078e0036 */
[----:B------:R-:W-:Y:S01]  /*68310*/  IMAD.WIDE.U32 R64, R8, R75, R64 ;  /* 0x0000004b08407225 */ /* 0x000fe200078e0040 */
[----:B------:R-:W-:Y:S02]  /*68320*/  IADD3 R52, P0, PT, R61, R52, RZ ;  /* 0x000000343d347210 */ /* 0x000fe40007f1e0ff */
[----:B------:R-:W-:Y:S01]  /*68330*/  IADD3 R53, PT, PT, R56, R53, RZ ;  /* 0x0000003538357210 */ /* 0x000fe20007ffe0ff */
[----:B------:R-:W-:Y:S01]  /*68340*/  IMAD.IADD R67, R0, 0x1, R51 ;  /* 0x0000000100437824 */ /* 0x000fe200078e0233 */
[----:B------:R-:W-:Y:S01]  /*68350*/  IADD3 R51, PT, PT, R42, R69, RZ ;  /* 0x000000452a337210 */ /* 0x000fe20007ffe0ff */
[----:B------:R-:W-:-:S04]  /*68360*/  IMAD.WIDE.U32 R58, R3, R72, R58 ;  /* 0x00000048033a7225 */ /* 0x000fc800078e003a */
[----:B------:R-:W-:Y:S01]  /*68370*/  IMAD.WIDE.U32 R54, R128, R124, R62 ;  /* 0x0000007c80367225 */ /* 0x000fe200078e003e */
[----:B------:R-:W-:Y:S02]  /*68380*/  IADD3 R62, P3, PT, R57, R64, RZ ;  /* 0x00000040393e7210 */ /* 0x000fe40007f7e0ff */
[----:B------:R-:W-:Y:S01]  /*68390*/  IADD3 R50, P4, PT, R51, R58, RZ ;  /* 0x0000003a33327210 */ /* 0x000fe20007f9e0ff */
[----:B------:R-:W-:Y:S01]  /*683a0*/  IMAD.X R61, RZ, RZ, RZ, P2 ;  /* 0x000000ffff3d7224 */ /* 0x000fe200010e06ff */
[----:B------:R-:W-:Y:S01]  /*683b0*/  IADD3 R58, P1, PT, R53, R54, RZ ;  /* 0x00000036353a7210 */ /* 0x000fe20007f3e0ff */
[----:B------:R-:W-:Y:S01]  /*683c0*/  IMAD.X R53, RZ, RZ, RZ, P0 ;  /* 0x000000ffff357224 */ /* 0x000fe200000e06ff */
[----:B------:R-:W-:Y:S01]  /*683d0*/  IADD3 R54, PT, PT, R2, R55, RZ ;  /* 0x0000003702367210 */ /* 0x000fe20007ffe0ff */
[----:B------:R-:W-:-:S03]  /*683e0*/  IMAD.WIDE.U32 R60, R129, R125, R60 ;  /* 0x0000007d813c7225 */ /* 0x000fc600078e003c */
        /* <DEDUP_REMOVED lines=9> */
[----:B------:R-:W-:-:S04]  /*68480*/  IMAD.WIDE.U32 R64, R6, R74, R62 ;  /* 0x0000004a06407225 */ /* 0x000fc800078e003e */
[----:B------:R-:W-:Y:S01]  /*68490*/  IMAD.WIDE.U32 R62, R4, R71, R50 ;  /* 0x00000047043e7225 */ /* 0x000fe200078e0032 */
[----:B------:R-:W-:-:S03]  /*684a0*/  IADD3 R50, P4, PT, R5, R64, RZ ;  /* 0x0000004005327210 */ /* 0x000fc60007f9e0ff */
[----:B------:R-:W-:Y:S01]  /*684b0*/  IMAD.IADD R53, R56, 0x1, R53 ;  /* 0x0000000138357824 */ /* 0x000fe200078e0235 */
[----:B------:R-:W-:Y:S01]  /*684c0*/  IADD3.X R51, PT, PT, RZ, RZ, RZ, P4, !PT ;  /* 0x000000ffff337210 */ /* 0x000fe200027fe4ff */
[----:B------:R-:W-:-:S04]  /*684d0*/  IMAD.WIDE.U32 R58, R127, R125, R58 ;  /* 0x0000007d7f3a7225 */ /* 0x000fc800078e003a */
[----:B------:R-:W-:Y:S01]  /*684e0*/  IMAD.MOV.U32 R61, RZ, RZ, RZ ;  /* 0x000000ffff3d7224 */ /* 0x000fe200078e00ff */
[----:B------:R-:W-:Y:S01]  /*684f0*/  IADD3 R58, P1, PT, R53, R58, RZ ;  /* 0x0000003a353a7210 */ /* 0x000fe20007f3e0ff */
[----:B------:R-:W-:Y:S01]  /*68500*/  IMAD.IADD R57, R43, 0x1, R63 ;  /* 0x000000012b397824 */ /* 0x000fe200078e023f */
[----:B------:R-:W-:Y:S01]  /*68510*/  MOV R63, RZ ;  /* 0x000000ff003f7202 */ /* 0x000fe20000000f00 */
[----:B------:R-:W-:Y:S01]  /*68520*/  IMAD.X R55, RZ, RZ, RZ, P0 ;  /* 0x000000ffff377224 */ /* 0x000fe200000e06ff */
[----:B------:R-:W-:Y:S01]  /*68530*/  IADD3 R59, PT, PT, R7, R59, RZ ;  /* 0x0000003b073b7210 */ /* 0x000fe20007ffe0ff */
[----:B------:R-:W-:Y:S02]  /*68540*/  IMAD R5, R62, R41, RZ ;  /* 0x000000293e057224 */ /* 0x000fe400078e02ff */
[----:B------:R-:W-:-:S04]  /*68550*/  IMAD.WIDE.U32 R60, R130, R124, R60 ;  /* 0x0000007c823c7225 */ /* 0x000fc800078e003c */
[----:B------:R-:W-:Y:S01]  /*68560*/  IMAD.X R53, RZ, RZ, RZ, P2 ;  /* 0x000000ffff357224 */ /* 0x000fe200010e06ff */
[----:B------:R-:W-:Y:S01]  /*68570*/  IADD3 R60, P3, PT, R69, R60, RZ ;  /* 0x0000003c453c7210 */ /* 0x000fe20007f7e0ff */
[----:B------:R-:W-:-:S04]  /*68580*/  IMAD.WIDE.U32 R54, R128, R123, R54 ;  /* 0x0000007b80367225 */ /* 0x000fc800078e0036 */
[----:B------:R-:W-:-:S04]  /*68590*/  IMAD.HI.U32 R81, R5, R70, R62 ;  /* 0x0000004605517227 */ /* 0x000fc800078e003e */
[----:B------:R-:W-:Y:S02]  /*685a0*/  IMAD.IADD R61, R2, 0x1, R61 ;  /* 0x00000001023d7824 */ /* 0x000fe400078e023d */
[----:B------:R-:W-:Y:S01]  /*685b0*/  IMAD.WIDE.U32 R62, R128, R125, R52 ;  /* 0x0000007d803e7225 */ /* 0x000fe200078e0034 */
[----:B------:R-:W-:Y:S02]  /*685c0*/  IADD3 R52, P0, PT, R59, R54, RZ ;  /* 0x000000363b347210 */ /* 0x000fe40007f1e0ff */
[----:B------:R-:W-:Y:S01]  /*685d0*/  IADD3.X R59, PT, PT, RZ, RZ, RZ, P1, !PT ;  /* 0x000000ffff3b7210 */ /* 0x000fe20000ffe4ff */
[----:B------:R-:W-:Y:S01]  /*685e0*/  IMAD.WIDE.U32 R50, R3, R73, R50 ;  /* 0x0000004903327225 */ /* 0x000fe200078e0032 */
[----:B------:R-:W-:Y:S02]  /*685f0*/  IADD3 R54, P2, PT, R61, R62, RZ ;  /* 0x0000003e3d367210 */ /* 0x000fe40007f5e0ff */
[----:B------:R-:W-:Y:S01]  /*68600*/  IADD3.X R53, PT, PT, RZ, RZ, RZ, P0, !PT ;  /* 0x000000ffff357210 */ /* 0x000fe200007fe4ff */
[----:B------:R-:W-:Y:S01]  /*68610*/  IMAD.X R61, RZ, RZ, RZ, P3 ;  /* 0x000000ffff3d7224 */ /* 0x000fe200018e06ff */
[----:B------:R-:W-:Y:S01]  /*68620*/  IADD3 R50, P1, PT, R57, R50, RZ ;  /* 0x0000003239327210 */ /* 0x000fe20007f3e0ff */
[----:B------:R-:W-:-:S02]  /*68630*/  IMAD.IADD R63, R7, 0x1, R63 ;  /* 0x00000001073f7824 */ /* 0x000fc400078e023f */
        /* <DEDUP_REMOVED lines=8> */
[----:B------:R-:W-:Y:S01]  /*686c0*/  IMAD.IADD R57, R56, 0x1, R59 ;  /* 0x0000000138397824 */ /* 0x000fe200078e023b */
[----:B------:R-:W-:Y:S01]  /*686d0*/  IADD3 R53, PT, PT, R2, R53, RZ ;  /* 0x0000003502357210 */ /* 0x000fe20007ffe0ff */
[----:B------:R-:W-:Y:S02]  /*686e0*/  IMAD.IADD R79, R48, 0x1, R61 ;  /* 0x00000001304f7824 */ /* 0x000fe400078e023d */
[----:B------:R-:W-:Y:S01]  /*686f0*/  IMAD.WIDE.U32 R60, R129, R124, R54 ;  /* 0x0000007c813c7225 */ /* 0x000fe200078e0036 */
[----:B------:R-:W-:-:S03]  /*68700*/  IADD3 R56, P2, PT, R57, R52, RZ ;  /* 0x0000003439387210 */ /* 0x000fc60007f5e0ff */
[----:B------:R-:W-:Y:S01]  /*68710*/  IMAD.IADD R65, R45, 0x1, R51 ;  /* 0x000000012d417824 */ /* 0x000fe200078e0233 */
[----:B------:R-:W-:Y:S01]  /*68720*/  IADD3 R55, PT, PT, R2, R61, RZ ;  /* 0x0000003d02377210 */ /* 0x000fe20007ffe0ff */
[----:B------:R-:W-:Y:S01]  /*68730*/  IMAD.X R51, RZ, RZ, RZ, P1 ;  /* 0x000000ffff337224 */ /* 0x000fe200008e06ff */
[----:B------:R-:W-:Y:S01]  /*68740*/  IADD3 R52, P1, PT, R53, R64, RZ ;  /* 0x0000004035347210 */ /* 0x000fe20007f3e0ff */
[----:B------:R-:W-:Y:S01]  /*68750*/  IMAD.X R63, RZ, RZ, RZ, P0 ;  /* 0x000000ffff3f7224 */ /* 0x000fe200000e06ff */
[----:B------:R-:W-:Y:S01]  /*68760*/  IADD3 R53, PT, PT, R42, R81, RZ ;  /* 0x000000512a357210 */ /* 0x000fe20007ffe0ff */
[----:B------:R-:W-:-:S04]  /*68770*/  IMAD.WIDE.U32 R50, R4, R72, R50 ;  /* 0x0000004804327225 */ /* 0x000fc800078e0032 */
[----:B------:R-:W-:Y:S01]  /*68780*/  IMAD.MOV.U32 R61, RZ, RZ, RZ ;  /* 0x000000ffff3d7224 */ /* 0x000fe200078e00ff */
[----:B------:R-:W-:Y:S01]  /*68790*/  IADD3 R50, P0, PT, R53, R50, RZ ;  /* 0x0000003235327210 */ /* 0x000fe20007f1e0ff */
[----:B------:R-:W-:Y:S02]  /*687a0*/  IMAD.X R59, RZ, RZ, RZ, P3 ;  /* 0x000000ffff3b7224 */ /* 0x000fe400018e06ff */
        /* <DEDUP_REMOVED lines=9> */
[----:B------:R-:W-:Y:S01]  /*68840*/  IMAD.WIDE.U32 R56, R126, R125, R56 ;  /* 0x0000007d7e387225 */ /* 0x000fe200078e0038 */
[----:B------:R-:W-:Y:S02]  /*68850*/  IADD3 R58, P4, PT, R65, R58, RZ ;  /* 0x0000003a413a7210 */ /* 0x000fe40007f9e0ff */
[----:B------:R-:W-:Y:S01]  /*68860*/  IADD3 R69, PT, PT, R47, R59, RZ ;  /* 0x0000003b2f457210 */ /* 0x000fe20007ffe0ff */
[----:B------:R-:W-:Y:S01]  /*68870*/  IMAD.IADD R67, R44, 0x1, R51 ;  /* 0x000000012c437824 */ /* 0x000fe200078e0233 */
[----:B------:R-:W-:Y:S01]  /*68880*/  IADD3 R56, P2, PT, R63, R56, RZ ;  /* 0x000000383f387210 */ /* 0x000fe20007f5e0ff */
[----:B------:R-:W-:Y:S01]  /*68890*/  IMAD.WIDE.U32 R52, R127, R123, R52 ;  /* 0x0000007b7f347225 */ /* 0x000fe200078e0034 */
[----:B------:R-:W-:-:S03]  /*688a0*/  IADD3.X R59, PT, PT, RZ, RZ, RZ, P4, !PT ;  /* 0x000000ffff3b7210 */ /* 0x000fc600027fe4ff */
[----:B------:R-:W-:Y:S02]  /*688b0*/  IMAD.IADD R51, R7, 0x1, R57 ;  /* 0x0000000107337824 */ /* 0x000fe400078e0239 */
[----:B------:R-:W-:Y:S02]  /*688c0*/  IMAD.IADD R57, R0, 0x1, R61 ;  /* 0x0000000100397824 */ /* 0x000fe400078e023d */
[----:B------:R-:W-:Y:S01]  /*688d0*/  IMAD.X R61, RZ, RZ, RZ, P1 ;  /* 0x000000ffff3d7224 */ /* 0x000fe200008e06ff */
[----:B------:R-:W-:Y:S01]  /*688e0*/  IADD3 R52, P1, PT, R51, R52, RZ ;  /* 0x0000003433347210 */ /* 0x000fe20007f3e0ff */
[----:B------:R-:W-:-:S04]  /*688f0*/  IMAD.WIDE.U32 R62, R128, R124, R54 ;  /* 0x0000007c803e7225 */ /* 0x000fc800078e0036 */
[----:B------:R-:W-:Y:S02]  /*68900*/  IMAD.X R51, RZ, RZ, RZ, P0 ;  /* 0x000000ffff337224 */ /* 0x000fe400000e06ff */
[----:B------:R-:W-:-:S04]  /*68910*/  IMAD.WIDE.U32 R54, R8, R77, R60 ;  /* 0x0000004d08367225 */ /* 0x000fc800078e003c */
[----:B------:R-:W-:Y:S01]  /*68920*/  IMAD.WIDE.U32 R64, R3, R74, R58 ;  /* 0x0000004a03407225 */ /* 0x000fe200078e003a */
[----:B------:R-:W-:Y:S02]  /*68930*/  IADD3 R58, P0, PT, R57, R62, RZ ;  /* 0x0000003e393a7210 */ /* 0x000fe40007f1e0ff */
[----:B------:R-:W-:Y:S01]  /*68940*/  IADD3.X R57, PT, PT, RZ, RZ, RZ, P2, !PT ;  /* 0x000000ffff397210 */ /* 0x000fe200017fe4ff */
[----:B------:R-:W-:Y:S01]  /*68950*/  IMAD.WIDE.U32 R60, R5, R71, R50 ;  /* 0x00000047053c7225 */ /* 0x000fe200078e0032 */
[----:B------:R-:W-:Y:S02]  /*68960*/  IADD3 R50, P2, PT, R67, R64, RZ ;  /* 0x0000004043327210 */ /* 0x000fe40007f5e0ff */
[----:B------:R-:W-:Y:S01]  /*68970*/  IADD3 R54, P3, PT, R69, R54, RZ ;  /* 0x0000003645367210 */ /* 0x000fe20007f7e0ff */
[----:B------:R-:W-:Y:S01]  /*68980*/  IMAD.IADD R59, R2, 0x1, R63 ;  /* 0x00000001023b7824 */ /* 0x000fe200078e023f */
[----:B------:R-:W-:Y:S01]  /*68990*/  IADD3 R63, PT, PT, R43, R61, RZ ;  /* 0x0000003d2b3f7210 */ /* 0x000fe20007ffe0ff */
[----:B------:R-:W-:-:S02]  /*689a0*/  IMAD R8, R60, R41, RZ ;  /* 0x000000293c087224 */ /* 0x000fc400078e02ff */
[----:B------:R-:W-:-:S04]  /*689b0*/  IMAD.WIDE.U32 R56, R126, R125, R56 ;  /* 0x0000007d7e387225 */ /* 0x000fc800078e0038 */
        /* <DEDUP_REMOVED lines=10> */
[----:B------:R-:W-:-:S04]  /*68a60*/  IMAD.WIDE.U32 R58, R129, R123, R58 ;  /* 0x0000007b813a7225 */ /* 0x000fc800078e003a */
        /* <DEDUP_REMOVED lines=11> */
[----:B------:R-:W-:Y:S01]  /*68b20*/  IADD3 R61, PT, PT, R2, R61, RZ ;  /* 0x0000003d023d7210 */ /* 0x000fe20007ffe0ff */
[----:B------:R-:W-:Y:S01]  /*68b30*/  IMAD.WIDE.U32 R58, R6, R76, R54 ;  /* 0x0000004c063a7225 */ /* 0x000fe200078e0036 */
[----:B------:R-:W-:-:S03]  /*68b40*/  IADD3 R54, P4, PT, R53, R60, RZ ;  /* 0x0000003c35367210 */ /* 0x000fc60007f9e0ff */
[----:B------:R-:W-:Y:S01]  /*68b50*/  IMAD.WIDE.U32 R56, R125, R125, R56 ;  /* 0x0000007d7d387225 */ /* 0x000fe200078e0038 */
[----:B------:R-:W-:-:S03]  /*68b60*/  IADD3.X R55, PT, PT, RZ, RZ, RZ, P4, !PT ;  /* 0x000000ffff377210 */ /* 0x000fc600027fe4ff */
[----:B------:R-:W-:Y:S02]  /*68b70*/  IMAD.X R53, RZ, RZ, RZ, P0 ;  /* 0x000000ffff357224 */ /* 0x000fe400000e06ff */
[----:B------:R-:W-:Y:S02]  /*68b80*/  IMAD.IADD R67, R46, 0x1, R65 ;  /* 0x000000012e437824 */ /* 0x000fe400078e0241 */
[----:B------:R-:W-:Y:S01]  /*68b90*/  IMAD.IADD R65, R45, 0x1, R51 ;  /* 0x000000012d417824 */ /* 0x000fe200078e0233 */
[----:B------:R-:W-:Y:S01]  /*68ba0*/  IADD3.X R51, PT, PT, RZ, RZ, RZ, P3, !PT ;  /* 0x000000ffff337210 */ /* 0x000fe20001ffe4ff */
[----:B------:R-:W-:Y:S01]  /*68bb0*/  IMAD.IADD R57, R7, 0x1, R57 ;  /* 0x0000000107397824 */ /* 0x000fe200078e0239 */
[----:B------:R-:W-:Y:S01]  /*68bc0*/  IADD3 R60, P3, PT, R61, R56, RZ ;  /* 0x000000383d3c7210 */ /* 0x000fe20007f7e0ff */
[----:B------:R-:W-:Y:S01]  /*68bd0*/  IMAD.WIDE.U32 R52, R126, R123, R52 ;  /* 0x0000007b7e347225 */ /* 0x000fe200078e0034 */
[----:B------:R-:W-:Y:S02]  /*68be0*/  IADD3 R58, P2, PT, R67, R58, RZ ;  /* 0x0000003a433a7210 */ /* 0x000fe40007f5e0ff */
[----:B------:R-:W-:Y:S01]  /*68bf0*/  IADD3.X R67, PT, PT, RZ, RZ, RZ, P1, !PT ;  /* 0x000000ffff437210 */ /* 0x000fe20000ffe4ff */
[----:B------:R-:W-:Y:S01]  /*68c00*/  IMAD.IADD R59, R48, 0x1, R59 ;  /* 0x00000001303b7824 */ /* 0x000fe200078e023b */
[----:B------:R-:W-:Y:S01]  /*68c10*/  IADD3 R52, P4, PT, R57, R52, RZ ;  /* 0x0000003439347210 */ /* 0x000fe20007f9e0ff */
[----:B------:R-:W-:-:S03]  /*68c20*/  IMAD.WIDE.U32 R50, R5, R72, R50 ;  /* 0x0000004805327225 */ /* 0x000fc600078e0032 */
[----:B------:R-:W-:Y:S01]  /*68c30*/  IADD3 R56, P5, PT, R59, R62, RZ ;  /* 0x0000003e3b387210 */ /* 0x000fe20007fbe0ff */
[----:B------:R-:W-:Y:S02]  /*68c40*/  IMAD.IADD R7, R42, 0x1, R79 ;  /* 0x000000012a077824 */ /* 0x000fe400078e024f */
[----:B------:R-:W-:Y:S01]  /*68c50*/  IMAD.X R61, RZ, RZ, RZ, P3 ;  /* 0x000000ffff3d7224 */ /* 0x000fe200018e06ff */
[----:B------:R-:W-:Y:S01]  /*68c60*/  IADD3.X R57, PT, PT, RZ, RZ, RZ, P5, !PT ;  /* 0x000000ffff397210 */ /* 0x000fe20002ffe4ff */
[----:B------:R-:W-:Y:S01]  /*68c70*/  IMAD.WIDE.U32 R54, R128, R123, R54 ;  /* 0x0000007b80367225 */ /* 0x000fe200078e0036 */
[----:B------:R-:W-:-:S03]  /*68c80*/  IADD3 R50, P0, PT, R7, R50, RZ ;  /* 0x0000003207327210 */ /* 0x000fc60007f1e0ff */
[----:B------:R-:W-:Y:S01]  /*68c90*/  IMAD.IADD R69, R0, 0x1, R53 ;  /* 0x0000000100457824 */ /* 0x000fe200078e0235 */
[----:B------:R-:W-:Y:S01]  /*68ca0*/  IADD3 R67, P3, PT, R67, R54, RZ ;  /* 0x0000003643437210 */ /* 0x000fe20007f7e0ff */
[----:B------:R-:W-:Y:S02]  /*68cb0*/  IMAD.X R59, RZ, RZ, RZ, P2 ;  /* 0x000000ffff3b7224 */ /* 0x000fe400010e06ff */
[----:B------:R-:W-:-:S04]  /*68cc0*/  IMAD.WIDE.U32 R60, R126, R124, R60 ;  /* 0x0000007c7e3c7225 */ /* 0x000fc800078e003c */
[----:B------:R-:W-:Y:S02]  /*68cd0*/  IMAD.X R53, RZ, RZ, RZ, P4 ;  /* 0x000000ffff357224 */ /* 0x000fe400020e06ff */
[----:B------:R-:W-:Y:S02]  /*68ce0*/  IMAD.IADD R55, R0, 0x1, R55 ;  /* 0x0000000100377824 */ /* 0x000fe400078e0237 */
[----:B------:R-:W-:-:S03]  /*68cf0*/  IMAD.WIDE.U32 R58, R3, R75, R58 ;  /* 0x0000004b033a7225 */ /* 0x000fc600078e003a */
[----:B------:R-:W-:Y:S01]  /*68d00*/  IADD3 R54, P4, PT, R55, R60, RZ ;  /* 0x0000003c37367210 */ /* 0x000fe20007f9e0ff */
[----:B------:R-:W-:Y:S01]  /*68d10*/  IMAD.IADD R61, R2, 0x1, R61 ;  /* 0x00000001023d7824 */ /* 0x000fe200078e023d */
[----:B------:R-:W-:Y:S01]  /*68d20*/  IADD3 R59, PT, PT, R47, R59, RZ ;  /* 0x0000003b2f3b7210 */ /* 0x000fe20007ffe0ff */
[----:B------:R-:W-:-:S04]  /*68d30*/  IMAD.WIDE.U32 R52, R125, R124, R52 ;  /* 0x0000007c7d347225 */ /* 0x000fc800078e0034 */
[----:B------:R-:W-:Y:S02]  /*68d40*/  IMAD.IADD R63, R44, 0x1, R51 ;  /* 0x000000012c3f7824 */ /* 0x000fe400078e0233 */
[----:B------:R-:W-:Y:S02]  /*68d50*/  IMAD.X R51, RZ, RZ, RZ, P0 ;  /* 0x000000ffff337224 */ /* 0x000fe400000e06ff */
        /* <DEDUP_REMOVED lines=9> */
[----:B------:R-:W-:Y:S01]  /*68df0*/  IMAD.IADD R51, R43, 0x1, R61 ;  /* 0x000000012b337824 */ /* 0x000fe200078e023d */
[----:B------:R-:W-:Y:S01]  /*68e00*/  MOV R61, RZ ;  /* 0x000000ff003d7202 */ /* 0x000fe20000000f00 */
[----:B------:R-:W-:Y:S01]  /*68e10*/  IMAD R50, R60, R41, RZ ;  /* 0x000000293c327224 */ /* 0x000fe200078e02ff */
[----:B------:R-:W-:Y:S01]  /*68e20*/  IADD3 R52, P2, PT, R52, R69, RZ ;  /* 0x0000004534347210 */ /* 0x000fe20007f5e0ff */
[----:B------:R-:W-:Y:S02]  /*68e30*/  IMAD.X R53, RZ, RZ, RZ, P3 ;  /* 0x000000ffff357224 */ /* 0x000fe400018e06ff */
[----:B------:R-:W-:-:S04]  /*68e40*/  IMAD.WIDE.U32 R54, R127, R123, R54 ;  /* 0x0000007b7f367225 */ /* 0x000fc800078e0036 */
[----:B------:R-:W-:Y:S01]  /*68e50*/  IMAD.X R7, RZ, RZ, RZ, P1 ;  /* 0x000000ffff077224 */ /* 0x000fe200008e06ff */
[----:B------:R-:W-:Y:S01]  /*68e60*/  IADD3 R62, P1, PT, R62, R67, RZ ;  /* 0x000000433e3e7210 */ /* 0x000fe20007f3e0ff */
[----:B------:R-:W-:Y:S01]  /*68e70*/  IMAD.HI.U32 R65, R50, R70, R60 ;  /* 0x0000004632417227 */ /* 0x000fe200078e003c */
[----:B------:R-:W-:Y:S02]  /*68e80*/  IADD3 R60, P3, PT, R53, R54, RZ ;  /* 0x00000036353c7210 */ /* 0x000fe40007f7e0ff */
[----:B------:R-:W-:Y:S01]  /*68e90*/  IADD3.X R53, PT, PT, RZ, RZ, RZ, P2, !PT ;  /* 0x000000ffff357210 */ /* 0x000fe200017fe4ff */
[----:B------:R-:W-:-:S04]  /*68ea0*/  IMAD.WIDE.U32 R6, R4, R74, R6 ;  /* 0x0000004a04067225 */ /* 0x000fc800078e0006 */
[----:B------:R-:W-:Y:S01]  /*68eb0*/  IMAD.X R57, RZ, RZ, RZ, P5 ;  /* 0x000000ffff397224 */ /* 0x000fe200028e06ff */
[----:B------:R-:W-:Y:S01]  /*68ec0*/  IADD3 R7, PT, PT, R46, R7, RZ ;  /* 0x000000072e077210 */ /* 0x000fe20007ffe0ff */
[----:B------:R-:W-:Y:S01]  /*68ed0*/  IMAD.WIDE.U32 R58, R125, R124, R58 ;  /* 0x0000007c7d3a7225 */ /* 0x000fe200078e003a */
[----:B------:R-:W-:-:S03]  /*68ee0*/  IADD3 R6, P0, PT, R63, R6, RZ ;  /* 0x000000063f067210 */ /* 0x000fc60007f1e0ff */
[----:B------:R-:W-:-:S04]  /*68ef0*/  IMAD.WIDE.U32 R56, R3, R76, R56 ;  /* 0x0000004c03387225 */ /* 0x000fc800078e0038 */
[----:B------:R-:W-:Y:S01]  /*68f00*/  IMAD.IADD R55, R0, 0x1, R55 ;  /* 0x0000000100377824 */ /* 0x000fe200078e0237 */
        /* <DEDUP_REMOVED lines=8> */
[----:B------:R-:W-:-:S02]  /*68f90*/  IMAD.IADD R57, R48, 0x1, R57 ;  /* 0x0000000130397824 */ /* 0x000fc400078e0239 */
[----:B------:R-:W-:Y:S01]  /*68fa0*/  IMAD.WIDE.U32 R6, R5, R73, R6 ;  /* 0x0000004905067225 */ /* 0x000fe200078e0006 */
[----:B------:R-:W-:Y:S02]  /*68fb0*/  IADD3 R63, P0, PT, R63, R60, RZ ;  /* 0x0000003c3f3f7210 */ /* 0x000fe40007f1e0ff */
[----:B------:R-:W-:Y:S01]  /*68fc0*/  IADD3 R60, P1, PT, R57, R62, RZ ;  /* 0x0000003e393c7210 */ /* 0x000fe20007f3e0ff */
[----:B------:R-:W-:Y:S02]  /*68fd0*/  IMAD.X R59, RZ, RZ, RZ, P5 ;  /* 0x000000ffff3b7224 */ /* 0x000fe400028e06ff */
[----:B------:R-:W-:Y:S02]  /*68fe0*/  IMAD.X R57, RZ, RZ, RZ, P2 ;  /* 0x000000ffff397224 */ /* 0x000fe400010e06ff */
[----:B------:R-:W-:Y:S01]  /*68ff0*/  IMAD.X R61, RZ, RZ, RZ, P1 ;  /* 0x000000ffff3d7224 */ /* 0x000fe200008e06ff */
[----:B------:R-:W-:Y:S01]  /*69000*/  IADD3 R6, P1, PT, R51, R6, RZ ;  /* 0x0000000633067210 */ /* 0x000fe20007f3e0ff */
[----:B------:R-:W-:-:S04]  /*69010*/  IMAD.WIDE.U32 R54, R4, R75, R54 ;  /* 0x0000004b04367225 */ /* 0x000fc800078e0036 */
[----:B------:R-:W-:Y:S02]  /*69020*/  IMAD.IADD R7, R45, 0x1, R7 ;  /* 0x000000012d077824 */ /* 0x000fe400078e0207 */
[----:B------:R-:W-:-:S04]  /*69030*/  IMAD.WIDE.U32 R58, R124, R124, R58 ;  /* 0x0000007c7c3a7225 */ /* 0x000fc800078e003a */
[----:B------:R-:W-:Y:S01]  /*69040*/  IMAD.WIDE.U32 R60, R3, R77, R60 ;  /* 0x0000004d033c7225 */ /* 0x000fe200078e003c */
[----:B------:R-:W-:Y:S02]  /*69050*/  IADD3.X R3, PT, PT, RZ, RZ, RZ, P3, !PT ;  /* 0x000000ffff037210 */ /* 0x000fe40001ffe4ff */
[----:B------:R-:W-:Y:S01]  /*69060*/  IADD3 R52, P3, PT, R7, R54, RZ ;  /* 0x0000003607347210 */ /* 0x000fe20007f7e0ff */
[----:B------:R-:W-:Y:S01]  /*69070*/  IMAD.WIDE.U32 R56, R126, R123, R56 ;  /* 0x0000007b7e387225 */ /* 0x000fe200078e0038 */
[----:B------:R-:W-:-:S03]  /*69080*/  IADD3.X R7, PT, PT, RZ, RZ, RZ, P1, !PT ;  /* 0x000000ffff077210 */ /* 0x000fc60000ffe4ff */
[----:B------:R-:W-:Y:S01]  /*69090*/  IMAD.IADD R55, R47, 0x1, R55 ;  /* 0x000000012f377824 */ /* 0x000fe200078e0237 */
[----:B------:R-:W-:Y:S01]  /*690a0*/  IADD3 R62, P2, PT, R3, R56, RZ ;  /* 0x00000038033e7210 */ /* 0x000fe20007f5e0ff */
[C---:B------:R-:W-:Y:S01]  /*690b0*/  IMAD.IADD R53, R0.reuse, 0x1, R53 ;  /* 0x0000000100357824 */ /* 0x040fe200078e0235 */
[----:B------:R-:W-:Y:S01]  /*690c0*/  IADD3 R57, PT, PT, R0, R57, RZ ;  /* 0x0000003900397210 */ /* 0x000fe20007ffe0ff */
        /* <DEDUP_REMOVED lines=20> */
[----:B------:R-:W-:Y:S02]  /*69210*/  IMAD.X R60, RZ, RZ, RZ, P4 ;  /* 0x000000ffff3c7224 */ /* 0x000fe400020e06ff */
[----:B------:R-:W-:Y:S02]  /*69220*/  IMAD.IADD R53, R46, 0x1, R53 ;  /* 0x000000012e357824 */ /* 0x000fe400078e0235 */
[----:B------:R-:W-:Y:S01]  /*69230*/  IMAD.WIDE.U32 R54, R125, R123, R54 ;  /* 0x0000007b7d367225 */ /* 0x000fe200078e0036 */
[----:B------:R-:W-:-:S02]  /*69240*/  IADD3 R60, P4, PT, R60, R51, RZ ;  /* 0x000000333c3c7210 */ /* 0x000fc40007f9e0ff */
        /* <DEDUP_REMOVED lines=11> */
[----:B------:R-:W-:Y:S01]  /*69300*/  IADD3.X R55, PT, PT, RZ, RZ, RZ, P3, !PT ;  /* 0x000000ffff377210 */ /* 0x000fe20001ffe4ff */
[----:B------:R-:W-:Y:S01]  /*69310*/  IMAD.IADD R3, R43, 0x1, R7 ;  /* 0x000000012b037824 */ /* 0x000fe200078e0207 */
[----:B------:R-:W-:Y:S01]  /*69320*/  MOV R7, RZ ;  /* 0x000000ff00077202 */ /* 0x000fe20000000f00 */
[----:B------:R-:W-:-:S03]  /*69330*/  IMAD.WIDE.U32 R56, R5, R75, R56 ;  /* 0x0000004b05387225 */ /* 0x000fc600078e0038 */
[----:B------:R-:W-:Y:S01]  /*69340*/  IADD3 R52, P3, PT, R3, R52, RZ ;  /* 0x0000003403347210 */ /* 0x000fe20007f7e0ff */
[----:B------:R-:W-:Y:S02]  /*69350*/  IMAD.IADD R53, R45, 0x1, R53 ;  /* 0x000000012d357824 */ /* 0x000fe400078e0235 */
[----:B------:R-:W-:-:S03]  /*69360*/  IMAD.WIDE.U32 R58, R4, R77, R54 ;  /* 0x0000004d043a7225 */ /* 0x000fc600078e0036 */
[----:B------:R-:W-:Y:S01]  /*69370*/  IADD3 R54, P2, PT, R53, R56, RZ ;  /* 0x0000003835367210 */ /* 0x000fe20007f5e0ff */
[----:B------:R-:W-:Y:S02]  /*69380*/  IMAD.X R62, RZ, RZ, RZ, P4 ;  /* 0x000000ffff3e7224 */ /* 0x000fe400020e06ff */
[----:B------:R-:W-:Y:S01]  /*69390*/  IMAD.IADD R57, R47, 0x1, R57 ;  /* 0x000000012f397824 */ /* 0x000fe200078e0239 */
[----:B------:R-:W-:Y:S01]  /*693a0*/  IADD3.X R55, PT, PT, RZ, RZ, RZ, P2, !PT ;  /* 0x000000ffff377210 */ /* 0x000fe200017fe4ff */
[----:B------:R-:W-:Y:S01]  /*693b0*/  IMAD R56, R6, R41, RZ ;  /* 0x0000002906387224 */ /* 0x000fe200078e02ff */
[----:B------:R-:W-:Y:S01]  /*693c0*/  IADD3 R62, P4, PT, R62, R51, RZ ;  /* 0x000000333e3e7210 */ /* 0x000fe20007f9e0ff */
[----:B------:R-:W-:Y:S02]  /*693d0*/  IMAD.X R53, RZ, RZ, RZ, P3 ;  /* 0x000000ffff357224 */ /* 0x000fe400018e06ff */
[----:B------:R-:W-:Y:S01]  /*693e0*/  IMAD.HI.U32 R3, R56, R70, R6 ;  /* 0x0000004638037227 */ /* 0x000fe200078e0006 */
[----:B------:R-:W-:-:S03]  /*693f0*/  IADD3 R6, P3, PT, R57, R58, RZ ;  /* 0x0000003a39067210 */ /* 0x000fc60007f7e0ff */
        /* <DEDUP_REMOVED lines=8> */
[----:B------:R-:W-:Y:S01]  /*69480*/  IMAD.WIDE.U32 R6, R5, R76, R6 ;  /* 0x0000004c05067225 */ /* 0x000fe200078e0006 */
[----:B------:R-:W-:-:S03]  /*69490*/  IADD3.X R3, PT, PT, RZ, RZ, RZ, P0, !PT ;  /* 0x000000ffff037210 */ /* 0x000fc600007fe4ff */
[----:B------:R-:W-:Y:S01]  /*694a0*/  IMAD.X R57, RZ, RZ, RZ, P2 ;  /* 0x000000ffff397224 */ /* 0x000fe200010e06ff */
        /* <DEDUP_REMOVED lines=8> */
[----:B------:R-:W-:Y:S01]  /*69530*/  IADD3 R57, P3, PT, R57, R62, RZ ;  /* 0x0000003e39397210 */ /* 0x000fe20007f7e0ff */
[----:B------:R-:W-:-:S04]  /*69540*/  IMAD.WIDE.U32 R2, R56, R71, R52 ;  /* 0x0000004738027225 */ /* 0x000fc800078e0034 */
[----:B------:R-:W-:Y:S01]  /*69550*/  IMAD.X R59, RZ, RZ, RZ, P0 ;  /* 0x000000ffff3b7224 */ /* 0x000fe200000e06ff */
[----:B------:R-:W-:Y:S01]  /*69560*/  IADD3 R52, P0, PT, R63, R6, RZ ;  /* 0x000000063f347210 */ /* 0x000fe20007f1e0ff */
[----:B------:R-:W-:Y:S01]  /*69570*/  IMAD.X R55, RZ, RZ, RZ, P2 ;  /* 0x000000ffff377224 */ /* 0x000fe200010e06ff */
[----:B------:R-:W-:Y:S01]  /*69580*/  IADD3 R3, PT, PT, R43, R3, RZ ;  /* 0x000000032b037210 */ /* 0x000fe20007ffe0ff */
[----:B------:R-:W-:Y:S01]  /*69590*/  IMAD.WIDE.U32 R60, R50, R73, R60 ;  /* 0x00000049323c7225 */ /* 0x000fe200078e003c */
[----:B------:R-:W-:Y:S02]  /*695a0*/  IADD3.X R53, PT, PT, RZ, RZ, RZ, P0, !PT ;  /* 0x000000ffff357210 */ /* 0x000fe400007fe4ff */
[----:B------:R-:W-:Y:S01]  /*695b0*/  MOV R85, R2 ;  /* 0x0000000200557202 */ /* 0x000fe20000000f00 */
[----:B------:R-:W-:Y:S01]  /*695c0*/  IMAD.WIDE.U32 R58, R8, R75, R58 ;  /* 0x0000004b083a7225 */ /* 0x000fe200078e003a */
[----:B------:R-:W-:-:S03]  /*695d0*/  IADD3 R60, P6, PT, R3, R60, RZ ;  /* 0x0000003c033c7210 */ /* 0x000fc60007fde0ff */
[----:B------:R-:W-:-:S04]  /*695e0*/  IMAD.WIDE.U32 R4, R5, R77, R54 ;  /* 0x0000004d05047225 */ /* 0x000fc800078e0036 */
[----:B------:R-:W-:Y:S01]  /*695f0*/  IMAD.IADD R51, R45, 0x1, R61 ;  /* 0x000000012d337824 */ /* 0x000fe200078e023d */
[----:B------:R-:W-:Y:S01]  /*69600*/  IADD3.X R61, PT, PT, RZ, RZ, RZ, P6, !PT ;  /* 0x000000ffff3d7210 */ /* 0x000fe200037fe4ff */
[----:B------:R-:W-:Y:S02]  /*69610*/  IMAD.IADD R55, R47, 0x1, R59 ;  /* 0x000000012f377824 */ /* 0x000fe400078e023b */
[----:B------:R-:W-:Y:S01]  /*69620*/  IMAD.IADD R6, R49, 0x1, R5 ;  /* 0x0000000131067824 */ /* 0x000fe200078e0205 */
[----:B------:R-:W-:Y:S01]  /*69630*/  IADD3 R58, P2, PT, R51, R58, RZ ;  /* 0x0000003a333a7210 */ /* 0x000fe20007f5e0ff */
[----:B------:R-:W-:Y:S01]  /*69640*/  IMAD.WIDE.U32 R52, R124, R123, R52 ;  /* 0x0000007b7c347225 */ /* 0x000fe200078e0034 */
[----:B------:R-:W-:Y:S02]  /*69650*/  IADD3 R54, P0, PT, R55, R4, RZ ;  /* 0x0000000437367210 */ /* 0x000fe40007f1e0ff */
[----:B------:R-:W-:Y:S01]  /*69660*/  IADD3.X R51, PT, PT, RZ, RZ, RZ, P3, !PT ;  /* 0x000000ffff337210 */ /* 0x000fe20001ffe4ff */
[----:B------:R-:W-:Y:S01]  /*69670*/  IMAD.X R5, RZ, RZ, RZ, P1 ;  /* 0x000000ffff057224 */ /* 0x000fe200008e06ff */
[----:B------:R-:W-:Y:S01]  /*69680*/  IADD3.X R55, PT, PT, RZ, RZ, RZ, P0, !PT ;  /* 0x000000ffff377210 */ /* 0x000fe200007fe4ff */
[----:B------:R-:W-:Y:S01]  /*69690*/  IMAD.X R59, RZ, RZ, RZ, P2 ;  /* 0x000000ffff3b7224 */ /* 0x000fe200010e06ff */
[----:B------:R-:W-:Y:S01]  /*696a0*/  IADD3 R6, P2, PT, R6, R57, RZ ;  /* 0x0000003906067210 */ /* 0x000fe20007f5e0ff */
[----:B------:R-:W-:Y:S01]  /*696b0*/  IMAD.X R3, RZ, RZ, RZ, P5 ;  /* 0x000000ffff037224 */ /* 0x000fe200028e06ff */
[----:B------:R-:W-:Y:S01]  /*696c0*/  IADD3 R52, P1, PT, R5, R52, RZ ;  /* 0x0000003405347210 */ /* 0x000fe20007f3e0ff */
[----:B------:R-:W-:Y:S01]  /*696d0*/  IMAD.WIDE.U32 R4, R56, R72, R60 ;  /* 0x0000004838047225 */ /* 0x000fe200078e003c */
[----:B------:R-:W-:-:S02]  /*696e0*/  IADD3 R53, PT, PT, R0, R53, RZ ;  /* 0x0000003500357210 */ /* 0x000fc40007ffe0ff */
        /* <DEDUP_REMOVED lines=26> */
[----:B------:R-:W-:Y:S02]  /*69890*/  IMAD.IADD R3, R49, 0x1, R55 ;  /* 0x0000000131037824 */ /* 0x000fe400078e0237 */
[----:B------:R-:W-:Y:S01]  /*698a0*/  IMAD.X R59, RZ, RZ, RZ, P2 ;  /* 0x000000ffff3b7224 */ /* 0x000fe200010e06ff */
[----:B------:R-:W-:Y:S01]  /*698b0*/  IADD3.X R61, PT, PT, RZ, RZ, RZ, P4, !PT ;  /* 0x000000ffff3d7210 */ /* 0x000fe200027fe4ff */
[----:B------:R-:W-:Y:S01]  /*698c0*/  IMAD.WIDE.U32 R52, R56, R74, R52 ;  /* 0x0000004a38347225 */ /* 0x000fe200078e0034 */
[----:B------:R-:W-:-:S03]  /*698d0*/  IADD3 R8, P4, PT, R8, R51, RZ ;  /* 0x0000003308087210 */ /* 0x000fc60007f9e0ff */
[----:B------:R-:W-:Y:S01]  /*698e0*/  IMAD.WIDE.U32 R54, R50, R76, R60 ;  /* 0x0000004c32367225 */ /* 0x000fe200078e003c */
[----:B------:R-:W-:Y:S02]  /*698f0*/  IADD3 R61, P2, PT, R3, R8, RZ ;  /* 0x00000008033d7210 */ /* 0x000fe40007f5e0ff */
[----:B------:R-:W-:Y:S01]  /*69900*/  IADD3 R3, PT, PT, R46, R53, RZ ;  /* 0x000000352e037210 */ /* 0x000fe20007ffe0ff */
[----:B------:R-:W-:Y:S01]  /*69910*/  IMAD.WIDE.U32 R58, R123, R123, R58 ;  /* 0x0000007b7b3a7225 */ /* 0x000fe200078e003a */
[----:B------:R-:W-:Y:S02]  /*69920*/  IADD3.X R8, PT, PT, RZ, RZ, RZ, P0, !PT ;  /* 0x000000ffff087210 */ /* 0x000fe400007fe4ff */
[----:B------:R-:W-:Y:S01]  /*69930*/  IADD3 R54, P6, PT, R3, R54, RZ ;  /* 0x0000003603367210 */ /* 0x000fe20007fde0ff */
[----:B------:R-:W-:Y:S01]  /*69940*/  IMAD.X R51, RZ, RZ, RZ, P1 ;  /* 0x000000ffff337224 */ /* 0x000fe200008e06ff */
[----:B------:R-:W-:Y:S01]  /*69950*/  MOV R80, R52 ;  /* 0x0000003400507202 */ /* 0x000fe20000000f00 */
[----:B------:R-:W-:-:S02]  /*69960*/  IMAD.IADD R60, R48, 0x1, R55 ;  /* 0x00000001303c7824 */ /* 0x000fc400078e0237 */
        /* <DEDUP_REMOVED lines=13> */
[----:B------:R-:W-:Y:S01]  /*69a40*/  IMAD.IADD R61, R47, 0x1, R55 ;  /* 0x000000012f3d7824 */ /* 0x000fe200078e0237 */
[----:B------:R-:W-:Y:S01]  /*69a50*/  IADD3.X R3, PT, PT, RZ, RZ, RZ, P4, !PT ;  /* 0x000000ffff037210 */ /* 0x000fe200027fe4ff */
[----:B------:R-:W-:Y:S02]  /*69a60*/  IMAD.MOV.U32 R66, RZ, RZ, R4 ;  /* 0x000000ffff427224 */ /* 0x000fe400078e0004 */
[----:B------:R-:W-:Y:S01]  /*69a70*/  IMAD.MOV.U32 R82, RZ, RZ, R6 ;  /* 0x000000ffff527224 */ /* 0x000fe200078e0006 */
[----:B------:R-:W-:Y:S01]  /*69a80*/  IADD3 R60, P6, PT, R61, R50, RZ ;  /* 0x000000323d3c7210 */ /* 0x000fe20007fde0ff */
[----:B------:R-:W-:Y:S01]  /*69a90*/  IMAD.MOV.U32 R69, RZ, RZ, R54 ;  /* 0x000000ffff457224 */ /* 0x000fe200078e0036 */
[----:B------:R-:W-:Y:S01]  /*69aa0*/  IADD3 R3, P4, PT, R3, R8, RZ ;  /* 0x0000000803037210 */ /* 0x000fe20007f9e0ff */
[----:B------:R-:W-:Y:S02]  /*69ab0*/  IMAD.X R8, RZ, RZ, RZ, P2 ;  /* 0x000000ffff087224 */ /* 0x000fe400010e06ff */
[----:B------:R-:W-:-:S03]  /*69ac0*/  IMAD.X R61, RZ, RZ, RZ, P6 ;  /* 0x000000ffff3d7224 */ /* 0x000fc600030e06ff */
[----:B------:R-:W-:Y:S02]  /*69ad0*/  IADD3 R8, P6, PT, R8, R3, RZ ;  /* 0x0000000308087210 */ /* 0x000fe40007fde0ff */
[----:B------:R-:W-:Y:S01]  /*69ae0*/  IADD3 R3, PT, PT, R49, R51, RZ ;  /* 0x0000003331037210 */ /* 0x000fe20007ffe0ff */
[----:B------:R-:W-:-:S03]  /*69af0*/  IMAD.WIDE.U32 R50, R56, R76, R60 ;  /* 0x0000004c38327225 */ /* 0x000fc600078e003c */
[----:B------:R-:W-:Y:S01]  /*69b00*/  IADD3 R59, P2, PT, R3, R8, RZ ;  /* 0x00000008033b7210 */ /* 0x000fe20007f5e0ff */
[----:B------:R-:W-:Y:S02]  /*69b10*/  IMAD.IADD R58, R48, 0x1, R51 ;  /* 0x00000001303a7824 */ /* 0x000fe400078e0233 */
[----:B------:R-:W-:Y:S02]  /*69b20*/  IMAD.X R3, RZ, RZ, RZ, P0 ;  /* 0x000000ffff037224 */ /* 0x000fe400000e06ff */
[----:B------:R-:W-:Y:S01]  /*69b30*/  IMAD.X R8, RZ, RZ, RZ, P1 ;  /* 0x000000ffff087224 */ /* 0x000fe200008e06ff */
[----:B------:R-:W-:Y:S01]  /*69b40*/  IADD3 R58, P0, PT, R58, R59, RZ ;  /* 0x0000003b3a3a7210 */ /* 0x000fe20007f1e0ff */
[----:B------:R-:W-:Y:S01]  /*69b50*/  IMAD.MOV.U32 R67, RZ, RZ, R50 ;  /* 0x000000ffff437224 */ /* 0x000fe200078e0032 */
        /* <DEDUP_REMOVED lines=39> */
.L_x_165:
        /* <DEDUP_REMOVED lines=22> */
.L_x_166:
[----:B------:R-:W-:Y:S01]  /*69f30*/  IMAD.WIDE.U32 R4, R85, R95, RZ ;  /* 0x0000005f55047225 */ /* 0x000fe200078e00ff */
[----:B------:R-:W-:-:S03]  /*69f40*/  MOV R0, RZ ;  /* 0x000000ff00007202 */ /* 0x000fc60000000f00 */
[----:B------:R-:W-:Y:S02]  /*69f50*/  IMAD.MOV.U32 R84, RZ, RZ, RZ ;  /* 0x000000ffff547224 */ /* 0x000fe400078e00ff */
[----:B------:R-:W-:Y:S02]  /*69f60*/  IMAD.MOV.U32 R7, RZ, RZ, RZ ;  /* 0x000000ffff077224 */ /* 0x000fe400078e00ff */
[----:B------:R-:W-:Y:S01]  /*69f70*/  IMAD.MOV.U32 R51, RZ, RZ, RZ ;  /* 0x000000ffff337224 */ /* 0x000fe200078e00ff */
[----:B------:R-:W-:Y:S01]  /*69f80*/  IADD3 R6, PT, PT, R5, R84, RZ ;  /* 0x0000005405067210 */ /* 0x000fe20007ffe0ff */
[----:B------:R-:W-:Y:S02]  /*69f90*/  IMAD.MOV.U32 R5, RZ, RZ, RZ ;  /* 0x000000ffff057224 */ /* 0x000fe400078e00ff */
[----:B------:R-:W-:Y:S02]  /*69fa0*/  IMAD R68, R4, R41, RZ ;  /* 0x0000002904447224 */ /* 0x000fe400078e02ff */
[----:B------:R-:W-:-:S04]  /*69fb0*/  IMAD.WIDE.U32 R6, R95, R66, R6 ;  /* 0x000000425f067225 */ /* 0x000fc800078e0006 */
[----:B------:R-:W-:Y:S01]  /*69fc0*/  IMAD.MOV.U32 R52, RZ, RZ, R4 ;  /* 0x000000ffff347224 */ /* 0x000fe200078e0004 */
        /* <DEDUP_REMOVED lines=9> */
[----:B------:R-:W-:Y:S02]  /*6a060*/  IMAD.X R55, RZ, RZ, RZ, P0 ;  /* 0x000000ffff377224 */ /* 0x000fe400000e06ff */
[----:B------:R-:W-:Y:S01]  /*6a070*/  IMAD.MOV.U32 R78, RZ, RZ, RZ ;  /* 0x000000ffff4e7224 */ /* 0x000fe200078e00ff */
[----:B------:R-:W-:Y:S01]  /*6a080*/  IADD3 R50, P0, PT, R7, R6, RZ ;  /* 0x0000000607327210 */ /* 0x000fe20007f1e0ff */
[----:B------:R-:W-:Y:S01]  /*6a090*/  IMAD.WIDE.U32 R54, R94, R66, R54 ;  /* 0x000000425e367225 */ /* 0x000fe200078e0036 */
[----:B------:R-:W-:-:S03]  /*6a0a0*/  IADD3 R6, PT, PT, R51, R0, RZ ;  /* 0x0000000033067210 */ /* 0x000fc60007ffe0ff */
[----:B------:R-:W-:Y:S01]  /*6a0b0*/  IMAD.MOV.U32 R7, RZ, RZ, RZ ;  /* 0x000000ffff077224 */ /* 0x000fe200078e00ff */
[----:B------:R-:W-:Y:S01]  /*6a0c0*/  IADD3 R53, PT, PT, R5, R55, RZ ;  /* 0x0000003705357210 */ /* 0x000fe20007ffe0ff */
[----:B------:R-:W-:Y:S02]  /*6a0d0*/  IMAD.X R51, RZ, RZ, RZ, P0 ;  /* 0x000000ffff337224 */ /* 0x000fe400000e06ff */
[----:B------:R-:W-:-:S04]  /*6a0e0*/  IMAD.WIDE.U32 R6, R95, R80, R6 ;  /* 0x000000505f067225 */ /* 0x000fc800078e0006 */
[----:B------:R-:W-:Y:S01]  /*6a0f0*/  IMAD.WIDE.U32 R50, R68, R71, R50 ;  /* 0x0000004744327225 */ /* 0x000fe200078e0032 */
[----:B------:R-:W-:-:S03]  /*6a100*/  IADD3 R52, P0, PT, R53, R6, RZ ;  /* 0x0000000635347210 */ /* 0x000fc60007f1e0ff */
[----:B------:R-:W-:Y:S01]  /*6a110*/  IMAD.MOV.U32 R55, RZ, RZ, RZ ;  /* 0x000000ffff377224 */ /* 0x000fe200078e00ff */
[----:B------:R-:W-:Y:S01]  /*6a120*/  IADD3.X R53, PT, PT, RZ, RZ, RZ, P0, !PT ;  /* 0x000000ffff357210 */ /* 0x000fe200007fe4ff */
[----:B------:R-:W-:Y:S02]  /*6a130*/  IMAD.IADD R6, R7, 0x1, R78 ;  /* 0x0000000107067824 */ /* 0x000fe400078e024e */
[----:B------:R-:W-:-:S04]  /*6a140*/  IMAD.WIDE.U32 R54, R93, R85, R54 ;  /* 0x000000555d367225 */ /* 0x000fc800078e0036 */
[----:B------:R-:W-:Y:S01]  /*6a150*/  IMAD.IADD R7, R43, 0x1, R51 ;  /* 0x000000012b077824 */ /* 0x000fe200078e0233 */
[----:B------:R-:W-:Y:S01]  /*6a160*/  IADD3 R55, PT, PT, R84, R55, RZ ;  /* 0x0000003754377210 */ /* 0x000fe20007ffe0ff */
[----:B------:R-:W-:-:S03]  /*6a170*/  IMAD.WIDE.U32 R52, R94, R82, R52 ;  /* 0x000000525e347225 */ /* 0x000fc600078e0034 */
[----:B------:R-:W-:Y:S01]  /*6a180*/  IADD3 R54, P0, PT, R7, R54, RZ ;  /* 0x0000003607367210 */ /* 0x000fe20007f1e0ff */
[----:B------:R-:W-:Y:S01]  /*6a190*/  IMAD.MOV.U32 R7, RZ, RZ, RZ ;  /* 0x000000ffff077224 */ /* 0x000fe200078e00ff */
[----:B------:R-:W-:Y:S01]  /*6a1a0*/  IADD3 R52, P1, PT, R55, R52, RZ ;  /* 0x0000003437347210 */ /* 0x000fe20007f3e0ff */
[----:B------:R-:W-:Y:S01]  /*6a1b0*/  IMAD R65, R50, R41, RZ ;  /* 0x0000002932417224 */ /* 0x000fe200078e02ff */
[----:B------:R-:W-:Y:S01]  /*6a1c0*/  IADD3.X R55, PT, PT, RZ, RZ, RZ, P0, !PT ;  /* 0x000000ffff377210 */ /* 0x000fe200007fe4ff */
[----:B------:R-:W-:Y:S02]  /*6a1d0*/  IMAD.MOV.U32 R51, RZ, RZ, RZ ;  /* 0x000000ffff337224 */ /* 0x000fe400078e00ff */
[----:B------:R-:W-:Y:S02]  /*6a1e0*/  IMAD.IADD R53, R0, 0x1, R53 ;  /* 0x0000000100357824 */ /* 0x000fe400078e0235 */
[----:B------:R-:W-:-:S04]  /*6a1f0*/  IMAD.WIDE.U32 R6, R95, R69, R6 ;  /* 0x000000455f067225 */ /* 0x000fc800078e0006 */
[----:B------:R-:W-:Y:S01]  /*6a200*/  IMAD.HI.U32 R51, R65, R70, R50 ;  /* 0x0000004641337227 */ /* 0x000fe200078e0032 */
[----:B------:R-:W-:-:S03]  /*6a210*/  IADD3 R56, P0, PT, R53, R6, RZ ;  /* 0x0000000635387210 */ /* 0x000fc60007f1e0ff */
[----:B------:R-:W-:Y:S01]  /*6a220*/  IMAD.X R53, RZ, RZ, RZ, P1 ;  /* 0x000000ffff357224 */ /* 0x000fe200008e06ff */
[----:B------:R-:W-:Y:S01]  /*6a230*/  IADD3 R51, PT, PT, R42, R51, RZ ;  /* 0x000000332a337210 */ /* 0x000fe20007ffe0ff */
[----:B------:R-:W-:Y:S01]  /*6a240*/  IMAD.WIDE.U32 R54, R68, R72, R54 ;  /* 0x0000004844367225 */ /* 0x000fe200078e0036 */
[----:B------:R-:W-:-:S03]  /*6a250*/  IADD3.X R57, PT, PT, RZ, RZ, RZ, P0, !PT ;  /* 0x000000ffff397210 */ /* 0x000fc600007fe4ff */
[----:B------:R-:W-:Y:S01]  /*6a260*/  IMAD.WIDE.U32 R52, R93, R66, R52 ;  /* 0x000000425d347225 */ /* 0x000fe200078e0034 */
[----:B------:R-:W-:-:S03]  /*6a270*/  IADD3 R54, P1, PT, R51, R54, RZ ;  /* 0x0000003633367210 */ /* 0x000fc60007f3e0ff */
[----:B------:R-:W-:Y:S01]  /*6a280*/  IMAD.MOV.U32 R50, RZ, RZ, RZ ;  /* 0x000000ffff327224 */ /* 0x000fe200078e00ff */
[----:B------:R-:W-:Y:S01]  /*6a290*/  IADD3 R53, PT, PT, R5, R53, RZ ;  /* 0x0000003505357210 */ /* 0x000fe20007ffe0ff */
[----:B------:R-:W-:-:S04]  /*6a2a0*/  IMAD.WIDE.U32 R56, R94, R80, R56 ;  /* 0x000000505e387225 */ /* 0x000fc800078e0038 */
[----:B------:R-:W-:Y:S01]  /*6a2b0*/  IMAD.IADD R6, R7, 0x1, R50 ;  /* 0x0000000107067824 */ /* 0x000fe200078e0232 */
[----:B------:R-:W-:Y:S01]  /*6a2c0*/  IADD3 R57, PT, PT, R78, R57, RZ ;  /* 0x000000394e397210 */ /* 0x000fe20007ffe0ff */
[----:B------:R-:W-:Y:S02]  /*6a2d0*/  IMAD.IADD R51, R44, 0x1, R55 ;  /* 0x000000012c337824 */ /* 0x000fe400078e0237 */
[----:B------:R-:W-:Y:S02]  /*6a2e0*/  IMAD.MOV.U32 R7, RZ, RZ, RZ ;  /* 0x000000ffff077224 */ /* 0x000fe400078e00ff */
[----:B------:R-:W-:Y:S01]  /*6a2f0*/  IMAD.X R55, RZ, RZ, RZ, P1 ;  /* 0x000000ffff377224 */ /* 0x000fe200008e06ff */
[----:B------:R-:W-:Y:S01]  /*6a300*/  IADD3 R56, P1, PT, R53, R56, RZ ;  /* 0x0000003835387210 */ /* 0x000fe20007f3e0ff */
[----:B------:R-:W-:Y:S02]  /*6a310*/  IMAD.MOV.U32 R53, RZ, RZ, RZ ;  /* 0x000000ffff357224 */ /* 0x000fe400078e00ff */
[----:B------:R-:W-:-:S04]  /*6a320*/  IMAD.WIDE.U32 R6, R95, R67, R6 ;  /* 0x000000435f067225 */ /* 0x000fc800078e0006 */
[----:B------:R-:W-:Y:S01]  /*6a330*/  IMAD.WIDE.U32 R52, R92, R85, R52 ;  /* 0x000000555c347225 */ /* 0x000fe200078e0034 */
[----:B------:R-:W-:Y:S02]  /*6a340*/  IADD3 R6, P0, PT, R57, R6, RZ ;  /* 0x0000000639067210 */ /* 0x000fe40007f1e0ff */
[----:B------:R-:W-:Y:S01]  /*6a350*/  IADD3.X R57, PT, PT, RZ, RZ, RZ, P1, !PT ;  /* 0x000000ffff397210 */ /* 0x000fe20000ffe4ff */
[----:B------:R-:W-:Y:S01]  /*6a360*/  IMAD.WIDE.U32 R54, R65, R71, R54 ;  /* 0x0000004741367225 */ /* 0x000fe200078e0036 */
[----:B------:R-:W-:-:S03]  /*6a370*/  IADD3 R52, P1, PT, R51, R52, RZ ;  /* 0x0000003433347210 */ /* 0x000fc60007f3e0ff */
[----:B------:R-:W-:Y:S02]  /*6a380*/  IMAD.IADD R51, R43, 0x1, R55 ;  /* 0x000000012b337824 */ /* 0x000fe400078e0237 */
[----:B------:R-:W-:Y:S02]  /*6a390*/  HFMA2 R55, -RZ, RZ, 0, 0 ;  /* 0x00000000ff377431 */ /* 0x000fe400000001ff */
[----:B------:R-:W-:Y:S02]  /*6a3a0*/  IMAD.MOV.U32 R8, RZ, RZ, RZ ;  /* 0x000000ffff087224 */ /* 0x000fe400078e00ff */
        /* <DEDUP_REMOVED lines=8> */
[----:B------:R-:W-:Y:S01]  /*6a430*/  IMAD.WIDE.U32 R6, R94, R69, R6 ;  /* 0x000000455e067225 */ /* 0x000fe200078e0006 */
[----:B------:R-:W-:-:S03]  /*6a440*/  IADD3.X R55, PT, PT, RZ, RZ, RZ, P0, !PT ;  /* 0x000000ffff377210 */ /* 0x000fc600007fe4ff */
[----:B------:R-:W-:Y:S01]  /*6a450*/  IMAD.MOV.U32 R59, RZ, RZ, RZ ;  /* 0x000000ffff3b7224 */ /* 0x000fe200078e00ff */
[----:B------:R-:W-:Y:S01]  /*6a460*/  IADD3 R7, PT, PT, R50, R7, RZ ;  /* 0x0000000732077210 */ /* 0x000fe20007ffe0ff */
        /* <DEDUP_REMOVED lines=8> */
[----:B------:R-:W-:Y:S02]  /*6a4f0*/  IMAD.MOV.U32 R2, RZ, RZ, RZ ;  /* 0x000000ffff027224 */ /* 0x000fe400078e00ff */
[----:B------:R-:W-:-:S04]  /*6a500*/  IMAD.WIDE.U32 R6, R93, R80, R6 ;  /* 0x000000505d067225 */ /* 0x000fc800078e0006 */
[----:B------:R-:W-:Y:S01]  /*6a510*/  IMAD.IADD R55, R5, 0x1, R55 ;  /* 0x0000000105377824 */ /* 0x000fe200078e0237 */
[----:B------:R-:W-:Y:S01]  /*6a520*/  IADD3 R7, PT, PT, R78, R7, RZ ;  /* 0x000000074e077210 */ /* 0x000fe20007ffe0ff */
[----:B------:R-:W-:Y:S02]  /*6a530*/  IMAD.IADD R56, R59, 0x1, R2 ;  /* 0x000000013b387824 */ /* 0x000fe400078e0202 */
[----:B------:R-:W-:Y:S01]  /*6a540*/  IMAD.X R59, RZ, RZ, RZ, P0 ;  /* 0x000000ffff3b7224 */ /* 0x000fe200000e06ff */
[----:B------:R-:W-:Y:S01]  /*6a550*/  IADD3 R6, P1, PT, R55, R6, RZ ;  /* 0x0000000637067210 */ /* 0x000fe20007f3e0ff */
[----:B------:R-:W-:Y:S01]  /*6a560*/  IMAD.IADD R61, R45, 0x1, R53 ;  /* 0x000000012d3d7824 */ /* 0x000fe200078e0235 */
[----:B------:R-:W-:Y:S01]  /*6a570*/  IADD3.X R53, PT, PT, RZ, RZ, RZ, P2, !PT ;  /* 0x000000ffff357210 */ /* 0x000fe200017fe4ff */
[----:B------:R-:W-:Y:S01]  /*6a580*/  IMAD.WIDE.U32 R58, R94, R67, R58 ;  /* 0x000000435e3a7225 */ /* 0x000fe200078e003a */
[----:B------:R-:W-:-:S03]  /*6a590*/  MOV R55, RZ ;  /* 0x000000ff00377202 */ /* 0x000fc60000000f00 */
[----:B------:R-:W-:Y:S01]  /*6a5a0*/  IMAD.IADD R51, R42, 0x1, R63 ;  /* 0x000000012a337824 */ /* 0x000fe200078e023f */
[----:B------:R-:W-:Y:S01]  /*6a5b0*/  IADD3 R58, P0, PT, R7, R58, RZ ;  /* 0x0000003a073a7210 */ /* 0x000fe20007f1e0ff */
[----:B------:R-:W-:Y:S01]  /*6a5c0*/  IMAD.WIDE.U32 R52, R65, R72, R52 ;  /* 0x0000004841347225 */ /* 0x000fe200078e0034 */
[----:B------:R-:W-:-:S03]  /*6a5d0*/  IADD3.X R7, PT, PT, RZ, RZ, RZ, P1, !PT ;  /* 0x000000ffff077210 */ /* 0x000fc60000ffe4ff */
[----:B------:R-:W-:Y:S01]  /*6a5e0*/  IMAD.WIDE.U32 R54, R91, R85, R54 ;  /* 0x000000555b367225 */ /* 0x000fe200078e0036 */
[----:B------:R-:W-:-:S03]  /*6a5f0*/  IADD3 R52, P2, PT, R51, R52, RZ ;  /* 0x0000003433347210 */ /* 0x000fc60007f5e0ff */
        /* <DEDUP_REMOVED lines=42> */
[----:B------:R-:W-:Y:S01]  /*6a8a0*/  IMAD.WIDE.U32 R56, R93, R67, R56 ;  /* 0x000000435d387225 */ /* 0x000fe200078e0038 */
[----:B------:R-:W-:-:S03]  /*6a8b0*/  IADD3 R54, P4, PT, R61, R54, RZ ;  /* 0x000000363d367210 */ /* 0x000fc60007f9e0ff */
[----:B------:R-:W-:Y:S01]  /*6a8c0*/  IMAD.MOV.U32 R7, RZ, RZ, RZ ;  /* 0x000000ffff077224 */ /* 0x000fe200078e00ff */
[----:B------:R-:W-:Y:S01]  /*6a8d0*/  IADD3 R56, P1, PT, R59, R56, RZ ;  /* 0x000000383b387210 */ /* 0x000fe20007f3e0ff */
[----:B------:R-:W-:Y:S02]  /*6a8e0*/  IMAD.X R59, RZ, RZ, RZ, P2 ;  /* 0x000000ffff3b7224 */ /* 0x000fe400010e06ff */
[----:B------:R-:W-:-:S04]  /*6a8f0*/  IMAD.WIDE.U32 R6, R90, R85, R6 ;  /* 0x000000555a067225 */ /* 0x000fc800078e0006 */
[----:B------:R-:W-:Y:S01]  /*6a900*/  IMAD.WIDE.U32 R58, R91, R82, R58 ;  /* 0x000000525b3a7225 */ /* 0x000fe200078e003a */
[----:B------:R-:W-:Y:S02]  /*6a910*/  IADD3 R7, PT, PT, R84, R7, RZ ;  /* 0x0000000754077210 */ /* 0x000fe40007ffe0ff */
[----:B------:R-:W-:Y:S01]  /*6a920*/  IADD3 R6, P3, PT, R79, R6, RZ ;  /* 0x000000064f067210 */ /* 0x000fe20007f7e0ff */
[----:B------:R-:W-:Y:S01]  /*6a930*/  IMAD.IADD R57, R8, 0x1, R57 ;  /* 0x0000000108397824 */ /* 0x000fe200078e0239 */
[----:B------:R-:W-:Y:S01]  /*6a940*/  IADD3 R58, P2, PT, R7, R58, RZ ;  /* 0x0000003a073a7210 */ /* 0x000fe20007f5e0ff */
[----:B------:R-:W-:Y:S01]  /*6a950*/  IMAD.WIDE.U32 R52, R3, R94, R52 ;  /* 0x0000005e03347225 */ /* 0x000fe200078e0034 */
[----:B------:R-:W-:Y:S02]  /*6a960*/  IADD3.X R7, PT, PT, RZ, RZ, RZ, P3, !PT ;  /* 0x000000ffff077210 */ /* 0x000fe40001ffe4ff */
[----:B------:R-:W-:Y:S01]  /*6a970*/  IADD3 R79, PT, PT, R0, R59, RZ ;  /* 0x0000003b004f7210 */ /* 0x000fe20007ffe0ff */
[----:B------:R-:W-:Y:S01]  /*6a980*/  IMAD.IADD R63, R45, 0x1, R55 ;  /* 0x000000012d3f7824 */ /* 0x000fe200078e0237 */
[----:B------:R-:W-:Y:S01]  /*6a990*/  IADD3 R52, P0, PT, R57, R52, RZ ;  /* 0x0000003439347210 */ /* 0x000fe20007f1e0ff */
[----:B------:R-:W-:-:S02]  /*6a9a0*/  IMAD.X R55, RZ, RZ, RZ, P4 ;  /* 0x000000ffff377224 */ /* 0x000fc400020e06ff */
[----:B------:R-:W-:Y:S02]  /*6a9b0*/  IMAD.X R57, RZ, RZ, RZ, P1 ;  /* 0x000000ffff397224 */ /* 0x000fe400008e06ff */
        /* <DEDUP_REMOVED lines=14> */
[----:B------:R-:W-:Y:S01]  /*6aaa0*/  IMAD.X R7, RZ, RZ, RZ, P3 ;  /* 0x000000ffff077224 */ /* 0x000fe200018e06ff */
[----:B------:R-:W-:Y:S01]  /*6aab0*/  IADD3 R52, PT, PT, R2, R53, RZ ;  /* 0x0000003502347210 */ /* 0x000fe20007ffe0ff */
[----:B------:R-:W-:-:S02]  /*6aac0*/  IMAD.IADD R61, R44, 0x1, R55 ;  /* 0x000000012c3d7824 */ /* 0x000fc400078e0237 */
        /* <DEDUP_REMOVED lines=18> */
[----:B------:R-:W-:Y:S02]  /*6abf0*/  IMAD.IADD R89, R78, 0x1, R57 ;  /* 0x000000014e597824 */ /* 0x000fe400078e0239 */
[----:B------:R-:W-:Y:S02]  /*6ac00*/  IMAD.X R53, RZ, RZ, RZ, P0 ;  /* 0x000000ffff357224 */ /* 0x000fe400000e06ff */
[----:B------:R-:W-:-:S04]  /*6ac10*/  IMAD.WIDE.U32 R60, R92, R67, R60 ;  /* 0x000000435c3c7225 */ /* 0x000fc800078e003c */
[----:B------:R-:W-:Y:S01]  /*6ac20*/  IMAD.HI.U32 R97, R63, R70, R54 ;  /* 0x000000463f617227 */ /* 0x000fe200078e0036 */
[----:B------:R-:W-:Y:S02]  /*6ac30*/  IADD3 R54, P3, PT, R81, R58, RZ ;  /* 0x0000003a51367210 */ /* 0x000fe40007f7e0ff */
[----:B------:R-:W-:Y:S01]  /*6ac40*/  IADD3 R55, PT, PT, R84, R59, RZ ;  /* 0x0000003b54377210 */ /* 0x000fe20007ffe0ff */
[----:B------:R-:W-:Y:S01]  /*6ac50*/  IMAD.WIDE.U32 R58, R3, R93, R52 ;  /* 0x0000005d033a7225 */ /* 0x000fe200078e0034 */
[----:B------:R-:W-:-:S03]  /*6ac60*/  IADD3 R52, P1, PT, R89, R60, RZ ;  /* 0x0000003c59347210 */ /* 0x000fc60007f3e0ff */
[----:B------:R-:W-:Y:S01]  /*6ac70*/  IMAD.IADD R61, R8, 0x1, R61 ;  /* 0x00000001083d7824 */ /* 0x000fe200078e023d */
[----:B------:R-:W-:Y:S01]  /*6ac80*/  IADD3.X R53, PT, PT, RZ, RZ, RZ, P1, !PT ;  /* 0x000000ffff357210 */ /* 0x000fe20000ffe4ff */
[----:B------:R-:W-:Y:S02]  /*6ac90*/  IMAD.X R57, RZ, RZ, RZ, P2 ;  /* 0x000000ffff397224 */ /* 0x000fe400010e06ff */
[----:B------:R-:W-:Y:S01]  /*6aca0*/  IMAD.WIDE.U32 R6, R62, R73, R6 ;  /* 0x000000493e067225 */ /* 0x000fe200078e0006 */
[----:B------:R-:W-:-:S03]  /*6acb0*/  IADD3 R58, P0, PT, R61, R58, RZ ;  /* 0x0000003a3d3a7210 */ /* 0x000fc60007f1e0ff */
[----:B------:R-:W-:Y:S01]  /*6acc0*/  IMAD.WIDE.U32 R56, R90, R82, R56 ;  /* 0x000000525a387225 */ /* 0x000fe200078e0038 */
[----:B------:R-:W-:-:S03]  /*6acd0*/  IADD3 R6, P1, PT, R79, R6, RZ ;  /* 0x000000064f067210 */ /* 0x000fc60007f3e0ff */
        /* <DEDUP_REMOVED lines=10> */
[----:B------:R-:W-:Y:S01]  /*6ad80*/  IMAD.X R57, RZ, RZ, RZ, P2 ;  /* 0x000000ffff397224 */ /* 0x000fe200010e06ff */
[----:B------:R-:W-:Y:S01]  /*6ad90*/  IADD3 R59, PT, PT, R42, R97, RZ ;  /* 0x000000612a3b7210 */ /* 0x000fe20007ffe0ff */
[----:B------:R-:W-:Y:S01]  /*6ada0*/  IMAD.WIDE.U32 R54, R68, R76, R54 ;  /* 0x0000004c44367225 */ /* 0x000fe200078e0036 */
[----:B------:R-:W-:-:S03]  /*6adb0*/  IADD3 R58, P2, PT, R53, R58, RZ ;  /* 0x0000003a353a7210 */ /* 0x000fc60007f5e0ff */
[----:B------:R-:W-:Y:S01]  /*6adc0*/  IMAD.IADD R81, R45, 0x1, R7 ;  /* 0x000000012d517824 */ /* 0x000fe200078e0207 */
[----:B------:R-:W-:Y:S01]  /*6add0*/  IADD3 R54, P3, PT, R83, R54, RZ ;  /* 0x0000003653367210 */ /* 0x000fe20007f7e0ff */
        /* <DEDUP_REMOVED lines=13> */
[----:B------:R-:W-:Y:S02]  /*6aeb0*/  IMAD.MOV.U32 R57, RZ, RZ, RZ ;  /* 0x000000ffff397224 */ /* 0x000fe400078e00ff */
[----:B------:R-:W-:-:S04]  /*6aec0*/  IMAD.WIDE.U32 R58, R91, R67, R58 ;  /* 0x000000435b3a7225 */ /* 0x000fc800078e003a */
[----:B------:R-:W-:Y:S01]  /*6aed0*/  IMAD.WIDE.U32 R56, R86, R85, R56 ;  /* 0x0000005556387225 */ /* 0x000fe200078e0038 */
[----:B------:R-:W-:Y:S02]  /*6aee0*/  IADD3 R58, P2, PT, R53, R58, RZ ;  /* 0x0000003a353a7210 */ /* 0x000fe40007f5e0ff */
[----:B------:R-:W-:Y:S01]  /*6aef0*/  IADD3.X R53, PT, PT, RZ, RZ, RZ, P3, !PT ;  /* 0x000000ffff357210 */ /* 0x000fe20001ffe4ff */
        /* <DEDUP_REMOVED lines=8> */
[----:B------:R-:W-:Y:S02]  /*6af80*/  IMAD.IADD R7, R8, 0x1, R59 ;  /* 0x0000000108077824 */ /* 0x000fe400078e023b */
[----:B------:R-:W-:-:S02]  /*6af90*/  IMAD.IADD R59, R84, 0x1, R57 ;  /* 0x00000001543b7824 */ /* 0x000fc400078e0239 */
        /* <DEDUP_REMOVED lines=11> */
[----:B------:R-:W-:Y:S01]  /*6b050*/  IMAD.IADD R88, R4, 0x1, R61 ;  /* 0x0000000104587824 */ /* 0x000fe200078e023d */
[----:B------:R-:W-:Y:S01]  /*6b060*/  IADD3 R56, P3, PT, R81, R56, RZ ;  /* 0x0000003851387210 */ /* 0x000fe20007f7e0ff */
[----:B------:R-:W-:Y:S02]  /*6b070*/  IMAD.IADD R53, R0, 0x1, R53 ;  /* 0x0000000100357824 */ /* 0x000fe400078e0235 */
[----:B------:R-:W-:Y:S02]  /*6b080*/  IMAD R68, R6, R41, RZ ;  /* 0x0000002906447224 */ /* 0x000fe400078e02ff */
[----:B------:R-:W-:-:S04]  /*6b090*/  IMAD.WIDE.U32 R58, R90, R69, R58 ;  /* 0x000000455a3a7225 */ /* 0x000fc800078e003a */
[----:B------:R-:W-:Y:S02]  /*6b0a0*/  IMAD.MOV.U32 R7, RZ, RZ, RZ ;  /* 0x000000ffff077224 */ /* 0x000fe400078e00ff */
[----:B------:R-:W-:Y:S02]  /*6b0b0*/  IMAD.X R61, RZ, RZ, RZ, P1 ;  /* 0x000000ffff3d7224 */ /* 0x000fe400008e06ff */
[----:B------:R-:W-:Y:S01]  /*6b0c0*/  IMAD.HI.U32 R89, R68, R70, R6 ;  /* 0x0000004644597227 */ /* 0x000fe200078e0006 */
[----:B------:R-:W-:Y:S02]  /*6b0d0*/  IADD3 R6, P1, PT, R53, R58, RZ ;  /* 0x0000003a35067210 */ /* 0x000fe40007f3e0ff */
[----:B------:R-:W-:Y:S01]  /*6b0e0*/  IADD3.X R53, PT, PT, RZ, RZ, RZ, P0, !PT ;  /* 0x000000ffff357210 */ /* 0x000fe200007fe4ff */
[----:B------:R-:W-:Y:S02]  /*6b0f0*/  IMAD.IADD R59, R50, 0x1, R59 ;  /* 0x00000001323b7824 */ /* 0x000fe400078e023b */
[----:B------:R-:W-:-:S04]  /*6b100*/  IMAD.WIDE.U32 R60, R91, R64, R60 ;  /* 0x000000405b3c7225 */ /* 0x000fc800078e003c */
[----:B------:R-:W-:Y:S01]  /*6b110*/  IMAD.IADD R83, R46, 0x1, R55 ;  /* 0x000000012e537824 */ /* 0x000fe200078e0237 */
[----:B------:R-:W-:Y:S01]  /*6b120*/  IADD3 R7, PT, PT, R2, R61, RZ ;  /* 0x0000003d02077210 */ /* 0x000fe20007ffe0ff */
[----:B------:R-:W-:Y:S01]  /*6b130*/  IMAD.X R55, RZ, RZ, RZ, P2 ;  /* 0x000000ffff377224 */ /* 0x000fe200010e06ff */
[----:B------:R-:W-:Y:S01]  /*6b140*/  IADD3 R58, P2, PT, R59, R60, RZ ;  /* 0x0000003c3b3a7210 */ /* 0x000fe20007f5e0ff */
[----:B------:R-:W-:Y:S02]  /*6b150*/  IMAD.IADD R57, R49, 0x1, R57 ;  /* 0x0000000131397824 */ /* 0x000fe400078e0239 */
        /* <DEDUP_REMOVED lines=10> */
[----:B------:R-:W-:Y:S01]  /*6b200*/  IADD3 R61, PT, PT, R78, R61, RZ ;  /* 0x0000003d4e3d7210 */ /* 0x000fe20007ffe0ff */
[----:B------:R-:W-:Y:S01]  /*6b210*/  IMAD.WIDE.U32 R56, R65, R76, R56 ;  /* 0x0000004c41387225 */ /* 0x000fe200078e0038 */
[----:B------:R-:W-:Y:S02]  /*6b220*/  IADD3.X R7, PT, PT, RZ, RZ, RZ, P3, !PT ;  /* 0x000000ffff077210 */ /* 0x000fe40001ffe4ff */
        /* <DEDUP_REMOVED lines=13> */
[----:B------:R-:W-:Y:S02]  /*6b300*/  IMAD.X R57, RZ, RZ, RZ, P2 ;  /* 0x000000ffff397224 */ /* 0x000fe400010e06ff */
[----:B------:R-:W-:Y:S02]  /*6b310*/  IMAD.IADD R59, R8, 0x1, R59 ;  /* 0x00000001083b7824 */ /* 0x000fe400078e023b */
[----:B------:R-:W-:-:S04]  /*6b320*/  IMAD.WIDE.U32 R52, R3, R91, R52 ;  /* 0x0000005b03347225 */ /* 0x000fc800078e0034 */
[----:B------:R-:W-:Y:S01]  /*6b330*/  IMAD.WIDE.U32 R54, R86, R82, R54 ;  /* 0x0000005256367225 */ /* 0x000fe200078e0036 */
[----:B------:R-:W-:Y:S02]  /*6b340*/  IADD3 R52, P4, PT, R59, R52, RZ ;  /* 0x000000343b347210 */ /* 0x000fe40007f9e0ff */
[----:B------:R-:W-:Y:S01]  /*6b350*/  IADD3.X R59, PT, PT, RZ, RZ, RZ, P5, !PT ;  /* 0x000000ffff3b7210 */ /* 0x000fe20002ffe4ff */
[----:B------:R-:W-:Y:S01]  /*6b360*/  IMAD.X R61, RZ, RZ, RZ, P3 ;  /* 0x000000ffff3d7224 */ /* 0x000fe200018e06ff */
[----:B------:R-:W-:Y:S01]  /*6b370*/  IADD3 R83, P3, PT, R83, R54, RZ ;  /* 0x0000003653537210 */ /* 0x000fe20007f7e0ff */
[----:B------:R-:W-:-:S04]  /*6b380*/  IMAD.WIDE.U32 R56, R62, R75, R56 ;  /* 0x0000004b3e387225 */ /* 0x000fc800078e0038 */
[----:B------:R-:W-:Y:S01]  /*6b390*/  IMAD.IADD R55, R0, 0x1, R55 ;  /* 0x0000000100377824 */ /* 0x000fe200078e0237 */
[----:B------:R-:W-:Y:S01]  /*6b3a0*/  IADD3 R54, P1, PT, R81, R56, RZ ;  /* 0x0000003851367210 */ /* 0x000fe20007f3e0ff */
[----:B------:R-:W-:Y:S01]  /*6b3b0*/  IMAD.WIDE.U32 R60, R87, R69, R60 ;  /* 0x00000045573c7225 */ /* 0x000fe200078e003c */
[----:B------:R-:W-:-:S03]  /*6b3c0*/  IADD3 R57, PT, PT, R47, R57, RZ ;  /* 0x000000392f397210 */ /* 0x000fc60007ffe0ff */
[----:B------:R-:W-:Y:S02]  /*6b3d0*/  IMAD.IADD R89, R4, 0x1, R53 ;  /* 0x0000000104597824 */ /* 0x000fe400078e0235 */
[----:B------:R-:W-:Y:S01]  /*6b3e0*/  IMAD.X R53, RZ, RZ, RZ, P4 ;  /* 0x000000ffff357224 */ /* 0x000fe200020e06ff */
[----:B------:R-:W-:Y:S01]  /*6b3f0*/  IADD3 R56, P4, PT, R55, R60, RZ ;  /* 0x0000003c37387210 */ /* 0x000fe20007f9e0ff */
[----:B------:R-:W-:Y:S02]  /*6b400*/  IMAD.X R55, RZ, RZ, RZ, P1 ;  /* 0x000000ffff377224 */ /* 0x000fe400008e06ff */
[----:B------:R-:W-:Y:S02]  /*6b410*/  IMAD.IADD R79, R44, 0x1, R7 ;  /* 0x000000012c4f7824 */ /* 0x000fe400078e0207 */
[----:B------:R-:W-:Y:S02]  /*6b420*/  IMAD.X R7, RZ, RZ, RZ, P0 ;  /* 0x000000ffff077224 */ /* 0x000fe400000e06ff */
[----:B------:R-:W-:-:S04]  /*6b430*/  IMAD.WIDE.U32 R54, R51, R74, R54 ;  /* 0x0000004a33367225 */ /* 0x000fc800078e0036 */
[----:B------:R-:W-:Y:S01]  /*6b440*/  IMAD.WIDE.U32 R6, R68, R71, R6 ;  /* 0x0000004744067225 */ /* 0x000fe200078e0006 */
[----:B------:R-:W-:Y:S02]  /*6b450*/  IADD3 R54, P0, PT, R79, R54, RZ ;  /* 0x000000364f367210 */ /* 0x000fe40007f1e0ff */
[----:B------:R-:W-:Y:S01]  /*6b460*/  IADD3 R55, PT, PT, R46, R55, RZ ;  /* 0x000000372e377210 */ /* 0x000fe20007ffe0ff */
[----:B------:R-:W-:-:S04]  /*6b470*/  IMAD.WIDE.U32 R58, R65, R77, R58 ;  /* 0x0000004d413a7225 */ /* 0x000fc800078e003a */
[----:B------:R-:W-:Y:S01]  /*6b480*/  IMAD.IADD R65, R50, 0x1, R61 ;  /* 0x0000000132417824 */ /* 0x000fe200078e023d */
[----:B------:R-:W-:Y:S01]  /*6b490*/  IADD3 R88, PT, PT, R49, R59, RZ ;  /* 0x0000003b31587210 */ /* 0x000fe20007ffe0ff */
[----:B------:R-:W-:Y:S01]  /*6b4a0*/  IMAD.WIDE.U32 R60, R90, R64, R52 ;  /* 0x000000405a3c7225 */ /* 0x000fe200078e0034 */
[----:B------:R-:W-:Y:S02]  /*6b4b0*/  IADD3 R52, P5, PT, R57, R58, RZ ;  /* 0x0000003a39347210 */ /* 0x000fe40007fbe0ff */
[----:B------:R-:W-:Y:S01]  /*6b4c0*/  IADD3 R88, P1, PT, R88, R83, RZ ;  /* 0x0000005358587210 */ /* 0x000fe20007f3e0ff */
[----:B------:R-:W-:Y:S02]  /*6b4d0*/  IMAD.IADD R79, R43, 0x1, R7 ;  /* 0x000000012b4f7824 */ /* 0x000fe400078e0207 */
[----:B------:R-:W-:Y:S01]  /*6b4e0*/  HFMA2 R7, -RZ, RZ, 0, 0 ;  /* 0x00000000ff077431 */ /* 0x000fe200000001ff */
[----:B------:R-:W-:Y:S01]  /*6b4f0*/  IADD3 R58, P6, PT, R65, R60, RZ ;  /* 0x0000003c413a7210 */ /* 0x000fe20007fde0ff */
[----:B------:R-:W-:-:S02]  /*6b500*/  IMAD.IADD R60, R2, 0x1, R61 ;  /* 0x00000001023c7824 */ /* 0x000fc400078e023d */
[----:B------:R-:W-:Y:S01]  /*6b510*/  IMAD R65, R6, R41, RZ ;  /* 0x0000002906417224 */ /* 0x000fe200078e02ff */
[----:B------:R-:W-:Y:S01]  /*6b520*/  IADD3.X R59, PT, PT, RZ, RZ, RZ, P6, !PT ;  /* 0x000000ffff3b7210 */ /* 0x000fe200037fe4ff */
[----:B------:R-:W-:Y:S01]  /*6b530*/  IMAD.X R57, RZ, RZ, RZ, P4 ;  /* 0x000000ffff397224 */ /* 0x000fe200020e06ff */
[----:B------:R-:W-:Y:S01]  /*6b540*/  IADD3 R60, P2, PT, R60, R89, RZ ;  /* 0x000000593c3c7210 */ /* 0x000fe20007f5e0ff */
[----:B------:R-:W-:Y:S02]  /*6b550*/  IMAD.X R53, RZ, RZ, RZ, P5 ;  /* 0x000000ffff357224 */ /* 0x000fe400028e06ff */
[----:B------:R-:W-:Y:S01]  /*6b560*/  IMAD.HI.U32 R89, R65, R70, R6 ;  /* 0x0000004641597227 */ /* 0x000fe200078e0006 */
[----:B------:R-:W-:-:S03]  /*6b570*/  IADD3.X R61, PT, PT, RZ, RZ, RZ, P2, !PT ;  /* 0x000000ffff3d7210 */ /* 0x000fc600017fe4ff */
[----:B------:R-:W-:Y:S02]  /*6b580*/  IMAD.X R7, RZ, RZ, RZ, P3 ;  /* 0x000000ffff077224 */ /* 0x000fe400018e06ff */
        /* <DEDUP_REMOVED lines=11> */
[----:B------:R-:W-:Y:S01]  /*6b640*/  IMAD.IADD R59, R8, 0x1, R59 ;  /* 0x00000001083b7824 */ /* 0x000fe200078e023b */
[----:B------:R-:W-:Y:S01]  /*6b650*/  IADD3 R81, P0, PT, R81, R56, RZ ;  /* 0x0000003851517210 */ /* 0x000fe20007f1e0ff */
[----:B------:R-:W-:Y:S01]  /*6b660*/  IMAD.WIDE.U32 R60, R3, R90, R60 ;  /* 0x0000005a033c7225 */ /* 0x000fe200078e003c */
[----:B------:R-:W-:-:S03]  /*6b670*/  IADD3 R56, P1, PT, R53, R88, RZ ;  /* 0x0000005835387210 */ /* 0x000fc60007f3e0ff */
        /* <DEDUP_REMOVED lines=15> */
[----:B------:R-:W-:Y:S02]  /*6b770*/  IADD3 R53, PT, PT, R50, R53, RZ ;  /* 0x0000003532357210 */ /* 0x000fe40007ffe0ff */
        /* <DEDUP_REMOVED lines=41> */
[----:B------:R-:W-:Y:S01]  /*6ba10*/  IMAD.X R59, RZ, RZ, RZ, P4 ;  /* 0x000000ffff3b7224 */ /* 0x000fe200020e06ff */
[----:B------:R-:W-:Y:S01]  /*6ba20*/  MOV R55, RZ ;  /* 0x000000ff00377202 */ /* 0x000fe20000000f00 */
[----:B------:R-:W-:Y:S02]  /*6ba30*/  IMAD.IADD R7, R45, 0x1, R7 ;  /* 0x000000012d077824 */ /* 0x000fe400078e0207 */
[----:B------:R-:W-:Y:S01]  /*6ba40*/  IMAD.WIDE.U32 R56, R51, R77, R56 ;  /* 0x0000004d33387225 */ /* 0x000fe200078e0038 */
[----:B------:R-:W-:Y:S02]  /*6ba50*/  IADD3 R59, P4, PT, R59, R60, RZ ;  /* 0x0000003c3b3b7210 */ /* 0x000fe40007f9e0ff */
[----:B------:R-:W-:Y:S01]  /*6ba60*/  IADD3 R52, P2, PT, R7, R52, RZ ;  /* 0x0000003407347210 */ /* 0x000fe20007f5e0ff */
[----:B------:R-:W-:Y:S02]  /*6ba70*/  IMAD.IADD R53, R47, 0x1, R53 ;  /* 0x000000012f357824 */ /* 0x000fe400078e0235 */
[----:B------:R-:W-:-:S02]  /*6ba80*/  IMAD.X R7, RZ, RZ, RZ, P3 ;  /* 0x000000ffff077224 */ /* 0x000fc400018e06ff */
[----:B------:R-:W-:Y:S01]  /*6ba90*/  IMAD.IADD R60, R49, 0x1, R57 ;  /* 0x00000001313c7824 */ /* 0x000fe200078e0239 */
[----:B------:R-:W-:Y:S01]  /*6baa0*/  IADD3 R56, P3, PT, R53, R56, RZ ;  /* 0x0000003835387210 */ /* 0x000fe20007f7e0ff */
[----:B------:R-:W-:Y:S01]  /*6bab0*/  IMAD R51, R54, R41, RZ ;  /* 0x0000002936337224 */ /* 0x000fe200078e02ff */
[----:B------:R-:W-:Y:S01]  /*6bac0*/  IADD3.X R53, PT, PT, RZ, RZ, RZ, P2, !PT ;  /* 0x000000ffff357210 */ /* 0x000fe200017fe4ff */
[----:B------:R-:W-:Y:S01]  /*6bad0*/  IMAD.WIDE.U32 R6, R65, R72, R6 ;  /* 0x0000004841067225 */ /* 0x000fe200078e0006 */
[----:B------:R-:W-:-:S03]  /*6bae0*/  IADD3 R60, P2, PT, R60, R61, RZ ;  /* 0x0000003d3c3c7210 */ /* 0x000fc60007f5e0ff */
[----:B------:R-:W-:Y:S01]  /*6baf0*/  IMAD.HI.U32 R55, R51, R70, R54 ;  /* 0x0000004633377227 */ /* 0x000fe200078e0036 */
[----:B------:R-:W-:-:S03]  /*6bb00*/  IADD3 R7, PT, PT, R44, R7, RZ ;  /* 0x000000072c077210 */ /* 0x000fc60007ffe0ff */
[----:B------:R-:W-:Y:S02]  /*6bb10*/  IMAD.X R57, RZ, RZ, RZ, P3 ;  /* 0x000000ffff397224 */ /* 0x000fe400018e06ff */
[----:B------:R-:W-:-:S04]  /*6bb20*/  IMAD.WIDE.U32 R52, R68, R74, R52 ;  /* 0x0000004a44347225 */ /* 0x000fc800078e0034 */
        /* <DEDUP_REMOVED lines=11> */
[----:B------:R-:W-:Y:S01]  /*6bbe0*/  IMAD.WIDE.U32 R58, R3, R87, R58 ;  /* 0x00000057033a7225 */ /* 0x000fe200078e003a */
[----:B------:R-:W-:Y:S02]  /*6bbf0*/  IADD3.X R53, PT, PT, RZ, RZ, RZ, P2, !PT ;  /* 0x000000ffff357210 */ /* 0x000fe400017fe4ff */
[----:B------:R-:W-:Y:S01]  /*6bc00*/  IADD3 R56, P2, PT, R57, R60, RZ ;  /* 0x0000003c39387210 */ /* 0x000fe20007f5e0ff */
[----:B------:R-:W-:-:S04]  /*6bc10*/  IMAD.WIDE.U32 R6, R51, R71, R6 ;  /* 0x0000004733067225 */ /* 0x000fc800078e0006 */
[----:B------:R-:W-:Y:S02]  /*6bc20*/  IMAD.X R57, RZ, RZ, RZ, P2 ;  /* 0x000000ffff397224 */ /* 0x000fe400010e06ff */
[----:B------:R-:W-:Y:S01]  /*6bc30*/  IMAD.X R55, RZ, RZ, RZ, P0 ;  /* 0x000000ffff377224 */ /* 0x000fe200000e06ff */
[----:B------:R-:W-:Y:S01]  /*6bc40*/  IADD3 R60, P0, PT, R79, R58, RZ ;  /* 0x0000003a4f3c7210 */ /* 0x000fe20007f1e0ff */
[----:B------:R-:W-:-:S03]  /*6bc50*/  IMAD.WIDE.U32 R52, R65, R73, R52 ;  /* 0x0000004941347225 */ /* 0x000fc600078e0034 */
[----:B------:R-:W-:Y:S01]  /*6bc60*/  IADD3.X R61, PT, PT, RZ, RZ, RZ, P0, !PT ;  /* 0x000000ffff3d7210 */ /* 0x000fe200007fe4ff */
[----:B------:R-:W-:Y:S01]  /*6bc70*/  IMAD.WIDE.U32 R56, R63, R77, R56 ;  /* 0x0000004d3f387225 */ /* 0x000fe200078e0038 */
[----:B------:R-:W-:-:S03]  /*6bc80*/  IADD3 R63, PT, PT, R43, R7, RZ ;  /* 0x000000072b3f7210 */ /* 0x000fc60007ffe0ff */
[----:B------:R-:W-:Y:S01]  /*6bc90*/  IMAD.WIDE.U32 R54, R68, R75, R54 ;  /* 0x0000004b44367225 */ /* 0x000fe200078e0036 */
[----:B------:R-:W-:-:S03]  /*6bca0*/  IADD3 R52, P6, PT, R63, R52, RZ ;  /* 0x000000343f347210 */ /* 0x000fc60007fde0ff */
[----:B------:R-:W-:Y:S02]  /*6bcb0*/  IMAD.IADD R53, R45, 0x1, R53 ;  /* 0x000000012d357824 */ /* 0x000fe400078e0235 */
[----:B------:R-:W-:Y:S02]  /*6bcc0*/  IMAD.IADD R55, R47, 0x1, R55 ;  /* 0x000000012f377824 */ /* 0x000fe400078e0237 */
        /* <DEDUP_REMOVED lines=25> */
[----:B------:R-:W-:Y:S01]  /*6be60*/  IADD3 R58, P4, PT, R58, R63, RZ ;  /* 0x0000003f3a3a7210 */ /* 0x000fe20007f9e0ff */
[----:B------:R-:W-:Y:S01]  /*6be70*/  IMAD.X R83, RZ, RZ, RZ, P2 ;  /* 0x000000ffff537224 */ /* 0x000fe200010e06ff */
[----:B------:R-:W-:Y:S01]  /*6be80*/  IADD3.X R57, PT, PT, RZ, RZ, RZ, P6, !PT ;  /* 0x000000ffff397210 */ /* 0x000fe200037fe4ff */
[----:B------:R-:W-:Y:S01]  /*6be90*/  IMAD.WIDE.U32 R54, R51, R73, R54 ;  /* 0x0000004933367225 */ /* 0x000fe200078e0036 */
[----:B------:R-:W-:Y:S02]  /*6bea0*/  IADD3 R63, P5, PT, R60, R81, RZ ;  /* 0x000000513c3f7210 */ /* 0x000fe40007fbe0ff */
[----:B------:R-:W-:Y:S01]  /*6beb0*/  IADD3 R62, P2, PT, R61, R62, RZ ;  /* 0x0000003e3d3e7210 */ /* 0x000fe20007f5e0ff */
[----:B------:R-:W-:-:S02]  /*6bec0*/  IMAD.X R59, RZ, RZ, RZ, P4 ;  /* 0x000000ffff3b7224 */ /* 0x000fc400020e06ff */
[----:B------:R-:W-:-:S04]  /*6bed0*/  IMAD.WIDE.U32 R56, R65, R75, R56 ;  /* 0x0000004b41387225 */ /* 0x000fc800078e0038 */
[----:B------:R-:W-:Y:S02]  /*6bee0*/  IMAD.IADD R81, R45, 0x1, R55 ;  /* 0x000000012d517824 */ /* 0x000fe400078e0237 */
[----:B------:R-:W-:Y:S01]  /*6bef0*/  IMAD.WIDE.U32 R58, R68, R77, R58 ;  /* 0x0000004d443a7225 */ /* 0x000fe200078e003a */
[----:B------:R-:W-:Y:S02]  /*6bf00*/  IADD3.X R68, PT, PT, RZ, RZ, RZ, P3, !PT ;  /* 0x000000ffff447210 */ /* 0x000fe40001ffe4ff */
[----:B------:R-:W-:Y:S01]  /*6bf10*/  IADD3 R60, P6, PT, R81, R56, RZ ;  /* 0x00000038513c7210 */ /* 0x000fe20007fde0ff */
[----:B------:R-:W-:Y:S01]  /*6bf20*/  IMAD.IADD R57, R47, 0x1, R57 ;  /* 0x000000012f397824 */ /* 0x000fe200078e0239 */
[----:B------:R-:W-:Y:S01]  /*6bf30*/  IADD3 R68, P3, PT, R68, R63, RZ ;  /* 0x0000003f44447210 */ /* 0x000fe20007f7e0ff */
[----:B------:R-:W-:Y:S02]  /*6bf40*/  IMAD.X R63, RZ, RZ, RZ, P2 ;  /* 0x000000ffff3f7224 */ /* 0x000fe400010e06ff */
[----:B------:R-:W-:Y:S01]  /*6bf50*/  IMAD.X R61, RZ, RZ, RZ, P6 ;  /* 0x000000ffff3d7224 */ /* 0x000fe200030e06ff */
[----:B------:R-:W-:Y:S01]  /*6bf60*/  IADD3 R56, P4, PT, R57, R58, RZ ;  /* 0x0000003a39387210 */ /* 0x000fe20007f9e0ff */
[----:B------:R-:W-:-:S03]  /*6bf70*/  IMAD.WIDE.U32 R62, R3, R86, R62 ;  /* 0x00000056033e7225 */ /* 0x000fc600078e003e */
[----:B------:R-:W-:Y:S01]  /*6bf80*/  IADD3.X R57, PT, PT, RZ, RZ, RZ, P4, !PT ;  /* 0x000000ffff397210 */ /* 0x000fe200027fe4ff */
[----:B------:R-:W-:Y:S01]  /*6bf90*/  IMAD.MOV.U32 R99, RZ, RZ, R54 ;  /* 0x000000ffff637224 */ /* 0x000fe200078e0036 */
        /* <DEDUP_REMOVED lines=11> */
[----:B------:R-:W-:Y:S01]  /*6c050*/  IMAD.IADD R68, R4, 0x1, R63 ;  /* 0x0000000104447824 */ /* 0x000fe200078e023f */
[----:B------:R-:W-:Y:S01]  /*6c060*/  IADD3.X R61, PT, PT, RZ, RZ, RZ, P0, !PT ;  /* 0x000000ffff3d7210 */ /* 0x000fe200007fe4ff */
[----:B------:R-:W-:Y:S01]  /*6c070*/  IMAD.MOV.U32 R97, RZ, RZ, R58 ;  /* 0x000000ffff617224 */ /* 0x000fe200078e003a */
[----:B------:R-:W-:Y:S01]  /*6c080*/  IADD3 R62, P0, PT, R57, R62, RZ ;  /* 0x0000003e393e7210 */ /* 0x000fe20007f1e0ff */
[----:B------:R-:W-:-:S03]  /*6c090*/  IMAD.X R57, RZ, RZ, RZ, P6 ;  /* 0x000000ffff397224 */ /* 0x000fc600030e06ff */
[----:B------:R-:W-:Y:S01]  /*6c0a0*/  IADD3 R62, P5, PT, R61, R62, RZ ;  /* 0x0000003e3d3e7210 */ /* 0x000fe20007fbe0ff */
[----:B------:R-:W-:Y:S01]  /*6c0b0*/  IMAD.WIDE.U32 R56, R51, R75, R56 ;  /* 0x0000004b33387225 */ /* 0x000fe200078e0038 */
[----:B------:R-:W-:Y:S02]  /*6c0c0*/  IADD3.X R61, PT, PT, RZ, RZ, RZ, P1, !PT ;  /* 0x000000ffff3d7210 */ /* 0x000fe40000ffe4ff */
        /* <DEDUP_REMOVED lines=8> */
[----:B------:R-:W-:Y:S02]  /*6c150*/  IADD3 R60, P6, PT, R100, R88, RZ ;  /* 0x00000058643c7210 */ /* 0x000fe40007fde0ff */
[----:B------:R-:W-:Y:S02]  /*6c160*/  IADD3 R62, P4, PT, R62, R61, RZ ;  /* 0x0000003d3e3e7210 */ /* 0x000fe40007f9e0ff */
[----:B------:R-:W-:Y:S01]  /*6c170*/  IADD3 R88, PT, PT, R49, R89, RZ ;  /* 0x0000005931587210 */ /* 0x000fe20007ffe0ff */
[----:B------:R-:W-:Y:S01]  /*6c180*/  IMAD.X R61, RZ, RZ, RZ, P6 ;  /* 0x000000ffff3d7224 */ /* 0x000fe200030e06ff */
[----:B------:R-:W-:Y:S01]  /*6c190*/  IADD3 R65, P6, PT, R65, R62, RZ ;  /* 0x0000003e41417210 */ /* 0x000fe20007fde0ff */
[----:B------:R-:W-:Y:S01]  /*6c1a0*/  IMAD.X R62, RZ, RZ, RZ, P0 ;  /* 0x000000ffff3e7224 */ /* 0x000fe200000e06ff */
[----:B------:R-:W-:Y:S01]  /*6c1b0*/  MOV R89, R56 ;  /* 0x0000003800597202 */ /* 0x000fe20000000f00 */
[----:B------:R-:W-:Y:S01]  /*6c1c0*/  IMAD.WIDE.U32 R60, R51, R76, R60 ;  /* 0x0000004c333c7225 */ /* 0x000fe200078e003c */
[----:B------:R-:W-:-:S02]  /*6c1d0*/  IADD3 R63, P2, PT, R88, R65, RZ ;  /* 0x00000041583f7210 */ /* 0x000fc40007f5e0ff */
[----:B------:R-:W-:Y:S01]  /*6c1e0*/  IADD3.X R65, PT, PT, RZ, RZ, RZ, P5, !PT ;  /* 0x000000ffff417210 */ /* 0x000fe20002ffe4ff */
[----:B------:R-:W-:-:S03]  /*6c1f0*/  IMAD.IADD R98, R48, 0x1, R61 ;  /* 0x0000000130627824 */ /* 0x000fc600078e023d */
[----:B------:R-:W-:Y:S02]  /*6c200*/  IADD3 R65, PT, PT, R65, R68, R62 ;  /* 0x0000004441417210 */ /* 0x000fe40007ffe03e */
        /* <DEDUP_REMOVED lines=41> */
.L_x_167:
        /* <DEDUP_REMOVED lines=22> */
.L_x_168:
        /* <DEDUP_REMOVED lines=63> */
.L_x_169:
        /* <DEDUP_REMOVED lines=23> */
.L_x_170:
[----:B------:R-:W-:Y:S01]  /*6cb60*/  SHF.L.U64.HI R60, R57, 0x1, R60 ;  /* 0x00000001393c7819 */ /* 0x000fe2000001023c */
[----:B------:R-:W-:Y:S01]  /*6cb70*/  IMAD.SHL.U32 R7, R59, 0x2, RZ ;  /* 0x000000023b077824 */ /* 0x000fe200078e00ff */
[----:B------:R-:W-:Y:S01]  /*6cb80*/  SHF.L.U64.HI R54, R61, 0x1, R54 ;  /* 0x000000013d367819 */ /* 0x000fe20000010236 */
[----:B------:R-:W-:Y:S01]  /*6cb90*/  IMAD.SHL.U32 R57, R57, 0x2, RZ ;  /* 0x0000000239397824 */ /* 0x000fe200078e00ff */
[----:B------:R-:W-:Y:S01]  /*6cba0*/  SHF.L.U64.HI R56, R55, 0x1, R56 ;  /* 0x0000000137387819 */ /* 0x000fe20000010238 */
[----:B------:R-:W-:Y:S01]  /*6cbb0*/  IMAD.SHL.U32 R53, R79, 0x2, RZ ;  /* 0x000000024f357824 */ /* 0x000fe200078e00ff */
[----:B------:R-:W-:Y:S02]  /*6cbc0*/  SHF.L.U32 R55, R55, 0x1, RZ ;  /* 0x0000000137377819 */ /* 0x000fe400000006ff */
[----:B------:R-:W-:Y:S02]  /*6cbd0*/  LOP3.LUT R60, R60, 0x1, RZ, 0xc0, !PT ;  /* 0x000000013c3c7812 */ /* 0x000fe400078ec0ff */
[----:B------:R-:W-:-:S02]  /*6cbe0*/  LOP3.LUT R54, R54, 0x1, RZ, 0xc0, !PT ;  /* 0x0000000136367812 */ /* 0x000fc400078ec0ff */
[----:B------:R-:W-:Y:S02]  /*6cbf0*/  SHF.R.U32.HI R6, RZ, 0x1f, R51 ;  /* 0x0000001fff067819 */ /* 0x000fe40000011633 */
[----:B------:R-:W-:Y:S02]  /*6cc00*/  LOP3.LUT R101, R60, 0xfffffffe, R55, 0xf8, !PT ;  /* 0xfffffffe3c657812 */ /* 0x000fe400078ef837 */
[----:B------:R-:W-:Y:S02]  /*6cc10*/  SHF.L.U64.HI R52, R59, 0x1, R62 ;  /* 0x000000013b347819 */ /* 0x000fe4000001023e */
[----:B------:R-:W-:Y:S01]  /*6cc20*/  LOP3.LUT R60, R54, 0xfffffffe, R7, 0xf8, !PT ;  /* 0xfffffffe363c7812 */ /* 0x000fe200078ef807 */
[----:B------:R-:W-:Y:S01]  /*6cc30*/  IMAD.SHL.U32 R7, R61, 0x2, RZ ;  /* 0x000000023d077824 */ /* 0x000fe200078e00ff */
[----:B------:R-:W-:Y:S02]  /*6cc40*/  LOP3.LUT R103, R6, 0xfffffffe, R57, 0xf8, !PT ;  /* 0xfffffffe06677812 */ /* 0x000fe400078ef839 */
[----:B------:R-:W-:Y:S01]  /*6cc50*/  LOP3.LUT R6, R52, 0x1, RZ, 0xc0, !PT ;  /* 0x0000000134067812 */ /* 0x000fe200078ec0ff */
[----:B------:R-:W-:Y:S01]  /*6cc60*/  IMAD.MOV.U32 R52, RZ, RZ, R60 ;  /* 0x000000ffff347224 */ /* 0x000fe200078e003c */
[----:B------:R-:W-:-:S02]  /*6cc70*/  ISETP.LE.U32.AND P0, PT, R60, R77, PT ;  /* 0x0000004d3c00720c */ /* 0x000fc40003f03070 */
[----:B------:R-:W-:Y:S02]  /*6cc80*/  ISETP.GT.U32.AND P1, PT, R60, -0x1, PT ;  /* 0xffffffff3c00780c */ /* 0x000fe40003f24070 */
[----:B------:R-:W-:Y:S02]  /*6cc90*/  LOP3.LUT R56, R56, 0x1, RZ, 0xc0, !PT ;  /* 0x0000000138387812 */ /* 0x000fe400078ec0ff */
[----:B------:R-:W-:Y:S02]  /*6cca0*/  ISETP.GT.U32.OR.EX P0, PT, R6, RZ, !P0, P1 ;  /* 0x000000ff0600720c */ /* 0x000fe40004704510 */
[C---:B------:R-:W-:Y:S02]  /*6ccb0*/  SHF.L.U64.HI R54, R63.reuse, 0x1, R68 ;  /* 0x000000013f367819 */ /* 0x040fe40000010244 */
[----:B------:R-:W-:Y:S01]  /*6ccc0*/  LOP3.LUT R99, R56, 0xfffffffe, R53, 0xf8, !PT ;  /* 0xfffffffe38637812 */ /* 0x000fe200078ef835 */
[----:B------:R-:W-:Y:S01]  /*6ccd0*/  IMAD.SHL.U32 R53, R63, 0x2, RZ ;  /* 0x000000023f357824 */ /* 0x000fe200078e00ff */
[----:B------:R-:W-:-:S02]  /*6cce0*/  LOP3.LUT R54, R54, 0x1, RZ, 0xc0, !PT ;  /* 0x0000000136367812 */ /* 0x000fc400078ec0ff */
[----:B------:R-:W-:Y:S02]  /*6ccf0*/  SHF.L.U64.HI R58, R79, 0x1, R58 ;  /* 0x000000014f3a7819 */ /* 0x000fe4000001023a */
[C---:B------:R-:W-:Y:S02]  /*6cd00*/  SHF.L.U64.HI R56, R65.reuse, 0x1, R88 ;  /* 0x0000000141387819 */ /* 0x040fe40000010258 */
[----:B------:R-:W-:Y:S02]  /*6cd10*/  LOP3.LUT R7, R54, 0xfffffffe, R7, 0xf8, !PT ;  /* 0xfffffffe36077812 */ /* 0x000fe400078ef807 */
[----:B------:R-:W-:Y:S02]  /*6cd20*/  SHF.L.U32 R55, R65, 0x1, RZ ;  /* 0x0000000141377819 */ /* 0x000fe400000006ff */
[----:B------:R-:W-:Y:S02]  /*6cd30*/  LOP3.LUT R58, R58, 0x1, RZ, 0xc0, !PT ;  /* 0x000000013a3a7812 */ /* 0x000fe400078ec0ff */
[----:B------:R-:W-:-:S02]  /*6cd40*/  LOP3.LUT R56, R56, 0x1, RZ, 0xc0, !PT ;  /* 0x0000000138387812 */ /* 0x000fc400078ec0ff */
[----:B------:R-:W-:Y:S01]  /*6cd50*/  SHF.L.U32 R106, R51, 0x1, RZ ;  /* 0x00000001336a7819 */ /* 0x000fe200000006ff */
[----:B------:R-:W-:Y:S01]  /*6cd60*/  IMAD.MOV.U32 R51, RZ, RZ, R7 ;  /* 0x000000ffff337224 */ /* 0x000fe200078e0007 */
        /* <DEDUP_REMOVED lines=28> */
.L_x_171:
        /* <DEDUP_REMOVED lines=22> */
.L_x_172:
        /* <DEDUP_REMOVED lines=13> */
[----:B------:R-:W-:-:S03]  /*6d160*/  IMAD.IADD R7, R42, 0x1, R55 ;  /* 0x000000012a077824 */ /* 0x000fc600078e0237 */
[----:B------:R-:W-:Y:S01]  /*6d170*/  IADD3 R56, P0, PT, R57, R58, RZ ;  /* 0x0000003a39387210 */ /* 0x000fe20007f1e0ff */
[----:B------:R-:W-:Y:S01]  /*6d180*/  IMAD.IADD R58, R0, 0x1, R59 ;  /* 0x00000001003a7824 */ /* 0x000fe200078e023b */
[----:B------:R-:W-:Y:S02]  /*6d190*/  IADD3 R6, P1, PT, R7, R6, RZ ;  /* 0x0000000607067210 */ /* 0x000fe40007f3e0ff */
[----:B------:R-:W-:Y:S02]  /*6d1a0*/  IADD3.X R57, PT, PT, RZ, RZ, RZ, P0, !PT ;  /* 0x000000ffff397210 */ /* 0x000fe400007fe4ff */
[----:B------:R-:W-:Y:S01]  /*6d1b0*/  MOV R59, RZ ;  /* 0x000000ff003b7202 */ /* 0x000fe20000000f00 */
[----:B------:R-:W-:Y:S02]  /*6d1c0*/  IMAD.X R7, RZ, RZ, RZ, P1 ;  /* 0x000000ffff077224 */ /* 0x000fe400008e06ff */
        /* <DEDUP_REMOVED lines=14> */
[----:B------:R-:W-:Y:S01]  /*6d2b0*/  IMAD.MOV.U32 R7, RZ, RZ, RZ ;  /* 0x000000ffff077224 */ /* 0x000fe200078e00ff */
[----:B------:R-:W-:Y:S01]  /*6d2c0*/  IADD3 R54, P1, PT, R57, R54, RZ ;  /* 0x0000003639367210 */ /* 0x000fe20007f3e0ff */
[----:B------:R-:W-:Y:S02]  /*6d2d0*/  IMAD.MOV.U32 R59, RZ, RZ, RZ ;  /* 0x000000ffff3b7224 */ /* 0x000fe400078e00ff */
[----:B------:R-:W-:Y:S01]  /*6d2e0*/  IMAD.HI.U32 R53, R81, R70, R6 ;  /* 0x0000004651357227 */ /* 0x000fe200078e0006 */
[----:B------:R-:W-:Y:S02]  /*6d2f0*/  IADD3 R7, PT, PT, R0, R55, RZ ;  /* 0x0000003700077210 */ /* 0x000fe40007ffe0ff */
[----:B------:R-:W-:Y:S01]  /*6d300*/  IADD3.X R55, PT, PT, RZ, RZ, RZ, P1, !PT ;  /* 0x000000ffff377210 */ /* 0x000fe20000ffe4ff */
[----:B------:R-:W-:-:S04]  /*6d310*/  IMAD.WIDE.U32 R58, R85, R69, R58 ;  /* 0x00000045553a7225 */ /* 0x000fc800078e003a */
[----:B------:R-:W-:Y:S01]  /*6d320*/  IMAD.X R57, RZ, RZ, RZ, P0 ;  /* 0x000000ffff397224 */ /* 0x000fe200000e06ff */
[----:B------:R-:W-:Y:S01]  /*6d330*/  IADD3 R58, P0, PT, R7, R58, RZ ;  /* 0x0000003a073a7210 */ /* 0x000fe20007f1e0ff */
[----:B------:R-:W-:Y:S02]  /*6d340*/  IMAD.IADD R6, R50, 0x1, R59 ;  /* 0x0000000132067824 */ /* 0x000fe400078e023b */
[----:B------:R-:W-:Y:S02]  /*6d350*/  HFMA2 R7, -RZ, RZ, 0, 0 ;  /* 0x00000000ff077431 */ /* 0x000fe400000001ff */
[----:B------:R-:W-:-:S04]  /*6d360*/  IMAD.WIDE.U32 R54, R66, R82, R54 ;  /* 0x0000005242367225 */ /* 0x000fc800078e0036 */
[----:B------:R-:W-:Y:S02]  /*6d370*/  IMAD.X R59, RZ, RZ, RZ, P0 ;  /* 0x000000ffff3b7224 */ /* 0x000fe400000e06ff */
[----:B------:R-:W-:Y:S02]  /*6d380*/  IMAD.IADD R55, R0, 0x1, R55 ;  /* 0x0000000100377824 */ /* 0x000fe400078e0237 */
[----:B------:R-:W-:-:S04]  /*6d390*/  IMAD.WIDE.U32 R58, R66, R80, R58 ;  /* 0x00000050423a7225 */ /* 0x000fc800078e003a */
[----:B------:R-:W-:Y:S01]  /*6d3a0*/  IMAD.IADD R53, R42, 0x1, R53 ;  /* 0x000000012a357824 */ /* 0x000fe200078e0235 */
[----:B------:R-:W-:Y:S01]  /*6d3b0*/  IADD3 R58, P1, PT, R55, R58, RZ ;  /* 0x0000003a373a7210 */ /* 0x000fe20007f3e0ff */
[----:B------:R-:W-:Y:S01]  /*6d3c0*/  IMAD.WIDE.U32 R56, R83, R72, R56 ;  /* 0x0000004853387225 */ /* 0x000fe200078e0038 */
[----:B------:R-:W-:-:S03]  /*6d3d0*/  MOV R55, RZ ;  /* 0x000000ff00377202 */ /* 0x000fc60000000f00 */
[----:B------:R-:W-:Y:S01]  /*6d3e0*/  IMAD.WIDE.U32 R6, R85, R67, R6 ;  /* 0x0000004355067225 */ /* 0x000fe200078e0006 */
[----:B------:R-:W-:-:S03]  /*6d3f0*/  IADD3 R56, P0, PT, R53, R56, RZ ;  /* 0x0000003835387210 */ /* 0x000fc60007f1e0ff */
[----:B------:R-:W-:Y:S02]  /*6d400*/  IMAD.IADD R59, R78, 0x1, R59 ;  /* 0x000000014e3b7824 */ /* 0x000fe400078e023b */
[----:B------:R-:W-:Y:S01]  /*6d410*/  IMAD.IADD R53, R44, 0x1, R57 ;  /* 0x000000012c357824 */ /* 0x000fe200078e0239 */
[----:B------:R-:W-:Y:S01]  /*6d420*/  IADD3.X R57, PT, PT, RZ, RZ, RZ, P0, !PT ;  /* 0x000000ffff397210 */ /* 0x000fe200007fe4ff */
[----:B------:R-:W-:Y:S01]  /*6d430*/  IMAD.WIDE.U32 R54, R85, R80, R54 ;  /* 0x0000005055367225 */ /* 0x000fe200078e0036 */
[----:B------:R-:W-:-:S03]  /*6d440*/  IADD3 R6, P0, PT, R59, R6, RZ ;  /* 0x000000063b067210 */ /* 0x000fc60007f1e0ff */
[----:B------:R-:W-:Y:S01]  /*6d450*/  IMAD.X R59, RZ, RZ, RZ, P1 ;  /* 0x000000ffff3b7224 */ /* 0x000fe200008e06ff */
[----:B------:R-:W-:Y:S01]  /*6d460*/  IADD3 R54, P1, PT, R53, R54, RZ ;  /* 0x0000003635367210 */ /* 0x000fe20007f3e0ff */
[----:B------:R-:W-:Y:S02]  /*6d470*/  IMAD.IADD R60, R8, 0x1, R7 ;  /* 0x00000001083c7824 */ /* 0x000fe400078e0207 */
[----:B------:R-:W-:Y:S01]  /*6d480*/  IMAD.IADD R61, R78, 0x1, R55 ;  /* 0x000000014e3d7824 */ /* 0x000fe200078e0237 */
[----:B------:R-:W-:Y:S01]  /*6d490*/  IADD3.X R55, PT, PT, RZ, RZ, RZ, P1, !PT ;  /* 0x000000ffff377210 */ /* 0x000fe20000ffe4ff */
[----:B------:R-:W-:-:S04]  /*6d4a0*/  IMAD.WIDE.U32 R58, R82, R82, R58 ;  /* 0x00000052523a7225 */ /* 0x000fc800078e003a */
[----:B------:R-:W-:Y:S01]  /*6d4b0*/  IMAD.X R7, RZ, RZ, RZ, P0 ;  /* 0x000000ffff077224 */ /* 0x000fe200000e06ff */
[----:B------:R-:W-:Y:S01]  /*6d4c0*/  IADD3 R58, P1, PT, R61, R58, RZ ;  /* 0x0000003a3d3a7210 */ /* 0x000fe20007f3e0ff */
[----:B------:R-:W-:-:S04]  /*6d4d0*/  IMAD.WIDE.U32 R56, R81, R71, R56 ;  /* 0x0000004751387225 */ /* 0x000fc800078e0038 */
[----:B------:R-:W-:Y:S01]  /*6d4e0*/  IMAD.IADD R59, R0, 0x1, R59 ;  /* 0x00000001003b7824 */ /* 0x000fe200078e023b */
[----:B------:R-:W-:Y:S01]  /*6d4f0*/  IADD3 R53, PT, PT, R43, R57, RZ ;  /* 0x000000392b357210 */ /* 0x000fe20007ffe0ff */
[----:B------:R-:W-:-:S04]  /*6d500*/  IMAD.WIDE.U32 R6, R66, R69, R6 ;  /* 0x0000004542067225 */ /* 0x000fc800078e0006 */
[----:B------:R-:W-:Y:S01]  /*6d510*/  IMAD R79, R56, R41, RZ ;  /* 0x00000029384f7224 */ /* 0x000fe200078e02ff */
[----:B------:R-:W-:Y:S01]  /*6d520*/  IADD3 R6, P0, PT, R59, R6, RZ ;  /* 0x000000063b067210 */ /* 0x000fe20007f1e0ff */
[----:B------:R-:W-:Y:S02]  /*6d530*/  IMAD.MOV.U32 R57, RZ, RZ, RZ ;  /* 0x000000ffff397224 */ /* 0x000fe400078e00ff */
[----:B------:R-:W-:Y:S02]  /*6d540*/  IMAD.MOV.U32 R61, RZ, RZ, RZ ;  /* 0x000000ffff3d7224 */ /* 0x000fe400078e00ff */
[----:B------:R-:W-:Y:S02]  /*6d550*/  IMAD.X R59, RZ, RZ, RZ, P1 ;  /* 0x000000ffff3b7224 */ /* 0x000fe400008e06ff */
[----:B------:R-:W-:Y:S01]  /*6d560*/  IMAD.HI.U32 R65, R79, R70, R56 ;  /* 0x000000464f417227 */ /* 0x000fe200078e0038 */
[----:B------:R-:W-:-:S03]  /*6d570*/  IADD3 R57, PT, PT, R50, R7, RZ ;  /* 0x0000000732397210 */ /* 0x000fc60007ffe0ff */
[----:B------:R-:W-:-:S04]  /*6d580*/  IMAD.WIDE.U32 R60, R85, R64, R60 ;  /* 0x00000040553c7225 */ /* 0x000fc800078e003c */
[----:B------:R-:W-:Y:S01]  /*6d590*/  IMAD.WIDE.U32 R58, R66, R80, R58 ;  /* 0x00000050423a7225 */ /* 0x000fe200078e003a */
[----:B------:R-:W-:-:S03]  /*6d5a0*/  IADD3 R56, PT, PT, R2, R61, RZ ;  /* 0x0000003d02387210 */ /* 0x000fc60007ffe0ff */
[----:B------:R-:W-:-:S04]  /*6d5b0*/  IMAD.WIDE.U32 R54, R83, R73, R54 ;  /* 0x0000004953367225 */ /* 0x000fc800078e0036 */
[----:B------:R-:W-:Y:S01]  /*6d5c0*/  IMAD.X R7, RZ, RZ, RZ, P0 ;  /* 0x000000ffff077224 */ /* 0x000fe200000e06ff */
[----:B------:R-:W-:Y:S01]  /*6d5d0*/  IADD3 R60, P0, PT, R57, R60, RZ ;  /* 0x0000003c393c7210 */ /* 0x000fe20007f1e0ff */
[----:B------:R-:W-:Y:S01]  /*6d5e0*/  IMAD.IADD R63, R45, 0x1, R55 ;  /* 0x000000012d3f7824 */ /* 0x000fe200078e0237 */
[----:B------:R-:W-:Y:S01]  /*6d5f0*/  IADD3 R57, PT, PT, R78, R59, RZ ;  /* 0x0000003b4e397210 */ /* 0x000fe20007ffe0ff */
[----:B------:R-:W-:Y:S01]  /*6d600*/  HFMA2 R59, -RZ, RZ, 0, 0 ;  /* 0x00000000ff3b7431 */ /* 0x000fe200000001ff */
        /* <DEDUP_REMOVED lines=8> */
[----:B------:R-:W-:-:S03]  /*6d690*/  IADD3 R60, P0, PT, R7, R60, RZ ;  /* 0x0000003c073c7210 */ /* 0x000fc60007f1e0ff */
[----:B------:R-:W-:Y:S02]  /*6d6a0*/  IMAD.IADD R53, R42, 0x1, R65 ;  /* 0x000000012a357824 */ /* 0x000fe400078e0241 */
[----:B------:R-:W-:Y:S02]  /*6d6b0*/  IMAD.MOV.U32 R57, RZ, RZ, RZ ;  /* 0x000000ffff397224 */ /* 0x000fe400078e00ff */
[----:B------:R-:W-:Y:S01]  /*6d6c0*/  IMAD.WIDE.U32 R58, R85, R69, R58 ;  /* 0x00000045553a7225 */ /* 0x000fe200078e003a */
[----:B------:R-:W-:-:S03]  /*6d6d0*/  IADD3 R54, P2, PT, R53, R54, RZ ;  /* 0x0000003635367210 */ /* 0x000fc60007f5e0ff */
[----:B------:R-:W-:Y:S01]  /*6d6e0*/  IMAD.X R7, RZ, RZ, RZ, P1 ;  /* 0x000000ffff077224 */ /* 0x000fe200008e06ff */
[----:B------:R-:W-:Y:S01]  /*6d6f0*/  IADD3 R58, P1, PT, R63, R58, RZ ;  /* 0x0000003a3f3a7210 */ /* 0x000fe20007f3e0ff */
[----:B------:R-:W-:-:S04]  /*6d700*/  IMAD.WIDE.U32 R56, R3, R85, R56 ;  /* 0x0000005503387225 */ /* 0x000fc800078e0038 */
[----:B------:R-:W-:Y:S02]  /*6d710*/  IMAD.IADD R65, R8, 0x1, R61 ;  /* 0x0000000108417824 */ /* 0x000fe400078e023d */
[----:B------:R-:W-:Y:S01]  /*6d720*/  IMAD.IADD R53, R44, 0x1, R55 ;  /* 0x000000012c357824 */ /* 0x000fe200078e0237 */
[----:B------:R-:W-:Y:S01]  /*6d730*/  IADD3 R55, PT, PT, R50, R59, RZ ;  /* 0x0000003b32377210 */ /* 0x000fe20007ffe0ff */
[----:B------:R-:W-:Y:S01]  /*6d740*/  IMAD.WIDE.U32 R6, R82, R80, R6 ;  /* 0x0000005052067225 */ /* 0x000fe200078e0006 */
[----:B------:R-:W-:-:S03]  /*6d750*/  IADD3.X R59, PT, PT, RZ, RZ, RZ, P1, !PT ;  /* 0x000000ffff3b7210 */ /* 0x000fc60000ffe4ff */
[----:B------:R-:W-:Y:S01]  /*6d760*/  IMAD.X R61, RZ, RZ, RZ, P0 ;  /* 0x000000ffff3d7224 */ /* 0x000fe200000e06ff */
[----:B------:R-:W-:Y:S01]  /*6d770*/  IADD3 R56, P0, PT, R65, R56, RZ ;  /* 0x0000003841387210 */ /* 0x000fe20007f1e0ff */
[----:B------:R-:W-:Y:S01]  /*6d780*/  IMAD.IADD R89, R84, 0x1, R57 ;  /* 0x0000000154597824 */ /* 0x000fe200078e0239 */
        /* <DEDUP_REMOVED lines=27> */
[----:B------:R-:W-:Y:S01]  /*6d940*/  IMAD.IADD R63, R46, 0x1, R59 ;  /* 0x000000012e3f7824 */ /* 0x000fe200078e023b */
[----:B------:R-:W-:Y:S01]  /*6d950*/  IADD3 R56, P1, PT, R61, R56, RZ ;  /* 0x000000383d387210 */ /* 0x000fe20007f3e0ff */
[----:B------:R-:W-:Y:S01]  /*6d960*/  IMAD.MOV.U32 R7, RZ, RZ, RZ ;  /* 0x000000ffff077224 */ /* 0x000fe200078e00ff */
[----:B------:R-:W-:Y:S01]  /*6d970*/  IADD3 R57, PT, PT, R8, R57, RZ ;  /* 0x0000003908397210 */ /* 0x000fe20007ffe0ff */
[----:B------:R-:W-:Y:S02]  /*6d980*/  IMAD.X R59, RZ, RZ, RZ, P3 ;  /* 0x000000ffff3b7224 */ /* 0x000fe400018e06ff */
        /* <DEDUP_REMOVED lines=23> */
[----:B------:R-:W-:Y:S01]  /*6db00*/  IMAD.X R55, RZ, RZ, RZ, P0 ;  /* 0x000000ffff377224 */ /* 0x000fe200000e06ff */
[----:B------:R-:W-:Y:S01]  /*6db10*/  IADD3.X R63, PT, PT, RZ, RZ, RZ, P4, !PT ;  /* 0x000000ffff3f7210 */ /* 0x000fe200027fe4ff */
[----:B------:R-:W-:-:S04]  /*6db20*/  IMAD.WIDE.U32 R56, R80, R69, R56 ;  /* 0x0000004550387225 */ /* 0x000fc800078e0038 */
[----:B------:R-:W-:Y:S01]  /*6db30*/  IMAD.IADD R97, R47, 0x1, R7 ;  /* 0x000000012f617824 */ /* 0x000fe200078e0207 */
[----:B------:R-:W-:Y:S01]  /*6db40*/  IADD3 R56, P0, PT, R61, R56, RZ ;  /* 0x000000383d387210 */ /* 0x000fe20007f1e0ff */
[----:B------:R-:W-:Y:S01]  /*6db50*/  IMAD.X R7, RZ, RZ, RZ, P3 ;  /* 0x000000ffff077224 */ /* 0x000fe200018e06ff */
[----:B------:R-:W-:Y:S01]  /*6db60*/  IADD3.X R61, PT, PT, RZ, RZ, RZ, P2, !PT ;  /* 0x000000ffff3d7210 */ /* 0x000fe200017fe4ff */
[----:B------:R-:W-:-:S04]  /*6db70*/  IMAD.WIDE.U32 R54, R82, R64, R54 ;  /* 0x0000004052367225 */ /* 0x000fc800078e0036 */
[----:B------:R-:W-:Y:S02]  /*6db80*/  IMAD.IADD R57, R50, 0x1, R57 ;  /* 0x0000000132397824 */ /* 0x000fe400078e0239 */
[----:B------:R-:W-:-:S03]  /*6db90*/  IMAD.WIDE.U32 R6, R81, R74, R6 ;  /* 0x0000004a51067225 */ /* 0x000fc600078e0006 */
[----:B------:R-:W-:Y:S01]  /*6dba0*/  IADD3 R58, P1, PT, R57, R54, RZ ;  /* 0x00000036393a7210 */ /* 0x000fe20007f3e0ff */
[----:B------:R-:W-:Y:S01]  /*6dbb0*/  IMAD.WIDE.U32 R62, R65, R71, R62 ;  /* 0x00000047413e7225 */ /* 0x000fe200078e003e */
[----:B------:R-:W-:Y:S02]  /*6dbc0*/  IADD3.X R57, PT, PT, RZ, RZ, RZ, P0, !PT ;  /* 0x000000ffff397210 */ /* 0x000fe400007fe4ff */
[----:B------:R-:W-:Y:S01]  /*6dbd0*/  IADD3 R6, P3, PT, R53, R6, RZ ;  /* 0x0000000635067210 */ /* 0x000fe20007f7e0ff */
[----:B------:R-:W-:Y:S02]  /*6dbe0*/  IMAD.IADD R54, R2, 0x1, R55 ;  /* 0x0000000102367824 */ /* 0x000fe400078e0237 */
[----:B------:R-:W-:-:S03]  /*6dbf0*/  IMAD.WIDE.U32 R60, R66, R67, R60 ;  /* 0x00000043423c7225 */ /* 0x000fc600078e003c */
[----:B------:R-:W-:Y:S01]  /*6dc00*/  IADD3 R54, P0, PT, R54, R105, RZ ;  /* 0x0000006936367210 */ /* 0x000fe20007f1e0ff */
[----:B------:R-:W-:Y:S01]  /*6dc10*/  IMAD.IADD R89, R43, 0x1, R63 ;  /* 0x000000012b597824 */ /* 0x000fe200078e023f */
[----:B------:R-:W-:Y:S01]  /*6dc20*/  IADD3 R105, PT, PT, R46, R7, RZ ;  /* 0x000000072e697210 */ /* 0x000fe20007ffe0ff */
[----:B------:R-:W-:Y:S02]  /*6dc30*/  IMAD R53, R62, R41, RZ ;  /* 0x000000293e357224 */ /* 0x000fe400078e02ff */
[----:B------:R-:W-:Y:S02]  /*6dc40*/  IMAD.MOV.U32 R63, RZ, RZ, RZ ;  /* 0x000000ffff3f7224 */ /* 0x000fe400078e00ff */
[----:B------:R-:W-:-:S04]  /*6dc50*/  IMAD.WIDE.U32 R56, R80, R69, R56 ;  /* 0x0000004550387225 */ /* 0x000fc800078e0038 */
[----:B------:R-:W-:Y:S02]  /*6dc60*/  IMAD.IADD R55, R8, 0x1, R61 ;  /* 0x0000000108377824 */ /* 0x000fe400078e023d */
[----:B------:R-:W-:Y:S02]  /*6dc70*/  IMAD.X R59, RZ, RZ, RZ, P1 ;  /* 0x000000ffff3b7224 */ /* 0x000fe400008e06ff */
[----:B------:R-:W-:Y:S01]  /*6dc80*/  IMAD.HI.U32 R107, R53, R70, R62 ;  /* 0x00000046356b7227 */ /* 0x000fe200078e003e */
[----:B------:R-:W-:Y:S02]  /*6dc90*/  MOV R62, R60 ;  /* 0x0000003c003e7202 */ /* 0x000fe40000000f00 */
[----:B------:R-:W-:Y:S01]  /*6dca0*/  IADD3 R56, P2, PT, R55, R56, RZ ;  /* 0x0000003837387210 */ /* 0x000fe20007f5e0ff */
[----:B------:R-:W-:Y:S02]  /*6dcb0*/  IMAD.IADD R57, R50, 0x1, R57 ;  /* 0x0000000132397824 */ /* 0x000fe400078e0239 */
[----:B------:R-:W-:-:S04]  /*6dcc0*/  IMAD.WIDE.U32 R58, R80, R67, R58 ;  /* 0x00000043503a7225 */ /* 0x000fc800078e003a */
        /* <DEDUP_REMOVED lines=13> */
[----:B------:R-:W-:Y:S01]  /*6dda0*/  IMAD.IADD R63, R2, 0x1, R63 ;  /* 0x00000001023f7824 */ /* 0x000fe200078e023f */
[----:B------:R-:W-:Y:S01]  /*6ddb0*/  IADD3 R6, P2, PT, R89, R6, RZ ;  /* 0x0000000659067210 */ /* 0x000fe20007f5e0ff */
[----:B------:R-:W-:-:S04]  /*6ddc0*/  IMAD.WIDE.U32 R56, R82, R67, R56 ;  /* 0x0000004352387225 */ /* 0x000fc800078e0038 */
[----:B------:R-:W-:Y:S01]  /*6ddd0*/  IMAD.X R59, RZ, RZ, RZ, P0 ;  /* 0x000000ffff3b7224 */ /* 0x000fe200000e06ff */
[----:B------:R-:W-:Y:S01]  /*6dde0*/  IADD3 R56, P1, PT, R63, R56, RZ ;  /* 0x000000383f387210 */ /* 0x000fe20007f3e0ff */
[----:B------:R-:W-:-:S04]  /*6ddf0*/  IMAD.WIDE.U32 R60, R69, R69, R60 ;  /* 0x00000045453c7225 */ /* 0x000fc800078e003c */
[----:B------:R-:W-:Y:S01]  /*6de00*/  IMAD.WIDE.U32 R54, R83, R76, R54 ;  /* 0x0000004c53367225 */ /* 0x000fe200078e0036 */
[----:B------:R-:W-:-:S03]  /*6de10*/  IADD3 R61, PT, PT, R50, R61, RZ ;  /* 0x0000003d323d7210 */ /* 0x000fc60007ffe0ff */
[----:B------:R-:W-:Y:S01]  /*6de20*/  IMAD.IADD R57, R8, 0x1, R57 ;  /* 0x0000000108397824 */ /* 0x000fe200078e0239 */
[----:B------:R-:W-:Y:S01]  /*6de30*/  IADD3 R54, P3, PT, R105, R54, RZ ;  /* 0x0000003669367210 */ /* 0x000fe20007f7e0ff */
[----:B------:R-:W-:-:S03]  /*6de40*/  IMAD.WIDE.U32 R58, R80, R64, R58 ;  /* 0x00000040503a7225 */ /* 0x000fc600078e003a */
[----:B------:R-:W-:Y:S01]  /*6de50*/  IADD3 R62, P0, PT, R57, R60, RZ ;  /* 0x0000003c393e7210 */ /* 0x000fe20007f1e0ff */
[----:B------:R-:W-:Y:S02]  /*6de60*/  IMAD.IADD R97, R45, 0x1, R7 ;  /* 0x000000012d617824 */ /* 0x000fe400078e0207 */
[----:B------:R-:W-:Y:S01]  /*6de70*/  IMAD.X R7, RZ, RZ, RZ, P2 ;  /* 0x000000ffff077224 */ /* 0x000fe200010e06ff */
[----:B------:R-:W-:Y:S01]  /*6de80*/  IADD3 R60, P2, PT, R61, R58, RZ ;  /* 0x0000003a3d3c7210 */ /* 0x000fe20007f5e0ff */
[----:B------:R-:W-:Y:S01]  /*6de90*/  IMAD.IADD R105, R48, 0x1, R55 ;  /* 0x0000000130697824 */ /* 0x000fe200078e0237 */
[----:B------:R-:W-:Y:S01]  /*6dea0*/  IADD3 R55, PT, PT, R2, R59, RZ ;  /* 0x0000003b02377210 */ /* 0x000fe20007ffe0ff */
[----:B------:R-:W-:Y:S01]  /*6deb0*/  IMAD.X R57, RZ, RZ, RZ, P1 ;  /* 0x000000ffff397224 */ /* 0x000fe200008e06ff */
[----:B------:R-:W-:Y:S01]  /*6dec0*/  IADD3.X R63, PT, PT, RZ, RZ, RZ, P0, !PT ;  /* 0x000000ffff3f7210 */ /* 0x000fe200007fe4ff */
[----:B------:R-:W-:Y:S01]  /*6ded0*/  IMAD.WIDE.U32 R58, R65, R72, R6 ;  /* 0x00000048413a7225 */ /* 0x000fe200078e0006 */
[----:B------:R-:W-:-:S02]  /*6dee0*/  IADD3.X R61, PT, PT, RZ, RZ, RZ, P2, !PT ;  /* 0x000000ffff3d7210 */ /* 0x000fc400017fe4ff */
[----:B------:R-:W-:Y:S01]  /*6def0*/  IADD3 R6, P1, PT, R55, R88, RZ ;  /* 0x0000005837067210 */ /* 0x000fe20007f3e0ff */
[----:B------:R-:W-:Y:S02]  /*6df00*/  IMAD.IADD R7, R42, 0x1, R107 ;  /* 0x000000012a077824 */ /* 0x000fe400078e026b */
[----:B------:R-:W-:-:S03]  /*6df10*/  IMAD.WIDE.U32 R56, R66, R64, R56 ;  /* 0x0000004042387225 */ /* 0x000fc600078e0038 */
[----:B------:R-:W-:Y:S01]  /*6df20*/  IADD3 R58, P0, PT, R7, R58, RZ ;  /* 0x0000003a073a7210 */ /* 0x000fe20007f1e0ff */
[----:B------:R-:W-:-:S04]  /*6df30*/  IMAD.WIDE.U32 R62, R80, R67, R62 ;  /* 0x00000043503e7225 */ /* 0x000fc800078e003e */
[----:B------:R-:W-:Y:S01]  /*6df40*/  IMAD.IADD R7, R2, 0x1, R57 ;  /* 0x0000000102077824 */ /* 0x000fe200078e0239 */
[----:B------:R-:W-:Y:S01]  /*6df50*/  IADD3 R63, PT, PT, R8, R63, RZ ;  /* 0x0000003f083f7210 */ /* 0x000fe20007ffe0ff */
[----:B------:R-:W-:Y:S02]  /*6df60*/  IMAD.X R55, RZ, RZ, RZ, P3 ;  /* 0x000000ffff377224 */ /* 0x000fe400018e06ff */
[----:B------:R-:W-:Y:S01]  /*6df70*/  IMAD.MOV.U32 R57, RZ, RZ, RZ ;  /* 0x000000ffff397224 */ /* 0x000fe200078e00ff */
[----:B------:R-:W-:Y:S01]  /*6df80*/  IADD3 R62, P3, PT, R7, R62, RZ ;  /* 0x0000003e073e7210 */ /* 0x000fe20007f7e0ff */
[----:B------:R-:W-:-:S04]  /*6df90*/  IMAD.WIDE.U32 R60, R69, R67, R60 ;  /* 0x00000043453c7225 */ /* 0x000fc800078e003c */
[----:B------:R-:W-:Y:S01]  /*6dfa0*/  IMAD.WIDE.U32 R56, R3, R85, R56 ;  /* 0x0000005503387225 */ /* 0x000fe200078e0038 */
[----:B------:R-:W-:Y:S02]  /*6dfb0*/  IADD3 R60, P2, PT, R63, R60, RZ ;  /* 0x0000003c3f3c7210 */ /* 0x000fe40007f5e0ff */
[----:B------:R-:W-:Y:S01]  /*6dfc0*/  IADD3 R61, PT, PT, R8, R61, RZ ;  /* 0x0000003d083d7210 */ /* 0x000fe20007ffe0ff */
[----:B------:R-:W-:Y:S01]  /*6dfd0*/  IMAD.X R63, RZ, RZ, RZ, P3 ;  /* 0x000000ffff3f7224 */ /* 0x000fe200018e06ff */
[----:B------:R-:W-:Y:S01]  /*6dfe0*/  IADD3 R56, P3, PT, R105, R56, RZ ;  /* 0x0000003869387210 */ /* 0x000fe20007f7e0ff */
[----:B------:R-:W-:Y:S02]  /*6dff0*/  IMAD.IADD R89, R44, 0x1, R59 ;  /* 0x000000012c597824 */ /* 0x000fe400078e023b */
[----:B------:R-:W-:Y:S02]  /*6e000*/  IMAD.IADD R59, R84, 0x1, R57 ;  /* 0x00000001543b7824 */ /* 0x000fe400078e0239 */
[----:B------:R-:W-:-:S04]  /*6e010*/  IMAD.WIDE.U32 R62, R82, R64, R62 ;  /* 0x00000040523e7225 */ /* 0x000fc800078e003e */
        /* <DEDUP_REMOVED lines=8> */
[----:B------:R-:W-:-:S04]  /*6e0a0*/  IMAD.WIDE.U32 R6, R3, R80, R6 ;  /* 0x0000005003067225 */ /* 0x000fc800078e0006 */
[----:B------:R-:W-:Y:S02]  /*6e0b0*/  IMAD.IADD R85, R43, 0x1, R59 ;  /* 0x000000012b557824 */ /* 0x000fe400078e023b */
[----:B------:R-:W-:Y:S01]  /*6e0c0*/  HFMA2 R59, -RZ, RZ, 0, 0 ;  /* 0x00000000ff3b7431 */ /* 0x000fe200000001ff */
[----:B------:R-:W-:Y:S01]  /*6e0d0*/  IADD3 R6, P1, PT, R61, R6, RZ ;  /* 0x000000063d067210 */ /* 0x000fe20007f3e0ff */
[----:B------:R-:W-:Y:S01]  /*6e0e0*/  IMAD.IADD R97, R47, 0x1, R55 ;  /* 0x000000012f617824 */ /* 0x000fe200078e0237 */
[----:B------:R-:W-:Y:S01]  /*6e0f0*/  IADD3 R105, PT, PT, R78, R7, RZ ;  /* 0x000000074e697210 */ /* 0x000fe20007ffe0ff */
[----:B------:R-:W-:Y:S02]  /*6e100*/  IMAD.X R61, RZ, RZ, RZ, P2 ;  /* 0x000000ffff3d7224 */ /* 0x000fe400010e06ff */
[----:B------:R-:W-:Y:S02]  /*6e110*/  IMAD.X R55, RZ, RZ, RZ, P4 ;  /* 0x000000ffff377224 */ /* 0x000fe400020e06ff */
[----:B------:R-:W-:-:S04]  /*6e120*/  IMAD.WIDE.U32 R56, R83, R77, R56 ;  /* 0x0000004d53387225 */ /* 0x000fc800078e0038 */
[----:B------:R-:W-:Y:S01]  /*6e130*/  IMAD R83, R58, R41, RZ ;  /* 0x000000293a537224 */ /* 0x000fe200078e02ff */
[----:B------:R-:W-:Y:S01]  /*6e140*/  IADD3 R56, P2, PT, R97, R56, RZ ;  /* 0x0000003861387210 */ /* 0x000fe20007f5e0ff */
[----:B------:R-:W-:Y:S01]  /*6e150*/  IMAD.WIDE.U32 R60, R69, R67, R60 ;  /* 0x00000043453c7225 */ /* 0x000fe200078e003c */
[----:B------:R-:W-:-:S03]  /*6e160*/  IADD3 R57, PT, PT, R49, R57, RZ ;  /* 0x0000003931397210 */ /* 0x000fc60007ffe0ff */
[----:B------:R-:W-:-:S04]  /*6e170*/  IMAD.WIDE.U32 R54, R79, R74, R54 ;  /* 0x0000004a4f367225 */ /* 0x000fc800078e0036 */
[----:B------:R-:W-:Y:S01]  /*6e180*/  IMAD.X R7, RZ, RZ, RZ, P1 ;  /* 0x000000ffff077224 */ /* 0x000fe200008e06ff */
[----:B------:R-:W-:Y:S01]  /*6e190*/  IADD3 R54, P4, PT, R89, R54, RZ ;  /* 0x0000003659367210 */ /* 0x000fe20007f9e0ff */
[----:B------:R-:W-:Y:S01]  /*6e1a0*/  IMAD.HI.U32 R107, R83, R70, R58 ;  /* 0x00000046536b7227 */ /* 0x000fe200078e003a */
[----:B------:R-:W-:Y:S02]  /*6e1b0*/  IADD3 R58, P0, PT, R63, R60, RZ ;  /* 0x0000003c3f3a7210 */ /* 0x000fe40007f1e0ff */
[----:B------:R-:W-:Y:S01]  /*6e1c0*/  IADD3 R89, PT, PT, R46, R55, RZ ;  /* 0x000000372e597210 */ /* 0x000fe20007ffe0ff */
[----:B------:R-:W-:Y:S01]  /*6e1d0*/  IMAD.X R63, RZ, RZ, RZ, P3 ;  /* 0x000000ffff3f7224 */ /* 0x000fe200018e06ff */
[----:B------:R-:W-:Y:S01]  /*6e1e0*/  IADD3.X R59, PT, PT, RZ, RZ, RZ, P0, !PT ;  /* 0x000000ffff3b7210 */ /* 0x000fe200007fe4ff */
[----:B------:R-:W-:Y:S02]  /*6e1f0*/  IMAD.IADD R61, R8, 0x1, R61 ;  /* 0x00000001083d7824 */ /* 0x000fe400078e023d */
[----:B------:R-:W-:-:S04]  /*6e200*/  IMAD.WIDE.U32 R6, R69, R64, R6 ;  /* 0x0000004045067225 */ /* 0x000fc800078e0006 */
[----:B------:R-:W-:Y:S01]  /*6e210*/  IMAD.WIDE.U32 R62, R3, R66, R62 ;  /* 0x00000042033e7225 */ /* 0x000fe200078e003e */
[----:B------:R-:W-:-:S03]  /*6e220*/  IADD3 R6, P3, PT, R61, R6, RZ ;  /* 0x000000063d067210 */ /* 0x000fc60007f7e0ff */
[----:B------:R-:W-:Y:S01]  /*6e230*/  IMAD.X R55, RZ, RZ, RZ, P4 ;  /* 0x000000ffff377224 */ /* 0x000fe200020e06ff */
        /* <DEDUP_REMOVED lines=11> */
[----:B------:R-:W-:Y:S01]  /*6e2f0*/  IMAD.X R7, RZ, RZ, RZ, P3 ;  /* 0x000000ffff077224 */ /* 0x000fe200018e06ff */
[----:B------:R-:W-:Y:S01]  /*6e300*/  IADD3 R58, P3, PT, R5, R58, RZ ;  /* 0x0000003a053a7210 */ /* 0x000fe20007f7e0ff */
[----:B------:R-:W-:Y:S01]  /*6e310*/  IMAD.WIDE.U32 R56, R81, R76, R56 ;  /* 0x0000004c51387225 */ /* 0x000fe200078e0038 */
[----:B------:R-:W-:-:S03]  /*6e320*/  IADD3 R5, PT, PT, R42, R107, RZ ;  /* 0x0000006b2a057210 */ /* 0x000fc60007ffe0ff */
[----:B------:R-:W-:Y:S01]  /*6e330*/  IMAD.IADD R59, R2, 0x1, R59 ;  /* 0x00000001023b7824 */ /* 0x000fe200078e023b */
        /* <DEDUP_REMOVED lines=8> */
[----:B------:R-:W-:Y:S02]  /*6e3c0*/  IMAD.X R59, RZ, RZ, RZ, P3 ;  /* 0x000000ffff3b7224 */ /* 0x000fe400018e06ff */
[----:B------:R-:W-:Y:S01]  /*6e3d0*/  IMAD.WIDE.U32 R54, R53, R72, R54 ;  /* 0x0000004835367225 */ /* 0x000fe200078e0036 */
[----:B------:R-:W-:-:S03]  /*6e3e0*/  IADD3 R60, P5, PT, R7, R60, RZ ;  /* 0x0000003c073c7210 */ /* 0x000fc60007fbe0ff */
[----:B------:R-:W-:Y:S01]  /*6e3f0*/  IMAD.X R57, RZ, RZ, RZ, P6 ;  /* 0x000000ffff397224 */ /* 0x000fe200030e06ff */
[----:B------:R-:W-:Y:S01]  /*6e400*/  IADD3 R54, P3, PT, R5, R54, RZ ;  /* 0x0000003605367210 */ /* 0x000fe20007f7e0ff */
[----:B------:R-:W-:Y:S01]  /*6e410*/  IMAD.IADD R89, R50, 0x1, R61 ;  /* 0x0000000132597824 */ /* 0x000fe200078e023d */
[----:B------:R-:W-:Y:S01]  /*6e420*/  IADD3 R5, PT, PT, R44, R55, RZ ;  /* 0x000000372c057210 */ /* 0x000fe20007ffe0ff */
[----:B------:R-:W-:-:S04]  /*6e430*/  IMAD.WIDE.U32 R58, R3, R82, R58 ;  /* 0x00000052033a7225 */ /* 0x000fc800078e003a */
[----:B------:R-:W-:Y:S02]  /*6e440*/  IMAD.X R61, RZ, RZ, RZ, P0 ;  /* 0x000000ffff3d7224 */ /* 0x000fe400000e06ff */
[----:B------:R-:W-:Y:S02]  /*6e450*/  IMAD.X R7, RZ, RZ, RZ, P4 ;  /* 0x000000ffff077224 */ /* 0x000fe400020e06ff */
[----:B------:R-:W-:-:S04]  /*6e460*/  IMAD.WIDE.U32 R56, R79, R75, R56 ;  /* 0x0000004b4f387225 */ /* 0x000fc800078e0038 */
[----:B------:R-:W-:Y:S01]  /*6e470*/  IMAD.IADD R55, R0, 0x1, R59 ;  /* 0x0000000100377824 */ /* 0x000fe200078e023b */
[----:B------:R-:W-:Y:S01]  /*6e480*/  IADD3 R59, P2, PT, R61, R58, RZ ;  /* 0x0000003a3d3b7210 */ /* 0x000fe20007f5e0ff */
[----:B------:R-:W-:Y:S01]  /*6e490*/  IMAD.WIDE.U32 R6, R81, R77, R6 ;  /* 0x0000004d51067225 */ /* 0x000fe200078e0006 */
[----:B------:R-:W-:-:S03]  /*6e4a0*/  IADD3 R56, P0, PT, R85, R56, RZ ;  /* 0x0000003855387210 */ /* 0x000fc60007f1e0ff */
[----:B------:R-:W-:Y:S02]  /*6e4b0*/  IMAD.X R61, RZ, RZ, RZ, P5 ;  /* 0x000000ffff3d7224 */ /* 0x000fe400028e06ff */
[----:B------:R-:W-:-:S04]  /*6e4c0*/  IMAD.WIDE.U32 R62, R69, R64, R62 ;  /* 0x00000040453e7225 */ /* 0x000fc800078e003e */
[----:B------:R-:W-:Y:S01]  /*6e4d0*/  IMAD.IADD R57, R47, 0x1, R57 ;  /* 0x000000012f397824 */ /* 0x000fe200078e0239 */
[C---:B------:R-:W-:Y:S01]  /*6e4e0*/  IADD3 R63, PT, PT, R2.reuse, R63, RZ ;  /* 0x0000003f023f7210 */ /* 0x040fe20007ffe0ff */
[----:B------:R-:W-:Y:S01]  /*6e4f0*/  IMAD.WIDE.U32 R60, R67, R64, R60 ;  /* 0x00000040433c7225 */ /* 0x000fe200078e003c */
[----:B------:R-:W-:Y:S02]  /*6e500*/  IADD3 R62, P1, PT, R55, R62, RZ ;  /* 0x0000003e373e7210 */ /* 0x000fe40007f3e0ff */
[----:B------:R-:W-:Y:S01]  /*6e510*/  IADD3 R6, P4, PT, R57, R6, RZ ;  /* 0x0000000639067210 */ /* 0x000fe20007f9e0ff */
[----:B------:R-:W-:Y:S01]  /*6e520*/  IMAD.IADD R66, R49, 0x1, R7 ;  /* 0x0000000131427824 */ /* 0x000fe200078e0207 */
[----:B------:R-:W-:Y:S01]  /*6e530*/  IADD3.X R57, PT, PT, RZ, RZ, RZ, P0, !PT ;  /* 0x000000ffff397210 */ /* 0x000fe200007fe4ff */
[----:B------:R-:W-:Y:S01]  /*6e540*/  IMAD.X R55, RZ, RZ, RZ, P3 ;  /* 0x000000ffff377224 */ /* 0x000fe200018e06ff */
[----:B------:R-:W-:Y:S01]  /*6e550*/  IADD3 R58, P5, PT, R63, R60, RZ ;  /* 0x0000003c3f3a7210 */ /* 0x000fe20007fbe0ff */
[----:B------:R-:W-:Y:S01]  /*6e560*/  IMAD.IADD R60, R2, 0x1, R61 ;  /* 0x00000001023c7824 */ /* 0x000fe200078e023d */
[----:B------:R-:W-:Y:S01]  /*6e570*/  IADD3 R66, P0, PT, R66, R59, RZ ;  /* 0x0000003b42427210 */ /* 0x000fe20007f1e0ff */
[----:B------:R-:W-:-:S02]  /*6e580*/  IMAD.X R63, RZ, RZ, RZ, P1 ;  /* 0x000000ffff3f7224 */ /* 0x000fc400008e06ff */
[----:B------:R-:W-:Y:S01]  /*6e590*/  IMAD.WIDE.U32 R56, R65, R74, R56 ;  /* 0x0000004a41387225 */ /* 0x000fe200078e0038 */
[----:B------:R-:W-:-:S03]  /*6e5a0*/  IADD3 R60, P1, PT, R60, R89, RZ ;  /* 0x000000593c3c7210 */ /* 0x000fc60007f3e0ff */
[----:B------:R-:W-:Y:S01]  /*6e5b0*/  IMAD.X R7, RZ, RZ, RZ, P4 ;  /* 0x000000ffff077224 */ /* 0x000fe200020e06ff */
[----:B------:R-:W-:Y:S01]  /*6e5c0*/  IADD3 R56, P3, PT, R5, R56, RZ ;  /* 0x0000003805387210 */ /* 0x000fe20007f7e0ff */
[----:B------:R-:W-:Y:S01]  /*6e5d0*/  IMAD.WIDE.U32 R54, R83, R71, R54 ;  /* 0x0000004753367225 */ /* 0x000fe200078e0036 */
[----:B------:R-:W-:-:S03]  /*6e5e0*/  IADD3 R57, PT, PT, R46, R57, RZ ;  /* 0x000000392e397210 */ /* 0x000fc60007ffe0ff */
[----:B------:R-:W-:-:S04]  /*6e5f0*/  IMAD.WIDE.U32 R62, R3, R80, R62 ;  /* 0x00000050033e7225 */ /* 0x000fc800078e003e */
[----:B------:R-:W-:Y:S01]  /*6e600*/  IMAD.X R59, RZ, RZ, RZ, P5 ;  /* 0x000000ffff3b7224 */ /* 0x000fe200028e06ff */
[----:B------:R-:W-:Y:S01]  /*6e610*/  IADD3 R63, PT, PT, R78, R63, RZ ;  /* 0x0000003f4e3f7210 */ /* 0x000fe20007ffe0ff */
[----:B------:R-:W-:-:S04]  /*6e620*/  IMAD.WIDE.U32 R6, R79, R76, R6 ;  /* 0x0000004c4f067225 */ /* 0x000fc800078e0006 */
[----:B------:R-:W-:Y:S01]  /*6e630*/  IMAD.IADD R5, R43, 0x1, R55 ;  /* 0x000000012b057824 */ /* 0x000fe200078e0237 */
[----:B------:R-:W-:Y:S01]  /*6e640*/  MOV R55, RZ ;  /* 0x000000ff00377202 */ /* 0x000fe20000000f00 */
[----:B------:R-:W-:Y:S01]  /*6e650*/  IMAD R0, R54, R41, RZ ;  /* 0x0000002936007224 */ /* 0x000fe200078e02ff */
[----:B------:R-:W-:Y:S01]  /*6e660*/  IADD3 R6, P4, PT, R57, R6, RZ ;  /* 0x0000000639067210 */ /* 0x000fe20007f9e0ff */
[----:B------:R-:W-:-:S04]  /*6e670*/  IMAD.WIDE.U32 R58, R67, R64, R58 ;  /* 0x00000040433a7225 */ /* 0x000fc800078e003a */
[----:B------:R-:W-:Y:S01]  /*6e680*/  IMAD.IADD R7, R48, 0x1, R7 ;  /* 0x0000000130077824 */ /* 0x000fe200078e0207 */
[----:B------:R-:W-:Y:S01]  /*6e690*/  IADD3 R59, PT, PT, R2, R59, RZ ;  /* 0x0000003b023b7210 */ /* 0x000fe20007ffe0ff */
[----:B------:R-:W-:Y:S02]  /*6e6a0*/  IMAD.X R61, RZ, RZ, RZ, P1 ;  /* 0x000000ffff3d7224 */ /* 0x000fe400008e06ff */
[----:B------:R-:W-:Y:S01]  /*6e6b0*/  IMAD.HI.U32 R85, R0, R70, R54 ;  /* 0x0000004600557227 */ /* 0x000fe200078e0036 */
[----:B------:R-:W-:Y:S02]  /*6e6c0*/  IADD3 R54, P1, PT, R63, R58, RZ ;  /* 0x0000003a3f367210 */ /* 0x000fe40007f3e0ff */
[----:B------:R-:W-:Y:S01]  /*6e6d0*/  IADD3 R58, P6, PT, R7, R66, RZ ;  /* 0x00000042073a7210 */ /* 0x000fe20007fde0ff */
[----:B------:R-:W-:-:S04]  /*6e6e0*/  IMAD.WIDE.U32 R60, R3, R67, R60 ;  /* 0x00000043033c7225 */ /* 0x000fc800078e003c */
[----:B------:R-:W-:Y:S01]  /*6e6f0*/  IMAD.X R55, RZ, RZ, RZ, P2 ;  /* 0x000000ffff377224 */ /* 0x000fe200010e06ff */
[----:B------:R-:W-:Y:S01]  /*6e700*/  IADD3 R60, P5, PT, R59, R60, RZ ;  /* 0x0000003c3b3c7210 */ /* 0x000fe20007fbe0ff */
[----:B------:R-:W-:Y:S01]  /*6e710*/  IMAD.X R57, RZ, RZ, RZ, P3 ;  /* 0x000000ffff397224 */ /* 0x000fe200018e06ff */
[----:B------:R-:W-:Y:S01]  /*6e720*/  IADD3 R81, PT, PT, R8, R61, RZ ;  /* 0x0000003d08517210 */ /* 0x000fe20007ffe0ff */
[----:B------:R-:W-:Y:S01]  /*6e730*/  IMAD.X R59, RZ, RZ, RZ, P6 ;  /* 0x000000ffff3b7224 */ /* 0x000fe200030e06ff */
[----:B------:R-:W-:Y:S01]  /*6e740*/  IADD3 R62, P2, PT, R55, R62, RZ ;  /* 0x0000003e373e7210 */ /* 0x000fe20007f5e0ff */
[----:B------:R-:W-:Y:S01]  /*6e750*/  IMAD.X R63, RZ, RZ, RZ, P0 ;  /* 0x000000ffff3f7224 */ /* 0x000fe200000e06ff */
[----:B------:R-:W-:Y:S01]  /*6e760*/  IADD3.X R61, PT, PT, RZ, RZ, RZ, P5, !PT ;  /* 0x000000ffff3d7210 */ /* 0x000fe20002ffe4ff */
[----:B------:R-:W-:-:S03]  /*6e770*/  IMAD.WIDE.U32 R56, R53, R73, R56 ;  /* 0x0000004935387225 */ /* 0x000fc600078e0038 */
[----:B------:R-:W-:Y:S01]  /*6e780*/  IADD3 R63, P0, PT, R63, R62, RZ ;  /* 0x0000003e3f3f7210 */ /* 0x000fe20007f1e0ff */
[----:B------:R-:W-:Y:S01]  /*6e790*/  IMAD.X R55, RZ, RZ, RZ, P1 ;  /* 0x000000ffff377224 */ /* 0x000fe200008e06ff */
[----:B------:R-:W-:Y:S01]  /*6e7a0*/  IADD3 R56, P3, PT, R5, R56, RZ ;  /* 0x0000003805387210 */ /* 0x000fe20007f7e0ff */
[----:B------:R-:W-:Y:S01]  /*6e7b0*/  IMAD.X R7, RZ, RZ, RZ, P4 ;  /* 0x000000ffff077224 */ /* 0x000fe200020e06ff */
[----:B------:R-:W-:Y:S01]  /*6e7c0*/  IADD3 R57, PT, PT, R45, R57, RZ ;  /* 0x000000392d397210 */ /* 0x000fe20007ffe0ff */
[----:B------:R-:W-:-:S04]  /*6e7d0*/  IMAD.WIDE.U32 R58, R79, R77, R58 ;  /* 0x0000004d4f3a7225 */ /* 0x000fc800078e003a */
[----:B------:R-:W-:Y:S01]  /*6e7e0*/  IMAD.WIDE.U32 R54, R3, R69, R54 ;  /* 0x0000004503367225 */ /* 0x000fe200078e0036 */
[----:B------:R-:W-:-:S03]  /*6e7f0*/  IADD3 R62, PT, PT, R49, R59, RZ ;  /* 0x0000003b313e7210 */ /* 0x000fc60007ffe0ff */
[----:B------:R-:W-:Y:S02]  /*6e800*/  IMAD.X R5, RZ, RZ, RZ, P2 ;  /* 0x000000ffff057224 */ /* 0x000fe400010e06ff */
[----:B------:R-:W-:-:S04]  /*6e810*/  IMAD.WIDE.U32 R6, R65, R75, R6 ;  /* 0x0000004b41067225 */ /* 0x000fc800078e0006 */
[----:B------:R-:W-:Y:S01]  /*6e820*/  IMAD.IADD R55, R50, 0x1, R55 ;  /* 0x0000000132377824 */ /* 0x000fe200078e0237 */
[----:B------:R-:W-:Y:S01]  /*6e830*/  IADD3 R50, P5, PT, R5, R54, RZ ;  /* 0x0000003605327210 */ /* 0x000fe20007fbe0ff */
[----:B------:R-:W-:Y:S01]  /*6e840*/  IMAD.X R59, RZ, RZ, RZ, P0 ;  /* 0x000000ffff3b7224 */ /* 0x000fe200000e06ff */
[----:B------:R-:W-:Y:S01]  /*6e850*/  IADD3 R62, P0, PT, R62, R63, RZ ;  /* 0x0000003f3e3e7210 */ /* 0x000fe20007f1e0ff */
[----:B------:R-:W-:Y:S01]  /*6e860*/  IMAD.IADD R7, R47, 0x1, R7 ;  /* 0x000000012f077824 */ /* 0x000fe200078e0207 */
[----:B------:R-:W-:Y:S01]  /*6e870*/  IADD3 R6, P4, PT, R57, R6, RZ ;  /* 0x0000000639067210 */ /* 0x000fe20007f9e0ff */
[----:B------:R-:W-:-:S03]  /*6e880*/  IMAD.WIDE.U32 R60, R64, R64, R60 ;  /* 0x00000040403c7225 */ /* 0x000fc600078e003c */
        /* <DEDUP_REMOVED lines=8> */
[----:B------:R-:W-:Y:S01]  /*6e910*/  IMAD.IADD R5, R42, 0x1, R85 ;  /* 0x000000012a057824 */ /* 0x000fe200078e0255 */
        /* <DEDUP_REMOVED lines=8> */
[----:B------:R-:W-:-:S03]  /*6e9a0*/  IADD3 R6, P1, PT, R57, R6, RZ ;  /* 0x0000000639067210 */ /* 0x000fc60007f3e0ff */
        /* <DEDUP_REMOVED lines=21> */
[----:B------:R-:W-:-:S03]  /*6eb00*/  IADD3 R7, PT, PT, R45, R7, RZ ;  /* 0x000000072d077210 */ /* 0x000fc60007ffe0ff */
[----:B------:R-:W-:Y:S01]  /*6eb10*/  IMAD.WIDE.U32 R58, R65, R77, R58 ;  /* 0x0000004d413a7225 */ /* 0x000fe200078e003a */
[----:B------:R-:W-:Y:S02]  /*6eb20*/  IADD3 R55, PT, PT, R47, R55, RZ ;  /* 0x000000372f377210 */ /* 0x000fe40007ffe0ff */
[----:B------:R-:W-:Y:S01]  /*6eb30*/  IADD3 R54, P5, PT, R7, R54, RZ ;  /* 0x0000003607367210 */ /* 0x000fe20007fbe0ff */
[----:B------:R-:W-:Y:S01]  /*6eb40*/  IMAD.X R7, RZ, RZ, RZ, P3 ;  /* 0x000000ffff077224 */ /* 0x000fe200018e06ff */
[----:B------:R-:W-:Y:S01]  /*6eb50*/  IADD3 R58, P3, PT, R55, R58, RZ ;  /* 0x0000003a373a7210 */ /* 0x000fe20007f7e0ff */
[----:B------:R-:W-:Y:S01]  /*6eb60*/  IMAD R5, R56, R41, RZ ;  /* 0x0000002938057224 */ /* 0x000fe200078e02ff */
[----:B------:R-:W-:Y:S01]  /*6eb70*/  IADD3.X R55, PT, PT, RZ, RZ, RZ, P5, !PT ;  /* 0x000000ffff377210 */ /* 0x000fe20002ffe4ff */
[----:B------:R-:W-:Y:S02]  /*6eb80*/  IMAD.X R61, RZ, RZ, RZ, P2 ;  /* 0x000000ffff3d7224 */ /* 0x000fe400010e06ff */
[----:B------:R-:W-:-:S02]  /*6eb90*/  IMAD.MOV.U32 R57, RZ, RZ, RZ ;  /* 0x000000ffff397224 */ /* 0x000fc400078e00ff */
[----:B------:R-:W-:-:S04]  /*6eba0*/  IMAD.WIDE.U32 R6, R0, R72, R6 ;  /* 0x0000004800067225 */ /* 0x000fc800078e0006 */
[----:B------:R-:W-:Y:S01]  /*6ebb0*/  IMAD.IADD R63, R49, 0x1, R59 ;  /* 0x00000001313f7824 */ /* 0x000fe200078e023b */
[----:B------:R-:W-:Y:S01]  /*6ebc0*/  IADD3 R7, PT, PT, R44, R7, RZ ;  /* 0x000000072c077210 */ /* 0x000fe20007ffe0ff */
[----:B------:R-:W-:-:S03]  /*6ebd0*/  IMAD.HI.U32 R57, R5, R70, R56 ;  /* 0x0000004605397227 */ /* 0x000fc600078e0038 */
[----:B------:R-:W-:Y:S01]  /*6ebe0*/  IADD3 R63, P2, PT, R63, R50, RZ ;  /* 0x000000323f3f7210 */ /* 0x000fe20007f5e0ff */
[----:B------:R-:W-:-:S04]  /*6ebf0*/  IMAD.WIDE.U32 R60, R3, R64, R60 ;  /* 0x00000040033c7225 */ /* 0x000fc800078e003c */
        /* <DEDUP_REMOVED lines=18> */
[----:B------:R-:W-:-:S04]  /*6ed20*/  IMAD.WIDE.U32 R58, R83, R75, R58 ;  /* 0x0000004b533a7225 */ /* 0x000fc800078e003a */
[----:B------:R-:W-:Y:S01]  /*6ed30*/  IMAD.WIDE.U32 R62, R53, R77, R62 ;  /* 0x0000004d353e7225 */ /* 0x000fe200078e003e */
[----:B------:R-:W-:-:S03]  /*6ed40*/  IADD3 R53, PT, PT, R43, R7, RZ ;  /* 0x000000072b357210 */ /* 0x000fc60007ffe0ff */
        /* <DEDUP_REMOVED lines=11> */
[----:B------:R-:W-:Y:S01]  /*6ee00*/  IADD3 R8, PT, PT, R49, R63, RZ ;  /* 0x0000003f31087210 */ /* 0x000fe20007ffe0ff */
[----:B------:R-:W-:-:S02]  /*6ee10*/  IMAD.X R63, RZ, RZ, RZ, P2 ;  /* 0x000000ffff3f7224 */ /* 0x000fc400010e06ff */
[----:B------:R-:W-:-:S04]  /*6ee20*/  IMAD.WIDE.U32 R54, R5, R72, R54 ;  /* 0x0000004805367225 */ /* 0x000fc800078e0036 */
[----:B------:R-:W-:Y:S01]  /*6ee30*/  IMAD.X R69, RZ, RZ, RZ, P1 ;  /* 0x000000ffff457224 */ /* 0x000fe200008e06ff */
[----:B------:R-:W-:Y:S01]  /*6ee40*/  IADD3 R50, P1, PT, R53, R56, RZ ;  /* 0x0000003835327210 */ /* 0x000fe20007f3e0ff */
[----:B------:R-:W-:Y:S01]  /*6ee50*/  IMAD.WIDE.U32 R58, R0, R74, R58 ;  /* 0x0000004a003a7225 */ /* 0x000fe200078e003a */
[----:B------:R-:W-:Y:S02]  /*6ee60*/  IADD3 R53, PT, PT, R44, R55, RZ ;  /* 0x000000372c357210 */ /* 0x000fe40007ffe0ff */
[----:B------:R-:W-:Y:S01]  /*6ee70*/  IADD3 R69, P0, PT, R69, R50, RZ ;  /* 0x0000003245457210 */ /* 0x000fe20007f1e0ff */
[----:B------:R-:W-:Y:S01]  /*6ee80*/  IMAD.WIDE.U32 R64, R83, R76, R62 ;  /* 0x0000004c53407225 */ /* 0x000fe200078e003e */
[----:B------:R-:W-:Y:S02]  /*6ee90*/  IADD3 R63, P2, PT, R8, R67, RZ ;  /* 0x00000043083f7210 */ /* 0x000fe40007f5e0ff */
[----:B------:R-:W-:Y:S01]  /*6eea0*/  IADD3 R62, P5, PT, R53, R58, RZ ;  /* 0x0000003a353e7210 */ /* 0x000fe20007fbe0ff */
[----:B------:R-:W-:Y:S01]  /*6eeb0*/  IMAD.IADD R59, R46, 0x1, R59 ;  /* 0x000000012e3b7824 */ /* 0x000fe200078e023b */
[----:B------:R-:W-:Y:S01]  /*6eec0*/  IADD3.X R8, PT, PT, RZ, RZ, RZ, P4, !PT ;  /* 0x000000ffff087210 */ /* 0x000fe200027fe4ff */
[----:B------:R-:W-:Y:S01]  /*6eed0*/  IMAD.IADD R60, R48, 0x1, R65 ;  /* 0x00000001303c7824 */ /* 0x000fe200078e0241 */
[C---:B------:R-:W-:Y:S01]  /*6eee0*/  IADD3 R50, PT, PT, R2.reuse, R61, RZ ;  /* 0x0000003d02327210 */ /* 0x040fe20007ffe0ff */
        /* <DEDUP_REMOVED lines=10> */
[----:B------:R-:W-:Y:S01]  /*6ef90*/  IMAD.X R61, RZ, RZ, RZ, P4 ;  /* 0x000000ffff3d7224 */ /* 0x000fe200020e06ff */
[----:B------:R-:W-:Y:S01]  /*6efa0*/  IADD3 R67, PT, PT, R45, R63, RZ ;  /* 0x0000003f2d437210 */ /* 0x000fe20007ffe0ff */
[----:B------:R-:W-:-:S04]  /*6efb0*/  IMAD.WIDE.U32 R58, R0, R75, R58 ;  /* 0x0000004b003a7225 */ /* 0x000fc800078e003a */
[----:B------:R-:W-:Y:S01]  /*6efc0*/  IMAD.WIDE.U32 R60, R83, R77, R60 ;  /* 0x0000004d533c7225 */ /* 0x000fe200078e003c */
[----:B------:R-:W-:-:S03]  /*6efd0*/  IADD3 R56, P6, PT, R67, R58, RZ ;  /* 0x0000003a43387210 */ /* 0x000fc60007fde0ff */
[----:B------:R-:W-:Y:S01]  /*6efe0*/  IMAD.IADD R59, R47, 0x1, R59 ;  /* 0x000000012f3b7824 */ /* 0x000fe200078e023b */
[----:B------:R-:W-:Y:S01]  /*6eff0*/  IADD3 R69, PT, PT, R49, R61, RZ ;  /* 0x0000003d31457210 */ /* 0x000fe20007ffe0ff */
[----:B------:R-:W-:-:S03]  /*6f000*/  IMAD.MOV.U32 R78, RZ, RZ, R54 ;  /* 0x000000ffff4e7224 */ /* 0x000fc600078e0036 */
[----:B------:R-:W-:Y:S02]  /*6f010*/  IADD3 R58, P4, PT, R59, R60, RZ ;  /* 0x0000003c3b3a7210 */ /* 0x000fe40007f9e0ff */
[----:B------:R-:W-:Y:S01]  /*6f020*/  IADD3 R60, P2, PT, R57, R50, RZ ;  /* 0x00000032393c7210 */ /* 0x000fe20007f5e0ff */
[----:B------:R-:W-:Y:S02]  /*6f030*/  IMAD.X R57, RZ, RZ, RZ, P6 ;  /* 0x000000ffff397224 */ /* 0x000fe400030e06ff */
[----:B------:R-:W-:Y:S01]  /*6f040*/  IMAD.X R59, RZ, RZ, RZ, P4 ;  /* 0x000000ffff3b7224 */ /* 0x000fe200020e06ff */
[----:B------:R-:W-:Y:S01]  /*6f050*/  IADD3 R2, P4, PT, R2, R65, RZ ;  /* 0x0000004102027210 */ /* 0x000fe20007f9e0ff */
[----:B------:R-:W-:-:S04]  /*6f060*/  IMAD.WIDE.U32 R56, R5, R74, R56 ;  /* 0x0000004a05387225 */ /* 0x000fc800078e0038 */
[----:B------:R-:W-:Y:S01]  /*6f070*/  IMAD.X R61, RZ, RZ, RZ, P2 ;  /* 0x000000ffff3d7224 */ /* 0x000fe200010e06ff */
[----:B------:R-:W-:Y:S01]  /*6f080*/  IADD3 R69, P2, PT, R69, R2, RZ ;  /* 0x0000000245457210 */ /* 0x000fe20007f5e0ff */
[----:B------:R-:W-:-:S03]  /*6f090*/  IMAD.WIDE.U32 R64, R0, R76, R58 ;  /* 0x0000004c00407225 */ /* 0x000fc600078e003a */
[----:B------:R-:W-:Y:S01]  /*6f0a0*/  IADD3.X R81, PT, PT, RZ, RZ, RZ, P2, !PT ;  /* 0x000000ffff517210 */ /* 0x000fe200017fe4ff */
        /* <DEDUP_REMOVED lines=10> */
[----:B------:R-:W-:Y:S01]  /*6f150*/  IMAD.X R61, RZ, RZ, RZ, P1 ;  /* 0x000000ffff3d7224 */ /* 0x000fe200008e06ff */
[----:B------:R-:W-:Y:S02]  /*6f160*/  IADD3.X R3, PT, PT, RZ, RZ, RZ, P6, !PT ;  /* 0x000000ffff037210 */ /* 0x000fe400037fe4ff */
[----:B------:R-:W-:Y:S01]  /*6f170*/  IADD3 R65, P5, PT, R65, R50, RZ ;  /* 0x0000003241417210 */ /* 0x000fe20007fbe0ff */
[----:B------:R-:W-:Y:S01]  /*6f180*/  IMAD.WIDE.U32 R60, R0, R77, R60 ;  /* 0x0000004d003c7225 */ /* 0x000fe200078e003c */
[----:B------:R-:W-:-:S02]  /*6f190*/  MOV R50, R62 ;  /* 0x0000003e00327202 */ /* 0x000fc40000000f00 */
[----:B------:R-:W-:Y:S01]  /*6f1a0*/  IADD3 R8, P1, PT, R8, R65, RZ ;  /* 0x0000004108087210 */ /* 0x000fe20007f3e0ff */
[----:B------:R-:W-:Y:S01]  /*6f1b0*/  IMAD.WIDE.U32 R2, R5, R75, R2 ;  /* 0x0000004b05027225 */ /* 0x000fe200078e0002 */
[----:B------:R-:W-:-:S03]  /*6f1c0*/  IADD3.X R65, PT, PT, RZ, RZ, RZ, P3, !PT ;  /* 0x000000ffff417210 */ /* 0x000fc60001ffe4ff */
[----:B------:R-:W-:Y:S01]  /*6f1d0*/  IMAD.IADD R69, R47, 0x1, R3 ;  /* 0x000000012f457824 */ /* 0x000fe200078e0203 */
[----:B------:R-:W-:Y:S01]  /*6f1e0*/  IADD3 R65, P3, PT, R65, R8, RZ ;  /* 0x0000000841417210 */ /* 0x000fe20007f7e0ff */
[----:B------:R-:W-:Y:S02]  /*6f1f0*/  IMAD.X R0, RZ, RZ, RZ, P4 ;  /* 0x000000ffff007224 */ /* 0x000fe400020e06ff */
[----:B------:R-:W-:Y:S01]  /*6f200*/  IMAD.MOV.U32 R66, RZ, RZ, R2 ;  /* 0x000000ffff427224 */ /* 0x000fe200078e0002 */
[----:B------:R-:W-:Y:S02]  /*6f210*/  IADD3 R64, P6, PT, R69, R60, RZ ;  /* 0x0000003c45407210 */ /* 0x000fe40007fde0ff */
[----:B------:R-:W-:-:S03]  /*6f220*/  IADD3 R0, P4, PT, R0, R65, RZ ;  /* 0x0000004100007210 */ /* 0x000fc60007f9e0ff */
        /* <DEDUP_REMOVED lines=8> */
[----:B------:R-:W-:Y:S01]  /*6f2b0*/  MOV R64, R60 ;  /* 0x0000003c00407202 */ /* 0x000fe20000000f00 */
[----:B------:R-:W-:Y:S01]  /*6f2c0*/  IMAD.X R8, RZ, RZ, RZ, P4 ;  /* 0x000000ffff087224 */ /* 0x000fe200020e06ff */
[----:B------:R-:W-:Y:S02]  /*6f2d0*/  IADD3 R58, P0, PT, R80, R59, RZ ;  /* 0x0000003b503a7210 */ /* 0x000fe40007f1e0ff */
[----:B------:R-:W-:Y:S01]  /*6f2e0*/  IADD3 R0, PT, PT, R0, R4, R65 ;  /* 0x0000000400007210 */ /* 0x000fe20007ffe041 */
[----:B------:R-:W-:Y:S01]  /*6f2f0*/  IMAD.X R4, RZ, RZ, RZ, P1 ;  /* 0x000000ffff047224 */ /* 0x000fe200008e06ff */
[----:B------:R-:W-:Y:S01]  /*6f300*/  IADD3.X R59, PT, PT, RZ, RZ, RZ, P0, !PT ;  /* 0x000000ffff3b7210 */ /* 0x000fe200007fe4ff */
[----:B------:R-:W-:-:S05]  /*6f310*/  IMAD.X R65, RZ, RZ, RZ, P3 ;  /* 0x000000ffff417224 */ /* 0x000fca00018e06ff */
[----:B------:R-:W-:Y:S01]  /*6f320*/  IADD3 R0, PT, PT, R65, R0, R4 ;  /* 0x0000000041007210 */ /* 0x000fe20007ffe004 */
[----:B------:R-:W-:Y:S02]  /*6f330*/  IMAD.X R65, RZ, RZ, RZ, P6 ;  /* 0x000000ffff417224 */ /* 0x000fe400030e06ff */
[----:B------:R-:W-:-:S03]  /*6f340*/  IMAD.WIDE.U32 R4, R5, R77, R58 ;  /* 0x0000004d05047225 */ /* 0x000fc600078e003a */
[----:B------:R-:W-:Y:S01]  /*6f350*/  IADD3 R0, PT, PT, R65, R0, R8 ;  /* 0x0000000041007210 */ /* 0x000fe20007ffe008 */
[----:B------:R-:W-:Y:S01]  /*6f360*/  IMAD.IADD R59, R49, 0x1, R5 ;  /* 0x00000001313b7824 */ /* 0x000fe200078e0205 */
[----:B------:R-:W-:Y:S01]  /*6f370*/  IADD3.X R8, PT, PT, RZ, RZ, RZ, P2, !PT ;  /* 0x000000ffff087210 */ /* 0x000fe200017fe4ff */
        /* <DEDUP_REMOVED lines=34> */
.L_x_173:
        /* <DEDUP_REMOVED lines=22> */
.L_x_174:
[----:B------:R-:W-:Y:S01]  /*6f700*/  IMAD.SHL.U32 R4, R78, 0x2, RZ ;  /* 0x000000024e047824 */ /* 0x000fe200078e00ff */
[----:B------:R-:W-:Y:S01]  /*6f710*/  SHF.L.U64.HI R2, R58, 0x1, R59 ;  /* 0x000000013a027819 */ /* 0x000fe2000001023b */
[----:B------:R-:W-:Y:S01]  /*6f720*/  IMAD.SHL.U32 R7, R66, 0x2, RZ ;  /* 0x0000000242077824 */ /* 0x000fe200078e00ff */
[----:B------:R-:W-:Y:S01]  /*6f730*/  SHF.R.U32.HI R3, RZ, 0x1f, R53 ;  /* 0x0000001fff037819 */ /* 0x000fe20000011635 */
[----:B------:R-:W-:Y:S01]  /*6f740*/  IMAD.SHL.U32 R53, R53, 0x2, RZ ;  /* 0x0000000235357824 */ /* 0x000fe200078e00ff */
[----:B------:R-:W-:Y:S02]  /*6f750*/  LOP3.LUT R2, R2, 0x1, RZ, 0xc0, !PT ;  /* 0x0000000102027812 */ /* 0x000fe400078ec0ff */
        /* <DEDUP_REMOVED lines=8> */
[----:B------:R-:W-:Y:S01]  /*6f7e0*/  ISETP.LE.U32.AND P0, PT, R4, R77, PT ;  /* 0x0000004d0400720c */ /* 0x000fe20003f03070 */
[----:B------:R-:W-:Y:S01]  /*6f7f0*/  IMAD.SHL.U32 R0, R58, 0x2, RZ ;  /* 0x000000023a007824 */ /* 0x000fe200078e00ff */
[----:B------:R-:W-:Y:S02]  /*6f800*/  ISETP.GT.U32.AND P1, PT, R4, -0x1, PT ;  /* 0xffffffff0400780c */ /* 0x000fe40003f24070 */
[----:B------:R-:W-:Y:S02]  /*6f810*/  LOP3.LUT R65, R65, 0x1, RZ, 0xc0, !PT ;  /* 0x0000000141417812 */ /* 0x000fe400078ec0ff */
[----:B------:R-:W-:Y:S02]  /*6f820*/  ISETP.GT.U32.OR.EX P0, PT, R5, RZ, !P0, P1 ;  /* 0x000000ff0500720c */ /* 0x000fe40004704510 */
[----:B------:R-:W-:-:S02]  /*6f830*/  LOP3.LUT R60, R60, 0x1, RZ, 0xc0, !PT ;  /* 0x000000013c3c7812 */ /* 0x000fc400078ec0ff */
[----:B------:R-:W-:Y:S02]  /*6f840*/  SHF.L.U32 R50, R50, 0x1, RZ ;  /* 0x0000000132327819 */ /* 0x000fe400000006ff */
[C---:B------:R-:W-:Y:S02]  /*6f850*/  SHF.L.U64.HI R61, R64.reuse, 0x1, R67 ;  /* 0x00000001403d7819 */ /* 0x040fe40000010243 */
[----:B------:R-:W-:Y:S02]  /*6f860*/  LOP3.LUT R55, R55, 0x1, RZ, 0xc0, !PT ;  /* 0x0000000137377812 */ /* 0x000fe400078ec0ff */
[----:B------:R-:W-:Y:S02]  /*6f870*/  SHF.L.U32 R6, R64, 0x1, RZ ;  /* 0x0000000140067819 */ /* 0x000fe400000006ff */
[----:B------:R-:W-:Y:S02]  /*6f880*/  LOP3.LUT R63, R63, 0x1, RZ, 0xc0, !PT ;  /* 0x000000013f3f7812 */ /* 0x000fe400078ec0ff */
[----:B------:R-:W-:-:S02]  /*6f890*/  LOP3.LUT R58, R65, 0xfffffffe, R8, 0xf8, !PT ;  /* 0xfffffffe413a7812 */ /* 0x000fc400078ef808 */
[----:B------:R-:W-:Y:S02]  /*6f8a0*/  LOP3.LUT R69, R60, 0xfffffffe, R7, 0xf8, !PT ;  /* 0xfffffffe3c457812 */ /* 0x000fe400078ef807 */
[----:B------:R-:W-:Y:S01]  /*6f8b0*/  LOP3.LUT R61, R61, 0x1, RZ, 0xc0, !PT ;  /* 0x000000013d3d7812 */ /* 0x000fe200078ec0ff */
[----:B------:R-:W-:Y:S01]  /*6f8c0*/  IMAD.MOV.U32 R7, RZ, RZ, R58 ;  /* 0x000000ffff077224 */ /* 0x000fe200078e003a */
[----:B------:R-:W-:Y:S02]  /*6f8d0*/  LOP3.LUT R67, R55, 0xfffffffe, R50, 0xf8, !PT ;  /* 0xfffffffe37437812 */ /* 0x000fe400078ef832 */
[----:B------:R-:W-:Y:S01]  /*6f8e0*/  LOP3.LUT R59, R63, 0xfffffffe, R6, 0xf8, !PT ;  /* 0xfffffffe3f3b7812 */ /* 0x000fe200078ef806 */
[----:B------:R-:W-:Y:S01]  /*6f8f0*/  IMAD.MOV.U32 R6, RZ, RZ, R69 ;  /* 0x000000ffff067224 */ /* 0x000fe200078e0045 */
[----:B------:R-:W-:Y:S02]  /*6f900*/  LOP3.LUT R54, R61, 0xfffffffe, R0, 0xf8, !PT ;  /* 0xfffffffe3d367812 */ /* 0x000fe400078ef800 */
[----:B------:R-:W-:-:S02]  /*6f910*/  MOV R8, R67 ;  /* 0x0000004300087202 */ /* 0x000fc40000000f00 */
        /* <DEDUP_REMOVED lines=30> */
.L_x_175:
        /* <DEDUP_REMOVED lines=23> */
.L_x_176:
        /* <DEDUP_REMOVED lines=64> */
.L_x_177:
        /* <DEDUP_REMOVED lines=23> */
.L_x_178:
        /* <DEDUP_REMOVED lines=64> */
.L_x_179:
        /* <DEDUP_REMOVED lines=22> */
.L_x_180:
        /* <DEDUP_REMOVED lines=19> */
[----:B------:R-:W-:Y:S01]  /*70870*/  MOV R53, RZ ;  /* 0x000000ff00357202 */ /* 0x000fe20000000f00 */
[----:B------:R-:W-:Y:S02]  /*70880*/  IMAD.MOV.U32 R8, RZ, RZ, RZ ;  /* 0x000000ffff087224 */ /* 0x000fe400078e00ff */
[----:B------:R-:W-:Y:S01]  /*70890*/  IMAD.X R59, RZ, RZ, RZ, P0 ;  /* 0x000000ffff3b7224 */ /* 0x000fe200000e06ff */
[----:B------:R-:W-:Y:S01]  /*708a0*/  IADD3 R56, PT, PT, R57, R53, RZ ;  /* 0x0000003539387210 */ /* 0x000fe20007ffe0ff */
[----:B------:R-:W-:Y:S01]  /*708b0*/  IMAD.MOV.U32 R57, RZ, RZ, RZ ;  /* 0x000000ffff397224 */ /* 0x000fe200078e00ff */
[----:B------:R-:W-:Y:S01]  /*708c0*/  IADD3 R54, P0, PT, R55, R54, RZ ;  /* 0x0000003637367210 */ /* 0x000fe20007f1e0ff */
[----:B------:R-:W-:-:S04]  /*708d0*/  IMAD.WIDE.U32 R58, R94, R94, R58 ;  /* 0x0000005e5e3a7225 */ /* 0x000fc800078e003a */
[----:B------:R-:W-:Y:S01]  /*708e0*/  IMAD.WIDE.U32 R56, R95, R92, R56 ;  /* 0x0000005c5f387225 */ /* 0x000fe200078e0038 */
[----:B------:R-:W-:-:S03]  /*708f0*/  IADD3 R7, PT, PT, R7, R59, RZ ;  /* 0x0000003b07077210 */ /* 0x000fc60007ffe0ff */
[----:B------:R-:W-:Y:S01]  /*70900*/  IMAD.X R55, RZ, RZ, RZ, P0 ;  /* 0x000000ffff377224 */ /* 0x000fe200000e06ff */
[----:B------:R-:W-:Y:S01]  /*70910*/  IADD3 R60, P0, PT, R7, R56, RZ ;  /* 0x00000038073c7210 */ /* 0x000fe20007f1e0ff */
[----:B------:R-:W-:Y:S02]  /*70920*/  IMAD.MOV.U32 R59, RZ, RZ, RZ ;  /* 0x000000ffff3b7224 */ /* 0x000fe400078e00ff */
[----:B------:R-:W-:Y:S01]  /*70930*/  IMAD.WIDE.U32 R54, R78, R71, R54 ;  /* 0x000000474e367225 */ /* 0x000fe200078e0036 */
[----:B------:R-:W-:-:S03]  /*70940*/  IADD3.X R61, PT, PT, RZ, RZ, RZ, P0, !PT ;  /* 0x000000ffff3d7210 */ /* 0x000fc600007fe4ff */
[----:B------:R-:W-:-:S04]  /*70950*/  IMAD.WIDE.U32 R58, R95, R93, R58 ;  /* 0x0000005d5f3a7225 */ /* 0x000fc800078e003a */
[----:B------:R-:W-:Y:S01]  /*70960*/  IMAD.IADD R55, R43, 0x1, R55 ;  /* 0x000000012b377824 */ /* 0x000fe200078e0237 */
[----:B------:R-:W-:Y:S01]  /*70970*/  IADD3 R7, PT, PT, R53, R59, RZ ;  /* 0x0000003b35077210 */ /* 0x000fe20007ffe0ff */
[----:B------:R-:W-:Y:S02]  /*70980*/  IMAD.IADD R56, R57, 0x1, R64 ;  /* 0x0000000139387824 */ /* 0x000fe400078e0240 */
[----:B------:R-:W-:Y:S01]  /*70990*/  IMAD.WIDE.U32 R60, R94, R93, R60 ;  /* 0x0000005d5e3c7225 */ /* 0x000fe200078e003c */
[----:B------:R-:W-:-:S03]  /*709a0*/  IADD3 R58, P0, PT, R55, R58, RZ ;  /* 0x0000003a373a7210 */ /* 0x000fc60007f1e0ff */
[----:B------:R-:W-:Y:S01]  /*709b0*/  IMAD.MOV.U32 R57, RZ, RZ, RZ ;  /* 0x000000ffff397224 */ /* 0x000fe200078e00ff */
[----:B------:R-:W-:Y:S01]  /*709c0*/  IADD3.X R59, PT, PT, RZ, RZ, RZ, P0, !PT ;  /* 0x000000ffff3b7210 */ /* 0x000fe200007fe4ff */
[----:B------:R-:W-:Y:S02]  /*709d0*/  IMAD R69, R54, R41, RZ ;  /* 0x0000002936457224 */ /* 0x000fe400078e02ff */
[----:B------:R-:W-:Y:S02]  /*709e0*/  IMAD.MOV.U32 R55, RZ, RZ, RZ ;  /* 0x000000ffff377224 */ /* 0x000fe400078e00ff */
[----:B------:R-:W-:Y:S02]  /*709f0*/  IMAD.IADD R61, R53, 0x1, R61 ;  /* 0x00000001353d7824 */ /* 0x000fe400078e023d */
[----:B------:R-:W-:-:S04]  /*70a00*/  IMAD.WIDE.U32 R56, R95, R91, R56 ;  /* 0x0000005b5f387225 */ /* 0x000fc800078e0038 */
[----:B------:R-:W-:Y:S01]  /*70a10*/  IMAD.HI.U32 R55, R69, R70, R54 ;  /* 0x0000004645377227 */ /* 0x000fe200078e0036 */
[----:B------:R-:W-:Y:S02]  /*70a20*/  IADD3 R54, P1, PT, R7, R60, RZ ;  /* 0x0000003c07367210 */ /* 0x000fe40007f3e0ff */
[----:B------:R-:W-:Y:S01]  /*70a30*/  IADD3 R60, P0, PT, R61, R56, RZ ;  /* 0x000000383d3c7210 */ /* 0x000fe20007f1e0ff */
[----:B------:R-:W-:Y:S01]  /*70a40*/  IMAD.WIDE.U32 R58, R78, R72, R58 ;  /* 0x000000484e3a7225 */ /* 0x000fe200078e003a */
[----:B------:R-:W-:Y:S02]  /*70a50*/  IADD3 R7, PT, PT, R42, R55, RZ ;  /* 0x000000372a077210 */ /* 0x000fe40007ffe0ff */
[----:B------:R-:W-:Y:S01]  /*70a60*/  IADD3.X R61, PT, PT, RZ, RZ, RZ, P0, !PT ;  /* 0x000000ffff3d7210 */ /* 0x000fe200007fe4ff */
[----:B------:R-:W-:Y:S01]  /*70a70*/  IMAD.X R55, RZ, RZ, RZ, P1 ;  /* 0x000000ffff377224 */ /* 0x000fe200008e06ff */
[----:B------:R-:W-:Y:S01]  /*70a80*/  IADD3 R58, P1, PT, R7, R58, RZ ;  /* 0x0000003a073a7210 */ /* 0x000fe20007f3e0ff */
[----:B------:R-:W-:-:S02]  /*70a90*/  IMAD.IADD R56, R57, 0x1, R80 ;  /* 0x0000000139387824 */ /* 0x000fc400078e0250 */
[----:B------:R-:W-:-:S04]  /*70aa0*/  IMAD.WIDE.U32 R54, R94, R93, R54 ;  /* 0x0000005d5e367225 */ /* 0x000fc800078e0036 */
[----:B------:R-:W-:Y:S01]  /*70ab0*/  IMAD.MOV.U32 R57, RZ, RZ, RZ ;  /* 0x000000ffff397224 */ /* 0x000fe200078e00ff */
[----:B------:R-:W-:Y:S01]  /*70ac0*/  IADD3 R7, PT, PT, R53, R55, RZ ;  /* 0x0000003735077210 */ /* 0x000fe20007ffe0ff */
[----:B------:R-:W-:-:S04]  /*70ad0*/  IMAD.WIDE.U32 R60, R94, R92, R60 ;  /* 0x0000005c5e3c7225 */ /* 0x000fc800078e003c */
[----:B------:R-:W-:Y:S01]  /*70ae0*/  IMAD.IADD R63, R44, 0x1, R59 ;  /* 0x000000012c3f7824 */ /* 0x000fe200078e023b */
[----:B------:R-:W-:Y:S01]  /*70af0*/  IADD3 R61, PT, PT, R64, R61, RZ ;  /* 0x0000003d403d7210 */ /* 0x000fe20007ffe0ff */
[----:B------:R-:W-:Y:S01]  /*70b00*/  IMAD.X R59, RZ, RZ, RZ, P1 ;  /* 0x000000ffff3b7224 */ /* 0x000fe200008e06ff */
[----:B------:R-:W-:Y:S01]  /*70b10*/  IADD3 R60, P1, PT, R7, R60, RZ ;  /* 0x0000003c073c7210 */ /* 0x000fe20007f3e0ff */
[----:B------:R-:W-:-:S04]  /*70b20*/  IMAD.WIDE.U32 R56, R95, R90, R56 ;  /* 0x0000005a5f387225 */ /* 0x000fc800078e0038 */
[----:B------:R-:W-:Y:S01]  /*70b30*/  IMAD.MOV.U32 R55, RZ, RZ, RZ ;  /* 0x000000ffff377224 */ /* 0x000fe200078e00ff */
[----:B------:R-:W-:Y:S01]  /*70b40*/  IADD3 R56, P0, PT, R61, R56, RZ ;  /* 0x000000383d387210 */ /* 0x000fe20007f1e0ff */
[----:B------:R-:W-:Y:S01]  /*70b50*/  IMAD.WIDE.U32 R58, R69, R71, R58 ;  /* 0x00000047453a7225 */ /* 0x000fe200078e003a */
[----:B------:R-:W-:-:S03]  /*70b60*/  IADD3.X R61, PT, PT, RZ, RZ, RZ, P1, !PT ;  /* 0x000000ffff3d7210 */ /* 0x000fc60000ffe4ff */
[----:B------:R-:W-:-:S04]  /*70b70*/  IMAD.WIDE.U32 R54, R95, R92, R54 ;  /* 0x0000005c5f367225 */ /* 0x000fc800078e0036 */
[----:B------:R-:W-:Y:S02]  /*70b80*/  IMAD.IADD R65, R43, 0x1, R59 ;  /* 0x000000012b417824 */ /* 0x000fe400078e023b */
[----:B------:R-:W-:Y:S01]  /*70b90*/  HFMA2 R59, -RZ, RZ, 0, 0 ;  /* 0x00000000ff3b7431 */ /* 0x000fe200000001ff */
[----:B------:R-:W-:Y:S01]  /*70ba0*/  IADD3 R54, P1, PT, R63, R54, RZ ;  /* 0x000000363f367210 */ /* 0x000fe20007f3e0ff */
[----:B------:R-:W-:Y:S02]  /*70bb0*/  IMAD.IADD R63, R64, 0x1, R55 ;  /* 0x00000001403f7824 */ /* 0x000fe400078e0237 */
[----:B------:R-:W-:-:S04]  /*70bc0*/  IMAD.WIDE.U32 R60, R93, R93, R60 ;  /* 0x0000005d5d3c7225 */ /* 0x000fc800078e003c */
[----:B------:R-:W-:Y:S02]  /*70bd0*/  IMAD.IADD R62, R57, 0x1, R8 ;  /* 0x00000001393e7824 */ /* 0x000fe400078e0208 */
[----:B------:R-:W-:Y:S01]  /*70be0*/  IMAD.X R57, RZ, RZ, RZ, P0 ;  /* 0x000000ffff397224 */ /* 0x000fe200000e06ff */
[----:B------:R-:W-:Y:S01]  /*70bf0*/  IADD3 R60, P0, PT, R63, R60, RZ ;  /* 0x0000003c3f3c7210 */ /* 0x000fe20007f1e0ff */
[----:B------:R-:W-:Y:S02]  /*70c00*/  IMAD R7, R58, R41, RZ ;  /* 0x000000293a077224 */ /* 0x000fe400078e02ff */
[----:B------:R-:W-:-:S04]  /*70c10*/  IMAD.WIDE.U32 R56, R94, R91, R56 ;  /* 0x0000005b5e387225 */ /* 0x000fc800078e0038 */
[----:B------:R-:W-:Y:S02]  /*70c20*/  IMAD.MOV.U32 R63, RZ, RZ, RZ ;  /* 0x000000ffff3f7224 */ /* 0x000fe400078e00ff */
[----:B------:R-:W-:Y:S01]  /*70c30*/  IMAD.HI.U32 R67, R7, R70, R58 ;  /* 0x0000004607437227 */ /* 0x000fe200078e003a */
[----:B------:R-:W-:-:S03]  /*70c40*/  IADD3 R59, PT, PT, R53, R61, RZ ;  /* 0x0000003d353b7210 */ /* 0x000fc60007ffe0ff */
        /* <DEDUP_REMOVED lines=12> */
[----:B------:R-:W-:Y:S01]  /*70d10*/  IMAD.WIDE.U32 R56, R93, R92, R56 ;  /* 0x0000005c5d387225 */ /* 0x000fe200078e0038 */
[----:B------:R-:W-:-:S03]  /*70d20*/  IADD3.X R63, PT, PT, RZ, RZ, RZ, P0, !PT ;  /* 0x000000ffff3f7210 */ /* 0x000fc600007fe4ff */
[----:B------:R-:W-:Y:S02]  /*70d30*/  IMAD.IADD R59, R64, 0x1, R61 ;  /* 0x00000001403b7824 */ /* 0x000fe400078e023d */
[----:B------:R-:W-:Y:S02]  /*70d40*/  IMAD.X R55, RZ, RZ, RZ, P2 ;  /* 0x000000ffff377224 */ /* 0x000fe400010e06ff */
[----:B------:R-:W-:Y:S01]  /*70d50*/  IMAD.WIDE.U32 R62, R94, R90, R62 ;  /* 0x0000005a5e3e7225 */ /* 0x000fe200078e003e */
[----:B------:R-:W-:Y:S02]  /*70d60*/  IADD3 R56, P1, PT, R59, R56, RZ ;  /* 0x000000383b387210 */ /* 0x000fe40007f3e0ff */
[----:B------:R-:W-:Y:S01]  /*70d70*/  MOV R59, RZ ;  /* 0x000000ff003b7202 */ /* 0x000fe20000000f00 */
[----:B------:R-:W-:-:S04]  /*70d80*/  IMAD.WIDE.U32 R54, R69, R72, R54 ;  /* 0x0000004845367225 */ /* 0x000fc800078e0036 */
[----:B------:R-:W-:Y:S01]  /*70d90*/  IMAD.IADD R57, R64, 0x1, R57 ;  /* 0x0000000140397824 */ /* 0x000fe200078e0239 */
[----:B------:R-:W-:Y:S01]  /*70da0*/  IADD3 R79, PT, PT, R44, R55, RZ ;  /* 0x000000372c4f7210 */ /* 0x000fe20007ffe0ff */
[----:B------:R-:W-:Y:S02]  /*70db0*/  IMAD.MOV.U32 R61, RZ, RZ, RZ ;  /* 0x000000ffff3d7224 */ /* 0x000fe400078e00ff */
[----:B------:R-:W-:Y:S01]  /*70dc0*/  IMAD.IADD R67, R42, 0x1, R67 ;  /* 0x000000012a437824 */ /* 0x000fe200078e0243 */
[----:B------:R-:W-:Y:S01]  /*70dd0*/  IADD3 R62, P0, PT, R57, R62, RZ ;  /* 0x0000003e393e7210 */ /* 0x000fe20007f1e0ff */
[----:B------:R-:W-:Y:S02]  /*70de0*/  IMAD.IADD R55, R8, 0x1, R63 ;  /* 0x0000000108377824 */ /* 0x000fe400078e023f */
[----:B------:R-:W-:Y:S01]  /*70df0*/  IMAD.WIDE.U32 R58, R95, R86, R58 ;  /* 0x000000565f3a7225 */ /* 0x000fe200078e003a */
[----:B------:R-:W-:-:S03]  /*70e00*/  IADD3 R54, P2, PT, R67, R54, RZ ;  /* 0x0000003643367210 */ /* 0x000fc60007f5e0ff */
[----:B------:R-:W-:-:S04]  /*70e10*/  IMAD.WIDE.U32 R60, R95, R91, R60 ;  /* 0x0000005b5f3c7225 */ /* 0x000fc800078e003c */
[----:B------:R-:W-:Y:S01]  /*70e20*/  IMAD.X R57, RZ, RZ, RZ, P1 ;  /* 0x000000ffff397224 */ /* 0x000fe200008e06ff */
[----:B------:R-:W-:Y:S01]  /*70e30*/  IADD3 R60, P1, PT, R65, R60, RZ ;  /* 0x0000003c413c7210 */ /* 0x000fe20007f3e0ff */
[----:B------:R-:W-:Y:S01]  /*70e40*/  IMAD.X R63, RZ, RZ, RZ, P0 ;  /* 0x000000ffff3f7224 */ /* 0x000fe200000e06ff */
[----:B------:R-:W-:Y:S01]  /*70e50*/  IADD3 R58, P0, PT, R55, R58, RZ ;  /* 0x0000003a373a7210 */ /* 0x000fe20007f1e0ff */
[----:B------:R-:W-:Y:S01]  /*70e60*/  IMAD.MOV.U32 R50, RZ, RZ, RZ ;  /* 0x000000ffff327224 */ /* 0x000fe200078e00ff */
[----:B------:R-:W-:Y:S01]  /*70e70*/  IADD3 R67, PT, PT, R80, R61, RZ ;  /* 0x0000003d50437210 */ /* 0x000fe20007ffe0ff */
[----:B------:R-:W-:Y:S01]  /*70e80*/  IMAD.WIDE.U32 R56, R93, R92, R56 ;  /* 0x0000005c5d387225 */ /* 0x000fe200078e0038 */
[----:B------:R-:W-:-:S03]  /*70e90*/  IADD3.X R61, PT, PT, RZ, RZ, RZ, P1, !PT ;  /* 0x000000ffff3d7210 */ /* 0x000fc60000ffe4ff */
        /* <DEDUP_REMOVED lines=15> */
[----:B------:R-:W-:Y:S01]  /*70f90*/  IMAD.MOV.U32 R55, RZ, RZ, RZ ;  /* 0x000000ffff377224 */ /* 0x000fe200078e00ff */
[----:B------:R-:W-:Y:S01]  /*70fa0*/  IADD3.X R59, PT, PT, RZ, RZ, RZ, P1, !PT ;  /* 0x000000ffff3b7210 */ /* 0x000fe20000ffe4ff */
[----:B------:R-:W-:Y:S02]  /*70fb0*/  IMAD.X R63, RZ, RZ, RZ, P2 ;  /* 0x000000ffff3f7224 */ /* 0x000fe400010e06ff */
[----:B------:R-:W-:-:S04]  /*70fc0*/  IMAD.WIDE.U32 R56, R94, R91, R56 ;  /* 0x0000005b5e387225 */ /* 0x000fc800078e0038 */
[----:B------:R-:W-:-:S04]  /*70fd0*/  IMAD.WIDE.U32 R60, R78, R74, R60 ;  /* 0x0000004a4e3c7225 */ /* 0x000fc800078e003c */
[----:B------:R-:W-:Y:S01]  /*70fe0*/  IMAD.HI.U32 R83, R67, R70, R54 ;  /* 0x0000004643537227 */ /* 0x000fe200078e0036 */
[----:B------:R-:W-:Y:S02]  /*70ff0*/  IADD3 R60, P3, PT, R79, R60, RZ ;  /* 0x0000003c4f3c7210 */ /* 0x000fe40007f7e0ff */
[----:B------:R-:W-:Y:S01]  /*71000*/  IADD3 R54, P0, PT, R82, R65, RZ ;  /* 0x0000004152367210 */ /* 0x000fe20007f1e0ff */
[----:B------:R-:W-:-:S04]  /*71010*/  IMAD.WIDE.U32 R62, R92, R92, R62 ;  /* 0x0000005c5c3e7225 */ /* 0x000fc800078e003e */
[----:B------:R-:W-:Y:S02]  /*71020*/  IMAD.IADD R55, R80, 0x1, R57 ;  /* 0x0000000150377824 */ /* 0x000fe400078e0239 */
[----:B------:R-:W-:Y:S02]  /*71030*/  IMAD.IADD R63, R64, 0x1, R63 ;  /* 0x00000001403f7824 */ /* 0x000fe400078e023f */
[----:B------:R-:W-:Y:S01]  /*71040*/  IMAD.WIDE.U32 R58, R93, R90, R58 ;  /* 0x0000005a5d3a7225 */ /* 0x000fe200078e003a */
[----:B------:R-:W-:-:S03]  /*71050*/  IADD3 R62, P2, PT, R55, R62, RZ ;  /* 0x0000003e373e7210 */ /* 0x000fc60007f5e0ff */
[----:B------:R-:W-:Y:S01]  /*71060*/  IMAD.IADD R79, R46, 0x1, R61 ;  /* 0x000000012e4f7824 */ /* 0x000fe200078e023d */
[----:B------:R-:W-:Y:S01]  /*71070*/  IADD3 R58, P1, PT, R63, R58, RZ ;  /* 0x0000003a3f3a7210 */ /* 0x000fe20007f3e0ff */
[----:B------:R-:W-:Y:S01]  /*71080*/  IMAD.MOV.U32 R57, RZ, RZ, RZ ;  /* 0x000000ffff397224 */ /* 0x000fe200078e00ff */
[----:B------:R-:W-:Y:S01]  /*71090*/  IADD3 R59, PT, PT, R8, R59, RZ ;  /* 0x0000003b083b7210 */ /* 0x000fe20007ffe0ff */
[----:B------:R-:W-:Y:S02]  /*710a0*/  IMAD.X R61, RZ, RZ, RZ, P3 ;  /* 0x000000ffff3d7224 */ /* 0x000fe400018e06ff */
        /* <DEDUP_REMOVED lines=14> */
[----:B------:R-:W-:Y:S01]  /*71190*/  IMAD.X R57, RZ, RZ, RZ, P3 ;  /* 0x000000ffff397224 */ /* 0x000fe200018e06ff */
[----:B------:R-:W-:Y:S01]  /*711a0*/  IADD3 R63, PT, PT, R80, R63, RZ ;  /* 0x0000003f503f7210 */ /* 0x000fe20007ffe0ff */
[----:B------:R-:W-:Y:S02]  /*711b0*/  IMAD.IADD R65, R50, 0x1, R55 ;  /* 0x0000000132417824 */ /* 0x000fe400078e0237 */
[----:B------:R-:W-:-:S04]  /*711c0*/  IMAD.WIDE.U32 R58, R92, R91, R58 ;  /* 0x0000005b5c3a7225 */ /* 0x000fc800078e003a */
[----:B------:R-:W-:Y:S01]  /*711d0*/  IMAD.X R55, RZ, RZ, RZ, P0 ;  /* 0x000000ffff377224 */ /* 0x000fe200000e06ff */
[----:B------:R-:W-:Y:S01]  /*711e0*/  IADD3 R58, P0, PT, R63, R58, RZ ;  /* 0x0000003a3f3a7210 */ /* 0x000fe20007f1e0ff */
[----:B------:R-:W-:Y:S01]  /*711f0*/  IMAD.WIDE.U32 R56, R78, R75, R56 ;  /* 0x0000004b4e387225 */ /* 0x000fe200078e0038 */
[----:B------:R-:W-:-:S03]  /*71200*/  IADD3.X R63, PT, PT, RZ, RZ, RZ, P2, !PT ;  /* 0x000000ffff3f7210 */ /* 0x000fc600017fe4ff */
[----:B------:R-:W-:Y:S01]  /*71210*/  IMAD.IADD R83, R42, 0x1, R83 ;  /* 0x000000012a537824 */ /* 0x000fe200078e0253 */
[----:B------:R-:W-:Y:S01]  /*71220*/  IADD3 R56, P3, PT, R81, R56, RZ ;  /* 0x0000003851387210 */ /* 0x000fe20007f7e0ff */
[----:B------:R-:W-:-:S04]  /*71230*/  IMAD.WIDE.U32 R60, R7, R72, R60 ;  /* 0x00000048073c7225 */ /* 0x000fc800078e003c */
[----:B------:R-:W-:Y:S01]  /*71240*/  IMAD.WIDE.U32 R54, R93, R87, R54 ;  /* 0x000000575d367225 */ /* 0x000fe200078e0036 */
[----:B------:R-:W-:Y:S02]  /*71250*/  IADD3 R60, P4, PT, R83, R60, RZ ;  /* 0x0000003c533c7210 */ /* 0x000fe40007f9e0ff */
[----:B------:R-:W-:Y:S01]  /*71260*/  IADD3 R79, PT, PT, R44, R61, RZ ;  /* 0x0000003d2c4f7210 */ /* 0x000fe20007ffe0ff */
[----:B------:R-:W-:Y:S01]  /*71270*/  IMAD.IADD R59, R80, 0x1, R59 ;  /* 0x00000001503b7824 */ /* 0x000fe200078e023b */
[----:B------:R-:W-:Y:S01]  /*71280*/  IADD3.X R61, PT, PT, RZ, RZ, RZ, P4, !PT ;  /* 0x000000ffff3d7210 */ /* 0x000fe200027fe4ff */
[----:B------:R-:W-:Y:S02]  /*71290*/  IMAD.IADD R81, R47, 0x1, R57 ;  /* 0x000000012f517824 */ /* 0x000fe400078e0239 */
[----:B------:R-:W-:Y:S01]  /*712a0*/  IMAD.WIDE.U32 R62, R94, R90, R62 ;  /* 0x0000005a5e3e7225 */ /* 0x000fe200078e003e */
[----:B------:R-:W-:Y:S02]  /*712b0*/  IADD3 R64, P1, PT, R59, R54, RZ ;  /* 0x000000363b407210 */ /* 0x000fe40007f3e0ff */
[----:B------:R-:W-:Y:S01]  /*712c0*/  IADD3.X R59, PT, PT, RZ, RZ, RZ, P0, !PT ;  /* 0x000000ffff3b7210 */ /* 0x000fe200007fe4ff */
[----:B------:R-:W-:-:S02]  /*712d0*/  IMAD.IADD R54, R53, 0x1, R55 ;  /* 0x0000000135367824 */ /* 0x000fc400078e0237 */
[----:B------:R-:W-:Y:S02]  /*712e0*/  IMAD.X R57, RZ, RZ, RZ, P3 ;  /* 0x000000ffff397224 */ /* 0x000fe400018e06ff */
[----:B------:R-:W-:Y:S01]  /*712f0*/  IMAD.IADD R55, R8, 0x1, R63 ;  /* 0x0000000108377824 */ /* 0x000fe200078e023f */
[----:B------:R-:W-:Y:S01]  /*71300*/  IADD3 R54, P0, PT, R54, R65, RZ ;  /* 0x0000004136367210 */ /* 0x000fe20007f1e0ff */
[----:B------:R-:W-:-:S04]  /*71310*/  IMAD.WIDE.U32 R56, R69, R74, R56 ;  /* 0x0000004a45387225 */ /* 0x000fc800078e0038 */
[----:B------:R-:W-:Y:S02]  /*71320*/  HFMA2 R63, -RZ, RZ, 0, 0 ;  /* 0x00000000ff3f7431 */ /* 0x000fe400000001ff */
[----:B------:R-:W-:Y:S01]  /*71330*/  IMAD.WIDE.U32 R60, R67, R71, R60 ;  /* 0x00000047433c7225 */ /* 0x000fe200078e003c */
[----:B------:R-:W-:Y:S02]  /*71340*/  IADD3 R56, P3, PT, R79, R56, RZ ;  /* 0x000000384f387210 */ /* 0x000fe40007f7e0ff */
[----:B------:R-:W-:Y:S01]  /*71350*/  IADD3 R83, PT, PT, R46, R57, RZ ;  /* 0x000000392e537210 */ /* 0x000fe20007ffe0ff */
[----:B------:R-:W-:-:S04]  /*71360*/  IMAD.WIDE.U32 R58, R92, R91, R58 ;  /* 0x0000005b5c3a7225 */ /* 0x000fc800078e003a */
[----:B------:R-:W-:Y:S01]  /*71370*/  IMAD.X R65, RZ, RZ, RZ, P1 ;  /* 0x000000ffff417224 */ /* 0x000fe200008e06ff */
[----:B------:R-:W-:Y:S01]  /*71380*/  IADD3 R58, P2, PT, R55, R58, RZ ;  /* 0x0000003a373a7210 */ /* 0x000fe20007f5e0ff */
[----:B------:R-:W-:Y:S02]  /*71390*/  IMAD.IADD R85, R43, 0x1, R61 ;  /* 0x000000012b557824 */ /* 0x000fe400078e023d */
[----:B------:R-:W-:Y:S02]  /*713a0*/  IMAD.IADD R59, R80, 0x1, R59 ;  /* 0x00000001503b7824 */ /* 0x000fe400078e023b */
[----:B------:R-:W-:Y:S02]  /*713b0*/  IMAD R79, R60, R41, RZ ;  /* 0x000000293c4f7224 */ /* 0x000fe400078e02ff */
[----:B------:R-:W-:Y:S02]  /*713c0*/  IMAD.MOV.U32 R61, RZ, RZ, RZ ;  /* 0x000000ffff3d7224 */ /* 0x000fe400078e00ff */
[----:B------:R-:W-:-:S04]  /*713d0*/  IMAD.WIDE.U32 R64, R92, R90, R64 ;  /* 0x0000005a5c407225 */ /* 0x000fc800078e0040 */
[----:B------:R-:W-:Y:S02]  /*713e0*/  IMAD.X R55, RZ, RZ, RZ, P0 ;  /* 0x000000ffff377224 */ /* 0x000fe400000e06ff */
[----:B------:R-:W-:Y:S01]  /*713f0*/  IMAD.HI.U32 R89, R79, R70, R60 ;  /* 0x000000464f597227 */ /* 0x000fe200078e003c */
[----:B------:R-:W-:Y:S02]  /*71400*/  IADD3 R60, P1, PT, R59, R64, RZ ;  /* 0x000000403b3c7210 */ /* 0x000fe40007f3e0ff */
[----:B------:R-:W-:Y:S01]  /*71410*/  IADD3.X R59, PT, PT, RZ, RZ, RZ, P2, !PT ;  /* 0x000000ffff3b7210 */ /* 0x000fe200017fe4ff */
[----:B------:R-:W-:-:S04]  /*71420*/  IMAD.WIDE.U32 R62, R95, R87, R62 ;  /* 0x000000575f3e7225 */ /* 0x000fc800078e003e */
        /* <DEDUP_REMOVED lines=12> */
[----:B------:R-:W-:Y:S01]  /*714f0*/  IMAD.WIDE.U32 R56, R91, R91, R60 ;  /* 0x0000005b5b387225 */ /* 0x000fe200078e003c */
[----:B------:R-:W-:-:S03]  /*71500*/  IADD3 R60, P2, PT, R85, R64, RZ ;  /* 0x00000040553c7210 */ /* 0x000fc60007f5e0ff */
[----:B------:R-:W-:Y:S01]  /*71510*/  IMAD.X R63, RZ, RZ, RZ, P0 ;  /* 0x000000ffff3f7224 */ /* 0x000fe200000e06ff */
[----:B------:R-:W-:Y:S01]  /*71520*/  IADD3 R57, PT, PT, R80, R57, RZ ;  /* 0x0000003950397210 */ /* 0x000fe20007ffe0ff */
[----:B------:R-:W-:Y:S02]  /*71530*/  IMAD.IADD R59, R8, 0x1, R59 ;  /* 0x00000001083b7824 */ /* 0x000fe400078e023b */
[----:B------:R-:W-:-:S03]  /*71540*/  IMAD.WIDE.U32 R62, R92, R87, R62 ;  /* 0x000000575c3e7225 */ /* 0x000fc600078e003e */
[----:B------:R-:W-:Y:S01]  /*71550*/  IADD3 R56, P0, PT, R59, R56, RZ ;  /* 0x000000383b387210 */ /* 0x000fe20007f1e0ff */
        /* <DEDUP_REMOVED lines=9> */
[----:B------:R-:W-:-:S03]  /*715f0*/  IMAD.WIDE.U32 R54, R78, R76, R54 ;  /* 0x0000004c4e367225 */ /* 0x000fc600078e0036 */
[----:B------:R-:W-:Y:S01]  /*71600*/  IADD3 R60, P0, PT, R89, R60, RZ ;  /* 0x0000003c593c7210 */ /* 0x000fe20007f1e0ff */
[----:B------:R-:W-:Y:S01]  /*71610*/  IMAD.WIDE.U32 R58, R94, R87, R58 ;  /* 0x000000575e3a7225 */ /* 0x000fe200078e003a */
[----:B------:R-:W-:-:S03]  /*71620*/  IADD3 R54, P3, PT, R83, R54, RZ ;  /* 0x0000003653367210 */ /* 0x000fc60007f7e0ff */
[----:B------:R-:W-:Y:S02]  /*71630*/  IMAD.IADD R89, R44, 0x1, R61 ;  /* 0x000000012c597824 */ /* 0x000fe400078e023d */
[----:B------:R-:W-:-:S04]  /*71640*/  IMAD.WIDE.U32 R56, R92, R90, R56 ;  /* 0x0000005a5c387225 */ /* 0x000fc800078e0038 */
[----:B------:R-:W-:Y:S01]  /*71650*/  IMAD.IADD R61, R53, 0x1, R59 ;  /* 0x00000001353d7824 */ /* 0x000fe200078e023b */
[----:B------:R-:W-:Y:S01]  /*71660*/  IADD3 R57, PT, PT, R8, R57, RZ ;  /* 0x0000003908397210 */ /* 0x000fe20007ffe0ff */
[----:B------:R-:W-:Y:S02]  /*71670*/  IMAD.IADD R83, R48, 0x1, R55 ;  /* 0x0000000130537824 */ /* 0x000fe400078e0237 */
[----:B------:R-:W-:Y:S01]  /*71680*/  IMAD.X R55, RZ, RZ, RZ, P3 ;  /* 0x000000ffff377224 */ /* 0x000fe200018e06ff */
[----:B------:R-:W-:Y:S01]  /*71690*/  IADD3 R56, P3, PT, R61, R56, RZ ;  /* 0x000000383d387210 */ /* 0x000fe20007f7e0ff */
[----:B------:R-:W-:Y:S02]  /*716a0*/  IMAD.MOV.U32 R59, RZ, RZ, RZ ;  /* 0x000000ffff3b7224 */ /* 0x000fe400078e00ff */
[----:B------:R-:W-:-:S04]  /*716b0*/  IMAD.WIDE.U32 R62, R91, R90, R62 ;  /* 0x0000005a5b3e7225 */ /* 0x000fc800078e003e */
[----:B------:R-:W-:Y:S01]  /*716c0*/  IMAD.WIDE.U32 R58, R95, R86, R58 ;  /* 0x000000565f3a7225 */ /* 0x000fe200078e003a */
[----:B------:R-:W-:Y:S02]  /*716d0*/  IADD3 R62, P2, PT, R57, R62, RZ ;  /* 0x0000003e393e7210 */ /* 0x000fe40007f5e0ff */
[----:B------:R-:W-:Y:S01]  /*716e0*/  IADD3 R63, PT, PT, R8, R63, RZ ;  /* 0x0000003f083f7210 */ /* 0x000fe20007ffe0ff */
[----:B------:R-:W-:Y:S01]  /*716f0*/  IMAD.X R57, RZ, RZ, RZ, P3 ;  /* 0x000000ffff397224 */ /* 0x000fe200018e06ff */
[----:B------:R-:W-:Y:S01]  /*71700*/  IADD3 R58, P3, PT, R83, R58, RZ ;  /* 0x0000003a533a7210 */ /* 0x000fe20007f7e0ff */
[----:B------:R-:W-:Y:S02]  /*71710*/  IMAD.IADD R85, R45, 0x1, R65 ;  /* 0x000000012d557824 */ /* 0x000fe400078e0241 */
[----:B------:R-:W-:-:S04]  /*71720*/  IMAD.WIDE.U32 R54, R69, R75, R54 ;  /* 0x0000004b45367225 */ /* 0x000fc800078e0036 */
[----:B------:R-:W-:Y:S01]  /*71730*/  IMAD.IADD R61, R50, 0x1, R59 ;  /* 0x00000001323d7824 */ /* 0x000fe200078e023b */
[----:B------:R-:W-:Y:S01]  /*71740*/  IADD3 R54, P4, PT, R85, R54, RZ ;  /* 0x0000003655367210 */ /* 0x000fe20007f9e0ff */
[----:B------:R-:W-:-:S04]  /*71750*/  IMAD.WIDE.U32 R56, R93, R87, R56 ;  /* 0x000000575d387225 */ /* 0x000fc800078e0038 */
[----:B------:R-:W-:Y:S01]  /*71760*/  IMAD.X R65, RZ, RZ, RZ, P1 ;  /* 0x000000ffff417224 */ /* 0x000fe200008e06ff */
[----:B------:R-:W-:Y:S01]  /*71770*/  IADD3 R57, PT, PT, R53, R57, RZ ;  /* 0x0000003935397210 */ /* 0x000fe20007ffe0ff */
[----:B------:R-:W-:Y:S01]  /*71780*/  IMAD.X R59, RZ, RZ, RZ, P3 ;  /* 0x000000ffff3b7224 */ /* 0x000fe200018e06ff */
[----:B------:R-:W-:Y:S01]  /*71790*/  IADD3 R56, P3, PT, R61, R56, RZ ;  /* 0x000000383d387210 */ /* 0x000fe20007f7e0ff */
[----:B------:R-:W-:-:S04]  /*717a0*/  IMAD.WIDE.U32 R64, R92, R86, R64 ;  /* 0x000000565c407225 */ /* 0x000fc800078e0040 */
[----:B------:R-:W-:Y:S01]  /*717b0*/  IMAD.X R61, RZ, RZ, RZ, P0 ;  /* 0x000000ffff3d7224 */ /* 0x000fe200000e06ff */
[----:B------:R-:W-:Y:S01]  /*717c0*/  IADD3 R64, P1, PT, R63, R64, RZ ;  /* 0x000000403f407210 */ /* 0x000fe20007f3e0ff */
[----:B------:R-:W-:Y:S01]  /*717d0*/  IMAD.IADD R81, R47, 0x1, R55 ;  /* 0x000000012f517824 */ /* 0x000fe200078e0237 */
[----:B------:R-:W-:Y:S01]  /*717e0*/  IADD3 R80, PT, PT, R50, R65, RZ ;  /* 0x0000004132507210 */ /* 0x000fe20007ffe0ff */
[----:B------:R-:W-:Y:S02]  /*717f0*/  IMAD.X R55, RZ, RZ, RZ, P4 ;  /* 0x000000ffff377224 */ /* 0x000fe400020e06ff */
[----:B------:R-:W-:-:S04]  /*71800*/  IMAD.WIDE.U32 R60, R79, R71, R60 ;  /* 0x000000474f3c7225 */ /* 0x000fc800078e003c */
[----:B------:R-:W-:Y:S02]  /*71810*/  IMAD.X R63, RZ, RZ, RZ, P2 ;  /* 0x000000ffff3f7224 */ /* 0x000fe400010e06ff */
[----:B------:R-:W-:-:S04]  /*71820*/  IMAD.WIDE.U32 R54, R7, R74, R54 ;  /* 0x0000004a07367225 */ /* 0x000fc800078e0036 */
[----:B------:R-:W-:Y:S01]  /*71830*/  IMAD.IADD R85, R43, 0x1, R61 ;  /* 0x000000012b557824 */ /* 0x000fe200078e023d */
[----:B------:R-:W-:Y:S01]  /*71840*/  MOV R61, RZ ;  /* 0x000000ff003d7202 */ /* 0x000fe20000000f00 */
[----:B------:R-:W-:Y:S01]  /*71850*/  IMAD.WIDE.U32 R58, R78, R77, R58 ;  /* 0x0000004d4e3a7225 */ /* 0x000fe200078e003a */
[----:B------:R-:W-:Y:S02]  /*71860*/  IADD3 R54, P4, PT, R89, R54, RZ ;  /* 0x0000003659367210 */ /* 0x000fe40007f9e0ff */
[----:B------:R-:W-:Y:S01]  /*71870*/  IADD3 R83, PT, PT, R46, R55, RZ ;  /* 0x000000372e537210 */ /* 0x000fe20007ffe0ff */
[----:B------:R-:W-:Y:S01]  /*71880*/  IMAD R78, R60, R41, RZ ;  /* 0x000000293c4e7224 */ /* 0x000fe200078e02ff */
[----:B------:R-:W-:Y:S01]  /*71890*/  IADD3 R58, P2, PT, R81, R58, RZ ;  /* 0x0000003a513a7210 */ /* 0x000fe20007f5e0ff */
[----:B------:R-:W-:Y:S01]  /*718a0*/  IMAD.WIDE.U32 R62, R91, R90, R62 ;  /* 0x0000005a5b3e7225 */ /* 0x000fe200078e003e */
[----:B------:R-:W-:-:S03]  /*718b0*/  IADD3 R59, PT, PT, R49, R59, RZ ;  /* 0x0000003b313b7210 */ /* 0x000fc60007ffe0ff */
[----:B------:R-:W-:Y:S02]  /*718c0*/  IMAD.X R65, RZ, RZ, RZ, P1 ;  /* 0x000000ffff417224 */ /* 0x000fe400008e06ff */
[----:B------:R-:W-:Y:S01]  /*718d0*/  IMAD.HI.U32 R89, R78, R70, R60 ;  /* 0x000000464e597227 */ /* 0x000fe200078e003c */
[----:B------:R-:W-:-:S03]  /*718e0*/  IADD3 R60, P0, PT, R57, R62, RZ ;  /* 0x0000003e393c7210 */ /* 0x000fc60007f1e0ff */
[----:B------:R-:W-:Y:S01]  /*718f0*/  IMAD.IADD R61, R8, 0x1, R63 ;  /* 0x00000001083d7824 */ /* 0x000fe200078e023f */
[----:B------:R-:W-:Y:S01]  /*71900*/  IADD3 R89, PT, PT, R42, R89, RZ ;  /* 0x000000592a597210 */ /* 0x000fe20007ffe0ff */
[----:B------:R-:W-:-:S04]  /*71910*/  IMAD.WIDE.U32 R64, R91, R87, R64 ;  /* 0x000000575b407225 */ /* 0x000fc800078e0040 */
        /* <DEDUP_REMOVED lines=16> */
[----:B------:R-:W-:Y:S02]  /*71a20*/  IADD3 R81, PT, PT, R45, R55, RZ ;  /* 0x000000372d517210 */ /* 0x000fe40007ffe0ff */
[----:B------:R-:W-:Y:S01]  /*71a30*/  IADD3 R54, P2, PT, R85, R54, RZ ;  /* 0x0000003655367210 */ /* 0x000fe20007f5e0ff */
[----:B------:R-:W-:Y:S01]  /*71a40*/  IMAD.WIDE.U32 R64, R90, R90, R64 ;  /* 0x0000005a5a407225 */ /* 0x000fe200078e0040 */
[----:B------:R-:W-:-:S03]  /*71a50*/  IADD3 R58, P6, PT, R83, R58, RZ ;  /* 0x0000003a533a7210 */ /* 0x000fc60007fde0ff */
[----:B------:R-:W-:Y:S02]  /*71a60*/  IMAD.IADD R61, R53, 0x1, R61 ;  /* 0x00000001353d7824 */ /* 0x000fe400078e023d */
        /* <DEDUP_REMOVED lines=8> */
[----:B------:R-:W-:Y:S01]  /*71af0*/  IMAD.IADD R8, R50, 0x1, R63 ;  /* 0x0000000132087824 */ /* 0x000fe200078e023f */
[----:B------:R-:W-:Y:S01]  /*71b00*/  IADD3 R62, P5, PT, R59, R62, RZ ;  /* 0x0000003e3b3e7210 */ /* 0x000fe20007fbe0ff */
[----:B------:R-:W-:-:S04]  /*71b10*/  IMAD.WIDE.U32 R56, R93, R86, R56 ;  /* 0x000000565d387225 */ /* 0x000fc800078e0038 */
[----:B------:R-:W-:Y:S02]  /*71b20*/  IMAD.X R63, RZ, RZ, RZ, P0 ;  /* 0x000000ffff3f7224 */ /* 0x000fe400000e06ff */
        /* <DEDUP_REMOVED lines=23> */
[----:B------:R-:W-:-:S02]  /*71ca0*/  IMAD.IADD R81, R43, 0x1, R55 ;  /* 0x000000012b517824 */ /* 0x000fc400078e0237 */
[----:B------:R-:W-:Y:S02]  /*71cb0*/  HFMA2 R55, -RZ, RZ, 0, 0 ;  /* 0x00000000ff377431 */ /* 0x000fe400000001ff */
[----:B------:R-:W-:Y:S02]  /*71cc0*/  IMAD.IADD R63, R53, 0x1, R63 ;  /* 0x00000001353f7824 */ /* 0x000fe400078e023f */
[----:B------:R-:W-:Y:S02]  /*71cd0*/  IMAD.X R65, RZ, RZ, RZ, P1 ;  /* 0x000000ffff417224 */ /* 0x000fe400008e06ff */
[----:B------:R-:W-:Y:S01]  /*71ce0*/  IMAD.WIDE.U32 R56, R67, R74, R56 ;  /* 0x0000004a43387225 */ /* 0x000fe200078e0038 */
[----:B------:R-:W-:-:S03]  /*71cf0*/  IADD3 R62, P1, PT, R63, R8, RZ ;  /* 0x000000083f3e7210 */ /* 0x000fc60007f3e0ff */
[----:B------:R-:W-:Y:S01]  /*71d00*/  IMAD.X R59, RZ, RZ, RZ, P4 ;  /* 0x000000ffff3b7224 */ /* 0x000fe200020e06ff */
[----:B------:R-:W-:Y:S01]  /*71d10*/  IADD3 R56, P3, PT, R83, R56, RZ ;  /* 0x0000003853387210 */ /* 0x000fe20007f7e0ff */
[----:B------:R-:W-:Y:S01]  /*71d20*/  IMAD R69, R54, R41, RZ ;  /* 0x0000002936457224 */ /* 0x000fe200078e02ff */
[----:B------:R-:W-:Y:S01]  /*71d30*/  IADD3 R57, PT, PT, R46, R57, RZ ;  /* 0x000000392e397210 */ /* 0x000fe20007ffe0ff */
[----:B------:R-:W-:-:S04]  /*71d40*/  IMAD.WIDE.U32 R64, R92, R86, R64 ;  /* 0x000000565c407225 */ /* 0x000fc800078e0040 */
[----:B------:R-:W-:Y:S01]  /*71d50*/  IMAD.X R61, RZ, RZ, RZ, P5 ;  /* 0x000000ffff3d7224 */ /* 0x000fe200028e06ff */
[----:B------:R-:W-:Y:S01]  /*71d60*/  IADD3 R65, PT, PT, R50, R65, RZ ;  /* 0x0000004132417210 */ /* 0x000fe20007ffe0ff */
[----:B------:R-:W-:-:S04]  /*71d70*/  IMAD.WIDE.U32 R58, R7, R76, R58 ;  /* 0x0000004c073a7225 */ /* 0x000fc800078e003a */
[----:B------:R-:W-:Y:S01]  /*71d80*/  IMAD.HI.U32 R83, R69, R70, R54 ;  /* 0x0000004645537227 */ /* 0x000fe200078e0036 */
[----:B------:R-:W-:-:S03]  /*71d90*/  IADD3 R54, P4, PT, R57, R58, RZ ;  /* 0x0000003a39367210 */ /* 0x000fc60007f9e0ff */
        /* <DEDUP_REMOVED lines=9> */
[----:B------:R-:W-:-:S03]  /*71e30*/  IMAD.WIDE.U32 R62, R90, R86, R62 ;  /* 0x000000565a3e7225 */ /* 0x000fc600078e003e */
[----:B------:R-:W-:Y:S01]  /*71e40*/  IADD3 R64, P0, PT, R8, R55, RZ ;  /* 0x0000003708407210 */ /* 0x000fe20007f1e0ff */
[----:B------:R-:W-:Y:S01]  /*71e50*/  IMAD.X R57, RZ, RZ, RZ, P3 ;  /* 0x000000ffff397224 */ /* 0x000fe200018e06ff */
[----:B------:R-:W-:Y:S01]  /*71e60*/  IADD3 R62, P5, PT, R61, R62, RZ ;  /* 0x0000003e3d3e7210 */ /* 0x000fe20007fbe0ff */
[----:B------:R-:W-:Y:S01]  /*71e70*/  IMAD.X R55, RZ, RZ, RZ, P4 ;  /* 0x000000ffff377224 */ /* 0x000fe200020e06ff */
[----:B------:R-:W-:Y:S01]  /*71e80*/  IADD3 R8, PT, PT, R50, R63, RZ ;  /* 0x0000003f32087210 */ /* 0x000fe20007ffe0ff */
[----:B------:R-:W-:Y:S01]  /*71e90*/  IMAD.X R61, RZ, RZ, RZ, P6 ;  /* 0x000000ffff3d7224 */ /* 0x000fe200030e06ff */
[----:B------:R-:W-:Y:S01]  /*71ea0*/  IADD3.X R63, PT, PT, RZ, RZ, RZ, P5, !PT ;  /* 0x000000ffff3f7210 */ /* 0x000fe20002ffe4ff */
        /* <DEDUP_REMOVED lines=8> */
[----:B------:R-:W-:-:S03]  /*71f30*/  IADD3 R61, PT, PT, R49, R61, RZ ;  /* 0x0000003d313d7210 */ /* 0x000fc60007ffe0ff */
[----:B------:R-:W-:Y:S02]  /*71f40*/  IMAD.X R7, RZ, RZ, RZ, P2 ;  /* 0x000000ffff077224 */ /* 0x000fe400010e06ff */
[----:B------:R-:W-:Y:S02]  /*71f50*/  IMAD.IADD R55, R47, 0x1, R55 ;  /* 0x000000012f377824 */ /* 0x000fe400078e0237 */
        /* <DEDUP_REMOVED lines=14> */
[----:B------:R-:W-:Y:S01]  /*72040*/  IMAD.IADD R83, R42, 0x1, R83 ;  /* 0x000000012a537824 */ /* 0x000fe200078e0253 */
[----:B------:R-:W-:Y:S01]  /*72050*/  IADD3.X R63, PT, PT, RZ, RZ, RZ, P6, !PT ;  /* 0x000000ffff3f7210 */ /* 0x000fe200037fe4ff */
[----:B------:R-:W-:Y:S01]  /*72060*/  IMAD.X R59, RZ, RZ, RZ, P1 ;  /* 0x000000ffff3b7224 */ /* 0x000fe200008e06ff */
[----:B------:R-:W-:Y:S01]  /*72070*/  IADD3 R53, P4, PT, R8, R7, RZ ;  /* 0x0000000708357210 */ /* 0x000fe20007f9e0ff */
[----:B------:R-:W-:Y:S01]  /*72080*/  IMAD.WIDE.U32 R54, R79, R74, R54 ;  /* 0x0000004a4f367225 */ /* 0x000fe200078e0036 */
[----:B------:R-:W-:Y:S02]  /*72090*/  IADD3 R56, P0, PT, R83, R56, RZ ;  /* 0x0000003853387210 */ /* 0x000fe40007f1e0ff */
[----:B------:R-:W-:Y:S01]  /*720a0*/  IADD3.X R8, PT, PT, RZ, RZ, RZ, P3, !PT ;  /* 0x000000ffff087210 */ /* 0x000fe20001ffe4ff */
[----:B------:R-:W-:Y:S02]  /*720b0*/  IMAD.IADD R57, R44, 0x1, R57 ;  /* 0x000000012c397824 */ /* 0x000fe400078e0239 */
[----:B------:R-:W-:-:S03]  /*720c0*/  IMAD.WIDE.U32 R58, R67, R76, R58 ;  /* 0x0000004c433a7225 */ /* 0x000fc600078e003a */
[----:B------:R-:W-:Y:S01]  /*720d0*/  IADD3 R54, P1, PT, R57, R54, RZ ;  /* 0x0000003639367210 */ /* 0x000fe20007f3e0ff */
[----:B------:R-:W-:Y:S02]  /*720e0*/  IMAD.IADD R55, R46, 0x1, R55 ;  /* 0x000000012e377824 */ /* 0x000fe400078e0237 */
[----:B------:R-:W-:-:S04]  /*720f0*/  IMAD.WIDE.U32 R90, R90, R86, R62 ;  /* 0x000000565a5a7225 */ /* 0x000fc800078e003e */
[----:B------:R-:W-:Y:S01]  /*72100*/  IMAD.X R7, RZ, RZ, RZ, P5 ;  /* 0x000000ffff077224 */ /* 0x000fe200028e06ff */
[----:B------:R-:W-:Y:S01]  /*72110*/  IADD3 R62, P5, PT, R55, R58, RZ ;  /* 0x0000003a373e7210 */ /* 0x000fe20007fbe0ff */
[----:B------:R-:W-:Y:S01]  /*72120*/  IMAD.X R57, RZ, RZ, RZ, P0 ;  /* 0x000000ffff397224 */ /* 0x000fe200000e06ff */
[----:B------:R-:W-:Y:S01]  /*72130*/  IADD3 R58, PT, PT, R48, R59, RZ ;  /* 0x0000003b303a7210 */ /* 0x000fe20007ffe0ff */
[----:B------:R-:W-:Y:S01]  /*72140*/  IMAD.X R55, RZ, RZ, RZ, P1 ;  /* 0x000000ffff377224 */ /* 0x000fe200008e06ff */
[----:B------:R-:W-:Y:S01]  /*72150*/  IADD3 R7, P0, PT, R7, R90, RZ ;  /* 0x0000005a07077210 */ /* 0x000fe20007f1e0ff */
[----:B------:R-:W-:Y:S01]  /*72160*/  IMAD.WIDE.U32 R56, R69, R71, R56 ;  /* 0x0000004745387225 */ /* 0x000fe200078e0038 */
[----:B------:R-:W-:Y:S02]  /*72170*/  IADD3 R58, P3, PT, R58, R61, RZ ;  /* 0x0000003d3a3a7210 */ /* 0x000fe40007f7e0ff */
[----:B------:R-:W-:Y:S01]  /*72180*/  IADD3 R7, P1, PT, R8, R7, RZ ;  /* 0x0000000708077210 */ /* 0x000fe20007f3e0ff */
[----:B------:R-:W-:Y:S01]  /*72190*/  IMAD.X R8, RZ, RZ, RZ, P4 ;  /* 0x000000ffff087224 */ /* 0x000fe200020e06ff */
[----:B------:R-:W-:Y:S01]  /*721a0*/  IADD3 R57, PT, PT, R43, R57, RZ ;  /* 0x000000392b397210 */ /* 0x000fe20007ffe0ff */
[----:B------:R-:W-:-:S03]  /*721b0*/  IMAD.WIDE.U32 R54, R78, R73, R54 ;  /* 0x000000494e367225 */ /* 0x000fc600078e0036 */
[----:B------:R-:W-:Y:S01]  /*721c0*/  IADD3 R8, P4, PT, R8, R7, RZ ;  /* 0x0000000708087210 */ /* 0x000fe20007f9e0ff */
[----:B------:R-:W-:Y:S01]  /*721d0*/  IMAD.X R63, RZ, RZ, RZ, P5 ;  /* 0x000000ffff3f7224 */ /* 0x000fe200028e06ff */
[----:B------:R-:W-:Y:S01]  /*721e0*/  IADD3 R55, PT, PT, R45, R55, RZ ;  /* 0x000000372d377210 */ /* 0x000fe20007ffe0ff */
[----:B------:R-:W-:Y:S01]  /*721f0*/  IMAD.X R59, RZ, RZ, RZ, P3 ;  /* 0x000000ffff3b7224 */ /* 0x000fe200018e06ff */
[----:B------:R-:W-:Y:S01]  /*72200*/  IADD3 R54, P3, PT, R57, R54, RZ ;  /* 0x0000003639367210 */ /* 0x000fe20007f7e0ff */
[----:B------:R-:W-:-:S04]  /*72210*/  IMAD.WIDE.U32 R62, R79, R75, R62 ;  /* 0x0000004b4f3e7225 */ /* 0x000fc800078e003e */
[----:B------:R-:W-:Y:S01]  /*72220*/  IMAD R7, R56, R41, RZ ;  /* 0x0000002938077224 */ /* 0x000fe200078e02ff */
[----:B------:R-:W-:Y:S01]  /*72230*/  IADD3 R63, PT, PT, R47, R63, RZ ;  /* 0x0000003f2f3f7210 */ /* 0x000fe20007ffe0ff */
[----:B------:R-:W-:Y:S02]  /*72240*/  IMAD.MOV.U32 R57, RZ, RZ, RZ ;  /* 0x000000ffff397224 */ /* 0x000fe400078e00ff */
[----:B------:R-:W-:-:S04]  /*72250*/  IMAD.WIDE.U32 R58, R67, R77, R58 ;  /* 0x0000004d433a7225 */ /* 0x000fc800078e003a */
[----:B------:R-:W-:Y:S01]  /*72260*/  IMAD.HI.U32 R65, R7, R70, R56 ;  /* 0x0000004607417227 */ /* 0x000fe200078e0038 */
[----:B------:R-:W-:-:S03]  /*72270*/  IADD3 R56, P5, PT, R55, R62, RZ ;  /* 0x0000003e37387210 */ /* 0x000fc60007fbe0ff */
[----:B------:R-:W-:Y:S01]  /*72280*/  IMAD.X R55, RZ, RZ, RZ, P3 ;  /* 0x000000ffff377224 */ /* 0x000fe200018e06ff */
[----:B------:R-:W-:Y:S01]  /*72290*/  IADD3 R62, P3, PT, R63, R58, RZ ;  /* 0x0000003a3f3e7210 */ /* 0x000fe20007f7e0ff */
[----:B------:R-:W-:Y:S01]  /*722a0*/  IMAD.X R61, RZ, RZ, RZ, P2 ;  /* 0x000000ffff3d7224 */ /* 0x000fe200010e06ff */
[----:B------:R-:W-:Y:S01]  /*722b0*/  IADD3.X R57, PT, PT, RZ, RZ, RZ, P5, !PT ;  /* 0x000000ffff397210 */ /* 0x000fe20002ffe4ff */
[----:B------:R-:W-:-:S04]  /*722c0*/  IMAD.WIDE.U32 R54, R69, R72, R54 ;  /* 0x0000004845367225 */ /* 0x000fc800078e0036 */
[----:B------:R-:W-:Y:S01]  /*722d0*/  IMAD.IADD R91, R50, 0x1, R91 ;  /* 0x00000001325b7824 */ /* 0x000fe200078e025b */
[----:B------:R-:W-:Y:S01]  /*722e0*/  IADD3 R55, PT, PT, R44, R55, RZ ;  /* 0x000000372c377210 */ /* 0x000fe20007ffe0ff */
[----:B------:R-:W-:-:S04]  /*722f0*/  IMAD.WIDE.U32 R60, R87, R86, R60 ;  /* 0x00000056573c7225 */ /* 0x000fc800078e003c */
[----:B------:R-:W-:Y:S01]  /*72300*/  IMAD.X R63, RZ, RZ, RZ, P3 ;  /* 0x000000ffff3f7224 */ /* 0x000fe200018e06ff */
[----:B------:R-:W-:Y:S01]  /*72310*/  IADD3 R58, P6, PT, R91, R60, RZ ;  /* 0x0000003c5b3a7210 */ /* 0x000fe20007fde0ff */
[----:B------:R-:W-:Y:S02]  /*72320*/  IMAD.IADD R65, R42, 0x1, R65 ;  /* 0x000000012a417824 */ /* 0x000fe400078e0241 */
[----:B------:R-:W-:-:S03]  /*72330*/  IMAD.WIDE.U32 R56, R78, R74, R56 ;  /* 0x0000004a4e387225 */ /* 0x000fc600078e0038 */
        /* <DEDUP_REMOVED lines=49> */
[----:B------:R-:W-:Y:S01]  /*72650*/  IMAD.MOV.U32 R82, RZ, RZ, R56 ;  /* 0x000000ffff527224 */ /* 0x000fe200078e0038 */
[----:B------:R-:W-:Y:S01]  /*72660*/  IADD3 R8, PT, PT, R50, R61, RZ ;  /* 0x0000003d32087210 */ /* 0x000fe20007ffe0ff */
[----:B------:R-:W-:Y:S01]  /*72670*/  IMAD.WIDE.U32 R60, R7, R73, R64 ;  /* 0x00000049073c7225 */ /* 0x000fe200078e0040 */
[----:B------:R-:W-:-:S03]  /*72680*/  IADD3 R53, P5, PT, R58, R53, RZ ;  /* 0x000000353a357210 */ /* 0x000fc60007fbe0ff */
[----:B------:R-:W-:Y:S01]  /*72690*/  IMAD.X R81, RZ, RZ, RZ, P4 ;  /* 0x000000ffff517224 */ /* 0x000fe200020e06ff */
[----:B------:R-:W-:Y:S01]  /*726a0*/  IADD3 R85, PT, PT, R45, R61, RZ ;  /* 0x0000003d2d557210 */ /* 0x000fe20007ffe0ff */
[----:B------:R-:W-:-:S04]  /*726b0*/  IMAD.WIDE.U32 R62, R69, R75, R62 ;  /* 0x0000004b453e7225 */ /* 0x000fc800078e003e */
[----:B------:R-:W-:Y:S02]  /*726c0*/  IMAD.X R58, RZ, RZ, RZ, P3 ;  /* 0x000000ffff3a7224 */ /* 0x000fe400018e06ff */
[----:B------:R-:W-:Y:S01]  /*726d0*/  IMAD.WIDE.U32 R80, R78, R77, R80 ;  /* 0x0000004d4e507225 */ /* 0x000fe200078e0050 */
[----:B------:R-:W-:Y:S02]  /*726e0*/  IADD3.X R78, PT, PT, RZ, RZ, RZ, P2, !PT ;  /* 0x000000ffff4e7210 */ /* 0x000fe400017fe4ff */
[----:B------:R-:W-:Y:S01]  /*726f0*/  IADD3 R53, P3, PT, R58, R53, RZ ;  /* 0x000000353a357210 */ /* 0x000fe20007f7e0ff */
[----:B------:R-:W-:Y:S01]  /*72700*/  IMAD.IADD R63, R47, 0x1, R63 ;  /* 0x000000012f3f7824 */ /* 0x000fe200078e023f */
[----:B------:R-:W-:Y:S01]  /*72710*/  IADD3 R58, P6, PT, R85, R62, RZ ;  /* 0x0000003e553a7210 */ /* 0x000fe20007fde0ff */
[----:B------:R-:W-:Y:S01]  /*72720*/  IMAD.X R67, RZ, RZ, RZ, P5 ;  /* 0x000000ffff437224 */ /* 0x000fe200028e06ff */
[----:B------:R-:W-:Y:S01]  /*72730*/  IADD3 R64, P2, PT, R59, R8, RZ ;  /* 0x000000083b407210 */ /* 0x000fe20007f5e0ff */
[----:B------:R-:W-:Y:S01]  /*72740*/  IMAD.X R8, RZ, RZ, RZ, P0 ;  /* 0x000000ffff087224 */ /* 0x000fe200000e06ff */
        /* <DEDUP_REMOVED lines=24> */
[----:B------:R-:W-:Y:S02]  /*728d0*/  IADD3 R8, P1, PT, R67, R8, RZ ;  /* 0x0000000843087210 */ /* 0x000fe40007f3e0ff */
[----:B------:R-:W-:Y:S01]  /*728e0*/  MOV R67, R60 ;  /* 0x0000003c00437202 */ /* 0x000fe20000000f00 */
[----:B------:R-:W-:Y:S01]  /*728f0*/  IMAD.IADD R86, R47, 0x1, R63 ;  /* 0x000000012f567824 */ /* 0x000fe200078e023f */
[----:B------:R-:W-:Y:S01]  /*72900*/  IADD3 R8, P3, PT, R53, R8, RZ ;  /* 0x0000000835087210 */ /* 0x000fe20007f7e0ff */
[----:B------:R-:W-:-:S03]  /*72910*/  IMAD.X R53, RZ, RZ, RZ, P4 ;  /* 0x000000ffff357224 */ /* 0x000fc600020e06ff */
[----:B------:R-:W-:Y:S02]  /*72920*/  IADD3 R78, P6, PT, R86, R64, RZ ;  /* 0x00000040564e7210 */ /* 0x000fe40007fde0ff */
[----:B------:R-:W-:Y:S02]  /*72930*/  IADD3 R8, P4, PT, R53, R8, RZ ;  /* 0x0000000835087210 */ /* 0x000fe40007f9e0ff */
[----:B------:R-:W-:Y:S01]  /*72940*/  IADD3.X R53, PT, PT, RZ, RZ, RZ, P2, !PT ;  /* 0x000000ffff357210 */ /* 0x000fe200017fe4ff */
[----:B------:R-:W-:-:S03]  /*72950*/  IMAD.X R79, RZ, RZ, RZ, P6 ;  /* 0x000000ffff4f7224 */ /* 0x000fc600030e06ff */
[----:B------:R-:W-:Y:S01]  /*72960*/  IADD3 R8, P6, PT, R53, R8, RZ ;  /* 0x0000000835087210 */ /* 0x000fe20007fde0ff */
[----:B------:R-:W-:Y:S02]  /*72970*/  IMAD.IADD R53, R49, 0x1, R65 ;  /* 0x0000000131357824 */ /* 0x000fe400078e0241 */
        /* <DEDUP_REMOVED lines=8> */
[----:B------:R-:W-:Y:S01]  /*72a00*/  IADD3.X R79, PT, PT, RZ, RZ, RZ, P0, !PT ;  /* 0x000000ffff4f7210 */ /* 0x000fe200007fe4ff */
[----:B------:R-:W-:Y:S02]  /*72a10*/  IMAD.X R50, RZ, RZ, RZ, P3 ;  /* 0x000000ffff327224 */ /* 0x000fe400018e06ff */
[----:B------:R-:W-:-:S03]  /*72a20*/  IMAD.WIDE.U32 R78, R7, R77, R78 ;  /* 0x0000004d074e7225 */ /* 0x000fc600078e004e */
[----:B------:R-:W-:Y:S01]  /*72a30*/  IADD3 R8, PT, PT, R50, R8, R53 ;  /* 0x0000000832087210 */ /* 0x000fe20007ffe035 */
[----:B------:R-:W-:Y:S02]  /*72a40*/  IMAD.X R53, RZ, RZ, RZ, P4 ;  /* 0x000000ffff357224 */ /* 0x000fe400020e06ff */
[----:B------:R-:W-:Y:S02]  /*72a50*/  IMAD.X R50, RZ, RZ, RZ, P6 ;  /* 0x000000ffff327224 */ /* 0x000fe400030e06ff */
[----:B------:R-:W-:Y:S02]  /*72a60*/  IMAD.IADD R84, R49, 0x1, R79 ;  /* 0x0000000131547824 */ /* 0x000fe400078e024f */
[----:B------:R-:W-:Y:S01]  /*72a70*/  IMAD.MOV.U32 R7, RZ, RZ, R78 ;  /* 0x000000ffff077224 */ /* 0x000fe200078e004e */
[----:B------:R-:W-:Y:S02]  /*72a80*/  IADD3 R53, PT, PT, R50, R8, R53 ;  /* 0x0000000832357210 */ /* 0x000fe40007ffe035 */
[----:B------:R-:W-:-:S02]  /*72a90*/  IADD3.X R8, PT, PT, RZ, RZ, RZ, P2, !PT ;  /* 0x000000ffff087210 */ /* 0x000fc400017fe4ff */
[----:B------:R-:W-:Y:S02]  /*72aa0*/  MOV R50, R64 ;  /* 0x0000004000327202 */ /* 0x000fe40000000f00 */
[----:B------:R-:W-:Y:S01]  /*72ab0*/  IADD3 R8, PT, PT, R84, R53, R8 ;  /* 0x0000003554087210 */ /* 0x000fe20007ffe008 */
[----:B------:R-:W-:-:S03]  /*72ac0*/  IMAD.MOV.U32 R53, RZ, RZ, R62 ;  /* 0x000000ffff357224 */ /* 0x000fc600078e003e */
[----:B------:R-:W-:-:S13]  /*72ad0*/  ISETP.GT.U32.AND P0, PT, R8, R77, PT ;  /* 0x0000004d0800720c */ /* 0x000fda0003f04070 */
[----:B------:R-:W-:Y:S05]  /*72ae0*/  @P0 BRA `(.L_x_181) ;  /* 0x0000000000680947 */ /* 0x000fea0003800000 */
[----:B------:R-:W-:Y:S01]  /*72af0*/  ISETP.GE.U32.AND P0, PT, R8, R77, PT ;  /* 0x0000004d0800720c */ /* 0x000fe20003f06070 */
[----:B------:R-:W-:-:S12]  /*72b00*/  IMAD.MOV.U32 R109, RZ, RZ, R54 ;  /* 0x000000ffff6d7224 */ /* 0x000fd800078e0036 */
        /* <DEDUP_REMOVED lines=24> */
.L_x_181:
        /* <DEDUP_REMOVED lines=22> */
.L_x_182:
[C---:B------:R-:W-:Y:S01]  /*72df0*/  SHF.L.U64.HI R56, R67.reuse, 0x1, R85 ;  /* 0x0000000143387819 */ /* 0x040fe20000010255 */
[----:B------:R-:W-:Y:S01]  /*72e00*/  IMAD.SHL.U32 R55, R80, 0x2, RZ ;  /* 0x0000000250377824 */ /* 0x000fe200078e00ff */
[----:B------:R-:W-:Y:S01]  /*72e10*/  SHF.R.U32.HI R54, RZ, 0x1f, R109 ;  /* 0x0000001fff367819 */ /* 0x000fe2000001166d */
[----:B------:R-:W-:Y:S01]  /*72e20*/  IMAD.SHL.U32 R57, R67, 0x2, RZ ;  /* 0x0000000243397824 */ /* 0x000fe200078e00ff */
[----:B------:R-:W-:Y:S02]  /*72e30*/  LOP3.LUT R56, R56, 0x1, RZ, 0xc0, !PT ;  /* 0x0000000138387812 */ /* 0x000fe400078ec0ff */
[----:B------:R-:W-:Y:S02]  /*72e40*/  SHF.L.U32 R59, R82, 0x1, RZ ;  /* 0x00000001523b7819 */ /* 0x000fe400000006ff */
[----:B------:R-:W-:Y:S01]  /*72e50*/  LOP3.LUT R64, R56, 0xfffffffe, R55, 0xf8, !PT ;  /* 0xfffffffe38407812 */ /* 0x000fe200078ef837 */
[----:B------:R-:W-:Y:S01]  /*72e60*/  HFMA2 R55, -RZ, RZ, 0, 0 ;  /* 0x00000000ff377431 */ /* 0x000fe200000001ff */
[----:B------:R-:W-:Y:S01]  /*72e70*/  LOP3.LUT R63, R54, 0xfffffffe, R59, 0xf8, !PT ;  /* 0xfffffffe363f7812 */ /* 0x000fe200078ef83b */
[----:B------:R-:W-:Y:S01]  /*72e80*/  IMAD.SHL.U32 R56, R53, 0x2, RZ ;  /* 0x0000000235387824 */ /* 0x000fe200078e00ff */
[----:B------:R-:W-:-:S02]  /*72e90*/  SHF.L.U64.HI R54, R7, 0x1, R84 ;  /* 0x0000000107367819 */ /* 0x000fc40000010254 */
[----:B------:R-:W-:Y:S02]  /*72ea0*/  SHF.L.U64.HI R58, R82, 0x1, R83 ;  /* 0x00000001523a7819 */ /* 0x000fe40000010253 */
[----:B------:R-:W-:Y:S02]  /*72eb0*/  LOP3.LUT R54, R54, 0x1, RZ, 0xc0, !PT ;  /* 0x0000000136367812 */ /* 0x000fe400078ec0ff */
[----:B------:R-:W-:Y:S02]  /*72ec0*/  SHF.L.U64.HI R61, R80, 0x1, R81 ;  /* 0x00000001503d7819 */ /* 0x000fe40000010251 */
[----:B------:R-:W-:Y:S01]  /*72ed0*/  LOP3.LUT R58, R58, 0x1, RZ, 0xc0, !PT ;  /* 0x000000013a3a7812 */ /* 0x000fe200078ec0ff */
[----:B------:R-:W-:Y:S01]  /*72ee0*/  IMAD.WIDE.U32 R54, R8, 0x2, R54 ;  /* 0x0000000208367825 */ /* 0x000fe200078e0036 */
[----:B------:R-:W-:Y:S02]  /*72ef0*/  LOP3.LUT R61, R61, 0x1, RZ, 0xc0, !PT ;  /* 0x000000013d3d7812 */ /* 0x000fe400078ec0ff */
[----:B------:R-:W-:Y:S01]  /*72f00*/  LOP3.LUT R62, R58, 0xfffffffe, R57, 0xf8, !PT ;  /* 0xfffffffe3a3e7812 */ /* 0x000fe200078ef839 */
[----:B------:R-:W-:Y:S01]  /*72f10*/  IMAD.SHL.U32 R58, R50, 0x2, RZ ;  /* 0x00000002323a7824 */ /* 0x000fe200078e00ff */
[----:B------:R-:W-:-:S02]  /*72f20*/  ISETP.LE.U32.AND P0, PT, R54, R77, PT ;  /* 0x0000004d3600720c */ /* 0x000fc40003f03070 */
[----:B------:R-:W-:Y:S02]  /*72f30*/  ISETP.GT.U32.AND P1, PT, R54, -0x1, PT ;  /* 0xffffffff3600780c */ /* 0x000fe40003f24070 */
[----:B------:R-:W-:Y:S02]  /*72f40*/  SHF.L.U64.HI R59, R53, 0x1, R86 ;  /* 0x00000001353b7819 */ /* 0x000fe40000010256 */
[----:B------:R-:W-:Y:S02]  /*72f50*/  ISETP.GT.U32.OR.EX P0, PT, R55, RZ, !P0, P1 ;  /* 0x000000ff3700720c */ /* 0x000fe40004704510 */
[----:B------:R-:W-:Y:S02]  /*72f60*/  SHF.L.U64.HI R57, R50, 0x1, R69 ;  /* 0x0000000132397819 */ /* 0x000fe40000010245 */
[----:B------:R-:W-:Y:S01]  /*72f70*/  LOP3.LUT R60, R61, 0xfffffffe, R56, 0xf8, !PT ;  /* 0xfffffffe3d3c7812 */ /* 0x000fe200078ef838 */
[----:B------:R-:W-:Y:S01]  /*72f80*/  IMAD.SHL.U32 R56, R7, 0x2, RZ ;  /* 0x0000000207387824 */ /* 0x000fe200078e00ff */
[----:B------:R-:W-:-:S02]  /*72f90*/  LOP3.LUT R59, R59, 0x1, RZ, 0xc0, !PT ;  /* 0x000000013b3b7812 */ /* 0x000fc400078ec0ff */
[----:B------:R-:W-:Y:S02]  /*72fa0*/  LOP3.LUT R57, R57, 0x1, RZ, 0xc0, !PT ;  /* 0x0000000139397812 */ /* 0x000fe400078ec0ff */
[----:B------:R-:W-:Y:S02]  /*72fb0*/  LOP3.LUT R59, R59, 0xfffffffe, R58, 0xf8, !PT ;  /* 0xfffffffe3b3b7812 */ /* 0x000fe400078ef83a */
[----:B------:R-:W-:Y:S01]  /*72fc0*/  LOP3.LUT R58, R57, 0xfffffffe, R56, 0xf8, !PT ;  /* 0xfffffffe393a7812 */ /* 0x000fe200078ef838 */
[----:B------:R-:W-:Y:S01]  /*72fd0*/  IMAD.SHL.U32 R56, R109, 0x2, RZ ;  /* 0x000000026d387824 */ /* 0x000fe200078e00ff */
[----:B------:R-:W-:Y:S01]  /*72fe0*/  MOV R61, R64 ;  /* 0x00000040003d7202 */ /* 0x000fe20000000f00 */
        /* <DEDUP_REMOVED lines=27> */
.L_x_183:
        /* <DEDUP_REMOVED lines=22> */
.L_x_184:
        /* <DEDUP_REMOVED lines=47> */
.L_x_185:
        /* <DEDUP_REMOVED lines=22> */
.L_x_186:
[----:B------:R-:W-:Y:S01]  /*73750*/  IMAD.WIDE.U32 R82, R109, R109, RZ ;  /* 0x0000006d6d527225 */ /* 0x000fe200078e00ff */
[----:B------:R-:W-:-:S03]  /*73760*/  CS2R R88, SRZ ;  /* 0x0000000000587805 */ /* 0x000fc6000001ff00 */
        /* <DEDUP_REMOVED lines=15> */
[----:B------:R-:W-:Y:S02]  /*73860*/  HFMA2 R7, -RZ, RZ, 0, 0 ;  /* 0x00000000ff077431 */ /* 0x000fe400000001ff */
        /* <DEDUP_REMOVED lines=26> */
[----:B------:R-:W-:Y:S02]  /*73a10*/  IMAD.X R59, RZ, RZ, RZ, P0 ;  /* 0x000000ffff3b7224 */ /* 0x000fe400000e06ff */
[----:B------:R-:W-:-:S04]  /*73a20*/  IMAD.WIDE.U32 R54, R109, R105, R54 ;  /* 0x000000696d367225 */ /* 0x000fc800078e0036 */
[----:B------:R-:W-:Y:S01]  /*73a30*/  IMAD.IADD R61, R42, 0x1, R63 ;  /* 0x000000012a3d7824 */ /* 0x000fe200078e023f */
[----:B------:R-:W-:Y:S01]  /*73a40*/  IADD3 R60, P0, PT, R57, R54, RZ ;  /* 0x00000036393c7210 */ /* 0x000fe20007f1e0ff */
[----:B------:R-:W-:Y:S01]  /*73a50*/  IMAD.WIDE.U32 R58, R82, R72, R58 ;  /* 0x00000048523a7225 */ /* 0x000fe200078e003a */
[----:B------:R-:W-:-:S03]  /*73a60*/  IADD3 R54, PT, PT, R55, R88, RZ ;  /* 0x0000005837367210 */ /* 0x000fc60007ffe0ff */
[----:B------:R-:W-:Y:S02]  /*73a70*/  HFMA2 R55, -RZ, RZ, 0, 0 ;  /* 0x00000000ff377431 */ /* 0x000fe400000001ff */
        /* <DEDUP_REMOVED lines=133> */
[----:B------:R-:W-:Y:S02]  /*742d0*/  IMAD.X R63, RZ, RZ, RZ, P4 ;  /* 0x000000ffff3f7224 */ /* 0x000fe400020e06ff */
[----:B------:R-:W-:Y:S01]  /*742e0*/  IMAD.X R59, RZ, RZ, RZ, P0 ;  /* 0x000000ffff3b7224 */ /* 0x000fe200000e06ff */
[----:B------:R-:W-:Y:S01]  /*742f0*/  IADD3 R56, P0, PT, R56, R91, RZ ;  /* 0x0000005b38387210 */ /* 0x000fe20007f1e0ff */
[----:B------:R-:W-:-:S04]  /*74300*/  IMAD.WIDE.U32 R60, R8, R69, R60 ;  /* 0x00000045083c7225 */ /* 0x000fc800078e003c */
[----:B------:R-:W-:Y:S01]  /*74310*/  IMAD.WIDE.U32 R54, R80, R74, R54 ;  /* 0x0000004a50367225 */ /* 0x000fe200078e0036 */
[----:B------:R-:W-:-:S03]  /*74320*/  IADD3 R57, PT, PT, R89, R61, RZ ;  /* 0x0000003d59397210 */ /* 0x000fc60007ffe0ff */
[----:B------:R-:W-:Y:S01]  /*74330*/  IMAD.WIDE.U32 R62, R79, R71, R62 ;  /* 0x000000474f3e7225 */ /* 0x000fe200078e003e */
[----:B------:R-:W-:Y:S02]  /*74340*/  IADD3 R54, P4, PT, R65, R54, RZ ;  /* 0x0000003641367210 */ /* 0x000fe40007f9e0ff */
[----:B------:R-:W-:Y:S01]  /*74350*/  IADD3 R91, PT, PT, R46, R55, RZ ;  /* 0x000000372e5b7210 */ /* 0x000fe20007ffe0ff */
[----:B------:R-:W-:Y:S01]  /*74360*/  IMAD.WIDE.U32 R58, R108, R105, R58 ;  /* 0x000000696c3a7225 */ /* 0x000fe200078e003a */
[----:B------:R-:W-:Y:S02]  /*74370*/  IADD3 R83, PT, PT, R43, R63, RZ ;  /* 0x0000003f2b537210 */ /* 0x000fe40007ffe0ff */
[----:B------:R-:W-:Y:S01]  /*74380*/  IADD3.X R55, PT, PT, RZ, RZ, RZ, P4, !PT ;  /* 0x000000ffff377210 */ /* 0x000fe200027fe4ff */
[----:B------:R-:W-:Y:S01]  /*74390*/  IMAD.X R65, RZ, RZ, RZ, P1 ;  /* 0x000000ffff417224 */ /* 0x000fe200008e06ff */
[----:B------:R-:W-:Y:S01]  /*743a0*/  IADD3 R58, P2, PT, R57, R58, RZ ;  /* 0x0000003a393a7210 */ /* 0x000fe20007f5e0ff */
[----:B------:R-:W-:-:S02]  /*743b0*/  IMAD R81, R62, R41, RZ ;  /* 0x000000293e517224 */ /* 0x000fc400078e02ff */
[----:B------:R-:W-:Y:S02]  /*743c0*/  IMAD.MOV.U32 R63, RZ, RZ, RZ ;  /* 0x000000ffff3f7224 */ /* 0x000fe400078e00ff */
[----:B------:R-:W-:Y:S02]  /*743d0*/  IMAD.X R57, RZ, RZ, RZ, P0 ;  /* 0x000000ffff397224 */ /* 0x000fe400000e06ff */
[----:B------:R-:W-:-:S04]  /*743e0*/  IMAD.WIDE.U32 R64, R108, R69, R64 ;  /* 0x000000456c407225 */ /* 0x000fc800078e0040 */
[----:B------:R-:W-:Y:S02]  /*743f0*/  IMAD.IADD R93, R88, 0x1, R59 ;  /* 0x00000001585d7824 */ /* 0x000fe400078e023b */
[----:B------:R-:W-:-:S04]  /*74400*/  IMAD.HI.U32 R95, R81, R70, R62 ;  /* 0x00000046515f7227 */ /* 0x000fc800078e003e */
[----:B------:R-:W-:Y:S02]  /*74410*/  IMAD.MOV.U32 R61, RZ, RZ, RZ ;  /* 0x000000ffff3d7224 */ /* 0x000fe400078e00ff */
[----:B------:R-:W-:Y:S01]  /*74420*/  IMAD.WIDE.U32 R62, R90, R53, R56 ;  /* 0x000000355a3e7225 */ /* 0x000fe200078e0038 */
[----:B------:R-:W-:-:S03]  /*74430*/  IADD3 R56, P1, PT, R93, R64, RZ ;  /* 0x000000405d387210 */ /* 0x000fc60007f3e0ff */
[----:B------:R-:W-:Y:S02]  /*74440*/  IMAD.X R59, RZ, RZ, RZ, P2 ;  /* 0x000000ffff3b7224 */ /* 0x000fe400010e06ff */
[----:B------:R-:W-:Y:S02]  /*74450*/  IMAD.IADD R57, R89, 0x1, R65 ;  /* 0x0000000159397824 */ /* 0x000fe400078e0241 */
[----:B------:R-:W-:-:S04]  /*74460*/  IMAD.WIDE.U32 R60, R109, R87, R60 ;  /* 0x000000576d3c7225 */ /* 0x000fc800078e003c */
[----:B------:R-:W-:Y:S01]  /*74470*/  IMAD.WIDE.U32 R64, R90, R69, R58 ;  /* 0x000000455a407225 */ /* 0x000fe200078e003a */
[----:B------:R-:W-:Y:S02]  /*74480*/  IADD3 R58, P0, PT, R57, R62, RZ ;  /* 0x0000003e393a7210 */ /* 0x000fe40007f1e0ff */
[----:B------:R-:W-:Y:S01]  /*74490*/  IADD3.X R57, PT, PT, RZ, RZ, RZ, P1, !PT ;  /* 0x000000ffff397210 */ /* 0x000fe20000ffe4ff */
[----:B------:R-:W-:Y:S01]  /*744a0*/  IMAD.WIDE.U32 R54, R78, R73, R54 ;  /* 0x000000494e367225 */ /* 0x000fe200078e0036 */
[----:B------:R-:W-:Y:S02]  /*744b0*/  IADD3 R61, PT, PT, R50, R61, RZ ;  /* 0x0000003d323d7210 */ /* 0x000fe40007ffe0ff */
[----:B------:R-:W-:Y:S01]  /*744c0*/  IADD3 R60, P3, PT, R85, R60, RZ ;  /* 0x0000003c553c7210 */ /* 0x000fe20007f7e0ff */
[----:B------:R-:W-:Y:S01]  /*744d0*/  IMAD.IADD R65, R89, 0x1, R65 ;  /* 0x0000000159417824 */ /* 0x000fe200078e0241 */
[----:B------:R-:W-:Y:S01]  /*744e0*/  IADD3.X R59, PT, PT, RZ, RZ, RZ, P0, !PT ;  /* 0x000000ffff3b7210 */ /* 0x000fe200007fe4ff */
[----:B------:R-:W-:Y:S01]  /*744f0*/  IMAD.WIDE.U32 R56, R105, R105, R56 ;  /* 0x0000006969387225 */ /* 0x000fe200078e0038 */
[----:B------:R-:W-:-:S02]  /*74500*/  IADD3 R62, P2, PT, R61, R64, RZ ;  /* 0x000000403d3e7210 */ /* 0x000fc40007f5e0ff */
[----:B------:R-:W-:Y:S01]  /*74510*/  IADD3 R54, P1, PT, R83, R54, RZ ;  /* 0x0000003653367210 */ /* 0x000fe20007f3e0ff */
[----:B------:R-:W-:Y:S01]  /*74520*/  IMAD.X R61, RZ, RZ, RZ, P3 ;  /* 0x000000ffff3d7224 */ /* 0x000fe200018e06ff */
[----:B------:R-:W-:Y:S01]  /*74530*/  IADD3 R56, P0, PT, R65, R56, RZ ;  /* 0x0000003841387210 */ /* 0x000fe20007f1e0ff */
[----:B------:R-:W-:-:S04]  /*74540*/  IMAD.WIDE.U32 R58, R108, R87, R58 ;  /* 0x000000576c3a7225 */ /* 0x000fc800078e003a */
[----:B------:R-:W-:Y:S01]  /*74550*/  IMAD.IADD R57, R88, 0x1, R57 ;  /* 0x0000000158397824 */ /* 0x000fe200078e0239 */
[----:B------:R-:W-:Y:S01]  /*74560*/  IADD3 R64, PT, PT, R50, R59, RZ ;  /* 0x0000003b32407210 */ /* 0x000fe20007ffe0ff */
[----:B------:R-:W-:Y:S01]  /*74570*/  IMAD.IADD R93, R86, 0x1, R63 ;  /* 0x00000001565d7824 */ /* 0x000fe200078e023f */
[----:B------:R-:W-:Y:S01]  /*74580*/  IADD3 R59, PT, PT, R42, R95, RZ ;  /* 0x0000005f2a3b7210 */ /* 0x000fe20007ffe0ff */
[----:B------:R-:W-:Y:S01]  /*74590*/  IMAD.X R63, RZ, RZ, RZ, P2 ;  /* 0x000000ffff3f7224 */ /* 0x000fe200010e06ff */
[----:B------:R-:W-:Y:S01]  /*745a0*/  IADD3 R58, P2, PT, R57, R58, RZ ;  /* 0x0000003a393a7210 */ /* 0x000fe20007f5e0ff */
[----:B------:R-:W-:-:S04]  /*745b0*/  IMAD.WIDE.U32 R60, R82, R76, R60 ;  /* 0x0000004c523c7225 */ /* 0x000fc800078e003c */
        /* <DEDUP_REMOVED lines=63> */
[----:B------:R-:W-:-:S04]  /*749b0*/  IMAD.WIDE.U32 R60, R79, R73, R60 ;  /* 0x000000494f3c7225 */ /* 0x000fc800078e003c */
[----:B------:R-:W-:Y:S02]  /*749c0*/  IMAD.IADD R57, R86, 0x1, R65 ;  /* 0x0000000156397824 */ /* 0x000fe400078e0241 */
[----:B------:R-:W-:Y:S01]  /*749d0*/  IMAD.WIDE.U32 R64, R108, R87, R54 ;  /* 0x000000576c407225 */ /* 0x000fe200078e0036 */
[----:B------:R-:W-:-:S03]  /*749e0*/  IADD3 R54, P3, PT, R83, R60, RZ ;  /* 0x0000003c53367210 */ /* 0x000fc60007f7e0ff */
[----:B------:R-:W-:Y:S01]  /*749f0*/  IMAD.IADD R85, R45, 0x1, R61 ;  /* 0x000000012d557824 */ /* 0x000fe200078e023d */
[----:B------:R-:W-:Y:S01]  /*74a00*/  IADD3 R65, PT, PT, R50, R65, RZ ;  /* 0x0000004132417210 */ /* 0x000fe20007ffe0ff */
[----:B------:R-:W-:Y:S01]  /*74a10*/  IMAD.X R63, RZ, RZ, RZ, P2 ;  /* 0x000000ffff3f7224 */ /* 0x000fe200010e06ff */
[----:B------:R-:W-:Y:S01]  /*74a20*/  IADD3.X R55, PT, PT, RZ, RZ, RZ, P3, !PT ;  /* 0x000000ffff377210 */ /* 0x000fe20001ffe4ff */
[----:B------:R-:W-:Y:S01]  /*74a30*/  IMAD.WIDE.U32 R60, R80, R76, R58 ;  /* 0x0000004c503c7225 */ /* 0x000fe200078e003a */
[----:B------:R-:W-:-:S03]  /*74a40*/  IADD3 R58, P4, PT, R57, R64, RZ ;  /* 0x00000040393a7210 */ /* 0x000fc60007f9e0ff */
[----:B------:R-:W-:Y:S01]  /*74a50*/  IMAD.WIDE.U32 R62, R69, R69, R62 ;  /* 0x00000045453e7225 */ /* 0x000fe200078e003e */
[----:B------:R-:W-:Y:S02]  /*74a60*/  IADD3 R60, P2, PT, R91, R60, RZ ;  /* 0x0000003c5b3c7210 */ /* 0x000fe40007f5e0ff */
[----:B------:R-:W-:Y:S01]  /*74a70*/  IADD3.X R59, PT, PT, RZ, RZ, RZ, P4, !PT ;  /* 0x000000ffff3b7210 */ /* 0x000fe200027fe4ff */
[----:B------:R-:W-:Y:S01]  /*74a80*/  IMAD.IADD R61, R48, 0x1, R61 ;  /* 0x00000001303d7824 */ /* 0x000fe200078e023d */
[----:B------:R-:W-:Y:S01]  /*74a90*/  IADD3 R64, P3, PT, R65, R62, RZ ;  /* 0x0000003e41407210 */ /* 0x000fe20007f7e0ff */
[----:B------:R-:W-:Y:S01]  /*74aa0*/  IMAD.WIDE.U32 R54, R81, R72, R54 ;  /* 0x0000004851367225 */ /* 0x000fe200078e0036 */
[----:B------:R-:W-:Y:S02]  /*74ab0*/  IADD3.X R91, PT, PT, RZ, RZ, RZ, P1, !PT ;  /* 0x000000ffff5b7210 */ /* 0x000fe40000ffe4ff */
[----:B------:R-:W-:Y:S01]  /*74ac0*/  IADD3 R62, P5, PT, R61, R84, RZ ;  /* 0x000000543d3e7210 */ /* 0x000fe20007fbe0ff */
[----:B------:R-:W-:-:S02]  /*74ad0*/  IMAD.IADD R61, R42, 0x1, R93 ;  /* 0x000000012a3d7824 */ /* 0x000fc400078e025d */
[----:B------:R-:W-:Y:S02]  /*74ae0*/  IMAD.X R57, RZ, RZ, RZ, P0 ;  /* 0x000000ffff397224 */ /* 0x000fe400000e06ff */
[----:B------:R-:W-:Y:S01]  /*74af0*/  IMAD.IADD R63, R89, 0x1, R63 ;  /* 0x00000001593f7824 */ /* 0x000fe200078e023f */
[----:B------:R-:W-:Y:S01]  /*74b00*/  IADD3 R54, P0, PT, R61, R54, RZ ;  /* 0x000000363d367210 */ /* 0x000fe20007f1e0ff */
[----:B------:R-:W-:Y:S02]  /*74b10*/  IMAD.X R61, RZ, RZ, RZ, P2 ;  /* 0x000000ffff3d7224 */ /* 0x000fe400010e06ff */
        /* <DEDUP_REMOVED lines=18> */
[----:B------:R-:W-:Y:S01]  /*74c40*/  IMAD.IADD R85, R50, 0x1, R65 ;  /* 0x0000000132557824 */ /* 0x000fe200078e0241 */
[----:B------:R-:W-:Y:S01]  /*74c50*/  IADD3 R84, PT, PT, R49, R63, RZ ;  /* 0x0000003f31547210 */ /* 0x000fe20007ffe0ff */
        /* <DEDUP_REMOVED lines=15> */
[----:B------:R-:W-:Y:S01]  /*74d50*/  IMAD.X R57, RZ, RZ, RZ, P5 ;  /* 0x000000ffff397224 */ /* 0x000fe200028e06ff */
[----:B------:R-:W-:Y:S01]  /*74d60*/  IADD3.X R65, PT, PT, RZ, RZ, RZ, P2, !PT ;  /* 0x000000ffff417210 */ /* 0x000fe200017fe4ff */
[----:B------:R-:W-:-:S04]  /*74d70*/  IMAD.HI.U32 R93, R80, R70, R54 ;  /* 0x00000046505d7227 */ /* 0x000fc800078e0036 */
        /* <DEDUP_REMOVED lines=33> */
[----:B------:R-:W-:-:S02]  /*74f90*/  IMAD.X R63, RZ, RZ, RZ, P5 ;  /* 0x000000ffff3f7224 */ /* 0x000fc400028e06ff */
[----:B------:R-:W-:Y:S01]  /*74fa0*/  IMAD.IADD R64, R49, 0x1, R61 ;  /* 0x0000000131407824 */ /* 0x000fe200078e023d */
[----:B------:R-:W-:Y:S01]  /*74fb0*/  IADD3 R56, P6, PT, R55, R60, RZ ;  /* 0x0000003c37387210 */ /* 0x000fe20007fde0ff */
[----:B------:R-:W-:Y:S01]  /*74fc0*/  IMAD.WIDE.U32 R62, R87, R87, R62 ;  /* 0x00000057573e7225 */ /* 0x000fe200078e003e */
[----:B------:R-:W-:Y:S02]  /*74fd0*/  IADD3.X R55, PT, PT, RZ, RZ, RZ, P3, !PT ;  /* 0x000000ffff377210 */ /* 0x000fe40001ffe4ff */
[----:B------:R-:W-:Y:S01]  /*74fe0*/  IADD3 R64, P4, PT, R64, R85, RZ ;  /* 0x0000005540407210 */ /* 0x000fe20007f9e0ff */
[----:B------:R-:W-:Y:S01]  /*74ff0*/  IMAD.WIDE.U32 R58, R82, R72, R58 ;  /* 0x00000048523a7225 */ /* 0x000fe200078e003a */
[----:B------:R-:W-:-:S03]  /*75000*/  IADD3 R60, P5, PT, R57, R62, RZ ;  /* 0x0000003e393c7210 */ /* 0x000fc60007fbe0ff */
[----:B------:R-:W-:Y:S01]  /*75010*/  IMAD.IADD R61, R42, 0x1, R93 ;  /* 0x000000012a3d7824 */ /* 0x000fe200078e025d */
[----:B------:R-:W-:Y:S01]  /*75020*/  IADD3 R59, PT, PT, R44, R59, RZ ;  /* 0x0000003b2c3b7210 */ /* 0x000fe20007ffe0ff */
[----:B------:R-:W-:-:S03]  /*75030*/  IMAD.WIDE.U32 R54, R81, R74, R54 ;  /* 0x0000004a51367225 */ /* 0x000fc600078e0036 */
[----:B------:R-:W-:Y:S01]  /*75040*/  IADD3 R58, P3, PT, R61, R58, RZ ;  /* 0x0000003a3d3a7210 */ /* 0x000fe20007f7e0ff */
[----:B------:R-:W-:Y:S02]  /*75050*/  IMAD.X R78, RZ, RZ, RZ, P0 ;  /* 0x000000ffff4e7224 */ /* 0x000fe400000e06ff */
[----:B------:R-:W-:Y:S02]  /*75060*/  IMAD.X R57, RZ, RZ, RZ, P6 ;  /* 0x000000ffff397224 */ /* 0x000fe400030e06ff */
[----:B------:R-:W-:Y:S01]  /*75070*/  IMAD.X R61, RZ, RZ, RZ, P5 ;  /* 0x000000ffff3d7224 */ /* 0x000fe200028e06ff */
[----:B------:R-:W-:Y:S01]  /*75080*/  IADD3 R54, P5, PT, R59, R54, RZ ;  /* 0x000000363b367210 */ /* 0x000fe20007fbe0ff */
[----:B------:R-:W-:Y:S01]  /*75090*/  IMAD.WIDE.U32 R56, R79, R76, R56 ;  /* 0x0000004c4f387225 */ /* 0x000fe200078e0038 */
[----:B------:R-:W-:Y:S02]  /*750a0*/  IADD3 R78, P1, PT, R78, R65, RZ ;  /* 0x000000414e4e7210 */ /* 0x000fe40007f3e0ff */
[----:B------:R-:W-:Y:S01]  /*750b0*/  IADD3.X R59, PT, PT, RZ, RZ, RZ, P3, !PT ;  /* 0x000000ffff3b7210 */ /* 0x000fe20001ffe4ff */
[----:B------:R-:W-:-:S02]  /*750c0*/  IMAD.IADD R55, R46, 0x1, R55 ;  /* 0x000000012e377824 */ /* 0x000fc400078e0237 */
[----:B------:R-:W-:Y:S02]  /*750d0*/  IMAD.X R65, RZ, RZ, RZ, P4 ;  /* 0x000000ffff417224 */ /* 0x000fe400020e06ff */
[----:B------:R-:W-:Y:S01]  /*750e0*/  IMAD.WIDE.U32 R60, R69, R53, R60 ;  /* 0x00000035453c7225 */ /* 0x000fe200078e003c */
[----:B------:R-:W-:Y:S02]  /*750f0*/  IADD3 R56, P2, PT, R55, R56, RZ ;  /* 0x0000003837387210 */ /* 0x000fe40007f5e0ff */
[----:B------:R-:W-:Y:S01]  /*75100*/  IADD3 R65, P4, PT, R65, R78, RZ ;  /* 0x0000004e41417210 */ /* 0x000fe20007f9e0ff */
[----:B------:R-:W-:Y:S02]  /*75110*/  IMAD.IADD R57, R48, 0x1, R57 ;  /* 0x0000000130397824 */ /* 0x000fe400078e0239 */
[----:B------:R-:W-:Y:S02]  /*75120*/  IMAD.IADD R62, R50, 0x1, R63 ;  /* 0x00000001323e7824 */ /* 0x000fe400078e023f */
[----:B------:R-:W-:-:S02]  /*75130*/  IMAD.X R55, RZ, RZ, RZ, P5 ;  /* 0x000000ffff377224 */ /* 0x000fc400028e06ff */
        /* <DEDUP_REMOVED lines=11> */
[----:B------:R-:W-:Y:S01]  /*751f0*/  IMAD.WIDE.U32 R56, R81, R75, R56 ;  /* 0x0000004b51387225 */ /* 0x000fe200078e0038 */
[----:B------:R-:W-:-:S03]  /*75200*/  IADD3 R54, P3, PT, R59, R54, RZ ;  /* 0x000000363b367210 */ /* 0x000fc60007f7e0ff */
[----:B------:R-:W-:Y:S02]  /*75210*/  HFMA2 R59, -RZ, RZ, 0, 0 ;  /* 0x00000000ff3b7431 */ /* 0x000fe400000001ff */
[----:B------:R-:W-:Y:S02]  /*75220*/  IMAD.X R63, RZ, RZ, RZ, P4 ;  /* 0x000000ffff3f7224 */ /* 0x000fe400020e06ff */
[----:B------:R-:W-:Y:S02]  /*75230*/  IMAD.IADD R55, R45, 0x1, R55 ;  /* 0x000000012d377824 */ /* 0x000fe400078e0237 */
[----:B------:R-:W-:Y:S01]  /*75240*/  IMAD.WIDE.U32 R60, R79, R77, R60 ;  /* 0x0000004d4f3c7225 */ /* 0x000fe200078e003c */
[----:B------:R-:W-:Y:S02]  /*75250*/  IADD3 R63, P4, PT, R63, R64, RZ ;  /* 0x000000403f3f7210 */ /* 0x000fe40007f9e0ff */
[----:B------:R-:W-:Y:S01]  /*75260*/  IADD3 R56, P2, PT, R55, R56, RZ ;  /* 0x0000003837387210 */ /* 0x000fe20007f5e0ff */
[----:B------:R-:W-:-:S02]  /*75270*/  IMAD.IADD R57, R47, 0x1, R57 ;  /* 0x000000012f397824 */ /* 0x000fc400078e0239 */
[----:B------:R-:W-:Y:S02]  /*75280*/  IMAD R83, R58, R41, RZ ;  /* 0x000000293a537224 */ /* 0x000fe400078e02ff */
[----:B------:R-:W-:Y:S02]  /*75290*/  IMAD.IADD R64, R49, 0x1, R61 ;  /* 0x0000000131407824 */ /* 0x000fe400078e023d */
[----:B------:R-:W-:Y:S01]  /*752a0*/  IMAD.X R55, RZ, RZ, RZ, P3 ;  /* 0x000000ffff377224 */ /* 0x000fe200018e06ff */
[----:B------:R-:W-:Y:S01]  /*752b0*/  IADD3 R60, P3, PT, R57, R60, RZ ;  /* 0x0000003c393c7210 */ /* 0x000fe20007f7e0ff */
[----:B------:R-:W-:Y:S01]  /*752c0*/  IMAD.HI.U32 R59, R83, R70, R58 ;  /* 0x00000046533b7227 */ /* 0x000fe200078e003a */
        /* <DEDUP_REMOVED lines=8> */
[----:B------:R-:W-:Y:S01]  /*75350*/  IMAD.X R78, RZ, RZ, RZ, P2 ;  /* 0x000000ffff4e7224 */ /* 0x000fe200010e06ff */
[----:B------:R-:W-:Y:S01]  /*75360*/  IADD3 R56, P2, PT, R55, R56, RZ ;  /* 0x0000003837387210 */ /* 0x000fe20007f5e0ff */
        /* <DEDUP_REMOVED lines=8> */
[----:B------:R-:W-:Y:S02]  /*753f0*/  IADD3.X R57, PT, PT, RZ, RZ, RZ, P2, !PT ;  /* 0x000000ffff397210 */ /* 0x000fe400017fe4ff */
[----:B------:R-:W-:Y:S01]  /*75400*/  IADD3 R60, P2, PT, R61, R64, RZ ;  /* 0x000000403d3c7210 */ /* 0x000fe20007f5e0ff */
[----:B------:R-:W-:-:S04]  /*75410*/  IMAD.WIDE.U32 R54, R83, R71, R54 ;  /* 0x0000004753367225 */ /* 0x000fc800078e0036 */
[----:B------:R-:W-:Y:S01]  /*75420*/  IMAD.X R59, RZ, RZ, RZ, P0 ;  /* 0x000000ffff3b7224 */ /* 0x000fe200000e06ff */
[----:B------:R-:W-:Y:S01]  /*75430*/  IADD3 R55, PT, PT, R43, R55, RZ ;  /* 0x000000372b377210 */ /* 0x000fe20007ffe0ff */
[----:B------:R-:W-:Y:S01]  /*75440*/  IMAD.WIDE.U32 R56, R80, R73, R56 ;  /* 0x0000004950387225 */ /* 0x000fe200078e0038 */
[----:B------:R-:W-:Y:S02]  /*75450*/  IADD3 R64, P0, PT, R85, R62, RZ ;  /* 0x0000003e55407210 */ /* 0x000fe40007f1e0ff */
[----:B------:R-:W-:Y:S01]  /*75460*/  MOV R85, R54 ;  /* 0x0000003600557202 */ /* 0x000fe20000000f00 */
        /* <DEDUP_REMOVED lines=32> */
[----:B------:R-:W-:Y:S01]  /*75670*/  IMAD.MOV.U32 R92, RZ, RZ, R56 ;  /* 0x000000ffff5c7224 */ /* 0x000fe200078e0038 */
        /* <DEDUP_REMOVED lines=16> */
[----:B------:R-:W-:Y:S01]  /*75780*/  IMAD.WIDE.U32 R62, R83, R74, R64 ;  /* 0x0000004a533e7225 */ /* 0x000fe200078e0040 */
[----:B------:R-:W-:-:S02]  /*75790*/  IADD3.X R61, PT, PT, RZ, RZ, RZ, P4, !PT ;  /* 0x000000ffff3d7210 */ /* 0x000fc400027fe4ff */
[----:B------:R-:W-:Y:S01]  /*757a0*/  IADD3 R82, P4, PT, R82, R79, RZ ;  /* 0x0000004f52527210 */ /* 0x000fe20007f9e0ff */
[----:B------:R-:W-:Y:S01]  /*757b0*/  IMAD.X R79, RZ, RZ, RZ, P2 ;  /* 0x000000ffff4f7224 */ /* 0x000fe200010e06ff */
[----:B------:R-:W-:Y:S01]  /*757c0*/  MOV R91, R62 ;  /* 0x0000003e005b7202 */ /* 0x000fe20000000f00 */
[----:B------:R-:W-:Y:S01]  /*757d0*/  IMAD.WIDE.U32 R60, R80, R76, R60 ;  /* 0x0000004c503c7225 */ /* 0x000fe200078e003c */
[----:B------:R-:W-:Y:S02]  /*757e0*/  IADD3 R65, P2, PT, R55, R82, RZ ;  /* 0x0000005237417210 */ /* 0x000fe40007f5e0ff */
[----:B------:R-:W-:Y:S01]  /*757f0*/  IADD3 R55, PT, PT, R46, R63, RZ ;  /* 0x0000003f2e377210 */ /* 0x000fe20007ffe0ff */
[----:B------:R-:W-:Y:S02]  /*75800*/  IMAD.IADD R64, R48, 0x1, R61 ;  /* 0x0000000130407824 */ /* 0x000fe400078e023d */
[----:B------:R-:W-:Y:S01]  /*75810*/  IMAD.WIDE.U32 R78, R53, R53, R78 ;  /* 0x00000035354e7225 */ /* 0x000fe200078e004e */
[----:B------:R-:W-:-:S02]  /*75820*/  IADD3 R60, P6, PT, R55, R60, RZ ;  /* 0x0000003c373c7210 */ /* 0x000fc40007fde0ff */
[----:B------:R-:W-:Y:S01]  /*75830*/  IADD3.X R55, PT, PT, RZ, RZ, RZ, P0, !PT ;  /* 0x000000ffff377210 */ /* 0x000fe200007fe4ff */
[----:B------:R-:W-:Y:S01]  /*75840*/  IMAD.X R61, RZ, RZ, RZ, P1 ;  /* 0x000000ffff3d7224 */ /* 0x000fe200008e06ff */
[----:B------:R-:W-:-:S04]  /*75850*/  IADD3 R64, P1, PT, R64, R65, RZ ;  /* 0x0000004140407210 */ /* 0x000fc80007f3e0ff */
        /* <DEDUP_REMOVED lines=12> */
[----:B------:R-:W-:-:S03]  /*75920*/  IMAD.MOV.U32 R84, RZ, RZ, R60 ;  /* 0x000000ffff547224 */ /* 0x000fc600078e003c */
[----:B------:R-:W-:Y:S02]  /*75930*/  IADD3 R64, P6, PT, R65, R80, RZ ;  /* 0x0000005041407210 */ /* 0x000fe40007fde0ff */
[----:B------:R-:W-:Y:S01]  /*75940*/  IADD3 R78, P4, PT, R78, R55, RZ ;  /* 0x000000374e4e7210 */ /* 0x000fe20007f9e0ff */
[----:B------:R-:W-:Y:S01]  /*75950*/  IMAD.X R55, RZ, RZ, RZ, P2 ;  /* 0x000000ffff377224 */ /* 0x000fe200010e06ff */
[----:B------:R-:W-:Y:S01]  /*75960*/  IADD3 R80, PT, PT, R49, R81, RZ ;  /* 0x0000005131507210 */ /* 0x000fe20007ffe0ff */
[----:B------:R-:W-:Y:S02]  /*75970*/  IMAD.X R65, RZ, RZ, RZ, P6 ;  /* 0x000000ffff417224 */ /* 0x000fe400030e06ff */
[----:B------:R-:W-:Y:S01]  /*75980*/  IMAD.IADD R81, R86, 0x1, R79 ;  /* 0x0000000156517824 */ /* 0x000fe200078e024f */
[----:B------:R-:W-:Y:S01]  /*75990*/  IADD3 R55, P6, PT, R55, R78, RZ ;  /* 0x0000004e37377210 */ /* 0x000fe20007fde0ff */
[----:B------:R-:W-:-:S03]  /*759a0*/  IMAD.WIDE.U32 R64, R83, R76, R64 ;  /* 0x0000004c53407225 */ /* 0x000fc600078e0040 */
[----:B------:R-:W-:Y:S01]  /*759b0*/  IADD3 R79, P2, PT, R80, R55, RZ ;  /* 0x00000037504f7210 */ /* 0x000fe20007f5e0ff */
[----:B------:R-:W-:Y:S01]  /*759c0*/  IMAD.X R80, RZ, RZ, RZ, P0 ;  /* 0x000000ffff507224 */ /* 0x000fe200000e06ff */
[----:B------:R-:W-:Y:S01]  /*759d0*/  IADD3.X R55, PT, PT, RZ, RZ, RZ, P5, !PT ;  /* 0x000000ffff377210 */ /* 0x000fe20002ffe4ff */
[----:B------:R-:W-:Y:S02]  /*759e0*/  IMAD.IADD R78, R48, 0x1, R65 ;  /* 0x00000001304e7824 */ /* 0x000fe400078e0241 */
[----:B------:R-:W-:Y:S01]  /*759f0*/  IMAD.MOV.U32 R82, RZ, RZ, R64 ;  /* 0x000000ffff527224 */ /* 0x000fe200078e0040 */
        /* <DEDUP_REMOVED lines=42> */
.L_x_187:
        /* <DEDUP_REMOVED lines=22> */
.L_x_188:
        /* <DEDUP_REMOVED lines=42> */
.L_x_189:
        /* <DEDUP_REMOVED lines=42> */
.L_x_190:
        /* <DEDUP_REMOVED lines=42> */
.L_x_191:
[----:B------:R-:W-:-:S04]  /*765e0*/  IMAD.WIDE.U32 R56, R106, R109, RZ ;  /* 0x0000006d6a387225 */ /* 0x000fc800078e00ff */
[----:B------:R-:W-:Y:S01]  /*765f0*/  HFMA2 R61, -RZ, RZ, 0, 0 ;  /* 0x00000000ff3d7431 */ /* 0x000fe200000001ff */
[----:B------:R-:W-:Y:S01]  /*76600*/  CS2R R92, SRZ ;  /* 0x00000000005c7805 */ /* 0x000fe2000001ff00 */
[----:B------:R-:W-:Y:S02]  /*76610*/  HFMA2 R59, -RZ, RZ, 0, 0 ;  /* 0x00000000ff3b7431 */ /* 0x000fe400000001ff */
[----:B------:R-:W-:Y:S01]  /*76620*/  IMAD.MOV.U32 R55, RZ, RZ, RZ ;  /* 0x000000ffff377224 */ /* 0x000fe200078e00ff */
[----:B------:R-:W-:Y:S01]  /*76630*/  MOV R95, RZ ;  /* 0x000000ff005f7202 */ /* 0x000fe20000000f00 */
[----:B------:R-:W-:Y:S02]  /*76640*/  IMAD.MOV.U32 R98, RZ, RZ, RZ ;  /* 0x000000ffff627224 */ /* 0x000fe400078e00ff */
[----:B------:R-:W-:Y:S01]  /*76650*/  IMAD R107, R56, R41, RZ ;  /* 0x00000029386b7224 */ /* 0x000fe200078e02ff */
[----:B------:R-:W-:Y:S01]  /*76660*/  IADD3 R54, PT, PT, R57, R55, RZ ;  /* 0x0000003739367210 */ /* 0x000fe20007ffe0ff */
[----:B------:R-:W-:-:S02]  /*76670*/  IMAD.MOV.U32 R55, RZ, RZ, RZ ;  /* 0x000000ffff377224 */ /* 0x000fc400078e00ff */
[----:B------:R-:W-:Y:S02]  /*76680*/  IMAD.MOV.U32 R57, RZ, RZ, RZ ;  /* 0x000000ffff397224 */ /* 0x000fe400078e00ff */
[----:B------:R-:W-:-:S04]  /*76690*/  IMAD.WIDE.U32 R54, R109, R103, R54 ;  /* 0x000000676d367225 */ /* 0x000fc800078e0036 */
[----:B------:R-:W-:Y:S01]  /*766a0*/  IMAD.HI.U32 R51, R107, R70, R56 ;  /* 0x000000466b337227 */ /* 0x000fe200078e0038 */
[----:B------:R-:W-:-:S03]  /*766b0*/  IADD3 R60, PT, PT, R55, R98, RZ ;  /* 0x00000062373c7210 */ /* 0x000fc60007ffe0ff */
[----:B------:R-:W-:Y:S02]  /*766c0*/  IMAD.MOV.U32 R55, RZ, RZ, RZ ;  /* 0x000000ffff377224 */ /* 0x000fe400078e00ff */
[----:B------:R-:W-:-:S04]  /*766d0*/  IMAD.WIDE.U32 R60, R109, R101, R60 ;  /* 0x000000656d3c7225 */ /* 0x000fc800078e003c */
[----:B------:R-:W-:-:S04]  /*766e0*/  IMAD.WIDE.U32 R54, R106, R8, R54 ;  /* 0x000000086a367225 */ /* 0x000fc800078e0036 */
[----:B------:R-:W-:Y:S02]  /*766f0*/  IMAD.IADD R57, R104, 0x1, R55 ;  /* 0x0000000168397824 */ /* 0x000fe400078e0237 */
[----:B------:R-:W-:Y:S02]  /*76700*/  IMAD.IADD R55, R42, 0x1, R51 ;  /* 0x000000012a377824 */ /* 0x000fe400078e0233 */
[----:B------:R-:W-:Y:S01]  /*76710*/  IMAD.MOV.U32 R65, RZ, RZ, RZ ;  /* 0x000000ffff417224 */ /* 0x000fe200078e00ff */
[----:B------:R-:W-:Y:S01]  /*76720*/  IADD3 R56, P0, PT, R57, R60, RZ ;  /* 0x0000003c39387210 */ /* 0x000fe20007f1e0ff */
[----:B------:R-:W-:Y:S01]  /*76730*/  IMAD.IADD R60, R61, 0x1, R92 ;  /* 0x000000013d3c7824 */ /* 0x000fe200078e025c */
[----:B------:R-:W-:Y:S01]  /*76740*/  IADD3 R54, P1, PT, R55, R54, RZ ;  /* 0x0000003637367210 */ /* 0x000fe20007f3e0ff */
[----:B------:R-:W-:Y:S01]  /*76750*/  IMAD.MOV.U32 R61, RZ, RZ, RZ ;  /* 0x000000ffff3d7224 */ /* 0x000fe200078e00ff */
[----:B------:R-:W-:Y:S01]  /*76760*/  IADD3.X R57, PT, PT, RZ, RZ, RZ, P0, !PT ;  /* 0x000000ffff397210 */ /* 0x000fe200007fe4ff */
[----:B------:R-:W-:-:S02]  /*76770*/  IMAD.MOV.U32 R68, RZ, RZ, RZ ;  /* 0x000000ffff447224 */ /* 0x000fc400078e00ff */
[----:B------:R-:W-:-:S04]  /*76780*/  IMAD.WIDE.U32 R60, R109, R99, R60 ;  /* 0x000000636d3c7225 */ /* 0x000fc800078e003c */
[----:B------:R-:W-:Y:S01]  /*76790*/  IMAD.WIDE.U32 R56, R8, R103, R56 ;  /* 0x0000006708387225 */ /* 0x000fe200078e0038 */
[----:B------:R-:W-:-:S03]  /*767a0*/  IADD3 R64, PT, PT, R61, R95, RZ ;  /* 0x0000005f3d407210 */ /* 0x000fc60007ffe0ff */
[----:B------:R-:W-:Y:S01]  /*767b0*/  IMAD.IADD R51, R98, 0x1, R57 ;  /* 0x0000000162337824 */ /* 0x000fe200078e0239 */
[----:B------:R-:W-:Y:S01]  /*767c0*/  MOV R57, RZ ;  /* 0x000000ff00397202 */ /* 0x000fe20000000f00 */
[----:B------:R-:W-:Y:S02]  /*767d0*/  IMAD.X R55, RZ, RZ, RZ, P1 ;  /* 0x000000ffff377224 */ /* 0x000fe400008e06ff */
[----:B------:R-:W-:Y:S01]  /*767e0*/  IMAD.MOV.U32 R58, RZ, RZ, R56 ;  /* 0x000000ffff3a7224 */ /* 0x000fe200078e0038 */
[----:B------:R-:W-:Y:S01]  /*767f0*/  IADD3 R60, P0, PT, R51, R60, RZ ;  /* 0x0000003c333c7210 */ /* 0x000fe20007f1e0ff */
[----:B------:R-:W-:-:S03]  /*76800*/  IMAD.WIDE.U32 R54, R107, R71, R54 ;  /* 0x000000476b367225 */ /* 0x000fc600078e0036 */
[----:B------:R-:W-:Y:S01]  /*76810*/  IADD3.X R61, PT, PT, RZ, RZ, RZ, P0, !PT ;  /* 0x000000ffff3d7210 */ /* 0x000fe200007fe4ff */
[----:B------:R-:W-:-:S04]  /*76820*/  IMAD.WIDE.U32 R58, R106, R90, R58 ;  /* 0x0000005a6a3a7225 */ /* 0x000fc800078e003a */
        /* <DEDUP_REMOVED lines=8> */
[----:B------:R-:W-:Y:S02]  /*768b0*/  IADD3 R54, P2, PT, R51, R58, RZ ;  /* 0x0000003a33367210 */ /* 0x000fe40007f5e0ff */
[----:B------:R-:W-:Y:S01]  /*768c0*/  IADD3 R60, P1, PT, R59, R60, RZ ;  /* 0x0000003c3b3c7210 */ /* 0x000fe20007f3e0ff */
[----:B------:R-:W-:Y:S01]  /*768d0*/  IMAD.IADD R65, R92, 0x1, R61 ;  /* 0x000000015c417824 */ /* 0x000fe200078e023d */
[----:B------:R-:W-:Y:S01]  /*768e0*/  IADD3.X R55, PT, PT, RZ, RZ, RZ, P2, !PT ;  /* 0x000000ffff377210 */ /* 0x000fe200017fe4ff */
[----:B------:R-:W-:-:S03]  /*768f0*/  IMAD.WIDE.U32 R56, R109, R94, R56 ;  /* 0x0000005e6d387225 */ /* 0x000fc600078e0038 */
[----:B------:R-:W-:Y:S01]  /*76900*/  IADD3 R64, P0, PT, R65, R64, RZ ;  /* 0x0000004041407210 */ /* 0x000fe20007f1e0ff */
[----:B------:R-:W-:Y:S02]  /*76910*/  IMAD.MOV.U32 R51, RZ, RZ, RZ ;  /* 0x000000ffff337224 */ /* 0x000fe400078e00ff */
[----:B------:R-:W-:Y:S01]  /*76920*/  IMAD.MOV.U32 R59, RZ, RZ, RZ ;  /* 0x000000ffff3b7224 */ /* 0x000fe200078e00ff */
[----:B------:R-:W-:Y:S01]  /*76930*/  IADD3.X R65, PT, PT, RZ, RZ, RZ, P0, !PT ;  /* 0x000000ffff417210 */ /* 0x000fe200007fe4ff */
[----:B------:R-:W-:Y:S01]  /*76940*/  IMAD.IADD R58, R57, 0x1, R51 ;  /* 0x00000001393a7824 */ /* 0x000fe200078e0233 */
[----:B------:R-:W-:Y:S01]  /*76950*/  IADD3 R57, PT, PT, R42, R63, RZ ;  /* 0x0000003f2a397210 */ /* 0x000fe20007ffe0ff */
        /* <DEDUP_REMOVED lines=62> */
[----:B------:R-:W-:Y:S01]  /*76d40*/  IMAD.MOV.U32 R115, RZ, RZ, RZ ;  /* 0x000000ffff737224 */ /* 0x000fe200078e00ff */
[----:B------:R-:W-:Y:S01]  /*76d50*/  IADD3 R54, P1, PT, R57, R54, RZ ;  /* 0x0000003639367210 */ /* 0x000fe20007f3e0ff */
[----:B------:R-:W-:Y:S01]  /*76d60*/  IMAD.X R57, RZ, RZ, RZ, P2 ;  /* 0x000000ffff397224 */ /* 0x000fe200010e06ff */
[----:B------:R-:W-:Y:S01]  /*76d70*/  IADD3 R62, P0, PT, R113, R62, RZ ;  /* 0x0000003e713e7210 */ /* 0x000fe20007f1e0ff */
[----:B------:R-:W-:-:S04]  /*76d80*/  IMAD.WIDE.U32 R60, R107, R74, R60 ;  /* 0x0000004a6b3c7225 */ /* 0x000fc800078e003c */
[----:B------:R-:W-:-:S04]  /*76d90*/  IMAD.WIDE.U32 R56, R109, R71, R56 ;  /* 0x000000476d387225 */ /* 0x000fc800078e0038 */
[----:B------:R-:W-:Y:S02]  /*76da0*/  IMAD.IADD R115, R63, 0x1, R115 ;  /* 0x000000013f737824 */ /* 0x000fe400078e0273 */
        /* <DEDUP_REMOVED lines=90> */
[----:B------:R-:W-:Y:S02]  /*77350*/  IMAD.IADD R115, R67, 0x1, R111 ;  /* 0x0000000143737824 */ /* 0x000fe400078e026f */
[----:B------:R-:W-:Y:S01]  /*77360*/  IMAD.IADD R57, R92, 0x1, R57 ;  /* 0x000000015c397824 */ /* 0x000fe200078e0239 */
        /* <DEDUP_REMOVED lines=8> */
[----:B------:R-:W-:Y:S01]  /*773f0*/  IADD3.X R55, PT, PT, RZ, RZ, RZ, P4, !PT ;  /* 0x000000ffff377210 */ /* 0x000fe200027fe4ff */
[----:B------:R-:W-:Y:S01]  /*77400*/  IMAD.WIDE.U32 R60, R107, R76, R60 ;  /* 0x0000004c6b3c7225 */ /* 0x000fe200078e003c */
[----:B------:R-:W-:Y:S02]  /*77410*/  IADD3.X R57, PT, PT, RZ, RZ, RZ, P2, !PT ;  /* 0x000000ffff397210 */ /* 0x000fe400017fe4ff */
[----:B------:R-:W-:Y:S01]  /*77420*/  IADD3 R110, P1, PT, R59, R110, RZ ;  /* 0x0000006e3b6e7210 */ /* 0x000fe20007f3e0ff */
[----:B------:R-:W-:Y:S01]  /*77430*/  IMAD.WIDE.U32 R54, R109, R73, R54 ;  /* 0x000000496d367225 */ /* 0x000fe200078e0036 */
[----:B------:R-:W-:-:S02]  /*77440*/  IADD3.X R59, PT, PT, RZ, RZ, RZ, P0, !PT ;  /* 0x000000ffff3b7210 */ /* 0x000fc400007fe4ff */
[----:B------:R-:W-:Y:S01]  /*77450*/  IADD3 R60, P3, PT, R113, R60, RZ ;  /* 0x0000003c713c7210 */ /* 0x000fe20007f7e0ff */
[----:B------:R-:W-:Y:S01]  /*77460*/  IMAD.WIDE.U32 R56, R87, R103, R56 ;  /* 0x0000006757387225 */ /* 0x000fe200078e0038 */
[----:B------:R-:W-:-:S03]  /*77470*/  IADD3 R54, P4, PT, R65, R54, RZ ;  /* 0x0000003641367210 */ /* 0x000fc60007f9e0ff */
[----:B------:R-:W-:-:S04]  /*77480*/  IMAD.WIDE.U32 R58, R69, R99, R58 ;  /* 0x00000063453a7225 */ /* 0x000fc800078e003a */
[----:B------:R-:W-:Y:S02]  /*77490*/  IMAD.IADD R57, R98, 0x1, R57 ;  /* 0x0000000162397824 */ /* 0x000fe400078e0239 */
[----:B------:R-:W-:Y:S02]  /*774a0*/  IMAD.IADD R113, R48, 0x1, R61 ;  /* 0x0000000130717824 */ /* 0x000fe400078e023d */
[----:B------:R-:W-:Y:S01]  /*774b0*/  IMAD.X R61, RZ, RZ, RZ, P3 ;  /* 0x000000ffff3d7224 */ /* 0x000fe200018e06ff */
[----:B------:R-:W-:Y:S01]  /*774c0*/  IADD3 R58, P3, PT, R57, R58, RZ ;  /* 0x0000003a393a7210 */ /* 0x000fe20007f7e0ff */
[----:B------:R-:W-:Y:S02]  /*774d0*/  IMAD.IADD R67, R45, 0x1, R55 ;  /* 0x000000012d437824 */ /* 0x000fe400078e0237 */
[----:B------:R-:W-:Y:S02]  /*774e0*/  HFMA2 R57, -RZ, RZ, 0, 0 ;  /* 0x00000000ff397431 */ /* 0x000fe400000001ff */
[----:B------:R-:W-:-:S02]  /*774f0*/  IMAD.X R55, RZ, RZ, RZ, P4 ;  /* 0x000000ffff377224 */ /* 0x000fc400020e06ff */
[----:B------:R-:W-:Y:S02]  /*77500*/  IMAD.IADD R62, R68, 0x1, R111 ;  /* 0x00000001443e7824 */ /* 0x000fe400078e026f */
[----:B------:R-:W-:-:S03]  /*77510*/  IMAD.WIDE.U32 R54, R64, R72, R54 ;  /* 0x0000004840367225 */ /* 0x000fc600078e0036 */
[----:B------:R-:W-:Y:S01]  /*77520*/  IADD3 R62, P2, PT, R62, R115, RZ ;  /* 0x000000733e3e7210 */ /* 0x000fe20007f5e0ff */
[----:B------:R-:W-:Y:S01]  /*77530*/  IMAD.X R111, RZ, RZ, RZ, P1 ;  /* 0x000000ffff6f7224 */ /* 0x000fe200008e06ff */
[----:B------:R-:W-:Y:S01]  /*77540*/  IADD3 R65, PT, PT, R44, R55, RZ ;  /* 0x000000372c417210 */ /* 0x000fe20007ffe0ff */
[----:B------:R-:W-:Y:S02]  /*77550*/  IMAD.IADD R63, R42, 0x1, R119 ;  /* 0x000000012a3f7824 */ /* 0x000fe400078e0277 */
[----:B------:R-:W-:Y:S01]  /*77560*/  IMAD.IADD R55, R95, 0x1, R59 ;  /* 0x000000015f377824 */ /* 0x000fe200078e023b */
[----:B------:R-:W-:Y:S01]  /*77570*/  IADD3.X R59, PT, PT, RZ, RZ, RZ, P3, !PT ;  /* 0x000000ffff3b7210 */ /* 0x000fe20001ffe4ff */
        /* <DEDUP_REMOVED lines=22> */
[----:B------:R-:W-:-:S03]  /*776e0*/  IADD3 R111, PT, PT, R46, R61, RZ ;  /* 0x0000003d2e6f7210 */ /* 0x000fc60007ffe0ff */
[----:B------:R-:W-:-:S04]  /*776f0*/  IMAD.WIDE.U32 R56, R107, R77, R56 ;  /* 0x0000004d6b387225 */ /* 0x000fc800078e0038 */
[----:B------:R-:W-:Y:S01]  /*77700*/  IMAD.X R107, RZ, RZ, RZ, P2 ;  /* 0x000000ffff6b7224 */ /* 0x000fe200010e06ff */
[----:B------:R-:W-:Y:S01]  /*77710*/  IADD3 R60, P2, PT, R65, R60, RZ ;  /* 0x0000003c413c7210 */ /* 0x000fe20007f5e0ff */
[----:B------:R-:W-:Y:S01]  /*77720*/  IMAD.IADD R65, R43, 0x1, R55 ;  /* 0x000000012b417824 */ /* 0x000fe200078e0237 */
[----:B------:R-:W-:Y:S01]  /*77730*/  MOV R55, RZ ;  /* 0x000000ff00377202 */ /* 0x000fe20000000f00 */
[----:B------:R-:W-:Y:S01]  /*77740*/  IMAD R7, R54, R41, RZ ;  /* 0x0000002936077224 */ /* 0x000fe200078e02ff */
[----:B------:R-:W-:Y:S01]  /*77750*/  IADD3 R57, PT, PT, R49, R57, RZ ;  /* 0x0000003931397210 */ /* 0x000fe20007ffe0ff */
[----:B------:R-:W-:-:S04]  /*77760*/  IMAD.WIDE.U32 R106, R69, R96, R106 ;  /* 0x00000060456a7225 */ /* 0x000fc800078e006a */
[----:B------:R-:W-:Y:S01]  /*77770*/  IMAD.X R63, RZ, RZ, RZ, P1 ;  /* 0x000000ffff3f7224 */ /* 0x000fe200008e06ff */
[----:B------:R-:W-:Y:S01]  /*77780*/  IADD3 R56, P1, PT, R67, R56, RZ ;  /* 0x0000003843387210 */ /* 0x000fe20007f3e0ff */
[----:B------:R-:W-:Y:S01]  /*77790*/  IMAD.HI.U32 R115, R7, R70, R54 ;  /* 0x0000004607737227 */ /* 0x000fe200078e0036 */
[----:B------:R-:W-:-:S03]  /*777a0*/  IADD3 R54, P0, PT, R59, R106, RZ ;  /* 0x0000006a3b367210 */ /* 0x000fc60007f1e0ff */
[----:B------:R-:W-:Y:S01]  /*777b0*/  IMAD.IADD R107, R93, 0x1, R107 ;  /* 0x000000015d6b7824 */ /* 0x000fe200078e026b */
[----:B------:R-:W-:Y:S01]  /*777c0*/  IADD3.X R55, PT, PT, RZ, RZ, RZ, P0, !PT ;  /* 0x000000ffff377210 */ /* 0x000fe200007fe4ff */
[----:B------:R-:W-:-:S04]  /*777d0*/  IMAD.WIDE.U32 R62, R105, R91, R62 ;  /* 0x0000005b693e7225 */ /* 0x000fc800078e003e */
[----:B------:R-:W-:Y:S01]  /*777e0*/  IMAD.X R59, RZ, RZ, RZ, P3 ;  /* 0x000000ffff3b7224 */ /* 0x000fe200018e06ff */
[----:B------:R-:W-:Y:S01]  /*777f0*/  IADD3 R62, P3, PT, R107, R62, RZ ;  /* 0x0000003e6b3e7210 */ /* 0x000fe20007f7e0ff */
[----:B------:R-:W-:Y:S02]  /*77800*/  IMAD.IADD R106, R68, 0x1, R63 ;  /* 0x00000001446a7824 */ /* 0x000fe400078e023f */
[----:B------:R-:W-:Y:S02]  /*77810*/  IMAD.X R61, RZ, RZ, RZ, P2 ;  /* 0x000000ffff3d7224 */ /* 0x000fe400010e06ff */
[----:B------:R-:W-:Y:S01]  /*77820*/  IMAD.WIDE.U32 R58, R53, R103, R58 ;  /* 0x00000067353a7225 */ /* 0x000fe200078e003a */
[----:B------:R-:W-:-:S03]  /*77830*/  IADD3 R106, P2, PT, R106, R113, RZ ;  /* 0x000000716a6a7210 */ /* 0x000fc60007f5e0ff */
[----:B------:R-:W-:Y:S01]  /*77840*/  IMAD.WIDE.U32 R60, R64, R73, R60 ;  /* 0x00000049403c7225 */ /* 0x000fe200078e003c */
[----:B------:R-:W-:Y:S02]  /*77850*/  IADD3 R90, P0, PT, R57, R58, RZ ;  /* 0x0000003a395a7210 */ /* 0x000fe40007f1e0ff */
[----:B------:R-:W-:Y:S01]  /*77860*/  IADD3.X R107, PT, PT, RZ, RZ, RZ, P2, !PT ;  /* 0x000000ffff6b7210 */ /* 0x000fe200017fe4ff */
[----:B------:R-:W-:Y:S01]  /*77870*/  IMAD.IADD R59, R98, 0x1, R59 ;  /* 0x00000001623b7824 */ /* 0x000fe200078e023b */
[----:B------:R-:W-:Y:S01]  /*77880*/  IADD3 R67, PT, PT, R45, R61, RZ ;  /* 0x0000003d2d437210 */ /* 0x000fe20007ffe0ff */
[----:B------:R-:W-:Y:S01]  /*77890*/  IMAD.WIDE.U32 R54, R87, R99, R54 ;  /* 0x0000006357367225 */ /* 0x000fe200078e0036 */
[----:B------:R-:W-:-:S03]  /*778a0*/  IADD3 R61, PT, PT, R42, R115, RZ ;  /* 0x000000732a3d7210 */ /* 0x000fc60007ffe0ff */
[----:B------:R-:W-:Y:S01]  /*778b0*/  IMAD.X R63, RZ, RZ, RZ, P3 ;  /* 0x000000ffff3f7224 */ /* 0x000fe200018e06ff */
        /* <DEDUP_REMOVED lines=27> */
[----:B------:R-:W-:Y:S02]  /*77a70*/  IMAD.IADD R55, R92, 0x1, R55 ;  /* 0x000000015c377824 */ /* 0x000fe400078e0237 */
[----:B------:R-:W-:-:S04]  /*77a80*/  IMAD.WIDE.U32 R62, R87, R96, R62 ;  /* 0x00000060573e7225 */ /* 0x000fc800078e003e */
[----:B------:R-:W-:Y:S01]  /*77a90*/  IMAD.IADD R103, R88, 0x1, R107 ;  /* 0x0000000158677824 */ /* 0x000fe200078e026b */
        /* <DEDUP_REMOVED lines=12> */
[----:B------:R-:W-:Y:S02]  /*77b60*/  IMAD.X R57, RZ, RZ, RZ, P3 ;  /* 0x000000ffff397224 */ /* 0x000fe400018e06ff */
[----:B------:R-:W-:Y:S02]  /*77b70*/  IMAD.IADD R67, R43, 0x1, R59 ;  /* 0x000000012b437824 */ /* 0x000fe400078e023b */
[----:B------:R-:W-:Y:S02]  /*77b80*/  HFMA2 R59, -RZ, RZ, 0, 0 ;  /* 0x00000000ff3b7431 */ /* 0x000fe400000001ff */
[----:B------:R-:W-:Y:S02]  /*77b90*/  IMAD.IADD R98, R68, 0x1, R107 ;  /* 0x0000000144627824 */ /* 0x000fe400078e026b */
[----:B------:R-:W-:-:S03]  /*77ba0*/  IMAD.WIDE.U32 R54, R64, R74, R54 ;  /* 0x0000004a40367225 */ /* 0x000fc600078e0036 */
[----:B------:R-:W-:Y:S01]  /*77bb0*/  IADD3 R98, P5, PT, R98, R103, RZ ;  /* 0x0000006762627210 */ /* 0x000fe20007fbe0ff */
[----:B------:R-:W-:Y:S01]  /*77bc0*/  IMAD.X R63, RZ, RZ, RZ, P6 ;  /* 0x000000ffff3f7224 */ /* 0x000fe200030e06ff */
[----:B------:R-:W-:Y:S01]  /*77bd0*/  IADD3 R54, P2, PT, R65, R54, RZ ;  /* 0x0000003641367210 */ /* 0x000fe20007f5e0ff */
[----:B------:R-:W-:Y:S01]  /*77be0*/  IMAD.WIDE.U32 R56, R109, R76, R56 ;  /* 0x0000004c6d387225 */ /* 0x000fe200078e0038 */
[----:B------:R-:W-:-:S03]  /*77bf0*/  IADD3 R55, PT, PT, R46, R55, RZ ;  /* 0x000000372e377210 */ /* 0x000fc60007ffe0ff */
        /* <DEDUP_REMOVED lines=33> */
[----:B------:R-:W-:Y:S02]  /*77e10*/  IMAD.X R67, RZ, RZ, RZ, P1 ;  /* 0x000000ffff437224 */ /* 0x000fe400008e06ff */
[----:B------:R-:W-:Y:S01]  /*77e20*/  IMAD.IADD R93, R93, 0x1, R61 ;  /* 0x000000015d5d7824 */ /* 0x000fe200078e023d */
[----:B------:R-:W-:Y:S01]  /*77e30*/  IADD3.X R90, PT, PT, RZ, RZ, RZ, P6, !PT ;  /* 0x000000ffff5a7210 */ /* 0x000fe200037fe4ff */
[----:B------:R-:W-:Y:S01]  /*77e40*/  IMAD.IADD R57, R47, 0x1, R57 ;  /* 0x000000012f397824 */ /* 0x000fe200078e0239 */
[----:B------:R-:W-:Y:S01]  /*77e50*/  IADD3 R62, P3, PT, R67, R60, RZ ;  /* 0x0000003c433e7210 */ /* 0x000fe20007f7e0ff */
[----:B------:R-:W-:-:S02]  /*77e60*/  IMAD.X R61, RZ, RZ, RZ, P0 ;  /* 0x000000ffff3d7224 */ /* 0x000fc400000e06ff */
[----:B------:R-:W-:Y:S01]  /*77e70*/  IMAD.X R55, RZ, RZ, RZ, P2 ;  /* 0x000000ffff377224 */ /* 0x000fe200010e06ff */
[----:B------:R-:W-:Y:S01]  /*77e80*/  IADD3 R58, P5, PT, R57, R58, RZ ;  /* 0x0000003a393a7210 */ /* 0x000fe20007fbe0ff */
[----:B------:R-:W-:Y:S01]  /*77e90*/  IMAD.WIDE.U32 R98, R87, R91, R98 ;  /* 0x0000005b57627225 */ /* 0x000fe200078e0062 */
[----:B------:R-:W-:-:S03]  /*77ea0*/  IADD3 R61, P0, PT, R61, R62, RZ ;  /* 0x0000003e3d3d7210 */ /* 0x000fc60007f1e0ff */
        /* <DEDUP_REMOVED lines=16> */
[----:B------:R-:W-:Y:S02]  /*77fb0*/  IMAD.X R63, RZ, RZ, RZ, P3 ;  /* 0x000000ffff3f7224 */ /* 0x000fe400018e06ff */
[----:B------:R-:W-:Y:S02]  /*77fc0*/  IMAD.X R55, RZ, RZ, RZ, P0 ;  /* 0x000000ffff377224 */ /* 0x000fe400000e06ff */
[----:B------:R-:W-:Y:S01]  /*77fd0*/  IMAD.IADD R57, R46, 0x1, R57 ;  /* 0x000000012e397824 */ /* 0x000fe200078e0239 */
[----:B------:R-:W-:Y:S01]  /*77fe0*/  IADD3 R92, P0, PT, R63, R60, RZ ;  /* 0x0000003c3f5c7210 */ /* 0x000fe20007f1e0ff */
[----:B------:R-:W-:Y:S01]  /*77ff0*/  IMAD.X R69, RZ, RZ, RZ, P6 ;  /* 0x000000ffff457224 */ /* 0x000fe200030e06ff */
[----:B------:R-:W-:Y:S01]  /*78000*/  IADD3.X R63, PT, PT, RZ, RZ, RZ, P1, !PT ;  /* 0x000000ffff3f7210 */ /* 0x000fe20000ffe4ff */
[----:B------:R-:W-:Y:S01]  /*78010*/  IMAD.IADD R93, R51, 0x1, R61 ;  /* 0x00000001335d7824 */ /* 0x000fe200078e023d */
[----:B------:R-:W-:Y:S02]  /*78020*/  IADD3 R60, P5, PT, R59, R88, RZ ;  /* 0x000000583b3c7210 */ /* 0x000fe40007fbe0ff */
[----:B------:R-:W-:Y:S01]  /*78030*/  IADD3 R88, P1, PT, R55, R92, RZ ;  /* 0x0000005c37587210 */ /* 0x000fe20007f3e0ff */
[----:B------:R-:W-:Y:S01]  /*78040*/  IMAD.X R55, RZ, RZ, RZ, P4 ;  /* 0x000000ffff377224 */ /* 0x000fe200020e06ff */
[----:B------:R-:W-:Y:S01]  /*78050*/  IADD3 R58, P3, PT, R57, R58, RZ ;  /* 0x0000003a393a7210 */ /* 0x000fe20007f7e0ff */
[----:B------:R-:W-:Y:S01]  /*78060*/  IMAD.X R57, RZ, RZ, RZ, P2 ;  /* 0x000000ffff397224 */ /* 0x000fe200010e06ff */
[----:B------:R-:W-:Y:S01]  /*78070*/  IADD3.X R61, PT, PT, RZ, RZ, RZ, P5, !PT ;  /* 0x000000ffff3d7210 */ /* 0x000fe20002ffe4ff */
[----:B------:R-:W-:Y:S01]  /*78080*/  IMAD.WIDE.U32 R54, R65, R71, R54 ;  /* 0x0000004741367225 */ /* 0x000fe200078e0036 */
[----:B------:R-:W-:-:S03]  /*78090*/  IADD3 R69, P4, PT, R69, R88, RZ ;  /* 0x0000005845457210 */ /* 0x000fc60007f9e0ff */
[----:B------:R-:W-:Y:S01]  /*780a0*/  IMAD.X R59, RZ, RZ, RZ, P3 ;  /* 0x000000ffff3b7224 */ /* 0x000fe200018e06ff */
[----:B------:R-:W-:Y:S01]  /*780b0*/  IADD3 R89, PT, PT, R43, R55, RZ ;  /* 0x000000372b597210 */ /* 0x000fe20007ffe0ff */
[----:B------:R-:W-:-:S04]  /*780c0*/  IMAD.WIDE.U32 R56, R7, R73, R56 ;  /* 0x0000004907387225 */ /* 0x000fc800078e0038 */
[----:B------:R-:W-:Y:S01]  /*780d0*/  IMAD R51, R54, R41, RZ ;  /* 0x0000002936337224 */ /* 0x000fe200078e02ff */
[----:B------:R-:W-:Y:S01]  /*780e0*/  IADD3 R88, P2, PT, R89, R56, RZ ;  /* 0x0000003859587210 */ /* 0x000fe20007f5e0ff */
[----:B------:R-:W-:-:S04]  /*780f0*/  IMAD.WIDE.U32 R58, R8, R75, R58 ;  /* 0x0000004b083a7225 */ /* 0x000fc800078e003a */
[----:B------:R-:W-:Y:S02]  /*78100*/  IMAD.MOV.U32 R55, RZ, RZ, RZ ;  /* 0x000000ffff377224 */ /* 0x000fe400078e00ff */
[----:B------:R-:W-:Y:S02]  /*78110*/  IMAD.IADD R57, R45, 0x1, R57 ;  /* 0x000000012d397824 */ /* 0x000fe400078e0239 */
[----:B------:R-:W-:-:S04]  /*78120*/  IMAD.WIDE.U32 R62, R52, R87, R62 ;  /* 0x00000057343e7225 */ /* 0x000fc800078e003e */
[----:B------:R-:W-:Y:S01]  /*78130*/  IMAD.WIDE.U32 R60, R64, R77, R60 ;  /* 0x0000004d403c7225 */ /* 0x000fe200078e003c */
[----:B------:R-:W-:-:S03]  /*78140*/  IADD3 R50, PT, PT, R50, R63, RZ ;  /* 0x0000003f32327210 */ /* 0x000fc60007ffe0ff */
[----:B------:R-:W-:Y:S01]  /*78150*/  IMAD.HI.U32 R87, R51, R70, R54 ;  /* 0x0000004633577227 */ /* 0x000fe200078e0036 */
[----:B------:R-:W-:Y:S02]  /*78160*/  IADD3 R55, PT, PT, R47, R59, RZ ;  /* 0x0000003b2f377210 */ /* 0x000fe40007ffe0ff */
[----:B------:R-:W-:Y:S01]  /*78170*/  IADD3 R54, P5, PT, R57, R58, RZ ;  /* 0x0000003a39367210 */ /* 0x000fe20007fbe0ff */
        /* <DEDUP_REMOVED lines=29> */
[----:B------:R-:W-:Y:S02]  /*78350*/  IMAD.X R8, RZ, RZ, RZ, P2 ;  /* 0x000000ffff087224 */ /* 0x000fe400010e06ff */
[----:B------:R-:W-:Y:S02]  /*78360*/  IMAD.IADD R55, R45, 0x1, R55 ;  /* 0x000000012d377824 */ /* 0x000fe400078e0237 */
        /* <DEDUP_REMOVED lines=28> */
[----:B------:R-:W-:-:S02]  /*78530*/  IMAD.X R61, RZ, RZ, RZ, P6 ;  /* 0x000000ffff3d7224 */ /* 0x000fc400030e06ff */
[----:B------:R-:W-:Y:S01]  /*78540*/  IMAD.X R63, RZ, RZ, RZ, P4 ;  /* 0x000000ffff3f7224 */ /* 0x000fe200020e06ff */
[----:B------:R-:W-:Y:S01]  /*78550*/  IADD3 R67, P3, PT, R67, R8, RZ ;  /* 0x0000000843437210 */ /* 0x000fe20007f7e0ff */
[----:B------:R-:W-:Y:S01]  /*78560*/  IMAD.WIDE.U32 R56, R51, R73, R56 ;  /* 0x0000004933387225 */ /* 0x000fe200078e0038 */
[----:B------:R-:W-:-:S03]  /*78570*/  IADD3.X R8, PT, PT, RZ, RZ, RZ, P2, !PT ;  /* 0x000000ffff087210 */ /* 0x000fc600017fe4ff */
[----:B------:R-:W-:-:S04]  /*78580*/  IMAD.WIDE.U32 R60, R65, R75, R60 ;  /* 0x0000004b413c7225 */ /* 0x000fc800078e003c */
[----:B------:R-:W-:Y:S01]  /*78590*/  IMAD.WIDE.U32 R62, R7, R77, R62 ;  /* 0x0000004d073e7225 */ /* 0x000fe200078e003e */
[----:B------:R-:W-:-:S03]  /*785a0*/  IADD3 R7, PT, PT, R45, R57, RZ ;  /* 0x000000392d077210 */ /* 0x000fc60007ffe0ff */
[----:B------:R-:W-:Y:S01]  /*785b0*/  IMAD.IADD R61, R47, 0x1, R61 ;  /* 0x000000012f3d7824 */ /* 0x000fe200078e023d */
[----:B------:R-:W-:-:S04]  /*785c0*/  IADD3 R58, P6, PT, R7, R60, RZ ;  /* 0x0000003c073a7210 */ /* 0x000fc80007fde0ff */
[----:B------:R-:W-:Y:S02]  /*785d0*/  IADD3 R60, P4, PT, R61, R62, RZ ;  /* 0x0000003e3d3c7210 */ /* 0x000fe40007f9e0ff */
[----:B------:R-:W-:Y:S01]  /*785e0*/  IADD3 R62, P2, PT, R59, R50, RZ ;  /* 0x000000323b3e7210 */ /* 0x000fe20007f5e0ff */
[----:B------:R-:W-:Y:S02]  /*785f0*/  IMAD.X R59, RZ, RZ, RZ, P6 ;  /* 0x000000ffff3b7224 */ /* 0x000fe400030e06ff */
        /* <DEDUP_REMOVED lines=23> */
[----:B------:R-:W-:Y:S01]  /*78770*/  IADD3.X R7, PT, PT, RZ, RZ, RZ, P3, !PT ;  /* 0x000000ffff077210 */ /* 0x000fe20001ffe4ff */
[----:B------:R-:W-:Y:S02]  /*78780*/  IMAD.IADD R53, R47, 0x1, R61 ;  /* 0x000000012f357824 */ /* 0x000fe400078e023d */
[----:B------:R-:W-:Y:S01]  /*78790*/  IMAD.X R50, RZ, RZ, RZ, P1 ;  /* 0x000000ffff327224 */ /* 0x000fe200008e06ff */
[----:B------:R-:W-:Y:S01]  /*787a0*/  IADD3 R7, P3, PT, R7, R8, RZ ;  /* 0x0000000807077210 */ /* 0x000fe20007f7e0ff */
[----:B------:R-:W-:Y:S01]  /*787b0*/  IMAD.X R8, RZ, RZ, RZ, P4 ;  /* 0x000000ffff087224 */ /* 0x000fe200020e06ff */
[----:B------:R-:W-:Y:S01]  /*787c0*/  IADD3 R52, P6, PT, R53, R64, RZ ;  /* 0x0000004035347210 */ /* 0x000fe20007fde0ff */
[----:B------:R-:W-:Y:S01]  /*787d0*/  IMAD.IADD R64, R49, 0x1, R65 ;  /* 0x0000000131407824 */ /* 0x000fe200078e0241 */
[----:B------:R-:W-:Y:S01]  /*787e0*/  MOV R65, R56 ;  /* 0x0000003800417202 */ /* 0x000fe20000000f00 */
[----:B------:R-:W-:Y:S01]  /*787f0*/  IMAD.MOV.U32 R67, RZ, RZ, R54 ;  /* 0x000000ffff437224 */ /* 0x000fe200078e0036 */
[----:B------:R-:W-:Y:S01]  /*78800*/  IADD3 R8, P4, PT, R8, R7, RZ ;  /* 0x0000000708087210 */ /* 0x000fe20007f9e0ff */
[----:B------:R-:W-:Y:S01]  /*78810*/  IMAD.X R53, RZ, RZ, RZ, P6 ;  /* 0x000000ffff357224 */ /* 0x000fe200030e06ff */
[----:B------:R-:W-:Y:S01]  /*78820*/  IADD3.X R7, PT, PT, RZ, RZ, RZ, P2, !PT ;  /* 0x000000ffff077210 */ /* 0x000fe200017fe4ff */
[----:B------:R-:W-:-:S03]  /*78830*/  IMAD.WIDE.U32 R52, R51, R76, R52 ;  /* 0x0000004c33347225 */ /* 0x000fc600078e0034 */
[----:B------:R-:W-:Y:S01]  /*78840*/  IADD3 R7, P6, PT, R7, R8, RZ ;  /* 0x0000000807077210 */ /* 0x000fe20007fde0ff */
[----:B------:R-:W-:-:S03]  /*78850*/  IMAD.X R8, RZ, RZ, RZ, P0 ;  /* 0x000000ffff087224 */ /* 0x000fc600000e06ff */
[----:B------:R-:W-:Y:S01]  /*78860*/  IADD3 R63, P2, PT, R64, R7, RZ ;  /* 0x00000007403f7210 */ /* 0x000fe20007f5e0ff */
[----:B------:R-:W-:Y:S01]  /*78870*/  IMAD.X R7, RZ, RZ, RZ, P5 ;  /* 0x000000ffff077224 */ /* 0x000fe200028e06ff */
[----:B------:R-:W-:Y:S01]  /*78880*/  IADD3 R62, PT, PT, R48, R53, RZ ;  /* 0x00000035303e7210 */ /* 0x000fe20007ffe0ff */
[----:B------:R-:W-:-:S03]  /*78890*/  IMAD.MOV.U32 R64, RZ, RZ, R58 ;  /* 0x000000ffff407224 */ /* 0x000fc600078e003a */
[----:B------:R-:W-:Y:S01]  /*788a0*/  IADD3 R7, PT, PT, R7, R86, R8 ;  /* 0x0000005607077210 */ /* 0x000fe20007ffe008 */
[----:B------:R-:W-:Y:S01]  /*788b0*/  IMAD.X R8, RZ, RZ, RZ, P3 ;  /* 0x000000ffff087224 */ /* 0x000fe200018e06ff */
[----:B------:R-:W-:-:S04]  /*788c0*/  IADD3 R62, P0, PT, R62, R63, RZ ;  /* 0x0000003f3e3e7210 */ /* 0x000fc80007f1e0ff */
[----:B------:R-:W-:Y:S02]  /*788d0*/  IADD3.X R63, PT, PT, RZ, RZ, RZ, P0, !PT ;  /* 0x000000ffff3f7210 */ /* 0x000fe400007fe4ff */
        /* <DEDUP_REMOVED lines=38> */
.L_x_192:
        /* <DEDUP_REMOVED lines=22> */
.L_x_193:
[----:B------:R-:W-:Y:S01]  /*78ca0*/  HFMA2 R53, -RZ, RZ, 0, 0 ;  /* 0x00000000ff357431 */ /* 0x000fe200000001ff */
[----:B------:R-:W-:Y:S01]  /*78cb0*/  IADD3 R66, P0, PT, -R66, R88, RZ ;  /* 0x0000005842427210 */ /* 0x000fe20007f1e1ff */
[----:B------:R-:W-:Y:S01]  /*78cc0*/  IMAD.WIDE.U32 R54, R40, R130, RZ ;  /* 0x0000008228367225 */ /* 0x000fe200078e00ff */
[----:B------:R-:W-:-:S03]  /*78cd0*/  MOV R57, RZ ;  /* 0x000000ff00397202 */ /* 0x000fc60000000f00 */
[----:B------:R-:W-:Y:S01]  /*78ce0*/  HFMA2 R59, -RZ, RZ, 0, 0 ;  /* 0x00000000ff3b7431 */ /* 0x000fe200000001ff */
[----:B------:R-:W-:Y:S01]  /*78cf0*/  MOV R63, RZ ;  /* 0x000000ff003f7202 */ /* 0x000fe20000000f00 */
[----:B------:R-:W-:Y:S01]  /*78d00*/  IMAD.X R52, RZ, RZ, -0x1, P0 ;  /* 0xffffffffff347424 */ /* 0x000fe200000e06ff */
[----:B------:R-:W-:Y:S01]  /*78d10*/  CS2R R86, SRZ ;  /* 0x0000000000567805 */ /* 0x000fe2000001ff00 */
[----:B------:R-:W-:Y:S02]  /*78d20*/  IMAD.MOV.U32 R58, RZ, RZ, R54 ;  /* 0x000000ffff3a7224 */ /* 0x000fe400078e0036 */
[----:B------:R-:W-:Y:S02]  /*78d30*/  HFMA2 R90, -RZ, RZ, 0, 0 ;  /* 0x00000000ff5a7431 */ /* 0x000fe400000001ff */
[----:B------:R-:W-:Y:S01]  /*78d40*/  IMAD.IADD R56, R55, 0x1, R53 ;  /* 0x0000000137387824 */ /* 0x000fe200078e0235 */
[----:B------:R-:W-:Y:S01]  /*78d50*/  SHF.R.U32.HI R55, RZ, 0x1f, R52 ;  /* 0x0000001fff377819 */ /* 0x000fe20000011634 */
[----:B------:R-:W-:-:S02]  /*78d60*/  IMAD.MOV.U32 R52, RZ, RZ, RZ ;  /* 0x000000ffff347224 */ /* 0x000fc400078e00ff */
[----:B------:R-:W-:Y:S01]  /*78d70*/  IMAD.WIDE.U32 R56, R130, R39, R56 ;  /* 0x0000002782387225 */ /* 0x000fe200078e0038 */
[----:B------:R-:W-:-:S03]  /*78d80*/  IADD3 R0, P0, P1, R67, -R55, -R0 ;  /* 0x8000003743007210 */ /* 0x000fc6000791e800 */
[----:B------:R-:W-:Y:S02]  /*78d90*/  IMAD.IADD R62, R57, 0x1, R52 ;  /* 0x00000001393e7824 */ /* 0x000fe400078e0234 */
[----:B------:R-:W-:Y:S02]  /*78da0*/  IMAD.MOV.U32 R57, RZ, RZ, RZ ;  /* 0x000000ffff397224 */ /* 0x000fe400078e00ff */
[----:B------:R-:W-:-:S04]  /*78db0*/  IMAD.WIDE.U32 R62, R130, R38, R62 ;  /* 0x00000026823e7225 */ /* 0x000fc800078e003e */
[----:B------:R-:W-:-:S04]  /*78dc0*/  IMAD.WIDE.U32 R56, R129, R40, R56 ;  /* 0x0000002881387225 */ /* 0x000fc800078e0038 */
[----:B------:R-:W-:Y:S02]  /*78dd0*/  IMAD.IADD R61, R53, 0x1, R57 ;  /* 0x00000001353d7824 */ /* 0x000fe400078e0239 */
[----:B------:R-:W-:Y:S02]  /*78de0*/  IMAD R55, R54, R41, RZ ;  /* 0x0000002936377224 */ /* 0x000fe400078e02ff */
[----:B------:R-:W-:Y:S02]  /*78df0*/  HFMA2 R54, -RZ, RZ, 0, 0 ;  /* 0x00000000ff367431 */ /* 0x000fe400000001ff */
[----:B------:R-:W-:Y:S01]  /*78e00*/  IMAD.MOV.U32 R88, RZ, RZ, RZ ;  /* 0x000000ffff587224 */ /* 0x000fe200078e00ff */
[----:B------:R-:W-:Y:S01]  /*78e10*/  IADD3 R60, P2, PT, R61, R62, RZ ;  /* 0x0000003e3d3c7210 */ /* 0x000fe20007f5e0ff */
[----:B------:R-:W-:Y:S01]  /*78e20*/  IMAD.HI.U32 R67, R55, R70, R58 ;  /* 0x0000004637437227 */ /* 0x000fe200078e003a */
[----:B------:R-:W-:-:S03]  /*78e30*/  IADD3.X R59, PT, PT, RZ, -0x1, R102, P0, P1 ;  /* 0xffffffffff3b7810 */ /* 0x000fc600007e2466 */
[----:B------:R-:W-:Y:S01]  /*78e40*/  IMAD.X R61, RZ, RZ, RZ, P2 ;  /* 0x000000ffff3d7224 */ /* 0x000fe200010e06ff */
[----:B------:R-:W-:Y:S01]  /*78e50*/  SHF.R.U32.HI R59, RZ, 0x1f, R59 ;  /* 0x0000001fff3b7819 */ /* 0x000fe2000001163b */
[----:B------:R-:W-:Y:S01]  /*78e60*/  IMAD.IADD R57, R42, 0x1, R67 ;  /* 0x000000012a397824 */ /* 0x000fe200078e0243 */
[----:B------:R-:W-:Y:S01]  /*78e70*/  MOV R67, RZ ;  /* 0x000000ff00437202 */ /* 0x000fe20000000f00 */
[----:B------:R-:W-:Y:S01]  /*78e80*/  IMAD.IADD R62, R63, 0x1, R54 ;  /* 0x000000013f3e7824 */ /* 0x000fe200078e0236 */
[----:B------:R-:W-:Y:S01]  /*78e90*/  IADD3 R2, P0, P1, R65, -R59, -R2 ;  /* 0x8000003b41027210 */ /* 0x000fe2000791e802 */
[----:B------:R-:W-:Y:S01]  /*78ea0*/  IMAD.WIDE.U32 R60, R129, R39, R60 ;  /* 0x00000027813c7225 */ /* 0x000fe200078e003c */
[----:B------:R-:W-:Y:S02]  /*78eb0*/  IADD3 R56, P3, PT, R57, R56, RZ ;  /* 0x0000003839387210 */ /* 0x000fe40007f7e0ff */
[----:B------:R-:W-:Y:S01]  /*78ec0*/  IADD3.X R58, PT, PT, RZ, -0x1, R102, P0, P1 ;  /* 0xffffffffff3a7810 */ /* 0x000fe200007e2466 */
[----:B------:R-:W-:Y:S01]  /*78ed0*/  IMAD.MOV.U32 R63, RZ, RZ, RZ ;  /* 0x000000ffff3f7224 */ /* 0x000fe200078e00ff */
[----:B------:R-:W-:Y:S01]  /*78ee0*/  IADD3 R59, PT, PT, R52, R61, RZ ;  /* 0x0000003d343b7210 */ /* 0x000fe20007ffe0ff */
[----:B------:R-:W-:Y:S01]  /*78ef0*/  IMAD.MOV.U32 R61, RZ, RZ, RZ ;  /* 0x000000ffff3d7224 */ /* 0x000fe200078e00ff */
[----:B------:R-:W-:Y:S01]  /*78f00*/  SHF.R.U32.HI R58, RZ, 0x1f, R58 ;  /* 0x0000001fff3a7819 */ /* 0x000fe2000001163a */
[----:B------:R-:W-:-:S03]  /*78f10*/  IMAD.WIDE.U32 R62, R130, R37, R62 ;  /* 0x00000025823e7225 */ /* 0x000fc600078e003e */
[----:B------:R-:W-:Y:S01]  /*78f20*/  IADD3 R3, P6, P5, R64, -R58, -R3 ;  /* 0x8000003a40037210 */ /* 0x000fe20007dde803 */
[----:B------:R-:W-:Y:S01]  /*78f30*/  IMAD.X R57, RZ, RZ, RZ, P3 ;  /* 0x000000ffff397224 */ /* 0x000fe200018e06ff */
[----:B------:R-:W-:Y:S01]  /*78f40*/  IADD3 R62, P0, PT, R59, R62, RZ ;  /* 0x0000003e3b3e7210 */ /* 0x000fe20007f1e0ff */
[----:B------:R-:W-:Y:S02]  /*78f50*/  IMAD.IADD R58, R63, 0x1, R67 ;  /* 0x000000013f3a7824 */ /* 0x000fe400078e0243 */
[----:B------:R-:W-:Y:S02]  /*78f60*/  IMAD.MOV.U32 R59, RZ, RZ, RZ ;  /* 0x000000ffff3b7224 */ /* 0x000fe400078e00ff */
[----:B------:R-:W-:Y:S02]  /*78f70*/  IMAD.X R63, RZ, RZ, RZ, P0 ;  /* 0x000000ffff3f7224 */ /* 0x000fe400000e06ff */
[----:B------:R-:W-:-:S04]  /*78f80*/  IMAD.WIDE.U32 R60, R128, R40, R60 ;  /* 0x00000028803c7225 */ /* 0x000fc800078e003c */
[----:B------:R-:W-:Y:S01]  /*78f90*/  IMAD.WIDE.U32 R56, R55, R71, R56 ;  /* 0x0000004737387225 */ /* 0x000fe200078e0038 */
[----:B------:R-:W-:-:S03]  /*78fa0*/  IADD3 R61, PT, PT, R53, R61, RZ ;  /* 0x0000003d353d7210 */ /* 0x000fc60007ffe0ff */
[----:B------:R-:W-:Y:S01]  /*78fb0*/  IMAD.WIDE.U32 R58, R130, R36, R58 ;  /* 0x00000024823a7225 */ /* 0x000fe200078e003a */
[----:B------:R-:W-:-:S03]  /*78fc0*/  IADD3 R65, PT, PT, R43, R57, RZ ;  /* 0x000000392b417210 */ /* 0x000fc60007ffe0ff */
[----:B------:R-:W-:Y:S02]  /*78fd0*/  HFMA2 R57, -RZ, RZ, 0, 0 ;  /* 0x00000000ff397431 */ /* 0x000fe400000001ff */
[----:B------:R-:W-:Y:S01]  /*78fe0*/  IMAD.WIDE.U32 R62, R129, R38, R62 ;  /* 0x00000026813e7225 */ /* 0x000fe200078e003e */
[----:B------:R-:W-:-:S03]  /*78ff0*/  IADD3 R64, P2, PT, R65, R60, RZ ;  /* 0x0000003c41407210 */ /* 0x000fc60007f5e0ff */
[----:B------:R-:W-:Y:S01]  /*79000*/  IMAD.IADD R68, R59, 0x1, R88 ;  /* 0x000000013b447824 */ /* 0x000fe200078e0258 */
[----:B------:R-:W-:Y:S01]  /*79010*/  IADD3 R62, P1, PT, R61, R62, RZ ;  /* 0x0000003e3d3e7210 */ /* 0x000fe20007f3e0ff */
[----:B------:R-:W-:Y:S01]  /*79020*/  IMAD.IADD R59, R54, 0x1, R63 ;  /* 0x00000001363b7824 */ /* 0x000fe200078e023f */
[----:B------:R-:W-:Y:S01]  /*79030*/  IADD3.X R65, PT, PT, RZ, RZ, RZ, P2, !PT ;  /* 0x000000ffff417210 */ /* 0x000fe200017fe4ff */
[----:B------:R-:W-:Y:S01]  /*79040*/  IMAD.MOV.U32 R69, RZ, RZ, RZ ;  /* 0x000000ffff457224 */ /* 0x000fe200078e00ff */
[----:B------:R-:W-:Y:S01]  /*79050*/  IADD3.X R63, PT, PT, RZ, RZ, RZ, P1, !PT ;  /* 0x000000ffff3f7210 */ /* 0x000fe20000ffe4ff */
[----:B------:R-:W-:Y:S01]  /*79060*/  IMAD R89, R56, R41, RZ ;  /* 0x0000002938597224 */ /* 0x000fe200078e02ff */
[----:B------:R-:W-:Y:S01]  /*79070*/  IADD3 R58, P0, PT, R59, R58, RZ ;  /* 0x0000003a3b3a7210 */ /* 0x000fe20007f1e0ff */
[----:B------:R-:W-:-:S04]  /*79080*/  IMAD.WIDE.U32 R68, R130, R35, R68 ;  /* 0x0000002382447225 */ /* 0x000fc800078e0044 */
[----:B------:R-:W-:Y:S02]  /*79090*/  IMAD.X R59, RZ, RZ, RZ, P0 ;  /* 0x000000ffff3b7224 */ /* 0x000fe400000e06ff */
[----:B------:R-:W-:-:S04]  /*790a0*/  IMAD.WIDE.U32 R62, R128, R39, R62 ;  /* 0x00000027803e7225 */ /* 0x000fc800078e003e */
[----:B------:R-:W-:-:S04]  /*790b0*/  IMAD.HI.U32 R57, R89, R70, R56 ;  /* 0x0000004659397227 */ /* 0x000fc800078e0038 */
[----:B------:R-:W-:Y:S02]  /*790c0*/  IMAD.IADD R60, R69, 0x1, R87 ;  /* 0x00000001453c7824 */ /* 0x000fe400078e0257 */
[----:B------:R-:W-:Y:S02]  /*790d0*/  IMAD.MOV.U32 R61, RZ, RZ, RZ ;  /* 0x000000ffff3d7224 */ /* 0x000fe400078e00ff */
[----:B------:R-:W-:-:S04]  /*790e0*/  IMAD.WIDE.U32 R58, R129, R37, R58 ;  /* 0x00000025813a7225 */ /* 0x000fc800078e003a */
[----:B------:R-:W-:Y:S02]  /*790f0*/  IMAD.IADD R63, R52, 0x1, R63 ;  /* 0x00000001343f7824 */ /* 0x000fe400078e023f */
[----:B------:R-:W-:Y:S02]  /*79100*/  IMAD.IADD R57, R42, 0x1, R57 ;  /* 0x000000012a397824 */ /* 0x000fe400078e0239 */
[----:B------:R-:W-:Y:S01]  /*79110*/  IMAD.WIDE.U32 R64, R55, R72, R64 ;  /* 0x0000004837407225 */ /* 0x000fe200078e0040 */
[----:B------:R-:W-:-:S03]  /*79120*/  IADD3 R58, P0, PT, R63, R58, RZ ;  /* 0x0000003a3f3a7210 */ /* 0x000fc60007f1e0ff */
[----:B------:R-:W-:Y:S01]  /*79130*/  IMAD.WIDE.U32 R60, R130, R34, R60 ;  /* 0x00000022823c7225 */ /* 0x000fe200078e003c */
[----:B------:R-:W-:Y:S02]  /*79140*/  IADD3 R64, P1, PT, R57, R64, RZ ;  /* 0x0000004039407210 */ /* 0x000fe40007f3e0ff */
[----:B------:R-:W-:Y:S01]  /*79150*/  MOV R57, RZ ;  /* 0x000000ff00397202 */ /* 0x000fe20000000f00 */
[----:B------:R-:W-:Y:S01]  /*79160*/  IMAD.IADD R69, R67, 0x1, R59 ;  /* 0x0000000143457824 */ /* 0x000fe200078e023b */
[----:B------:R-:W-:Y:S01]  /*79170*/  IADD3 R56, PT, PT, R61, R86, RZ ;  /* 0x000000563d387210 */ /* 0x000fe20007ffe0ff */
[----:B------:R-:W-:Y:S01]  /*79180*/  IMAD.MOV.U32 R63, RZ, RZ, RZ ;  /* 0x000000ffff3f7224 */ /* 0x000fe200078e00ff */
[----:B------:R-:W-:Y:S01]  /*79190*/  IADD3.X R59, PT, PT, RZ, RZ, RZ, P0, !PT ;  /* 0x000000ffff3b7210 */ /* 0x000fe200007fe4ff */
[----:B------:R-:W-:Y:S01]  /*791a0*/  IMAD.IADD R61, R44, 0x1, R65 ;  /* 0x000000012c3d7824 */ /* 0x000fe200078e0241 */
[----:B------:R-:W-:Y:S01]  /*791b0*/  IADD3 R68, P0, PT, R69, R68, RZ ;  /* 0x0000004445447210 */ /* 0x000fe20007f1e0ff */
[----:B------:R-:W-:-:S02]  /*791c0*/  IMAD.X R65, RZ, RZ, RZ, P1 ;  /* 0x000000ffff417224 */ /* 0x000fc400008e06ff */
        /* <DEDUP_REMOVED lines=38> */
[----:B------:R-:W-:Y:S01]  /*79430*/  IMAD.IADD R93, R44, 0x1, R63 ;  /* 0x000000012c5d7824 */ /* 0x000fe200078e023f */
[----:B------:R-:W-:Y:S01]  /*79440*/  IADD3 R58, P1, PT, R59, R68, RZ ;  /* 0x000000443b3a7210 */ /* 0x000fe20007f3e0ff */
[----:B------:R-:W-:Y:S02]  /*79450*/  IMAD.IADD R63, R53, 0x1, R61 ;  /* 0x00000001353f7824 */ /* 0x000fe400078e023d */
[----:B------:R-:W-:-:S04]  /*79460*/  IMAD.WIDE.U32 R64, R127, R38, R64 ;  /* 0x000000267f407225 */ /* 0x000fc800078e0040 */
        /* <DEDUP_REMOVED lines=15> */
[----:B------:R-:W-:-:S04]  /*79560*/  IMAD.WIDE.U32 R60, R55, R74, R60 ;  /* 0x0000004a373c7225 */ /* 0x000fc800078e003c */
[----:B------:R-:W-:Y:S01]  /*79570*/  IMAD.IADD R59, R88, 0x1, R59 ;  /* 0x00000001583b7824 */ /* 0x000fe200078e023b */
[----:B------:R-:W-:Y:S01]  /*79580*/  IADD3 R60, P3, PT, R93, R60, RZ ;  /* 0x0000003c5d3c7210 */ /* 0x000fe20007f7e0ff */
[----:B------:R-:W-:Y:S02]  /*79590*/  IMAD R92, R62, R41, RZ ;  /* 0x000000293e5c7224 */ /* 0x000fe400078e02ff */
[----:B------:R-:W-:-:S04]  /*795a0*/  IMAD.WIDE.U32 R56, R129, R34, R56 ;  /* 0x0000002281387225 */ /* 0x000fc800078e0038 */
[----:B------:R-:W-:Y:S02]  /*795b0*/  IMAD.X R65, RZ, RZ, RZ, P2 ;  /* 0x000000ffff417224 */ /* 0x000fe400010e06ff */
        /* <DEDUP_REMOVED lines=17> */
[----:B------:R-:W-:-:S04]  /*796d0*/  IMAD.WIDE.U32 R62, R128, R35, R62 ;  /* 0x00000023803e7225 */ /* 0x000fc800078e003e */
[----:B------:R-:W-:Y:S01]  /*796e0*/  IMAD.MOV.U32 R65, RZ, RZ, RZ ;  /* 0x000000ffff417224 */ /* 0x000fe200078e00ff */
[----:B------:R-:W-:Y:S01]  /*796f0*/  IADD3 R62, P0, PT, R59, R62, RZ ;  /* 0x0000003e3b3e7210 */ /* 0x000fe20007f1e0ff */
[----:B------:R-:W-:Y:S01]  /*79700*/  IMAD.WIDE.U32 R56, R129, R33, R56 ;  /* 0x0000002181387225 */ /* 0x000fe200078e0038 */
[----:B------:R-:W-:-:S03]  /*79710*/  IADD3.X R59, PT, PT, RZ, RZ, RZ, P1, !PT ;  /* 0x000000ffff3b7210 */ /* 0x000fc60000ffe4ff */
[----:B------:R-:W-:Y:S01]  /*79720*/  IMAD.IADD R63, R87, 0x1, R63 ;  /* 0x00000001573f7824 */ /* 0x000fe200078e023f */
[----:B------:R-:W-:Y:S01]  /*79730*/  IADD3 R68, PT, PT, R90, R57, RZ ;  /* 0x000000395a447210 */ /* 0x000fe20007ffe0ff */
[----:B------:R-:W-:Y:S02]  /*79740*/  IMAD.X R61, RZ, RZ, RZ, P2 ;  /* 0x000000ffff3d7224 */ /* 0x000fe400010e06ff */
        /* <DEDUP_REMOVED lines=27> */
[----:B------:R-:W-:-:S04]  /*79900*/  IMAD.WIDE.U32 R62, R126, R37, R62 ;  /* 0x000000257e3e7225 */ /* 0x000fc800078e003e */
[----:B------:R-:W-:Y:S02]  /*79910*/  IMAD.IADD R57, R52, 0x1, R59 ;  /* 0x0000000134397824 */ /* 0x000fe400078e023b */
[----:B------:R-:W-:Y:S02]  /*79920*/  HFMA2 R59, -RZ, RZ, 0, 0 ;  /* 0x00000000ff3b7431 */ /* 0x000fe400000001ff */
[----:B------:R-:W-:Y:S01]  /*79930*/  IMAD.IADD R69, R44, 0x1, R61 ;  /* 0x000000012c457824 */ /* 0x000fe200078e023d */
        /* <DEDUP_REMOVED lines=8> */
[----:B------:R-:W-:-:S03]  /*799c0*/  IADD3 R95, PT, PT, R43, R61, RZ ;  /* 0x0000003d2b5f7210 */ /* 0x000fc60007ffe0ff */
[----:B------:R-:W-:Y:S01]  /*799d0*/  IMAD.X R69, RZ, RZ, RZ, P3 ;  /* 0x000000ffff457224 */ /* 0x000fe200018e06ff */
[----:B------:R-:W-:Y:S01]  /*799e0*/  IADD3 R56, P1, PT, R63, R56, RZ ;  /* 0x000000383f387210 */ /* 0x000fe20007f3e0ff */
[----:B------:R-:W-:Y:S02]  /*799f0*/  IMAD R93, R60, R41, RZ ;  /* 0x000000293c5d7224 */ /* 0x000fe400078e02ff */
[----:B------:R-:W-:Y:S02]  /*79a00*/  IMAD.MOV.U32 R61, RZ, RZ, RZ ;  /* 0x000000ffff3d7224 */ /* 0x000fe400078e00ff */
[----:B------:R-:W-:-:S04]  /*79a10*/  IMAD.WIDE.U32 R68, R128, R33, R68 ;  /* 0x0000002180447225 */ /* 0x000fc800078e0044 */
[----:B------:R-:W-:Y:S02]  /*79a20*/  IMAD.IADD R57, R87, 0x1, R57 ;  /* 0x0000000157397824 */ /* 0x000fe400078e0239 */
[----:B------:R-:W-:-:S04]  /*79a30*/  IMAD.WIDE.U32 R58, R124, R40, R58 ;  /* 0x000000287c3a7225 */ /* 0x000fc800078e003a */
[----:B------:R-:W-:Y:S01]  /*79a40*/  IMAD.X R63, RZ, RZ, RZ, P2 ;  /* 0x000000ffff3f7224 */ /* 0x000fe200010e06ff */
[----:B------:R-:W-:Y:S01]  /*79a50*/  IADD3 R58, P3, PT, R99, R58, RZ ;  /* 0x0000003a633a7210 */ /* 0x000fe20007f7e0ff */
[----:B------:R-:W-:Y:S01]  /*79a60*/  IMAD.IADD R101, R46, 0x1, R65 ;  /* 0x000000012e657824 */ /* 0x000fe200078e0241 */
[----:B------:R-:W-:Y:S01]  /*79a70*/  IADD3 R59, PT, PT, R53, R59, RZ ;  /* 0x0000003b353b7210 */ /* 0x000fe20007ffe0ff */
[----:B------:R-:W-:Y:S02]  /*79a80*/  IMAD.X R65, RZ, RZ, RZ, P0 ;  /* 0x000000ffff417224 */ /* 0x000fe400000e06ff */
[----:B------:R-:W-:Y:S01]  /*79a90*/  IMAD.HI.U32 R107, R93, R70, R60 ;  /* 0x000000465d6b7227 */ /* 0x000fe200078e003c */
[----:B------:R-:W-:-:S03]  /*79aa0*/  IADD3 R60, P2, PT, R57, R68, RZ ;  /* 0x00000044393c7210 */ /* 0x000fc60007f5e0ff */
[----:B------:R-:W-:-:S04]  /*79ab0*/  IMAD.WIDE.U32 R62, R125, R38, R62 ;  /* 0x000000267d3e7225 */ /* 0x000fc800078e003e */
[----:B------:R-:W-:Y:S01]  /*79ac0*/  IMAD.IADD R105, R90, 0x1, R69 ;  /* 0x000000015a697824 */ /* 0x000fe200078e0245 */
[----:B------:R-:W-:Y:S01]  /*79ad0*/  IADD3 R63, PT, PT, R54, R63, RZ ;  /* 0x0000003f363f7210 */ /* 0x000fe20007ffe0ff */
[----:B------:R-:W-:Y:S02]  /*79ae0*/  IMAD.X R57, RZ, RZ, RZ, P1 ;  /* 0x000000ffff397224 */ /* 0x000fe400008e06ff */
[----:B------:R-:W-:Y:S01]  /*79af0*/  IMAD.WIDE.U32 R68, R91, R73, R64 ;  /* 0x000000495b447225 */ /* 0x000fe200078e0040 */
[----:B------:R-:W-:-:S03]  /*79b00*/  IADD3 R64, P0, PT, R59, R62, RZ ;  /* 0x0000003e3b407210 */ /* 0x000fc60007f1e0ff */
[----:B------:R-:W-:Y:S01]  /*79b10*/  IMAD.WIDE.U32 R56, R126, R36, R56 ;  /* 0x000000247e387225 */ /* 0x000fe200078e0038 */
[----:B------:R-:W-:Y:S02]  /*79b20*/  IADD3.X R65, PT, PT, RZ, RZ, RZ, P0, !PT ;  /* 0x000000ffff417210 */ /* 0x000fe400007fe4ff */
[----:B------:R-:W-:Y:S01]  /*79b30*/  IADD3 R99, PT, PT, R45, R69, RZ ;  /* 0x000000452d637210 */ /* 0x000fe20007ffe0ff */
        /* <DEDUP_REMOVED lines=12> */
[----:B------:R-:W-:Y:S01]  /*79c00*/  IMAD.IADD R59, R42, 0x1, R107 ;  /* 0x000000012a3b7824 */ /* 0x000fe200078e026b */
[----:B------:R-:W-:Y:S01]  /*79c10*/  IADD3 R95, PT, PT, R44, R63, RZ ;  /* 0x0000003f2c5f7210 */ /* 0x000fe20007ffe0ff */
[----:B------:R-:W-:Y:S02]  /*79c20*/  IMAD.IADD R68, R86, 0x1, R61 ;  /* 0x0000000156447824 */ /* 0x000fe400078e023d */
[----:B------:R-:W-:Y:S01]  /*79c30*/  IMAD.X R57, RZ, RZ, RZ, P4 ;  /* 0x000000ffff397224 */ /* 0x000fe200020e06ff */
[----:B------:R-:W-:Y:S01]  /*79c40*/  IADD3 R62, P0, PT, R59, R62, RZ ;  /* 0x0000003e3b3e7210 */ /* 0x000fe20007f1e0ff */
[----:B------:R-:W-:Y:S01]  /*79c50*/  IMAD.WIDE.U32 R64, R124, R39, R64 ;  /* 0x000000277c407225 */ /* 0x000fe200078e0040 */
[----:B------:R-:W-:-:S03]  /*79c60*/  IADD3 R68, P3, PT, R68, R105, RZ ;  /* 0x0000006944447210 */ /* 0x000fc60007f7e0ff */
        /* <DEDUP_REMOVED lines=40> */
[----:B------:R-:W-:Y:S01]  /*79ef0*/  IMAD.IADD R99, R46, 0x1, R59 ;  /* 0x000000012e637824 */ /* 0x000fe200078e023b */
[----:B------:R-:W-:Y:S01]  /*79f00*/  IADD3.X R59, PT, PT, RZ, RZ, RZ, P2, !PT ;  /* 0x000000ffff3b7210 */ /* 0x000fe200017fe4ff */
[----:B------:R-:W-:Y:S01]  /*79f10*/  IMAD.HI.U32 R105, R95, R70, R62 ;  /* 0x000000465f697227 */ /* 0x000fe200078e003e */
[----:B------:R-:W-:Y:S02]  /*79f20*/  IADD3 R62, P0, PT, R101, R64, RZ ;  /* 0x00000040653e7210 */ /* 0x000fe40007f1e0ff */
[----:B------:R-:W-:Y:S01]  /*79f30*/  IADD3 R68, P3, PT, R61, R68, RZ ;  /* 0x000000443d447210 */ /* 0x000fe20007f7e0ff */
[----:B------:R-:W-:Y:S02]  /*79f40*/  IMAD.X R57, RZ, RZ, RZ, P1 ;  /* 0x000000ffff397224 */ /* 0x000fe400008e06ff */
[----:B------:R-:W-:Y:S02]  /*79f50*/  IMAD.X R61, RZ, RZ, RZ, P4 ;  /* 0x000000ffff3d7224 */ /* 0x000fe400020e06ff */
[----:B------:R-:W-:-:S04]  /*79f60*/  IMAD.WIDE.U32 R56, R123, R39, R56 ;  /* 0x000000277b387225 */ /* 0x000fc800078e0038 */
[----:B------:R-:W-:Y:S01]  /*79f70*/  IMAD.IADD R64, R86, 0x1, R69 ;  /* 0x0000000156407824 */ /* 0x000fe200078e0245 */
[----:B------:R-:W-:Y:S01]  /*79f80*/  IADD3.X R69, PT, PT, RZ, RZ, RZ, P3, !PT ;  /* 0x000000ffff457210 */ /* 0x000fe20001ffe4ff */
[----:B------:R-:W-:Y:S01]  /*79f90*/  IMAD.WIDE.U32 R58, R92, R73, R58 ;  /* 0x000000495c3a7225 */ /* 0x000fe200078e003a */
[----:B------:R-:W-:Y:S02]  /*79fa0*/  IADD3 R57, PT, PT, R52, R57, RZ ;  /* 0x0000003934397210 */ /* 0x000fe40007ffe0ff */
[----:B------:R-:W-:Y:S01]  /*79fb0*/  IADD3 R64, P2, PT, R64, R103, RZ ;  /* 0x0000006740407210 */ /* 0x000fe20007f5e0ff */
[----:B------:R-:W-:Y:S01]  /*79fc0*/  IMAD.X R63, RZ, RZ, RZ, P0 ;  /* 0x000000ffff3f7224 */ /* 0x000fe200000e06ff */
[----:B------:R-:W-:Y:S01]  /*79fd0*/  IADD3 R52, P0, PT, R53, R58, RZ ;  /* 0x0000003a35347210 */ /* 0x000fe20007f1e0ff */
[----:B------:R-:W-:Y:S02]  /*79fe0*/  IMAD.IADD R65, R49, 0x1, R65 ;  /* 0x0000000131417824 */ /* 0x000fe400078e0241 */
[----:B------:R-:W-:-:S03]  /*79ff0*/  IMAD.WIDE.U32 R60, R124, R37, R60 ;  /* 0x000000257c3c7225 */ /* 0x000fc600078e003c */
[----:B------:R-:W-:Y:S01]  /*7a000*/  IADD3 R39, P1, PT, R65, R56, RZ ;  /* 0x0000003841277210 */ /* 0x000fe20007f3e0ff */
[----:B------:R-:W-:Y:S01]  /*7a010*/  IMAD.WIDE.U32 R62, R89, R76, R62 ;  /* 0x0000004c593e7225 */ /* 0x000fe200078e003e */
[----:B------:R-:W-:-:S03]  /*7a020*/  IADD3 R56, P4, PT, R57, R60, RZ ;  /* 0x0000003c39387210 */ /* 0x000fc60007f9e0ff */
[----:B------:R-:W-:Y:S01]  /*7a030*/  IMAD.IADD R61, R67, 0x1, R61 ;  /* 0x00000001433d7824 */ /* 0x000fe200078e023d */
[----:B------:R-:W-:Y:S01]  /*7a040*/  IADD3 R60, PT, PT, R48, R63, RZ ;  /* 0x0000003f303c7210 */ /* 0x000fe20007ffe0ff */
        /* <DEDUP_REMOVED lines=13> */
[----:B------:R-:W-:-:S04]  /*7a120*/  IMAD.WIDE.U32 R56, R123, R38, R56 ;  /* 0x000000267b387225 */ /* 0x000fc800078e0038 */
[----:B------:R-:W-:Y:S02]  /*7a130*/  IMAD.IADD R55, R45, 0x1, R59 ;  /* 0x000000012d377824 */ /* 0x000fe400078e023b */
        /* <DEDUP_REMOVED lines=19> */
[----:B------:R-:W-:Y:S01]  /*7a270*/  IMAD.WIDE.U32 R38, R95, R71, R38 ;  /* 0x000000475f267225 */ /* 0x000fe200078e0026 */
[----:B------:R-:W-:Y:S02]  /*7a280*/  IADD3.X R57, PT, PT, RZ, RZ, RZ, P0, !PT ;  /* 0x000000ffff397210 */ /* 0x000fe400007fe4ff */
[----:B------:R-:W-:Y:S01]  /*7a290*/  IADD3 R58, PT, PT, R86, R65, RZ ;  /* 0x00000041563a7210 */ /* 0x000fe20007ffe0ff */
[----:B------:R-:W-:Y:S01]  /*7a2a0*/  IMAD.IADD R69, R44, 0x1, R53 ;  /* 0x000000012c457824 */ /* 0x000fe200078e0235 */
[----:B------:R-:W-:Y:S01]  /*7a2b0*/  IADD3 R65, P1, PT, R61, R40, RZ ;  /* 0x000000283d417210 */ /* 0x000fe20007f3e0ff */
[----:B------:R-:W-:Y:S01]  /*7a2c0*/  IMAD.X R53, RZ, RZ, RZ, P4 ;  /* 0x000000ffff357224 */ /* 0x000fe200020e06ff */
[----:B------:R-:W-:Y:S01]  /*7a2d0*/  IADD3 R60, P4, PT, R63, R64, RZ ;  /* 0x000000403f3c7210 */ /* 0x000fe20007f9e0ff */
[----:B------:R-:W-:Y:S02]  /*7a2e0*/  IMAD.IADD R63, R43, 0x1, R39 ;  /* 0x000000012b3f7824 */ /* 0x000fe400078e0227 */
[----:B------:R-:W-:-:S02]  /*7a2f0*/  HFMA2 R39, -RZ, RZ, 0, 0 ;  /* 0x00000000ff277431 */ /* 0x000fc400000001ff */
[----:B------:R-:W-:Y:S01]  /*7a300*/  IMAD.X R55, RZ, RZ, RZ, P3 ;  /* 0x000000ffff377224 */ /* 0x000fe200018e06ff */
[----:B------:R-:W-:Y:S01]  /*7a310*/  IADD3 R58, P3, PT, R58, R99, RZ ;  /* 0x000000633a3a7210 */ /* 0x000fe20007f7e0ff */
[----:B------:R-:W-:-:S04]  /*7a320*/  IMAD.WIDE.U32 R52, R92, R74, R52 ;  /* 0x0000004a5c347225 */ /* 0x000fc800078e0034 */
[----:B------:R-:W-:Y:S01]  /*7a330*/  IMAD.WIDE.U32 R54, R123, R37, R54 ;  /* 0x000000257b367225 */ /* 0x000fe200078e0036 */
[----:B------:R-:W-:-:S03]  /*7a340*/  IADD3 R52, P0, PT, R69, R52, RZ ;  /* 0x0000003445347210 */ /* 0x000fc60007f1e0ff */
[----:B------:R-:W-:Y:S02]  /*7a350*/  IMAD.X R59, RZ, RZ, RZ, P2 ;  /* 0x000000ffff3b7224 */ /* 0x000fe400010e06ff */
[----:B------:R-:W-:Y:S02]  /*7a360*/  IMAD R37, R38, R41, RZ ;  /* 0x0000002926257224 */ /* 0x000fe400078e02ff */
[----:B------:R-:W-:Y:S02]  /*7a370*/  IMAD.IADD R53, R46, 0x1, R53 ;  /* 0x000000012e357824 */ /* 0x000fe400078e0235 */
[----:B------:R-:W-:-:S04]  /*7a380*/  IMAD.WIDE.U32 R56, R91, R76, R56 ;  /* 0x0000004c5b387225 */ /* 0x000fc800078e0038 */
[----:B------:R-:W-:Y:S02]  /*7a390*/  IMAD.X R61, RZ, RZ, RZ, P4 ;  /* 0x000000ffff3d7224 */ /* 0x000fe400020e06ff */
[----:B------:R-:W-:Y:S01]  /*7a3a0*/  IMAD.HI.U32 R69, R37, R70, R38 ;  /* 0x0000004625457227 */ /* 0x000fe200078e0026 */
[----:B------:R-:W-:Y:S02]  /*7a3b0*/  IADD3 R39, P2, PT, R59, R54, RZ ;  /* 0x000000363b277210 */ /* 0x000fe40007f5e0ff */
[----:B------:R-:W-:Y:S01]  /*7a3c0*/  IADD3.X R59, PT, PT, RZ, RZ, RZ, P3, !PT ;  /* 0x000000ffff3b7210 */ /* 0x000fe20001ffe4ff */
[----:B------:R-:W-:Y:S01]  /*7a3d0*/  IMAD.WIDE.U32 R60, R124, R35, R60 ;  /* 0x000000237c3c7225 */ /* 0x000fe200078e003c */
[----:B------:R-:W-:Y:S02]  /*7a3e0*/  IADD3 R38, P3, PT, R53, R56, RZ ;  /* 0x0000003835267210 */ /* 0x000fe40007f7e0ff */
[----:B------:R-:W-:Y:S01]  /*7a3f0*/  IADD3.X R53, PT, PT, RZ, RZ, RZ, P0, !PT ;  /* 0x000000ffff357210 */ /* 0x000fe200007fe4ff */
[----:B------:R-:W-:-:S02]  /*7a400*/  IMAD.X R40, RZ, RZ, RZ, P1 ;  /* 0x000000ffff287224 */ /* 0x000fc400008e06ff */
[----:B------:R-:W-:Y:S02]  /*7a410*/  IMAD.IADD R67, R67, 0x1, R55 ;  /* 0x0000000143437824 */ /* 0x000fe400078e0237 */
[----:B------:R-:W-:Y:S01]  /*7a420*/  IMAD.WIDE.U32 R54, R125, R33, R58 ;  /* 0x000000217d367225 */ /* 0x000fe200078e003a */
[----:B------:R-:W-:Y:S02]  /*7a430*/  IADD3 R40, P1, PT, R40, R39, RZ ;  /* 0x0000002728287210 */ /* 0x000fe40007f3e0ff */
        /* <DEDUP_REMOVED lines=15> */
[----:B------:R-:W-:Y:S01]  /*7a530*/  IMAD.WIDE.U32 R58, R123, R36, R58 ;  /* 0x000000247b3a7225 */ /* 0x000fe200078e003a */
[----:B------:R-:W-:Y:S02]  /*7a540*/  IADD3.X R53, PT, PT, RZ, RZ, RZ, P2, !PT ;  /* 0x000000ffff357210 */ /* 0x000fe400017fe4ff */
[----:B------:R-:W-:Y:S01]  /*7a550*/  IADD3.X R36, PT, PT, RZ, RZ, RZ, P1, !PT ;  /* 0x000000ffff247210 */ /* 0x000fe20000ffe4ff */
[----:B------:R-:W-:Y:S01]  /*7a560*/  IMAD.IADD R61, R88, 0x1, R59 ;  /* 0x00000001583d7824 */ /* 0x000fe200078e023b */
[----:B------:R-:W-:Y:S01]  /*7a570*/  IADD3 R59, P2, PT, R53, R58, RZ ;  /* 0x0000003a353b7210 */ /* 0x000fe20007f5e0ff */
[----:B------:R-:W-:-:S03]  /*7a580*/  IMAD.WIDE.U32 R56, R91, R77, R56 ;  /* 0x0000004d5b387225 */ /* 0x000fc600078e0038 */
[----:B------:R-:W-:Y:S01]  /*7a590*/  IADD3.X R67, PT, PT, RZ, RZ, RZ, P2, !PT ;  /* 0x000000ffff437210 */ /* 0x000fe200017fe4ff */
[----:B------:R-:W-:Y:S02]  /*7a5a0*/  IMAD.IADD R39, R47, 0x1, R39 ;  /* 0x000000012f277824 */ /* 0x000fe400078e0227 */
[----:B------:R-:W-:Y:S01]  /*7a5b0*/  IMAD.X R53, RZ, RZ, RZ, P0 ;  /* 0x000000ffff357224 */ /* 0x000fe200000e06ff */
[----:B------:R-:W-:Y:S01]  /*7a5c0*/  IADD3 R36, P0, PT, R36, R59, RZ ;  /* 0x0000003b24247210 */ /* 0x000fe20007f1e0ff */
[----:B------:R-:W-:Y:S01]  /*7a5d0*/  IMAD.WIDE.U32 R54, R124, R34, R54 ;  /* 0x000000227c367225 */ /* 0x000fe200078e0036 */
[----:B------:R-:W-:-:S03]  /*7a5e0*/  IADD3 R58, P4, PT, R39, R56, RZ ;  /* 0x00000038273a7210 */ /* 0x000fc60007f9e0ff */
        /* <DEDUP_REMOVED lines=10> */
[----:B------:R-:W-:Y:S02]  /*7a690*/  IMAD.IADD R55, R44, 0x1, R53 ;  /* 0x000000012c377824 */ /* 0x000fe400078e0235 */
[----:B------:R-:W-:Y:S01]  /*7a6a0*/  IMAD.WIDE.U32 R52, R93, R74, R38 ;  /* 0x0000004a5d347225 */ /* 0x000fe200078e0026 */
[----:B------:R-:W-:-:S03]  /*7a6b0*/  IADD3 R54, P3, PT, R54, R65, RZ ;  /* 0x0000004136367210 */ /* 0x000fc60007f7e0ff */
[----:B------:R-:W-:-:S04]  /*7a6c0*/  IMAD.WIDE.U32 R38, R92, R76, R58 ;  /* 0x0000004c5c267225 */ /* 0x000fc800078e003a */
[----:B------:R-:W-:Y:S02]  /*7a6d0*/  IMAD.IADD R53, R46, 0x1, R53 ;  /* 0x000000012e357824 */ /* 0x000fe400078e0235 */
        /* <DEDUP_REMOVED lines=16> */
[----:B------:R-:W-:Y:S01]  /*7a7e0*/  IADD3.X R55, PT, PT, RZ, RZ, RZ, P4, !PT ;  /* 0x000000ffff377210 */ /* 0x000fe200027fe4ff */
[----:B------:R-:W-:Y:S01]  /*7a7f0*/  IMAD.WIDE.U32 R60, R37, R71, R56 ;  /* 0x00000047253c7225 */ /* 0x000fe200078e0038 */
[----:B------:R-:W-:-:S02]  /*7a800*/  IADD3 R38, P1, PT, R39, R124, RZ ;  /* 0x0000007c27267210 */ /* 0x000fc40007f3e0ff */
[----:B------:R-:W-:Y:S01]  /*7a810*/  IADD3 R63, P4, PT, R63, R36, RZ ;  /* 0x000000243f3f7210 */ /* 0x000fe20007f9e0ff */
[----:B------:R-:W-:Y:S01]  /*7a820*/  IMAD.WIDE.U32 R58, R95, R73, R58 ;  /* 0x000000495f3a7225 */ /* 0x000fe200078e003a */
[----:B------:R-:W-:-:S03]  /*7a830*/  IADD3 R56, PT, PT, R90, R125, RZ ;  /* 0x0000007d5a387210 */ /* 0x000fc60007ffe0ff */
[----:B------:R-:W-:Y:S02]  /*7a840*/  IMAD.X R53, RZ, RZ, RZ, P3 ;  /* 0x000000ffff357224 */ /* 0x000fe400018e06ff */
[----:B------:R-:W-:Y:S02]  /*7a850*/  IMAD.IADD R35, R43, 0x1, R61 ;  /* 0x000000012b237824 */ /* 0x000fe400078e023d */
[----:B------:R-:W-:Y:S02]  /*7a860*/  IMAD R36, R60, R41, RZ ;  /* 0x000000293c247224 */ /* 0x000fe400078e02ff */
[----:B------:R-:W-:Y:S01]  /*7a870*/  IMAD.MOV.U32 R61, RZ, RZ, RZ ;  /* 0x000000ffff3d7224 */ /* 0x000fe200078e00ff */
[----:B------:R-:W-:Y:S01]  /*7a880*/  IADD3 R40, P3, PT, R35, R58, RZ ;  /* 0x0000003a23287210 */ /* 0x000fe20007f7e0ff */
[----:B------:R-:W-:Y:S02]  /*7a890*/  IMAD.IADD R59, R45, 0x1, R59 ;  /* 0x000000012d3b7824 */ /* 0x000fe400078e023b */
[----:B------:R-:W-:Y:S01]  /*7a8a0*/  IMAD.WIDE.U32 R52, R93, R75, R52 ;  /* 0x0000004b5d347225 */ /* 0x000fe200078e0034 */
[----:B------:R-:W-:-:S03]  /*7a8b0*/  IADD3.X R41, PT, PT, RZ, RZ, RZ, P3, !PT ;  /* 0x000000ffff297210 */ /* 0x000fc60001ffe4ff */
[----:B------:R-:W-:Y:S01]  /*7a8c0*/  IMAD.HI.U32 R35, R36, R70, R60 ;  /* 0x0000004624237227 */ /* 0x000fe200078e003c */
        /* <DEDUP_REMOVED lines=8> */
[----:B------:R-:W-:Y:S02]  /*7a950*/  IMAD.IADD R42, R49, 0x1, R55 ;  /* 0x00000001312a7824 */ /* 0x000fe400078e0237 */
        /* <DEDUP_REMOVED lines=24> */
[----:B------:R-:W-:Y:S01]  /*7aae0*/  IMAD.IADD R55, R45, 0x1, R55 ;  /* 0x000000012d377824 */ /* 0x000fe200078e0237 */
[----:B------:R-:W-:Y:S01]  /*7aaf0*/  IADD3.X R53, PT, PT, RZ, RZ, RZ, P0, !PT ;  /* 0x000000ffff357210 */ /* 0x000fe200007fe4ff */
[----:B------:R-:W-:Y:S01]  /*7ab00*/  IMAD.WIDE.U32 R38, R93, R77, R40 ;  /* 0x0000004d5d267225 */ /* 0x000fe200078e0028 */
[----:B------:R-:W-:-:S03]  /*7ab10*/  IADD3 R41, PT, PT, R47, R43, RZ ;  /* 0x0000002b2f297210 */ /* 0x000fc60007ffe0ff */
[----:B------:R-:W-:Y:S01]  /*7ab20*/  IMAD.X R57, RZ, RZ, RZ, P2 ;  /* 0x000000ffff397224 */ /* 0x000fe200010e06ff */
[----:B------:R-:W-:Y:S01]  /*7ab30*/  IADD3 R42, P2, PT, R55, R42, RZ ;  /* 0x0000002a372a7210 */ /* 0x000fe20007f5e0ff */
[----:B------:R-:W-:Y:S01]  /*7ab40*/  IMAD.X R54, RZ, RZ, RZ, P1 ;  /* 0x000000ffff367224 */ /* 0x000fe200008e06ff */
[----:B------:R-:W-:Y:S02]  /*7ab50*/  IADD3 R40, P1, PT, R41, R38, RZ ;  /* 0x0000002629287210 */ /* 0x000fe40007f3e0ff */
[----:B------:R-:W-:Y:S01]  /*7ab60*/  IADD3 R55, PT, PT, R49, R39, RZ ;  /* 0x0000002731377210 */ /* 0x000fe20007ffe0ff */
[----:B------:R-:W-:Y:S01]  /*7ab70*/  IMAD.X R43, RZ, RZ, RZ, P2 ;  /* 0x000000ffff2b7224 */ /* 0x000fe200010e06ff */
[----:B------:R-:W-:Y:S01]  /*7ab80*/  IADD3 R57, P0, PT, R57, R58, RZ ;  /* 0x0000003a39397210 */ /* 0x000fe20007f1e0ff */
[----:B------:R-:W-:Y:S01]  /*7ab90*/  IMAD.X R41, RZ, RZ, RZ, P1 ;  /* 0x000000ffff297224 */ /* 0x000fe200008e06ff */
[----:B------:R-:W-:Y:S01]  /*7aba0*/  IADD3 R54, P1, PT, R54, R63, RZ ;  /* 0x0000003f36367210 */ /* 0x000fe20007f3e0ff */
[----:B------:R-:W-:-:S03]  /*7abb0*/  IMAD.WIDE.U32 R38, R36, R72, R52 ;  /* 0x0000004824267225 */ /* 0x000fc600078e0034 */
[----:B------:R-:W-:Y:S01]  /*7abc0*/  IADD3 R55, P2, PT, R55, R54, RZ ;  /* 0x0000003637377210 */ /* 0x000fe20007f5e0ff */
[----:B------:R-:W-:-:S03]  /*7abd0*/  IMAD.WIDE.U32 R42, R37, R74, R42 ;  /* 0x0000004a252a7225 */ /* 0x000fc600078e002a */
[----:B------:R-:W-:Y:S01]  /*7abe0*/  IADD3.X R53, PT, PT, RZ, RZ, RZ, P2, !PT ;  /* 0x000000ffff357210 */ /* 0x000fe200017fe4ff */
[----:B------:R-:W-:-:S04]  /*7abf0*/  IMAD.WIDE.U32 R40, R95, R76, R40 ;  /* 0x0000004c5f287225 */ /* 0x000fc800078e0028 */
[----:B------:R-:W-:Y:S01]  /*7ac00*/  IMAD.IADD R52, R44, 0x1, R39 ;  /* 0x000000012c347824 */ /* 0x000fe200078e0227 */
[----:B------:R-:W-:Y:S01]  /*7ac10*/  IADD3 R54, PT, PT, R48, R41, RZ ;  /* 0x0000002930367210 */ /* 0x000fe20007ffe0ff */
[----:B------:R-:W-:Y:S01]  /*7ac20*/  IMAD.IADD R59, R46, 0x1, R43 ;  /* 0x000000012e3b7824 */ /* 0x000fe200078e022b */
[----:B------:R-:W-:Y:S02]  /*7ac30*/  IADD3.X R43, PT, PT, RZ, -0x1, R102, P6, P5 ;  /* 0xffffffffff2b7810 */ /* 0x000fe400037ea466 */
[----:B------:R-:W-:Y:S02]  /*7ac40*/  IADD3 R60, P5, PT, R52, R42, RZ ;  /* 0x0000002a343c7210 */ /* 0x000fe40007fbe0ff */
[----:B------:R-:W-:Y:S01]  /*7ac50*/  IADD3 R58, P6, PT, R59, R40, RZ ;  /* 0x000000283b3a7210 */ /* 0x000fe20007fde0ff */
[----:B------:R-:W-:Y:S01]  /*7ac60*/  IMAD.X R40, RZ, RZ, RZ, P4 ;  /* 0x000000ffff287224 */ /* 0x000fe200020e06ff */
[----:B------:R-:W-:Y:S01]  /*7ac70*/  SHF.R.U32.HI R41, RZ, 0x1f, R43 ;  /* 0x0000001fff297819 */ /* 0x000fe2000001162b */
[----:B------:R-:W-:Y:S01]  /*7ac80*/  IMAD.X R43, RZ, RZ, RZ, P1 ;  /* 0x000000ffff2b7224 */ /* 0x000fe200008e06ff */
[----:B------:R-:W-:Y:S01]  /*7ac90*/  IADD3 R54, P4, PT, R54, R55, RZ ;  /* 0x0000003736367210 */ /* 0x000fe20007f9e0ff */
[----:B------:R-:W-:Y:S01]  /*7aca0*/  IMAD.X R59, RZ, RZ, RZ, P6 ;  /* 0x000000ffff3b7224 */ /* 0x000fe200030e06ff */
[----:B------:R-:W-:-:S02]  /*7acb0*/  IADD3.X R61, PT, PT, RZ, RZ, RZ, P5, !PT ;  /* 0x000000ffff3d7210 */ /* 0x000fc40002ffe4ff */
        /* <DEDUP_REMOVED lines=8> */
[----:B------:R-:W-:Y:S01]  /*7ad40*/  IADD3 R4, P1, PT, R43, R4, RZ ;  /* 0x000000042b047210 */ /* 0x000fe20007f3e0ff */
[----:B------:R-:W-:Y:S01]  /*7ad50*/  IMAD.WIDE.U32 R54, R95, R77, R54 ;  /* 0x0000004d5f367225 */ /* 0x000fe200078e0036 */
[----:B------:R-:W-:-:S02]  /*7ad60*/  IADD3 R56, P6, PT, R50, R56, RZ ;  /* 0x0000003832387210 */ /* 0x000fc40007fde0ff */
[----:B------:R-:W-:Y:S01]  /*7ad70*/  SHF.R.U32.HI R89, RZ, 0x1f, R89 ;  /* 0x0000001fff597819 */ /* 0x000fe20000011659 */
[----:B------:R-:W-:Y:S02]  /*7ad80*/  IMAD.IADD R45, R47, 0x1, R57 ;  /* 0x000000012f2d7824 */ /* 0x000fe400078e0239 */
[----:B------:R-:W-:Y:S02]  /*7ad90*/  IMAD.X R43, RZ, RZ, RZ, P4 ;  /* 0x000000ffff2b7224 */ /* 0x000fe400020e06ff */
[----:B------:R-:W-:Y:S01]  /*7ada0*/  IMAD.X R57, RZ, RZ, RZ, P6 ;  /* 0x000000ffff397224 */ /* 0x000fe200030e06ff */
[----:B------:R-:W-:Y:S02]  /*7adb0*/  IADD3 R44, P4, PT, R45, R54, RZ ;  /* 0x000000362d2c7210 */ /* 0x000fe40007f9e0ff */
[----:B------:R-:W-:Y:S02]  /*7adc0*/  IADD3 R89, P2, P6, R8, -R89, -R5 ;  /* 0x8000005908597210 */ /* 0x000fe40007e5e805 */
[----:B------:R-:W-:Y:S01]  /*7add0*/  IADD3 R8, PT, PT, R49, R55, RZ ;  /* 0x0000003731087210 */ /* 0x000fe20007ffe0ff */
[----:B------:R-:W-:Y:S01]  /*7ade0*/  IMAD.X R45, RZ, RZ, RZ, P4 ;  /* 0x000000ffff2d7224 */ /* 0x000fe200020e06ff */
[----:B------:R-:W-:Y:S01]  /*7adf0*/  IADD3 R53, P4, PT, R53, R4, RZ ;  /* 0x0000000435357210 */ /* 0x000fe20007f9e0ff */
[----:B------:R-:W-:Y:S01]  /*7ae00*/  IMAD.WIDE.U32 R4, R36, R74, R56 ;  /* 0x0000004a24047225 */ /* 0x000fe200078e0038 */
[----:B------:R-:W-:-:S02]  /*7ae10*/  IADD3.X R96, PT, PT, RZ, -0x1, R102, P2, P6 ;  /* 0xffffffffff607810 */ /* 0x000fc400017ec466 */
[----:B------:R-:W-:Y:S01]  /*7ae20*/  IADD3 R8, P2, PT, R8, R53, RZ ;  /* 0x0000003508087210 */ /* 0x000fe20007f5e0ff */
[----:B------:R-:W-:Y:S01]  /*7ae30*/  IMAD.WIDE.U32 R54, R37, R76, R44 ;  /* 0x0000004c25367225 */ /* 0x000fe200078e002c */
[----:B------:R-:W-:-:S03]  /*7ae40*/  SHF.R.U32.HI R96, RZ, 0x1f, R96 ;  /* 0x0000001fff607819 */ /* 0x000fc60000011660 */
[----:B------:R-:W-:Y:S01]  /*7ae50*/  IMAD.WIDE.U32 R44, R123, R33, R42 ;  /* 0x000000217b2c7225 */ /* 0x000fe200078e002a */
[----:B------:R-:W-:-:S03]  /*7ae60*/  IADD3.X R33, PT, PT, RZ, RZ, RZ, P3, !PT ;  /* 0x000000ffff217210 */ /* 0x000fc60001ffe4ff */
        /* <DEDUP_REMOVED lines=9> */
[----:B------:R-:W-:-:S02]  /*7af00*/  IADD3 R53, P5, PT, R53, R44, RZ ;  /* 0x0000002c35357210 */ /* 0x000fc40007fbe0ff */
[----:B------:R-:W-:Y:S01]  /*7af10*/  IADD3.X R43, PT, PT, RZ, RZ, RZ, P6, !PT ;  /* 0x000000ffff2b7210 */ /* 0x000fe200037fe4ff */
[----:B------:R-:W-:Y:S01]  /*7af20*/  IMAD.X R55, RZ, RZ, RZ, P3 ;  /* 0x000000ffff377224 */ /* 0x000fe200018e06ff */
[----:B------:R-:W-:Y:S02]  /*7af30*/  IADD3 R8, P3, PT, R8, R53, RZ ;  /* 0x0000003508087210 */ /* 0x000fe40007f7e0ff */
[----:B------:R-:W-:Y:S01]  /*7af40*/  IADD3 R96, P1, P6, R51, -R96, -R6 ;  /* 0x8000006033607210 */ /* 0x000fe20007e3e806 */
[----:B------:R-:W-:Y:S01]  /*7af50*/  IMAD.WIDE.U32 R42, R36, R75, R42 ;  /* 0x0000004b242a7225 */ /* 0x000fe200078e002a */
[----:B------:R-:W-:Y:S02]  /*7af60*/  IADD3.X R6, PT, PT, RZ, RZ, RZ, P4, !PT ;  /* 0x000000ffff067210 */ /* 0x000fe400027fe4ff */
[----:B------:R-:W-:Y:S01]  /*7af70*/  IADD3 R33, P4, PT, R33, R8, RZ ;  /* 0x0000000821217210 */ /* 0x000fe20007f9e0ff */
[----:B------:R-:W-:Y:S01]  /*7af80*/  IMAD.WIDE.U32 R54, R37, R77, R54 ;  /* 0x0000004d25367225 */ /* 0x000fe200078e0036 */
[----:B------:R-:W-:-:S02]  /*7af90*/  IADD3.X R8, PT, PT, RZ, -0x1, R102, P1, P6 ;  /* 0xffffffffff087810 */ /* 0x000fc40000fec466 */
[----:B------:R-:W-:Y:S01]  /*7afa0*/  IADD3 R6, P1, PT, R6, R33, RZ ;  /* 0x0000002106067210 */ /* 0x000fe20007f3e0ff */
[----:B------:R-:W-:Y:S01]  /*7afb0*/  IMAD.IADD R57, R47, 0x1, R43 ;  /* 0x000000012f397824 */ /* 0x000fe200078e022b */
[----:B------:R-:W-:Y:S01]  /*7afc0*/  IADD3.X R37, PT, PT, RZ, RZ, RZ, P0, !PT ;  /* 0x000000ffff257210 */ /* 0x000fe200007fe4ff */
[----:B------:R-:W-:-:S03]  /*7afd0*/  IMAD.X R33, RZ, RZ, RZ, P2 ;  /* 0x000000ffff217224 */ /* 0x000fc600010e06ff */
[----:B------:R-:W-:Y:S01]  /*7afe0*/  IADD3 R46, P6, PT, R57, R54, RZ ;  /* 0x00000036392e7210 */ /* 0x000fe20007fde0ff */
[----:B------:R-:W-:Y:S01]  /*7aff0*/  IMAD.IADD R54, R49, 0x1, R55 ;  /* 0x0000000131367824 */ /* 0x000fe200078e0237 */
[----:B------:R-:W-:Y:S02]  /*7b000*/  IADD3 R33, P2, PT, R33, R6, RZ ;  /* 0x0000000621217210 */ /* 0x000fe40007f5e0ff */
[----:B------:R-:W-:Y:S02]  /*7b010*/  IADD3.X R47, PT, PT, RZ, RZ, RZ, P6, !PT ;  /* 0x000000ffff2f7210 */ /* 0x000fe400037fe4ff */
[----:B------:R-:W-:Y:S01]  /*7b020*/  SHF.R.U32.HI R6, RZ, 0x1f, R8 ;  /* 0x0000001fff067819 */ /* 0x000fe20000011608 */
[----:B------:R-:W-:Y:S02]  /*7b030*/  IMAD.X R8, RZ, RZ, RZ, P5 ;  /* 0x000000ffff087224 */ /* 0x000fe400028e06ff */
[----:B------:R-:W-:Y:S01]  /*7b040*/  IMAD.WIDE.U32 R44, R36, R76, R46 ;  /* 0x0000004c242c7225 */ /* 0x000fe200078e002e */
[----:B------:R-:W-:-:S02]  /*7b050*/  IADD3 R97, P0, P6, R7, -R6, -R97 ;  /* 0x8000000607617210 */ /* 0x000fc40007e1e861 */
[----:B------:R-:W-:Y:S01]  /*7b060*/  IADD3 R7, P5, PT, R54, R33, RZ ;  /* 0x0000002136077210 */ /* 0x000fe20007fbe0ff */
[----:B------:R-:W-:Y:S01]  /*7b070*/  IMAD.IADD R48, R48, 0x1, R45 ;  /* 0x0000000130307824 */ /* 0x000fe200078e022d */
[----:B------:R-:W-:Y:S01]  /*7b080*/  IADD3.X R46, PT, PT, RZ, -0x1, R102, P0, P6 ;  /* 0xffffffffff2e7810 */ /* 0x000fe200007ec466 */
[----:B------:R-:W-:Y:S01]  /*7b090*/  IMAD.X R33, RZ, RZ, RZ, P4 ;  /* 0x000000ffff217224 */ /* 0x000fe200020e06ff */
[----:B------:R-:W-:Y:S02]  /*7b0a0*/  ISETP.GT.U32.AND P0, PT, R97, -0x1, PT ;  /* 0xffffffff6100780c */ /* 0x000fe40003f04070 */
[----:B------:R-:W-:Y:S02]  /*7b0b0*/  IADD3 R6, P6, PT, R48, R7, RZ ;  /* 0x0000000730067210 */ /* 0x000fe40007fde0ff */
[----:B------:R-:W-:Y:S02]  /*7b0c0*/  ISETP.GT.AND.EX P0, PT, R46, -0x1, PT, P0 ;  /* 0xffffffff2e00780c */ /* 0x000fe40003f04300 */
[----:B------:R-:W-:Y:S01]  /*7b0d0*/  IADD3 R8, PT, PT, R8, R90, R37 ;  /* 0x0000005a08087210 */ /* 0x000fe20007ffe025 */
[----:B------:R-:W-:Y:S01]  /*7b0e0*/  IMAD.X R7, RZ, RZ, RZ, P6 ;  /* 0x000000ffff077224 */ /* 0x000fe200030e06ff */
[----:B------:R-:W-:-:S02]  /*7b0f0*/  IADD3.X R37, PT, PT, RZ, RZ, RZ, P3, !PT ;  /* 0x000000ffff257210 */ /* 0x000fc40001ffe4ff */
[----:B------:R-:W-:Y:S02]  /*7b100*/  IADD3.X R46, PT, PT, RZ, RZ, RZ, P1, !PT ;  /* 0x000000ffff2e7210 */ /* 0x000fe40000ffe4ff */
[----:B------:R-:W-:Y:S01]  /*7b110*/  IADD3 R8, PT, PT, R33, R8, R37 ;  /* 0x0000000821087210 */ /* 0x000fe20007ffe025 */
[----:B------:R-:W-:Y:S02]  /*7b120*/  IMAD.X R33, RZ, RZ, RZ, P2 ;  /* 0x000000ffff217224 */ /* 0x000fe400010e06ff */
        /* <DEDUP_REMOVED lines=21> */
.L_x_194:
        /* <DEDUP_REMOVED lines=14> */
[----:B------:R-:W-:Y:S01]  /*7b360*/  MOV R52, R50 ;  /* 0x0000003200347202 */ /* 0x000fe20000000f00 */
[----:B------:R-:W-:Y:S01]  /*7b370*/  IMAD.MOV.U32 R7, RZ, RZ, R57 ;  /* 0x000000ffff077224 */ /* 0x000fe200078e0039 */
[----:B------:R-:W-:Y:S01]  /*7b380*/  MOV R3, R53 ;  /* 0x0000003500037202 */ /* 0x000fe20000000f00 */
[----:B------:R-:W-:Y:S02]  /*7b390*/  IMAD.MOV.U32 R50, RZ, RZ, R59 ;  /* 0x000000ffff327224 */ /* 0x000fe400078e003b */
        /* <DEDUP_REMOVED lines=25> */
.L_x_195:
        /* <DEDUP_REMOVED lines=22> */
.L_x_196:
[C---:B------:R-:W-:Y:S02]  /*7b690*/  SHF.L.U64.HI R4, R2.reuse, 0x1, R51 ;  /* 0x0000000102047819 */ /* 0x040fe40000010233 */
[----:B------:R-:W-:Y:S02]  /*7b6a0*/  SHF.L.U32 R5, R2, 0x1, RZ ;  /* 0x0000000102057819 */ /* 0x000fe400000006ff */
[----:B------:R-:W-:Y:S01]  /*7b6b0*/  SHF.L.U64.HI R2, R46, 0x1, R3 ;  /* 0x000000012e027819 */ /* 0x000fe20000010203 */
[----:B------:R-:W-:Y:S01]  /*7b6c0*/  IMAD.SHL.U32 R3, R33, 0x2, RZ ;  /* 0x0000000221037824 */ /* 0x000fe200078e00ff */
[----:B------:R-:W-:Y:S02]  /*7b6d0*/  LOP3.LUT R4, R4, 0x1, RZ, 0xc0, !PT ;  /* 0x0000000104047812 */ /* 0x000fe400078ec0ff */
[----:B------:R-:W-:Y:S02]  /*7b6e0*/  LOP3.LUT R2, R2, 0x1, RZ, 0xc0, !PT ;  /* 0x0000000102027812 */ /* 0x000fe400078ec0ff */
[----:B------:R-:W-:Y:S01]  /*7b6f0*/  LOP3.LUT R34, R4, 0xfffffffe, R3, 0xf8, !PT ;  /* 0xfffffffe04227812 */ /* 0x000fe200078ef803 */
[----:B------:R-:W-:Y:S01]  /*7b700*/  IMAD.MOV.U32 R3, RZ, RZ, RZ ;  /* 0x000000ffff037224 */ /* 0x000fe200078e00ff */
[----:B------:R-:W-:Y:S01]  /*7b710*/  SHF.R.U32.HI R0, RZ, 0x1f, R57 ;  /* 0x0000001fff007819 */ /* 0x000fe20000011639 */
[----:B------:R-:W-:Y:S01]  /*7b720*/  IMAD.SHL.U32 R4, R47, 0x2, RZ ;  /* 0x000000022f047824 */ /* 0x000fe200078e00ff */
[----:B------:R-:W-:Y:S01]  /*7b730*/  SHF.L.U64.HI R35, R33, 0x1, R52 ;  /* 0x0000000121237819 */ /* 0x000fe20000010234 */
[----:B------:R-:W-:Y:S01]  /*7b740*/  IMAD.WIDE.U32 R2, R8, 0x2, R2 ;  /* 0x0000000208027825 */ /* 0x000fe200078e0002 */
[----:B------:R-:W-:-:S02]  /*7b750*/  LOP3.LUT R56, R0, 0xfffffffe, R5, 0xf8, !PT ;  /* 0xfffffffe00387812 */ /* 0x000fc400078ef805 */
[----:B------:R-:W-:Y:S01]  /*7b760*/  SHF.L.U64.HI R33, R49, 0x1, R50 ;  /* 0x0000000131217819 */ /* 0x000fe20000010232 */
[----:B------:R-:W-:Y:S01]  /*7b770*/  IMAD.SHL.U32 R57, R57, 0x2, RZ ;  /* 0x0000000239397824 */ /* 0x000fe200078e00ff */
[C---:B------:R-:W-:Y:S02]  /*7b780*/  ISETP.LE.U32.AND P0, PT, R2.reuse, R77, PT ;  /* 0x0000004d0200720c */ /* 0x040fe40003f03070 */
[----:B------:R-:W-:Y:S02]  /*7b790*/  ISETP.GT.U32.AND P1, PT, R2, -0x1, PT ;  /* 0xffffffff0200780c */ /* 0x000fe40003f24070 */
[C---:B------:R-:W-:Y:S01]  /*7b7a0*/  SHF.L.U64.HI R7, R6.reuse, 0x1, R7 ;  /* 0x0000000106077819 */ /* 0x040fe20000010207 */
[----:B------:R-:W-:Y:S01]  /*7b7b0*/  IMAD.SHL.U32 R6, R6, 0x2, RZ ;  /* 0x0000000206067824 */ /* 0x000fe200078e00ff */
[----:B------:R-:W-:Y:S02]  /*7b7c0*/  ISETP.GT.U32.OR.EX P0, PT, R3, RZ, !P0, P1 ;  /* 0x000000ff0300720c */ /* 0x000fe40004704510 */
[----:B------:R-:W-:-:S02]  /*7b7d0*/  SHF.L.U64.HI R5, R47, 0x1, R48 ;  /* 0x000000012f057819 */ /* 0x000fc40000010230 */
[----:B------:R-:W-:Y:S02]  /*7b7e0*/  SHF.L.U32 R8, R49, 0x1, RZ ;  /* 0x0000000131087819 */ /* 0x000fe400000006ff */
[----:B------:R-:W-:Y:S02]  /*7b7f0*/  SHF.L.U32 R0, R46, 0x1, RZ ;  /* 0x000000012e007819 */ /* 0x000fe400000006ff */
[----:B------:R-:W-:Y:S02]  /*7b800*/  LOP3.LUT R35, R35, 0x1, RZ, 0xc0, !PT ;  /* 0x0000000123237812 */ /* 0x000fe400078ec0ff */
[----:B------:R-:W-:Y:S02]  /*7b810*/  LOP3.LUT R33, R33, 0x1, RZ, 0xc0, !PT ;  /* 0x0000000121217812 */ /* 0x000fe400078ec0ff */
[----:B------:R-:W-:Y:S02]  /*7b820*/  LOP3.LUT R7, R7, 0x1, RZ, 0xc0, !PT ;  /* 0x0000000107077812 */ /* 0x000fe400078ec0ff */
[----:B------:R-:W-:-:S02]  /*7b830*/  LOP3.LUT R5, R5, 0x1, RZ, 0xc0, !PT ;  /* 0x0000000105057812 */ /* 0x000fc400078ec0ff */
[----:B------:R-:W-:Y:S02]  /*7b840*/  LOP3.LUT R8, R35, 0xfffffffe, R8, 0xf8, !PT ;  /* 0xfffffffe23087812 */ /* 0x000fe400078ef808 */
[----:B------:R-:W-:Y:S02]  /*7b850*/  LOP3.LUT R6, R33, 0xfffffffe, R6, 0xf8, !PT ;  /* 0xfffffffe21067812 */ /* 0x000fe400078ef806 */
[----:B------:R-:W-:Y:S02]  /*7b860*/  LOP3.LUT R4, R7, 0xfffffffe, R4, 0xf8, !PT ;  /* 0xfffffffe07047812 */ /* 0x000fe400078ef804 */
[----:B------:R-:W-:Y:S01]  /*7b870*/  LOP3.LUT R0, R5, 0xfffffffe, R0, 0xf8, !PT ;  /* 0xfffffffe05007812 */ /* 0x000fe200078ef800 */
[----:B------:R-:W-:Y:S06]  /*7b880*/  @P0 BRA `(.L_x_197) ;  /* 0x0000000000800947 */ /* 0x000fec0003800000 */
[----:B------:R-:W-:Y:S01]  /*7b890*/  IMAD.MOV.U32 R50, RZ, RZ, R2 ;  /* 0x000000ffff327224 */ /* 0x000fe200078e0002 */
[----:B------:R-:W-:Y:S01]  /*7b8a0*/  UMOV UR5, URZ ;  /* 0x000000ff00057c82 */ /* 0x000fe20008000000 */
[----:B------:R-:W-:Y:S01]  /*7b8b0*/  MOV R55, R34 ;  /* 0x0000002200377202 */ /* 0x000fe20000000f00 */
        /* <DEDUP_REMOVED lines=29> */
.L_x_197:
        /* <DEDUP_REMOVED lines=24> */
.L_x_164:
[----:B------:R-:W-:Y:S01]  /*7bc10*/  IMAD.SHL.U32 R85, R103, 0x2, RZ ;  /* 0x0000000267557824 */ /* 0x000fe200078e00ff */
[----:B------:R-:W-:Y:S01]  /*7bc20*/  SHF.R.U32.HI R78, RZ, 0x1f, R100 ;  /* 0x0000001fff4e7819 */ /* 0x000fe20000011664 */
[----:B------:R-:W-:Y:S01]  /*7bc30*/  IMAD.SHL.U32 R79, R109, 0x2, RZ ;  /* 0x000000026d4f7824 */ /* 0x000fe200078e00ff */
[----:B------:R-:W-:Y:S01]  /*7bc40*/  SHF.L.U64.HI R82, R106, 0x1, R82 ;  /* 0x000000016a527819 */ /* 0x000fe20000010252 */
[----:B------:R-:W-:Y:S01]  /*7bc50*/  IMAD.SHL.U32 R94, R100, 0x2, RZ ;  /* 0x00000002645e7824 */ /* 0x000fe200078e00ff */
        /* <DEDUP_REMOVED lines=14> */
[----:B------:R-:W-:Y:S01]  /*7bd40*/  IMAD.SHL.U32 R84, R115, 0x2, RZ ;  /* 0x0000000273547824 */ /* 0x000fe200078e00ff */
[----:B------:R-:W-:Y:S02]  /*7bd50*/  ISETP.GT.U32.OR.EX P0, PT, R79, RZ, !P0, P1 ;  /* 0x000000ff4f00720c */ /* 0x000fe40004704510 */
[C---:B------:R-:W-:Y:S02]  /*7bd60*/  SHF.L.U32 R82, R112.reuse, 0x1, RZ ;  /* 0x0000000170527819 */ /* 0x040fe400000006ff */
[----:B------:R-:W-:Y:S02]  /*7bd70*/  LOP3.LUT R87, R87, 0x1, RZ, 0xc0, !PT ;  /* 0x0000000157577812 */ /* 0x000fe400078ec0ff */
[----:B------:R-:W-:Y:S01]  /*7bd80*/  SHF.L.U64.HI R85, R112, 0x1, R134 ;  /* 0x0000000170557819 */ /* 0x000fe20000010286 */
[----:B------:R-:W-:Y:S01]  /*7bd90*/  IMAD.MOV.U32 R134, RZ, RZ, R86 ;  /* 0x000000ffff867224 */ /* 0x000fe200078e0056 */
[----:B------:R-:W-:-:S02]  /*7bda0*/  SHF.L.U64.HI R83, R115, 0x1, R131 ;  /* 0x0000000173537819 */ /* 0x000fc40000010283 */
[----:B------:R-:W-:Y:S02]  /*7bdb0*/  LOP3.LUT R127, R87, 0xfffffffe, R82, 0xf8, !PT ;  /* 0xfffffffe577f7812 */ /* 0x000fe400078ef852 */
[----:B------:R-:W-:Y:S02]  /*7bdc0*/  LOP3.LUT R85, R85, 0x1, RZ, 0xc0, !PT ;  /* 0x0000000155557812 */ /* 0x000fe400078ec0ff */
[----:B------:R-:W-:Y:S02]  /*7bdd0*/  SHF.L.U32 R82, R118, 0x1, RZ ;  /* 0x0000000176527819 */ /* 0x000fe400000006ff */
[----:B------:R-:W-:Y:S02]  /*7bde0*/  LOP3.LUT R83, R83, 0x1, RZ, 0xc0, !PT ;  /* 0x0000000153537812 */ /* 0x000fe400078ec0ff */
[----:B------:R-:W-:Y:S02]  /*7bdf0*/  LOP3.LUT R133, R85, 0xfffffffe, R84, 0xf8, !PT ;  /* 0xfffffffe55857812 */ /* 0x000fe400078ef854 */
[----:B------:R-:W-:-:S02]  /*7be00*/  LOP3.LUT R131, R83, 0xfffffffe, R82, 0xf8, !PT ;  /* 0xfffffffe53837812 */ /* 0x000fc400078ef852 */
        /* <DEDUP_REMOVED lines=27> */
.L_x_198:
        /* <DEDUP_REMOVED lines=22> */
.L_x_199:
[----:B------:R-:W-:Y:S02]  /*7c120*/  HFMA2 R79, -RZ, RZ, 0, 0 ;  /* 0x00000000ff4f7431 */ /* 0x000fe400000001ff */
[----:B------:R-:W-:-:S04]  /*7c130*/  IMAD.WIDE.U32 R138, R94, R94, RZ ;  /* 0x0000005e5e8a7225 */ /* 0x000fc800078e00ff */
[----:B------:R-:W-:Y:S01]  /*7c140*/  HFMA2 R85, -RZ, RZ, 0, 0 ;  /* 0x00000000ff557431 */ /* 0x000fe200000001ff */
[----:B------:R-:W-:Y:S01]  /*7c150*/  CS2R R128, SRZ ;  /* 0x0000000000807805 */ /* 0x000fe2000001ff00 */
[----:B------:R-:W-:Y:S02]  /*7c160*/  HFMA2 R137, -RZ, RZ, 0, 0 ;  /* 0x00000000ff897431 */ /* 0x000fe400000001ff */
[----:B------:R-:W-:Y:S01]  /*7c170*/  IMAD.MOV.U32 R78, RZ, RZ, R139 ;  /* 0x000000ffff4e7224 */ /* 0x000fe200078e008b */
[----:B------:R-:W-:Y:S01]  /*7c180*/  LOP3.LUT R84, R138, 0xfffffffd, RZ, 0xc0, !PT ;  /* 0xfffffffd8a547812 */ /* 0x000fe200078ec0ff */
[----:B------:R-:W-:Y:S02]  /*7c190*/  IMAD.MOV.U32 R87, RZ, RZ, RZ ;  /* 0x000000ffff577224 */ /* 0x000fe400078e00ff */
[----:B------:R-:W-:Y:S02]  /*7c1a0*/  IMAD.MOV.U32 R83, RZ, RZ, RZ ;  /* 0x000000ffff537224 */ /* 0x000fe400078e00ff */
        /* <DEDUP_REMOVED lines=17> */
[----:B------:R-:W-:Y:S02]  /*7c2c0*/  IMAD.X R79, RZ, RZ, RZ, P0 ;  /* 0x000000ffff4f7224 */ /* 0x000fe400000e06ff */
[----:B------:R-:W-:-:S04]  /*7c2d0*/  IMAD.WIDE.U32 R82, R94, R134, R82 ;  /* 0x000000865e527225 */ /* 0x000fc800078e0052 */
[----:B------:R-:W-:Y:S02]  /*7c2e0*/  IMAD.IADD R87, R87, 0x1, R85 ;  /* 0x0000000157577824 */ /* 0x000fe400078e0255 */
[----:B------:R-:W-:-:S03]  /*7c2f0*/  IMAD.WIDE.U32 R78, R138, R71, R78 ;  /* 0x000000478a4e7225 */ /* 0x000fc600078e004e */
[----:B------:R-:W-:Y:S01]  /*7c300*/  IADD3 R86, P0, PT, R87, R82, RZ ;  /* 0x0000005257567210 */ /* 0x000fe20007f1e0ff */
[----:B------:R-:W-:Y:S01]  /*7c310*/  IMAD.MOV.U32 R85, RZ, RZ, RZ ;  /* 0x000000ffff557224 */ /* 0x000fe200078e00ff */
[----:B------:R-:W-:Y:S01]  /*7c320*/  IADD3 R79, PT, PT, R43, R79, RZ ;  /* 0x0000004f2b4f7210 */ /* 0x000fe20007ffe0ff */
[----:B------:R-:W-:Y:S01]  /*7c330*/  IMAD R135, R78, R41, RZ ;  /* 0x000000294e877224 */ /* 0x000fe200078e02ff */
[----:B------:R-:W-:Y:S01]  /*7c340*/  IADD3 R82, PT, PT, R83, R139, RZ ;  /* 0x0000008b53527210 */ /* 0x000fe20007ffe0ff */
[----:B------:R-:W-:-:S04]  /*7c350*/  IMAD.WIDE.U32 R84, R94, R136, R84 ;  /* 0x000000885e547225 */ /* 0x000fc800078e0054 */
[----:B------:R-:W-:Y:S01]  /*7c360*/  IMAD.X R87, RZ, RZ, RZ, P0 ;  /* 0x000000ffff577224 */ /* 0x000fe200000e06ff */
[----:B------:R-:W-:Y:S01]  /*7c370*/  IADD3 R84, P0, PT, R79, R84, RZ ;  /* 0x000000544f547210 */ /* 0x000fe20007f1e0ff */
[----:B------:R-:W-:Y:S02]  /*7c380*/  IMAD.IADD R83, R92, 0x1, R85 ;  /* 0x000000015c537824 */ /* 0x000fe400078e0255 */
[----:B------:R-:W-:-:S04]  /*7c390*/  IMAD.WIDE.U32 R86, R126, R136, R86 ;  /* 0x000000887e567225 */ /* 0x000fc800078e0056 */
[----:B------:R-:W-:Y:S02]  /*7c3a0*/  IMAD.MOV.U32 R79, RZ, RZ, RZ ;  /* 0x000000ffff4f7224 */ /* 0x000fe400078e00ff */
[----:B------:R-:W-:Y:S02]  /*7c3b0*/  IMAD.X R85, RZ, RZ, RZ, P0 ;  /* 0x000000ffff557224 */ /* 0x000fe400000e06ff */
[----:B------:R-:W-:Y:S01]  /*7c3c0*/  IMAD.HI.U32 R91, R135, R70, R78 ;  /* 0x00000046875b7227 */ /* 0x000fe200078e004e */
[----:B------:R-:W-:Y:S02]  /*7c3d0*/  IADD3 R78, P1, PT, R83, R86, RZ ;  /* 0x00000056534e7210 */ /* 0x000fe40007f3e0ff */
[----:B------:R-:W-:Y:S01]  /*7c3e0*/  IADD3 R79, PT, PT, R92, R87, RZ ;  /* 0x000000575c4f7210 */ /* 0x000fe20007ffe0ff */
[----:B------:R-:W-:Y:S02]  /*7c3f0*/  IMAD.MOV.U32 R83, RZ, RZ, RZ ;  /* 0x000000ffff537224 */ /* 0x000fe400078e00ff */
[----:B------:R-:W-:-:S02]  /*7c400*/  IMAD.IADD R87, R42, 0x1, R91 ;  /* 0x000000012a577824 */ /* 0x000fc400078e025b */
[----:B------:R-:W-:-:S04]  /*7c410*/  IMAD.WIDE.U32 R82, R94, R127, R82 ;  /* 0x0000007f5e527225 */ /* 0x000fc800078e0052 */
[----:B------:R-:W-:Y:S01]  /*7c420*/  IMAD.WIDE.U32 R84, R138, R72, R84 ;  /* 0x000000488a547225 */ /* 0x000fe200078e0054 */
[----:B------:R-:W-:Y:S02]  /*7c430*/  IADD3 R86, P0, PT, R79, R82, RZ ;  /* 0x000000524f567210 */ /* 0x000fe40007f1e0ff */
[----:B------:R-:W-:Y:S01]  /*7c440*/  IADD3 R82, PT, PT, R83, R137, RZ ;  /* 0x0000008953527210 */ /* 0x000fe20007ffe0ff */
[----:B------:R-:W-:Y:S01]  /*7c450*/  IMAD.X R79, RZ, RZ, RZ, P1 ;  /* 0x000000ffff4f7224 */ /* 0x000fe200008e06ff */
[----:B------:R-:W-:Y:S01]  /*7c460*/  IADD3 R84, P1, PT, R87, R84, RZ ;  /* 0x0000005457547210 */ /* 0x000fe20007f3e0ff */
[----:B------:R-:W-:Y:S01]  /*7c470*/  IMAD.X R87, RZ, RZ, RZ, P0 ;  /* 0x000000ffff577224 */ /* 0x000fe200000e06ff */
[----:B------:R-:W-:Y:S01]  /*7c480*/  MOV R83, RZ ;  /* 0x000000ff00537202 */ /* 0x000fe20000000f00 */
[----:B------:R-:W-:-:S04]  /*7c490*/  IMAD.WIDE.U32 R78, R126, R136, R78 ;  /* 0x000000887e4e7225 */ /* 0x000fc800078e004e */
[----:B------:R-:W-:Y:S02]  /*7c4a0*/  IMAD.IADD R91, R92, 0x1, R79 ;  /* 0x000000015c5b7824 */ /* 0x000fe400078e024f */
[----:B------:R-:W-:Y:S02]  /*7c4b0*/  HFMA2 R79, -RZ, RZ, 0, 0 ;  /* 0x00000000ff4f7431 */ /* 0x000fe400000001ff */
[----:B------:R-:W-:-:S04]  /*7c4c0*/  IMAD.WIDE.U32 R86, R126, R134, R86 ;  /* 0x000000867e567225 */ /* 0x000fc800078e0056 */
        /* <DEDUP_REMOVED lines=9> */
[----:B------:R-:W-:Y:S01]  /*7c560*/  IADD3 R78, P1, PT, R93, R78, RZ ;  /* 0x0000004e5d4e7210 */ /* 0x000fe20007f3e0ff */
[----:B------:R-:W-:Y:S01]  /*7c570*/  IMAD.MOV.U32 R124, RZ, RZ, RZ ;  /* 0x000000ffff7c7224 */ /* 0x000fe200078e00ff */
[----:B------:R-:W-:Y:S01]  /*7c580*/  IADD3 R93, PT, PT, R43, R85, RZ ;  /* 0x000000552b5d7210 */ /* 0x000fe20007ffe0ff */
[----:B------:R-:W-:Y:S01]  /*7c590*/  IMAD.IADD R87, R139, 0x1, R79 ;  /* 0x000000018b577824 */ /* 0x000fe200078e024f */
[----:B------:R-:W-:Y:S01]  /*7c5a0*/  IADD3.X R79, PT, PT, RZ, RZ, RZ, P1, !PT ;  /* 0x000000ffff4f7210 */ /* 0x000fe20000ffe4ff */
[----:B------:R-:W-:-:S04]  /*7c5b0*/  IMAD.WIDE.U32 R90, R136, R136, R90 ;  /* 0x00000088885a7225 */ /* 0x000fc800078e005a */
        /* <DEDUP_REMOVED lines=21> */
[C---:B------:R-:W-:Y:S01]  /*7c710*/  IMAD.IADD R91, R139.reuse, 0x1, R91 ;  /* 0x000000018b5b7824 */ /* 0x040fe200078e025b */
[----:B------:R-:W-:Y:S01]  /*7c720*/  IADD3 R83, PT, PT, R139, R83, RZ ;  /* 0x000000538b537210 */ /* 0x000fe20007ffe0ff */
[----:B------:R-:W-:Y:S02]  /*7c730*/  IMAD.IADD R84, R87, 0x1, R129 ;  /* 0x0000000157547824 */ /* 0x000fe400078e0281 */
[----:B------:R-:W-:Y:S01]  /*7c740*/  IMAD.IADD R85, R42, 0x1, R95 ;  /* 0x000000012a557824 */ /* 0x000fe200078e025f */
[----:B------:R-:W-:Y:S01]  /*7c750*/  IADD3 R82, P1, PT, R91, R82, RZ ;  /* 0x000000525b527210 */ /* 0x000fe20007f3e0ff */
[----:B------:R-:W-:Y:S01]  /*7c760*/  IMAD.X R87, RZ, RZ, RZ, P0 ;  /* 0x000000ffff577224 */ /* 0x000fe200000e06ff */
[----:B------:R-:W-:Y:S01]  /*7c770*/  MOV R91, RZ ;  /* 0x000000ff005b7202 */ /* 0x000fe20000000f00 */
[----:B------:R-:W-:-:S04]  /*7c780*/  IMAD.WIDE.U32 R78, R135, R72, R78 ;  /* 0x00000048874e7225 */ /* 0x000fc800078e004e */
[----:B------:R-:W-:Y:S01]  /*7c790*/  IMAD.WIDE.U32 R86, R126, R133, R86 ;  /* 0x000000857e567225 */ /* 0x000fe200078e0056 */
[----:B------:R-:W-:-:S03]  /*7c7a0*/  IADD3 R78, P2, PT, R85, R78, RZ ;  /* 0x0000004e554e7210 */ /* 0x000fc60007f5e0ff */
[----:B------:R-:W-:Y:S01]  /*7c7b0*/  IMAD.MOV.U32 R85, RZ, RZ, RZ ;  /* 0x000000ffff557224 */ /* 0x000fe200078e00ff */
[----:B------:R-:W-:Y:S01]  /*7c7c0*/  IADD3 R86, P0, PT, R83, R86, RZ ;  /* 0x0000005653567210 */ /* 0x000fe20007f1e0ff */
[----:B------:R-:W-:-:S04]  /*7c7d0*/  IMAD.WIDE.U32 R90, R94, R127, R90 ;  /* 0x0000007f5e5a7225 */ /* 0x000fc800078e005a */
        /* <DEDUP_REMOVED lines=10> */
[----:B------:R-:W-:Y:S01]  /*7c880*/  IMAD.IADD R93, R85, 0x1, R128 ;  /* 0x00000001555d7824 */ /* 0x000fe200078e0280 */
[----:B------:R-:W-:Y:S01]  /*7c890*/  IADD3 R82, P1, PT, R79, R82, RZ ;  /* 0x000000524f527210 */ /* 0x000fe20007f3e0ff */
[----:B------:R-:W-:Y:S02]  /*7c8a0*/  IMAD.X R85, RZ, RZ, RZ, P0 ;  /* 0x000000ffff557224 */ /* 0x000fe400000e06ff */
[----:B------:R-:W-:Y:S02]  /*7c8b0*/  IMAD.X R79, RZ, RZ, RZ, P2 ;  /* 0x000000ffff4f7224 */ /* 0x000fe400010e06ff */
[----:B------:R-:W-:-:S04]  /*7c8c0*/  IMAD.WIDE.U32 R86, R136, R127, R86 ;  /* 0x0000007f88567225 */ /* 0x000fc800078e0056 */
[----:B------:R-:W-:Y:S01]  /*7c8d0*/  IMAD.IADD R83, R139, 0x1, R83 ;  /* 0x000000018b537824 */ /* 0x000fe200078e0253 */
[----:B------:R-:W-:Y:S01]  /*7c8e0*/  IADD3 R87, PT, PT, R137, R87, RZ ;  /* 0x0000005789577210 */ /* 0x000fe20007ffe0ff */
[----:B------:R-:W-:-:S03]  /*7c8f0*/  IMAD.WIDE.U32 R90, R138, R74, R90 ;  /* 0x0000004a8a5a7225 */ /* 0x000fc600078e005a */
[----:B------:R-:W-:Y:S01]  /*7c900*/  IADD3 R86, P2, PT, R83, R86, RZ ;  /* 0x0000005653567210 */ /* 0x000fe20007f5e0ff */
[----:B------:R-:W-:Y:S01]  /*7c910*/  IMAD.WIDE.U32 R84, R126, R131, R84 ;  /* 0x000000837e547225 */ /* 0x000fe200078e0054 */
[----:B------:R-:W-:-:S03]  /*7c920*/  IADD3 R92, P3, PT, R95, R90, RZ ;  /* 0x0000005a5f5c7210 */ /* 0x000fc60007f7e0ff */
[----:B------:R-:W-:Y:S01]  /*7c930*/  IMAD.WIDE.U32 R78, R125, R71, R78 ;  /* 0x000000477d4e7225 */ /* 0x000fe200078e004e */
[----:B------:R-:W-:-:S03]  /*7c940*/  IADD3 R90, PT, PT, R129, R85, RZ ;  /* 0x00000055815a7210 */ /* 0x000fc60007ffe0ff */
[----:B------:R-:W-:Y:S01]  /*7c950*/  IMAD.X R83, RZ, RZ, RZ, P1 ;  /* 0x000000ffff537224 */ /* 0x000fe200008e06ff */
[----:B------:R-:W-:Y:S01]  /*7c960*/  IADD3 R84, P1, PT, R87, R84, RZ ;  /* 0x0000005457547210 */ /* 0x000fe20007f3e0ff */
[----:B------:R-:W-:Y:S01]  /*7c970*/  IMAD.IADD R130, R46, 0x1, R91 ;  /* 0x000000012e827824 */ /* 0x000fe200078e025b */
[----:B------:R-:W-:Y:S01]  /*7c980*/  IADD3 R91, PT, PT, R43, R79, RZ ;  /* 0x0000004f2b5b7210 */ /* 0x000fe20007ffe0ff */
[----:B------:R-:W-:Y:S01]  /*7c990*/  IMAD R132, R78, R41, RZ ;  /* 0x000000294e847224 */ /* 0x000fe200078e02ff */
[----:B------:R-:W-:Y:S01]  /*7c9a0*/  IADD3 R90, P0, PT, R90, R93, RZ ;  /* 0x0000005d5a5a7210 */ /* 0x000fe20007f1e0ff */
[----:B------:R-:W-:Y:S01]  /*7c9b0*/  IMAD.MOV.U32 R79, RZ, RZ, RZ ;  /* 0x000000ffff4f7224 */ /* 0x000fe200078e00ff */
[----:B------:R-:W-:Y:S01]  /*7c9c0*/  IADD3.X R85, PT, PT, RZ, RZ, RZ, P1, !PT ;  /* 0x000000ffff557210 */ /* 0x000fe20000ffe4ff */
[----:B------:R-:W-:Y:S02]  /*7c9d0*/  IMAD.X R87, RZ, RZ, RZ, P2 ;  /* 0x000000ffff577224 */ /* 0x000fe400010e06ff */
[----:B------:R-:W-:-:S04]  /*7c9e0*/  IMAD.WIDE.U32 R82, R126, R127, R82 ;  /* 0x0000007f7e527225 */ /* 0x000fc800078e0052 */
[----:B------:R-:W-:Y:S02]  /*7c9f0*/  IMAD.X R93, RZ, RZ, RZ, P3 ;  /* 0x000000ffff5d7224 */ /* 0x000fe400018e06ff */
[----:B------:R-:W-:-:S04]  /*7ca00*/  IMAD.HI.U32 R95, R132, R70, R78 ;  /* 0x00000046845f7227 */ /* 0x000fc800078e004e */
        /* <DEDUP_REMOVED lines=44> */
[----:B------:R-:W-:-:S04]  /*7ccd0*/  IMAD.WIDE.U32 R86, R126, R133, R86 ;  /* 0x000000857e567225 */ /* 0x000fc800078e0056 */
[----:B------:R-:W-:Y:S02]  /*7cce0*/  IMAD.X R83, RZ, RZ, RZ, P3 ;  /* 0x000000ffff537224 */ /* 0x000fe400018e06ff */
[----:B------:R-:W-:-:S04]  /*7ccf0*/  IMAD.WIDE.U32 R84, R134, R127, R84 ;  /* 0x0000007f86547225 */ /* 0x000fc800078e0054 */
[----:B------:R-:W-:Y:S02]  /*7cd00*/  IMAD.X R91, RZ, RZ, RZ, P1 ;  /* 0x000000ffff5b7224 */ /* 0x000fe400008e06ff */
[----:B------:R-:W-:Y:S02]  /*7cd10*/  IMAD.IADD R139, R43, 0x1, R79 ;  /* 0x000000012b8b7824 */ /* 0x000fe400078e024f */
[----:B------:R-:W-:Y:S02]  /*7cd20*/  IMAD.IADD R87, R124, 0x1, R87 ;  /* 0x000000017c577824 */ /* 0x000fe400078e0257 */
[----:B------:R-:W-:-:S03]  /*7cd30*/  IMAD.WIDE.U32 R82, R135, R74, R82 ;  /* 0x0000004a87527225 */ /* 0x000fc600078e0052 */
[----:B------:R-:W-:Y:S01]  /*7cd40*/  IADD3 R84, P2, PT, R87, R84, RZ ;  /* 0x0000005457547210 */ /* 0x000fe20007f5e0ff */
[----:B------:R-:W-:Y:S01]  /*7cd50*/  IMAD R130, R78, R41, RZ ;  /* 0x000000294e827224 */ /* 0x000fe200078e02ff */
[----:B------:R-:W-:Y:S01]  /*7cd60*/  IADD3 R82, P3, PT, R93, R82, RZ ;  /* 0x000000525d527210 */ /* 0x000fe20007f7e0ff */
[----:B------:R-:W-:Y:S01]  /*7cd70*/  IMAD.MOV.U32 R79, RZ, RZ, RZ ;  /* 0x000000ffff4f7224 */ /* 0x000fe200078e00ff */
[----:B------:R-:W-:Y:S01]  /*7cd80*/  IADD3 R95, PT, PT, R46, R83, RZ ;  /* 0x000000532e5f7210 */ /* 0x000fe20007ffe0ff */
[----:B------:R-:W-:Y:S02]  /*7cd90*/  IMAD.IADD R85, R137, 0x1, R85 ;  /* 0x0000000189557824 */ /* 0x000fe400078e0255 */
[----:B------:R-:W-:-:S04]  /*7cda0*/  IMAD.WIDE.U32 R90, R134, R133, R90 ;  /* 0x00000085865a7225 */ /* 0x000fc800078e005a */
[----:B------:R-:W-:Y:S01]  /*7cdb0*/  IMAD.HI.U32 R141, R130, R70, R78 ;  /* 0x00000046828d7227 */ /* 0x000fe200078e004e */
[----:B------:R-:W-:Y:S02]  /*7cdc0*/  MOV R78, R86 ;  /* 0x00000056004e7202 */ /* 0x000fe40000000f00 */
[----:B------:R-:W-:Y:S01]  /*7cdd0*/  IADD3 R86, P1, PT, R85, R90, RZ ;  /* 0x0000005a55567210 */ /* 0x000fe20007f3e0ff */
[----:B------:R-:W-:Y:S01]  /*7cde0*/  IMAD.X R93, RZ, RZ, RZ, P0 ;  /* 0x000000ffff5d7224 */ /* 0x000fe200000e06ff */
[----:B------:R-:W-:Y:S01]  /*7cdf0*/  IADD3.X R85, PT, PT, RZ, RZ, RZ, P2, !PT ;  /* 0x000000ffff557210 */ /* 0x000fe200017fe4ff */
        /* <DEDUP_REMOVED lines=9> */
[----:B------:R-:W-:-:S04]  /*7ce90*/  IMAD.WIDE.U32 R82, R125, R73, R82 ;  /* 0x000000497d527225 */ /* 0x000fc800078e0052 */
[----:B------:R-:W-:Y:S01]  /*7cea0*/  IMAD.X R87, RZ, RZ, RZ, P1 ;  /* 0x000000ffff577224 */ /* 0x000fe200008e06ff */
        /* <DEDUP_REMOVED lines=14> */
[----:B------:R-:W-:Y:S01]  /*7cf90*/  IADD3.X R87, PT, PT, RZ, RZ, RZ, P0, !PT ;  /* 0x000000ffff577210 */ /* 0x000fe200007fe4ff */
[----:B------:R-:W-:Y:S01]  /*7cfa0*/  IMAD.WIDE.U32 R78, R138, R76, R78 ;  /* 0x0000004c8a4e7225 */ /* 0x000fe200078e004e */
[----:B------:R-:W-:-:S02]  /*7cfb0*/  IADD3 R92, P1, PT, R91, R92, RZ ;  /* 0x0000005c5b5c7210 */ /* 0x000fc40007f3e0ff */
[----:B------:R-:W-:Y:S01]  /*7cfc0*/  IADD3.X R91, PT, PT, RZ, RZ, RZ, P2, !PT ;  /* 0x000000ffff5b7210 */ /* 0x000fe200017fe4ff */
[----:B------:R-:W-:Y:S01]  /*7cfd0*/  IMAD.WIDE.U32 R82, R132, R72, R82 ;  /* 0x0000004884527225 */ /* 0x000fe200078e0052 */
[----:B------:R-:W-:-:S03]  /*7cfe0*/  IADD3 R78, P3, PT, R95, R78, RZ ;  /* 0x0000004e5f4e7210 */ /* 0x000fc60007f7e0ff */
[----:B------:R-:W-:-:S04]  /*7cff0*/  IMAD.WIDE.U32 R84, R126, R131, R84 ;  /* 0x000000837e547225 */ /* 0x000fc800078e0054 */
        /* <DEDUP_REMOVED lines=12> */
[----:B------:R-:W-:Y:S02]  /*7d0c0*/  IMAD.IADD R141, R42, 0x1, R141 ;  /* 0x000000012a8d7824 */ /* 0x000fe400078e028d */
[----:B------:R-:W-:Y:S01]  /*7d0d0*/  IMAD.X R87, RZ, RZ, RZ, P3 ;  /* 0x000000ffff577224 */ /* 0x000fe200018e06ff */
        /* <DEDUP_REMOVED lines=10> */
[----:B------:R-:W-:Y:S02]  /*7d180*/  IMAD.X R83, RZ, RZ, RZ, P0 ;  /* 0x000000ffff537224 */ /* 0x000fe400000e06ff */
[----:B------:R-:W-:-:S04]  /*7d190*/  IMAD.WIDE.U32 R92, R134, R123, R92 ;  /* 0x0000007b865c7225 */ /* 0x000fc800078e005c */
[----:B------:R-:W-:Y:S01]  /*7d1a0*/  IMAD.IADD R94, R47, 0x1, R79 ;  /* 0x000000012f5e7824 */ /* 0x000fe200078e024f */
[----:B------:R-:W-:Y:S01]  /*7d1b0*/  IADD3 R92, P1, PT, R91, R92, RZ ;  /* 0x0000005c5b5c7210 */ /* 0x000fe20007f3e0ff */
[----:B------:R-:W-:Y:S01]  /*7d1c0*/  IMAD.WIDE.U32 R82, R130, R71, R82 ;  /* 0x0000004782527225 */ /* 0x000fe200078e0052 */
[----:B------:R-:W-:-:S03]  /*7d1d0*/  IADD3 R95, PT, PT, R128, R93, RZ ;  /* 0x0000005d805f7210 */ /* 0x000fc60007ffe0ff */
[----:B------:R-:W-:Y:S02]  /*7d1e0*/  IMAD.X R79, RZ, RZ, RZ, P4 ;  /* 0x000000ffff4f7224 */ /* 0x000fe400020e06ff */
[----:B------:R-:W-:Y:S02]  /*7d1f0*/  IMAD.IADD R141, R43, 0x1, R83 ;  /* 0x000000012b8d7824 */ /* 0x000fe400078e0253 */
[----:B------:R-:W-:Y:S02]  /*7d200*/  HFMA2 R83, -RZ, RZ, 0, 0 ;  /* 0x00000000ff537431 */ /* 0x000fe400000001ff */
[----:B------:R-:W-:-:S04]  /*7d210*/  IMAD.WIDE.U32 R78, R125, R74, R78 ;  /* 0x0000004a7d4e7225 */ /* 0x000fc800078e004e */
[----:B------:R-:W-:Y:S01]  /*7d220*/  IMAD.X R91, RZ, RZ, RZ, P2 ;  /* 0x000000ffff5b7224 */ /* 0x000fe200010e06ff */
[----:B------:R-:W-:Y:S01]  /*7d230*/  IADD3 R78, P4, PT, R137, R78, RZ ;  /* 0x0000004e894e7210 */ /* 0x000fe20007f9e0ff */
[----:B------:R-:W-:Y:S02]  /*7d240*/  IMAD.X R93, RZ, RZ, RZ, P1 ;  /* 0x000000ffff5d7224 */ /* 0x000fe400008e06ff */
[----:B------:R-:W-:Y:S01]  /*7d250*/  IMAD.WIDE.U32 R84, R138, R77, R84 ;  /* 0x0000004d8a547225 */ /* 0x000fe200078e0054 */
[----:B------:R-:W-:-:S03]  /*7d260*/  IADD3 R138, PT, PT, R46, R79, RZ ;  /* 0x0000004f2e8a7210 */ /* 0x000fc60007ffe0ff */
[----:B------:R-:W-:Y:S01]  /*7d270*/  IMAD R137, R82, R41, RZ ;  /* 0x0000002952897224 */ /* 0x000fe200078e02ff */
[----:B------:R-:W-:Y:S01]  /*7d280*/  IADD3 R94, P2, PT, R94, R84, RZ ;  /* 0x000000545e5e7210 */ /* 0x000fe20007f5e0ff */
[----:B------:R-:W-:-:S04]  /*7d290*/  IMAD.WIDE.U32 R90, R127, R133, R90 ;  /* 0x000000857f5a7225 */ /* 0x000fc800078e005a */
[----:B------:R-:W-:-:S04]  /*7d2a0*/  IMAD.WIDE.U32 R92, R127, R131, R92 ;  /* 0x000000837f5c7225 */ /* 0x000fc800078e005c */
[----:B------:R-:W-:Y:S01]  /*7d2b0*/  IMAD.HI.U32 R139, R137, R70, R82 ;  /* 0x00000046898b7227 */ /* 0x000fe200078e0052 */
[----:B------:R-:W-:-:S03]  /*7d2c0*/  IADD3 R82, P0, PT, R87, R90, RZ ;  /* 0x0000005a57527210 */ /* 0x000fc60007f1e0ff */
        /* <DEDUP_REMOVED lines=31> */
[----:B------:R-:W-:Y:S01]  /*7d4c0*/  IMAD.IADD R94, R128, 0x1, R85 ;  /* 0x00000001805e7824 */ /* 0x000fe200078e0255 */
[----:B------:R-:W-:Y:S01]  /*7d4d0*/  IADD3 R85, PT, PT, R42, R139, RZ ;  /* 0x0000008b2a557210 */ /* 0x000fe20007ffe0ff */
[----:B------:R-:W-:Y:S01]  /*7d4e0*/  IMAD.WIDE.U32 R78, R130, R72, R78 ;  /* 0x00000048824e7225 */ /* 0x000fe200078e004e */
[----:B------:R-:W-:-:S03]  /*7d4f0*/  IADD3 R84, P5, PT, R87, R84, RZ ;  /* 0x0000005457547210 */ /* 0x000fc60007fbe0ff */
[----:B------:R-:W-:Y:S01]  /*7d500*/  IMAD.X R139, RZ, RZ, RZ, P6 ;  /* 0x000000ffff8b7224 */ /* 0x000fe200030e06ff */
[----:B------:R-:W-:Y:S01]  /*7d510*/  IADD3 R95, PT, PT, R44, R79, RZ ;  /* 0x0000004f2c5f7210 */ /* 0x000fe20007ffe0ff */
[----:B------:R-:W-:Y:S01]  /*7d520*/  IMAD.WIDE.U32 R82, R136, R123, R82 ;  /* 0x0000007b88527225 */ /* 0x000fe200078e0052 */
[----:B------:R-:W-:-:S03]  /*7d530*/  IADD3 R78, P3, PT, R85, R78, RZ ;  /* 0x0000004e554e7210 */ /* 0x000fc60007f7e0ff */
[----:B------:R-:W-:Y:S02]  /*7d540*/  IMAD.X R91, RZ, RZ, RZ, P0 ;  /* 0x000000ffff5b7224 */ /* 0x000fe400000e06ff */
[----:B------:R-:W-:Y:S02]  /*7d550*/  IMAD.X R87, RZ, RZ, RZ, P4 ;  /* 0x000000ffff577224 */ /* 0x000fe400020e06ff */
[----:B------:R-:W-:Y:S01]  /*7d560*/  IMAD.WIDE.U32 R138, R125, R75, R138 ;  /* 0x0000004b7d8a7225 */ /* 0x000fe200078e008a */
[----:B------:R-:W-:-:S03]  /*7d570*/  IADD3 R79, P2, PT, R91, R82, RZ ;  /* 0x000000525b4f7210 */ /* 0x000fc60007f5e0ff */
[----:B------:R-:W-:Y:S01]  /*7d580*/  IMAD.WIDE.U32 R86, R135, R77, R86 ;  /* 0x0000004d87567225 */ /* 0x000fe200078e0056 */
[----:B------:R-:W-:-:S03]  /*7d590*/  IADD3 R90, P0, PT, R90, R138, RZ ;  /* 0x0000008a5a5a7210 */ /* 0x000fc60007f1e0ff */
[----:B------:R-:W-:Y:S02]  /*7d5a0*/  IMAD.IADD R91, R128, 0x1, R83 ;  /* 0x00000001805b7824 */ /* 0x000fe400078e0253 */
[----:B------:R-:W-:-:S04]  /*7d5b0*/  IMAD.WIDE.U32 R92, R127, R131, R92 ;  /* 0x000000837f5c7225 */ /* 0x000fc800078e005c */
[----:B------:R-:W-:Y:S01]  /*7d5c0*/  IMAD.IADD R124, R49, 0x1, R87 ;  /* 0x00000001317c7824 */ /* 0x000fe200078e0257 */
[----:B------:R-:W-:Y:S01]  /*7d5d0*/  IADD3 R92, P1, PT, R91, R92, RZ ;  /* 0x0000005c5b5c7210 */ /* 0x000fe20007f3e0ff */
[----:B------:R-:W-:Y:S01]  /*7d5e0*/  IMAD.X R85, RZ, RZ, RZ, P5 ;  /* 0x000000ffff557224 */ /* 0x000fe200028e06ff */
[----:B------:R-:W-:Y:S01]  /*7d5f0*/  IADD3.X R91, PT, PT, RZ, RZ, RZ, P0, !PT ;  /* 0x000000ffff5b7210 */ /* 0x000fe200007fe4ff */
[----:B------:R-:W-:Y:S01]  /*7d600*/  IMAD.IADD R83, R47, 0x1, R139 ;  /* 0x000000012f537824 */ /* 0x000fe200078e028b */
[----:B------:R-:W-:Y:S01]  /*7d610*/  IADD3 R124, P0, PT, R124, R79, RZ ;  /* 0x0000004f7c7c7210 */ /* 0x000fe20007f1e0ff */
[----:B------:R-:W-:Y:S01]  /*7d620*/  IMAD.WIDE.U32 R84, R133, R131, R84 ;  /* 0x0000008385547225 */ /* 0x000fe200078e0054 */
[----:B------:R-:W-:Y:S02]  /*7d630*/  IADD3 R93, PT, PT, R129, R93, RZ ;  /* 0x0000005d815d7210 */ /* 0x000fe40007ffe0ff */
[----:B------:R-:W-:Y:S01]  /*7d640*/  IADD3 R82, P4, PT, R83, R86, RZ ;  /* 0x0000005653527210 */ /* 0x000fe20007f9e0ff */
[----:B------:R-:W-:Y:S01]  /*7d650*/  IMAD.X R79, RZ, RZ, RZ, P3 ;  /* 0x000000ffff4f7224 */ /* 0x000fe200018e06ff */
[----:B------:R-:W-:Y:S01]  /*7d660*/  IADD3 R84, P5, PT, R93, R84, RZ ;  /* 0x000000545d547210 */ /* 0x000fe20007fbe0ff */
[----:B------:R-:W-:-:S02]  /*7d670*/  IMAD.IADD R85, R129, 0x1, R85 ;  /* 0x0000000181557824 */ /* 0x000fc400078e0255 */
[----:B------:R-:W-:-:S04]  /*7d680*/  IMAD.WIDE.U32 R78, R137, R71, R78 ;  /* 0x00000047894e7225 */ /* 0x000fc800078e004e */
[----:B------:R-:W-:Y:S01]  /*7d690*/  IMAD.X R93, RZ, RZ, RZ, P1 ;  /* 0x000000ffff5d7224 */ /* 0x000fe200008e06ff */
[----:B------:R-:W-:Y:S01]  /*7d6a0*/  IADD3 R86, P1, PT, R85, R94, RZ ;  /* 0x0000005e55567210 */ /* 0x000fe20007f3e0ff */
[----:B------:R-:W-:-:S04]  /*7d6b0*/  IMAD.WIDE.U32 R90, R132, R74, R90 ;  /* 0x0000004a845a7225 */ /* 0x000fc800078e005a */
[----:B------:R-:W-:Y:S01]  /*7d6c0*/  IMAD.IADD R135, R43, 0x1, R79 ;  /* 0x000000012b877824 */ /* 0x000fe200078e024f */
[----:B------:R-:W-:Y:S01]  /*7d6d0*/  MOV R79, RZ ;  /* 0x000000ff004f7202 */ /* 0x000fe20000000f00 */
[----:B------:R-:W-:Y:S01]  /*7d6e0*/  IMAD R94, R78, R41, RZ ;  /* 0x000000294e5e7224 */ /* 0x000fe200078e02ff */
[----:B------:R-:W-:Y:S01]  /*7d6f0*/  IADD3 R90, P3, PT, R95, R90, RZ ;  /* 0x0000005a5f5a7210 */ /* 0x000fe20007f7e0ff */
[----:B------:R-:W-:Y:S01]  /*7d700*/  IMAD.X R83, RZ, RZ, RZ, P4 ;  /* 0x000000ffff537224 */ /* 0x000fe200020e06ff */
[----:B------:R-:W-:Y:S01]  /*7d710*/  IADD3 R91, PT, PT, R46, R91, RZ ;  /* 0x0000005b2e5b7210 */ /* 0x000fe20007ffe0ff */
[----:B------:R-:W-:-:S04]  /*7d720*/  IMAD.WIDE.U32 R92, R134, R123, R92 ;  /* 0x0000007b865c7225 */ /* 0x000fc800078e005c */
[----:B------:R-:W-:Y:S01]  /*7d730*/  IMAD.X R85, RZ, RZ, RZ, P5 ;  /* 0x000000ffff557224 */ /* 0x000fe200028e06ff */
[----:B------:R-:W-:Y:S01]  /*7d740*/  IADD3 R93, PT, PT, R128, R93, RZ ;  /* 0x0000005d805d7210 */ /* 0x000fe20007ffe0ff */
[----:B------:R-:W-:-:S04]  /*7d750*/  IMAD.HI.U32 R95, R94, R70, R78 ;  /* 0x000000465e5f7227 */ /* 0x000fc800078e004e */
[----:B------:R-:W-:Y:S02]  /*7d760*/  IMAD.X R79, RZ, RZ, RZ, P2 ;  /* 0x000000ffff4f7224 */ /* 0x000fe400010e06ff */
[----:B------:R-:W-:-:S03]  /*7d770*/  IMAD.WIDE.U32 R82, R125, R76, R82 ;  /* 0x0000004c7d527225 */ /* 0x000fc600078e0052 */
[----:B------:R-:W-:Y:S01]  /*7d780*/  IADD3 R79, P2, PT, R79, R92, RZ ;  /* 0x0000005c4f4f7210 */ /* 0x000fe20007f5e0ff */
        /* <DEDUP_REMOVED lines=21> */
[----:B------:R-:W-:Y:S01]  /*7d8e0*/  IMAD.WIDE.U32 R82, R127, R123, R82 ;  /* 0x0000007b7f527225 */ /* 0x000fe200078e0052 */
[----:B------:R-:W-:-:S03]  /*7d8f0*/  IADD3 R78, P4, PT, R91, R78, RZ ;  /* 0x0000004e5b4e7210 */ /* 0x000fc60007f9e0ff */
[----:B------:R-:W-:-:S04]  /*7d900*/  IMAD.WIDE.U32 R84, R125, R77, R84 ;  /* 0x0000004d7d547225 */ /* 0x000fc800078e0054 */
[----:B------:R-:W-:Y:S01]  /*7d910*/  IMAD.X R125, RZ, RZ, RZ, P2 ;  /* 0x000000ffff7d7224 */ /* 0x000fe200010e06ff */
[----:B------:R-:W-:Y:S01]  /*7d920*/  IADD3 R85, PT, PT, R49, R85, RZ ;  /* 0x0000005531557210 */ /* 0x000fe20007ffe0ff */
[----:B------:R-:W-:Y:S02]  /*7d930*/  IMAD.IADD R79, R47, 0x1, R79 ;  /* 0x000000012f4f7824 */ /* 0x000fe400078e024f */
        /* <DEDUP_REMOVED lines=11> */
[----:B------:R-:W-:Y:S02]  /*7d9f0*/  IADD3 R124, P3, PT, R124, R125, RZ ;  /* 0x0000007d7c7c7210 */ /* 0x000fe40007f7e0ff */
[----:B------:R-:W-:Y:S01]  /*7da00*/  IADD3.X R85, PT, PT, RZ, RZ, RZ, P0, !PT ;  /* 0x000000ffff557210 */ /* 0x000fe200007fe4ff */
[----:B------:R-:W-:Y:S01]  /*7da10*/  IMAD.IADD R95, R42, 0x1, R95 ;  /* 0x000000012a5f7824 */ /* 0x000fe200078e025f */
[----:B------:R-:W-:Y:S01]  /*7da20*/  IADD3.X R87, PT, PT, RZ, RZ, RZ, P6, !PT ;  /* 0x000000ffff577210 */ /* 0x000fe200037fe4ff */
[----:B------:R-:W-:Y:S01]  /*7da30*/  IMAD.X R83, RZ, RZ, RZ, P1 ;  /* 0x000000ffff537224 */ /* 0x000fe200008e06ff */
[----:B------:R-:W-:Y:S01]  /*7da40*/  IADD3 R84, P2, PT, R84, R93, RZ ;  /* 0x0000005d54547210 */ /* 0x000fe20007f5e0ff */
[----:B------:R-:W-:Y:S01]  /*7da50*/  IMAD.WIDE.U32 R78, R130, R74, R78 ;  /* 0x0000004a824e7225 */ /* 0x000fe200078e004e */
[----:B------:R-:W-:-:S02]  /*7da60*/  IADD3 R90, P0, PT, R95, R90, RZ ;  /* 0x0000005a5f5a7210 */ /* 0x000fc40007f1e0ff */
[----:B------:R-:W-:Y:S01]  /*7da70*/  IADD3 R95, P4, PT, R85, R124, RZ ;  /* 0x0000007c555f7210 */ /* 0x000fe20007f9e0ff */
        /* <DEDUP_REMOVED lines=25> */
[----:B------:R-:W-:Y:S01]  /*7dc10*/  IMAD R92, R90, R41, RZ ;  /* 0x000000295a5c7224 */ /* 0x000fe200078e02ff */
[----:B------:R-:W-:Y:S01]  /*7dc20*/  IADD3 R83, PT, PT, R47, R83, RZ ;  /* 0x000000532f537210 */ /* 0x000fe20007ffe0ff */
[----:B------:R-:W-:Y:S01]  /*7dc30*/  IMAD.WIDE.U32 R86, R132, R77, R86 ;  /* 0x0000004d84567225 */ /* 0x000fe200078e0056 */
[----:B------:R-:W-:-:S03]  /*7dc40*/  IADD3 R82, P5, PT, R79, R82, RZ ;  /* 0x000000524f527210 */ /* 0x000fc60007fbe0ff */
[----:B------:R-:W-:Y:S02]  /*7dc50*/  IMAD.MOV.U32 R91, RZ, RZ, RZ ;  /* 0x000000ffff5b7224 */ /* 0x000fe400078e00ff */
[----:B------:R-:W-:Y:S02]  /*7dc60*/  IMAD.X R85, RZ, RZ, RZ, P2 ;  /* 0x000000ffff557224 */ /* 0x000fe400010e06ff */
[----:B------:R-:W-:-:S04]  /*7dc70*/  IMAD.HI.U32 R127, R92, R70, R90 ;  /* 0x000000465c7f7227 */ /* 0x000fc800078e005a */
[----:B------:R-:W-:Y:S01]  /*7dc80*/  IMAD.X R79, RZ, RZ, RZ, P3 ;  /* 0x000000ffff4f7224 */ /* 0x000fe200018e06ff */
[----:B------:R-:W-:Y:S01]  /*7dc90*/  IADD3 R90, P3, PT, R83, R86, RZ ;  /* 0x00000056535a7210 */ /* 0x000fe20007f7e0ff */
[----:B------:R-:W-:Y:S01]  /*7dca0*/  IMAD.WIDE.U32 R84, R131, R123, R84 ;  /* 0x0000007b83547225 */ /* 0x000fe200078e0054 */
[----:B------:R-:W-:-:S03]  /*7dcb0*/  IADD3.X R83, PT, PT, RZ, RZ, RZ, P5, !PT ;  /* 0x000000ffff537210 */ /* 0x000fc60002ffe4ff */
[----:B------:R-:W-:Y:S01]  /*7dcc0*/  IMAD.WIDE.U32 R78, R94, R72, R78 ;  /* 0x000000485e4e7225 */ /* 0x000fe200078e004e */
[----:B------:R-:W-:-:S03]  /*7dcd0*/  IADD3 R86, P6, PT, R125, R84, RZ ;  /* 0x000000547d567210 */ /* 0x000fc60007fde0ff */
        /* <DEDUP_REMOVED lines=28> */
[----:B------:R-:W-:Y:S01]  /*7dea0*/  IMAD.WIDE.U32 R86, R131, R123, R86 ;  /* 0x0000007b83567225 */ /* 0x000fe200078e0056 */
[----:B------:R-:W-:-:S03]  /*7deb0*/  IADD3.X R127, PT, PT, RZ, RZ, RZ, P5, !PT ;  /* 0x000000ffff7f7210 */ /* 0x000fc60002ffe4ff */
[----:B------:R-:W-:Y:S01]  /*7dec0*/  IMAD.X R84, RZ, RZ, RZ, P2 ;  /* 0x000000ffff547224 */ /* 0x000fe200010e06ff */
[----:B------:R-:W-:Y:S01]  /*7ded0*/  IADD3 R90, P2, PT, R79, R90, RZ ;  /* 0x0000005a4f5a7210 */ /* 0x000fe20007f5e0ff */
[----:B------:R-:W-:Y:S02]  /*7dee0*/  IMAD.X R83, RZ, RZ, RZ, P0 ;  /* 0x000000ffff537224 */ /* 0x000fe400000e06ff */
        /* <DEDUP_REMOVED lines=16> */
[----:B------:R-:W-:Y:S01]  /*7dff0*/  IMAD.IADD R84, R48, 0x1, R91 ;  /* 0x0000000130547824 */ /* 0x000fe200078e025b */
[----:B------:R-:W-:Y:S01]  /*7e000*/  MOV R156, R82 ;  /* 0x00000052009c7202 */ /* 0x000fe20000000f00 */
[----:B------:R-:W-:Y:S01]  /*7e010*/  IMAD.X R79, RZ, RZ, RZ, P5 ;  /* 0x000000ffff4f7224 */ /* 0x000fe200028e06ff */
[----:B------:R-:W-:Y:S01]  /*7e020*/  IADD3 R90, P6, PT, R93, R90, RZ ;  /* 0x0000005a5d5a7210 */ /* 0x000fe20007fde0ff */
[----:B------:R-:W-:Y:S01]  /*7e030*/  IMAD.IADD R87, R128, 0x1, R87 ;  /* 0x0000000180577824 */ /* 0x000fe200078e0257 */
        /* <DEDUP_REMOVED lines=15> */
[----:B------:R-:W-:Y:S01]  /*7e130*/  IMAD.MOV.U32 R145, RZ, RZ, R124 ;  /* 0x000000ffff917224 */ /* 0x000fe200078e007c */
[----:B------:R-:W-:Y:S01]  /*7e140*/  IADD3 R86, P4, PT, R91, R84, RZ ;  /* 0x000000545b567210 */ /* 0x000fe20007f9e0ff */
[----:B------:R-:W-:Y:S02]  /*7e150*/  IMAD.X R91, RZ, RZ, RZ, P6 ;  /* 0x000000ffff5b7224 */ /* 0x000fe400030e06ff */
[----:B------:R-:W-:-:S04]  /*7e160*/  IMAD.WIDE.U32 R126, R123, R123, R126 ;  /* 0x0000007b7b7e7225 */ /* 0x000fc800078e007e */
[----:B------:R-:W-:Y:S01]  /*7e170*/  IMAD.X R87, RZ, RZ, RZ, P4 ;  /* 0x000000ffff577224 */ /* 0x000fe200020e06ff */
[----:B------:R-:W-:Y:S01]  /*7e180*/  IADD3 R130, P4, PT, R130, R95, RZ ;  /* 0x0000005f82827210 */ /* 0x000fe20007f9e0ff */
[----:B------:R-:W-:Y:S01]  /*7e190*/  IMAD.WIDE.U32 R84, R92, R74, R90 ;  /* 0x0000004a5c547225 */ /* 0x000fe200078e005a */
[----:B------:R-:W-:Y:S02]  /*7e1a0*/  IADD3 R127, PT, PT, R128, R127, RZ ;  /* 0x0000007f807f7210 */ /* 0x000fe40007ffe0ff */
[----:B------:R-:W-:Y:S01]  /*7e1b0*/  IADD3 R93, P2, PT, R93, R130, RZ ;  /* 0x000000825d5d7210 */ /* 0x000fe20007f5e0ff */
[----:B------:R-:W-:-:S04]  /*7e1c0*/  IMAD.WIDE.U32 R86, R94, R76, R86 ;  /* 0x0000004c5e567225 */ /* 0x000fc800078e0056 */
[----:B------:R-:W-:Y:S01]  /*7e1d0*/  IMAD.IADD R91, R46, 0x1, R85 ;  /* 0x000000012e5b7824 */ /* 0x000fe200078e0255 */
[----:B------:R-:W-:Y:S01]  /*7e1e0*/  IADD3 R90, PT, PT, R48, R87, RZ ;  /* 0x00000057305a7210 */ /* 0x000fe20007ffe0ff */
[----:B------:R-:W-:Y:S02]  /*7e1f0*/  IMAD.X R87, RZ, RZ, RZ, P1 ;  /* 0x000000ffff577224 */ /* 0x000fe400008e06ff */
[----:B------:R-:W-:Y:S01]  /*7e200*/  IMAD.MOV.U32 R151, RZ, RZ, R78 ;  /* 0x000000ffff977224 */ /* 0x000fe200078e004e */
[----:B------:R-:W-:Y:S01]  /*7e210*/  IADD3 R86, P6, PT, R91, R86, RZ ;  /* 0x000000565b567210 */ /* 0x000fe20007fde0ff */
[----:B------:R-:W-:Y:S01]  /*7e220*/  IMAD.X R91, RZ, RZ, RZ, P0 ;  /* 0x000000ffff5b7224 */ /* 0x000fe200000e06ff */
[----:B------:R-:W-:Y:S01]  /*7e230*/  IADD3 R90, P1, PT, R90, R93, RZ ;  /* 0x0000005d5a5a7210 */ /* 0x000fe20007f3e0ff */
[----:B------:R-:W-:Y:S01]  /*7e240*/  IMAD.X R93, RZ, RZ, RZ, P5 ;  /* 0x000000ffff5d7224 */ /* 0x000fe200028e06ff */
[----:B------:R-:W-:Y:S01]  /*7e250*/  IADD3 R126, P0, PT, R87, R126, RZ ;  /* 0x0000007e577e7210 */ /* 0x000fe20007f1e0ff */
[----:B------:R-:W-:Y:S01]  /*7e260*/  IMAD.MOV.U32 R153, RZ, RZ, R84 ;  /* 0x000000ffff997224 */ /* 0x000fe200078e0054 */
[----:B------:R-:W-:-:S02]  /*7e270*/  IADD3.X R87, PT, PT, RZ, RZ, RZ, P6, !PT ;  /* 0x000000ffff577210 */ /* 0x000fc400037fe4ff */
[----:B------:R-:W-:Y:S01]  /*7e280*/  IADD3 R126, P5, PT, R91, R126, RZ ;  /* 0x0000007e5b7e7210 */ /* 0x000fe20007fbe0ff */
[----:B------:R-:W-:Y:S02]  /*7e290*/  IMAD.X R91, RZ, RZ, RZ, P1 ;  /* 0x000000ffff5b7224 */ /* 0x000fe400008e06ff */
[----:B------:R-:W-:Y:S01]  /*7e2a0*/  IMAD.WIDE.U32 R86, R92, R75, R86 ;  /* 0x0000004b5c567225 */ /* 0x000fe200078e0056 */
[----:B------:R-:W-:Y:S02]  /*7e2b0*/  IADD3 R93, P1, PT, R93, R126, RZ ;  /* 0x0000007e5d5d7210 */ /* 0x000fe40007f3e0ff */
[----:B------:R-:W-:Y:S01]  /*7e2c0*/  IADD3.X R126, PT, PT, RZ, RZ, RZ, P3, !PT ;  /* 0x000000ffff7e7210 */ /* 0x000fe20001ffe4ff */
[----:B------:R-:W-:Y:S01]  /*7e2d0*/  IMAD.WIDE.U32 R94, R94, R77, R90 ;  /* 0x0000004d5e5e7225 */ /* 0x000fe200078e005a */
[----:B------:R-:W-:Y:S02]  /*7e2e0*/  MOV R152, R86 ;  /* 0x0000005600987202 */ /* 0x000fe40000000f00 */
[----:B------:R-:W-:Y:S01]  /*7e2f0*/  IADD3 R126, P3, PT, R126, R93, RZ ;  /* 0x0000005d7e7e7210 */ /* 0x000fe20007f7e0ff */
[----:B------:R-:W-:-:S02]  /*7e300*/  IMAD.IADD R91, R47, 0x1, R87 ;  /* 0x000000012f5b7824 */ /* 0x000fc400078e0257 */
[----:B------:R-:W-:Y:S02]  /*7e310*/  IMAD.X R93, RZ, RZ, RZ, P4 ;  /* 0x000000ffff5d7224 */ /* 0x000fe400020e06ff */
[----:B------:R-:W-:Y:S01]  /*7e320*/  IMAD.IADD R95, R49, 0x1, R95 ;  /* 0x00000001315f7824 */ /* 0x000fe200078e025f */
[----:B------:R-:W-:Y:S01]  /*7e330*/  IADD3 R90, P6, PT, R91, R94, RZ ;  /* 0x0000005e5b5a7210 */ /* 0x000fe20007fde0ff */
[----:B------:R-:W-:Y:S01]  /*7e340*/  IMAD.X R123, RZ, RZ, RZ, P1 ;  /* 0x000000ffff7b7224 */ /* 0x000fe200008e06ff */
[----:B------:R-:W-:Y:S01]  /*7e350*/  IADD3 R93, P4, PT, R93, R126, RZ ;  /* 0x0000007e5d5d7210 */ /* 0x000fe20007f9e0ff */
[----:B------:R-:W-:Y:S01]  /*7e360*/  IMAD.X R126, RZ, RZ, RZ, P0 ;  /* 0x000000ffff7e7224 */ /* 0x000fe200000e06ff */
        /* <DEDUP_REMOVED lines=13> */
[----:B------:R-:W-:-:S04]  /*7e440*/  IADD3.X R95, PT, PT, RZ, RZ, RZ, P0, !PT ;  /* 0x000000ffff5f7210 */ /* 0x000fc800007fe4ff */
[----:B------:R-:W-:Y:S01]  /*7e450*/  IADD3 R123, PT, PT, R126, R93, R123 ;  /* 0x0000005d7e7b7210 */ /* 0x000fe20007ffe07b */
[----:B------:R-:W-:Y:S02]  /*7e460*/  IMAD.X R126, RZ, RZ, RZ, P6 ;  /* 0x000000ffff7e7224 */ /* 0x000fe400030e06ff */
[----:B------:R-:W-:-:S03]  /*7e470*/  IMAD.WIDE.U32 R92, R92, R77, R94 ;  /* 0x0000004d5c5c7225 */ /* 0x000fc600078e005e */
        /* <DEDUP_REMOVED lines=31> */
.L_x_200:
        /* <DEDUP_REMOVED lines=22> */
.L_x_201:
[----:B------:R-:W-:Y:S02]  /*7e7d0*/  HFMA2 R79, -RZ, RZ, 0, 0 ;  /* 0x00000000ff4f7431 */ /* 0x000fe400000001ff */
[----:B------:R-:W-:-:S04]  /*7e7e0*/  IMAD.WIDE.U32 R82, R145, R100, RZ ;  /* 0x0000006491527225 */ /* 0x000fc800078e00ff */
[----:B------:R-:W-:Y:S01]  /*7e7f0*/  HFMA2 R138, -RZ, RZ, 0, 0 ;  /* 0x00000000ff8a7431 */ /* 0x000fe200000001ff */
[----:B------:R-:W-:Y:S02]  /*7e800*/  CS2R R124, SRZ ;  /* 0x00000000007c7805 */ /* 0x000fe4000001ff00 */
[----:B------:R-:W-:Y:S01]  /*7e810*/  MOV R146, RZ ;  /* 0x000000ff00927202 */ /* 0x000fe20000000f00 */
[----:B------:R-:W-:Y:S02]  /*7e820*/  IMAD.MOV.U32 R155, RZ, RZ, RZ ;  /* 0x000000ffff9b7224 */ /* 0x000fe400078e00ff */
[----:B------:R-:W-:Y:S02]  /*7e830*/  HFMA2 R143, -RZ, RZ, 0, 0 ;  /* 0x00000000ff8f7431 */ /* 0x000fe400000001ff */
[----:B------:R-:W-:Y:S02]  /*7e840*/  IMAD.MOV.U32 R144, RZ, RZ, RZ ;  /* 0x000000ffff907224 */ /* 0x000fe400078e00ff */
[----:B------:R-:W-:-:S02]  /*7e850*/  IMAD.IADD R78, R83, 0x1, R155 ;  /* 0x00000001534e7824 */ /* 0x000fc400078e029b */
[----:B------:R-:W-:Y:S02]  /*7e860*/  IMAD.MOV.U32 R123, RZ, RZ, RZ ;  /* 0x000000ffff7b7224 */ /* 0x000fe400078e00ff */
[----:B------:R-:W-:-:S04]  /*7e870*/  IMAD.WIDE.U32 R78, R100, R156, R78 ;  /* 0x0000009c644e7225 */ /* 0x000fc800078e004e */
[----:B------:R-:W-:Y:S01]  /*7e880*/  IMAD.IADD R86, R79, 0x1, R144 ;  /* 0x000000014f567824 */ /* 0x000fe200078e0290 */
[----:B------:R-:W-:Y:S01]  /*7e890*/  MOV R79, RZ ;  /* 0x000000ff004f7202 */ /* 0x000fe20000000f00 */
[----:B------:R-:W-:Y:S02]  /*7e8a0*/  IMAD.MOV.U32 R87, RZ, RZ, RZ ;  /* 0x000000ffff577224 */ /* 0x000fe400078e00ff */
[----:B------:R-:W-:Y:S02]  /*7e8b0*/  IMAD R130, R82, R41, RZ ;  /* 0x0000002952827224 */ /* 0x000fe400078e02ff */
[----:B------:R-:W-:-:S04]  /*7e8c0*/  IMAD.WIDE.U32 R78, R103, R145, R78 ;  /* 0x00000091674e7225 */ /* 0x000fc800078e004e */
[----:B------:R-:W-:Y:S01]  /*7e8d0*/  IMAD.WIDE.U32 R86, R100, R151, R86 ;  /* 0x0000009764567225 */ /* 0x000fe200078e0056 */
[----:B------:R-:W-:-:S03]  /*7e8e0*/  IADD3 R79, PT, PT, R79, R123, RZ ;  /* 0x0000007b4f4f7210 */ /* 0x000fc60007ffe0ff */
[----:B------:R-:W-:Y:S02]  /*7e8f0*/  IMAD.MOV.U32 R83, RZ, RZ, RZ ;  /* 0x000000ffff537224 */ /* 0x000fe400078e00ff */
        /* <DEDUP_REMOVED lines=10> */
[----:B------:R-:W-:-:S04]  /*7e9a0*/  IMAD.WIDE.U32 R86, R100, R153, R86 ;  /* 0x0000009964567225 */ /* 0x000fc800078e0056 */
[----:B------:R-:W-:Y:S01]  /*7e9b0*/  IMAD.IADD R85, R123, 0x1, R83 ;  /* 0x000000017b557824 */ /* 0x000fe200078e0253 */
[----:B------:R-:W-:Y:S01]  /*7e9c0*/  MOV R83, RZ ;  /* 0x000000ff00537202 */ /* 0x000fe20000000f00 */
[----:B------:R-:W-:-:S03]  /*7e9d0*/  IMAD.WIDE.U32 R78, R130, R71, R78 ;  /* 0x00000047824e7225 */ /* 0x000fc600078e004e */
[----:B------:R-:W-:Y:S01]  /*7e9e0*/  IADD3 R84, P0, PT, R85, R86, RZ ;  /* 0x0000005655547210 */ /* 0x000fe20007f1e0ff */
[----:B------:R-:W-:Y:S02]  /*7e9f0*/  IMAD.IADD R86, R87, 0x1, R138 ;  /* 0x0000000157567824 */ /* 0x000fe400078e028a */
[----:B------:R-:W-:Y:S02]  /*7ea00*/  HFMA2 R87, -RZ, RZ, 0, 0 ;  /* 0x00000000ff577431 */ /* 0x000fe400000001ff */
[----:B------:R-:W-:-:S04]  /*7ea10*/  IMAD.WIDE.U32 R82, R106, R145, R82 ;  /* 0x000000916a527225 */ /* 0x000fc800078e0052 */
[----:B------:R-:W-:Y:S02]  /*7ea20*/  IMAD.X R85, RZ, RZ, RZ, P0 ;  /* 0x000000ffff557224 */ /* 0x000fe400000e06ff */
[----:B------:R-:W-:Y:S02]  /*7ea30*/  IMAD.IADD R91, R43, 0x1, R79 ;  /* 0x000000012b5b7824 */ /* 0x000fe400078e024f */
[----:B------:R-:W-:-:S04]  /*7ea40*/  IMAD.WIDE.U32 R84, R103, R151, R84 ;  /* 0x0000009767547225 */ /* 0x000fc800078e0054 */
[----:B------:R-:W-:Y:S02]  /*7ea50*/  IMAD.IADD R79, R83, 0x1, R124 ;  /* 0x00000001534f7824 */ /* 0x000fe400078e027c */
[----:B------:R-:W-:Y:S02]  /*7ea60*/  IMAD R129, R78, R41, RZ ;  /* 0x000000294e817224 */ /* 0x000fe400078e02ff */
[----:B------:R-:W-:Y:S01]  /*7ea70*/  IMAD.WIDE.U32 R86, R100, R152, R86 ;  /* 0x0000009864567225 */ /* 0x000fe200078e0056 */
[----:B------:R-:W-:-:S03]  /*7ea80*/  IADD3 R90, P1, PT, R79, R84, RZ ;  /* 0x000000544f5a7210 */ /* 0x000fc60007f3e0ff */
[----:B------:R-:W-:Y:S02]  /*7ea90*/  IMAD.MOV.U32 R79, RZ, RZ, RZ ;  /* 0x000000ffff4f7224 */ /* 0x000fe400078e00ff */
[----:B------:R-:W-:Y:S02]  /*7eaa0*/  IMAD.IADD R83, R123, 0x1, R85 ;  /* 0x000000017b537824 */ /* 0x000fe400078e0255 */
[----:B------:R-:W-:Y:S01]  /*7eab0*/  IMAD.HI.U32 R85, R129, R70, R78 ;  /* 0x0000004681557227 */ /* 0x000fe200078e004e */
[----:B------:R-:W-:Y:S02]  /*7eac0*/  IADD3 R78, P2, PT, R91, R82, RZ ;  /* 0x000000525b4e7210 */ /* 0x000fe40007f5e0ff */
[----:B------:R-:W-:Y:S01]  /*7ead0*/  IADD3 R82, P0, PT, R83, R86, RZ ;  /* 0x0000005653527210 */ /* 0x000fe20007f1e0ff */
[----:B------:R-:W-:Y:S01]  /*7eae0*/  IMAD.MOV.U32 R150, RZ, RZ, RZ ;  /* 0x000000ffff967224 */ /* 0x000fe200078e00ff */
[----:B------:R-:W-:Y:S01]  /*7eaf0*/  IADD3.X R91, PT, PT, RZ, RZ, RZ, P1, !PT ;  /* 0x000000ffff5b7210 */ /* 0x000fe20000ffe4ff */
[----:B------:R-:W-:Y:S01]  /*7eb00*/  IMAD.X R79, RZ, RZ, RZ, P2 ;  /* 0x000000ffff4f7224 */ /* 0x000fe200010e06ff */
[----:B------:R-:W-:Y:S01]  /*7eb10*/  IADD3 R85, PT, PT, R42, R85, RZ ;  /* 0x000000552a557210 */ /* 0x000fe20007ffe0ff */
[----:B------:R-:W-:Y:S01]  /*7eb20*/  IMAD.X R83, RZ, RZ, RZ, P0 ;  /* 0x000000ffff537224 */ /* 0x000fe200000e06ff */
[----:B------:R-:W-:Y:S01]  /*7eb30*/  IADD3 R86, PT, PT, R87, R150, RZ ;  /* 0x0000009657567210 */ /* 0x000fe20007ffe0ff */
[----:B------:R-:W-:-:S04]  /*7eb40*/  IMAD.WIDE.U32 R90, R106, R156, R90 ;  /* 0x0000009c6a5a7225 */ /* 0x000fc800078e005a */
[----:B------:R-:W-:-:S04]  /*7eb50*/  IMAD.WIDE.U32 R78, R130, R72, R78 ;  /* 0x00000048824e7225 */ /* 0x000fc800078e004e */
[----:B------:R-:W-:Y:S01]  /*7eb60*/  IMAD.WIDE.U32 R82, R103, R153, R82 ;  /* 0x0000009967527225 */ /* 0x000fe200078e0052 */
[----:B------:R-:W-:-:S03]  /*7eb70*/  IADD3 R78, P0, PT, R85, R78, RZ ;  /* 0x0000004e554e7210 */ /* 0x000fc60007f1e0ff */
[----:B------:R-:W-:Y:S02]  /*7eb80*/  IMAD.IADD R91, R124, 0x1, R91 ;  /* 0x000000017c5b7824 */ /* 0x000fe400078e025b */
[----:B------:R-:W-:Y:S02]  /*7eb90*/  IMAD.MOV.U32 R87, RZ, RZ, RZ ;  /* 0x000000ffff577224 */ /* 0x000fe400078e00ff */
[----:B------:R-:W-:Y:S01]  /*7eba0*/  IMAD.IADD R93, R44, 0x1, R79 ;  /* 0x000000012c5d7824 */ /* 0x000fe200078e024f */
[----:B------:R-:W-:Y:S01]  /*7ebb0*/  IADD3 R84, P1, PT, R91, R82, RZ ;  /* 0x000000525b547210 */ /* 0x000fe20007f3e0ff */
[----:B------:R-:W-:Y:S02]  /*7ebc0*/  HFMA2 R91, -RZ, RZ, 0, 0 ;  /* 0x00000000ff5b7431 */ /* 0x000fe400000001ff */
[----:B------:R-:W-:Y:S02]  /*7ebd0*/  IMAD.IADD R83, R123, 0x1, R83 ;  /* 0x000000017b537824 */ /* 0x000fe400078e0253 */
[----:B------:R-:W-:Y:S01]  /*7ebe0*/  IMAD.WIDE.U32 R86, R100, R149, R86 ;  /* 0x0000009564567225 */ /* 0x000fe200078e0056 */
[----:B------:R-:W-:-:S03]  /*7ebf0*/  IADD3.X R85, PT, PT, RZ, RZ, RZ, P1, !PT ;  /* 0x000000ffff557210 */ /* 0x000fc60000ffe4ff */
[----:B------:R-:W-:Y:S01]  /*7ec00*/  IMAD.X R79, RZ, RZ, RZ, P0 ;  /* 0x000000ffff4f7224 */ /* 0x000fe200000e06ff */
[----:B------:R-:W-:Y:S01]  /*7ec10*/  IADD3 R86, P0, PT, R83, R86, RZ ;  /* 0x0000005653567210 */ /* 0x000fe20007f1e0ff */
[----:B------:R-:W-:Y:S02]  /*7ec20*/  IMAD.IADD R82, R87, 0x1, R146 ;  /* 0x0000000157527824 */ /* 0x000fe400078e0292 */
[----:B------:R-:W-:Y:S01]  /*7ec30*/  IMAD.WIDE.U32 R78, R129, R71, R78 ;  /* 0x00000047814e7225 */ /* 0x000fe200078e004e */
[----:B------:R-:W-:-:S03]  /*7ec40*/  IADD3.X R87, PT, PT, RZ, RZ, RZ, P0, !PT ;  /* 0x000000ffff577210 */ /* 0x000fc600007fe4ff */
[----:B------:R-:W-:-:S04]  /*7ec50*/  IMAD.WIDE.U32 R90, R109, R145, R90 ;  /* 0x000000916d5a7225 */ /* 0x000fc800078e005a */
[----:B------:R-:W-:Y:S01]  /*7ec60*/  IMAD.IADD R95, R43, 0x1, R79 ;  /* 0x000000012b5f7824 */ /* 0x000fe200078e024f */
[----:B------:R-:W-:Y:S01]  /*7ec70*/  IADD3 R92, P2, PT, R93, R90, RZ ;  /* 0x0000005a5d5c7210 */ /* 0x000fe20007f5e0ff */
[----:B------:R-:W-:Y:S02]  /*7ec80*/  IMAD R94, R78, R41, RZ ;  /* 0x000000294e5e7224 */ /* 0x000fe400078e02ff */
[----:B------:R-:W-:Y:S02]  /*7ec90*/  IMAD.MOV.U32 R79, RZ, RZ, RZ ;  /* 0x000000ffff4f7224 */ /* 0x000fe400078e00ff */
[----:B------:R-:W-:-:S04]  /*7eca0*/  IMAD.WIDE.U32 R84, R106, R151, R84 ;  /* 0x000000976a547225 */ /* 0x000fc800078e0054 */
[----:B------:R-:W-:Y:S02]  /*7ecb0*/  IMAD.IADD R83, R91, 0x1, R125 ;  /* 0x000000015b537824 */ /* 0x000fe400078e027d */
[----:B------:R-:W-:-:S03]  /*7ecc0*/  IMAD.HI.U32 R91, R94, R70, R78 ;  /* 0x000000465e5b7227 */ /* 0x000fc600078e004e */
[----:B------:R-:W-:Y:S01]  /*7ecd0*/  IADD3 R84, P1, PT, R83, R84, RZ ;  /* 0x0000005453547210 */ /* 0x000fe20007f3e0ff */
[----:B------:R-:W-:Y:S01]  /*7ece0*/  IMAD.WIDE.U32 R78, R103, R152, R86 ;  /* 0x00000098674e7225 */ /* 0x000fe200078e0056 */
[----:B------:R-:W-:-:S03]  /*7ecf0*/  IADD3 R91, PT, PT, R42, R91, RZ ;  /* 0x0000005b2a5b7210 */ /* 0x000fc60007ffe0ff */
[----:B------:R-:W-:Y:S01]  /*7ed00*/  IMAD.IADD R85, R124, 0x1, R85 ;  /* 0x000000017c557824 */ /* 0x000fe200078e0255 */
[----:B------:R-:W-:Y:S01]  /*7ed10*/  IADD3 R127, PT, PT, R123, R79, RZ ;  /* 0x0000004f7b7f7210 */ /* 0x000fe20007ffe0ff */
[----:B------:R-:W-:Y:S02]  /*7ed20*/  IMAD.MOV.U32 R83, RZ, RZ, RZ ;  /* 0x000000ffff537224 */ /* 0x000fe400078e00ff */
[----:B------:R-:W-:Y:S01]  /*7ed30*/  IMAD.X R93, RZ, RZ, RZ, P2 ;  /* 0x000000ffff5d7224 */ /* 0x000fe200010e06ff */
[----:B------:R-:W-:Y:S01]  /*7ed40*/  IADD3 R78, P0, PT, R85, R78, RZ ;  /* 0x0000004e554e7210 */ /* 0x000fe20007f1e0ff */
[----:B------:R-:W-:Y:S01]  /*7ed50*/  IMAD.WIDE.U32 R82, R100, R147, R82 ;  /* 0x0000009364527225 */ /* 0x000fe200078e0052 */
[----:B------:R-:W-:Y:S02]  /*7ed60*/  IADD3.X R85, PT, PT, RZ, RZ, RZ, P1, !PT ;  /* 0x000000ffff557210 */ /* 0x000fe40000ffe4ff */
[----:B------:R-:W-:Y:S01]  /*7ed70*/  IADD3.X R79, PT, PT, RZ, RZ, RZ, P0, !PT ;  /* 0x000000ffff4f7210 */ /* 0x000fe200007fe4ff */
[----:B------:R-:W-:Y:S01]  /*7ed80*/  IMAD.WIDE.U32 R92, R130, R73, R92 ;  /* 0x00000049825c7225 */ /* 0x000fe200078e005c */
[----:B------:R-:W-:-:S03]  /*7ed90*/  IADD3 R82, P0, PT, R127, R82, RZ ;  /* 0x000000527f527210 */ /* 0x000fc60007f1e0ff */
[----:B------:R-:W-:Y:S01]  /*7eda0*/  IMAD.WIDE.U32 R84, R109, R156, R84 ;  /* 0x0000009c6d547225 */ /* 0x000fe200078e0054 */
[----:B------:R-:W-:-:S03]  /*7edb0*/  IADD3 R86, P2, PT, R95, R92, RZ ;  /* 0x0000005c5f567210 */ /* 0x000fc60007f5e0ff */
[----:B------:R-:W-:Y:S02]  /*7edc0*/  IMAD.MOV.U32 R141, RZ, RZ, RZ ;  /* 0x000000ffff8d7224 */ /* 0x000fe400078e00ff */
[----:B------:R-:W-:-:S04]  /*7edd0*/  IMAD.WIDE.U32 R78, R106, R153, R78 ;  /* 0x000000996a4e7225 */ /* 0x000fc800078e004e */
[----:B------:R-:W-:Y:S02]  /*7ede0*/  IMAD.IADD R85, R125, 0x1, R85 ;  /* 0x000000017d557824 */ /* 0x000fe400078e0255 */
[----:B------:R-:W-:Y:S02]  /*7edf0*/  IMAD.IADD R90, R83, 0x1, R141 ;  /* 0x00000001535a7824 */ /* 0x000fe400078e028d */
[----:B------:R-:W-:Y:S01]  /*7ee00*/  IMAD.X R83, RZ, RZ, RZ, P0 ;  /* 0x000000ffff537224 */ /* 0x000fe200000e06ff */
[----:B------:R-:W-:Y:S01]  /*7ee10*/  IADD3 R78, P0, PT, R85, R78, RZ ;  /* 0x0000004e554e7210 */ /* 0x000fe20007f1e0ff */
[----:B------:R-:W-:Y:S02]  /*7ee20*/  IMAD.MOV.U32 R85, RZ, RZ, RZ ;  /* 0x000000ffff557224 */ /* 0x000fe400078e00ff */
[----:B------:R-:W-:Y:S02]  /*7ee30*/  IMAD.X R87, RZ, RZ, RZ, P2 ;  /* 0x000000ffff577224 */ /* 0x000fe400010e06ff */
[----:B------:R-:W-:-:S02]  /*7ee40*/  IMAD.IADD R92, R45, 0x1, R93 ;  /* 0x000000012d5c7824 */ /* 0x000fc400078e025d */
[----:B------:R-:W-:-:S04]  /*7ee50*/  IMAD.WIDE.U32 R84, R112, R145, R84 ;  /* 0x0000009170547225 */ /* 0x000fc800078e0054 */
[----:B------:R-:W-:Y:S01]  /*7ee60*/  IMAD.WIDE.U32 R86, R129, R72, R86 ;  /* 0x0000004881567225 */ /* 0x000fe200078e0056 */
[----:B------:R-:W-:-:S03]  /*7ee70*/  IADD3 R92, P2, PT, R92, R84, RZ ;  /* 0x000000545c5c7210 */ /* 0x000fc60007f5e0ff */
[----:B------:R-:W-:Y:S01]  /*7ee80*/  IMAD.IADD R93, R124, 0x1, R79 ;  /* 0x000000017c5d7824 */ /* 0x000fe200078e024f */
[----:B------:R-:W-:Y:S01]  /*7ee90*/  IADD3 R86, P1, PT, R91, R86, RZ ;  /* 0x000000565b567210 */ /* 0x000fe20007f3e0ff */
[----:B------:R-:W-:Y:S01]  /*7eea0*/  IMAD.WIDE.U32 R82, R103, R149, R82 ;  /* 0x0000009567527225 */ /* 0x000fe200078e0052 */
[----:B------:R-:W-:Y:S02]  /*7eeb0*/  IADD3.X R79, PT, PT, RZ, RZ, RZ, P0, !PT ;  /* 0x000000ffff4f7210 */ /* 0x000fe400007fe4ff */
[----:B------:R-:W-:Y:S01]  /*7eec0*/  MOV R91, RZ ;  /* 0x000000ff005b7202 */ /* 0x000fe20000000f00 */
[----:B------:R-:W-:Y:S01]  /*7eed0*/  IMAD.MOV.U32 R126, RZ, RZ, RZ ;  /* 0x000000ffff7e7224 */ /* 0x000fe200078e00ff */
[----:B------:R-:W-:Y:S01]  /*7eee0*/  IADD3 R82, P0, PT, R93, R82, RZ ;  /* 0x000000525d527210 */ /* 0x000fe20007f1e0ff */
[----:B------:R-:W-:Y:S01]  /*7eef0*/  IMAD.X R93, RZ, RZ, RZ, P2 ;  /* 0x000000ffff5d7224 */ /* 0x000fe200010e06ff */
[----:B------:R-:W-:Y:S01]  /*7ef00*/  IADD3 R127, PT, PT, R44, R87, RZ ;  /* 0x000000572c7f7210 */ /* 0x000fe20007ffe0ff */
[----:B------:R-:W-:-:S02]  /*7ef10*/  IMAD.X R87, RZ, RZ, RZ, P1 ;  /* 0x000000ffff577224 */ /* 0x000fc400008e06ff */
[----:B------:R-:W-:Y:S02]  /*7ef20*/  IMAD.IADD R95, R123, 0x1, R83 ;  /* 0x000000017b5f7824 */ /* 0x000fe400078e0253 */
[----:B------:R-:W-:-:S04]  /*7ef30*/  IMAD.WIDE.U32 R90, R139, R100, R90 ;  /* 0x000000648b5a7225 */ /* 0x000fc800078e005a */
[----:B------:R-:W-:-:S04]  /*7ef40*/  IMAD.WIDE.U32 R92, R130, R74, R92 ;  /* 0x0000004a825c7225 */ /* 0x000fc800078e005c */
[----:B------:R-:W-:-:S04]  /*7ef50*/  IMAD.WIDE.U32 R86, R94, R71, R86 ;  /* 0x000000475e567225 */ /* 0x000fc800078e0056 */
[----:B------:R-:W-:Y:S02]  /*7ef60*/  IMAD.IADD R85, R85, 0x1, R126 ;  /* 0x0000000155557824 */ /* 0x000fe400078e027e */
[----:B------:R-:W-:-:S04]  /*7ef70*/  IMAD.WIDE.U32 R78, R109, R151, R78 ;  /* 0x000000976d4e7225 */ /* 0x000fc800078e004e */
[----:B------:R-:W-:Y:S01]  /*7ef80*/  IMAD.X R83, RZ, RZ, RZ, P0 ;  /* 0x000000ffff537224 */ /* 0x000fe200000e06ff */
[----:B------:R-:W-:Y:S01]  /*7ef90*/  IADD3 R84, P0, PT, R90, R95, RZ ;  /* 0x0000005f5a547210 */ /* 0x000fe20007f1e0ff */
[----:B------:R-:W-:Y:S01]  /*7efa0*/  IMAD R95, R86, R41, RZ ;  /* 0x00000029565f7224 */ /* 0x000fe200078e02ff */
[----:B------:R-:W-:Y:S01]  /*7efb0*/  IADD3 R90, P2, PT, R127, R92, RZ ;  /* 0x0000005c7f5a7210 */ /* 0x000fe20007f5e0ff */
[----:B------:R-:W-:Y:S02]  /*7efc0*/  IMAD.IADD R127, R43, 0x1, R87 ;  /* 0x000000012b7f7824 */ /* 0x000fe400078e0257 */
[----:B------:R-:W-:Y:S01]  /*7efd0*/  HFMA2 R87, -RZ, RZ, 0, 0 ;  /* 0x00000000ff577431 */ /* 0x000fe200000001ff */
[----:B------:R-:W-:Y:S01]  /*7efe0*/  IADD3 R78, P1, PT, R85, R78, RZ ;  /* 0x0000004e554e7210 */ /* 0x000fe20007f3e0ff */
[----:B------:R-:W-:Y:S01]  /*7eff0*/  IMAD.WIDE.U32 R82, R106, R152, R82 ;  /* 0x000000986a527225 */ /* 0x000fe200078e0052 */
[----:B------:R-:W-:-:S03]  /*7f000*/  IADD3 R79, PT, PT, R125, R79, RZ ;  /* 0x0000004f7d4f7210 */ /* 0x000fc60007ffe0ff */
[----:B------:R-:W-:Y:S01]  /*7f010*/  IMAD.X R85, RZ, RZ, RZ, P0 ;  /* 0x000000ffff557224 */ /* 0x000fe200000e06ff */
[----:B------:R-:W-:Y:S01]  /*7f020*/  IADD3 R82, P0, PT, R79, R82, RZ ;  /* 0x000000524f527210 */ /* 0x000fe20007f1e0ff */
[----:B------:R-:W-:Y:S01]  /*7f030*/  IMAD.X R79, RZ, RZ, RZ, P1 ;  /* 0x000000ffff4f7224 */ /* 0x000fe200008e06ff */
[----:B------:R-:W-:Y:S01]  /*7f040*/  IADD3 R131, PT, PT, R124, R83, RZ ;  /* 0x000000537c837210 */ /* 0x000fe20007ffe0ff */
[----:B------:R-:W-:Y:S01]  /*7f050*/  IMAD.WIDE.U32 R84, R103, R147, R84 ;  /* 0x0000009367547225 */ /* 0x000fe200078e0054 */
[----:B------:R-:W-:-:S03]  /*7f060*/  IADD3.X R83, PT, PT, RZ, RZ, RZ, P0, !PT ;  /* 0x000000ffff537210 */ /* 0x000fc600007fe4ff */
[----:B------:R-:W-:Y:S01]  /*7f070*/  IMAD.HI.U32 R92, R95, R70, R86 ;  /* 0x000000465f5c7227 */ /* 0x000fe200078e0056 */
[----:B------:R-:W-:-:S03]  /*7f080*/  IADD3 R84, P1, PT, R131, R84, RZ ;  /* 0x0000005483547210 */ /* 0x000fc60007f3e0ff */
[----:B------:R-:W-:Y:S02]  /*7f090*/  IMAD.IADD R87, R123, 0x1, R85 ;  /* 0x000000017b577824 */ /* 0x000fe400078e0255 */
[----:B------:R-:W-:-:S03]  /*7f0a0*/  IMAD.WIDE.U32 R78, R112, R156, R78 ;  /* 0x0000009c704e7225 */ /* 0x000fc600078e004e */
[----:B------:R-:W-:Y:S01]  /*7f0b0*/  IADD3 R86, P0, PT, R91, R87, RZ ;  /* 0x000000575b567210 */ /* 0x000fe20007f1e0ff */
        /* <DEDUP_REMOVED lines=10> */
[----:B------:R-:W-:Y:S01]  /*7f160*/  IMAD.MOV.U32 R79, RZ, RZ, RZ ;  /* 0x000000ffff4f7224 */ /* 0x000fe200078e00ff */
[----:B------:R-:W-:Y:S01]  /*7f170*/  IADD3 R90, P4, PT, R127, R90, RZ ;  /* 0x0000005a7f5a7210 */ /* 0x000fe20007f9e0ff */
[----:B------:R-:W-:Y:S01]  /*7f180*/  IMAD.X R87, RZ, RZ, RZ, P0 ;  /* 0x000000ffff577224 */ /* 0x000fe200000e06ff */
[----:B------:R-:W-:Y:S01]  /*7f190*/  IADD3.X R83, PT, PT, RZ, RZ, RZ, P2, !PT ;  /* 0x000000ffff537210 */ /* 0x000fe200017fe4ff */
[----:B------:R-:W-:Y:S02]  /*7f1a0*/  IMAD.IADD R93, R46, 0x1, R93 ;  /* 0x000000012e5d7824 */ /* 0x000fe400078e025d */
[----:B------:R-:W-:-:S04]  /*7f1b0*/  IMAD.WIDE.U32 R78, R115, R145, R78 ;  /* 0x00000091734e7225 */ /* 0x000fc800078e004e */
[----:B------:R-:W-:Y:S01]  /*7f1c0*/  IMAD.MOV.U32 R127, RZ, RZ, RZ ;  /* 0x000000ffff7f7224 */ /* 0x000fe200078e00ff */
        /* <DEDUP_REMOVED lines=9> */
[----:B------:R-:W-:Y:S01]  /*7f260*/  IMAD.X R91, RZ, RZ, RZ, P4 ;  /* 0x000000ffff5b7224 */ /* 0x000fe200020e06ff */
[----:B------:R-:W-:Y:S01]  /*7f270*/  IADD3 R82, P2, PT, R79, R82, RZ ;  /* 0x000000524f527210 */ /* 0x000fe20007f5e0ff */
[----:B------:R-:W-:-:S02]  /*7f280*/  IMAD.IADD R133, R126, 0x1, R83 ;  /* 0x000000017e857824 */ /* 0x000fc400078e0253 */
[----:B------:R-:W-:Y:S02]  /*7f290*/  IMAD.X R79, RZ, RZ, RZ, P3 ;  /* 0x000000ffff4f7224 */ /* 0x000fe400018e06ff */
[----:B------:R-:W-:Y:S02]  /*7f2a0*/  IMAD.IADD R83, R42, 0x1, R92 ;  /* 0x000000012a537824 */ /* 0x000fe400078e025c */
[----:B------:R-:W-:-:S04]  /*7f2b0*/  IMAD.WIDE.U32 R90, R94, R72, R90 ;  /* 0x000000485e5a7225 */ /* 0x000fc800078e005a */
[----:B------:R-:W-:Y:S01]  /*7f2c0*/  IMAD.WIDE.U32 R84, R109, R152, R84 ;  /* 0x000000986d547225 */ /* 0x000fe200078e0054 */
[----:B------:R-:W-:Y:S02]  /*7f2d0*/  IADD3 R92, P4, PT, R83, R90, RZ ;  /* 0x0000005a535c7210 */ /* 0x000fe40007f9e0ff */
[----:B------:R-:W-:Y:S01]  /*7f2e0*/  IADD3.X R83, PT, PT, RZ, RZ, RZ, P2, !PT ;  /* 0x000000ffff537210 */ /* 0x000fe200017fe4ff */
[----:B------:R-:W-:Y:S01]  /*7f2f0*/  IMAD.WIDE.U32 R78, R130, R75, R78 ;  /* 0x0000004b824e7225 */ /* 0x000fe200078e004e */
[----:B------:R-:W-:-:S03]  /*7f300*/  IADD3 R132, P0, PT, R133, R84, RZ ;  /* 0x0000005485847210 */ /* 0x000fc60007f1e0ff */
[----:B------:R-:W-:Y:S01]  /*7f310*/  IMAD.WIDE.U32 R86, R106, R147, R86 ;  /* 0x000000936a567225 */ /* 0x000fe200078e0056 */
[----:B------:R-:W-:Y:S02]  /*7f320*/  IADD3 R84, P3, PT, R131, R78, RZ ;  /* 0x0000004e83547210 */ /* 0x000fe40007f7e0ff */
[----:B------:R-:W-:Y:S01]  /*7f330*/  IADD3.X R133, PT, PT, RZ, RZ, RZ, P0, !PT ;  /* 0x000000ffff857210 */ /* 0x000fe200007fe4ff */
[----:B------:R-:W-:Y:S02]  /*7f340*/  IMAD.IADD R85, R125, 0x1, R85 ;  /* 0x000000017d557824 */ /* 0x000fe400078e0255 */
[----:B------:R-:W-:-:S03]  /*7f350*/  IMAD.WIDE.U32 R82, R115, R156, R82 ;  /* 0x0000009c73527225 */ /* 0x000fc600078e0052 */
[----:B------:R-:W-:Y:S01]  /*7f360*/  IADD3 R86, P1, PT, R85, R86, RZ ;  /* 0x0000005655567210 */ /* 0x000fe20007f3e0ff */
[----:B------:R-:W-:Y:S01]  /*7f370*/  IMAD.X R85, RZ, RZ, RZ, P3 ;  /* 0x000000ffff557224 */ /* 0x000fe200018e06ff */
[----:B------:R-:W-:Y:S01]  /*7f380*/  MOV R134, R82 ;  /* 0x0000005200867202 */ /* 0x000fe20000000f00 */
[----:B------:R-:W-:Y:S02]  /*7f390*/  IMAD.IADD R90, R124, 0x1, R87 ;  /* 0x000000017c5a7824 */ /* 0x000fe400078e0257 */
[----:B------:R-:W-:-:S03]  /*7f3a0*/  IMAD.WIDE.U32 R132, R112, R153, R132 ;  /* 0x0000009970847225 */ /* 0x000fc600078e0084 */
[----:B------:R-:W-:Y:S01]  /*7f3b0*/  IADD3 R90, P0, PT, R90, R93, RZ ;  /* 0x0000005d5a5a7210 */ /* 0x000fe20007f1e0ff */
[----:B------:R-:W-:Y:S01]  /*7f3c0*/  IMAD.X R87, RZ, RZ, RZ, P1 ;  /* 0x000000ffff577224 */ /* 0x000fe200008e06ff */
[----:B------:R-:W-:Y:S01]  /*7f3d0*/  IADD3.X R93, PT, PT, RZ, RZ, RZ, P4, !PT ;  /* 0x000000ffff5d7210 */ /* 0x000fe200027fe4ff */
[----:B------:R-:W-:Y:S02]  /*7f3e0*/  IMAD.IADD R128, R44, 0x1, R91 ;  /* 0x000000012c807824 */ /* 0x000fe400078e025b */
[----:B------:R-:W-:-:S04]  /*7f3f0*/  IMAD.WIDE.U32 R84, R129, R74, R84 ;  /* 0x0000004a81547225 */ /* 0x000fc800078e0054 */
[----:B------:R-:W-:Y:S01]  /*7f400*/  IMAD.MOV.U32 R135, RZ, RZ, RZ ;  /* 0x000000ffff877224 */ /* 0x000fe200078e00ff */
[----:B------:R-:W-:Y:S01]  /*7f410*/  IADD3 R78, P1, PT, R128, R84, RZ ;  /* 0x00000054804e7210 */ /* 0x000fe20007f3e0ff */
[----:B------:R-:W-:Y:S02]  /*7f420*/  IMAD.IADD R91, R126, 0x1, R133 ;  /* 0x000000017e5b7824 */ /* 0x000fe400078e0285 */
[----:B------:R-:W-:Y:S02]  /*7f430*/  HFMA2 R128, -RZ, RZ, 0, 0 ;  /* 0x00000000ff807431 */ /* 0x000fe400000001ff */
[----:B------:R-:W-:Y:S01]  /*7f440*/  IMAD.WIDE.U32 R86, R109, R149, R86 ;  /* 0x000000956d567225 */ /* 0x000fe200078e0056 */
[----:B------:R-:W-:-:S03]  /*7f450*/  IADD3 R85, PT, PT, R46, R85, RZ ;  /* 0x000000552e557210 */ /* 0x000fc60007ffe0ff */
[----:B------:R-:W-:Y:S01]  /*7f460*/  IMAD.IADD R79, R47, 0x1, R79 ;  /* 0x000000012f4f7824 */ /* 0x000fe200078e024f */
[----:B------:R-:W-:Y:S01]  /*7f470*/  IADD3 R86, P3, PT, R91, R86, RZ ;  /* 0x000000565b567210 */ /* 0x000fe20007f7e0ff */
[----:B------:R-:W-:-:S04]  /*7f480*/  IMAD.WIDE.U32 R134, R118, R145, R134 ;  /* 0x0000009176867225 */ /* 0x000fc800078e0086 */
[----:B------:R-:W-:Y:S02]  /*7f490*/  IMAD.IADD R83, R127, 0x1, R83 ;  /* 0x000000017f537824 */ /* 0x000fe400078e0253 */
[----:B------:R-:W-:Y:S01]  /*7f4a0*/  IMAD.X R91, RZ, RZ, RZ, P0 ;  /* 0x000000ffff5b7224 */ /* 0x000fe200000e06ff */
[----:B------:R-:W-:Y:S01]  /*7f4b0*/  IADD3 R82, P0, PT, R79, R134, RZ ;  /* 0x000000864f527210 */ /* 0x000fe20007f1e0ff */
[----:B------:R-:W-:Y:S01]  /*7f4c0*/  IMAD.WIDE.U32 R92, R95, R71, R92 ;  /* 0x000000475f5c7225 */ /* 0x000fe200078e005c */
[----:B------:R-:W-:-:S03]  /*7f4d0*/  IADD3 R132, P2, PT, R83, R132, RZ ;  /* 0x0000008453847210 */ /* 0x000fc60007f5e0ff */
[----:B------:R-:W-:Y:S01]  /*7f4e0*/  IMAD.X R79, RZ, RZ, RZ, P1 ;  /* 0x000000ffff4f7224 */ /* 0x000fe200008e06ff */
[----:B------:R-:W-:Y:S01]  /*7f4f0*/  IADD3.X R133, PT, PT, RZ, RZ, RZ, P2, !PT ;  /* 0x000000ffff857210 */ /* 0x000fe200017fe4ff */
[----:B------:R-:W-:Y:S02]  /*7f500*/  IMAD.IADD R87, R125, 0x1, R87 ;  /* 0x000000017d577824 */ /* 0x000fe400078e0257 */
[----:B------:R-:W-:-:S04]  /*7f510*/  IMAD.WIDE.U32 R90, R139, R106, R90 ;  /* 0x0000006a8b5a7225 */ /* 0x000fc800078e005a */
[----:B------:R-:W-:Y:S01]  /*7f520*/  IMAD.IADD R83, R43, 0x1, R93 ;  /* 0x000000012b537824 */ /* 0x000fe200078e025d */
[----:B------:R-:W-:Y:S01]  /*7f530*/  IADD3 R90, P2, PT, R87, R90, RZ ;  /* 0x0000005a575a7210 */ /* 0x000fe20007f5e0ff */
[----:B------:R-:W-:-:S04]  /*7f540*/  IMAD.WIDE.U32 R78, R94, R73, R78 ;  /* 0x000000495e4e7225 */ /* 0x000fc800078e004e */
[----:B------:R-:W-:Y:S02]  /*7f550*/  IMAD R131, R92, R41, RZ ;  /* 0x000000295c837224 */ /* 0x000fe400078e02ff */
[----:B------:R-:W-:Y:S02]  /*7f560*/  IMAD.MOV.U32 R93, RZ, RZ, RZ ;  /* 0x000000ffff5d7224 */ /* 0x000fe400078e00ff */
[----:B------:R-:W-:Y:S01]  /*7f570*/  IMAD.X R87, RZ, RZ, RZ, P3 ;  /* 0x000000ffff577224 */ /* 0x000fe200018e06ff */
[----:B------:R-:W-:Y:S01]  /*7f580*/  IADD3 R78, P3, PT, R83, R78, RZ ;  /* 0x0000004e534e7210 */ /* 0x000fe20007f7e0ff */
[----:B------:R-:W-:Y:S02]  /*7f590*/  IMAD.X R83, RZ, RZ, RZ, P0 ;  /* 0x000000ffff537224 */ /* 0x000fe400000e06ff */
[----:B------:R-:W-:Y:S02]  /*7f5a0*/  IMAD.IADD R135, R135, 0x1, R128 ;  /* 0x0000000187877824 */ /* 0x000fe400078e0280 */
[----:B------:R-:W-:-:S04]  /*7f5b0*/  IMAD.WIDE.U32 R132, R115, R151, R132 ;  /* 0x0000009773847225 */ /* 0x000fc800078e0084 */
[----:B------:R-:W-:Y:S01]  /*7f5c0*/  IMAD.HI.U32 R93, R131, R70, R92 ;  /* 0x00000046835d7227 */ /* 0x000fe200078e005c */
[----:B------:R-:W-:Y:S02]  /*7f5d0*/  IADD3 R84, P1, PT, R135, R132, RZ ;  /* 0x0000008487547210 */ /* 0x000fe40007f3e0ff */
[----:B------:R-:W-:Y:S01]  /*7f5e0*/  IADD3 R133, PT, PT, R127, R133, RZ ;  /* 0x000000857f857210 */ /* 0x000fe20007ffe0ff */
[----:B------:R-:W-:Y:S01]  /*7f5f0*/  IMAD.IADD R92, R124, 0x1, R91 ;  /* 0x000000017c5c7824 */ /* 0x000fe200078e025b */
[----:B------:R-:W-:Y:S01]  /*7f600*/  IADD3.X R91, PT, PT, RZ, RZ, RZ, P2, !PT ;  /* 0x000000ffff5b7210 */ /* 0x000fe200017fe4ff */
[----:B------:R-:W-:-:S04]  /*7f610*/  IMAD.WIDE.U32 R82, R130, R76, R82 ;  /* 0x0000004c82527225 */ /* 0x000fc800078e0052 */
[----:B------:R-:W-:Y:S01]  /*7f620*/  IMAD.WIDE.U32 R86, R112, R152, R86 ;  /* 0x0000009870567225 */ /* 0x000fe200078e0056 */
[----:B------:R-:W-:Y:S02]  /*7f630*/  IADD3 R82, P5, PT, R85, R82, RZ ;  /* 0x0000005255527210 */ /* 0x000fe40007fbe0ff */
[----:B------:R-:W-:Y:S01]  /*7f640*/  IADD3.X R85, PT, PT, RZ, RZ, RZ, P1, !PT ;  /* 0x000000ffff557210 */ /* 0x000fe20000ffe4ff */
[----:B------:R-:W-:Y:S01]  /*7f650*/  IMAD.IADD R87, R126, 0x1, R87 ;  /* 0x000000017e577824 */ /* 0x000fe200078e0257 */
        /* <DEDUP_REMOVED lines=8> */
[----:B------:R-:W-:-:S04]  /*7f6e0*/  IMAD.WIDE.U32 R86, R115, R153, R86 ;  /* 0x0000009973567225 */ /* 0x000fc800078e0056 */
[----:B------:R-:W-:Y:S02]  /*7f6f0*/  IMAD.IADD R83, R128, 0x1, R85 ;  /* 0x0000000180537824 */ /* 0x000fe400078e0255 */
[----:B------:R-:W-:Y:S02]  /*7f700*/  IMAD.IADD R132, R45, 0x1, R79 ;  /* 0x000000012d847824 */ /* 0x000fe400078e024f */
[----:B------:R-:W-:Y:S01]  /*7f710*/  IMAD.X R79, RZ, RZ, RZ, P3 ;  /* 0x000000ffff4f7224 */ /* 0x000fe200018e06ff */
[----:B------:R-:W-:Y:S01]  /*7f720*/  IADD3 R86, P3, PT, R83, R86, RZ ;  /* 0x0000005653567210 */ /* 0x000fe20007f7e0ff */
[----:B------:R-:W-:Y:S01]  /*7f730*/  IMAD.MOV.U32 R85, RZ, RZ, RZ ;  /* 0x000000ffff557224 */ /* 0x000fe200078e00ff */
[----:B------:R-:W-:Y:S01]  /*7f740*/  IADD3.X R83, PT, PT, RZ, RZ, RZ, P5, !PT ;  /* 0x000000ffff537210 */ /* 0x000fe20002ffe4ff */
[----:B------:R-:W-:-:S04]  /*7f750*/  IMAD.WIDE.U32 R78, R95, R72, R78 ;  /* 0x000000485f4e7225 */ /* 0x000fc800078e004e */
[----:B------:R-:W-:Y:S01]  /*7f760*/  IMAD.WIDE.U32 R82, R129, R75, R82 ;  /* 0x0000004b81527225 */ /* 0x000fe200078e0052 */
[----:B------:R-:W-:-:S03]  /*7f770*/  IADD3 R79, PT, PT, R44, R79, RZ ;  /* 0x0000004f2c4f7210 */ /* 0x000fc60007ffe0ff */
[----:B------:R-:W-:Y:S01]  /*7f780*/  IMAD.IADD R93, R42, 0x1, R93 ;  /* 0x000000012a5d7824 */ /* 0x000fe200078e025d */
[----:B------:R-:W-:Y:S01]  /*7f790*/  IADD3 R132, P1, PT, R132, R82, RZ ;  /* 0x0000005284847210 */ /* 0x000fe20007f3e0ff */
[----:B------:R-:W-:Y:S02]  /*7f7a0*/  IMAD.X R91, RZ, RZ, RZ, P4 ;  /* 0x000000ffff5b7224 */ /* 0x000fe400020e06ff */
[----:B------:R-:W-:Y:S01]  /*7f7b0*/  IMAD.WIDE.U32 R84, R121, R145, R84 ;  /* 0x0000009179547225 */ /* 0x000fe200078e0054 */
[----:B------:R-:W-:-:S03]  /*7f7c0*/  IADD3 R78, P2, PT, R93, R78, RZ ;  /* 0x0000004e5d4e7210 */ /* 0x000fc60007f5e0ff */
[----:B------:R-:W-:Y:S02]  /*7f7d0*/  IMAD.IADD R87, R127, 0x1, R87 ;  /* 0x000000017f577824 */ /* 0x000fe400078e0257 */
[----:B------:R-:W-:-:S04]  /*7f7e0*/  IMAD.WIDE.U32 R90, R112, R149, R90 ;  /* 0x00000095705a7225 */ /* 0x000fc800078e005a */
[----:B------:R-:W-:Y:S01]  /*7f7f0*/  IMAD.X R93, RZ, RZ, RZ, P0 ;  /* 0x000000ffff5d7224 */ /* 0x000fe200000e06ff */
[----:B------:R-:W-:Y:S01]  /*7f800*/  IADD3 R84, P0, PT, R133, R84, RZ ;  /* 0x0000005485547210 */ /* 0x000fe20007f1e0ff */
        /* <DEDUP_REMOVED lines=13> */
[----:B------:R-:W-:Y:S01]  /*7f8e0*/  IADD3.X R79, PT, PT, RZ, RZ, RZ, P2, !PT ;  /* 0x000000ffff4f7210 */ /* 0x000fe200017fe4ff */
[----:B------:R-:W-:Y:S01]  /*7f8f0*/  IMAD.WIDE.U32 R84, R130, R77, R84 ;  /* 0x0000004d82547225 */ /* 0x000fe200078e0054 */
[----:B------:R-:W-:Y:S02]  /*7f900*/  IADD3 R86, P4, PT, R83, R86, RZ ;  /* 0x0000005653567210 */ /* 0x000fe40007f9e0ff */
        /* <DEDUP_REMOVED lines=8> */
[----:B------:R-:W-:Y:S01]  /*7f990*/  IADD3.X R87, PT, PT, RZ, RZ, RZ, P4, !PT ;  /* 0x000000ffff577210 */ /* 0x000fe200027fe4ff */
[----:B------:R-:W-:Y:S02]  /*7f9a0*/  IMAD.IADD R83, R127, 0x1, R83 ;  /* 0x000000017f537824 */ /* 0x000fe400078e0253 */
[----:B------:R-:W-:Y:S02]  /*7f9b0*/  IMAD R130, R78, R41, RZ ;  /* 0x000000294e827224 */ /* 0x000fe400078e02ff */
[----:B------:R-:W-:Y:S02]  /*7f9c0*/  IMAD.MOV.U32 R79, RZ, RZ, RZ ;  /* 0x000000ffff4f7224 */ /* 0x000fe400078e00ff */
[----:B------:R-:W-:-:S02]  /*7f9d0*/  IMAD.IADD R93, R125, 0x1, R93 ;  /* 0x000000017d5d7824 */ /* 0x000fc400078e025d */
[----:B------:R-:W-:Y:S02]  /*7f9e0*/  IMAD.IADD R84, R126, 0x1, R91 ;  /* 0x000000017e547824 */ /* 0x000fe400078e025b */
[----:B------:R-:W-:Y:S02]  /*7f9f0*/  IMAD.IADD R132, R46, 0x1, R133 ;  /* 0x000000012e847824 */ /* 0x000fe400078e0285 */
[----:B------:R-:W-:Y:S01]  /*7fa00*/  IMAD.HI.U32 R133, R130, R70, R78 ;  /* 0x0000004682857227 */ /* 0x000fe200078e004e */
[----:B------:R-:W-:Y:S02]  /*7fa10*/  IADD3 R78, P3, PT, R83, R90, RZ ;  /* 0x0000005a534e7210 */ /* 0x000fe40007f7e0ff */
[----:B------:R-:W-:Y:S01]  /*7fa20*/  IADD3 R84, P4, PT, R84, R93, RZ ;  /* 0x0000005d54547210 */ /* 0x000fe20007f9e0ff */
[----:B------:R-:W-:Y:S01]  /*7fa30*/  IMAD.WIDE.U32 R86, R121, R156, R86 ;  /* 0x0000009c79567225 */ /* 0x000fe200078e0056 */
[----:B------:R-:W-:-:S03]  /*7fa40*/  IADD3.X R83, PT, PT, RZ, RZ, RZ, P1, !PT ;  /* 0x000000ffff537210 */ /* 0x000fc60000ffe4ff */
[----:B------:R-:W-:Y:S02]  /*7fa50*/  IMAD.X R93, RZ, RZ, RZ, P0 ;  /* 0x000000ffff5d7224 */ /* 0x000fe400000e06ff */
[----:B------:R-:W-:Y:S02]  /*7fa60*/  IMAD.IADD R85, R49, 0x1, R85 ;  /* 0x0000000131557824 */ /* 0x000fe400078e0255 */
[----:B------:R-:W-:Y:S02]  /*7fa70*/  IMAD.IADD R79, R144, 0x1, R87 ;  /* 0x00000001904f7824 */ /* 0x000fe400078e0257 */
[----:B------:R-:W-:Y:S01]  /*7fa80*/  IMAD.WIDE.U32 R92, R95, R73, R92 ;  /* 0x000000495f5c7225 */ /* 0x000fe200078e005c */
        /* <DEDUP_REMOVED lines=26> */
[----:B------:R-:W-:-:S04]  /*7fc30*/  IMAD.WIDE.U32 R92, R94, R75, R92 ;  /* 0x0000004b5e5c7225 */ /* 0x000fc800078e005c */
        /* <DEDUP_REMOVED lines=16> */
[----:B------:R-:W-:Y:S02]  /*7fd40*/  IADD3 R86, P6, PT, R79, R92, RZ ;  /* 0x0000005c4f567210 */ /* 0x000fe40007fde0ff */
        /* <DEDUP_REMOVED lines=14> */
[----:B------:R-:W-:-:S04]  /*7fe30*/  IMAD.WIDE.U32 R90, R94, R76, R90 ;  /* 0x0000004c5e5a7225 */ /* 0x000fc800078e005a */
        /* <DEDUP_REMOVED lines=16> */
[----:B------:R-:W-:Y:S02]  /*7ff40*/  IADD3.X R79, PT, PT, RZ, RZ, RZ, P2, !PT ;  /* 0x000000ffff4f7210 */ /* 0x000fe400017fe4ff */
[----:B------:R-:W-:Y:S01]  /*7ff50*/  IADD3 R92, P5, PT, R87, R132, RZ ;  /* 0x00000084575c7210 */ /* 0x000fe20007fbe0ff */
[----:B------:R-:W-:Y:S01]  /*7ff60*/  IMAD.X R87, RZ, RZ, RZ, P6 ;  /* 0x000000ffff577224 */ /* 0x000fe200030e06ff */
[----:B------:R-:W-:Y:S01]  /*7ff70*/  IADD3 R85, PT, PT, R127, R133, RZ ;  /* 0x000000857f557210 */ /* 0x000fe20007ffe0ff */
[----:B------:R-:W-:Y:S01]  /*7ff80*/  IMAD.WIDE.U32 R132, R94, R77, R90 ;  /* 0x0000004d5e847225 */ /* 0x000fe200078e005a */
[----:B------:R-:W-:-:S03]  /*7ff90*/  IADD3.X R93, PT, PT, RZ, RZ, RZ, P5, !PT ;  /* 0x000000ffff5d7210 */ /* 0x000fc60002ffe4ff */
[----:B------:R-:W-:-:S04]  /*7ffa0*/  IMAD.WIDE.U32 R78, R95, R75, R78 ;  /* 0x0000004b5f4e7225 */ /* 0x000fc800078e004e */
[----:B------:R-:W-:Y:S01]  /*7ffb0*/  IMAD.WIDE.U32 R86, R121, R152, R86 ;  /* 0x0000009879567225 */ /* 0x000fe200078e0056 */
[----:B------:R-:W-:Y:S02]  /*7ffc0*/  IADD3 R90, P4, PT, R83, R78, RZ ;  /* 0x0000004e535a7210 */ /* 0x000fe40007f9e0ff */
[----:B------:R-:W-:Y:S01]  /*7ffd0*/  IADD3 R83, PT, PT, R47, R79, RZ ;  /* 0x0000004f2f537210 */ /* 0x000fe20007ffe0ff */
[----:B------:R-:W-:Y:S02]  /*7ffe0*/  IMAD.X R91, RZ, RZ, RZ, P0 ;  /* 0x000000ffff5b7224 */ /* 0x000fe400000e06ff */
[----:B------:R-:W-:Y:S02]  /*7fff0*/  IMAD.X R94, RZ, RZ, RZ, P1 ;  /* 0x000000ffff5e7224 */ /* 0x000fe400008e06ff */
[----:B------:R-:W-:Y:S01]  /*80000*/  IMAD.WIDE.U32 R78, R118, R147, R92 ;  /* 0x00000093764e7225 */ /* 0x000fe200078e005c */
[----:B------:R-:W-:Y:S02]  /*80010*/  IADD3 R134, P0, PT, R91, R86, RZ ;  /* 0x000000565b867210 */ /* 0x000fe40007f1e0ff */
[----:B------:R-:W-:Y:S01]  /*80020*/  IADD3 R94, P1, PT, R94, R129, RZ ;  /* 0x000000815e5e7210 */ /* 0x000fe20007f3e0ff */
[----:B------:R-:W-:Y:S01]  /*80030*/  IMAD.IADD R91, R150, 0x1, R87 ;  /* 0x00000001965b7824 */ /* 0x000fe200078e0257 */
[----:B------:R-:W-:Y:S01]  /*80040*/  IADD3 R92, P5, PT, R83, R132, RZ ;  /* 0x00000084535c7210 */ /* 0x000fe20007fbe0ff */
[----:B------:R-:W-:-:S02]  /*80050*/  IMAD R129, R84, R41, RZ ;  /* 0x0000002954817224 */ /* 0x000fc400078e02ff */
        /* <DEDUP_REMOVED lines=8> */
[----:B------:R-:W-:Y:S01]  /*800e0*/  IMAD.WIDE.U32 R90, R131, R74, R90 ;  /* 0x0000004a835a7225 */ /* 0x000fe200078e005a */
[----:B------:R-:W-:Y:S02]  /*800f0*/  MOV R85, RZ ;  /* 0x000000ff00557202 */ /* 0x000fe40000000f00 */
[----:B------:R-:W-:Y:S01]  /*80100*/  IADD3.X R93, PT, PT, RZ, RZ, RZ, P5, !PT ;  /* 0x000000ffff5d7210 */ /* 0x000fe20002ffe4ff */
[----:B------:R-:W-:Y:S01]  /*80110*/  IMAD.WIDE.U32 R82, R130, R72, R82 ;  /* 0x0000004882527225 */ /* 0x000fe200078e0052 */
[----:B------:R-:W-:-:S03]  /*80120*/  IADD3 R87, P6, PT, R87, R94, RZ ;  /* 0x0000005e57577210 */ /* 0x000fc60007fde0ff */
[----:B------:R-:W-:-:S04]  /*80130*/  IMAD.HI.U32 R85, R129, R70, R84 ;  /* 0x0000004681557227 */ /* 0x000fc800078e0054 */
[----:B------:R-:W-:Y:S02]  /*80140*/  IMAD.IADD R85, R42, 0x1, R85 ;  /* 0x000000012a557824 */ /* 0x000fe400078e0255 */
[----:B------:R-:W-:Y:S02]  /*80150*/  IMAD.IADD R83, R44, 0x1, R83 ;  /* 0x000000012c537824 */ /* 0x000fe400078e0253 */
[----:B------:R-:W-:Y:S01]  /*80160*/  IMAD.WIDE.U32 R92, R95, R76, R92 ;  /* 0x0000004c5f5c7225 */ /* 0x000fe200078e005c */
[----:B------:R-:W-:Y:S02]  /*80170*/  IADD3 R82, P3, PT, R85, R82, RZ ;  /* 0x0000005255527210 */ /* 0x000fe40007f7e0ff */
[----:B------:R-:W-:Y:S01]  /*80180*/  IADD3 R84, P5, PT, R83, R90, RZ ;  /* 0x0000005a53547210 */ /* 0x000fe20007fbe0ff */
[----:B------:R-:W-:Y:S02]  /*80190*/  IMAD.IADD R91, R46, 0x1, R91 ;  /* 0x000000012e5b7824 */ /* 0x000fe400078e025b */
[----:B------:R-:W-:Y:S01]  /*801a0*/  IMAD.X R83, RZ, RZ, RZ, P3 ;  /* 0x000000ffff537224 */ /* 0x000fe200018e06ff */
[----:B------:R-:W-:Y:S01]  /*801b0*/  IADD3.X R85, PT, PT, RZ, RZ, RZ, P5, !PT ;  /* 0x000000ffff557210 */ /* 0x000fe20002ffe4ff */
        /* <DEDUP_REMOVED lines=10> */
[----:B------:R-:W-:Y:S01]  /*80260*/  IMAD R132, R82, R41, RZ ;  /* 0x0000002952847224 */ /* 0x000fe200078e02ff */
[----:B------:R-:W-:Y:S01]  /*80270*/  IADD3 R84, P3, PT, R83, R84, RZ ;  /* 0x0000005453547210 */ /* 0x000fe20007f7e0ff */
[----:B------:R-:W-:Y:S01]  /*80280*/  IMAD.WIDE.U32 R90, R131, R75, R90 ;  /* 0x0000004b835a7225 */ /* 0x000fe200078e005a */
[----:B------:R-:W-:-:S03]  /*80290*/  IADD3 R79, P5, PT, R94, R79, RZ ;  /* 0x0000004f5e4f7210 */ /* 0x000fc60007fbe0ff */
[----:B------:R-:W-:Y:S01]  /*802a0*/  IMAD.MOV.U32 R83, RZ, RZ, RZ ;  /* 0x000000ffff537224 */ /* 0x000fe200078e00ff */
[----:B------:R-:W-:Y:S01]  /*802b0*/  IADD3 R87, PT, PT, R47, R91, RZ ;  /* 0x0000005b2f577210 */ /* 0x000fe20007ffe0ff */
[----:B------:R-:W-:-:S04]  /*802c0*/  IMAD.WIDE.U32 R92, R95, R77, R92 ;  /* 0x0000004d5f5c7225 */ /* 0x000fc800078e005c */
[----:B------:R-:W-:Y:S01]  /*802d0*/  IMAD.HI.U32 R83, R132, R70, R82 ;  /* 0x0000004684537227 */ /* 0x000fe200078e0052 */
[----:B------:R-:W-:-:S03]  /*802e0*/  IADD3 R82, P6, PT, R85, R90, RZ ;  /* 0x0000005a55527210 */ /* 0x000fc60007fde0ff */
[----:B------:R-:W-:Y:S02]  /*802f0*/  IMAD.X R85, RZ, RZ, RZ, P3 ;  /* 0x000000ffff557224 */ /* 0x000fe400018e06ff */
[----:B------:R-:W-:Y:S02]  /*80300*/  IMAD.IADD R95, R42, 0x1, R83 ;  /* 0x000000012a5f7824 */ /* 0x000fe400078e0253 */
[----:B------:R-:W-:Y:S02]  /*80310*/  IMAD.X R83, RZ, RZ, RZ, P6 ;  /* 0x000000ffff537224 */ /* 0x000fe400030e06ff */
[----:B------:R-:W-:Y:S01]  /*80320*/  IMAD.WIDE.U32 R90, R129, R72, R84 ;  /* 0x00000048815a7225 */ /* 0x000fe200078e0054 */
[----:B------:R-:W-:Y:S02]  /*80330*/  IADD3 R84, P6, PT, R87, R92, RZ ;  /* 0x0000005c57547210 */ /* 0x000fe40007fde0ff */
[----:B------:R-:W-:Y:S01]  /*80340*/  IADD3 R92, PT, PT, R49, R93, RZ ;  /* 0x0000005d315c7210 */ /* 0x000fe20007ffe0ff */
[----:B------:R-:W-:Y:S01]  /*80350*/  IMAD.WIDE.U32 R82, R130, R74, R82 ;  /* 0x0000004a82527225 */ /* 0x000fe200078e0052 */
[----:B------:R-:W-:-:S02]  /*80360*/  IADD3.X R93, PT, PT, RZ, RZ, RZ, P0, !PT ;  /* 0x000000ffff5d7210 */ /* 0x000fc400007fe4ff */
        /* <DEDUP_REMOVED lines=21> */
[----:B------:R-:W-:Y:S01]  /*804c0*/  IMAD.WIDE.U32 R86, R121, R149, R86 ;  /* 0x0000009579567225 */ /* 0x000fe200078e0056 */
[----:B------:R-:W-:-:S03]  /*804d0*/  IADD3 R84, P3, PT, R91, R84, RZ ;  /* 0x000000545b547210 */ /* 0x000fc60007f7e0ff */
[----:B------:R-:W-:Y:S01]  /*804e0*/  IMAD.WIDE.U32 R82, R131, R77, R82 ;  /* 0x0000004d83527225 */ /* 0x000fe200078e0052 */
[----:B------:R-:W-:Y:S02]  /*804f0*/  IADD3 R95, P1, PT, R93, R86, RZ ;  /* 0x000000565d5f7210 */ /* 0x000fe40007f3e0ff */
[----:B------:R-:W-:Y:S01]  /*80500*/  IADD3.X R93, PT, PT, RZ, RZ, RZ, P6, !PT ;  /* 0x000000ffff5d7210 */ /* 0x000fe200037fe4ff */
[----:B------:R-:W-:Y:S02]  /*80510*/  IMAD.IADD R79, R47, 0x1, R85 ;  /* 0x000000012f4f7824 */ /* 0x000fe400078e0255 */
[----:B------:R-:W-:Y:S02]  /*80520*/  IMAD.X R85, RZ, RZ, RZ, P3 ;  /* 0x000000ffff557224 */ /* 0x000fe400018e06ff */
        /* <DEDUP_REMOVED lines=8> */
[----:B------:R-:W-:Y:S02]  /*805b0*/  IADD3.X R83, PT, PT, RZ, RZ, RZ, P3, !PT ;  /* 0x000000ffff537210 */ /* 0x000fe40001ffe4ff */
[----:B------:R-:W-:Y:S01]  /*805c0*/  IADD3 R131, P5, PT, R131, R86, RZ ;  /* 0x0000005683837210 */ /* 0x000fe20007fbe0ff */
[----:B------:R-:W-:Y:S02]  /*805d0*/  IMAD.IADD R91, R44, 0x1, R93 ;  /* 0x000000012c5b7824 */ /* 0x000fe400078e025d */
[----:B------:R-:W-:Y:S02]  /*805e0*/  IMAD.IADD R87, R146, 0x1, R87 ;  /* 0x0000000192577824 */ /* 0x000fe400078e0257 */
[----:B------:R-:W-:Y:S01]  /*805f0*/  IMAD.WIDE.U32 R78, R139, R118, R78 ;  /* 0x000000768b4e7225 */ /* 0x000fe200078e004e */
[----:B------:R-:W-:-:S03]  /*80600*/  IADD3 R90, P4, PT, R91, R84, RZ ;  /* 0x000000545b5a7210 */ /* 0x000fc60007f9e0ff */
[----:B------:R-:W-:Y:S01]  /*80610*/  IMAD.X R86, RZ, RZ, RZ, P0 ;  /* 0x000000ffff567224 */ /* 0x000fe200000e06ff */
[----:B------:R-:W-:Y:S01]  /*80620*/  IADD3 R84, P0, PT, R87, R78, RZ ;  /* 0x0000004e57547210 */ /* 0x000fe20007f1e0ff */
[----:B------:R-:W-:Y:S02]  /*80630*/  IMAD.IADD R91, R46, 0x1, R85 ;  /* 0x000000012e5b7824 */ /* 0x000fe400078e0255 */
[----:B------:R-:W-:Y:S01]  /*80640*/  IMAD.WIDE.U32 R82, R130, R76, R82 ;  /* 0x0000004c82527225 */ /* 0x000fe200078e0052 */
[----:B------:R-:W-:-:S03]  /*80650*/  IADD3 R86, P6, PT, R86, R131, RZ ;  /* 0x0000008356567210 */ /* 0x000fc60007fde0ff */
[----:B------:R-:W-:Y:S01]  /*80660*/  IMAD.X R85, RZ, RZ, RZ, P0 ;  /* 0x000000ffff557224 */ /* 0x000fe200000e06ff */
[----:B------:R-:W-:Y:S01]  /*80670*/  IADD3 R78, P0, PT, R91, R82, RZ ;  /* 0x000000525b4e7210 */ /* 0x000fe20007f1e0ff */
[----:B------:R-:W-:Y:S01]  /*80680*/  IMAD.IADD R82, R48, 0x1, R83 ;  /* 0x0000000130527824 */ /* 0x000fe200078e0253 */
[----:B------:R-:W-:Y:S01]  /*80690*/  IADD3 R95, P3, PT, R95, R86, RZ ;  /* 0x000000565f5f7210 */ /* 0x000fe20007f7e0ff */
[----:B------:R-:W-:Y:S01]  /*806a0*/  IMAD.WIDE.U32 R84, R121, R147, R84 ;  /* 0x0000009379547225 */ /* 0x000fe200078e0054 */
[----:B------:R-:W-:Y:S02]  /*806b0*/  IADD3.X R83, PT, PT, RZ, RZ, RZ, P1, !PT ;  /* 0x000000ffff537210 */ /* 0x000fe40000ffe4ff */
        /* <DEDUP_REMOVED lines=9> */
[----:B------:R-:W-:Y:S02]  /*80750*/  IMAD.X R95, RZ, RZ, RZ, P5 ;  /* 0x000000ffff5f7224 */ /* 0x000fe400028e06ff */
[----:B------:R-:W-:Y:S02]  /*80760*/  IMAD.IADD R134, R141, 0x1, R85 ;  /* 0x000000018d867824 */ /* 0x000fe400078e0255 */
[----:B------:R-:W-:Y:S01]  /*80770*/  IMAD.WIDE.U32 R78, R129, R75, R78 ;  /* 0x0000004b814e7225 */ /* 0x000fe200078e004e */
[----:B------:R-:W-:Y:S02]  /*80780*/  IADD3 R95, P0, PT, R95, R84, RZ ;  /* 0x000000545f5f7210 */ /* 0x000fe40007f1e0ff */
[----:B------:R-:W-:Y:S01]  /*80790*/  IADD3.X R84, PT, PT, RZ, RZ, RZ, P6, !PT ;  /* 0x000000ffff547210 */ /* 0x000fe200037fe4ff */
[----:B------:R-:W-:-:S02]  /*807a0*/  IMAD.IADD R85, R45, 0x1, R91 ;  /* 0x000000012d557824 */ /* 0x000fc400078e025b */
        /* <DEDUP_REMOVED lines=22> */
[----:B------:R-:W-:Y:S01]  /*80910*/  IMAD.MOV.U32 R133, RZ, RZ, R86 ;  /* 0x000000ffff857224 */ /* 0x000fe200078e0056 */
[----:B------:R-:W-:Y:S02]  /*80920*/  IADD3 R83, P6, PT, R131, R78, RZ ;  /* 0x0000004e83537210 */ /* 0x000fe40007fde0ff */
[----:B------:R-:W-:Y:S02]  /*80930*/  IADD3.X R85, PT, PT, RZ, RZ, RZ, P2, !PT ;  /* 0x000000ffff557210 */ /* 0x000fe400017fe4ff */
[----:B------:R-:W-:Y:S01]  /*80940*/  IADD3 R130, P1, PT, R130, R83, RZ ;  /* 0x0000005382827210 */ /* 0x000fe20007f3e0ff */
[----:B------:R-:W-:Y:S01]  /*80950*/  IMAD.X R134, RZ, RZ, RZ, P6 ;  /* 0x000000ffff867224 */ /* 0x000fe200030e06ff */
[----:B------:R-:W-:Y:S01]  /*80960*/  IADD3 R78, P6, PT, R82, R95, RZ ;  /* 0x0000005f524e7210 */ /* 0x000fe20007fde0ff */
[----:B------:R-:W-:Y:S01]  /*80970*/  IMAD.WIDE.U32 R84, R132, R75, R84 ;  /* 0x0000004b84547225 */ /* 0x000fe200078e0054 */
[----:B------:R-:W-:-:S03]  /*80980*/  MOV R131, R92 ;  /* 0x0000005c00837202 */ /* 0x000fc60000000f00 */
[----:B------:R-:W-:Y:S02]  /*80990*/  IMAD.X R95, RZ, RZ, RZ, P1 ;  /* 0x000000ffff5f7224 */ /* 0x000fe400008e06ff */
[----:B------:R-:W-:-:S03]  /*809a0*/  IMAD.IADD R83, R47, 0x1, R85 ;  /* 0x000000012f537824 */ /* 0x000fc600078e0255 */
[----:B------:R-:W-:Y:S01]  /*809b0*/  IADD3 R95, PT, PT, R95, R79, R134 ;  /* 0x0000004f5f5f7210 */ /* 0x000fe20007ffe086 */
[----:B------:R-:W-:Y:S01]  /*809c0*/  IMAD.X R79, RZ, RZ, RZ, P6 ;  /* 0x000000ffff4f7224 */ /* 0x000fe200030e06ff */
[----:B------:R-:W-:Y:S01]  /*809d0*/  MOV R134, R84 ;  /* 0x0000005400867202 */ /* 0x000fe20000000f00 */
[----:B------:R-:W-:Y:S01]  /*809e0*/  IMAD.WIDE.U32 R78, R129, R77, R78 ;  /* 0x0000004d814e7225 */ /* 0x000fe200078e004e */
[----:B------:R-:W-:Y:S02]  /*809f0*/  IADD3.X R129, PT, PT, RZ, RZ, RZ, P5, !PT ;  /* 0x000000ffff817210 */ /* 0x000fe40002ffe4ff */
[----:B------:R-:W-:Y:S01]  /*80a00*/  IADD3 R82, P1, PT, R83, R78, RZ ;  /* 0x0000004e53527210 */ /* 0x000fe20007f3e0ff */
[----:B------:R-:W-:Y:S01]  /*80a10*/  IMAD.X R83, RZ, RZ, RZ, P0 ;  /* 0x000000ffff537224 */ /* 0x000fe200000e06ff */
[----:B------:R-:W-:Y:S01]  /*80a20*/  IADD3 R79, PT, PT, R49, R79, RZ ;  /* 0x0000004f314f7210 */ /* 0x000fe20007ffe0ff */
[----:B------:R-:W-:-:S03]  /*80a30*/  IMAD.X R78, RZ, RZ, RZ, P4 ;  /* 0x000000ffff4e7224 */ /* 0x000fc600020e06ff */
[----:B------:R-:W-:-:S04]  /*80a40*/  IADD3 R83, P0, PT, R83, R130, RZ ;  /* 0x0000008253537210 */ /* 0x000fc80007f1e0ff */
[----:B------:R-:W-:Y:S01]  /*80a50*/  IADD3 R78, P2, PT, R78, R83, RZ ;  /* 0x000000534e4e7210 */ /* 0x000fe20007f5e0ff */
[----:B------:R-:W-:-:S03]  /*80a60*/  IMAD.X R83, RZ, RZ, RZ, P1 ;  /* 0x000000ffff537224 */ /* 0x000fc600008e06ff */
[----:B------:R-:W-:Y:S01]  /*80a70*/  IADD3 R129, P4, PT, R129, R78, RZ ;  /* 0x0000004e81817210 */ /* 0x000fe20007f9e0ff */
[----:B------:R-:W-:Y:S02]  /*80a80*/  IMAD.X R78, RZ, RZ, RZ, P3 ;  /* 0x000000ffff4e7224 */ /* 0x000fe400018e06ff */
[----:B------:R-:W-:-:S03]  /*80a90*/  IMAD.WIDE.U32 R82, R132, R76, R82 ;  /* 0x0000004c84527225 */ /* 0x000fc600078e0052 */
[----:B------:R-:W-:Y:S01]  /*80aa0*/  IADD3 R78, P1, PT, R78, R129, RZ ;  /* 0x000000814e4e7210 */ /* 0x000fe20007f3e0ff */
[----:B------:R-:W-:Y:S02]  /*80ab0*/  IMAD.X R130, RZ, RZ, RZ, P2 ;  /* 0x000000ffff827224 */ /* 0x000fe400010e06ff */
[----:B------:R-:W-:Y:S01]  /*80ac0*/  IMAD.X R129, RZ, RZ, RZ, P4 ;  /* 0x000000ffff817224 */ /* 0x000fe200020e06ff */
[----:B------:R-:W-:Y:S01]  /*80ad0*/  IADD3 R79, P3, PT, R79, R78, RZ ;  /* 0x0000004e4f4f7210 */ /* 0x000fe20007f7e0ff */
[----:B------:R-:W-:Y:S01]  /*80ae0*/  IMAD.MOV.U32 R135, RZ, RZ, R82 ;  /* 0x000000ffff877224 */ /* 0x000fe200078e0052 */
[----:B------:R-:W-:-:S04]  /*80af0*/  IADD3 R78, PT, PT, R48, R83, RZ ;  /* 0x00000053304e7210 */ /* 0x000fc80007ffe0ff */
[----:B------:R-:W-:Y:S01]  /*80b00*/  IADD3 R78, P5, PT, R78, R79, RZ ;  /* 0x0000004f4e4e7210 */ /* 0x000fe20007fbe0ff */
[----:B------:R-:W-:-:S05]  /*80b10*/  IMAD.X R79, RZ, RZ, RZ, P0 ;  /* 0x000000ffff4f7224 */ /* 0x000fca00000e06ff */
[----:B------:R-:W-:Y:S01]  /*80b20*/  IADD3 R95, PT, PT, R130, R95, R79 ;  /* 0x0000005f825f7210 */ /* 0x000fe20007ffe04f */
[----:B------:R-:W-:Y:S01]  /*80b30*/  IMAD.X R130, RZ, RZ, RZ, P1 ;  /* 0x000000ffff827224 */ /* 0x000fe200008e06ff */
[----:B------:R-:W-:-:S04]  /*80b40*/  IADD3.X R79, PT, PT, RZ, RZ, RZ, P5, !PT ;  /* 0x000000ffff4f7210 */ /* 0x000fc80002ffe4ff */
[----:B------:R-:W-:Y:S01]  /*80b50*/  IADD3 R95, PT, PT, R130, R95, R129 ;  /* 0x0000005f825f7210 */ /* 0x000fe20007ffe081 */
[----:B------:R-:W-:Y:S01]  /*80b60*/  IMAD.WIDE.U32 R78, R132, R77, R78 ;  /* 0x0000004d844e7225 */ /* 0x000fe200078e004e */
[----:B------:R-:W-:-:S03]  /*80b70*/  IADD3.X R129, PT, PT, RZ, RZ, RZ, P3, !PT ;  /* 0x000000ffff817210 */ /* 0x000fc60001ffe4ff */
[----:B------:R-:W-:Y:S02]  /*80b80*/  IMAD.IADD R130, R49, 0x1, R79 ;  /* 0x0000000131827824 */ /* 0x000fe400078e024f */
[----:B------:R-:W-:Y:S02]  /*80b90*/  IMAD.MOV.U32 R132, RZ, RZ, R90 ;  /* 0x000000ffff847224 */ /* 0x000fe400078e005a */
[----:B------:R-:W-:Y:S01]  /*80ba0*/  IMAD.MOV.U32 R136, RZ, RZ, R78 ;  /* 0x000000ffff887224 */ /* 0x000fe200078e004e */
        /* <DEDUP_REMOVED lines=29> */
.L_x_202:
        /* <DEDUP_REMOVED lines=22> */
.L_x_203:
        /* <DEDUP_REMOVED lines=8> */
[----:B------:R-:W-:Y:S02]  /*80f60*/  IMAD.MOV.U32 R95, RZ, RZ, RZ ;  /* 0x000000ffff5f7224 */ /* 0x000fe400078e00ff */
[----:B------:R-:W-:-:S04]  /*80f70*/  IMAD.WIDE.U32 R90, R80, R145, R90 ;  /* 0x00000091505a7225 */ /* 0x000fc800078e005a */
[----:B------:R-:W-:Y:S01]  /*80f80*/  IMAD.WIDE.U32 R78, R88, R151, R78 ;  /* 0x00000097584e7225 */ /* 0x000fe200078e004e */
[----:B------:R-:W-:-:S03]  /*80f90*/  IADD3 R85, PT, PT, R155, R91, RZ ;  /* 0x0000005b9b557210 */ /* 0x000fc60007ffe0ff */
[----:B------:R-:W-:Y:S01]  /*80fa0*/  IMAD.MOV.U32 R91, RZ, RZ, RZ ;  /* 0x000000ffff5b7224 */ /* 0x000fe200078e00ff */
        /* <DEDUP_REMOVED lines=18> */
[----:B------:R-:W-:-:S03]  /*810d0*/  IMAD.WIDE.U32 R82, R88, R152, R82 ;  /* 0x0000009858527225 */ /* 0x000fc600078e0052 */
        /* <DEDUP_REMOVED lines=11> */
[----:B------:R-:W-:Y:S01]  /*81190*/  IMAD.IADD R92, R146, 0x1, R83 ;  /* 0x00000001925c7824 */ /* 0x000fe200078e0253 */
[----:B------:R-:W-:Y:S02]  /*811a0*/  IADD3 R82, P0, PT, R87, R82, RZ ;  /* 0x0000005257527210 */ /* 0x000fe40007f1e0ff */
[----:B------:R-:W-:Y:S01]  /*811b0*/  IADD3.X R87, PT, PT, RZ, RZ, RZ, P1, !PT ;  /* 0x000000ffff577210 */ /* 0x000fe20000ffe4ff */
[----:B------:R-:W-:-:S04]  /*811c0*/  IMAD.WIDE.U32 R92, R88, R147, R92 ;  /* 0x00000093585c7225 */ /* 0x000fc800078e005c */
[----:B------:R-:W-:Y:S02]  /*811d0*/  IMAD.X R83, RZ, RZ, RZ, P0 ;  /* 0x000000ffff537224 */ /* 0x000fe400000e06ff */
[----:B------:R-:W-:-:S04]  /*811e0*/  IMAD.WIDE.U32 R86, R89, R151, R86 ;  /* 0x0000009759567225 */ /* 0x000fc800078e0056 */
[----:B------:R-:W-:-:S04]  /*811f0*/  IMAD.WIDE.U32 R82, R80, R152, R82 ;  /* 0x0000009850527225 */ /* 0x000fc800078e0052 */
[----:B------:R-:W-:Y:S01]  /*81200*/  IMAD.IADD R79, R137, 0x1, R87 ;  /* 0x00000001894f7824 */ /* 0x000fe200078e0257 */
[----:B------:R-:W-:-:S04]  /*81210*/  IADD3 R83, PT, PT, R150, R83, RZ ;  /* 0x0000005396537210 */ /* 0x000fc80007ffe0ff */
        /* <DEDUP_REMOVED lines=12> */
[----:B------:R-:W-:Y:S01]  /*812e0*/  IMAD.HI.U32 R79, R85, R70, R94 ;  /* 0x00000046554f7227 */ /* 0x000fe200078e005e */
[----:B------:R-:W-:Y:S02]  /*812f0*/  IADD3 R92, P0, PT, R159, R92, RZ ;  /* 0x0000005c9f5c7210 */ /* 0x000fe40007f1e0ff */
[----:B------:R-:W-:Y:S01]  /*81300*/  IADD3 R91, PT, PT, R93, R91, RZ ;  /* 0x0000005b5d5b7210 */ /* 0x000fe20007ffe0ff */
[----:B------:R-:W-:Y:S01]  /*81310*/  IMAD.X R159, RZ, RZ, RZ, P1 ;  /* 0x000000ffff9f7224 */ /* 0x000fe200008e06ff */
[----:B------:R-:W-:Y:S02]  /*81320*/  IADD3.X R93, PT, PT, RZ, RZ, RZ, P0, !PT ;  /* 0x000000ffff5d7210 */ /* 0x000fe400007fe4ff */
[----:B------:R-:W-:Y:S01]  /*81330*/  IADD3 R79, PT, PT, R42, R79, RZ ;  /* 0x0000004f2a4f7210 */ /* 0x000fe20007ffe0ff */
[----:B------:R-:W-:-:S03]  /*81340*/  IMAD.WIDE.U32 R94, R89, R152, R158 ;  /* 0x00000098595e7225 */ /* 0x000fc600078e009e */
[----:B------:R-:W-:Y:S01]  /*81350*/  IADD3 R88, P0, PT, R79, R90, RZ ;  /* 0x0000005a4f587210 */ /* 0x000fe20007f1e0ff */
        /* <DEDUP_REMOVED lines=11> */
[----:B------:R-:W-:-:S03]  /*81410*/  IMAD.IADD R80, R91, 0x1, R83 ;  /* 0x000000015b507824 */ /* 0x000fc600078e0253 */
[----:B------:R-:W-:Y:S02]  /*81420*/  IADD3 R90, P1, PT, R79, R90, RZ ;  /* 0x0000005a4f5a7210 */ /* 0x000fe40007f3e0ff */
[----:B------:R-:W-:Y:S02]  /*81430*/  MOV R79, RZ ;  /* 0x000000ff004f7202 */ /* 0x000fe40000000f00 */
[----:B------:R-:W-:Y:S01]  /*81440*/  IADD3.X R91, PT, PT, RZ, RZ, RZ, P1, !PT ;  /* 0x000000ffff5b7210 */ /* 0x000fe20000ffe4ff */
[----:B------:R-:W-:-:S04]  /*81450*/  IMAD.WIDE.U32 R78, R81, R145, R78 ;  /* 0x00000091514e7225 */ /* 0x000fc800078e004e */
[----:B------:R-:W-:Y:S02]  /*81460*/  IMAD.IADD R87, R155, 0x1, R79 ;  /* 0x000000019b577824 */ /* 0x000fe400078e024f */
[----:B------:R-:W-:-:S03]  /*81470*/  IMAD.WIDE.U32 R90, R89, R147, R90 ;  /* 0x00000093595a7225 */ /* 0x000fc600078e005a */
        /* <DEDUP_REMOVED lines=16> */
[----:B------:R-:W-:Y:S02]  /*81580*/  IMAD.IADD R93, R138, 0x1, R95 ;  /* 0x000000018a5d7824 */ /* 0x000fe400078e025f */
[----:B------:R-:W-:-:S03]  /*81590*/  IMAD.WIDE.U32 R82, R154, R156, R82 ;  /* 0x0000009c9a527225 */ /* 0x000fc600078e0052 */
[----:B------:R-:W-:Y:S02]  /*815a0*/  IADD3 R92, P2, PT, R93, R92, RZ ;  /* 0x0000005c5d5c7210 */ /* 0x000fe40007f5e0ff */
[----:B------:R-:W-:-:S03]  /*815b0*/  IADD3 R95, PT, PT, R144, R83, RZ ;  /* 0x00000053905f7210 */ /* 0x000fc60007ffe0ff */
[----:B------:R-:W-:Y:S01]  /*815c0*/  IMAD.X R93, RZ, RZ, RZ, P2 ;  /* 0x000000ffff5d7224 */ /* 0x000fe200010e06ff */
[----:B------:R-:W-:Y:S01]  /*815d0*/  IADD3 R94, P1, PT, R95, R94, RZ ;  /* 0x0000005e5f5e7210 */ /* 0x000fe20007f3e0ff */
[----:B------:R-:W-:-:S04]  /*815e0*/  IMAD.WIDE.U32 R92, R81, R152, R92 ;  /* 0x00000098515c7225 */ /* 0x000fc800078e005c */
[----:B------:R-:W-:Y:S02]  /*815f0*/  IMAD.IADD R79, R150, 0x1, R93 ;  /* 0x00000001964f7824 */ /* 0x000fe400078e025d */
[----:B------:R-:W-:-:S03]  /*81600*/  IMAD.X R95, RZ, RZ, RZ, P1 ;  /* 0x000000ffff5f7224 */ /* 0x000fc600008e06ff */
[----:B------:R-:W-:Y:S01]  /*81610*/  IADD3 R90, P2, PT, R79, R90, RZ ;  /* 0x0000005a4f5a7210 */ /* 0x000fe20007f5e0ff */
[----:B------:R-:W-:Y:S01]  /*81620*/  IMAD.WIDE.U32 R94, R154, R151, R94 ;  /* 0x000000979a5e7225 */ /* 0x000fe200078e005e */
[----:B------:R-:W-:-:S03]  /*81630*/  IADD3 R79, PT, PT, R141, R91, RZ ;  /* 0x0000005b8d4f7210 */ /* 0x000fc60007ffe0ff */
[----:B------:R-:W-:Y:S01]  /*81640*/  IMAD.IADD R93, R137, 0x1, R95 ;  /* 0x00000001895d7824 */ /* 0x000fe200078e025f */
[----:B------:R-:W-:Y:S01]  /*81650*/  IADD3 R158, P1, PT, R79, R80, RZ ;  /* 0x000000504f9e7210 */ /* 0x000fe20007f3e0ff */
[----:B------:R-:W-:-:S03]  /*81660*/  IMAD.X R91, RZ, RZ, RZ, P2 ;  /* 0x000000ffff5b7224 */ /* 0x000fc600010e06ff */
[----:B------:R-:W-:Y:S01]  /*81670*/  IADD3.X R159, PT, PT, RZ, RZ, RZ, P1, !PT ;  /* 0x000000ffff9f7210 */ /* 0x000fe20000ffe4ff */
[----:B------:R-:W-:Y:S01]  /*81680*/  IMAD.WIDE.U32 R90, R81, R149, R90 ;  /* 0x00000095515a7225 */ /* 0x000fe200078e005a */
[----:B------:R-:W-:-:S03]  /*81690*/  IADD3 R92, P3, PT, R93, R92, RZ ;  /* 0x0000005c5d5c7210 */ /* 0x000fc60007f7e0ff */
[----:B------:R-:W-:-:S04]  /*816a0*/  IMAD.WIDE.U32 R158, R139, R89, R158 ;  /* 0x000000598b9e7225 */ /* 0x000fc800078e009e */
[----:B------:R-:W-:Y:S02]  /*816b0*/  IMAD.X R89, RZ, RZ, RZ, P0 ;  /* 0x000000ffff597224 */ /* 0x000fe400000e06ff */
[----:B------:R-:W-:Y:S02]  /*816c0*/  IMAD.X R93, RZ, RZ, RZ, P3 ;  /* 0x000000ffff5d7224 */ /* 0x000fe400018e06ff */
[----:B------:R-:W-:-:S04]  /*816d0*/  IMAD.WIDE.U32 R88, R85, R71, R88 ;  /* 0x0000004755587225 */ /* 0x000fc800078e0058 */
[----:B------:R-:W-:Y:S01]  /*816e0*/  IMAD.WIDE.U32 R92, R154, R153, R92 ;  /* 0x000000999a5c7225 */ /* 0x000fe200078e005c */
[----:B------:R-:W-:-:S03]  /*816f0*/  IADD3 R161, PT, PT, R43, R89, RZ ;  /* 0x000000592ba17210 */ /* 0x000fc60007ffe0ff */
[----:B------:R-:W-:Y:S02]  /*81700*/  HFMA2 R89, -RZ, RZ, 0, 0 ;  /* 0x00000000ff597431 */ /* 0x000fe400000001ff */
[----:B------:R-:W-:Y:S01]  /*81710*/  IMAD.IADD R91, R146, 0x1, R91 ;  /* 0x00000001925b7824 */ /* 0x000fe200078e025b */
[----:B------:R-:W-:Y:S02]  /*81720*/  IADD3 R160, P0, PT, R161, R84, RZ ;  /* 0x00000054a1a07210 */ /* 0x000fe40007f1e0ff */
[----:B------:R-:W-:Y:S02]  /*81730*/  IADD3 R79, PT, PT, R138, R93, RZ ;  /* 0x0000005d8a4f7210 */ /* 0x000fe40007ffe0ff */
[----:B------:R-:W-:Y:S01]  /*81740*/  IADD3 R158, P1, PT, R91, R158, RZ ;  /* 0x0000009e5b9e7210 */ /* 0x000fe20007f3e0ff */
[----:B------:R-:W-:Y:S01]  /*81750*/  IMAD.X R161, RZ, RZ, RZ, P0 ;  /* 0x000000ffffa17224 */ /* 0x000fe200000e06ff */
[----:B------:R-:W-:Y:S01]  /*81760*/  IADD3 R90, P2, PT, R79, R90, RZ ;  /* 0x0000005a4f5a7210 */ /* 0x000fe20007f5e0ff */
[----:B------:R-:W-:-:S02]  /*81770*/  IMAD.MOV.U32 R79, RZ, RZ, RZ ;  /* 0x000000ffff4f7224 */ /* 0x000fc400078e00ff */
[----:B------:R-:W-:-:S03]  /*81780*/  IMAD.WIDE.U32 R160, R85, R72, R160 ;  /* 0x0000004855a07225 */ /* 0x000fc600078e00a0 */
[----:B------:R-:W-:Y:S01]  /*81790*/  IADD3 R79, PT, PT, R159, R79, RZ ;  /* 0x0000004f9f4f7210 */ /* 0x000fe20007ffe0ff */
[----:B------:R-:W-:Y:S02]  /*817a0*/  IMAD.X R91, RZ, RZ, RZ, P2 ;  /* 0x000000ffff5b7224 */ /* 0x000fe400010e06ff */
[----:B------:R-:W-:Y:S02]  /*817b0*/  IMAD.IADD R163, R44, 0x1, R161 ;  /* 0x000000012ca37824 */ /* 0x000fe400078e02a1 */
[----:B------:R-:W-:Y:S02]  /*817c0*/  IMAD.X R159, RZ, RZ, RZ, P1 ;  /* 0x000000ffff9f7224 */ /* 0x000fe400008e06ff */
[----:B------:R-:W-:Y:S01]  /*817d0*/  IMAD.WIDE.U32 R90, R154, R152, R90 ;  /* 0x000000989a5a7225 */ /* 0x000fe200078e005a */
[----:B------:R-:W-:-:S03]  /*817e0*/  IADD3 R162, P0, PT, R163, R78, RZ ;  /* 0x0000004ea3a27210 */ /* 0x000fc60007f1e0ff */
[----:B------:R-:W-:Y:S01]  /*817f0*/  IMAD.WIDE.U32 R158, R81, R147, R158 ;  /* 0x00000093519e7225 */ /* 0x000fe200078e009e */
[----:B------:R-:W-:Y:S02]  /*81800*/  IADD3 R83, PT, PT, R150, R91, RZ ;  /* 0x0000005b96537210 */ /* 0x000fe40007ffe0ff */
[----:B------:R-:W-:Y:S01]  /*81810*/  IADD3.X R163, PT, PT, RZ, RZ, RZ, P0, !PT ;  /* 0x000000ffffa37210 */ /* 0x000fe200007fe4ff */
[----:B------:R-:W-:Y:S01]  /*81820*/  IMAD.IADD R87, R141, 0x1, R159 ;  /* 0x000000018d577824 */ /* 0x000fe200078e029f */
[----:B------:R-:W-:Y:S01]  /*81830*/  IADD3 R80, P2, PT, R83, R158, RZ ;  /* 0x0000009e53507210 */ /* 0x000fe20007f5e0ff */
[----:B------:R-:W-:Y:S02]  /*81840*/  IMAD.MOV.U32 R83, RZ, RZ, RZ ;  /* 0x000000ffff537224 */ /* 0x000fe400078e00ff */
[----:B------:R-:W-:Y:S01]  /*81850*/  IMAD.WIDE.U32 R162, R85, R73, R162 ;  /* 0x0000004955a27225 */ /* 0x000fe200078e00a2 */
[----:B------:R-:W-:-:S03]  /*81860*/  IADD3 R158, P3, PT, R87, R79, RZ ;  /* 0x0000004f579e7210 */ /* 0x000fc60007f7e0ff */
[----:B------:R-:W-:-:S04]  /*81870*/  IMAD.WIDE.U32 R82, R142, R145, R82 ;  /* 0x000000918e527225 */ /* 0x000fc800078e0052 */
[----:B------:R-:W-:Y:S01]  /*81880*/  IMAD.IADD R87, R45, 0x1, R163 ;  /* 0x000000012d577824 */ /* 0x000fe200078e02a3 */
[----:B------:R-:W-:Y:S01]  /*81890*/  IADD3 R95, PT, PT, R155, R83, RZ ;  /* 0x000000539b5f7210 */ /* 0x000fe20007ffe0ff */
[----:B------:R-:W-:-:S03]  /*818a0*/  IMAD.X R159, RZ, RZ, RZ, P3 ;  /* 0x000000ffff9f7224 */ /* 0x000fc600018e06ff */
[----:B------:R-:W-:Y:S01]  /*818b0*/  IADD3 R86, P0, PT, R87, R86, RZ ;  /* 0x0000005657567210 */ /* 0x000fe20007f1e0ff */
[----:B------:R-:W-:Y:S01]  /*818c0*/  IMAD.WIDE.U32 R158, R139, R81, R158 ;  /* 0x000000518b9e7225 */ /* 0x000fe200078e009e */
[----:B------:R-:W-:-:S03]  /*818d0*/  IADD3 R94, P1, PT, R95, R94, RZ ;  /* 0x0000005e5f5e7210 */ /* 0x000fc60007f3e0ff */
[----:B------:R-:W-:Y:S02]  /*818e0*/  IMAD.X R87, RZ, RZ, RZ, P0 ;  /* 0x000000ffff577224 */ /* 0x000fe400000e06ff */
[----:B------:R-:W-:Y:S02]  /*818f0*/  IMAD.X R95, RZ, RZ, RZ, P1 ;  /* 0x000000ffff5f7224 */ /* 0x000fe400008e06ff */
[----:B------:R-:W-:-:S04]  /*81900*/  IMAD.WIDE.U32 R86, R85, R74, R86 ;  /* 0x0000004a55567225 */ /* 0x000fc800078e0056 */
[----:B------:R-:W-:Y:S01]  /*81910*/  IMAD.WIDE.U32 R94, R142, R156, R94 ;  /* 0x0000009c8e5e7225 */ /* 0x000fe200078e005e */
[----:B------:R-:W-:-:S03]  /*81920*/  IADD3 R83, PT, PT, R46, R87, RZ ;  /* 0x000000572e537210 */ /* 0x000fc60007ffe0ff */
[----:B------:R-:W-:Y:S02]  /*81930*/  IMAD.IADD R93, R144, 0x1, R95 ;  /* 0x00000001905d7824 */ /* 0x000fe400078e025f */
[----:B------:R-:W-:Y:S01]  /*81940*/  HFMA2 R95, -RZ, RZ, 0, 0 ;  /* 0x00000000ff5f7431 */ /* 0x000fe200000001ff */
[----:B------:R-:W-:Y:S02]  /*81950*/  IADD3 R82, P0, PT, R83, R82, RZ ;  /* 0x0000005253527210 */ /* 0x000fe40007f1e0ff */
[----:B------:R-:W-:-:S03]  /*81960*/  IADD3 R92, P1, PT, R93, R92, RZ ;  /* 0x0000005c5d5c7210 */ /* 0x000fc60007f3e0ff */
[----:B------:R-:W-:Y:S02]  /*81970*/  IMAD.X R83, RZ, RZ, RZ, P0 ;  /* 0x000000ffff537224 */ /* 0x000fe400000e06ff */
[----:B------:R-:W-:Y:S02]  /*81980*/  IMAD.X R93, RZ, RZ, RZ, P1 ;  /* 0x000000ffff5d7224 */ /* 0x000fe400008e06ff */
[----:B------:R-:W-:-:S04]  /*81990*/  IMAD.WIDE.U32 R94, R148, R145, R94 ;  /* 0x00000091945e7225 */ /* 0x000fc800078e005e */
[----:B------:R-:W-:-:S04]  /*819a0*/  IMAD.WIDE.U32 R82, R85, R75, R82 ;  /* 0x0000004b55527225 */ /* 0x000fc800078e0052 */
[----:B------:R-:W-:Y:S02]  /*819b0*/  IMAD.IADD R79, R155, 0x1, R95 ;  /* 0x000000019b4f7824 */ /* 0x000fe400078e025f */
[----:B------:R-:W-:Y:S02]  /*819c0*/  IMAD.IADD R95, R47, 0x1, R83 ;  /* 0x000000012f5f7824 */ /* 0x000fe400078e0253 */
[----:B------:R-:W-:Y:S02]  /*819d0*/  IMAD R83, R88, R41, RZ ;  /* 0x0000002958537224 */ /* 0x000fe400078e02ff */
[----:B------:R-:W-:Y:S01]  /*819e0*/  IMAD.WIDE.U32 R92, R142, R151, R92 ;  /* 0x000000978e5c7225 */ /* 0x000fe200078e005c */
[----:B------:R-:W-:-:S03]  /*819f0*/  IADD3 R94, P0, PT, R95, R94, RZ ;  /* 0x0000005e5f5e7210 */ /* 0x000fc60007f1e0ff */
[----:B------:R-:W-:Y:S01]  /*81a00*/  IMAD.HI.U32 R89, R83, R70, R88 ;  /* 0x0000004653597227 */ /* 0x000fe200078e0058 */
[----:B------:R-:W-:Y:S02]  /*81a10*/  IADD3 R92, P1, PT, R79, R92, RZ ;  /* 0x0000005c4f5c7210 */ /* 0x000fe40007f3e0ff */
[----:B------:R-:W-:Y:S01]  /*81a20*/  IADD3 R79, PT, PT, R137, R93, RZ ;  /* 0x0000005d894f7210 */ /* 0x000fe20007ffe0ff */
[----:B------:R-:W-:Y:S01]  /*81a30*/  IMAD.IADD R89, R42, 0x1, R89 ;  /* 0x000000012a597824 */ /* 0x000fe200078e0259 */
[----:B------:R-:W-:Y:S01]  /*81a40*/  IADD3.X R93, PT, PT, RZ, RZ, RZ, P1, !PT ;  /* 0x000000ffff5d7210 */ /* 0x000fe20000ffe4ff */
[----:B------:R-:W-:Y:S01]  /*81a50*/  IMAD.X R95, RZ, RZ, RZ, P0 ;  /* 0x000000ffff5f7224 */ /* 0x000fe200000e06ff */
[----:B------:R-:W-:Y:S02]  /*81a60*/  IADD3 R90, P3, PT, R79, R90, RZ ;  /* 0x0000005a4f5a7210 */ /* 0x000fe40007f7e0ff */
[----:B------:R-:W-:Y:S01]  /*81a70*/  IADD3 R88, P1, PT, R89, R160, RZ ;  /* 0x000000a059587210 */ /* 0x000fe20007f3e0ff */
[----:B------:R-:W-:Y:S01]  /*81a80*/  IMAD.WIDE.U32 R92, R148, R156, R92 ;  /* 0x0000009c945c7225 */ /* 0x000fe200078e005c */
[----:B------:R-:W-:-:S03]  /*81a90*/  MOV R79, RZ ;  /* 0x000000ff004f7202 */ /* 0x000fc60000000f00 */
[----:B------:R-:W-:Y:S02]  /*81aa0*/  IMAD.X R89, RZ, RZ, RZ, P1 ;  /* 0x000000ffff597224 */ /* 0x000fe400008e06ff */
[----:B------:R-:W-:Y:S02]  /*81ab0*/  IMAD.MOV.U32 R78, RZ, RZ, R92 ;  /* 0x000000ffff4e7224 */ /* 0x000fe400078e005c */
[----:B------:R-:W-:-:S04]  /*81ac0*/  IMAD.WIDE.U32 R88, R83, R71, R88 ;  /* 0x0000004753587225 */ /* 0x000fc800078e0058 */
[----:B------:R-:W-:Y:S01]  /*81ad0*/  IMAD.WIDE.U32 R94, R85, R76, R94 ;  /* 0x0000004c555e7225 */ /* 0x000fe200078e005e */
[----:B------:R-:W-:-:S03]  /*81ae0*/  IADD3 R161, PT, PT, R43, R89, RZ ;  /* 0x000000592ba17210 */ /* 0x000fc60007ffe0ff */
[----:B------:R-:W-:Y:S01]  /*81af0*/  IMAD.MOV.U32 R89, RZ, RZ, RZ ;  /* 0x000000ffff597224 */ /* 0x000fe200078e00ff */
[----:B------:R-:W-:Y:S01]  /*81b00*/  IADD3 R160, P1, PT, R161, R162, RZ ;  /* 0x000000a2a1a07210 */ /* 0x000fe20007f3e0ff */
[----:B------:R-:W-:-:S04]  /*81b10*/  IMAD.WIDE.U32 R78, R140, R145, R78 ;  /* 0x000000918c4e7225 */ /* 0x000fc800078e004e */
[----:B------:R-:W-:Y:S02]  /*81b20*/  IMAD.X R161, RZ, RZ, RZ, P1 ;  /* 0x000000ffffa17224 */ /* 0x000fe400008e06ff */
        /* <DEDUP_REMOVED lines=8> */
[----:B------:R-:W-:-:S03]  /*81bb0*/  IMAD.WIDE.U32 R80, R154, R149, R80 ;  /* 0x000000959a507225 */ /* 0x000fc600078e0050 */
[----:B------:R-:W-:Y:S01]  /*81bc0*/  IADD3.X R87, PT, PT, RZ, RZ, RZ, P1, !PT ;  /* 0x000000ffff577210 */ /* 0x000fe20000ffe4ff */
[----:B------:R-:W-:-:S04]  /*81bd0*/  IMAD.WIDE.U32 R90, R142, R153, R90 ;  /* 0x000000998e5a7225 */ /* 0x000fc800078e005a */
[----:B------:R-:W-:-:S04]  /*81be0*/  IMAD.WIDE.U32 R86, R83, R73, R86 ;  /* 0x0000004953567225 */ /* 0x000fc800078e0056 */
[----:B------:R-:W-:Y:S02]  /*81bf0*/  IMAD.IADD R163, R45, 0x1, R87 ;  /* 0x000000012da37824 */ /* 0x000fe400078e0257 */
[----:B------:R-:W-:Y:S02]  /*81c00*/  IMAD.IADD R91, R138, 0x1, R91 ;  /* 0x000000018a5b7824 */ /* 0x000fe400078e025b */
[----:B------:R-:W-:Y:S01]  /*81c10*/  IMAD.IADD R81, R146, 0x1, R81 ;  /* 0x0000000192517824 */ /* 0x000fe200078e0251 */
[----:B------:R-:W-:Y:S01]  /*81c20*/  IADD3 R162, P1, PT, R163, R82, RZ ;  /* 0x00000052a3a27210 */ /* 0x000fe20007f3e0ff */
[----:B------:R-:W-:Y:S01]  /*81c30*/  IMAD R82, R88, R41, RZ ;  /* 0x0000002958527224 */ /* 0x000fe200078e02ff */
[----:B------:R-:W-:Y:S02]  /*81c40*/  IADD3 R80, P6, PT, R91, R80, RZ ;  /* 0x000000505b507210 */ /* 0x000fe40007fde0ff */
[----:B------:R-:W-:Y:S01]  /*81c50*/  IADD3 R158, P2, PT, R81, R158, RZ ;  /* 0x0000009e519e7210 */ /* 0x000fe20007f5e0ff */
[----:B------:R-:W-:-:S04]  /*81c60*/  IMAD.HI.U32 R89, R82, R70, R88 ;  /* 0x0000004652597227 */ /* 0x000fc800078e0058 */
[----:B------:R-:W-:Y:S02]  /*81c70*/  IMAD.IADD R89, R42, 0x1, R89 ;  /* 0x000000012a597824 */ /* 0x000fe400078e0259 */
        /* <DEDUP_REMOVED lines=10> */
[----:B------:R-:W-:Y:S02]  /*81d20*/  IMAD R84, R88, R41, RZ ;  /* 0x0000002958547224 */ /* 0x000fe400078e02ff */
[----:B------:R-:W-:Y:S01]  /*81d30*/  IMAD.MOV.U32 R89, RZ, RZ, RZ ;  /* 0x000000ffff597224 */ /* 0x000fe200078e00ff */
[----:B------:R-:W-:Y:S01]  /*81d40*/  IADD3 R86, P1, PT, R87, R86, RZ ;  /* 0x0000005657567210 */ /* 0x000fe20007f3e0ff */
[----:B------:R-:W-:Y:S02]  /*81d50*/  IMAD.X R95, RZ, RZ, RZ, P4 ;  /* 0x000000ffff5f7224 */ /* 0x000fe400020e06ff */
[----:B------:R-:W-:Y:S01]  /*81d60*/  IMAD.HI.U32 R79, R84, R70, R88 ;  /* 0x00000046544f7227 */ /* 0x000fe200078e0058 */
[----:B------:R-:W-:Y:S02]  /*81d70*/  IADD3.X R87, PT, PT, RZ, RZ, RZ, P1, !PT ;  /* 0x000000ffff577210 */ /* 0x000fe40000ffe4ff */
[----:B------:R-:W-:Y:S01]  /*81d80*/  IADD3 R89, PT, PT, R144, R93, RZ ;  /* 0x0000005d90597210 */ /* 0x000fe20007ffe0ff */
[----:B------:R-:W-:-:S02]  /*81d90*/  IMAD.IADD R79, R42, 0x1, R79 ;  /* 0x000000012a4f7824 */ /* 0x000fc400078e024f */
[----:B------:R-:W-:Y:S01]  /*81da0*/  IMAD.WIDE.U32 R86, R82, R72, R86 ;  /* 0x0000004852567225 */ /* 0x000fe200078e0056 */
[----:B------:R-:W-:-:S03]  /*81db0*/  IADD3 R88, P3, PT, R89, R90, RZ ;  /* 0x0000005a59587210 */ /* 0x000fc60007f7e0ff */
[----:B------:R-:W-:Y:S01]  /*81dc0*/  IMAD.IADD R163, R44, 0x1, R87 ;  /* 0x000000012ca37824 */ /* 0x000fe200078e0257 */
[----:B------:R-:W-:Y:S01]  /*81dd0*/  IADD3 R86, P1, PT, R79, R86, RZ ;  /* 0x000000564f567210 */ /* 0x000fe20007f3e0ff */
[----:B------:R-:W-:Y:S02]  /*81de0*/  IMAD.X R89, RZ, RZ, RZ, P3 ;  /* 0x000000ffff597224 */ /* 0x000fe400018e06ff */
[----:B------:R-:W-:Y:S01]  /*81df0*/  IMAD.MOV.U32 R79, RZ, RZ, RZ ;  /* 0x000000ffff4f7224 */ /* 0x000fe200078e00ff */
[----:B------:R-:W-:Y:S01]  /*81e00*/  IADD3 R162, P5, PT, R163, R162, RZ ;  /* 0x000000a2a3a27210 */ /* 0x000fe20007fbe0ff */
[----:B------:R-:W-:Y:S02]  /*81e10*/  IMAD.X R87, RZ, RZ, RZ, P1 ;  /* 0x000000ffff577224 */ /* 0x000fe400008e06ff */
[----:B------:R-:W-:Y:S01]  /*81e20*/  IMAD.WIDE.U32 R88, R148, R151, R88 ;  /* 0x0000009794587225 */ /* 0x000fe200078e0058 */
[----:B------:R-:W-:Y:S02]  /*81e30*/  IADD3.X R163, PT, PT, RZ, RZ, RZ, P5, !PT ;  /* 0x000000ffffa37210 */ /* 0x000fe40002ffe4ff */
[----:B------:R-:W-:Y:S01]  /*81e40*/  IADD3 R90, PT, PT, R159, R79, RZ ;  /* 0x0000004f9f5a7210 */ /* 0x000fe20007ffe0ff */
[----:B------:R-:W-:Y:S01]  /*81e50*/  IMAD.WIDE.U32 R86, R84, R71, R86 ;  /* 0x0000004754567225 */ /* 0x000fe200078e0056 */
[----:B------:R-:W-:-:S02]  /*81e60*/  IADD3 R89, PT, PT, R137, R89, RZ ;  /* 0x0000005989597210 */ /* 0x000fc40007ffe0ff */
[----:B------:R-:W-:Y:S01]  /*81e70*/  IADD3 R88, P6, PT, R155, R88, RZ ;  /* 0x000000589b587210 */ /* 0x000fe20007fde0ff */
[----:B------:R-:W-:Y:S01]  /*81e80*/  IMAD.WIDE.U32 R162, R82, R73, R162 ;  /* 0x0000004952a27225 */ /* 0x000fe200078e00a2 */
[----:B------:R-:W-:Y:S02]  /*81e90*/  IADD3 R80, P3, PT, R89, R80, RZ ;  /* 0x0000005059507210 */ /* 0x000fe40007f7e0ff */
[----:B------:R-:W-:Y:S01]  /*81ea0*/  IADD3.X R89, PT, PT, RZ, RZ, RZ, P6, !PT ;  /* 0x000000ffff597210 */ /* 0x000fe200037fe4ff */
[----:B------:R-:W-:Y:S02]  /*81eb0*/  IMAD.X R159, RZ, RZ, RZ, P2 ;  /* 0x000000ffff9f7224 */ /* 0x000fe400010e06ff */
[----:B------:R-:W-:Y:S02]  /*81ec0*/  IMAD.IADD R93, R45, 0x1, R163 ;  /* 0x000000012d5d7824 */ /* 0x000fe400078e02a3 */
[----:B------:R-:W-:Y:S02]  /*81ed0*/  IMAD.IADD R163, R43, 0x1, R87 ;  /* 0x000000012ba37824 */ /* 0x000fe400078e0257 */
[----:B------:R-:W-:-:S02]  /*81ee0*/  IMAD.X R79, RZ, RZ, RZ, P0 ;  /* 0x000000ffff4f7224 */ /* 0x000fc400000e06ff */
[----:B------:R-:W-:Y:S01]  /*81ef0*/  IMAD.IADD R81, R150, 0x1, R81 ;  /* 0x0000000196517824 */ /* 0x000fe200078e0251 */
[----:B------:R-:W-:Y:S01]  /*81f00*/  IADD3 R162, P4, PT, R163, R162, RZ ;  /* 0x000000a2a3a27210 */ /* 0x000fe20007f9e0ff */
[----:B------:R-:W-:-:S04]  /*81f10*/  IMAD.WIDE.U32 R158, R154, R147, R158 ;  /* 0x000000939a9e7225 */ /* 0x000fc800078e009e */
[----:B------:R-:W-:Y:S01]  /*81f20*/  IMAD.WIDE.U32 R94, R83, R75, R94 ;  /* 0x0000004b535e7225 */ /* 0x000fe200078e005e */
[----:B------:R-:W-:-:S03]  /*81f30*/  IADD3 R158, P2, PT, R81, R158, RZ ;  /* 0x0000009e519e7210 */ /* 0x000fc60007f5e0ff */
[----:B------:R-:W-:Y:S01]  /*81f40*/  IMAD.WIDE.U32 R78, R85, R77, R78 ;  /* 0x0000004d554e7225 */ /* 0x000fe200078e004e */
[----:B------:R-:W-:Y:S02]  /*81f50*/  IADD3 R81, PT, PT, R47, R95, RZ ;  /* 0x0000005f2f517210 */ /* 0x000fe40007ffe0ff */
[----:B------:R-:W-:Y:S01]  /*81f60*/  IADD3 R92, P0, PT, R93, R94, RZ ;  /* 0x0000005e5d5c7210 */ /* 0x000fe20007f1e0ff */
[----:B------:R-:W-:Y:S01]  /*81f70*/  IMAD.WIDE.U32 R88, R140, R156, R88 ;  /* 0x0000009c8c587225 */ /* 0x000fe200078e0058 */
[----:B------:R-:W-:Y:S02]  /*81f80*/  IADD3 R79, PT, PT, R49, R79, RZ ;  /* 0x0000004f314f7210 */ /* 0x000fe40007ffe0ff */
[----:B------:R-:W-:Y:S01]  /*81f90*/  IADD3 R78, P1, PT, R81, R78, RZ ;  /* 0x0000004e514e7210 */ /* 0x000fe20007f3e0ff */
[----:B------:R-:W-:Y:S02]  /*81fa0*/  IMAD.X R163, RZ, RZ, RZ, P4 ;  /* 0x000000ffffa37224 */ /* 0x000fe400020e06ff */
[----:B------:R-:W-:-:S02]  /*81fb0*/  IMAD R94, R86, R41, RZ ;  /* 0x00000029565e7224 */ /* 0x000fc400078e02ff */
[----:B------:R-:W-:Y:S02]  /*81fc0*/  IMAD.MOV.U32 R87, RZ, RZ, RZ ;  /* 0x000000ffff577224 */ /* 0x000fe400078e00ff */
[----:B------:R-:W-:Y:S02]  /*81fd0*/  IMAD.X R81, RZ, RZ, RZ, P3 ;  /* 0x000000ffff517224 */ /* 0x000fe400018e06ff */
[----:B------:R-:W-:Y:S01]  /*81fe0*/  IMAD.IADD R85, R144, 0x1, R89 ;  /* 0x0000000190557824 */ /* 0x000fe200078e0259 */
[----:B------:R-:W-:Y:S01]  /*81ff0*/  IADD3 R89, P3, PT, R79, R88, RZ ;  /* 0x000000584f597210 */ /* 0x000fe20007f7e0ff */
[----:B------:R-:W-:-:S04]  /*82000*/  IMAD.WIDE.U32 R162, R84, R72, R162 ;  /* 0x0000004854a27225 */ /* 0x000fc800078e00a2 */
[----:B------:R-:W-:Y:S01]  /*82010*/  IMAD.HI.U32 R79, R94, R70, R86 ;  /* 0x000000465e4f7227 */ /* 0x000fe200078e0056 */
[----:B------:R-:W-:-:S03]  /*82020*/  IADD3 R87, PT, PT, R44, R163, RZ ;  /* 0x000000a32c577210 */ /* 0x000fc60007ffe0ff */
[----:B------:R-:W-:Y:S01]  /*82030*/  IMAD.IADD R91, R141, 0x1, R159 ;  /* 0x000000018d5b7824 */ /* 0x000fe200078e029f */
[----:B------:R-:W-:Y:S01]  /*82040*/  IADD3.X R159, PT, PT, RZ, RZ, RZ, P2, !PT ;  /* 0x000000ffff9f7210 */ /* 0x000fe200017fe4ff */
[----:B------:R-:W-:-:S03]  /*82050*/  IMAD.WIDE.U32 R80, R148, R153, R80 ;  /* 0x0000009994507225 */ /* 0x000fc600078e0050 */
[----:B------:R-:W-:Y:S01]  /*82060*/  IADD3 R90, P6, PT, R91, R90, RZ ;  /* 0x0000005a5b5a7210 */ /* 0x000fe20007fde0ff */
[----:B------:R-:W-:Y:S01]  /*82070*/  IMAD.IADD R163, R42, 0x1, R79 ;  /* 0x000000012aa37824 */ /* 0x000fe200078e024f */
[----:B------:R-:W-:Y:S01]  /*82080*/  IADD3 R80, P5, PT, R85, R80, RZ ;  /* 0x0000005055507210 */ /* 0x000fe20007fbe0ff */
[----:B------:R-:W-:Y:S01]  /*82090*/  IMAD.X R93, RZ, RZ, RZ, P0 ;  /* 0x000000ffff5d7224 */ /* 0x000fe200000e06ff */
[----:B------:R-:W-:Y:S01]  /*820a0*/  MOV R85, RZ ;  /* 0x000000ff00557202 */ /* 0x000fe20000000f00 */
[----:B------:R-:W-:Y:S01]  /*820b0*/  IMAD.IADD R81, R138, 0x1, R81 ;  /* 0x000000018a517824 */ /* 0x000fe200078e0251 */
[----:B------:R-:W-:Y:S01]  /*820c0*/  IADD3 R162, P0, PT, R163, R162, RZ ;  /* 0x000000a2a3a27210 */ /* 0x000fe20007f1e0ff */
[----:B------:R-:W-:-:S04]  /*820d0*/  IMAD.WIDE.U32 R158, R142, R149, R158 ;  /* 0x000000958e9e7225 */ /* 0x000fc800078e009e */
[----:B------:R-:W-:Y:S01]  /*820e0*/  IMAD.WIDE.U32 R92, R82, R74, R92 ;  /* 0x0000004a525c7225 */ /* 0x000fe200078e005c */
[----:B------:R-:W-:Y:S02]  /*820f0*/  IADD3 R88, P2, PT, R81, R158, RZ ;  /* 0x0000009e51587210 */ /* 0x000fe40007f5e0ff */
[----:B------:R-:W-:Y:S01]  /*82100*/  IADD3.X R81, PT, PT, RZ, RZ, RZ, P5, !PT ;  /* 0x000000ffff517210 */ /* 0x000fe20002ffe4ff */
[----:B------:R-:W-:Y:S01]  /*82110*/  IMAD.X R91, RZ, RZ, RZ, P6 ;  /* 0x000000ffff5b7224 */ /* 0x000fe200030e06ff */
[----:B------:R-:W-:Y:S01]  /*82120*/  IADD3 R86, P6, PT, R87, R92, RZ ;  /* 0x0000005c57567210 */ /* 0x000fe20007fde0ff */
[----:B------:R-:W-:Y:S02]  /*82130*/  IMAD.X R163, RZ, RZ, RZ, P0 ;  /* 0x000000ffffa37224 */ /* 0x000fe400000e06ff */
[----:B------:R-:W-:-:S04]  /*82140*/  IMAD.WIDE.U32 R90, R139, R154, R90 ;  /* 0x0000009a8b5a7225 */ /* 0x000fc800078e005a */
[----:B------:R-:W-:Y:S01]  /*82150*/  IMAD.IADD R92, R46, 0x1, R93 ;  /* 0x000000012e5c7824 */ /* 0x000fe200078e025d */
[----:B------:R-:W-:Y:S01]  /*82160*/  IADD3 R85, PT, PT, R91, R85, RZ ;  /* 0x000000555b557210 */ /* 0x000fe20007ffe0ff */
[----:B------:R-:W-:-:S04]  /*82170*/  IMAD.WIDE.U32 R80, R140, R151, R80 ;  /* 0x000000978c507225 */ /* 0x000fc800078e0050 */
[----:B------:R-:W-:Y:S01]  /*82180*/  IMAD.X R93, RZ, RZ, RZ, P3 ;  /* 0x000000ffff5d7224 */ /* 0x000fe200018e06ff */
[----:B------:R-:W-:Y:S01]  /*82190*/  IADD3 R137, PT, PT, R137, R81, RZ ;  /* 0x0000005189897210 */ /* 0x000fe20007ffe0ff */
[----:B------:R-:W-:-:S03]  /*821a0*/  IMAD.WIDE.U32 R162, R94, R71, R162 ;  /* 0x000000475ea27225 */ /* 0x000fc600078e00a2 */
[----:B------:R-:W-:Y:S01]  /*821b0*/  IADD3 R93, P0, PT, R93, R80, RZ ;  /* 0x000000505d5d7210 */ /* 0x000fe20007f1e0ff */
[----:B------:R-:W-:Y:S01]  /*821c0*/  IMAD.X R87, RZ, RZ, RZ, P6 ;  /* 0x000000ffff577224 */ /* 0x000fe200030e06ff */
[----:B------:R-:W-:Y:S01]  /*821d0*/  IADD3 R91, PT, PT, R43, R163, RZ ;  /* 0x000000a32b5b7210 */ /* 0x000fe20007ffe0ff */
[----:B------:R-:W-:Y:S02]  /*821e0*/  IMAD.X R79, RZ, RZ, RZ, P1 ;  /* 0x000000ffff4f7224 */ /* 0x000fe400008e06ff */
[----:B------:R-:W-:Y:S02]  /*821f0*/  HFMA2 R163, -RZ, RZ, 0, 0 ;  /* 0x00000000ffa37431 */ /* 0x000fe400000001ff */
[----:B------:R-:W-:-:S04]  /*82200*/  IMAD.WIDE.U32 R86, R84, R73, R86 ;  /* 0x0000004954567225 */ /* 0x000fc800078e0056 */
[----:B------:R-:W-:Y:S01]  /*82210*/  IMAD.WIDE.U32 R80, R83, R76, R78 ;  /* 0x0000004c53507225 */ /* 0x000fe200078e004e */
[----:B------:R-:W-:Y:S02]  /*82220*/  IADD3 R78, P1, PT, R91, R86, RZ ;  /* 0x000000565b4e7210 */ /* 0x000fe40007f3e0ff */
[----:B------:R-:W-:Y:S01]  /*82230*/  IADD3 R145, PT, PT, R45, R87, RZ ;  /* 0x000000572d917210 */ /* 0x000fe20007ffe0ff */
[----:B------:R-:W-:Y:S01]  /*82240*/  IMAD.IADD R86, R48, 0x1, R81 ;  /* 0x0000000130567824 */ /* 0x000fe200078e0251 */
[----:B------:R-:W-:Y:S01]  /*82250*/  IADD3 R80, P3, PT, R92, R80, RZ ;  /* 0x000000505c507210 */ /* 0x000fe20007f7e0ff */
[----:B------:R-:W-:Y:S02]  /*82260*/  IMAD R92, R162, R41, RZ ;  /* 0x00000029a25c7224 */ /* 0x000fe400078e02ff */
[----:B------:R-:W-:Y:S01]  /*82270*/  IMAD.X R79, RZ, RZ, RZ, P1 ;  /* 0x000000ffff4f7224 */ /* 0x000fe200008e06ff */
[----:B------:R-:W-:Y:S01]  /*82280*/  IADD3 R86, P1, PT, R86, R89, RZ ;  /* 0x0000005956567210 */ /* 0x000fe20007f3e0ff */
[----:B------:R-:W-:-:S04]  /*82290*/  IMAD.HI.U32 R163, R92, R70, R162 ;  /* 0x000000465ca37227 */ /* 0x000fc800078e00a2 */
[----:B------:R-:W-:-:S04]  /*822a0*/  IMAD.WIDE.U32 R78, R94, R72, R78 ;  /* 0x000000485e4e7225 */ /* 0x000fc800078e004e */
[----:B------:R-:W-:Y:S02]  /*822b0*/  IMAD.IADD R89, R42, 0x1, R163 ;  /* 0x000000012a597824 */ /* 0x000fe400078e02a3 */
        /* <DEDUP_REMOVED lines=10> */
[----:B------:R-:W-:Y:S01]  /*82360*/  IMAD.IADD R95, R44, 0x1, R79 ;  /* 0x000000012c5f7824 */ /* 0x000fe200078e024f */
        /* <DEDUP_REMOVED lines=9> */
[----:B------:R-:W-:Y:S01]  /*82400*/  IMAD.IADD R154, R141, 0x1, R91 ;  /* 0x000000018d9a7824 */ /* 0x000fe200078e025b */
[----:B------:R-:W-:Y:S01]  /*82410*/  IADD3.X R81, PT, PT, RZ, RZ, RZ, P1, !PT ;  /* 0x000000ffff517210 */ /* 0x000fe20000ffe4ff */
[----:B------:R-:W-:Y:S01]  /*82420*/  IMAD.WIDE.U32 R78, R92, R71, R78 ;  /* 0x000000475c4e7225 */ /* 0x000fe200078e004e */
[----:B------:R-:W-:Y:S02]  /*82430*/  IADD3 R93, P1, PT, R144, R93, RZ ;  /* 0x0000005d905d7210 */ /* 0x000fe40007f3e0ff */
[----:B------:R-:W-:Y:S01]  /*82440*/  IADD3 R144, P3, PT, R154, R85, RZ ;  /* 0x000000559a907210 */ /* 0x000fe20007f7e0ff */
[----:B------:R-:W-:-:S04]  /*82450*/  IMAD.WIDE.U32 R80, R84, R74, R80 ;  /* 0x0000004a54507225 */ /* 0x000fc800078e0050 */
[----:B------:R-:W-:Y:S01]  /*82460*/  IMAD.IADD R85, R43, 0x1, R79 ;  /* 0x000000012b557824 */ /* 0x000fe200078e024f */
[----:B------:R-:W-:Y:S01]  /*82470*/  MOV R79, RZ ;  /* 0x000000ff004f7202 */ /* 0x000fe20000000f00 */
[----:B------:R-:W-:Y:S01]  /*82480*/  IMAD.X R89, RZ, RZ, RZ, P2 ;  /* 0x000000ffff597224 */ /* 0x000fe200010e06ff */
[----:B------:R-:W-:Y:S01]  /*82490*/  IADD3 R80, P2, PT, R95, R80, RZ ;  /* 0x000000505f507210 */ /* 0x000fe20007f5e0ff */
[----:B------:R-:W-:Y:S01]  /*824a0*/  IMAD R83, R78, R41, RZ ;  /* 0x000000294e537224 */ /* 0x000fe200078e02ff */
[----:B------:R-:W-:Y:S01]  /*824b0*/  IADD3 R81, PT, PT, R46, R81, RZ ;  /* 0x000000512e517210 */ /* 0x000fe20007ffe0ff */
[----:B------:R-:W-:Y:S02]  /*824c0*/  IMAD.X R87, RZ, RZ, RZ, P4 ;  /* 0x000000ffff577224 */ /* 0x000fe400020e06ff */
[----:B------:R-:W-:-:S04]  /*824d0*/  IMAD.WIDE.U32 R88, R140, R153, R88 ;  /* 0x000000998c587225 */ /* 0x000fc800078e0058 */
[----:B------:R-:W-:Y:S01]  /*824e0*/  IMAD.HI.U32 R95, R83, R70, R78 ;  /* 0x00000046535f7227 */ /* 0x000fe200078e004e */
[----:B------:R-:W-:-:S03]  /*824f0*/  IADD3 R89, PT, PT, R138, R89, RZ ;  /* 0x000000598a597210 */ /* 0x000fc60007ffe0ff */
[----:B------:R-:W-:Y:S01]  /*82500*/  IMAD.X R79, RZ, RZ, RZ, P0 ;  /* 0x000000ffff4f7224 */ /* 0x000fe200000e06ff */
[----:B------:R-:W-:Y:S01]  /*82510*/  IADD3 R95, PT, PT, R42, R95, RZ ;  /* 0x0000005f2a5f7210 */ /* 0x000fe20007ffe0ff */
[----:B------:R-:W-:-:S03]  /*82520*/  IMAD.WIDE.U32 R86, R82, R76, R86 ;  /* 0x0000004c52567225 */ /* 0x000fc600078e0056 */
[----:B------:R-:W-:Y:S01]  /*82530*/  IADD3 R138, P0, PT, R79, R88, RZ ;  /* 0x000000584f8a7210 */ /* 0x000fe20007f1e0ff */
[----:B------:R-:W-:Y:S01]  /*82540*/  IMAD.X R91, RZ, RZ, RZ, P5 ;  /* 0x000000ffff5b7224 */ /* 0x000fe200028e06ff */
[----:B------:R-:W-:Y:S01]  /*82550*/  IADD3.X R79, PT, PT, RZ, RZ, RZ, P1, !PT ;  /* 0x000000ffff4f7210 */ /* 0x000fe20000ffe4ff */
[----:B------:R-:W-:Y:S02]  /*82560*/  IMAD.IADD R88, R48, 0x1, R87 ;  /* 0x0000000130587824 */ /* 0x000fe400078e0257 */
[----:B------:R-:W-:-:S03]  /*82570*/  IMAD.WIDE.U32 R90, R148, R149, R90 ;  /* 0x00000095945a7225 */ /* 0x000fc600078e005a */
[----:B------:R-:W-:Y:S01]  /*82580*/  IADD3 R88, P5, PT, R88, R93, RZ ;  /* 0x0000005d58587210 */ /* 0x000fe20007fbe0ff */
[----:B------:R-:W-:Y:S01]  /*82590*/  IMAD.X R145, RZ, RZ, RZ, P3 ;  /* 0x000000ffff917224 */ /* 0x000fe200018e06ff */
[----:B------:R-:W-:Y:S01]  /*825a0*/  IADD3 R78, P3, PT, R81, R86, RZ ;  /* 0x00000056514e7210 */ /* 0x000fe20007f7e0ff */
[----:B------:R-:W-:Y:S01]  /*825b0*/  IMAD.X R81, RZ, RZ, RZ, P2 ;  /* 0x000000ffff517224 */ /* 0x000fe200010e06ff */
[----:B------:R-:W-:Y:S01]  /*825c0*/  IADD3 R86, P2, PT, R89, R90, RZ ;  /* 0x0000005a59567210 */ /* 0x000fe20007f5e0ff */
[----:B------:R-:W-:Y:S01]  /*825d0*/  IMAD.WIDE.U32 R144, R139, R142, R144 ;  /* 0x0000008e8b907225 */ /* 0x000fe200078e0090 */
[----:B------:R-:W-:-:S03]  /*825e0*/  IADD3 R90, P1, PT, R79, R138, RZ ;  /* 0x0000008a4f5a7210 */ /* 0x000fc60007f3e0ff */
[----:B------:R-:W-:Y:S02]  /*825f0*/  IMAD.IADD R87, R146, 0x1, R91 ;  /* 0x0000000192577824 */ /* 0x000fe400078e025b */
[----:B------:R-:W-:Y:S02]  /*82600*/  HFMA2 R91, -RZ, RZ, 0, 0 ;  /* 0x00000000ff5b7431 */ /* 0x000fe400000001ff */
[----:B------:R-:W-:Y:S01]  /*82610*/  IMAD.WIDE.U32 R80, R94, R73, R80 ;  /* 0x000000495e507225 */ /* 0x000fe200078e0050 */
[----:B------:R-:W-:-:S03]  /*82620*/  IADD3 R144, P4, PT, R87, R144, RZ ;  /* 0x0000009057907210 */ /* 0x000fc60007f9e0ff */
[----:B------:R-:W-:Y:S01]  /*82630*/  IMAD.X R79, RZ, RZ, RZ, P3 ;  /* 0x000000ffff4f7224 */ /* 0x000fe200018e06ff */
        /* <DEDUP_REMOVED lines=9> */
[----:B------:R-:W-:-:S04]  /*826d0*/  IMAD.WIDE.U32 R86, R140, R152, R86 ;  /* 0x000000988c567225 */ /* 0x000fc800078e0056 */
[----:B------:R-:W-:Y:S01]  /*826e0*/  IMAD.X R81, RZ, RZ, RZ, P0 ;  /* 0x000000ffff517224 */ /* 0x000fe200000e06ff */
[----:B------:R-:W-:Y:S01]  /*826f0*/  IADD3 R87, PT, PT, R150, R87, RZ ;  /* 0x0000005796577210 */ /* 0x000fe20007ffe0ff */
[----:B------:R-:W-:Y:S02]  /*82700*/  IMAD.IADD R85, R49, 0x1, R89 ;  /* 0x0000000131557824 */ /* 0x000fe400078e0259 */
        /* <DEDUP_REMOVED lines=13> */
[----:B------:R-:W-:Y:S02]  /*827e0*/  IADD3 R82, P4, PT, R82, R89, RZ ;  /* 0x0000005952527210 */ /* 0x000fe40007f9e0ff */
[----:B------:R-:W-:Y:S01]  /*827f0*/  IADD3 R144, PT, PT, R141, R145, RZ ;  /* 0x000000918d907210 */ /* 0x000fe20007ffe0ff */
[----:B------:R-:W-:Y:S01]  /*82800*/  IMAD.WIDE.U32 R78, R94, R74, R78 ;  /* 0x0000004a5e4e7225 */ /* 0x000fe200078e004e */
[----:B------:R-:W-:-:S02]  /*82810*/  IADD3 R80, P3, PT, R95, R80, RZ ;  /* 0x000000505f507210 */ /* 0x000fc40007f7e0ff */
        /* <DEDUP_REMOVED lines=10> */
[----:B------:R-:W-:Y:S02]  /*828c0*/  IMAD.X R81, RZ, RZ, RZ, P3 ;  /* 0x000000ffff517224 */ /* 0x000fe400018e06ff */
[----:B------:R-:W-:Y:S01]  /*828d0*/  IMAD.X R91, RZ, RZ, RZ, P5 ;  /* 0x000000ffff5b7224 */ /* 0x000fe200028e06ff */
[----:B------:R-:W-:Y:S01]  /*828e0*/  IADD3 R86, P5, PT, R79, R86, RZ ;  /* 0x000000564f567210 */ /* 0x000fe20007fbe0ff */
[----:B------:R-:W-:Y:S01]  /*828f0*/  IMAD.WIDE.U32 R80, R83, R71, R80 ;  /* 0x0000004753507225 */ /* 0x000fe200078e0050 */
[----:B------:R-:W-:-:S03]  /*82900*/  IADD3.X R79, PT, PT, RZ, RZ, RZ, P1, !PT ;  /* 0x000000ffff4f7210 */ /* 0x000fc60000ffe4ff */
[----:B------:R-:W-:Y:S01]  /*82910*/  IMAD.IADD R138, R48, 0x1, R87 ;  /* 0x00000001308a7824 */ /* 0x000fe200078e0257 */
[----:B------:R-:W-:Y:S01]  /*82920*/  IADD3.X R87, PT, PT, RZ, RZ, RZ, P5, !PT ;  /* 0x000000ffff577210 */ /* 0x000fe20002ffe4ff */
[----:B------:R-:W-:-:S03]  /*82930*/  IMAD.WIDE.U32 R78, R92, R73, R78 ;  /* 0x000000495c4e7225 */ /* 0x000fc600078e004e */
[----:B------:R-:W-:Y:S01]  /*82940*/  IADD3 R88, P3, PT, R138, R85, RZ ;  /* 0x000000558a587210 */ /* 0x000fe20007f7e0ff */
[----:B------:R-:W-:Y:S02]  /*82950*/  IMAD.IADD R81, R43, 0x1, R81 ;  /* 0x000000012b517824 */ /* 0x000fe400078e0251 */
[----:B------:R-:W-:-:S03]  /*82960*/  IMAD.WIDE.U32 R90, R139, R148, R90 ;  /* 0x000000948b5a7225 */ /* 0x000fc600078e005a */
[----:B------:R-:W-:Y:S01]  /*82970*/  IADD3 R78, P5, PT, R81, R78, RZ ;  /* 0x0000004e514e7210 */ /* 0x000fe20007fbe0ff */
[----:B------:R-:W-:Y:S01]  /*82980*/  IMAD.X R142, RZ, RZ, RZ, P2 ;  /* 0x000000ffff8e7224 */ /* 0x000fe200010e06ff */
[----:B------:R-:W-:Y:S01]  /*82990*/  IADD3 R144, P2, PT, R145, R90, RZ ;  /* 0x0000005a91907210 */ /* 0x000fe20007f5e0ff */
[----:B------:R-:W-:Y:S01]  /*829a0*/  IMAD.IADD R79, R45, 0x1, R79 ;  /* 0x000000012d4f7824 */ /* 0x000fe200078e024f */
[----:B------:R-:W-:Y:S01]  /*829b0*/  MOV R81, RZ ;  /* 0x000000ff00517202 */ /* 0x000fe20000000f00 */
[----:B------:R-:W-:Y:S01]  /*829c0*/  IMAD R90, R80, R41, RZ ;  /* 0x00000029505a7224 */ /* 0x000fe200078e02ff */
[----:B------:R-:W-:Y:S01]  /*829d0*/  IADD3 R142, P1, PT, R142, R89, RZ ;  /* 0x000000598e8e7210 */ /* 0x000fe20007f3e0ff */
[----:B------:R-:W-:Y:S02]  /*829e0*/  IMAD.X R89, RZ, RZ, RZ, P3 ;  /* 0x000000ffff597224 */ /* 0x000fe400018e06ff */
        /* <DEDUP_REMOVED lines=27> */
[----:B------:R-:W-:-:S03]  /*82ba0*/  IMAD.WIDE.U32 R80, R83, R73, R80 ;  /* 0x0000004953507225 */ /* 0x000fc600078e0050 */
[----:B------:R-:W-:Y:S01]  /*82bb0*/  IADD3.X R85, PT, PT, RZ, RZ, RZ, P3, !PT ;  /* 0x000000ffff557210 */ /* 0x000fe20001ffe4ff */
        /* <DEDUP_REMOVED lines=12> */
[----:B------:R-:W-:-:S02]  /*82c80*/  IMAD.X R81, RZ, RZ, RZ, P6 ;  /* 0x000000ffff517224 */ /* 0x000fc400030e06ff */
[----:B------:R-:W-:Y:S01]  /*82c90*/  IMAD.WIDE.U32 R144, R140, R147, R144 ;  /* 0x000000938c907225 */ /* 0x000fe200078e0090 */
[----:B------:R-:W-:-:S03]  /*82ca0*/  IADD3 R82, P3, PT, R82, R93, RZ ;  /* 0x0000005d52527210 */ /* 0x000fc60007f7e0ff */
[----:B------:R-:W-:Y:S02]  /*82cb0*/  IMAD.X R79, RZ, RZ, RZ, P5 ;  /* 0x000000ffff4f7224 */ /* 0x000fe400028e06ff */
[----:B------:R-:W-:Y:S01]  /*82cc0*/  IMAD.IADD R89, R49, 0x1, R85 ;  /* 0x0000000131597824 */ /* 0x000fe200078e0255 */
[----:B------:R-:W-:Y:S01]  /*82cd0*/  IADD3.X R85, PT, PT, RZ, RZ, RZ, P2, !PT ;  /* 0x000000ffff557210 */ /* 0x000fe200017fe4ff */
[----:B------:R-:W-:-:S03]  /*82ce0*/  IMAD.WIDE.U32 R80, R90, R72, R80 ;  /* 0x000000485a507225 */ /* 0x000fc600078e0050 */
[----:B------:R-:W-:Y:S01]  /*82cf0*/  IADD3 R89, P6, PT, R89, R82, RZ ;  /* 0x0000005259597210 */ /* 0x000fe20007fde0ff */
        /* <DEDUP_REMOVED lines=21> */
[----:B------:R-:W-:Y:S01]  /*82e50*/  IMAD.X R82, RZ, RZ, RZ, P3 ;  /* 0x000000ffff527224 */ /* 0x000fe200018e06ff */
[----:B------:R-:W-:Y:S01]  /*82e60*/  IADD3 R85, PT, PT, R47, R85, RZ ;  /* 0x000000552f557210 */ /* 0x000fe20007ffe0ff */
        /* <DEDUP_REMOVED lines=11> */
[----:B------:R-:W-:Y:S01]  /*82f20*/  IADD3 R86, P6, PT, R141, R94, RZ ;  /* 0x0000005e8d567210 */ /* 0x000fe20007fde0ff */
[----:B------:R-:W-:-:S02]  /*82f30*/  IMAD.IADD R82, R49, 0x1, R87 ;  /* 0x0000000131527824 */ /* 0x000fc400078e0257 */
        /* <DEDUP_REMOVED lines=8> */
[----:B------:R-:W-:Y:S02]  /*82fc0*/  IADD3.X R87, PT, PT, RZ, RZ, RZ, P1, !PT ;  /* 0x000000ffff577210 */ /* 0x000fe40000ffe4ff */
[----:B------:R-:W-:Y:S01]  /*82fd0*/  IADD3 R86, P6, PT, R91, R88, RZ ;  /* 0x000000585b567210 */ /* 0x000fe20007fde0ff */
[----:B------:R-:W-:Y:S01]  /*82fe0*/  IMAD.MOV.U32 R151, RZ, RZ, R78 ;  /* 0x000000ffff977224 */ /* 0x000fe200078e004e */
        /* <DEDUP_REMOVED lines=11> */
[----:B------:R-:W-:Y:S02]  /*830a0*/  IADD3 R83, PT, PT, R47, R87, RZ ;  /* 0x000000572f537210 */ /* 0x000fe40007ffe0ff */
[----:B------:R-:W-:Y:S01]  /*830b0*/  IADD3 R92, P3, PT, R92, R91, RZ ;  /* 0x0000005b5c5c7210 */ /* 0x000fe20007f7e0ff */
[----:B------:R-:W-:Y:S01]  /*830c0*/  IMAD.X R91, RZ, RZ, RZ, P4 ;  /* 0x000000ffff5b7224 */ /* 0x000fe200020e06ff */
[----:B------:R-:W-:Y:S01]  /*830d0*/  IADD3 R82, P6, PT, R83, R88, RZ ;  /* 0x0000005853527210 */ /* 0x000fe20007fde0ff */
[----:B------:R-:W-:Y:S01]  /*830e0*/  IMAD.X R88, RZ, RZ, RZ, P5 ;  /* 0x000000ffff587224 */ /* 0x000fe200028e06ff */
[----:B------:R-:W-:Y:S01]  /*830f0*/  IADD3.X R93, PT, PT, RZ, RZ, RZ, P1, !PT ;  /* 0x000000ffff5d7210 */ /* 0x000fe20000ffe4ff */
[----:B------:R-:W-:Y:S01]  /*83100*/  IMAD.IADD R89, R49, 0x1, R89 ;  /* 0x0000000131597824 */ /* 0x000fe200078e0259 */
[----:B------:R-:W-:Y:S01]  /*83110*/  IADD3 R91, P4, PT, R91, R92, RZ ;  /* 0x0000005c5b5b7210 */ /* 0x000fe20007f9e0ff */
[----:B------:R-:W-:Y:S01]  /*83120*/  IMAD.MOV.U32 R147, RZ, RZ, R86 ;  /* 0x000000ffff937224 */ /* 0x000fe200078e0056 */
[----:B------:R-:W-:-:S02]  /*83130*/  IADD3.X R83, PT, PT, RZ, RZ, RZ, P6, !PT ;  /* 0x000000ffff537210 */ /* 0x000fc400037fe4ff */
[----:B------:R-:W-:Y:S01]  /*83140*/  IADD3 R88, P6, PT, R88, R91, RZ ;  /* 0x0000005b58587210 */ /* 0x000fe20007fde0ff */
[----:B------:R-:W-:Y:S01]  /*83150*/  IMAD.X R91, RZ, RZ, RZ, P2 ;  /* 0x000000ffff5b7224 */ /* 0x000fe200010e06ff */
[----:B------:R-:W-:Y:S01]  /*83160*/  IADD3.X R92, PT, PT, RZ, RZ, RZ, P0, !PT ;  /* 0x000000ffff5c7210 */ /* 0x000fe200007fe4ff */
[----:B------:R-:W-:Y:S01]  /*83170*/  IMAD.WIDE.U32 R82, R90, R76, R82 ;  /* 0x0000004c5a527225 */ /* 0x000fe200078e0052 */
[----:B------:R-:W-:Y:S02]  /*83180*/  IADD3 R89, P5, PT, R89, R88, RZ ;  /* 0x0000005859597210 */ /* 0x000fe40007fbe0ff */
[----:B------:R-:W-:Y:S01]  /*83190*/  IADD3 R91, PT, PT, R91, R140, R92 ;  /* 0x0000008c5b5b7210 */ /* 0x000fe20007ffe05c */
[----:B------:R-:W-:Y:S01]  /*831a0*/  IMAD.IADD R88, R48, 0x1, R83 ;  /* 0x0000000130587824 */ /* 0x000fe200078e0253 */
[----:B------:R-:W-:Y:S01]  /*831b0*/  IADD3.X R94, PT, PT, RZ, RZ, RZ, P4, !PT ;  /* 0x000000ffff5e7210 */ /* 0x000fe200027fe4ff */
[----:B------:R-:W-:Y:S02]  /*831c0*/  IMAD.X R92, RZ, RZ, RZ, P3 ;  /* 0x000000ffff5c7224 */ /* 0x000fe400018e06ff */
[----:B------:R-:W-:Y:S01]  /*831d0*/  IMAD.MOV.U32 R144, RZ, RZ, R82 ;  /* 0x000000ffff907224 */ /* 0x000fe200078e0052 */
[----:B------:R-:W-:-:S02]  /*831e0*/  IADD3 R88, P0, PT, R88, R89, RZ ;  /* 0x0000005958587210 */ /* 0x000fc40007f1e0ff */
[----:B------:R-:W-:Y:S01]  /*831f0*/  IADD3 R92, PT, PT, R92, R91, R93 ;  /* 0x0000005b5c5c7210 */ /* 0x000fe20007ffe05d */
[----:B------:R-:W-:Y:S02]  /*83200*/  IMAD.X R93, RZ, RZ, RZ, P6 ;  /* 0x000000ffff5d7224 */ /* 0x000fe400030e06ff */
[----:B------:R-:W-:-:S03]  /*83210*/  IMAD.X R89, RZ, RZ, RZ, P0 ;  /* 0x000000ffff597224 */ /* 0x000fc600000e06ff */
[----:B------:R-:W-:Y:S01]  /*83220*/  IADD3 R92, PT, PT, R93, R92, R94 ;  /* 0x0000005c5d5c7210 */ /* 0x000fe20007ffe05e */
[----:B------:R-:W-:-:S04]  /*83230*/  IMAD.WIDE.U32 R90, R90, R77, R88 ;  /* 0x0000004d5a5a7225 */ /* 0x000fc800078e0058 */
[----:B------:R-:W-:Y:S01]  /*83240*/  IMAD.X R88, RZ, RZ, RZ, P5 ;  /* 0x000000ffff587224 */ /* 0x000fe200028e06ff */
[----:B------:R-:W-:Y:S02]  /*83250*/  IADD3 R89, PT, PT, R49, R91, RZ ;  /* 0x0000005b31597210 */ /* 0x000fe40007ffe0ff */
        /* <DEDUP_REMOVED lines=29> */
.L_x_204:
        /* <DEDUP_REMOVED lines=22> */
.L_x_205:
[C---:B------:R-:W-:Y:S01]  /*83590*/  SHF.L.U64.HI R84, R104.reuse, 0x1, R105 ;  /* 0x0000000168547819 */ /* 0x040fe20000010269 */
        /* <DEDUP_REMOVED lines=8> */
[----:B------:R-:W-:-:S02]  /*83620*/  SHF.L.U64.HI R81, R107, 0x1, R108 ;  /* 0x000000016b517819 */ /* 0x000fc4000001026c */
[----:B------:R-:W-:Y:S01]  /*83630*/  SHF.L.U64.HI R82, R110, 0x1, R111 ;  /* 0x000000016e527819 */ /* 0x000fe2000001026f */
[----:B------:R-:W-:Y:S01]  /*83640*/  IMAD.WIDE.U32 R78, R122, 0x2, R78 ;  /* 0x000000027a4e7825 */ /* 0x000fe200078e004e */
[----:B------:R-:W-:Y:S02]  /*83650*/  LOP3.LUT R81, R81, 0x1, RZ, 0xc0, !PT ;  /* 0x0000000151517812 */ /* 0x000fe400078ec0ff */
[----:B------:R-:W-:Y:S02]  /*83660*/  SHF.L.U32 R107, R107, 0x1, RZ ;  /* 0x000000016b6b7819 */ /* 0x000fe400000006ff */
[C---:B------:R-:W-:Y:S02]  /*83670*/  ISETP.LE.U32.AND P0, PT, R78.reuse, R77, PT ;  /* 0x0000004d4e00720c */ /* 0x040fe40003f03070 */
[----:B------:R-:W-:Y:S02]  /*83680*/  ISETP.GT.U32.AND P1, PT, R78, -0x1, PT ;  /* 0xffffffff4e00780c */ /* 0x000fe40003f24070 */
[----:B------:R-:W-:-:S02]  /*83690*/  LOP3.LUT R150, R81, 0xfffffffe, R80, 0xf8, !PT ;  /* 0xfffffffe51967812 */ /* 0x000fc400078ef850 */
[----:B------:R-:W-:Y:S02]  /*836a0*/  ISETP.GT.U32.OR.EX P0, PT, R79, RZ, !P0, P1 ;  /* 0x000000ff4f00720c */ /* 0x000fe40004704510 */
[C---:B------:R-:W-:Y:S02]  /*836b0*/  SHF.L.U64.HI R81, R113.reuse, 0x1, R114 ;  /* 0x0000000171517819 */ /* 0x040fe40000010272 */
[C---:B------:R-:W-:Y:S01]  /*836c0*/  SHF.L.U64.HI R80, R116.reuse, 0x1, R117 ;  /* 0x0000000174507819 */ /* 0x040fe20000010275 */
[----:B------:R-:W-:Y:S01]  /*836d0*/  IMAD.SHL.U32 R116, R116, 0x2, RZ ;  /* 0x0000000274747824 */ /* 0x000fe200078e00ff */
[----:B------:R-:W-:Y:S01]  /*836e0*/  LOP3.LUT R84, R84, 0x1, RZ, 0xc0, !PT ;  /* 0x0000000154547812 */ /* 0x000fe200078ec0ff */
[----:B------:R-:W-:Y:S01]  /*836f0*/  IMAD.MOV.U32 R117, RZ, RZ, R78 ;  /* 0x000000ffff757224 */ /* 0x000fe200078e004e */
[----:B------:R-:W-:Y:S02]  /*83700*/  SHF.L.U32 R113, R113, 0x1, RZ ;  /* 0x0000000171717819 */ /* 0x000fe400000006ff */
[----:B------:R-:W-:-:S02]  /*83710*/  LOP3.LUT R82, R82, 0x1, RZ, 0xc0, !PT ;  /* 0x0000000152527812 */ /* 0x000fc400078ec0ff */
[----:B------:R-:W-:Y:S02]  /*83720*/  LOP3.LUT R81, R81, 0x1, RZ, 0xc0, !PT ;  /* 0x0000000151517812 */ /* 0x000fe400078ec0ff */
[----:B------:R-:W-:Y:S02]  /*83730*/  LOP3.LUT R80, R80, 0x1, RZ, 0xc0, !PT ;  /* 0x0000000150507812 */ /* 0x000fe400078ec0ff */
[----:B------:R-:W-:Y:S02]  /*83740*/  LOP3.LUT R156, R84, 0xfffffffe, R107, 0xf8, !PT ;  /* 0xfffffffe549c7812 */ /* 0x000fe400078ef86b */
[----:B------:R-:W-:Y:S02]  /*83750*/  LOP3.LUT R152, R82, 0xfffffffe, R113, 0xf8, !PT ;  /* 0xfffffffe52987812 */ /* 0x000fe400078ef871 */
[----:B------:R-:W-:Y:S02]  /*83760*/  LOP3.LUT R120, R81, 0xfffffffe, R116, 0xf8, !PT ;  /* 0xfffffffe51787812 */ /* 0x000fe400078ef874 */
[----:B------:R-:W-:-:S02]  /*83770*/  LOP3.LUT R137, R80, 0xfffffffe, R119, 0xf8, !PT ;  /* 0xfffffffe50897812 */ /* 0x000fc400078ef877 */
        /* <DEDUP_REMOVED lines=27> */
.L_x_206:
        /* <DEDUP_REMOVED lines=22> */
.L_x_207:
[----:B------:R-:W-:Y:S01]  /*83a90*/  IMAD.WIDE.U32 R84, R94, R94, RZ ;  /* 0x0000005e5e547225 */ /* 0x000fe200078e00ff */
[----:B------:R-:W-:Y:S02]  /*83aa0*/  CS2R R138, SRZ ;  /* 0x00000000008a7805 */ /* 0x000fe4000001ff00 */
[----:B------:R-:W-:Y:S01]  /*83ab0*/  MOV R81, RZ ;  /* 0x000000ff00517202 */ /* 0x000fe20000000f00 */
[----:B------:R-:W-:Y:S01]  /*83ac0*/  IMAD.MOV.U32 R79, RZ, RZ, RZ ;  /* 0x000000ffff4f7224 */ /* 0x000fe200078e00ff */
[----:B------:R-:W-:Y:S01]  /*83ad0*/  MOV R78, R85 ;  /* 0x00000055004e7202 */ /* 0x000fe20000000f00 */
[----:B------:R-:W-:Y:S01]  /*83ae0*/  IMAD.MOV.U32 R83, RZ, RZ, RZ ;  /* 0x000000ffff537224 */ /* 0x000fe200078e00ff */
[----:B------:R-:W-:Y:S01]  /*83af0*/  LOP3.LUT R80, R84, 0xfffffffd, RZ, 0xc0, !PT ;  /* 0xfffffffd54507812 */ /* 0x000fe200078ec0ff */
[----:B------:R-:W-:Y:S01]  /*83b00*/  IMAD.MOV.U32 R155, RZ, RZ, RZ ;  /* 0x000000ffff9b7224 */ /* 0x000fe200078e00ff */
[----:B------:R-:W-:Y:S01]  /*83b10*/  MOV R148, RZ ;  /* 0x000000ff00947202 */ /* 0x000fe20000000f00 */
[----:B------:R-:W-:-:S04]  /*83b20*/  IMAD.WIDE.U32 R78, R94, R141, R78 ;  /* 0x0000008d5e4e7225 */ /* 0x000fc800078e004e */
[----:B------:R-:W-:Y:S02]  /*83b30*/  IMAD.IADD R82, R79, 0x1, R139 ;  /* 0x000000014f527824 */ /* 0x000fe400078e028b */
[----:B------:R-:W-:Y:S02]  /*83b40*/  HFMA2 R79, -RZ, RZ, 0, 0 ;  /* 0x00000000ff4f7431 */ /* 0x000fe400000001ff */
[----:B------:R-:W-:Y:S02]  /*83b50*/  IMAD R85, R84, R41, RZ ;  /* 0x0000002954557224 */ /* 0x000fe400078e02ff */
[----:B------:R-:W-:-:S04]  /*83b60*/  IMAD.WIDE.U32 R82, R94, R156, R82 ;  /* 0x0000009c5e527225 */ /* 0x000fc800078e0052 */
[----:B------:R-:W-:Y:S02]  /*83b70*/  IMAD.MOV.U32 R84, RZ, RZ, RZ ;  /* 0x000000ffff547224 */ /* 0x000fe400078e00ff */
[----:B------:R-:W-:Y:S02]  /*83b80*/  IMAD.MOV.U32 R114, RZ, RZ, RZ ;  /* 0x000000ffff727224 */ /* 0x000fe400078e00ff */
[----:B------:R-:W-:-:S04]  /*83b90*/  IMAD.WIDE.U32 R78, R94, R141, R78 ;  /* 0x0000008d5e4e7225 */ /* 0x000fc800078e004e */
[----:B------:R-:W-:Y:S02]  /*83ba0*/  IMAD.IADD R87, R139, 0x1, R79 ;  /* 0x000000018b577824 */ /* 0x000fe400078e024f */
[----:B------:R-:W-:-:S03]  /*83bb0*/  IMAD.HI.U32 R79, R85, R70, R80 ;  /* 0x00000046554f7227 */ /* 0x000fc600078e0050 */
[----:B------:R-:W-:Y:S01]  /*83bc0*/  IADD3 R86, P0, PT, R87, R82, RZ ;  /* 0x0000005257567210 */ /* 0x000fe20007f1e0ff */
[----:B------:R-:W-:Y:S02]  /*83bd0*/  IMAD.IADD R82, R83, 0x1, R155 ;  /* 0x0000000153527824 */ /* 0x000fe400078e029b */
[----:B------:R-:W-:Y:S02]  /*83be0*/  HFMA2 R83, -RZ, RZ, 0, 0 ;  /* 0x00000000ff537431 */ /* 0x000fe400000001ff */
[----:B------:R-:W-:Y:S01]  /*83bf0*/  IMAD.IADD R79, R42, 0x1, R79 ;  /* 0x000000012a4f7824 */ /* 0x000fe200078e024f */
[----:B------:R-:W-:Y:S01]  /*83c00*/  IADD3.X R87, PT, PT, RZ, RZ, RZ, P0, !PT ;  /* 0x000000ffff577210 */ /* 0x000fe200007fe4ff */
[----:B------:R-:W-:-:S03]  /*83c10*/  IMAD.MOV.U32 R122, RZ, RZ, RZ ;  /* 0x000000ffff7a7224 */ /* 0x000fc600078e00ff */
        /* <DEDUP_REMOVED lines=36> */
[----:B------:R-:W-:Y:S02]  /*83e60*/  IMAD.MOV.U32 R81, RZ, RZ, RZ ;  /* 0x000000ffff517224 */ /* 0x000fe400078e00ff */
        /* <DEDUP_REMOVED lines=9> */
[----:B------:R-:W-:Y:S01]  /*83f00*/  MOV R87, RZ ;  /* 0x000000ff00577202 */ /* 0x000fe20000000f00 */
[----:B------:R-:W-:Y:S02]  /*83f10*/  IMAD.IADD R78, R83, 0x1, R138 ;  /* 0x00000001534e7824 */ /* 0x000fe400078e028a */
[----:B------:R-:W-:Y:S02]  /*83f20*/  IMAD.IADD R79, R84, 0x1, R81 ;  /* 0x00000001544f7824 */ /* 0x000fe400078e0251 */
[----:B------:R-:W-:-:S04]  /*83f30*/  IMAD.WIDE.U32 R88, R156, R156, R88 ;  /* 0x0000009c9c587225 */ /* 0x000fc800078e0058 */
[----:B------:R-:W-:Y:S02]  /*83f40*/  IMAD R93, R86, R41, RZ ;  /* 0x00000029565d7224 */ /* 0x000fe400078e02ff */
[----:B------:R-:W-:Y:S01]  /*83f50*/  IMAD.X R83, RZ, RZ, RZ, P0 ;  /* 0x000000ffff537224 */ /* 0x000fe200000e06ff */
[----:B------:R-:W-:Y:S01]  /*83f60*/  IADD3 R88, P0, PT, R79, R88, RZ ;  /* 0x000000584f587210 */ /* 0x000fe20007f1e0ff */
[----:B------:R-:W-:Y:S01]  /*83f70*/  IMAD.HI.U32 R95, R93, R70, R86 ;  /* 0x000000465d5f7227 */ /* 0x000fe200078e0056 */
[----:B------:R-:W-:Y:S02]  /*83f80*/  IADD3 R87, PT, PT, R155, R89, RZ ;  /* 0x000000599b577210 */ /* 0x000fe40007ffe0ff */
[----:B------:R-:W-:Y:S01]  /*83f90*/  IADD3.X R89, PT, PT, RZ, RZ, RZ, P0, !PT ;  /* 0x000000ffff597210 */ /* 0x000fe200007fe4ff */
[----:B------:R-:W-:Y:S02]  /*83fa0*/  IMAD.X R81, RZ, RZ, RZ, P1 ;  /* 0x000000ffff517224 */ /* 0x000fe400008e06ff */
[----:B------:R-:W-:-:S04]  /*83fb0*/  IMAD.WIDE.U32 R82, R141, R152, R82 ;  /* 0x000000988d527225 */ /* 0x000fc800078e0052 */
[----:B------:R-:W-:Y:S01]  /*83fc0*/  IMAD.MOV.U32 R79, RZ, RZ, RZ ;  /* 0x000000ffff4f7224 */ /* 0x000fe200078e00ff */
[----:B------:R-:W-:Y:S01]  /*83fd0*/  IADD3 R86, P1, PT, R87, R82, RZ ;  /* 0x0000005257567210 */ /* 0x000fe20007f3e0ff */
[----:B------:R-:W-:Y:S01]  /*83fe0*/  IMAD.WIDE.U32 R80, R85, R73, R80 ;  /* 0x0000004955507225 */ /* 0x000fe200078e0050 */
[----:B------:R-:W-:-:S03]  /*83ff0*/  IADD3 R83, PT, PT, R148, R83, RZ ;  /* 0x0000005394537210 */ /* 0x000fc60007ffe0ff */
[----:B------:R-:W-:Y:S01]  /*84000*/  IMAD.WIDE.U32 R78, R94, R137, R78 ;  /* 0x000000895e4e7225 */ /* 0x000fe200078e004e */
[----:B------:R-:W-:-:S03]  /*84010*/  IADD3 R90, P2, PT, R91, R80, RZ ;  /* 0x000000505b5a7210 */ /* 0x000fc60007f5e0ff */
[----:B------:R-:W-:Y:S01]  /*84020*/  IMAD.X R87, RZ, RZ, RZ, P1 ;  /* 0x000000ffff577224 */ /* 0x000fe200008e06ff */
[----:B------:R-:W-:Y:S01]  /*84030*/  IADD3 R78, P0, PT, R83, R78, RZ ;  /* 0x0000004e534e7210 */ /* 0x000fe20007f1e0ff */
[----:B------:R-:W-:Y:S01]  /*84040*/  IMAD.WIDE.U32 R88, R141, R150, R88 ;  /* 0x000000968d587225 */ /* 0x000fe200078e0058 */
[----:B------:R-:W-:-:S03]  /*84050*/  IADD3.X R91, PT, PT, RZ, RZ, RZ, P2, !PT ;  /* 0x000000ffff5b7210 */ /* 0x000fc600017fe4ff */
[----:B------:R-:W-:Y:S02]  /*84060*/  IMAD.IADD R111, R45, 0x1, R81 ;  /* 0x000000012d6f7824 */ /* 0x000fe400078e0251 */
[----:B------:R-:W-:Y:S02]  /*84070*/  IMAD.IADD R80, R79, 0x1, R114 ;  /* 0x000000014f507824 */ /* 0x000fe400078e0272 */
[----:B------:R-:W-:-:S04]  /*84080*/  IMAD.WIDE.U32 R86, R156, R150, R86 ;  /* 0x000000969c567225 */ /* 0x000fc800078e0056 */
[C---:B------:R-:W-:Y:S02]  /*84090*/  IMAD.IADD R81, R84.reuse, 0x1, R89 ;  /* 0x0000000154517824 */ /* 0x040fe400078e0259 */
[----:B------:R-:W-:Y:S02]  /*840a0*/  HFMA2 R89, -RZ, RZ, 0, 0 ;  /* 0x00000000ff597431 */ /* 0x000fe400000001ff */
[----:B------:R-:W-:Y:S01]  /*840b0*/  IMAD.X R79, RZ, RZ, RZ, P0 ;  /* 0x000000ffff4f7224 */ /* 0x000fe200000e06ff */
[----:B------:R-:W-:Y:S01]  /*840c0*/  IADD3 R87, PT, PT, R84, R87, RZ ;  /* 0x0000005754577210 */ /* 0x000fe20007ffe0ff */
[----:B------:R-:W-:Y:S01]  /*840d0*/  IMAD.IADD R83, R42, 0x1, R95 ;  /* 0x000000012a537824 */ /* 0x000fe200078e025f */
[----:B------:R-:W-:Y:S01]  /*840e0*/  IADD3 R86, P1, PT, R81, R86, RZ ;  /* 0x0000005651567210 */ /* 0x000fe20007f3e0ff */
[----:B------:R-:W-:-:S04]  /*840f0*/  IMAD.WIDE.U32 R90, R101, R72, R90 ;  /* 0x00000048655a7225 */ /* 0x000fc800078e005a */
[----:B------:R-:W-:Y:S01]  /*84100*/  IMAD.WIDE.U32 R78, R141, R120, R78 ;  /* 0x000000788d4e7225 */ /* 0x000fe200078e004e */
[----:B------:R-:W-:-:S03]  /*84110*/  IADD3 R82, P2, PT, R83, R90, RZ ;  /* 0x0000005a53527210 */ /* 0x000fc60007f5e0ff */
[----:B------:R-:W-:Y:S01]  /*84120*/  IMAD.MOV.U32 R81, RZ, RZ, RZ ;  /* 0x000000ffff517224 */ /* 0x000fe200078e00ff */
[----:B------:R-:W-:Y:S01]  /*84130*/  IADD3 R78, P0, PT, R87, R78, RZ ;  /* 0x0000004e574e7210 */ /* 0x000fe20007f1e0ff */
[----:B------:R-:W-:Y:S01]  /*84140*/  IMAD.IADD R83, R138, 0x1, R79 ;  /* 0x000000018a537824 */ /* 0x000fe200078e024f */
[----:B------:R-:W-:Y:S01]  /*84150*/  IADD3.X R87, PT, PT, RZ, RZ, RZ, P1, !PT ;  /* 0x000000ffff577210 */ /* 0x000fe20000ffe4ff */
[----:B------:R-:W-:Y:S01]  /*84160*/  IMAD.WIDE.U32 R80, R94, R117, R80 ;  /* 0x000000755e507225 */ /* 0x000fe200078e0050 */
[----:B------:R-:W-:-:S03]  /*84170*/  IADD3.X R79, PT, PT, RZ, RZ, RZ, P0, !PT ;  /* 0x000000ffff4f7210 */ /* 0x000fc600007fe4ff */
[----:B------:R-:W-:Y:S01]  /*84180*/  IMAD.WIDE.U32 R88, R94, R152, R88 ;  /* 0x000000985e587225 */ /* 0x000fe200078e0058 */
[----:B------:R-:W-:Y:S02]  /*84190*/  IADD3 R80, P0, PT, R83, R80, RZ ;  /* 0x0000005053507210 */ /* 0x000fe40007f1e0ff */
[----:B------:R-:W-:Y:S01]  /*841a0*/  IADD3.X R83, PT, PT, RZ, RZ, RZ, P2, !PT ;  /* 0x000000ffff537210 */ /* 0x000fe200017fe4ff */
[----:B------:R-:W-:Y:S01]  /*841b0*/  IMAD.IADD R90, R44, 0x1, R91 ;  /* 0x000000012c5a7824 */ /* 0x000fe200078e025b */
[----:B------:R-:W-:Y:S01]  /*841c0*/  IADD3 R110, P1, PT, R111, R88, RZ ;  /* 0x000000586f6e7210 */ /* 0x000fe20007f3e0ff */
[----:B------:R-:W-:Y:S02]  /*841d0*/  IMAD.IADD R91, R81, 0x1, R122 ;  /* 0x00000001515b7824 */ /* 0x000fe400078e027a */
[----:B------:R-:W-:Y:S02]  /*841e0*/  IMAD.IADD R89, R148, 0x1, R89 ;  /* 0x0000000194597824 */ /* 0x000fe400078e0259 */
[----:B------:R-:W-:-:S04]  /*841f0*/  IMAD.WIDE.U32 R86, R156, R150, R86 ;  /* 0x000000969c567225 */ /* 0x000fc800078e0056 */
[----:B------:R-:W-:Y:S02]  /*84200*/  IMAD.X R81, RZ, RZ, RZ, P0 ;  /* 0x000000ffff517224 */ /* 0x000fe400000e06ff */
        /* <DEDUP_REMOVED lines=8> */
[----:B------:R-:W-:Y:S01]  /*84290*/  IMAD.IADD R79, R148, 0x1, R79 ;  /* 0x00000001944f7824 */ /* 0x000fe200078e024f */
[----:B------:R-:W-:Y:S01]  /*842a0*/  IADD3 R90, P3, PT, R90, R110, RZ ;  /* 0x0000006e5a5a7210 */ /* 0x000fe20007f7e0ff */
[----:B------:R-:W-:Y:S01]  /*842b0*/  IMAD.WIDE.U32 R82, R93, R71, R82 ;  /* 0x000000475d527225 */ /* 0x000fe200078e0052 */
[----:B------:R-:W-:Y:S02]  /*842c0*/  IADD3 R110, PT, PT, R46, R111, RZ ;  /* 0x0000006f2e6e7210 */ /* 0x000fe40007ffe0ff */
[----:B------:R-:W-:Y:S01]  /*842d0*/  IADD3 R80, P1, PT, R79, R80, RZ ;  /* 0x000000504f507210 */ /* 0x000fe20007f3e0ff */
[----:B------:R-:W-:Y:S02]  /*842e0*/  IMAD.IADD R86, R114, 0x1, R81 ;  /* 0x0000000172567824 */ /* 0x000fe400078e0251 */
[----:B------:R-:W-:Y:S02]  /*842f0*/  IMAD.IADD R87, R43, 0x1, R83 ;  /* 0x000000012b577824 */ /* 0x000fe400078e0253 */
[----:B------:R-:W-:Y:S01]  /*84300*/  IMAD R95, R82, R41, RZ ;  /* 0x00000029525f7224 */ /* 0x000fe200078e02ff */
[----:B------:R-:W-:Y:S01]  /*84310*/  IADD3 R86, P0, PT, R86, R91, RZ ;  /* 0x0000005b56567210 */ /* 0x000fe20007f1e0ff */
[----:B------:R-:W-:Y:S01]  /*84320*/  IMAD.MOV.U32 R83, RZ, RZ, RZ ;  /* 0x000000ffff537224 */ /* 0x000fe200078e00ff */
[----:B------:R-:W-:Y:S01]  /*84330*/  IADD3.X R91, PT, PT, RZ, RZ, RZ, P3, !PT ;  /* 0x000000ffff5b7210 */ /* 0x000fe20001ffe4ff */
[----:B------:R-:W-:-:S02]  /*84340*/  IMAD.X R79, RZ, RZ, RZ, P2 ;  /* 0x000000ffff4f7224 */ /* 0x000fc400010e06ff */
[----:B------:R-:W-:-:S04]  /*84350*/  IMAD.WIDE.U32 R88, R141, R152, R88 ;  /* 0x000000988d587225 */ /* 0x000fc800078e0058 */
[----:B------:R-:W-:-:S04]  /*84360*/  IMAD.HI.U32 R105, R95, R70, R82 ;  /* 0x000000465f697227 */ /* 0x000fc800078e0052 */
[----:B------:R-:W-:-:S04]  /*84370*/  IMAD.WIDE.U32 R78, R150, R150, R78 ;  /* 0x00000096964e7225 */ /* 0x000fc800078e004e */
        /* <DEDUP_REMOVED lines=39> */
[----:B------:R-:W-:-:S03]  /*845f0*/  IMAD.WIDE.U32 R82, R141, R120, R82 ;  /* 0x000000788d527225 */ /* 0x000fc600078e0052 */
[----:B------:R-:W-:Y:S01]  /*84600*/  IADD3 R90, P0, PT, R89, R104, RZ ;  /* 0x00000068595a7210 */ /* 0x000fe20007f1e0ff */
[----:B------:R-:W-:Y:S01]  /*84610*/  IMAD.IADD R91, R44, 0x1, R79 ;  /* 0x000000012c5b7824 */ /* 0x000fe200078e024f */
[----:B------:R-:W-:Y:S01]  /*84620*/  IADD3 R83, PT, PT, R138, R83, RZ ;  /* 0x000000538a537210 */ /* 0x000fe20007ffe0ff */
        /* <DEDUP_REMOVED lines=8> */
[----:B------:R-:W-:Y:S01]  /*846b0*/  IMAD.X R89, RZ, RZ, RZ, P1 ;  /* 0x000000ffff597224 */ /* 0x000fe200008e06ff */
[----:B------:R-:W-:Y:S01]  /*846c0*/  IADD3 R107, PT, PT, R43, R79, RZ ;  /* 0x0000004f2b6b7210 */ /* 0x000fe20007ffe0ff */
[----:B------:R-:W-:Y:S01]  /*846d0*/  IMAD.MOV.U32 R83, RZ, RZ, RZ ;  /* 0x000000ffff537224 */ /* 0x000fe200078e00ff */
[----:B------:R-:W-:Y:S01]  /*846e0*/  IADD3.X R81, PT, PT, RZ, RZ, RZ, P4, !PT ;  /* 0x000000ffff517210 */ /* 0x000fe200027fe4ff */
[----:B------:R-:W-:Y:S02]  /*846f0*/  IMAD.IADD R110, R47, 0x1, R111 ;  /* 0x000000012f6e7824 */ /* 0x000fe400078e026f */
[----:B------:R-:W-:-:S02]  /*84700*/  IMAD.IADD R111, R148, 0x1, R87 ;  /* 0x00000001946f7824 */ /* 0x000fc400078e0257 */
[----:B------:R-:W-:Y:S02]  /*84710*/  IMAD R104, R78, R41, RZ ;  /* 0x000000294e687224 */ /* 0x000fe400078e02ff */
[----:B------:R-:W-:Y:S02]  /*84720*/  IMAD.MOV.U32 R79, RZ, RZ, RZ ;  /* 0x000000ffff4f7224 */ /* 0x000fe400078e00ff */
[----:B------:R-:W-:-:S04]  /*84730*/  IMAD.WIDE.U32 R82, R94, R137, R82 ;  /* 0x000000895e527225 */ /* 0x000fc800078e0052 */
[----:B------:R-:W-:Y:S01]  /*84740*/  IMAD.X R91, RZ, RZ, RZ, P0 ;  /* 0x000000ffff5b7224 */ /* 0x000fe200000e06ff */
[----:B------:R-:W-:Y:S01]  /*84750*/  IADD3 R83, PT, PT, R114, R83, RZ ;  /* 0x0000005372537210 */ /* 0x000fe20007ffe0ff */
[----:B------:R-:W-:-:S04]  /*84760*/  IMAD.WIDE.U32 R88, R150, R120, R88 ;  /* 0x0000007896587225 */ /* 0x000fc800078e0058 */
[----:B------:R-:W-:Y:S02]  /*84770*/  IMAD.X R87, RZ, RZ, RZ, P2 ;  /* 0x000000ffff577224 */ /* 0x000fe400010e06ff */
[----:B------:R-:W-:Y:S01]  /*84780*/  IMAD.HI.U32 R108, R104, R70, R78 ;  /* 0x00000046686c7227 */ /* 0x000fe200078e004e */
[----:B------:R-:W-:Y:S02]  /*84790*/  IADD3 R78, P3, PT, R110, R82, RZ ;  /* 0x000000526e4e7210 */ /* 0x000fe40007f7e0ff */
[----:B------:R-:W-:Y:S01]  /*847a0*/  IADD3 R82, P1, PT, R111, R88, RZ ;  /* 0x000000586f527210 */ /* 0x000fe20007f3e0ff */
[----:B------:R-:W-:-:S04]  /*847b0*/  IMAD.WIDE.U32 R90, R156, R117, R90 ;  /* 0x000000759c5a7225 */ /* 0x000fc800078e005a */
[----:B------:R-:W-:Y:S02]  /*847c0*/  IMAD.IADD R89, R138, 0x1, R89 ;  /* 0x000000018a597824 */ /* 0x000fe400078e0259 */
[----:B------:R-:W-:-:S03]  /*847d0*/  IMAD.WIDE.U32 R86, R156, R120, R86 ;  /* 0x000000789c567225 */ /* 0x000fc600078e0056 */
        /* <DEDUP_REMOVED lines=8> */
[----:B------:R-:W-:-:S04]  /*84860*/  IMAD.WIDE.U32 R82, R152, R152, R82 ;  /* 0x0000009898527225 */ /* 0x000fc800078e0052 */
[----:B------:R-:W-:Y:S01]  /*84870*/  IMAD.IADD R107, R45, 0x1, R81 ;  /* 0x000000012d6b7824 */ /* 0x000fe200078e0251 */
[----:B------:R-:W-:Y:S01]  /*84880*/  IADD3 R82, P0, PT, R87, R82, RZ ;  /* 0x0000005257527210 */ /* 0x000fe20007f1e0ff */
[----:B------:R-:W-:-:S04]  /*84890*/  IMAD.WIDE.U32 R88, R150, R137, R88 ;  /* 0x0000008996587225 */ /* 0x000fc800078e0058 */
[----:B------:R-:W-:Y:S02]  /*848a0*/  IMAD.IADD R83, R148, 0x1, R83 ;  /* 0x0000000194537824 */ /* 0x000fe400078e0253 */
[----:B------:R-:W-:Y:S02]  /*848b0*/  IMAD.X R81, RZ, RZ, RZ, P1 ;  /* 0x000000ffff517224 */ /* 0x000fe400008e06ff */
[----:B------:R-:W-:Y:S01]  /*848c0*/  IMAD.IADD R90, R122, 0x1, R91 ;  /* 0x000000017a5a7824 */ /* 0x000fe200078e025b */
[----:B------:R-:W-:Y:S01]  /*848d0*/  IADD3 R91, PT, PT, R114, R89, RZ ;  /* 0x00000059725b7210 */ /* 0x000fe20007ffe0ff */
[----:B------:R-:W-:Y:S01]  /*848e0*/  IMAD.WIDE.U32 R78, R85, R76, R78 ;  /* 0x0000004c554e7225 */ /* 0x000fe200078e004e */
[----:B------:R-:W-:Y:S02]  /*848f0*/  IADD3 R89, PT, PT, R42, R108, RZ ;  /* 0x0000006c2a597210 */ /* 0x000fe40007ffe0ff */
[----:B------:R-:W-:Y:S01]  /*84900*/  IADD3 R90, P1, PT, R91, R90, RZ ;  /* 0x0000005a5b5a7210 */ /* 0x000fe20007f3e0ff */
[----:B------:R-:W-:Y:S01]  /*84910*/  IMAD.X R87, RZ, RZ, RZ, P2 ;  /* 0x000000ffff577224 */ /* 0x000fe200010e06ff */
[----:B------:R-:W-:Y:S01]  /*84920*/  IADD3 R88, P2, PT, R83, R88, RZ ;  /* 0x0000005853587210 */ /* 0x000fe20007f5e0ff */
[----:B------:R-:W-:Y:S01]  /*84930*/  IMAD.WIDE.U32 R80, R95, R72, R80 ;  /* 0x000000485f507225 */ /* 0x000fe200078e0050 */
        /* <DEDUP_REMOVED lines=20> */
[----:B------:R-:W-:Y:S01]  /*84a80*/  IMAD.IADD R79, R138, 0x1, R89 ;  /* 0x000000018a4f7824 */ /* 0x000fe200078e0259 */
[----:B------:R-:W-:Y:S01]  /*84a90*/  IADD3 R86, P1, PT, R105, R86, RZ ;  /* 0x0000005669567210 */ /* 0x000fe20007f3e0ff */
[----:B------:R-:W-:Y:S02]  /*84aa0*/  IMAD.IADD R108, R44, 0x1, R81 ;  /* 0x000000012c6c7824 */ /* 0x000fe400078e0251 */
[----:B------:R-:W-:Y:S02]  /*84ab0*/  IMAD.IADD R89, R122, 0x1, R87 ;  /* 0x000000017a597824 */ /* 0x000fe400078e0257 */
[----:B------:R-:W-:-:S04]  /*84ac0*/  IMAD.WIDE.U32 R82, R156, R137, R82 ;  /* 0x000000899c527225 */ /* 0x000fc800078e0052 */
[----:B------:R-:W-:Y:S01]  /*84ad0*/  IMAD.X R81, RZ, RZ, RZ, P0 ;  /* 0x000000ffff517224 */ /* 0x000fe200000e06ff */
[----:B------:R-:W-:Y:S01]  /*84ae0*/  IADD3 R82, P0, PT, R89, R82, RZ ;  /* 0x0000005259527210 */ /* 0x000fe20007f1e0ff */
[----:B------:R-:W-:Y:S01]  /*84af0*/  IMAD.WIDE.U32 R90, R150, R117, R90 ;  /* 0x00000075965a7225 */ /* 0x000fe200078e005a */
[----:B------:R-:W-:-:S03]  /*84b00*/  IADD3.X R89, PT, PT, RZ, RZ, RZ, P2, !PT ;  /* 0x000000ffff597210 */ /* 0x000fc600017fe4ff */
[----:B------:R-:W-:-:S04]  /*84b10*/  IMAD.WIDE.U32 R80, R104, R71, R80 ;  /* 0x0000004768507225 */ /* 0x000fc800078e0050 */
[----:B------:R-:W-:Y:S01]  /*84b20*/  IMAD.X R87, RZ, RZ, RZ, P1 ;  /* 0x000000ffff577224 */ /* 0x000fe200008e06ff */
[----:B------:R-:W-:Y:S01]  /*84b30*/  IADD3 R90, P1, PT, R79, R90, RZ ;  /* 0x0000005a4f5a7210 */ /* 0x000fe20007f3e0ff */
[----:B------:R-:W-:Y:S01]  /*84b40*/  IMAD.IADD R83, R114, 0x1, R83 ;  /* 0x0000000172537824 */ /* 0x000fe200078e0253 */
[----:B------:R-:W-:Y:S01]  /*84b50*/  IADD3.X R79, PT, PT, RZ, RZ, RZ, P4, !PT ;  /* 0x000000ffff4f7210 */ /* 0x000fe200027fe4ff */
[----:B------:R-:W-:Y:S01]  /*84b60*/  IMAD.WIDE.U32 R86, R85, R77, R86 ;  /* 0x0000004d55567225 */ /* 0x000fe200078e0056 */
[----:B------:R-:W-:-:S03]  /*84b70*/  IADD3 R110, PT, PT, R43, R81, RZ ;  /* 0x000000512b6e7210 */ /* 0x000fc60007ffe0ff */
[----:B------:R-:W-:Y:S01]  /*84b80*/  IMAD R85, R80, R41, RZ ;  /* 0x0000002950557224 */ /* 0x000fe200078e02ff */
[----:B------:R-:W-:Y:S01]  /*84b90*/  IADD3 R86, P3, PT, R107, R86, RZ ;  /* 0x000000566b567210 */ /* 0x000fe20007f7e0ff */
        /* <DEDUP_REMOVED lines=25> */
[----:B------:R-:W-:Y:S01]  /*84d30*/  IADD3.X R111, PT, PT, RZ, RZ, RZ, P3, !PT ;  /* 0x000000ffff6f7210 */ /* 0x000fe20001ffe4ff */
        /* <DEDUP_REMOVED lines=17> */
[----:B------:R-:W-:Y:S02]  /*84e50*/  IADD3.X R89, PT, PT, RZ, RZ, RZ, P1, !PT ;  /* 0x000000ffff597210 */ /* 0x000fe40000ffe4ff */
[----:B------:R-:W-:Y:S01]  /*84e60*/  IADD3.X R83, PT, PT, RZ, RZ, RZ, P5, !PT ;  /* 0x000000ffff537210 */ /* 0x000fe20002ffe4ff */
[----:B------:R-:W-:Y:S02]  /*84e70*/  IMAD.X R81, RZ, RZ, RZ, P2 ;  /* 0x000000ffff517224 */ /* 0x000fe400010e06ff */
        /* <DEDUP_REMOVED lines=19> */
[----:B------:R-:W-:Y:S02]  /*84fb0*/  IMAD.IADD R88, R114, 0x1, R89 ;  /* 0x0000000172587824 */ /* 0x000fe400078e0259 */
[----:B------:R-:W-:Y:S01]  /*84fc0*/  IMAD.X R79, RZ, RZ, RZ, P1 ;  /* 0x000000ffff4f7224 */ /* 0x000fe200008e06ff */
[----:B------:R-:W-:Y:S01]  /*84fd0*/  IADD3 R108, P1, PT, R83, R108, RZ ;  /* 0x0000006c536c7210 */ /* 0x000fe20007f3e0ff */
[----:B------:R-:W-:Y:S01]  /*84fe0*/  IMAD.X R91, RZ, RZ, RZ, P0 ;  /* 0x000000ffff5b7224 */ /* 0x000fe200000e06ff */
[----:B------:R-:W-:Y:S01]  /*84ff0*/  IADD3 R88, P2, PT, R88, R107, RZ ;  /* 0x0000006b58587210 */ /* 0x000fe20007f5e0ff */
[----:B------:R-:W-:Y:S01]  /*85000*/  IMAD.X R89, RZ, RZ, RZ, P3 ;  /* 0x000000ffff597224 */ /* 0x000fe200018e06ff */
[----:B------:R-:W-:Y:S01]  /*85010*/  IADD3.X R87, PT, PT, RZ, RZ, RZ, P6, !PT ;  /* 0x000000ffff577210 */ /* 0x000fe200037fe4ff */
[----:B------:R-:W-:-:S04]  /*85020*/  IMAD.WIDE.U32 R80, R150, R117, R80 ;  /* 0x0000007596507225 */ /* 0x000fc800078e0050 */
[----:B------:R-:W-:Y:S01]  /*85030*/  IMAD.X R83, RZ, RZ, RZ, P5 ;  /* 0x000000ffff537224 */ /* 0x000fe200028e06ff */
[----:B------:R-:W-:Y:S01]  /*85040*/  IADD3 R116, P3, PT, R89, R80, RZ ;  /* 0x0000005059747210 */ /* 0x000fe20007f7e0ff */
[----:B------:R-:W-:Y:S01]  /*85050*/  IMAD.WIDE.U32 R78, R95, R74, R78 ;  /* 0x0000004a5f4e7225 */ /* 0x000fe200078e004e */
[----:B------:R-:W-:-:S03]  /*85060*/  IADD3.X R89, PT, PT, RZ, RZ, RZ, P2, !PT ;  /* 0x000000ffff597210 */ /* 0x000fc600017fe4ff */
[----:B------:R-:W-:Y:S01]  /*85070*/  IMAD.WIDE.U32 R90, R85, R71, R90 ;  /* 0x00000047555a7225 */ /* 0x000fe200078e005a */
[----:B------:R-:W-:-:S03]  /*85080*/  IADD3 R79, PT, PT, R46, R79, RZ ;  /* 0x0000004f2e4f7210 */ /* 0x000fc60007ffe0ff */
[----:B------:R-:W-:Y:S02]  /*85090*/  IMAD.IADD R110, R44, 0x1, R111 ;  /* 0x000000012c6e7824 */ /* 0x000fe400078e026f */
[----:B------:R-:W-:-:S03]  /*850a0*/  IMAD.WIDE.U32 R82, R93, R76, R82 ;  /* 0x0000004c5d527225 */ /* 0x000fc600078e0052 */
[----:B------:R-:W-:Y:S01]  /*850b0*/  IADD3 R110, P0, PT, R110, R78, RZ ;  /* 0x0000004e6e6e7210 */ /* 0x000fe20007f1e0ff */
[----:B------:R-:W-:Y:S01]  /*850c0*/  IMAD.IADD R105, R43, 0x1, R91 ;  /* 0x000000012b697824 */ /* 0x000fe200078e025b */
[----:B------:R-:W-:Y:S01]  /*850d0*/  MOV R91, RZ ;  /* 0x000000ff005b7202 */ /* 0x000fe20000000f00 */
[----:B------:R-:W-:Y:S01]  /*850e0*/  IMAD.WIDE.U32 R86, R120, R137, R86 ;  /* 0x0000008978567225 */ /* 0x000fe200078e0056 */
[----:B------:R-:W-:Y:S02]  /*850f0*/  IADD3 R78, P4, PT, R79, R82, RZ ;  /* 0x000000524f4e7210 */ /* 0x000fe40007f9e0ff */
[----:B------:R-:W-:Y:S01]  /*85100*/  IADD3.X R111, PT, PT, RZ, RZ, RZ, P0, !PT ;  /* 0x000000ffff6f7210 */ /* 0x000fe200007fe4ff */
[----:B------:R-:W-:Y:S01]  /*85110*/  IMAD.IADD R81, R122, 0x1, R81 ;  /* 0x000000017a517824 */ /* 0x000fe200078e0251 */
[----:B------:R-:W-:Y:S01]  /*85120*/  IADD3.X R79, PT, PT, RZ, RZ, RZ, P4, !PT ;  /* 0x000000ffff4f7210 */ /* 0x000fe200027fe4ff */
[----:B------:R-:W-:Y:S02]  /*85130*/  IMAD R101, R90, R41, RZ ;  /* 0x000000295a657224 */ /* 0x000fe400078e02ff */
[----:B------:R-:W-:Y:S01]  /*85140*/  IMAD.IADD R83, R48, 0x1, R83 ;  /* 0x0000000130537824 */ /* 0x000fe200078e0253 */
[----:B------:R-:W-:Y:S01]  /*85150*/  IADD3 R80, P2, PT, R81, R86, RZ ;  /* 0x0000005651507210 */ /* 0x000fe20007f5e0ff */
[----:B------:R-:W-:-:S02]  /*85160*/  IMAD.IADD R87, R114, 0x1, R87 ;  /* 0x0000000172577824 */ /* 0x000fc400078e0257 */
[----:B------:R-:W-:-:S04]  /*85170*/  IMAD.WIDE.U32 R88, R120, R117, R88 ;  /* 0x0000007578587225 */ /* 0x000fc800078e0058 */
[----:B------:R-:W-:Y:S01]  /*85180*/  IMAD.HI.U32 R90, R101, R70, R90 ;  /* 0x00000046655a7227 */ /* 0x000fe200078e005a */
[----:B------:R-:W-:-:S03]  /*85190*/  IADD3 R86, P5, PT, R87, R88, RZ ;  /* 0x0000005857567210 */ /* 0x000fc60007fbe0ff */
[----:B------:R-:W-:Y:S01]  /*851a0*/  IMAD.X R91, RZ, RZ, RZ, P1 ;  /* 0x000000ffff5b7224 */ /* 0x000fe200008e06ff */
[----:B------:R-:W-:Y:S01]  /*851b0*/  IADD3 R82, P1, PT, R83, R108, RZ ;  /* 0x0000006c53527210 */ /* 0x000fe20007f3e0ff */
[----:B------:R-:W-:-:S03]  /*851c0*/  IMAD.WIDE.U32 R110, R104, R73, R110 ;  /* 0x00000049686e7225 */ /* 0x000fc600078e006e */
[----:B------:R-:W-:Y:S01]  /*851d0*/  IADD3 R91, P0, PT, R91, R116, RZ ;  /* 0x000000745b5b7210 */ /* 0x000fe20007f1e0ff */
[----:B------:R-:W-:Y:S02]  /*851e0*/  IMAD.X R81, RZ, RZ, RZ, P2 ;  /* 0x000000ffff517224 */ /* 0x000fe400010e06ff */
[----:B------:R-:W-:Y:S01]  /*851f0*/  IMAD.X R83, RZ, RZ, RZ, P1 ;  /* 0x000000ffff537224 */ /* 0x000fe200008e06ff */
[----:B------:R-:W-:Y:S01]  /*85200*/  IADD3 R88, P1, PT, R105, R110, RZ ;  /* 0x0000006e69587210 */ /* 0x000fe20007f3e0ff */
[----:B------:R-:W-:-:S04]  /*85210*/  IMAD.WIDE.U32 R78, R95, R75, R78 ;  /* 0x0000004b5f4e7225 */ /* 0x000fc800078e004e */
[----:B------:R-:W-:-:S04]  /*85220*/  IMAD.WIDE.U32 R80, R152, R117, R80 ;  /* 0x0000007598507225 */ /* 0x000fc800078e0050 */
[----:B------:R-:W-:Y:S01]  /*85230*/  IMAD.X R87, RZ, RZ, RZ, P5 ;  /* 0x000000ffff577224 */ /* 0x000fe200028e06ff */
[C---:B------:R-:W-:Y:S01]  /*85240*/  IADD3 R81, PT, PT, R122.reuse, R81, RZ ;  /* 0x000000517a517210 */ /* 0x040fe20007ffe0ff */
[----:B------:R-:W-:Y:S02]  /*85250*/  IMAD.IADD R111, R45, 0x1, R111 ;  /* 0x000000012d6f7824 */ /* 0x000fe400078e026f */
[----:B------:R-:W-:Y:S01]  /*85260*/  IMAD.WIDE.U32 R82, R93, R77, R82 ;  /* 0x0000004d5d527225 */ /* 0x000fe200078e0052 */
[----:B------:R-:W-:Y:S02]  /*85270*/  IADD3.X R93, PT, PT, RZ, RZ, RZ, P3, !PT ;  /* 0x000000ffff5d7210 */ /* 0x000fe40001ffe4ff */
        /* <DEDUP_REMOVED lines=25> */
[----:B------:R-:W-:Y:S01]  /*85410*/  IADD3.X R87, PT, PT, RZ, RZ, RZ, P3, !PT ;  /* 0x000000ffff577210 */ /* 0x000fe20001ffe4ff */
[----:B------:R-:W-:-:S03]  /*85420*/  IMAD.WIDE.U32 R80, R95, R76, R80 ;  /* 0x0000004c5f507225 */ /* 0x000fc600078e0050 */
[----:B------:R-:W-:Y:S01]  /*85430*/  IADD3 R89, P4, PT, R89, R110, RZ ;  /* 0x0000006e59597210 */ /* 0x000fe20007f9e0ff */
[----:B------:R-:W-:-:S04]  /*85440*/  IMAD.WIDE.U32 R82, R120, R117, R82 ;  /* 0x0000007578527225 */ /* 0x000fc800078e0052 */
[----:B------:R-:W-:Y:S02]  /*85450*/  IMAD.IADD R79, R46, 0x1, R79 ;  /* 0x000000012e4f7824 */ /* 0x000fe400078e024f */
[----:B------:R-:W-:Y:S02]  /*85460*/  IMAD.IADD R108, R48, 0x1, R81 ;  /* 0x00000001306c7824 */ /* 0x000fe400078e0251 */
[----:B------:R-:W-:Y:S01]  /*85470*/  IMAD.X R81, RZ, RZ, RZ, P1 ;  /* 0x000000ffff517224 */ /* 0x000fe200008e06ff */
[----:B------:R-:W-:Y:S01]  /*85480*/  IADD3 R110, P1, PT, R93, R82, RZ ;  /* 0x000000525d6e7210 */ /* 0x000fe20007f3e0ff */
[----:B------:R-:W-:Y:S01]  /*85490*/  IMAD.WIDE.U32 R86, R101, R71, R86 ;  /* 0x0000004765567225 */ /* 0x000fe200078e0056 */
[----:B------:R-:W-:Y:S02]  /*854a0*/  IADD3 R80, P2, PT, R79, R80, RZ ;  /* 0x000000504f507210 */ /* 0x000fe40007f5e0ff */
[----:B------:R-:W-:Y:S01]  /*854b0*/  IADD3 R82, P3, PT, R108, R91, RZ ;  /* 0x0000005b6c527210 */ /* 0x000fe20007f7e0ff */
[----:B------:R-:W-:Y:S01]  /*854c0*/  IMAD.X R79, RZ, RZ, RZ, P5 ;  /* 0x000000ffff4f7224 */ /* 0x000fe200028e06ff */
[----:B------:R-:W-:Y:S01]  /*854d0*/  IADD3 R108, P5, PT, R81, R110, RZ ;  /* 0x0000006e516c7210 */ /* 0x000fe20007fbe0ff */
[----:B------:R-:W-:Y:S01]  /*854e0*/  IMAD.IADD R90, R122, 0x1, R83 ;  /* 0x000000017a5a7824 */ /* 0x000fe200078e0253 */
[----:B------:R-:W-:Y:S01]  /*854f0*/  IADD3.X R81, PT, PT, RZ, RZ, RZ, P2, !PT ;  /* 0x000000ffff517210 */ /* 0x000fe200017fe4ff */
        /* <DEDUP_REMOVED lines=12> */
[----:B------:R-:W-:Y:S02]  /*855c0*/  IMAD.IADD R108, R49, 0x1, R83 ;  /* 0x00000001316c7824 */ /* 0x000fe400078e0253 */
[----:B------:R-:W-:Y:S02]  /*855d0*/  IMAD R91, R86, R41, RZ ;  /* 0x00000029565b7224 */ /* 0x000fe400078e02ff */
[----:B------:R-:W-:Y:S01]  /*855e0*/  IMAD.X R79, RZ, RZ, RZ, P3 ;  /* 0x000000ffff4f7224 */ /* 0x000fe200018e06ff */
[----:B------:R-:W-:Y:S01]  /*855f0*/  IADD3 R82, P3, PT, R81, R82, RZ ;  /* 0x0000005251527210 */ /* 0x000fe20007f7e0ff */
[----:B------:R-:W-:Y:S01]  /*85600*/  IMAD.HI.U32 R87, R91, R70, R86 ;  /* 0x000000465b577227 */ /* 0x000fe200078e0056 */
[----:B------:R-:W-:-:S02]  /*85610*/  IADD3.X R81, PT, PT, RZ, RZ, RZ, P2, !PT ;  /* 0x000000ffff517210 */ /* 0x000fc400017fe4ff */
[----:B------:R-:W-:Y:S01]  /*85620*/  IADD3 R95, P2, PT, R108, R89, RZ ;  /* 0x000000596c5f7210 */ /* 0x000fe20007f5e0ff */
        /* <DEDUP_REMOVED lines=21> */
[----:B------:R-:W-:Y:S02]  /*85780*/  IMAD.X R87, RZ, RZ, RZ, P2 ;  /* 0x000000ffff577224 */ /* 0x000fe400010e06ff */
[----:B------:R-:W-:-:S04]  /*85790*/  IMAD.WIDE.U32 R80, R101, R73, R80 ;  /* 0x0000004965507225 */ /* 0x000fc800078e0050 */
[----:B------:R-:W-:Y:S01]  /*857a0*/  IMAD.WIDE.U32 R82, R85, R75, R82 ;  /* 0x0000004b55527225 */ /* 0x000fe200078e0052 */
[----:B------:R-:W-:-:S03]  /*857b0*/  IADD3 R80, P6, PT, R79, R80, RZ ;  /* 0x000000504f507210 */ /* 0x000fc60007fde0ff */
[----:B------:R-:W-:Y:S01]  /*857c0*/  IMAD.WIDE.U32 R86, R104, R77, R86 ;  /* 0x0000004d68567225 */ /* 0x000fe200078e0056 */
[----:B------:R-:W-:-:S03]  /*857d0*/  IADD3 R104, P0, PT, R90, R88, RZ ;  /* 0x000000585a687210 */ /* 0x000fc60007f1e0ff */
        /* <DEDUP_REMOVED lines=10> */
[----:B------:R-:W-:Y:S01]  /*85880*/  IMAD.IADD R88, R49, 0x1, R87 ;  /* 0x0000000131587824 */ /* 0x000fe200078e0257 */
[----:B------:R-:W-:Y:S01]  /*85890*/  IADD3.X R87, PT, PT, RZ, RZ, RZ, P0, !PT ;  /* 0x000000ffff577210 */ /* 0x000fe200007fe4ff */
        /* <DEDUP_REMOVED lines=11> */
[----:B------:R-:W-:Y:S01]  /*85950*/  IADD3 R86, P6, PT, R83, R86, RZ ;  /* 0x0000005653567210 */ /* 0x000fe20007fde0ff */
[----:B------:R-:W-:Y:S01]  /*85960*/  IMAD.MOV.U32 R119, RZ, RZ, R80 ;  /* 0x000000ffff777224 */ /* 0x000fe200078e0050 */
[----:B------:R-:W-:Y:S01]  /*85970*/  IADD3 R95, P0, PT, R95, R90, RZ ;  /* 0x0000005a5f5f7210 */ /* 0x000fe20007f1e0ff */
[----:B------:R-:W-:Y:S01]  /*85980*/  IMAD.X R90, RZ, RZ, RZ, P4 ;  /* 0x000000ffff5a7224 */ /* 0x000fe200020e06ff */
[----:B------:R-:W-:Y:S01]  /*85990*/  IADD3 R88, P4, PT, R88, R93, RZ ;  /* 0x0000005d58587210 */ /* 0x000fe20007f9e0ff */
[----:B------:R-:W-:Y:S01]  /*859a0*/  IMAD.X R83, RZ, RZ, RZ, P5 ;  /* 0x000000ffff537224 */ /* 0x000fe200028e06ff */
[----:B------:R-:W-:-:S02]  /*859b0*/  IADD3.X R87, PT, PT, RZ, RZ, RZ, P6, !PT ;  /* 0x000000ffff577210 */ /* 0x000fc400037fe4ff */
[----:B------:R-:W-:Y:S01]  /*859c0*/  IADD3 R90, P5, PT, R90, R95, RZ ;  /* 0x0000005f5a5a7210 */ /* 0x000fe20007fbe0ff */
[----:B------:R-:W-:Y:S01]  /*859d0*/  IMAD.WIDE.U32 R82, R91, R73, R82 ;  /* 0x000000495b527225 */ /* 0x000fe200078e0052 */
[----:B------:R-:W-:-:S03]  /*859e0*/  MOV R93, R78 ;  /* 0x0000004e005d7202 */ /* 0x000fc60000000f00 */
[----:B------:R-:W-:Y:S02]  /*859f0*/  IMAD.X R89, RZ, RZ, RZ, P4 ;  /* 0x000000ffff597224 */ /* 0x000fe400020e06ff */
[----:B------:R-:W-:-:S04]  /*85a00*/  IMAD.WIDE.U32 R86, R101, R75, R86 ;  /* 0x0000004b65567225 */ /* 0x000fc800078e0056 */
[----:B------:R-:W-:Y:S02]  /*85a10*/  IMAD.IADD R79, R45, 0x1, R83 ;  /* 0x000000012d4f7824 */ /* 0x000fe400078e0253 */
        /* <DEDUP_REMOVED lines=9> */
[----:B------:R-:W-:-:S02]  /*85ab0*/  IMAD.IADD R79, R49, 0x1, R89 ;  /* 0x00000001314f7824 */ /* 0x000fc400078e0259 */
[----:B------:R-:W-:Y:S01]  /*85ac0*/  IMAD.WIDE.U32 R88, R91, R74, R104 ;  /* 0x0000004a5b587225 */ /* 0x000fe200078e0068 */
[----:B------:R-:W-:Y:S02]  /*85ad0*/  IADD3.X R87, PT, PT, RZ, RZ, RZ, P4, !PT ;  /* 0x000000ffff577210 */ /* 0x000fe400027fe4ff */
[----:B------:R-:W-:Y:S01]  /*85ae0*/  IADD3 R90, P4, PT, R90, R85, RZ ;  /* 0x000000555a5a7210 */ /* 0x000fe20007f9e0ff */
[----:B------:R-:W-:Y:S02]  /*85af0*/  IMAD.X R111, RZ, RZ, RZ, P2 ;  /* 0x000000ffff6f7224 */ /* 0x000fe400010e06ff */
[----:B------:R-:W-:Y:S01]  /*85b00*/  IMAD.WIDE.U32 R86, R101, R76, R86 ;  /* 0x0000004c65567225 */ /* 0x000fe200078e0056 */
[----:B------:R-:W-:Y:S02]  /*85b10*/  IADD3 R105, P2, PT, R79, R90, RZ ;  /* 0x0000005a4f697210 */ /* 0x000fe40007f5e0ff */
[----:B------:R-:W-:Y:S01]  /*85b20*/  IADD3 R79, PT, PT, R46, R89, RZ ;  /* 0x000000592e4f7210 */ /* 0x000fe20007ffe0ff */
[----:B------:R-:W-:-:S03]  /*85b30*/  IMAD.WIDE.U32 R110, R117, R117, R110 ;  /* 0x00000075756e7225 */ /* 0x000fc600078e006e */
[----:B------:R-:W-:Y:S01]  /*85b40*/  IADD3 R86, P6, PT, R79, R86, RZ ;  /* 0x000000564f567210 */ /* 0x000fe20007fde0ff */
[----:B------:R-:W-:Y:S01]  /*85b50*/  IMAD.X R85, RZ, RZ, RZ, P1 ;  /* 0x000000ffff557224 */ /* 0x000fe200008e06ff */
[----:B------:R-:W-:Y:S01]  /*85b60*/  IADD3.X R79, PT, PT, RZ, RZ, RZ, P0, !PT ;  /* 0x000000ffff4f7210 */ /* 0x000fe200007fe4ff */
        /* <DEDUP_REMOVED lines=11> */
[----:B------:R-:W-:Y:S01]  /*85c20*/  MOV R108, R88 ;  /* 0x00000058006c7202 */ /* 0x000fe20000000f00 */
[----:B------:R-:W-:-:S03]  /*85c30*/  IMAD.WIDE.U32 R142, R101, R77, R104 ;  /* 0x0000004d658e7225 */ /* 0x000fc600078e0068 */
[----:B------:R-:W-:Y:S01]  /*85c40*/  IADD3 R79, P3, PT, R79, R90, RZ ;  /* 0x0000005a4f4f7210 */ /* 0x000fe20007f7e0ff */
[----:B------:R-:W-:Y:S01]  /*85c50*/  IMAD.IADD R105, R47, 0x1, R87 ;  /* 0x000000012f697824 */ /* 0x000fe200078e0257 */
[----:B------:R-:W-:-:S04]  /*85c60*/  IADD3.X R90, PT, PT, RZ, RZ, RZ, P4, !PT ;  /* 0x000000ffff5a7210 */ /* 0x000fc800027fe4ff */
[----:B------:R-:W-:Y:S02]  /*85c70*/  IADD3 R104, P6, PT, R105, R142, RZ ;  /* 0x0000008e69687210 */ /* 0x000fe40007fde0ff */
[----:B------:R-:W-:Y:S01]  /*85c80*/  IADD3 R90, P4, PT, R90, R79, RZ ;  /* 0x0000004f5a5a7210 */ /* 0x000fe20007f9e0ff */
[----:B------:R-:W-:Y:S01]  /*85c90*/  IMAD.X R79, RZ, RZ, RZ, P2 ;  /* 0x000000ffff4f7224 */ /* 0x000fe200010e06ff */
[----:B------:R-:W-:Y:S01]  /*85ca0*/  IADD3 R142, PT, PT, R49, R143, RZ ;  /* 0x0000008f318e7210 */ /* 0x000fe20007ffe0ff */
[----:B------:R-:W-:-:S03]  /*85cb0*/  IMAD.X R105, RZ, RZ, RZ, P6 ;  /* 0x000000ffff697224 */ /* 0x000fc600030e06ff */
        /* <DEDUP_REMOVED lines=50> */
.L_x_208:
        /* <DEDUP_REMOVED lines=22> */
.L_x_209:
        /* <DEDUP_REMOVED lines=42> */
.L_x_210:
        /* <DEDUP_REMOVED lines=42> */
.L_x_211:
        /* <DEDUP_REMOVED lines=42> */
.L_x_212:
        /* <DEDUP_REMOVED lines=42> */
.L_x_213:
[----:B------:R-:W-:Y:S01]  /*86bc0*/  IMAD.WIDE.U32 R110, R154, R94, RZ ;  /* 0x0000005e9a6e7225 */ /* 0x000fe200078e00ff */
[----:B------:R-:W-:-:S03]  /*86bd0*/  CS2R R142, SRZ ;  /* 0x00000000008e7805 */ /* 0x000fc6000001ff00 */
[----:B------:R-:W-:Y:S02]  /*86be0*/  IMAD.MOV.U32 R105, RZ, RZ, RZ ;  /* 0x000000ffff697224 */ /* 0x000fe400078e00ff */
[----:B------:R-:W-:Y:S02]  /*86bf0*/  IMAD.MOV.U32 R145, RZ, RZ, RZ ;  /* 0x000000ffff917224 */ /* 0x000fe400078e00ff */
[----:B------:R-:W-:Y:S02]  /*86c00*/  IMAD.IADD R104, R111, 0x1, R105 ;  /* 0x000000016f687824 */ /* 0x000fe400078e0269 */
[----:B------:R-:W-:Y:S02]  /*86c10*/  HFMA2 R105, -RZ, RZ, 0, 0 ;  /* 0x00000000ff697431 */ /* 0x000fe400000001ff */
[----:B------:R-:W-:Y:S02]  /*86c20*/  IMAD.MOV.U32 R81, RZ, RZ, RZ ;  /* 0x000000ffff517224 */ /* 0x000fe400078e00ff */
[----:B------:R-:W-:-:S02]  /*86c30*/  HFMA2 R111, -RZ, RZ, 0, 0 ;  /* 0x00000000ff6f7431 */ /* 0x000fc400000001ff */
[----:B------:R-:W-:Y:S02]  /*86c40*/  IMAD.MOV.U32 R146, RZ, RZ, RZ ;  /* 0x000000ffff927224 */ /* 0x000fe400078e00ff */
[----:B------:R-:W-:-:S04]  /*86c50*/  IMAD.WIDE.U32 R104, R94, R153, R104 ;  /* 0x000000995e687225 */ /* 0x000fc800078e0068 */
[----:B------:R-:W-:Y:S01]  /*86c60*/  IMAD.IADD R80, R105, 0x1, R145 ;  /* 0x0000000169507824 */ /* 0x000fe200078e0291 */
[----:B------:R-:W-:-:S03]  /*86c70*/  MOV R105, RZ ;  /* 0x000000ff00697202 */ /* 0x000fc60000000f00 */
        /* <DEDUP_REMOVED lines=19> */
[----:B------:R-:W-:Y:S02]  /*86db0*/  IMAD.IADD R89, R142, 0x1, R91 ;  /* 0x000000018e597824 */ /* 0x000fe400078e025b */
[----:B------:R-:W-:-:S03]  /*86dc0*/  IMAD.IADD R91, R155, 0x1, R93 ;  /* 0x000000019b5b7824 */ /* 0x000fc600078e025d */
[----:B------:R-:W-:Y:S01]  /*86dd0*/  IADD3 R88, P0, PT, R89, R80, RZ ;  /* 0x0000005059587210 */ /* 0x000fe20007f1e0ff */
[----:B------:R-:W-:Y:S01]  /*86de0*/  IMAD.IADD R80, R81, 0x1, R143 ;  /* 0x0000000151507824 */ /* 0x000fe200078e028f */
[----:B------:R-:W-:Y:S01]  /*86df0*/  IADD3 R90, P1, PT, R91, R90, RZ ;  /* 0x0000005a5b5a7210 */ /* 0x000fe20007f3e0ff */
[----:B------:R-:W-:Y:S01]  /*86e00*/  IMAD.MOV.U32 R81, RZ, RZ, RZ ;  /* 0x000000ffff517224 */ /* 0x000fe200078e00ff */
[----:B------:R-:W-:Y:S02]  /*86e10*/  IADD3.X R89, PT, PT, RZ, RZ, RZ, P0, !PT ;  /* 0x000000ffff597210 */ /* 0x000fe400007fe4ff */
[----:B------:R-:W-:Y:S01]  /*86e20*/  IADD3.X R91, PT, PT, RZ, RZ, RZ, P1, !PT ;  /* 0x000000ffff5b7210 */ /* 0x000fe20000ffe4ff */
[----:B------:R-:W-:-:S04]  /*86e30*/  IMAD.WIDE.U32 R80, R94, R144, R80 ;  /* 0x000000905e507225 */ /* 0x000fc800078e0050 */
[----:B------:R-:W-:-:S04]  /*86e40*/  IMAD.WIDE.U32 R88, R141, R149, R88 ;  /* 0x000000958d587225 */ /* 0x000fc800078e0058 */
[----:B------:R-:W-:Y:S01]  /*86e50*/  IMAD.WIDE.U32 R90, R156, R153, R90 ;  /* 0x000000999c5a7225 */ /* 0x000fe200078e005a */
[----:B------:R-:W-:-:S03]  /*86e60*/  IADD3 R87, PT, PT, R146, R89, RZ ;  /* 0x0000005992577210 */ /* 0x000fc60007ffe0ff */
[----:B------:R-:W-:Y:S01]  /*86e70*/  IMAD.IADD R89, R145, 0x1, R91 ;  /* 0x0000000191597824 */ /* 0x000fe200078e025b */
[----:B------:R-:W-:Y:S01]  /*86e80*/  IADD3 R86, P0, PT, R87, R80, RZ ;  /* 0x0000005057567210 */ /* 0x000fe20007f1e0ff */
[----:B------:R-:W-:Y:S01]  /*86e90*/  IMAD.MOV.U32 R91, RZ, RZ, RZ ;  /* 0x000000ffff5b7224 */ /* 0x000fe200078e00ff */
[----:B------:R-:W-:Y:S01]  /*86ea0*/  IADD3 R80, PT, PT, R81, R105, RZ ;  /* 0x0000006951507210 */ /* 0x000fe20007ffe0ff */
[----:B------:R-:W-:Y:S01]  /*86eb0*/  IMAD.MOV.U32 R81, RZ, RZ, RZ ;  /* 0x000000ffff517224 */ /* 0x000fe200078e00ff */
[----:B------:R-:W-:Y:S01]  /*86ec0*/  IADD3 R88, P1, PT, R89, R88, RZ ;  /* 0x0000005859587210 */ /* 0x000fe20007f3e0ff */
[----:B------:R-:W-:Y:S02]  /*86ed0*/  IMAD.X R87, RZ, RZ, RZ, P0 ;  /* 0x000000ffff577224 */ /* 0x000fe400000e06ff */
[----:B------:R-:W-:-:S04]  /*86ee0*/  IMAD.WIDE.U32 R80, R94, R140, R80 ;  /* 0x0000008c5e507225 */ /* 0x000fc800078e0050 */
        /* <DEDUP_REMOVED lines=8> */
[----:B------:R-:W-:-:S04]  /*86f70*/  IMAD.WIDE.U32 R80, R116, R94, R80 ;  /* 0x0000005e74507225 */ /* 0x000fc800078e0050 */
[----:B------:R-:W-:Y:S01]  /*86f80*/  IMAD.X R83, RZ, RZ, RZ, P0 ;  /* 0x000000ffff537224 */ /* 0x000fe200000e06ff */
[----:B------:R-:W-:Y:S01]  /*86f90*/  IADD3 R94, PT, PT, R81, R87, RZ ;  /* 0x00000057515e7210 */ /* 0x000fe20007ffe0ff */
[----:B------:R-:W-:Y:S01]  /*86fa0*/  IMAD.WIDE.U32 R90, R154, R150, R90 ;  /* 0x000000969a5a7225 */ /* 0x000fe200078e005a */
[----:B------:R-:W-:-:S03]  /*86fb0*/  IADD3 R87, PT, PT, R142, R89, RZ ;  /* 0x000000598e577210 */ /* 0x000fc60007ffe0ff */
[----:B------:R-:W-:Y:S01]  /*86fc0*/  IMAD.WIDE.U32 R82, R141, R144, R82 ;  /* 0x000000908d527225 */ /* 0x000fe200078e0052 */
[----:B------:R-:W-:Y:S02]  /*86fd0*/  IADD3 R86, P1, PT, R87, R86, RZ ;  /* 0x0000005657567210 */ /* 0x000fe40007f3e0ff */
[----:B------:R-:W-:Y:S01]  /*86fe0*/  IADD3 R89, PT, PT, R84, R91, RZ ;  /* 0x0000005b54597210 */ /* 0x000fe20007ffe0ff */
[----:B------:R-:W-:Y:S02]  /*86ff0*/  IMAD.IADD R83, R105, 0x1, R83 ;  /* 0x0000000169537824 */ /* 0x000fe400078e0253 */
[----:B------:R-:W-:-:S03]  /*87000*/  IMAD.X R87, RZ, RZ, RZ, P1 ;  /* 0x000000ffff577224 */ /* 0x000fc600008e06ff */
[----:B------:R-:W-:Y:S01]  /*87010*/  IADD3 R80, P0, PT, R83, R80, RZ ;  /* 0x0000005053507210 */ /* 0x000fe20007f1e0ff */
[----:B------:R-:W-:-:S04]  /*87020*/  IMAD.WIDE.U32 R86, R156, R149, R86 ;  /* 0x000000959c567225 */ /* 0x000fc800078e0056 */
[----:B------:R-:W-:Y:S02]  /*87030*/  IMAD.IADD R83, R146, 0x1, R87 ;  /* 0x0000000192537824 */ /* 0x000fe400078e0257 */
[----:B------:R-:W-:-:S03]  /*87040*/  IMAD.X R81, RZ, RZ, RZ, P0 ;  /* 0x000000ffff517224 */ /* 0x000fc600000e06ff */
        /* <DEDUP_REMOVED lines=10> */
[----:B------:R-:W-:Y:S01]  /*870f0*/  IMAD.X R81, RZ, RZ, RZ, P1 ;  /* 0x000000ffff517224 */ /* 0x000fe200008e06ff */
[----:B------:R-:W-:Y:S01]  /*87100*/  IADD3 R88, P1, PT, R89, R88, RZ ;  /* 0x0000005859587210 */ /* 0x000fe20007f3e0ff */
[----:B------:R-:W-:Y:S02]  /*87110*/  IMAD.IADD R139, R139, 0x1, R95 ;  /* 0x000000018b8b7824 */ /* 0x000fe400078e025f */
[----:B------:R-:W-:-:S04]  /*87120*/  IMAD.WIDE.U32 R80, R156, R144, R80 ;  /* 0x000000909c507225 */ /* 0x000fc800078e0050 */
[----:B------:R-:W-:Y:S01]  /*87130*/  IMAD.X R89, RZ, RZ, RZ, P1 ;  /* 0x000000ffff597224 */ /* 0x000fe200008e06ff */
[----:B------:R-:W-:Y:S01]  /*87140*/  IADD3 R81, PT, PT, R105, R81, RZ ;  /* 0x0000005169517210 */ /* 0x000fe20007ffe0ff */
[----:B------:R-:W-:-:S03]  /*87150*/  IMAD.WIDE.U32 R88, R150, R153, R88 ;  /* 0x0000009996587225 */ /* 0x000fc600078e0058 */
[----:B------:R-:W-:Y:S01]  /*87160*/  IADD3 R94, P0, PT, R81, R94, RZ ;  /* 0x0000005e515e7210 */ /* 0x000fe20007f1e0ff */
[----:B------:R-:W-:Y:S02]  /*87170*/  IMAD.IADD R87, R145, 0x1, R89 ;  /* 0x0000000191577824 */ /* 0x000fe400078e0259 */
[----:B------:R-:W-:Y:S02]  /*87180*/  HFMA2 R89, -RZ, RZ, 0, 0 ;  /* 0x00000000ff597431 */ /* 0x000fe400000001ff */
[----:B------:R-:W-:Y:S01]  /*87190*/  IMAD.X R95, RZ, RZ, RZ, P0 ;  /* 0x000000ffff5f7224 */ /* 0x000fe200000e06ff */
[----:B------:R-:W-:Y:S01]  /*871a0*/  IADD3 R86, P1, PT, R87, R86, RZ ;  /* 0x0000005657567210 */ /* 0x000fe20007f3e0ff */
[----:B------:R-:W-:-:S03]  /*871b0*/  IMAD.WIDE.U32 R94, R156, R140, R94 ;  /* 0x0000008c9c5e7225 */ /* 0x000fc600078e005e */
[----:B------:R-:W-:Y:S01]  /*871c0*/  IADD3.X R87, PT, PT, RZ, RZ, RZ, P1, !PT ;  /* 0x000000ffff577210 */ /* 0x000fe20000ffe4ff */
[----:B------:R-:W-:Y:S02]  /*871d0*/  IMAD.IADD R158, R111, 0x1, R95 ;  /* 0x000000016f9e7824 */ /* 0x000fe400078e025f */
[----:B------:R-:W-:-:S03]  /*871e0*/  IMAD.WIDE.U32 R88, R154, R152, R88 ;  /* 0x000000989a587225 */ /* 0x000fc600078e0058 */
[----:B------:R-:W-:Y:S01]  /*871f0*/  IADD3 R158, P0, PT, R158, R139, RZ ;  /* 0x0000008b9e9e7210 */ /* 0x000fe20007f1e0ff */
[----:B------:R-:W-:-:S03]  /*87200*/  IMAD.WIDE.U32 R86, R150, R151, R86 ;  /* 0x0000009796567225 */ /* 0x000fc600078e0056 */
[----:B------:R-:W-:Y:S01]  /*87210*/  IADD3.X R159, PT, PT, RZ, RZ, RZ, P0, !PT ;  /* 0x000000ffff9f7210 */ /* 0x000fe200007fe4ff */
[----:B------:R-:W-:Y:S02]  /*87220*/  IMAD.IADD R83, R142, 0x1, R87 ;  /* 0x000000018e537824 */ /* 0x000fe400078e0257 */
[----:B------:R-:W-:Y:S02]  /*87230*/  IMAD.IADD R87, R148, 0x1, R89 ;  /* 0x0000000194577824 */ /* 0x000fe400078e0259 */
[----:B------:R-:W-:Y:S01]  /*87240*/  IMAD.WIDE.U32 R158, R116, R156, R158 ;  /* 0x0000009c749e7225 */ /* 0x000fe200078e009e */
[----:B------:R-:W-:-:S03]  /*87250*/  IADD3 R82, P1, PT, R83, R82, RZ ;  /* 0x0000005253527210 */ /* 0x000fc60007f3e0ff */
[----:B------:R-:W-:Y:S02]  /*87260*/  IMAD.IADD R155, R155, 0x1, R159 ;  /* 0x000000019b9b7824 */ /* 0x000fe400078e029f */
[----:B------:R-:W-:Y:S02]  /*87270*/  IMAD.X R83, RZ, RZ, RZ, P1 ;  /* 0x000000ffff537224 */ /* 0x000fe400008e06ff */
[----:B------:R-:W-:-:S05]  /*87280*/  IMAD.WIDE.U32 R82, R150, R149, R82 ;  /* 0x0000009596527225 */ /* 0x000fca00078e0052 */
[----:B------:R-:W-:-:S04]  /*87290*/  IADD3 R81, PT, PT, R146, R83, RZ ;  /* 0x0000005392517210 */ /* 0x000fc80007ffe0ff */
[----:B------:R-:W-:-:S05]  /*872a0*/  IADD3 R80, P1, PT, R81, R80, RZ ;  /* 0x0000005051507210 */ /* 0x000fca0007f3e0ff */
[----:B------:R-:W-:Y:S02]  /*872b0*/  IMAD.X R81, RZ, RZ, RZ, P1 ;  /* 0x000000ffff517224 */ /* 0x000fe400008e06ff */
[----:B------:R-:W-:-:S05]  /*872c0*/  IMAD.WIDE.U32 R80, R150, R147, R80 ;  /* 0x0000009396507225 */ /* 0x000fca00078e0050 */
[----:B------:R-:W-:-:S04]  /*872d0*/  IADD3 R81, PT, PT, R143, R81, RZ ;  /* 0x000000518f517210 */ /* 0x000fc80007ffe0ff */
[----:B------:R-:W-:-:S05]  /*872e0*/  IADD3 R94, P1, PT, R81, R94, RZ ;  /* 0x0000005e515e7210 */ /* 0x000fca0007f3e0ff */
        /* <DEDUP_REMOVED lines=12> */
[----:B------:R-:W-:Y:S01]  /*873b0*/  IMAD.X R83, RZ, RZ, RZ, P1 ;  /* 0x000000ffff537224 */ /* 0x000fe200008e06ff */
[----:B------:R-:W-:Y:S01]  /*873c0*/  IADD3 R81, PT, PT, R138, R87, RZ ;  /* 0x000000578a517210 */ /* 0x000fe20007ffe0ff */
[----:B------:R-:W-:-:S04]  /*873d0*/  IMAD.WIDE.U32 R158, R150, R140, R158 ;  /* 0x0000008c969e7225 */ /* 0x000fc800078e009e */
[----:B------:R-:W-:-:S04]  /*873e0*/  IMAD.WIDE.U32 R82, R152, R151, R82 ;  /* 0x0000009798527225 */ /* 0x000fc800078e0052 */
        /* <DEDUP_REMOVED lines=9> */
[----:B------:R-:W-:Y:S02]  /*87480*/  IADD3 R80, P2, PT, R83, R80, RZ ;  /* 0x0000005053507210 */ /* 0x000fe40007f5e0ff */
[----:B------:R-:W-:Y:S02]  /*87490*/  MOV R83, RZ ;  /* 0x000000ff00537202 */ /* 0x000fe40000000f00 */
[----:B------:R-:W-:Y:S01]  /*874a0*/  IADD3 R94, P1, PT, R95, R94, RZ ;  /* 0x0000005e5f5e7210 */ /* 0x000fe20007f3e0ff */
[----:B------:R-:W-:Y:S02]  /*874b0*/  IMAD.X R81, RZ, RZ, RZ, P2 ;  /* 0x000000ffff517224 */ /* 0x000fe400010e06ff */
[----:B------:R-:W-:-:S04]  /*874c0*/  IMAD.WIDE.U32 R82, R154, R137, R82 ;  /* 0x000000899a527225 */ /* 0x000fc800078e0052 */
[----:B------:R-:W-:Y:S02]  /*874d0*/  IMAD.X R95, RZ, RZ, RZ, P1 ;  /* 0x000000ffff5f7224 */ /* 0x000fe400008e06ff */
[----:B------:R-:W-:-:S04]  /*874e0*/  IMAD.WIDE.U32 R80, R120, R151, R80 ;  /* 0x0000009778507225 */ /* 0x000fc800078e0050 */
[----:B------:R-:W-:Y:S01]  /*874f0*/  IMAD.IADD R83, R114, 0x1, R83 ;  /* 0x0000000172537824 */ /* 0x000fe200078e0253 */
[----:B------:R-:W-:Y:S01]  /*87500*/  IADD3 R81, PT, PT, R142, R81, RZ ;  /* 0x000000518e517210 */ /* 0x000fe20007ffe0ff */
[----:B------:R-:W-:-:S03]  /*87510*/  IMAD.WIDE.U32 R94, R152, R147, R94 ;  /* 0x00000093985e7225 */ /* 0x000fc600078e005e */
[----:B------:R-:W-:Y:S01]  /*87520*/  IADD3 R80, P3, PT, R83, R80, RZ ;  /* 0x0000005053507210 */ /* 0x000fe20007f7e0ff */
[----:B------:R-:W-:Y:S01]  /*87530*/  IMAD.IADD R95, R143, 0x1, R95 ;  /* 0x000000018f5f7824 */ /* 0x000fe200078e025f */
[----:B------:R-:W-:Y:S01]  /*87540*/  IADD3 R94, P2, PT, R81, R94, RZ ;  /* 0x0000005e515e7210 */ /* 0x000fe20007f5e0ff */
[----:B------:R-:W-:Y:S02]  /*87550*/  IMAD R83, R110, R41, RZ ;  /* 0x000000296e537224 */ /* 0x000fe400078e02ff */
        /* <DEDUP_REMOVED lines=10> */
[----:B------:R-:W-:Y:S01]  /*87600*/  IMAD.X R159, RZ, RZ, RZ, P0 ;  /* 0x000000ffff9f7224 */ /* 0x000fe200000e06ff */
        /* <DEDUP_REMOVED lines=9> */
[----:B------:R-:W-:-:S04]  /*876a0*/  IMAD.WIDE.U32 R94, R137, R151, R94 ;  /* 0x00000097895e7225 */ /* 0x000fc800078e005e */
[----:B------:R-:W-:Y:S02]  /*876b0*/  IMAD.MOV.U32 R81, RZ, RZ, RZ ;  /* 0x000000ffff517224 */ /* 0x000fe400078e00ff */
[----:B------:R-:W-:Y:S02]  /*876c0*/  IMAD.IADD R95, R142, 0x1, R95 ;  /* 0x000000018e5f7824 */ /* 0x000fe400078e025f */
[----:B------:R-:W-:-:S04]  /*876d0*/  IMAD.WIDE.U32 R156, R120, R147, R156 ;  /* 0x00000093789c7225 */ /* 0x000fc800078e009c */
[----:B------:R-:W-:Y:S01]  /*876e0*/  IMAD.X R159, RZ, RZ, RZ, P0 ;  /* 0x000000ffff9f7224 */ /* 0x000fe200000e06ff */
[----:B------:R-:W-:Y:S01]  /*876f0*/  IADD3 R157, PT, PT, R143, R157, RZ ;  /* 0x0000009d8f9d7210 */ /* 0x000fe20007ffe0ff */
[----:B------:R-:W-:Y:S01]  /*87700*/  IMAD.WIDE.U32 R80, R154, R117, R80 ;  /* 0x000000759a507225 */ /* 0x000fe200078e0050 */
[----:B------:R-:W-:-:S03]  /*87710*/  IADD3 R154, P1, PT, R95, R156, RZ ;  /* 0x0000009c5f9a7210 */ /* 0x000fc60007f3e0ff */
[----:B------:R-:W-:Y:S01]  /*87720*/  IMAD.WIDE.U32 R158, R152, R140, R158 ;  /* 0x0000008c989e7225 */ /* 0x000fe200078e009e */
[----:B------:R-:W-:-:S03]  /*87730*/  IADD3 R81, PT, PT, R122, R81, RZ ;  /* 0x000000517a517210 */ /* 0x000fc60007ffe0ff */
[----:B------:R-:W-:Y:S01]  /*87740*/  IMAD.X R155, RZ, RZ, RZ, P1 ;  /* 0x000000ffff9b7224 */ /* 0x000fe200008e06ff */
[----:B------:R-:W-:Y:S01]  /*87750*/  IADD3 R156, P2, PT, R157, R158, RZ ;  /* 0x0000009e9d9c7210 */ /* 0x000fe20007f5e0ff */
[----:B------:R-:W-:Y:S01]  /*87760*/  IMAD.IADD R159, R111, 0x1, R159 ;  /* 0x000000016f9f7824 */ /* 0x000fe200078e029f */
[----:B------:R-:W-:Y:S01]  /*87770*/  IADD3 R94, P3, PT, R81, R94, RZ ;  /* 0x0000005e515e7210 */ /* 0x000fe20007f7e0ff */
[----:B------:R-:W-:-:S03]  /*87780*/  IMAD.WIDE.U32 R154, R137, R149, R154 ;  /* 0x00000095899a7225 */ /* 0x000fc600078e009a */
[----:B------:R-:W-:Y:S01]  /*87790*/  IADD3 R158, P1, PT, R159, R84, RZ ;  /* 0x000000549f9e7210 */ /* 0x000fe20007f3e0ff */
[----:B------:R-:W-:Y:S01]  /*877a0*/  IMAD.X R157, RZ, RZ, RZ, P2 ;  /* 0x000000ffff9d7224 */ /* 0x000fe200010e06ff */
[----:B------:R-:W-:Y:S02]  /*877b0*/  IADD3 R155, PT, PT, R146, R155, RZ ;  /* 0x0000009b929b7210 */ /* 0x000fe40007ffe0ff */
[----:B------:R-:W-:Y:S01]  /*877c0*/  IADD3.X R95, PT, PT, RZ, RZ, RZ, P3, !PT ;  /* 0x000000ffff5f7210 */ /* 0x000fe20001ffe4ff */
[----:B------:R-:W-:-:S04]  /*877d0*/  IMAD.WIDE.U32 R156, R120, R144, R156 ;  /* 0x00000090789c7225 */ /* 0x000fc800078e009c */
[----:B------:R-:W-:Y:S01]  /*877e0*/  IMAD.X R159, RZ, RZ, RZ, P1 ;  /* 0x000000ffff9f7224 */ /* 0x000fe200008e06ff */
[----:B------:R-:W-:Y:S01]  /*877f0*/  IADD3 R150, P2, PT, R155, R156, RZ ;  /* 0x0000009c9b967210 */ /* 0x000fe20007f5e0ff */
[----:B------:R-:W-:Y:S01]  /*87800*/  IMAD.MOV.U32 R156, RZ, RZ, R110 ;  /* 0x000000ffff9c7224 */ /* 0x000fe200078e006e */
[----:B------:R-:W-:Y:S01]  /*87810*/  IADD3 R81, PT, PT, R105, R157, RZ ;  /* 0x0000009d69517210 */ /* 0x000fe20007ffe0ff */
[----:B------:R-:W-:Y:S02]  /*87820*/  IMAD.MOV.U32 R157, RZ, RZ, RZ ;  /* 0x000000ffff9d7224 */ /* 0x000fe400078e00ff */
[----:B------:R-:W-:-:S04]  /*87830*/  IMAD.WIDE.U32 R94, R117, R153, R94 ;  /* 0x00000099755e7225 */ /* 0x000fc800078e005e */
[----:B------:R-:W-:-:S04]  /*87840*/  IMAD.HI.U32 R157, R83, R70, R156 ;  /* 0x00000046539d7227 */ /* 0x000fc800078e009c */
[----:B------:R-:W-:Y:S01]  /*87850*/  IMAD.IADD R145, R145, 0x1, R95 ;  /* 0x0000000191917824 */ /* 0x000fe200078e025f */
[----:B------:R-:W-:Y:S01]  /*87860*/  IADD3 R157, PT, PT, R42, R157, RZ ;  /* 0x0000009d2a9d7210 */ /* 0x000fe20007ffe0ff */
[----:B------:R-:W-:-:S03]  /*87870*/  IMAD.WIDE.U32 R152, R116, R152, R158 ;  /* 0x0000009874987225 */ /* 0x000fc600078e009e */
[----:B------:R-:W-:Y:S01]  /*87880*/  IADD3 R156, P1, PT, R157, R104, RZ ;  /* 0x000000689d9c7210 */ /* 0x000fe20007f3e0ff */
[----:B------:R-:W-:Y:S01]  /*87890*/  IMAD.IADD R148, R148, 0x1, R153 ;  /* 0x0000000194947824 */ /* 0x000fe200078e0299 */
[----:B------:R-:W-:Y:S02]  /*878a0*/  IADD3 R154, P0, PT, R145, R154, RZ ;  /* 0x0000009a919a7210 */ /* 0x000fe40007f1e0ff */
[----:B------:R-:W-:Y:S01]  /*878b0*/  IADD3 R152, P4, PT, R81, R152, RZ ;  /* 0x0000009851987210 */ /* 0x000fe20007f9e0ff */
[----:B------:R-:W-:Y:S01]  /*878c0*/  IMAD.X R157, RZ, RZ, RZ, P1 ;  /* 0x000000ffff9d7224 */ /* 0x000fe200008e06ff */
[----:B------:R-:W-:Y:S01]  /*878d0*/  IADD3.X R155, PT, PT, RZ, RZ, RZ, P0, !PT ;  /* 0x000000ffff9b7210 */ /* 0x000fe200007fe4ff */
[----:B------:R-:W-:-:S04]  /*878e0*/  IMAD.WIDE.U32 R156, R83, R71, R156 ;  /* 0x00000047539c7225 */ /* 0x000fc800078e009c */
[----:B------:R-:W-:Y:S02]  /*878f0*/  IMAD.IADD R93, R43, 0x1, R157 ;  /* 0x000000012b5d7824 */ /* 0x000fe400078e029d */
[----:B------:R-:W-:Y:S02]  /*87900*/  HFMA2 R157, -RZ, RZ, 0, 0 ;  /* 0x00000000ff9d7431 */ /* 0x000fe400000001ff */
[----:B------:R-:W-:Y:S02]  /*87910*/  IMAD R84, R156, R41, RZ ;  /* 0x000000299c547224 */ /* 0x000fe400078e02ff */
[----:B------:R-:W-:Y:S01]  /*87920*/  IMAD.WIDE.U32 R154, R117, R151, R154 ;  /* 0x00000097759a7225 */ /* 0x000fe200078e009a */
[----:B------:R-:W-:-:S03]  /*87930*/  IADD3 R92, P1, PT, R93, R92, RZ ;  /* 0x0000005c5d5c7210 */ /* 0x000fc60007f3e0ff */
[----:B------:R-:W-:Y:S02]  /*87940*/  IMAD.X R151, RZ, RZ, RZ, P2 ;  /* 0x000000ffff977224 */ /* 0x000fe400010e06ff */
[----:B------:R-:W-:Y:S02]  /*87950*/  IMAD.X R93, RZ, RZ, RZ, P1 ;  /* 0x000000ffff5d7224 */ /* 0x000fe400008e06ff */
[----:B------:R-:W-:-:S04]  /*87960*/  IMAD.HI.U32 R87, R84, R70, R156 ;  /* 0x0000004654577227 */ /* 0x000fc800078e009c */
[----:B------:R-:W-:-:S04]  /*87970*/  IMAD.WIDE.U32 R92, R83, R72, R92 ;  /* 0x00000048535c7225 */ /* 0x000fc800078e005c */
[----:B------:R-:W-:Y:S01]  /*87980*/  IMAD.IADD R87, R42, 0x1, R87 ;  /* 0x000000012a577824 */ /* 0x000fe200078e0257 */
[----:B------:R-:W-:Y:S01]  /*87990*/  IADD3 R157, PT, PT, R44, R93, RZ ;  /* 0x0000005d2c9d7210 */ /* 0x000fe20007ffe0ff */
[----:B------:R-:W-:Y:S02]  /*879a0*/  IMAD.X R153, RZ, RZ, RZ, P4 ;  /* 0x000000ffff997224 */ /* 0x000fe400020e06ff */
[----:B------:R-:W-:Y:S01]  /*879b0*/  IMAD.WIDE.U32 R150, R137, R147, R150 ;  /* 0x0000009389967225 */ /* 0x000fe200078e0096 */
[----:B------:R-:W-:Y:S02]  /*879c0*/  IADD3 R92, P3, PT, R87, R92, RZ ;  /* 0x0000005c575c7210 */ /* 0x000fe40007f7e0ff */
[----:B------:R-:W-:Y:S01]  /*879d0*/  IADD3 R156, P1, PT, R157, R90, RZ ;  /* 0x0000005a9d9c7210 */ /* 0x000fe20007f3e0ff */
        /* <DEDUP_REMOVED lines=9> */
[----:B------:R-:W-:Y:S02]  /*87a70*/  IMAD R95, R90, R41, RZ ;  /* 0x000000295a5f7224 */ /* 0x000fe400078e02ff */
[----:B------:R-:W-:Y:S01]  /*87a80*/  IMAD.MOV.U32 R91, RZ, RZ, RZ ;  /* 0x000000ffff5b7224 */ /* 0x000fe200078e00ff */
[----:B------:R-:W-:Y:S01]  /*87a90*/  IADD3 R156, P1, PT, R157, R88, RZ ;  /* 0x000000589d9c7210 */ /* 0x000fe20007f3e0ff */
[----:B------:R-:W-:Y:S02]  /*87aa0*/  IMAD.X R93, RZ, RZ, RZ, P3 ;  /* 0x000000ffff5d7224 */ /* 0x000fe400018e06ff */
[----:B------:R-:W-:Y:S01]  /*87ab0*/  IMAD.IADD R151, R143, 0x1, R151 ;  /* 0x000000018f977824 */ /* 0x000fe200078e0297 */
[----:B------:R-:W-:Y:S01]  /*87ac0*/  IADD3.X R157, PT, PT, RZ, RZ, RZ, P1, !PT ;  /* 0x000000ffff9d7210 */ /* 0x000fe20000ffe4ff */
        /* <DEDUP_REMOVED lines=13> */
[----:B------:R-:W-:-:S04]  /*87ba0*/  IMAD.HI.U32 R89, R95, R70, R90 ;  /* 0x000000465f597227 */ /* 0x000fc800078e005a */
[----:B------:R-:W-:-:S05]  /*87bb0*/  IMAD.IADD R89, R42, 0x1, R89 ;  /* 0x000000012a597824 */ /* 0x000fca00078e0259 */
[----:B------:R-:W-:-:S04]  /*87bc0*/  IADD3 R88, P1, PT, R89, R88, RZ ;  /* 0x0000005859587210 */ /* 0x000fc80007f3e0ff */
[----:B------:R-:W-:-:S03]  /*87bd0*/  IADD3.X R89, PT, PT, RZ, RZ, RZ, P1, !PT ;  /* 0x000000ffff597210 */ /* 0x000fc60000ffe4ff */
[----:B------:R-:W-:-:S04]  /*87be0*/  IMAD.WIDE.U32 R88, R95, R71, R88 ;  /* 0x000000475f587225 */ /* 0x000fc800078e0058 */
[----:B------:R-:W-:Y:S02]  /*87bf0*/  IMAD.IADD R93, R43, 0x1, R89 ;  /* 0x000000012b5d7824 */ /* 0x000fe400078e0259 */
[----:B------:R-:W-:Y:S02]  /*87c00*/  IMAD R104, R88, R41, RZ ;  /* 0x0000002958687224 */ /* 0x000fe400078e02ff */
[----:B------:R-:W-:Y:S01]  /*87c10*/  IMAD.MOV.U32 R89, RZ, RZ, RZ ;  /* 0x000000ffff597224 */ /* 0x000fe200078e00ff */
[----:B------:R-:W-:Y:S01]  /*87c20*/  IADD3 R92, P1, PT, R93, R92, RZ ;  /* 0x0000005c5d5c7210 */ /* 0x000fe20007f3e0ff */
[----:B------:R-:W-:-:S03]  /*87c30*/  IMAD.HI.U32 R89, R104, R70, R88 ;  /* 0x0000004668597227 */ /* 0x000fc600078e0058 */
[----:B------:R-:W-:Y:S02]  /*87c40*/  IADD3.X R93, PT, PT, RZ, RZ, RZ, P1, !PT ;  /* 0x000000ffff5d7210 */ /* 0x000fe40000ffe4ff */
[----:B------:R-:W-:Y:S01]  /*87c50*/  IADD3 R88, P1, PT, R87, R82, RZ ;  /* 0x0000005257587210 */ /* 0x000fe20007f3e0ff */
[----:B------:R-:W-:Y:S02]  /*87c60*/  IMAD.IADD R91, R42, 0x1, R89 ;  /* 0x000000012a5b7824 */ /* 0x000fe400078e0259 */
        /* <DEDUP_REMOVED lines=15> */
[----:B------:R-:W-:Y:S01]  /*87d60*/  IMAD R80, R90, R41, RZ ;  /* 0x000000295a507224 */ /* 0x000fe200078e02ff */
[----:B------:R-:W-:Y:S01]  /*87d70*/  IADD3 R93, PT, PT, R43, R91, RZ ;  /* 0x0000005b2b5d7210 */ /* 0x000fe20007ffe0ff */
[----:B------:R-:W-:-:S04]  /*87d80*/  IMAD.WIDE.U32 R86, R95, R73, R86 ;  /* 0x000000495f567225 */ /* 0x000fc800078e0056 */
[----:B------:R-:W-:Y:S02]  /*87d90*/  IMAD.MOV.U32 R91, RZ, RZ, RZ ;  /* 0x000000ffff5b7224 */ /* 0x000fe400078e00ff */
[----:B------:R-:W-:Y:S01]  /*87da0*/  IMAD.X R89, RZ, RZ, RZ, P3 ;  /* 0x000000ffff597224 */ /* 0x000fe200018e06ff */
[----:B------:R-:W-:Y:S01]  /*87db0*/  IADD3 R86, P3, PT, R93, R86, RZ ;  /* 0x000000565d567210 */ /* 0x000fe20007f7e0ff */
[----:B------:R-:W-:Y:S01]  /*87dc0*/  IMAD.HI.U32 R139, R80, R70, R90 ;  /* 0x00000046508b7227 */ /* 0x000fe200078e005a */
[----:B------:R-:W-:-:S03]  /*87dd0*/  IADD3 R91, PT, PT, R45, R87, RZ ;  /* 0x000000572d5b7210 */ /* 0x000fc60007ffe0ff */
[----:B------:R-:W-:-:S04]  /*87de0*/  IMAD.WIDE.U32 R88, R84, R75, R88 ;  /* 0x0000004b54587225 */ /* 0x000fc800078e0058 */
[----:B------:R-:W-:Y:S01]  /*87df0*/  IMAD.X R93, RZ, RZ, RZ, P1 ;  /* 0x000000ffff5d7224 */ /* 0x000fe200008e06ff */
[----:B------:R-:W-:Y:S01]  /*87e00*/  IADD3 R82, P1, PT, R91, R88, RZ ;  /* 0x000000585b527210 */ /* 0x000fe20007f3e0ff */
[----:B------:R-:W-:Y:S01]  /*87e10*/  IMAD.X R87, RZ, RZ, RZ, P3 ;  /* 0x000000ffff577224 */ /* 0x000fe200018e06ff */
[----:B------:R-:W-:Y:S01]  /*87e20*/  IADD3 R91, PT, PT, R42, R139, RZ ;  /* 0x0000008b2a5b7210 */ /* 0x000fe20007ffe0ff */
[----:B------:R-:W-:Y:S01]  /*87e30*/  IMAD.WIDE.U32 R92, R83, R77, R92 ;  /* 0x0000004d535c7225 */ /* 0x000fe200078e005c */
[----:B------:R-:W-:-:S03]  /*87e40*/  IADD3 R89, PT, PT, R47, R89, RZ ;  /* 0x000000592f597210 */ /* 0x000fc60007ffe0ff */
[----:B------:R-:W-:-:S04]  /*87e50*/  IMAD.WIDE.U32 R86, R104, R72, R86 ;  /* 0x0000004868567225 */ /* 0x000fc800078e0056 */
[----:B------:R-:W-:Y:S01]  /*87e60*/  IMAD.X R83, RZ, RZ, RZ, P1 ;  /* 0x000000ffff537224 */ /* 0x000fe200008e06ff */
        /* <DEDUP_REMOVED lines=11> */
[----:B------:R-:W-:Y:S01]  /*87f20*/  IADD3 R91, PT, PT, R43, R87, RZ ;  /* 0x000000572b5b7210 */ /* 0x000fe20007ffe0ff */
[----:B------:R-:W-:-:S02]  /*87f30*/  IMAD.X R83, RZ, RZ, RZ, P1 ;  /* 0x000000ffff537224 */ /* 0x000fc400008e06ff */
[----:B------:R-:W-:-:S04]  /*87f40*/  IMAD.WIDE.U32 R88, R104, R73, R88 ;  /* 0x0000004968587225 */ /* 0x000fc800078e0058 */
[----:B------:R-:W-:Y:S01]  /*87f50*/  IMAD R90, R86, R41, RZ ;  /* 0x00000029565a7224 */ /* 0x000fe200078e02ff */
[----:B------:R-:W-:Y:S01]  /*87f60*/  IADD3 R88, P1, PT, R91, R88, RZ ;  /* 0x000000585b587210 */ /* 0x000fe20007f3e0ff */
[----:B------:R-:W-:-:S04]  /*87f70*/  IMAD.WIDE.U32 R82, R84, R76, R82 ;  /* 0x0000004c54527225 */ /* 0x000fc800078e0052 */
[----:B------:R-:W-:Y:S01]  /*87f80*/  IMAD.MOV.U32 R87, RZ, RZ, RZ ;  /* 0x000000ffff577224 */ /* 0x000fe200078e00ff */
[----:B------:R-:W-:Y:S01]  /*87f90*/  IADD3 R82, P5, PT, R93, R82, RZ ;  /* 0x000000525d527210 */ /* 0x000fe20007fbe0ff */
[----:B------:R-:W-:Y:S01]  /*87fa0*/  IMAD.IADD R83, R48, 0x1, R83 ;  /* 0x0000000130537824 */ /* 0x000fe200078e0253 */
[----:B------:R-:W-:Y:S01]  /*87fb0*/  IADD3 R93, PT, PT, R142, R155, RZ ;  /* 0x0000009b8e5d7210 */ /* 0x000fe20007ffe0ff */
[----:B------:R-:W-:-:S03]  /*87fc0*/  IMAD.HI.U32 R87, R90, R70, R86 ;  /* 0x000000465a577227 */ /* 0x000fc600078e0056 */
        /* <DEDUP_REMOVED lines=13> */
[----:B------:R-:W-:-:S02]  /*880a0*/  IADD3.X R93, PT, PT, RZ, RZ, RZ, P6, !PT ;  /* 0x000000ffff5d7210 */ /* 0x000fc400037fe4ff */
[----:B------:R-:W-:Y:S01]  /*880b0*/  IADD3 R148, P5, PT, R153, R148, RZ ;  /* 0x0000009499947210 */ /* 0x000fe20007fbe0ff */
[----:B------:R-:W-:Y:S01]  /*880c0*/  IMAD.WIDE.U32 R86, R84, R77, R86 ;  /* 0x0000004d54567225 */ /* 0x000fe200078e0056 */
[----:B------:R-:W-:Y:S02]  /*880d0*/  IADD3 R83, PT, PT, R47, R83, RZ ;  /* 0x000000532f537210 */ /* 0x000fe40007ffe0ff */
[----:B------:R-:W-:Y:S01]  /*880e0*/  IADD3 R82, P0, PT, R91, R82, RZ ;  /* 0x000000525b527210 */ /* 0x000fe20007f1e0ff */
[----:B------:R-:W-:Y:S01]  /*880f0*/  IMAD.IADD R81, R44, 0x1, R89 ;  /* 0x000000012c517824 */ /* 0x000fe200078e0259 */
[----:B------:R-:W-:Y:S01]  /*88100*/  IADD3 R86, P3, PT, R83, R86, RZ ;  /* 0x0000005653567210 */ /* 0x000fe20007f7e0ff */
[----:B------:R-:W-:Y:S01]  /*88110*/  IMAD.X R89, RZ, RZ, RZ, P1 ;  /* 0x000000ffff597224 */ /* 0x000fe200008e06ff */
[----:B------:R-:W-:Y:S01]  /*88120*/  IADD3.X R151, PT, PT, RZ, RZ, RZ, P4, !PT ;  /* 0x000000ffff977210 */ /* 0x000fe200027fe4ff */
[----:B------:R-:W-:Y:S02]  /*88130*/  IMAD.X R83, RZ, RZ, RZ, P0 ;  /* 0x000000ffff537224 */ /* 0x000fe400000e06ff */
[----:B------:R-:W-:-:S02]  /*88140*/  IMAD.IADD R87, R49, 0x1, R87 ;  /* 0x0000000131577824 */ /* 0x000fc400078e0257 */
[----:B------:R-:W-:-:S03]  /*88150*/  IMAD.WIDE.U32 R82, R104, R74, R82 ;  /* 0x0000004a68527225 */ /* 0x000fc600078e0052 */
[----:B------:R-:W-:Y:S01]  /*88160*/  IADD3 R84, P0, PT, R87, R154, RZ ;  /* 0x0000009a57547210 */ /* 0x000fe20007f1e0ff */
[----:B------:R-:W-:Y:S01]  /*88170*/  IMAD.WIDE.U32 R88, R90, R71, R88 ;  /* 0x000000475a587225 */ /* 0x000fe200078e0058 */
[----:B------:R-:W-:-:S03]  /*88180*/  IADD3 R82, P1, PT, R81, R82, RZ ;  /* 0x0000005251527210 */ /* 0x000fc60007f3e0ff */
[----:B------:R-:W-:Y:S01]  /*88190*/  IMAD.X R87, RZ, RZ, RZ, P3 ;  /* 0x000000ffff577224 */ /* 0x000fe200018e06ff */
[----:B------:R-:W-:Y:S01]  /*881a0*/  IADD3 R139, PT, PT, R43, R89, RZ ;  /* 0x000000592b8b7210 */ /* 0x000fe20007ffe0ff */
[----:B------:R-:W-:Y:S02]  /*881b0*/  IMAD R81, R88, R41, RZ ;  /* 0x0000002958517224 */ /* 0x000fe400078e02ff */
[----:B------:R-:W-:Y:S02]  /*881c0*/  IMAD.MOV.U32 R89, RZ, RZ, RZ ;  /* 0x000000ffff597224 */ /* 0x000fe400078e00ff */
[----:B------:R-:W-:-:S04]  /*881d0*/  IMAD.WIDE.U32 R92, R117, R149, R92 ;  /* 0x00000095755c7225 */ /* 0x000fc800078e005c */
[----:B------:R-:W-:-:S04]  /*881e0*/  IMAD.WIDE.U32 R86, R95, R76, R86 ;  /* 0x0000004c5f567225 */ /* 0x000fc800078e0056 */
[----:B------:R-:W-:Y:S01]  /*881f0*/  IMAD.IADD R83, R46, 0x1, R83 ;  /* 0x000000012e537824 */ /* 0x000fe200078e0253 */
[----:B------:R-:W-:Y:S01]  /*88200*/  IADD3 R87, PT, PT, R48, R87, RZ ;  /* 0x0000005730577210 */ /* 0x000fe20007ffe0ff */
[----:B------:R-:W-:-:S03]  /*88210*/  IMAD.HI.U32 R91, R81, R70, R88 ;  /* 0x00000046515b7227 */ /* 0x000fc600078e0058 */
[----:B------:R-:W-:Y:S01]  /*88220*/  IADD3 R86, P3, PT, R83, R86, RZ ;  /* 0x0000005653567210 */ /* 0x000fe20007f7e0ff */
[----:B------:R-:W-:Y:S02]  /*88230*/  IMAD.X R89, RZ, RZ, RZ, P2 ;  /* 0x000000ffff597224 */ /* 0x000fe400010e06ff */
[----:B------:R-:W-:Y:S02]  /*88240*/  IMAD.IADD R141, R146, 0x1, R93 ;  /* 0x00000001928d7824 */ /* 0x000fe400078e025d */
[----:B------:R-:W-:Y:S01]  /*88250*/  IMAD.X R149, RZ, RZ, RZ, P5 ;  /* 0x000000ffff957224 */ /* 0x000fe200028e06ff */
[----:B------:R-:W-:Y:S01]  /*88260*/  IADD3 R93, P2, PT, R89, R92, RZ ;  /* 0x0000005c595d7210 */ /* 0x000fe20007f5e0ff */
[----:B------:R-:W-:Y:S01]  /*88270*/  IMAD.WIDE.U32 R150, R137, R144, R150 ;  /* 0x0000009089967225 */ /* 0x000fe200078e0096 */
[----:B------:R-:W-:Y:S02]  /*88280*/  IADD3 R92, P5, PT, R87, R84, RZ ;  /* 0x00000054575c7210 */ /* 0x000fe40007fbe0ff */
[----:B------:R-:W-:Y:S01]  /*88290*/  IADD3.X R87, PT, PT, RZ, RZ, RZ, P3, !PT ;  /* 0x000000ffff577210 */ /* 0x000fe20001ffe4ff */
[----:B------:R-:W-:Y:S01]  /*882a0*/  IMAD.WIDE.U32 R148, R116, R120, R148 ;  /* 0x0000007874947225 */ /* 0x000fe200078e0094 */
[----:B------:R-:W-:-:S03]  /*882b0*/  IADD3 R151, PT, PT, R105, R151, RZ ;  /* 0x0000009769977210 */ /* 0x000fc60007ffe0ff */
        /* <DEDUP_REMOVED lines=8> */
[----:B------:R-:W-:Y:S02]  /*88340*/  IMAD.X R93, RZ, RZ, RZ, P5 ;  /* 0x000000ffff5d7224 */ /* 0x000fe400028e06ff */
[----:B------:R-:W-:Y:S02]  /*88350*/  IMAD.IADD R138, R138, 0x1, R149 ;  /* 0x000000018a8a7824 */ /* 0x000fe400078e0295 */
[----:B------:R-:W-:-:S04]  /*88360*/  IMAD.WIDE.U32 R86, R104, R75, R86 ;  /* 0x0000004b68567225 */ /* 0x000fc800078e0056 */
[----:B------:R-:W-:-:S04]  /*88370*/  IMAD.WIDE.U32 R88, R117, R147, R88 ;  /* 0x0000009375587225 */ /* 0x000fc800078e0058 */
[----:B------:R-:W-:Y:S01]  /*88380*/  IMAD.X R149, RZ, RZ, RZ, P4 ;  /* 0x000000ffff957224 */ /* 0x000fe200020e06ff */
[----:B------:R-:W-:Y:S01]  /*88390*/  IADD3 R143, PT, PT, R143, R89, RZ ;  /* 0x000000598f8f7210 */ /* 0x000fe20007ffe0ff */
[----:B------:R-:W-:Y:S02]  /*883a0*/  IMAD.IADD R83, R45, 0x1, R83 ;  /* 0x000000012d537824 */ /* 0x000fe400078e0253 */
[----:B------:R-:W-:Y:S01]  /*883b0*/  IMAD.WIDE.U32 R92, R95, R77, R92 ;  /* 0x0000004d5f5c7225 */ /* 0x000fe200078e005c */
        /* <DEDUP_REMOVED lines=19> */
[----:B------:R-:W-:Y:S01]  /*884f0*/  IMAD.IADD R83, R44, 0x1, R83 ;  /* 0x000000012c537824 */ /* 0x000fe200078e0253 */
[----:B------:R-:W-:Y:S01]  /*88500*/  IADD3.X R91, PT, PT, RZ, RZ, RZ, P3, !PT ;  /* 0x000000ffff5b7210 */ /* 0x000fe20001ffe4ff */
[----:B------:R-:W-:Y:S01]  /*88510*/  IMAD.WIDE.U32 R86, R80, R74, R86 ;  /* 0x0000004a50567225 */ /* 0x000fe200078e0056 */
[----:B------:R-:W-:-:S03]  /*88520*/  IADD3 R94, P1, PT, R149, R138, RZ ;  /* 0x0000008a955e7210 */ /* 0x000fc60007f3e0ff */
[----:B------:R-:W-:Y:S01]  /*88530*/  IMAD.WIDE.U32 R88, R104, R76, R88 ;  /* 0x0000004c68587225 */ /* 0x000fe200078e0058 */
[----:B------:R-:W-:-:S03]  /*88540*/  IADD3 R86, P2, PT, R83, R86, RZ ;  /* 0x0000005653567210 */ /* 0x000fc60007f5e0ff */
        /* <DEDUP_REMOVED lines=20> */
[----:B------:R-:W-:Y:S01]  /*88690*/  IMAD.IADD R105, R43, 0x1, R83 ;  /* 0x000000012b697824 */ /* 0x000fe200078e0253 */
[----:B------:R-:W-:Y:S01]  /*886a0*/  MOV R83, RZ ;  /* 0x000000ff00537202 */ /* 0x000fe20000000f00 */
[----:B------:R-:W-:Y:S02]  /*886b0*/  IMAD R84, R82, R41, RZ ;  /* 0x0000002952547224 */ /* 0x000fe400078e02ff */
[----:B------:R-:W-:-:S04]  /*886c0*/  IMAD.WIDE.U32 R88, R80, R75, R88 ;  /* 0x0000004b50587225 */ /* 0x000fc800078e0058 */
[----:B------:R-:W-:Y:S02]  /*886d0*/  IMAD.IADD R87, R45, 0x1, R87 ;  /* 0x000000012d577824 */ /* 0x000fe400078e0257 */
[----:B------:R-:W-:Y:S01]  /*886e0*/  IMAD.WIDE.U32 R92, R104, R77, R92 ;  /* 0x0000004d685c7225 */ /* 0x000fe200078e005c */
[----:B------:R-:W-:-:S03]  /*886f0*/  IADD3 R104, P2, PT, R105, R86, RZ ;  /* 0x0000005669687210 */ /* 0x000fc60007f5e0ff */
[----:B------:R-:W-:Y:S01]  /*88700*/  IMAD.HI.U32 R141, R84, R70, R82 ;  /* 0x00000046548d7227 */ /* 0x000fe200078e0052 */
[----:B------:R-:W-:Y:S02]  /*88710*/  IADD3 R82, P5, PT, R87, R88, RZ ;  /* 0x0000005857527210 */ /* 0x000fe40007fbe0ff */
[----:B------:R-:W-:Y:S01]  /*88720*/  IADD3.X R105, PT, PT, RZ, RZ, RZ, P2, !PT ;  /* 0x000000ffff697210 */ /* 0x000fe200017fe4ff */
[----:B------:R-:W-:Y:S01]  /*88730*/  IMAD.IADD R83, R47, 0x1, R89 ;  /* 0x000000012f537824 */ /* 0x000fe200078e0259 */
[----:B------:R-:W-:Y:S01]  /*88740*/  IADD3 R89, PT, PT, R42, R141, RZ ;  /* 0x0000008d2a597210 */ /* 0x000fe20007ffe0ff */
[----:B------:R-:W-:-:S03]  /*88750*/  IMAD.WIDE.U32 R94, R116, R137, R94 ;  /* 0x00000089745e7225 */ /* 0x000fc600078e005e */
[----:B------:R-:W-:Y:S01]  /*88760*/  IADD3 R86, P3, PT, R83, R92, RZ ;  /* 0x0000005c53567210 */ /* 0x000fe20007f7e0ff */
[----:B------:R-:W-:Y:S01]  /*88770*/  IMAD.X R83, RZ, RZ, RZ, P5 ;  /* 0x000000ffff537224 */ /* 0x000fe200028e06ff */
[----:B------:R-:W-:Y:S01]  /*88780*/  IADD3 R92, P6, PT, R139, R94, RZ ;  /* 0x0000005e8b5c7210 */ /* 0x000fe20007fde0ff */
[----:B------:R-:W-:-:S04]  /*88790*/  IMAD.WIDE.U32 R104, R81, R72, R104 ;  /* 0x0000004851687225 */ /* 0x000fc800078e0068 */
[----:B------:R-:W-:Y:S01]  /*887a0*/  IMAD.X R87, RZ, RZ, RZ, P3 ;  /* 0x000000ffff577224 */ /* 0x000fe200018e06ff */
[----:B------:R-:W-:Y:S01]  /*887b0*/  IADD3 R104, P5, PT, R89, R104, RZ ;  /* 0x0000006859687210 */ /* 0x000fe20007fbe0ff */
[----:B------:R-:W-:-:S04]  /*887c0*/  IMAD.WIDE.U32 R82, R90, R74, R82 ;  /* 0x0000004a5a527225 */ /* 0x000fc800078e0052 */
[----:B------:R-:W-:Y:S02]  /*887d0*/  IMAD.IADD R137, R49, 0x1, R93 ;  /* 0x0000000131897824 */ /* 0x000fe400078e025d */
        /* <DEDUP_REMOVED lines=16> */
[----:B------:R-:W-:Y:S02]  /*888e0*/  IMAD.X R89, RZ, RZ, RZ, P3 ;  /* 0x000000ffff597224 */ /* 0x000fe400018e06ff */
[----:B------:R-:W-:-:S04]  /*888f0*/  IMAD.WIDE.U32 R86, R90, R75, R86 ;  /* 0x0000004b5a567225 */ /* 0x000fc800078e0056 */
[----:B------:R-:W-:Y:S01]  /*88900*/  IMAD.IADD R93, R43, 0x1, R105 ;  /* 0x000000012b5d7824 */ /* 0x000fe200078e0269 */
[----:B------:R-:W-:Y:S01]  /*88910*/  IADD3 R87, PT, PT, R47, R87, RZ ;  /* 0x000000572f577210 */ /* 0x000fe20007ffe0ff */
[----:B------:R-:W-:Y:S02]  /*88920*/  IMAD.IADD R83, R45, 0x1, R83 ;  /* 0x000000012d537824 */ /* 0x000fe400078e0253 */
[----:B------:R-:W-:Y:S01]  /*88930*/  IMAD.WIDE.U32 R88, R80, R77, R88 ;  /* 0x0000004d50587225 */ /* 0x000fe200078e0058 */
[----:B------:R-:W-:Y:S02]  /*88940*/  IADD3.X R80, PT, PT, RZ, RZ, RZ, P2, !PT ;  /* 0x000000ffff507210 */ /* 0x000fe400017fe4ff */
[----:B------:R-:W-:Y:S01]  /*88950*/  IADD3 R82, P6, PT, R93, R82, RZ ;  /* 0x000000525d527210 */ /* 0x000fe20007fde0ff */
        /* <DEDUP_REMOVED lines=8> */
[----:B------:R-:W-:Y:S01]  /*889e0*/  IMAD.X R93, RZ, RZ, RZ, P5 ;  /* 0x000000ffff5d7224 */ /* 0x000fe200028e06ff */
[----:B------:R-:W-:-:S02]  /*889f0*/  IADD3.X R89, PT, PT, RZ, RZ, RZ, P2, !PT ;  /* 0x000000ffff597210 */ /* 0x000fc400017fe4ff */
[----:B------:R-:W-:Y:S01]  /*88a00*/  IADD3 R91, P1, PT, R91, R140, RZ ;  /* 0x0000008c5b5b7210 */ /* 0x000fe20007f3e0ff */
[----:B------:R-:W-:Y:S01]  /*88a10*/  IMAD.WIDE.U32 R86, R84, R72, R82 ;  /* 0x0000004854567225 */ /* 0x000fe200078e0052 */
[----:B------:R-:W-:Y:S02]  /*88a20*/  IADD3 R80, P2, PT, R80, R105, RZ ;  /* 0x0000006950507210 */ /* 0x000fe40007f5e0ff */
[----:B------:R-:W-:Y:S01]  /*88a30*/  IADD3 R94, P0, PT, R94, R91, RZ ;  /* 0x0000005b5e5e7210 */ /* 0x000fe20007f1e0ff */
[----:B------:R-:W-:-:S04]  /*88a40*/  IMAD.WIDE.U32 R92, R81, R74, R92 ;  /* 0x0000004a515c7225 */ /* 0x000fc800078e005c */
[----:B------:R-:W-:-:S04]  /*88a50*/  IMAD.WIDE.U32 R82, R90, R76, R88 ;  /* 0x0000004c5a527225 */ /* 0x000fc800078e0058 */
[----:B------:R-:W-:Y:S02]  /*88a60*/  IMAD.IADD R89, R44, 0x1, R87 ;  /* 0x000000012c597824 */ /* 0x000fe400078e0257 */
[----:B------:R-:W-:Y:S01]  /*88a70*/  IMAD.IADD R91, R46, 0x1, R93 ;  /* 0x000000012e5b7824 */ /* 0x000fe200078e025d */
[----:B------:R-:W-:Y:S02]  /*88a80*/  IADD3 R93, PT, PT, R48, R83, RZ ;  /* 0x00000053305d7210 */ /* 0x000fe40007ffe0ff */
        /* <DEDUP_REMOVED lines=15> */
[----:B------:R-:W-:Y:S02]  /*88b80*/  IMAD.IADD R83, R47, 0x1, R83 ;  /* 0x000000012f537824 */ /* 0x000fe400078e0253 */
        /* <DEDUP_REMOVED lines=18> */
[----:B------:R-:W-:Y:S01]  /*88cb0*/  IMAD.IADD R122, R122, 0x1, R117 ;  /* 0x000000017a7a7824 */ /* 0x000fe200078e0275 */
[----:B------:R-:W-:Y:S02]  /*88cc0*/  IADD3.X R80, PT, PT, RZ, RZ, RZ, P0, !PT ;  /* 0x000000ffff507210 */ /* 0x000fe400007fe4ff */
        /* <DEDUP_REMOVED lines=17> */
[----:B------:R-:W-:Y:S01]  /*88de0*/  IMAD.MOV.U32 R83, RZ, RZ, R113 ;  /* 0x000000ffff537224 */ /* 0x000fe200078e0071 */
[----:B------:R-:W-:Y:S01]  /*88df0*/  IADD3 R81, P6, PT, R81, R80, RZ ;  /* 0x0000005051517210 */ /* 0x000fe20007fde0ff */
[----:B------:R-:W-:Y:S01]  /*88e00*/  IMAD.WIDE.U32 R94, R84, R76, R94 ;  /* 0x0000004c545e7225 */ /* 0x000fe200078e005e */
[----:B------:R-:W-:-:S02]  /*88e10*/  IADD3.X R80, PT, PT, RZ, RZ, RZ, P5, !PT ;  /* 0x000000ffff507210 */ /* 0x000fc40002ffe4ff */
[----:B------:R-:W-:Y:S01]  /*88e20*/  IADD3 R117, P2, PT, R82, R81, RZ ;  /* 0x0000005152757210 */ /* 0x000fe20007f5e0ff */
[----:B------:R-:W-:Y:S01]  /*88e30*/  IMAD.IADD R116, R48, 0x1, R95 ;  /* 0x0000000130747824 */ /* 0x000fe200078e025f */
[----:B------:R-:W-:Y:S01]  /*88e40*/  MOV R111, R94 ;  /* 0x0000005e006f7202 */ /* 0x000fe20000000f00 */
[----:B------:R-:W-:Y:S02]  /*88e50*/  IMAD.X R81, RZ, RZ, RZ, P0 ;  /* 0x000000ffff517224 */ /* 0x000fe400000e06ff */
[----:B------:R-:W-:Y:S01]  /*88e60*/  IMAD.X R82, RZ, RZ, RZ, P1 ;  /* 0x000000ffff527224 */ /* 0x000fe200008e06ff */
[----:B------:R-:W-:Y:S02]  /*88e70*/  IADD3 R116, P0, PT, R116, R117, RZ ;  /* 0x0000007574747210 */ /* 0x000fe40007f1e0ff */
[----:B------:R-:W-:Y:S02]  /*88e80*/  IADD3 R80, PT, PT, R80, R122, R81 ;  /* 0x0000007a50507210 */ /* 0x000fe40007ffe051 */
        /* <DEDUP_REMOVED lines=8> */
[----:B------:R-:W-:Y:S02]  /*88f10*/  IMAD.X R81, RZ, RZ, RZ, P2 ;  /* 0x000000ffff517224 */ /* 0x000fe400010e06ff */
[----:B------:R-:W-:Y:S02]  /*88f20*/  IMAD.IADD R105, R49, 0x1, R117 ;  /* 0x0000000131697824 */ /* 0x000fe400078e0275 */
[----:B------:R-:W-:-:S02]  /*88f30*/  IMAD.MOV.U32 R82, RZ, RZ, R108 ;  /* 0x000000ffff527224 */ /* 0x000fc400078e006c */
[----:B------:R-:W-:Y:S01]  /*88f40*/  IMAD.MOV.U32 R108, RZ, RZ, R90 ;  /* 0x000000ffff6c7224 */ /* 0x000fe200078e005a */
[----:B------:R-:W-:Y:S01]  /*88f50*/  IADD3 R105, PT, PT, R105, R80, R81 ;  /* 0x0000005069697210 */ /* 0x000fe20007ffe051 */
[----:B------:R-:W-:Y:S01]  /*88f60*/  IMAD.MOV.U32 R80, RZ, RZ, R101 ;  /* 0x000000ffff507224 */ /* 0x000fe200078e0065 */
[----:B------:R-:W-:Y:S01]  /*88f70*/  MOV R81, R107 ;  /* 0x0000006b00517202 */ /* 0x000fe20000000f00 */
[----:B------:R-:W-:Y:S01]  /*88f80*/  IMAD.MOV.U32 R101, RZ, RZ, R86 ;  /* 0x000000ffff657224 */ /* 0x000fe200078e0056 */
[----:B------:R-:W-:Y:S01]  /*88f90*/  ISETP.GT.U32.AND P0, PT, R105, R77, PT ;  /* 0x0000004d6900720c */ /* 0x000fe20003f04070 */
[----:B------:R-:W-:Y:S01]  /*88fa0*/  IMAD.MOV.U32 R113, RZ, RZ, R116 ;  /* 0x000000ffff717224 */ /* 0x000fe200078e0074 */
[----:B------:R-:W-:-:S11]  /*88fb0*/  MOV R107, R88 ;  /* 0x00000058006b7202 */ /* 0x000fd60000000f00 */
        /* <DEDUP_REMOVED lines=26> */
.L_x_214:
        /* <DEDUP_REMOVED lines=22> */
.L_x_215:
[----:B------:R-:W-:Y:S01]  /*892c0*/  CS2R R116, SRZ ;  /* 0x0000000000747805 */ /* 0x000fe2000001ff00 */
[----:B------:R-:W-:-:S04]  /*892d0*/  IMAD.WIDE.U32 R86, R130, R67, RZ ;  /* 0x0000004382567225 */ /* 0x000fc800078e00ff */
[----:B------:R-:W-:Y:S01]  /*892e0*/  HFMA2 R93, -RZ, RZ, 0, 0 ;  /* 0x00000000ff5d7431 */ /* 0x000fe200000001ff */
[----:B------:R-:W-:Y:S01]  /*892f0*/  MOV R120, RZ ;  /* 0x000000ff00787202 */ /* 0x000fe20000000f00 */
[----:B------:R-:W-:Y:S01]  /*89300*/  IMAD.MOV.U32 R89, RZ, RZ, RZ ;  /* 0x000000ffff597224 */ /* 0x000fe200078e00ff */
[----:B------:R-:W-:Y:S01]  /*89310*/  IADD3 R88, PT, PT, R87, R116, RZ ;  /* 0x0000007457587210 */ /* 0x000fe20007ffe0ff */
[----:B------:R-:W-:Y:S01]  /*89320*/  IMAD.MOV.U32 R114, RZ, RZ, RZ ;  /* 0x000000ffff727224 */ /* 0x000fe200078e00ff */
[----:B------:R-:W-:Y:S01]  /*89330*/  MOV R122, RZ ;  /* 0x000000ff007a7202 */ /* 0x000fe20000000f00 */
        /* <DEDUP_REMOVED lines=19> */
[----:B------:R-:W-:Y:S01]  /*89470*/  IMAD.IADD R86, R93, 0x1, R119 ;  /* 0x000000015d567824 */ /* 0x000fe200078e0277 */
[----:B------:R-:W-:Y:S01]  /*89480*/  IADD3 R87, PT, PT, R114, R91, RZ ;  /* 0x0000005b72577210 */ /* 0x000fe20007ffe0ff */
[----:B------:R-:W-:Y:S02]  /*89490*/  IMAD.MOV.U32 R91, RZ, RZ, RZ ;  /* 0x000000ffff5b7224 */ /* 0x000fe400078e00ff */
[----:B------:R-:W-:Y:S01]  /*894a0*/  IMAD.WIDE.U32 R88, R139, R71, R88 ;  /* 0x000000478b587225 */ /* 0x000fe200078e0058 */
[----:B------:R-:W-:-:S03]  /*894b0*/  IADD3 R92, P0, PT, R87, R92, RZ ;  /* 0x0000005c575c7210 */ /* 0x000fc60007f1e0ff */
[----:B------:R-:W-:Y:S01]  /*894c0*/  IMAD.MOV.U32 R87, RZ, RZ, RZ ;  /* 0x000000ffff577224 */ /* 0x000fe200078e00ff */
[----:B------:R-:W-:Y:S01]  /*894d0*/  IADD3 R95, PT, PT, R43, R89, RZ ;  /* 0x000000592b5f7210 */ /* 0x000fe20007ffe0ff */
[----:B------:R-:W-:Y:S02]  /*894e0*/  IMAD.X R93, RZ, RZ, RZ, P0 ;  /* 0x000000ffff5d7224 */ /* 0x000fe400000e06ff */
[----:B------:R-:W-:Y:S02]  /*894f0*/  HFMA2 R89, -RZ, RZ, 0, 0 ;  /* 0x00000000ff597431 */ /* 0x000fe400000001ff */
[----:B------:R-:W-:-:S04]  /*89500*/  IMAD.WIDE.U32 R90, R69, R130, R90 ;  /* 0x00000082455a7225 */ /* 0x000fc800078e005a */
[----:B------:R-:W-:Y:S01]  /*89510*/  IMAD.MOV.U32 R137, RZ, RZ, RZ ;  /* 0x000000ffff897224 */ /* 0x000fe200078e00ff */
[----:B------:R-:W-:Y:S01]  /*89520*/  IADD3 R91, PT, PT, R116, R91, RZ ;  /* 0x0000005b745b7210 */ /* 0x000fe20007ffe0ff */
[----:B------:R-:W-:Y:S01]  /*89530*/  IMAD.WIDE.U32 R86, R67, R134, R86 ;  /* 0x0000008643567225 */ /* 0x000fe200078e0056 */
[----:B------:R-:W-:-:S03]  /*89540*/  IADD3 R94, P2, PT, R95, R90, RZ ;  /* 0x0000005a5f5e7210 */ /* 0x000fc60007f5e0ff */
[----:B------:R-:W-:-:S04]  /*89550*/  IMAD.WIDE.U32 R92, R68, R132, R92 ;  /* 0x00000084445c7225 */ /* 0x000fc800078e005c */
[----:B------:R-:W-:Y:S01]  /*89560*/  IMAD.IADD R142, R87, 0x1, R137 ;  /* 0x00000001578e7824 */ /* 0x000fe200078e0289 */
[----:B------:R-:W-:Y:S01]  /*89570*/  IADD3 R92, P1, PT, R91, R92, RZ ;  /* 0x0000005c5b5c7210 */ /* 0x000fe20007f3e0ff */
[----:B------:R-:W-:Y:S02]  /*89580*/  IMAD.IADD R87, R120, 0x1, R93 ;  /* 0x0000000178577824 */ /* 0x000fe400078e025d */
[----:B------:R-:W-:Y:S02]  /*89590*/  IMAD.MOV.U32 R143, RZ, RZ, RZ ;  /* 0x000000ffff8f7224 */ /* 0x000fe400078e00ff */
[----:B------:R-:W-:Y:S01]  /*895a0*/  IMAD.X R93, RZ, RZ, RZ, P1 ;  /* 0x000000ffff5d7224 */ /* 0x000fe200008e06ff */
[----:B------:R-:W-:Y:S01]  /*895b0*/  IADD3 R86, P0, PT, R87, R86, RZ ;  /* 0x0000005657567210 */ /* 0x000fe20007f1e0ff */
[----:B------:R-:W-:Y:S02]  /*895c0*/  IMAD R138, R88, R41, RZ ;  /* 0x00000029588a7224 */ /* 0x000fe400078e02ff */
[----:B------:R-:W-:Y:S01]  /*895d0*/  IMAD.WIDE.U32 R142, R67, R135, R142 ;  /* 0x00000087438e7225 */ /* 0x000fe200078e008e */
[----:B------:R-:W-:-:S03]  /*895e0*/  IADD3.X R87, PT, PT, RZ, RZ, RZ, P0, !PT ;  /* 0x000000ffff577210 */ /* 0x000fc600007fe4ff */
[----:B------:R-:W-:-:S04]  /*895f0*/  IMAD.WIDE.U32 R92, R69, R131, R92 ;  /* 0x00000083455c7225 */ /* 0x000fc800078e005c */
[----:B------:R-:W-:-:S04]  /*89600*/  IMAD.HI.U32 R89, R138, R70, R88 ;  /* 0x000000468a597227 */ /* 0x000fc800078e0058 */
[----:B------:R-:W-:Y:S01]  /*89610*/  IMAD.X R95, RZ, RZ, RZ, P2 ;  /* 0x000000ffff5f7224 */ /* 0x000fe200010e06ff */
[----:B------:R-:W-:Y:S01]  /*89620*/  IADD3 R89, PT, PT, R42, R89, RZ ;  /* 0x000000592a597210 */ /* 0x000fe20007ffe0ff */
[----:B------:R-:W-:Y:S02]  /*89630*/  IMAD.IADD R90, R143, 0x1, R122 ;  /* 0x000000018f5a7824 */ /* 0x000fe400078e027a */
[----:B------:R-:W-:Y:S02]  /*89640*/  IMAD.MOV.U32 R91, RZ, RZ, RZ ;  /* 0x000000ffff5b7224 */ /* 0x000fe400078e00ff */
[----:B------:R-:W-:-:S04]  /*89650*/  IMAD.WIDE.U32 R86, R68, R133, R86 ;  /* 0x0000008544567225 */ /* 0x000fc800078e0056 */
[----:B------:R-:W-:Y:S02]  /*89660*/  IMAD.IADD R93, R114, 0x1, R93 ;  /* 0x00000001725d7824 */ /* 0x000fe400078e025d */
[----:B------:R-:W-:-:S03]  /*89670*/  IMAD.WIDE.U32 R94, R139, R72, R94 ;  /* 0x000000488b5e7225 */ /* 0x000fc600078e005e */
[----:B------:R-:W-:Y:S01]  /*89680*/  IADD3 R86, P0, PT, R93, R86, RZ ;  /* 0x000000565d567210 */ /* 0x000fe20007f1e0ff */
[----:B------:R-:W-:Y:S01]  /*89690*/  IMAD.WIDE.U32 R90, R67, R136, R90 ;  /* 0x00000088435a7225 */ /* 0x000fe200078e005a */
[----:B------:R-:W-:-:S03]  /*896a0*/  IADD3 R94, P1, PT, R89, R94, RZ ;  /* 0x0000005e595e7210 */ /* 0x000fc60007f3e0ff */
[----:B------:R-:W-:Y:S02]  /*896b0*/  IMAD.MOV.U32 R93, RZ, RZ, RZ ;  /* 0x000000ffff5d7224 */ /* 0x000fe400078e00ff */
[----:B------:R-:W-:Y:S02]  /*896c0*/  IMAD.IADD R143, R119, 0x1, R87 ;  /* 0x00000001778f7824 */ /* 0x000fe400078e0257 */
[----:B------:R-:W-:Y:S01]  /*896d0*/  IMAD.IADD R88, R91, 0x1, R117 ;  /* 0x000000015b587824 */ /* 0x000fe200078e0275 */
[----:B------:R-:W-:Y:S01]  /*896e0*/  IADD3 R91, PT, PT, R44, R95, RZ ;  /* 0x0000005f2c5b7210 */ /* 0x000fe20007ffe0ff */
[----:B------:R-:W-:Y:S01]  /*896f0*/  IMAD.MOV.U32 R89, RZ, RZ, RZ ;  /* 0x000000ffff597224 */ /* 0x000fe200078e00ff */
[----:B------:R-:W-:Y:S01]  /*89700*/  IADD3.X R95, PT, PT, RZ, RZ, RZ, P1, !PT ;  /* 0x000000ffff5f7210 */ /* 0x000fe20000ffe4ff */
[----:B------:R-:W-:Y:S01]  /*89710*/  IMAD.X R87, RZ, RZ, RZ, P0 ;  /* 0x000000ffff577224 */ /* 0x000fe200000e06ff */
[----:B------:R-:W-:Y:S01]  /*89720*/  IADD3 R142, P0, PT, R143, R142, RZ ;  /* 0x0000008e8f8e7210 */ /* 0x000fe20007f1e0ff */
        /* <DEDUP_REMOVED lines=8> */
[----:B------:R-:W-:Y:S01]  /*897b0*/  IMAD.X R93, RZ, RZ, RZ, P1 ;  /* 0x000000ffff5d7224 */ /* 0x000fe200008e06ff */
[----:B------:R-:W-:Y:S01]  /*897c0*/  IADD3 R67, PT, PT, R43, R95, RZ ;  /* 0x0000005f2b437210 */ /* 0x000fe20007ffe0ff */
        /* <DEDUP_REMOVED lines=15> */
[----:B------:R-:W-:Y:S01]  /*898c0*/  IADD3 R87, PT, PT, R114, R87, RZ ;  /* 0x0000005772577210 */ /* 0x000fe20007ffe0ff */
[----:B------:R-:W-:-:S04]  /*898d0*/  IMAD.WIDE.U32 R142, R69, R133, R94 ;  /* 0x00000085458e7225 */ /* 0x000fc800078e005e */
[----:B------:R-:W-:Y:S02]  /*898e0*/  IMAD.X R91, RZ, RZ, RZ, P0 ;  /* 0x000000ffff5b7224 */ /* 0x000fe400000e06ff */
[----:B------:R-:W-:Y:S02]  /*898f0*/  IMAD.IADD R145, R42, 0x1, R145 ;  /* 0x000000012a917824 */ /* 0x000fe400078e0291 */
[----:B------:R-:W-:Y:S01]  /*89900*/  IMAD.WIDE.U32 R94, R138, R72, R92 ;  /* 0x000000488a5e7225 */ /* 0x000fe200078e005c */
[----:B------:R-:W-:-:S03]  /*89910*/  IADD3 R92, P1, PT, R87, R142, RZ ;  /* 0x0000008e575c7210 */ /* 0x000fc60007f3e0ff */
[----:B------:R-:W-:Y:S01]  /*89920*/  IMAD.IADD R87, R119, 0x1, R143 ;  /* 0x0000000177577824 */ /* 0x000fe200078e028f */
[----:B------:R-:W-:Y:S01]  /*89930*/  IADD3 R144, P2, PT, R145, R94, RZ ;  /* 0x0000005e91907210 */ /* 0x000fe20007f5e0ff */
[----:B------:R-:W-:Y:S01]  /*89940*/  IMAD.WIDE.U32 R90, R68, R135, R90 ;  /* 0x00000087445a7225 */ /* 0x000fe200078e005a */
[----:B------:R-:W-:-:S03]  /*89950*/  IADD3 R143, PT, PT, R44, R95, RZ ;  /* 0x0000005f2c8f7210 */ /* 0x000fc60007ffe0ff */
[----:B------:R-:W-:Y:S01]  /*89960*/  IMAD.MOV.U32 R94, RZ, RZ, R86 ;  /* 0x000000ffff5e7224 */ /* 0x000fe200078e0056 */
[----:B------:R-:W-:Y:S01]  /*89970*/  IADD3 R86, P0, PT, R87, R90, RZ ;  /* 0x0000005a57567210 */ /* 0x000fe20007f1e0ff */
[----:B------:R-:W-:Y:S01]  /*89980*/  IMAD.MOV.U32 R95, RZ, RZ, RZ ;  /* 0x000000ffff5f7224 */ /* 0x000fe200078e00ff */
[----:B------:R-:W-:Y:S01]  /*89990*/  IADD3 R91, PT, PT, R122, R91, RZ ;  /* 0x0000005b7a5b7210 */ /* 0x000fe20007ffe0ff */
[----:B------:R-:W-:Y:S02]  /*899a0*/  IMAD.MOV.U32 R87, RZ, RZ, RZ ;  /* 0x000000ffff577224 */ /* 0x000fe400078e00ff */
[----:B------:R-:W-:-:S04]  /*899b0*/  IMAD.WIDE.U32 R94, R97, R130, R94 ;  /* 0x00000082615e7225 */ /* 0x000fc800078e005e */
[----:B------:R-:W-:Y:S01]  /*899c0*/  IMAD.X R93, RZ, RZ, RZ, P1 ;  /* 0x000000ffff5d7224 */ /* 0x000fe200008e06ff */
[----:B------:R-:W-:Y:S01]  /*899d0*/  IADD3 R90, P1, PT, R67, R94, RZ ;  /* 0x0000005e435a7210 */ /* 0x000fe20007f3e0ff */
[----:B------:R-:W-:Y:S01]  /*899e0*/  IMAD.IADD R146, R89, 0x1, R87 ;  /* 0x0000000159927824 */ /* 0x000fe200078e0257 */
[----:B------:R-:W-:Y:S01]  /*899f0*/  IADD3 R95, PT, PT, R116, R95, RZ ;  /* 0x0000005f745f7210 */ /* 0x000fe20007ffe0ff */
        /* <DEDUP_REMOVED lines=20> */
[----:B------:R-:W-:-:S03]  /*89b40*/  IADD3 R93, PT, PT, R114, R95, RZ ;  /* 0x0000005f725d7210 */ /* 0x000fc60007ffe0ff */
        /* <DEDUP_REMOVED lines=8> */
[----:B------:R-:W-:Y:S01]  /*89bd0*/  IMAD.MOV.U32 R95, RZ, RZ, RZ ;  /* 0x000000ffff5f7224 */ /* 0x000fe200078e00ff */
[----:B------:R-:W-:Y:S01]  /*89be0*/  IADD3 R86, P0, PT, R91, R142, RZ ;  /* 0x0000008e5b567210 */ /* 0x000fe20007f1e0ff */
[----:B------:R-:W-:Y:S02]  /*89bf0*/  IMAD.X R91, RZ, RZ, RZ, P2 ;  /* 0x000000ffff5b7224 */ /* 0x000fe400010e06ff */
[----:B------:R-:W-:-:S04]  /*89c00*/  IMAD.WIDE.U32 R94, R98, R130, R94 ;  /* 0x00000082625e7225 */ /* 0x000fc800078e005e */
[----:B------:R-:W-:Y:S01]  /*89c10*/  IMAD.X R89, RZ, RZ, RZ, P1 ;  /* 0x000000ffff597224 */ /* 0x000fe200008e06ff */
[----:B------:R-:W-:Y:S01]  /*89c20*/  IADD3 R95, PT, PT, R116, R95, RZ ;  /* 0x0000005f745f7210 */ /* 0x000fe20007ffe0ff */
[----:B------:R-:W-:Y:S01]  /*89c30*/  IMAD.WIDE.U32 R90, R97, R132, R90 ;  /* 0x00000084615a7225 */ /* 0x000fe200078e005a */
[----:B------:R-:W-:-:S03]  /*89c40*/  IADD3 R94, P3, PT, R141, R94, RZ ;  /* 0x0000005e8d5e7210 */ /* 0x000fc60007f7e0ff */
[----:B------:R-:W-:Y:S01]  /*89c50*/  IMAD.IADD R87, R119, 0x1, R87 ;  /* 0x0000000177577824 */ /* 0x000fe200078e0257 */
[----:B------:R-:W-:Y:S01]  /*89c60*/  IADD3 R90, P2, PT, R95, R90, RZ ;  /* 0x0000005a5f5a7210 */ /* 0x000fe20007f5e0ff */
[----:B------:R-:W-:Y:S01]  /*89c70*/  IMAD.WIDE.U32 R88, R69, R135, R88 ;  /* 0x0000008745587225 */ /* 0x000fe200078e0058 */
[----:B------:R-:W-:-:S03]  /*89c80*/  IADD3.X R95, PT, PT, RZ, RZ, RZ, P3, !PT ;  /* 0x000000ffff5f7210 */ /* 0x000fc60001ffe4ff */
[----:B------:R-:W-:Y:S01]  /*89c90*/  IMAD R67, R144, R41, RZ ;  /* 0x0000002990437224 */ /* 0x000fe200078e02ff */
[----:B------:R-:W-:Y:S01]  /*89ca0*/  IADD3 R88, P1, PT, R87, R88, RZ ;  /* 0x0000005857587210 */ /* 0x000fe20007f3e0ff */
[----:B------:R-:W-:Y:S01]  /*89cb0*/  IMAD.MOV.U32 R145, RZ, RZ, RZ ;  /* 0x000000ffff917224 */ /* 0x000fe200078e00ff */
[----:B------:R-:W-:Y:S01]  /*89cc0*/  IADD3 R89, PT, PT, R122, R89, RZ ;  /* 0x000000597a597210 */ /* 0x000fe20007ffe0ff */
[----:B------:R-:W-:Y:S02]  /*89cd0*/  IMAD.IADD R142, R45, 0x1, R143 ;  /* 0x000000012d8e7824 */ /* 0x000fe400078e028f */
[----:B------:R-:W-:-:S04]  /*89ce0*/  IMAD.HI.U32 R144, R67, R70, R144 ;  /* 0x0000004643907227 */ /* 0x000fc800078e0090 */
[----:B------:R-:W-:-:S04]  /*89cf0*/  IMAD.WIDE.U32 R92, R129, R68, R92 ;  /* 0x00000044815c7225 */ /* 0x000fc800078e005c */
[----:B------:R-:W-:Y:S02]  /*89d00*/  IMAD.MOV.U32 R143, RZ, RZ, RZ ;  /* 0x000000ffff8f7224 */ /* 0x000fe400078e00ff */
        /* <DEDUP_REMOVED lines=9> */
[----:B------:R-:W-:Y:S02]  /*89da0*/  IMAD.IADD R91, R120, 0x1, R91 ;  /* 0x00000001785b7824 */ /* 0x000fe400078e025b */
[----:B------:R-:W-:Y:S02]  /*89db0*/  IMAD.X R93, RZ, RZ, RZ, P0 ;  /* 0x000000ffff5d7224 */ /* 0x000fe400000e06ff */
        /* <DEDUP_REMOVED lines=16> */
[----:B------:R-:W-:-:S04]  /*89ec0*/  IMAD.WIDE.U32 R90, R98, R131, R90 ;  /* 0x00000083625a7225 */ /* 0x000fc800078e005a */
[----:B------:R-:W-:Y:S02]  /*89ed0*/  IMAD.IADD R143, R43, 0x1, R87 ;  /* 0x000000012b8f7824 */ /* 0x000fe400078e0257 */
[----:B------:R-:W-:Y:S02]  /*89ee0*/  HFMA2 R87, -RZ, RZ, 0, 0 ;  /* 0x00000000ff577431 */ /* 0x000fe400000001ff */
[----:B------:R-:W-:Y:S01]  /*89ef0*/  IMAD.WIDE.U32 R88, R97, R133, R88 ;  /* 0x0000008561587225 */ /* 0x000fe200078e0058 */
[----:B------:R-:W-:-:S03]  /*89f00*/  IADD3 R91, PT, PT, R114, R91, RZ ;  /* 0x0000005b725b7210 */ /* 0x000fc60007ffe0ff */
[----:B------:R-:W-:Y:S01]  /*89f10*/  IMAD.X R93, RZ, RZ, RZ, P1 ;  /* 0x000000ffff5d7224 */ /* 0x000fe200008e06ff */
[----:B------:R-:W-:Y:S01]  /*89f20*/  IADD3 R88, P3, PT, R91, R88, RZ ;  /* 0x000000585b587210 */ /* 0x000fe20007f7e0ff */
[----:B------:R-:W-:Y:S02]  /*89f30*/  IMAD.IADD R145, R47, 0x1, R95 ;  /* 0x000000012f917824 */ /* 0x000fe400078e025f */
[----:B------:R-:W-:Y:S02]  /*89f40*/  IMAD.IADD R89, R119, 0x1, R89 ;  /* 0x0000000177597824 */ /* 0x000fe400078e0259 */
[----:B------:R-:W-:Y:S02]  /*89f50*/  IMAD R141, R86, R41, RZ ;  /* 0x00000029568d7224 */ /* 0x000fe400078e02ff */
[----:B------:R-:W-:-:S04]  /*89f60*/  IMAD.WIDE.U32 R92, R96, R135, R92 ;  /* 0x00000087605c7225 */ /* 0x000fc800078e005c */
[----:B------:R-:W-:Y:S01]  /*89f70*/  IMAD.MOV.U32 R91, RZ, RZ, RZ ;  /* 0x000000ffff5b7224 */ /* 0x000fe200078e00ff */
[----:B------:R-:W-:Y:S01]  /*89f80*/  IADD3 R93, PT, PT, R122, R93, RZ ;  /* 0x0000005d7a5d7210 */ /* 0x000fe20007ffe0ff */
[----:B------:R-:W-:Y:S02]  /*89f90*/  IMAD.X R95, RZ, RZ, RZ, P0 ;  /* 0x000000ffff5f7224 */ /* 0x000fe400000e06ff */
[----:B------:R-:W-:Y:S01]  /*89fa0*/  IMAD.HI.U32 R144, R141, R70, R86 ;  /* 0x000000468d907227 */ /* 0x000fe200078e0056 */
[----:B------:R-:W-:-:S03]  /*89fb0*/  IADD3 R86, P2, PT, R89, R92, RZ ;  /* 0x0000005c59567210 */ /* 0x000fc60007f5e0ff */
[----:B------:R-:W-:-:S04]  /*89fc0*/  IMAD.WIDE.U32 R90, R99, R130, R90 ;  /* 0x00000082635a7225 */ /* 0x000fc800078e005a */
[----:B------:R-:W-:-:S04]  /*89fd0*/  IMAD.WIDE.U32 R94, R129, R69, R94 ;  /* 0x00000045815e7225 */ /* 0x000fc800078e005e */
[----:B------:R-:W-:Y:S01]  /*89fe0*/  IMAD.X R89, RZ, RZ, RZ, P3 ;  /* 0x000000ffff597224 */ /* 0x000fe200018e06ff */
[----:B------:R-:W-:Y:S01]  /*89ff0*/  IADD3 R90, P3, PT, R145, R90, RZ ;  /* 0x0000005a915a7210 */ /* 0x000fe20007f7e0ff */
[----:B------:R-:W-:Y:S01]  /*8a000*/  IMAD.X R69, RZ, RZ, RZ, P4 ;  /* 0x000000ffff457224 */ /* 0x000fe200020e06ff */
[----:B------:R-:W-:Y:S01]  /*8a010*/  MOV R145, RZ ;  /* 0x000000ff00917202 */ /* 0x000fe20000000f00 */
        /* <DEDUP_REMOVED lines=17> */
[----:B------:R-:W-:Y:S02]  /*8a130*/  IMAD.X R69, RZ, RZ, RZ, P2 ;  /* 0x000000ffff457224 */ /* 0x000fe400010e06ff */
[----:B------:R-:W-:Y:S01]  /*8a140*/  IMAD.WIDE.U32 R90, R139, R76, R90 ;  /* 0x0000004c8b5a7225 */ /* 0x000fe200078e005a */
[----:B------:R-:W-:-:S03]  /*8a150*/  IADD3 R94, P2, PT, R87, R94, RZ ;  /* 0x0000005e575e7210 */ /* 0x000fc60007f5e0ff */
[----:B------:R-:W-:Y:S01]  /*8a160*/  IMAD.WIDE.U32 R68, R67, R72, R68 ;  /* 0x0000004843447225 */ /* 0x000fe200078e0044 */
[----:B------:R-:W-:Y:S02]  /*8a170*/  IADD3 R93, PT, PT, R48, R91, RZ ;  /* 0x0000005b305d7210 */ /* 0x000fe40007ffe0ff */
[----:B------:R-:W-:Y:S01]  /*8a180*/  IADD3 R142, P4, PT, R142, R90, RZ ;  /* 0x0000005a8e8e7210 */ /* 0x000fe20007f9e0ff */
[----:B------:R-:W-:-:S03]  /*8a190*/  IMAD.WIDE.U32 R88, R99, R131, R88 ;  /* 0x0000008363587225 */ /* 0x000fc600078e0058 */
[----:B------:R-:W-:Y:S01]  /*8a1a0*/  IADD3.X R143, PT, PT, RZ, RZ, RZ, P4, !PT ;  /* 0x000000ffff8f7210 */ /* 0x000fe200027fe4ff */
[----:B------:R-:W-:Y:S02]  /*8a1b0*/  IMAD.X R87, RZ, RZ, RZ, P3 ;  /* 0x000000ffff577224 */ /* 0x000fe400018e06ff */
[----:B------:R-:W-:Y:S02]  /*8a1c0*/  IMAD.IADD R91, R42, 0x1, R144 ;  /* 0x000000012a5b7824 */ /* 0x000fe400078e0290 */
[----:B------:R-:W-:Y:S02]  /*8a1d0*/  IMAD.IADD R144, R44, 0x1, R69 ;  /* 0x000000012c907824 */ /* 0x000fe400078e0245 */
[----:B------:R-:W-:Y:S02]  /*8a1e0*/  IMAD.IADD R69, R114, 0x1, R89 ;  /* 0x0000000172457824 */ /* 0x000fe400078e0259 */
[----:B------:R-:W-:Y:S02]  /*8a1f0*/  HFMA2 R89, -RZ, RZ, 0, 0 ;  /* 0x00000000ff597431 */ /* 0x000fe400000001ff */
[----:B------:R-:W-:Y:S01]  /*8a200*/  IMAD.WIDE.U32 R86, R98, R133, R86 ;  /* 0x0000008562567225 */ /* 0x000fe200078e0056 */
[----:B------:R-:W-:-:S03]  /*8a210*/  IADD3 R68, P0, PT, R91, R68, RZ ;  /* 0x000000445b447210 */ /* 0x000fc60007f1e0ff */
[----:B------:R-:W-:Y:S01]  /*8a220*/  IMAD.IADD R90, R117, 0x1, R95 ;  /* 0x00000001755a7824 */ /* 0x000fe200078e025f */
[----:B------:R-:W-:Y:S01]  /*8a230*/  IADD3 R86, P3, PT, R69, R86, RZ ;  /* 0x0000005645567210 */ /* 0x000fe20007f7e0ff */
[----:B------:R-:W-:Y:S02]  /*8a240*/  IMAD.X R95, RZ, RZ, RZ, P2 ;  /* 0x000000ffff5f7224 */ /* 0x000fe400010e06ff */
[----:B------:R-:W-:Y:S01]  /*8a250*/  IMAD.WIDE.U32 R142, R138, R75, R142 ;  /* 0x0000004b8a8e7225 */ /* 0x000fe200078e008e */
[----:B------:R-:W-:-:S03]  /*8a260*/  IADD3 R90, P1, PT, R90, R145, RZ ;  /* 0x000000915a5a7210 */ /* 0x000fc60007f3e0ff */
[----:B------:R-:W-:Y:S01]  /*8a270*/  IMAD.IADD R145, R119, 0x1, R87 ;  /* 0x0000000177917824 */ /* 0x000fe200078e0257 */
[----:B------:R-:W-:Y:S01]  /*8a280*/  IADD3.X R87, PT, PT, RZ, RZ, RZ, P3, !PT ;  /* 0x000000ffff577210 */ /* 0x000fe20001ffe4ff */
[----:B------:R-:W-:Y:S01]  /*8a290*/  IMAD.WIDE.U32 R88, R66, R130, R88 ;  /* 0x0000008242587225 */ /* 0x000fe200078e0058 */
[----:B------:R-:W-:Y:S02]  /*8a2a0*/  IADD3 R92, P5, PT, R92, R142, RZ ;  /* 0x0000008e5c5c7210 */ /* 0x000fe40007fbe0ff */
[----:B------:R-:W-:Y:S01]  /*8a2b0*/  IADD3 R142, PT, PT, R47, R143, RZ ;  /* 0x0000008f2f8e7210 */ /* 0x000fe20007ffe0ff */
[----:B------:R-:W-:Y:S01]  /*8a2c0*/  IMAD.X R91, RZ, RZ, RZ, P1 ;  /* 0x000000ffff5b7224 */ /* 0x000fe200008e06ff */
[----:B------:R-:W-:Y:S01]  /*8a2d0*/  IADD3 R88, P4, PT, R93, R88, RZ ;  /* 0x000000585d587210 */ /* 0x000fe20007f9e0ff */
[----:B------:R-:W-:-:S04]  /*8a2e0*/  IMAD.WIDE.U32 R94, R97, R135, R94 ;  /* 0x00000087615e7225 */ /* 0x000fc800078e005e */
[----:B------:R-:W-:Y:S01]  /*8a2f0*/  IMAD.IADD R69, R116, 0x1, R89 ;  /* 0x0000000174457824 */ /* 0x000fe200078e0259 */
        /* <DEDUP_REMOVED lines=8> */
[----:B------:R-:W-:Y:S01]  /*8a380*/  IADD3 R96, PT, PT, R91, R89, RZ ;  /* 0x000000595b607210 */ /* 0x000fe20007ffe0ff */
[----:B------:R-:W-:Y:S01]  /*8a390*/  IMAD.X R69, RZ, RZ, RZ, P0 ;  /* 0x000000ffff457224 */ /* 0x000fe200000e06ff */
[----:B------:R-:W-:Y:S01]  /*8a3a0*/  IADD3 R90, P1, PT, R95, R90, RZ ;  /* 0x0000005a5f5a7210 */ /* 0x000fe20007f3e0ff */
[----:B------:R-:W-:-:S02]  /*8a3b0*/  IMAD.X R89, RZ, RZ, RZ, P4 ;  /* 0x000000ffff597224 */ /* 0x000fc400020e06ff */
        /* <DEDUP_REMOVED lines=8> */
[----:B------:R-:W-:Y:S01]  /*8a440*/  IMAD.IADD R139, R43, 0x1, R69 ;  /* 0x000000012b8b7824 */ /* 0x000fe200078e0245 */
[----:B------:R-:W-:Y:S01]  /*8a450*/  MOV R69, RZ ;  /* 0x000000ff00457202 */ /* 0x000fe20000000f00 */
[----:B------:R-:W-:Y:S01]  /*8a460*/  IMAD R92, R68, R41, RZ ;  /* 0x00000029445c7224 */ /* 0x000fe200078e02ff */
[----:B------:R-:W-:Y:S01]  /*8a470*/  IADD3 R89, PT, PT, R49, R89, RZ ;  /* 0x0000005931597210 */ /* 0x000fe20007ffe0ff */
[----:B------:R-:W-:-:S04]  /*8a480*/  IMAD.WIDE.U32 R90, R97, R136, R90 ;  /* 0x00000088615a7225 */ /* 0x000fc800078e005a */
[----:B------:R-:W-:-:S04]  /*8a490*/  IMAD.WIDE.U32 R94, R98, R134, R94 ;  /* 0x00000086625e7225 */ /* 0x000fc800078e005e */
[----:B------:R-:W-:Y:S01]  /*8a4a0*/  IMAD.HI.U32 R116, R92, R70, R68 ;  /* 0x000000465c747227 */ /* 0x000fe200078e0044 */
[----:B------:R-:W-:-:S03]  /*8a4b0*/  IADD3 R68, P0, PT, R87, R94, RZ ;  /* 0x0000005e57447210 */ /* 0x000fc60007f1e0ff */
[----:B------:R-:W-:Y:S02]  /*8a4c0*/  IMAD.IADD R69, R117, 0x1, R91 ;  /* 0x0000000175457824 */ /* 0x000fe400078e025b */
[----:B------:R-:W-:Y:S02]  /*8a4d0*/  IMAD.IADD R95, R137, 0x1, R95 ;  /* 0x00000001895f7824 */ /* 0x000fe400078e025f */
        /* <DEDUP_REMOVED lines=16> */
[----:B------:R-:W-:-:S03]  /*8a5e0*/  IADD3 R94, P2, PT, R93, R142, RZ ;  /* 0x0000008e5d5e7210 */ /* 0x000fc60007f5e0ff */
[----:B------:R-:W-:Y:S01]  /*8a5f0*/  HFMA2 R93, -RZ, RZ, 0, 0 ;  /* 0x00000000ff5d7431 */ /* 0x000fe200000001ff */
[----:B------:R-:W-:Y:S01]  /*8a600*/  IADD3 R86, P1, PT, R139, R144, RZ ;  /* 0x000000908b567210 */ /* 0x000fe20007f3e0ff */
[----:B------:R-:W-:Y:S01]  /*8a610*/  IMAD.IADD R142, R48, 0x1, R143 ;  /* 0x00000001308e7824 */ /* 0x000fe200078e028f */
[----:B------:R-:W-:Y:S01]  /*8a620*/  IADD3 R68, P5, PT, R95, R68, RZ ;  /* 0x000000445f447210 */ /* 0x000fe20007fbe0ff */
[----:B------:R-:W-:Y:S01]  /*8a630*/  IMAD.WIDE.U32 R88, R129, R97, R88 ;  /* 0x0000006181587225 */ /* 0x000fe200078e0058 */
[----:B------:R-:W-:Y:S02]  /*8a640*/  IADD3 R96, P3, PT, R69, R90, RZ ;  /* 0x0000005a45607210 */ /* 0x000fe40007f7e0ff */
[----:B------:R-:W-:Y:S01]  /*8a650*/  IADD3 R90, P4, PT, R142, R87, RZ ;  /* 0x000000578e5a7210 */ /* 0x000fe20007f9e0ff */
[----:B------:R-:W-:Y:S01]  /*8a660*/  IMAD.X R87, RZ, RZ, RZ, P1 ;  /* 0x000000ffff577224 */ /* 0x000fe200008e06ff */
[----:B------:R-:W-:Y:S01]  /*8a670*/  IADD3.X R95, PT, PT, RZ, RZ, RZ, P2, !PT ;  /* 0x000000ffff5f7210 */ /* 0x000fe200017fe4ff */
[----:B------:R-:W-:Y:S01]  /*8a680*/  IMAD.X R69, RZ, RZ, RZ, P5 ;  /* 0x000000ffff457224 */ /* 0x000fe200028e06ff */
[----:B------:R-:W-:Y:S01]  /*8a690*/  IADD3 R93, PT, PT, R89, R93, RZ ;  /* 0x0000005d595d7210 */ /* 0x000fe20007ffe0ff */
        /* <DEDUP_REMOVED lines=16> */
[----:B------:R-:W-:Y:S01]  /*8a7a0*/  IADD3 R86, P2, PT, R89, R86, RZ ;  /* 0x0000005659567210 */ /* 0x000fe20007f5e0ff */
[----:B------:R-:W-:Y:S01]  /*8a7b0*/  IMAD.WIDE.U32 R96, R99, R134, R96 ;  /* 0x0000008663607225 */ /* 0x000fe200078e0060 */
[----:B------:R-:W-:-:S03]  /*8a7c0*/  IADD3 R90, P3, PT, R95, R90, RZ ;  /* 0x0000005a5f5a7210 */ /* 0x000fc60007f7e0ff */
        /* <DEDUP_REMOVED lines=12> */
[----:B------:R-:W-:Y:S01]  /*8a890*/  IMAD.WIDE.U32 R86, R92, R71, R86 ;  /* 0x000000475c567225 */ /* 0x000fe200078e0056 */
[----:B------:R-:W-:Y:S02]  /*8a8a0*/  IADD3 R68, P2, PT, R131, R68, RZ ;  /* 0x0000004483447210 */ /* 0x000fe40007f5e0ff */
[----:B------:R-:W-:Y:S01]  /*8a8b0*/  IADD3 R94, P5, PT, R94, R93, RZ ;  /* 0x0000005d5e5e7210 */ /* 0x000fe20007fbe0ff */
[----:B------:R-:W-:Y:S01]  /*8a8c0*/  IMAD.X R91, RZ, RZ, RZ, P3 ;  /* 0x000000ffff5b7224 */ /* 0x000fe200018e06ff */
[----:B------:R-:W-:Y:S01]  /*8a8d0*/  IADD3 R131, PT, PT, R43, R87, RZ ;  /* 0x000000572b837210 */ /* 0x000fe20007ffe0ff */
[----:B------:R-:W-:Y:S01]  /*8a8e0*/  IMAD.WIDE.U32 R96, R66, R133, R96 ;  /* 0x0000008542607225 */ /* 0x000fe200078e0060 */
[----:B------:R-:W-:-:S03]  /*8a8f0*/  IADD3.X R89, PT, PT, RZ, RZ, RZ, P4, !PT ;  /* 0x000000ffff597210 */ /* 0x000fc600027fe4ff */
        /* <DEDUP_REMOVED lines=8> */
[----:B------:R-:W-:Y:S02]  /*8a980*/  IMAD.X R95, RZ, RZ, RZ, P5 ;  /* 0x000000ffff5f7224 */ /* 0x000fe400028e06ff */
        /* <DEDUP_REMOVED lines=12> */
[----:B------:R-:W-:Y:S01]  /*8aa50*/  IADD3.X R89, PT, PT, RZ, RZ, RZ, P6, !PT ;  /* 0x000000ffff597210 */ /* 0x000fe200037fe4ff */
[----:B------:R-:W-:Y:S01]  /*8aa60*/  IMAD.IADD R69, R45, 0x1, R69 ;  /* 0x000000012d457824 */ /* 0x000fe200078e0245 */
[----:B------:R-:W-:Y:S01]  /*8aa70*/  IADD3 R97, P2, PT, R97, R96, RZ ;  /* 0x0000006061617210 */ /* 0x000fe20007f5e0ff */
[----:B------:R-:W-:Y:S01]  /*8aa80*/  IMAD.WIDE.U32 R86, R67, R75, R86 ;  /* 0x0000004b43567225 */ /* 0x000fe200078e0056 */
[----:B------:R-:W-:-:S03]  /*8aa90*/  IADD3 R68, P5, PT, R131, R68, RZ ;  /* 0x0000004483447210 */ /* 0x000fc60007fbe0ff */
        /* <DEDUP_REMOVED lines=10> */
[----:B------:R-:W-:Y:S01]  /*8ab40*/  IMAD.IADD R87, R47, 0x1, R87 ;  /* 0x000000012f577824 */ /* 0x000fe200078e0257 */
[----:B------:R-:W-:Y:S01]  /*8ab50*/  IADD3 R96, P6, PT, R96, R97, RZ ;  /* 0x0000006160607210 */ /* 0x000fe20007fde0ff */
[----:B------:R-:W-:Y:S01]  /*8ab60*/  IMAD.IADD R137, R137, 0x1, R91 ;  /* 0x0000000189897824 */ /* 0x000fe200078e025b */
[----:B------:R-:W-:Y:S01]  /*8ab70*/  IADD3.X R91, PT, PT, RZ, RZ, RZ, P2, !PT ;  /* 0x000000ffff5b7210 */ /* 0x000fe200017fe4ff */
        /* <DEDUP_REMOVED lines=22> */
[----:B------:R-:W-:-:S04]  /*8ace0*/  IMAD.WIDE.U32 R88, R67, R76, R88 ;  /* 0x0000004c43587225 */ /* 0x000fc800078e0058 */
        /* <DEDUP_REMOVED lines=17> */
[----:B------:R-:W-:Y:S02]  /*8ae00*/  IMAD.IADD R87, R45, 0x1, R87 ;  /* 0x000000012d577824 */ /* 0x000fe400078e0257 */
[----:B------:R-:W-:Y:S02]  /*8ae10*/  IMAD R94, R68, R41, RZ ;  /* 0x00000029445e7224 */ /* 0x000fe400078e02ff */
[----:B------:R-:W-:Y:S02]  /*8ae20*/  IMAD.MOV.U32 R69, RZ, RZ, RZ ;  /* 0x000000ffff457224 */ /* 0x000fe400078e00ff */
        /* <DEDUP_REMOVED lines=54> */
[----:B------:R-:W-:-:S03]  /*8b190*/  MOV R130, R68 ;  /* 0x0000004400827202 */ /* 0x000fc60000000f00 */
[----:B------:R-:W-:Y:S01]  /*8b1a0*/  IMAD.IADD R119, R44, 0x1, R69 ;  /* 0x000000012c777824 */ /* 0x000fe200078e0245 */
[----:B------:R-:W-:Y:S01]  /*8b1b0*/  IADD3 R67, PT, PT, R46, R89, RZ ;  /* 0x000000592e437210 */ /* 0x000fe20007ffe0ff */
[----:B------:R-:W-:-:S03]  /*8b1c0*/  IMAD.WIDE.U32 R90, R92, R76, R90 ;  /* 0x0000004c5c5a7225 */ /* 0x000fc600078e005a */
[----:B------:R-:W-:Y:S01]  /*8b1d0*/  IADD3 R88, P2, PT, R119, R88, RZ ;  /* 0x0000005877587210 */ /* 0x000fe20007f5e0ff */
[----:B------:R-:W-:Y:S01]  /*8b1e0*/  IMAD.IADD R98, R48, 0x1, R91 ;  /* 0x0000000130627824 */ /* 0x000fe200078e025b */
[----:B------:R-:W-:Y:S01]  /*8b1f0*/  IADD3 R90, P5, PT, R67, R90, RZ ;  /* 0x0000005a435a7210 */ /* 0x000fe20007fbe0ff */
[----:B------:R-:W-:Y:S02]  /*8b200*/  IMAD.MOV.U32 R67, RZ, RZ, RZ ;  /* 0x000000ffff437224 */ /* 0x000fe400078e00ff */
[----:B------:R-:W-:Y:S01]  /*8b210*/  IMAD.X R89, RZ, RZ, RZ, P2 ;  /* 0x000000ffff597224 */ /* 0x000fe200010e06ff */
[----:B------:R-:W-:Y:S01]  /*8b220*/  IADD3 R98, P4, PT, R98, R99, RZ ;  /* 0x0000006362627210 */ /* 0x000fe20007f9e0ff */
[----:B------:R-:W-:Y:S01]  /*8b230*/  IMAD.X R91, RZ, RZ, RZ, P5 ;  /* 0x000000ffff5b7224 */ /* 0x000fe200028e06ff */
[----:B------:R-:W-:Y:S01]  /*8b240*/  IADD3 R114, PT, PT, R95, R67, RZ ;  /* 0x000000435f727210 */ /* 0x000fe20007ffe0ff */
[----:B------:R-:W-:Y:S01]  /*8b250*/  IMAD.WIDE.U32 R88, R94, R73, R88 ;  /* 0x000000495e587225 */ /* 0x000fe200078e0058 */
[----:B------:R-:W-:-:S03]  /*8b260*/  IADD3 R131, P2, PT, R131, R96, RZ ;  /* 0x0000006083837210 */ /* 0x000fc60007f5e0ff */
[----:B------:R-:W-:Y:S01]  /*8b270*/  IMAD.X R99, RZ, RZ, RZ, P4 ;  /* 0x000000ffff637224 */ /* 0x000fe200020e06ff */
[----:B------:R-:W-:Y:S01]  /*8b280*/  IADD3 R95, PT, PT, R45, R89, RZ ;  /* 0x000000592d5f7210 */ /* 0x000fe20007ffe0ff */
[----:B------:R-:W-:-:S04]  /*8b290*/  IMAD.WIDE.U32 R90, R93, R75, R90 ;  /* 0x0000004b5d5a7225 */ /* 0x000fc800078e005a */
        /* <DEDUP_REMOVED lines=26> */
[----:B------:R-:W-:Y:S01]  /*8b440*/  IADD3 R97, P0, PT, R67, R98, RZ ;  /* 0x0000006243617210 */ /* 0x000fe20007f1e0ff */
[----:B------:R-:W-:Y:S01]  /*8b450*/  IMAD.MOV.U32 R120, RZ, RZ, R90 ;  /* 0x000000ffff787224 */ /* 0x000fe200078e005a */
[----:B------:R-:W-:Y:S02]  /*8b460*/  IADD3.X R67, PT, PT, RZ, RZ, RZ, P6, !PT ;  /* 0x000000ffff437210 */ /* 0x000fe400037fe4ff */
[----:B------:R-:W-:Y:S01]  /*8b470*/  IADD3 R92, P2, PT, R92, R97, RZ ;  /* 0x000000615c5c7210 */ /* 0x000fe20007f5e0ff */
[----:B------:R-:W-:Y:S01]  /*8b480*/  IMAD.X R97, RZ, RZ, RZ, P1 ;  /* 0x000000ffff617224 */ /* 0x000fe200008e06ff */
[----:B------:R-:W-:Y:S01]  /*8b490*/  IADD3.X R98, PT, PT, RZ, RZ, RZ, P3, !PT ;  /* 0x000000ffff627210 */ /* 0x000fe20001ffe4ff */
[----:B------:R-:W-:Y:S01]  /*8b4a0*/  IMAD.WIDE.U32 R66, R94, R75, R66 ;  /* 0x0000004b5e427225 */ /* 0x000fe200078e0042 */
[----:B------:R-:W-:-:S03]  /*8b4b0*/  IADD3 R129, P1, PT, R129, R92, RZ ;  /* 0x0000005c81817210 */ /* 0x000fc60007f3e0ff */
[----:B------:R-:W-:Y:S01]  /*8b4c0*/  IMAD.WIDE.U32 R96, R93, R77, R96 ;  /* 0x0000004d5d607225 */ /* 0x000fe200078e0060 */
[----:B------:R-:W-:Y:S02]  /*8b4d0*/  IADD3 R98, P3, PT, R98, R129, RZ ;  /* 0x0000008162627210 */ /* 0x000fe40007f7e0ff */
[----:B------:R-:W-:Y:S01]  /*8b4e0*/  MOV R116, R66 ;  /* 0x0000004200747202 */ /* 0x000fe20000000f00 */
[----:B------:R-:W-:Y:S01]  /*8b4f0*/  IMAD.IADD R135, R47, 0x1, R67 ;  /* 0x000000012f877824 */ /* 0x000fe200078e0243 */
[----:B------:R-:W-:Y:S01]  /*8b500*/  IADD3 R97, PT, PT, R49, R97, RZ ;  /* 0x0000006131617210 */ /* 0x000fe20007ffe0ff */
[----:B------:R-:W-:-:S03]  /*8b510*/  IMAD.X R129, RZ, RZ, RZ, P4 ;  /* 0x000000ffff817224 */ /* 0x000fc600020e06ff */
[----:B------:R-:W-:Y:S02]  /*8b520*/  IADD3 R92, P6, PT, R135, R96, RZ ;  /* 0x00000060875c7210 */ /* 0x000fe40007fde0ff */
[----:B------:R-:W-:Y:S01]  /*8b530*/  IADD3 R129, P4, PT, R129, R98, RZ ;  /* 0x0000006281817210 */ /* 0x000fe20007f9e0ff */
[----:B------:R-:W-:Y:S01]  /*8b540*/  IMAD.MOV.U32 R98, RZ, RZ, RZ ;  /* 0x000000ffff627224 */ /* 0x000fe200078e00ff */
[----:B------:R-:W-:Y:S01]  /*8b550*/  IADD3.X R96, PT, PT, RZ, RZ, RZ, P5, !PT ;  /* 0x000000ffff607210 */ /* 0x000fe20002ffe4ff */
[----:B------:R-:W-:Y:S02]  /*8b560*/  IMAD.X R93, RZ, RZ, RZ, P6 ;  /* 0x000000ffff5d7224 */ /* 0x000fe400030e06ff */
[----:B------:R-:W-:Y:S01]  /*8b570*/  IMAD.IADD R114, R99, 0x1, R98 ;  /* 0x0000000163727824 */ /* 0x000fe200078e0262 */
[----:B------:R-:W-:Y:S01]  /*8b580*/  IADD3 R96, P6, PT, R96, R129, RZ ;  /* 0x0000008160607210 */ /* 0x000fe20007fde0ff */
[----:B------:R-:W-:Y:S01]  /*8b590*/  IMAD.WIDE.U32 R92, R94, R76, R92 ;  /* 0x0000004c5e5c7225 */ /* 0x000fe200078e005c */
[----:B------:R-:W-:-:S02]  /*8b5a0*/  IADD3.X R98, PT, PT, RZ, RZ, RZ, P2, !PT ;  /* 0x000000ffff627210 */ /* 0x000fc400017fe4ff */
        /* <DEDUP_REMOVED lines=51> */
.L_x_216:
        /* <DEDUP_REMOVED lines=22> */
.L_x_217:
[----:B------:R-:W-:Y:S01]  /*8ba40*/  IMAD.SHL.U32 R88, R130, 0x2, RZ ;  /* 0x0000000282587824 */ /* 0x000fe200078e00ff */
[C---:B------:R-:W-:Y:S01]  /*8ba50*/  SHF.L.U64.HI R66, R99.reuse, 0x1, R114 ;  /* 0x0000000163427819 */ /* 0x040fe20000010272 */
        /* <DEDUP_REMOVED lines=10> */
[----:B------:R-:W-:-:S02]  /*8bb00*/  SHF.L.U32 R68, R120, 0x1, RZ ;  /* 0x0000000178447819 */ /* 0x000fc400000006ff */
[----:B------:R-:W-:Y:S02]  /*8bb10*/  LOP3.LUT R69, R69, 0x1, RZ, 0xc0, !PT ;  /* 0x0000000145457812 */ /* 0x000fe400078ec0ff */
[C---:B------:R-:W-:Y:S02]  /*8bb20*/  ISETP.LE.U32.AND P0, PT, R66.reuse, R77, PT ;  /* 0x0000004d4200720c */ /* 0x040fe40003f03070 */
[----:B------:R-:W-:Y:S02]  /*8bb30*/  ISETP.GT.U32.AND P1, PT, R66, -0x1, PT ;  /* 0xffffffff4200780c */ /* 0x000fe40003f24070 */
[----:B------:R-:W-:Y:S02]  /*8bb40*/  LOP3.LUT R89, R89, 0x1, RZ, 0xc0, !PT ;  /* 0x0000000159597812 */ /* 0x000fe400078ec0ff */
[----:B------:R-:W-:Y:S02]  /*8bb50*/  ISETP.GT.U32.OR.EX P0, PT, R67, RZ, !P0, P1 ;  /* 0x000000ff4300720c */ /* 0x000fe40004704510 */
[----:B------:R-:W-:-:S02]  /*8bb60*/  SHF.L.U64.HI R87, R120, 0x1, R129 ;  /* 0x0000000178577819 */ /* 0x000fc40000010281 */
[----:B------:R-:W-:Y:S02]  /*8bb70*/  LOP3.LUT R90, R69, 0xfffffffe, R68, 0xf8, !PT ;  /* 0xfffffffe455a7812 */ /* 0x000fe400078ef844 */
[----:B------:R-:W-:Y:S02]  /*8bb80*/  SHF.L.U64.HI R69, R116, 0x1, R119 ;  /* 0x0000000174457819 */ /* 0x000fe40000010277 */
[----:B------:R-:W-:Y:S02]  /*8bb90*/  SHF.L.U64.HI R68, R94, 0x1, R117 ;  /* 0x000000015e447819 */ /* 0x000fe40000010275 */
[----:B------:R-:W-:Y:S01]  /*8bba0*/  LOP3.LUT R93, R89, 0xfffffffe, R86, 0xf8, !PT ;  /* 0xfffffffe595d7812 */ /* 0x000fe200078ef856 */
[----:B------:R-:W-:Y:S01]  /*8bbb0*/  IMAD.SHL.U32 R86, R116, 0x2, RZ ;  /* 0x0000000274567824 */ /* 0x000fe200078e00ff */
[----:B------:R-:W-:Y:S02]  /*8bbc0*/  LOP3.LUT R87, R87, 0x1, RZ, 0xc0, !PT ;  /* 0x0000000157577812 */ /* 0x000fe400078ec0ff */
[----:B------:R-:W-:-:S02]  /*8bbd0*/  SHF.L.U32 R94, R94, 0x1, RZ ;  /* 0x000000015e5e7819 */ /* 0x000fc400000006ff */
[----:B------:R-:W-:Y:S02]  /*8bbe0*/  LOP3.LUT R69, R69, 0x1, RZ, 0xc0, !PT ;  /* 0x0000000145457812 */ /* 0x000fe400078ec0ff */
[----:B------:R-:W-:Y:S02]  /*8bbf0*/  LOP3.LUT R68, R68, 0x1, RZ, 0xc0, !PT ;  /* 0x0000000144447812 */ /* 0x000fe400078ec0ff */
[----:B------:R-:W-:Y:S02]  /*8bc00*/  LOP3.LUT R88, R87, 0xfffffffe, R86, 0xf8, !PT ;  /* 0xfffffffe57587812 */ /* 0x000fe400078ef856 */
[----:B------:R-:W-:Y:S02]  /*8bc10*/  LOP3.LUT R89, R69, 0xfffffffe, R94, 0xf8, !PT ;  /* 0xfffffffe45597812 */ /* 0x000fe400078ef85e */
[----:B------:R-:W-:Y:S01]  /*8bc20*/  LOP3.LUT R87, R68, 0xfffffffe, R99, 0xf8, !PT ;  /* 0xfffffffe44577812 */ /* 0x000fe200078ef863 */
        /* <DEDUP_REMOVED lines=28> */
.L_x_218:
        /* <DEDUP_REMOVED lines=22> */
.L_x_219:
[----:B------:R-:W-:Y:S01]  /*8bf50*/  IADD3 R66, P0, PT, -R95, R104, RZ ;  /* 0x000000685f427210 */ /* 0x000fe20007f1e1ff */
[----:B------:R-:W-:-:S03]  /*8bf60*/  IMAD.IADD R8, R40, 0x1, R8 ;  /* 0x0000000128087824 */ /* 0x000fc600078e0208 */
[----:B------:R-:W-:-:S04]  /*8bf70*/  IADD3.X R86, PT, PT, RZ, -0x1, RZ, P0, !PT ;  /* 0xffffffffff567810 */ /* 0x000fc800007fe4ff */
[----:B------:R-:W-:-:S04]  /*8bf80*/  SHF.R.U32.HI R86, RZ, 0x1f, R86 ;  /* 0x0000001fff567819 */ /* 0x000fc80000011656 */
[----:B------:R-:W-:-:S04]  /*8bf90*/  IADD3 R67, P0, P1, R101, -R86, -R91 ;  /* 0x8000005665437210 */ /* 0x000fc8000791e85b */
        /* <DEDUP_REMOVED lines=23> */
[----:B------:R-:W-:Y:S02]  /*8c110*/  IADD3 R95, P0, P1, R3, R4, R35 ;  /* 0x00000004035f7210 */ /* 0x000fe4000791e023 */
[----:B------:R-:W-:Y:S02]  /*8c120*/  SHF.R.U32.HI R96, RZ, 0x1f, R96 ;  /* 0x0000001fff607819 */ /* 0x000fe40000011660 */
[----:B------:R-:W-:Y:S02]  /*8c130*/  IADD3.X R3, PT, PT, RZ, RZ, RZ, P0, P1 ;  /* 0x000000ffff037210 */ /* 0x000fe400007e24ff */
[----:B------:R-:W-:Y:S01]  /*8c140*/  IADD3 R96, P0, P1, R113, -R96, -R87 ;  /* 0x8000006071607210 */ /* 0x000fe2000791e857 */
[----:B------:R-:W-:Y:S01]  /*8c150*/  IMAD.MOV.U32 R87, RZ, RZ, R5 ;  /* 0x000000ffff577224 */ /* 0x000fe200078e0005 */
[----:B------:R-:W-:-:S02]  /*8c160*/  IADD3 R93, P2, P3, R2, R3, R34 ;  /* 0x00000003025d7210 */ /* 0x000fc40007b5e022 */
[----:B------:R-:W-:Y:S02]  /*8c170*/  IADD3.X R97, PT, PT, RZ, -0x1, R102, P0, P1 ;  /* 0xffffffffff617810 */ /* 0x000fe400007e2466 */
[----:B------:R-:W-:Y:S02]  /*8c180*/  IADD3.X R2, PT, PT, RZ, RZ, RZ, P2, P3 ;  /* 0x000000ffff027210 */ /* 0x000fe400017e64ff */
[----:B------:R-:W-:Y:S02]  /*8c190*/  SHF.R.U32.HI R97, RZ, 0x1f, R97 ;  /* 0x0000001fff617819 */ /* 0x000fe40000011661 */
[----:B------:R-:W-:Y:S02]  /*8c1a0*/  IADD3 R0, P4, P5, R0, R2, R33 ;  /* 0x0000000200007210 */ /* 0x000fe40007d9e021 */
[----:B------:R-:W-:Y:S02]  /*8c1b0*/  IADD3 R97, P2, P3, R105, -R97, -R68 ;  /* 0x8000006169617210 */ /* 0x000fe40007b5e844 */
[----:B------:R-:W-:-:S02]  /*8c1c0*/  ISETP.LE.U32.AND P0, PT, R0, R77, PT ;  /* 0x0000004d0000720c */ /* 0x000fc40003f03070 */
[----:B------:R-:W-:Y:S02]  /*8c1d0*/  ISETP.GT.U32.AND P1, PT, R97, -0x1, PT ;  /* 0xffffffff6100780c */ /* 0x000fe40003f24070 */
[----:B------:R-:W-:Y:S02]  /*8c1e0*/  IADD3.X R3, PT, PT, RZ, -0x1, R102, P2, P3 ;  /* 0xffffffffff037810 */ /* 0x000fe400017e6466 */
[----:B------:R-:W-:Y:S02]  /*8c1f0*/  ISETP.GT.U32.AND P2, PT, R0, -0x1, PT ;  /* 0xffffffff0000780c */ /* 0x000fe40003f44070 */
[----:B------:R-:W-:Y:S02]  /*8c200*/  ISETP.GT.AND.EX P1, PT, R3, -0x1, PT, P1 ;  /* 0xffffffff0300780c */ /* 0x000fe40003f24310 */
[----:B------:R-:W-:-:S04]  /*8c210*/  IADD3.X R2, PT, PT, RZ, RZ, RZ, P4, P5 ;  /* 0x000000ffff027210 */ /* 0x000fc800027ea4ff */
[----:B------:R-:W-:-:S07]  /*8c220*/  ISETP.GT.U32.OR.EX P0, PT, R2, RZ, !P0, P2 ;  /* 0x000000ff0200720c */ /* 0x000fce0004704520 */
[----:B------:R-:W-:Y:S06]  /*8c230*/  @P1 BRA `(.L_x_220) ;  /* 0x0000000000401947 */ /* 0x000fec0003800000 */
        /* <DEDUP_REMOVED lines=16> */
.L_x_220:
        /* <DEDUP_REMOVED lines=27> */
.L_x_221:
        /* <DEDUP_REMOVED lines=22> */
.L_x_222:
[----:B------:R-:W-:-:S04]  /*8c650*/  IMAD.WIDE.U32 R104, R8, R8, RZ ;  /* 0x0000000808687225 */ /* 0x000fc800078e00ff */
        /* <DEDUP_REMOVED lines=30> */
[----:B------:R-:W-:-:S04]  /*8c840*/  IMAD.WIDE.U32 R6, R8, R101, R6 ;  /* 0x0000006508067225 */ /* 0x000fc800078e0006 */
[----:B------:R-:W-:Y:S02]  /*8c850*/  IMAD.IADD R3, R43, 0x1, R5 ;  /* 0x000000012b037824 */ /* 0x000fe400078e0205 */
[----:B------:R-:W-:Y:S02]  /*8c860*/  HFMA2 R5, -RZ, RZ, 0, 0 ;  /* 0x00000000ff057431 */ /* 0x000fe400000001ff */
[----:B------:R-:W-:Y:S02]  /*8c870*/  IMAD.X R35, RZ, RZ, RZ, P0 ;  /* 0x000000ffff237224 */ /* 0x000fe400000e06ff */
[----:B------:R-:W-:Y:S01]  /*8c880*/  IMAD R99, R4, R41, RZ ;  /* 0x0000002904637224 */ /* 0x000fe200078e02ff */
[----:B------:R-:W-:Y:S01]  /*8c890*/  IADD3 R6, P0, PT, R3, R6, RZ ;  /* 0x0000000603067210 */ /* 0x000fe20007f1e0ff */
[----:B------:R-:W-:Y:S01]  /*8c8a0*/  IMAD.WIDE.U32 R34, R86, R101, R34 ;  /* 0x0000006556227225 */ /* 0x000fe200078e0022 */
[----:B------:R-:W-:-:S03]  /*8c8b0*/  MOV R3, RZ ;  /* 0x000000ff00037202 */ /* 0x000fc60000000f00 */
        /* <DEDUP_REMOVED lines=14> */
[----:B------:R-:W-:Y:S02]  /*8c9a0*/  HFMA2 R33, -RZ, RZ, 0, 0 ;  /* 0x00000000ff217431 */ /* 0x000fe400000001ff */
        /* <DEDUP_REMOVED lines=221> */
[----:B------:R-:W-:Y:S02]  /*8d780*/  IMAD.IADD R113, R90, 0x1, R39 ;  /* 0x000000015a717824 */ /* 0x000fe400078e0227 */
[----:B------:R-:W-:Y:S01]  /*8d790*/  IMAD.HI.U32 R117, R8, R70, R2 ;  /* 0x0000004608757227 */ /* 0x000fe200078e0002 */
[----:B------:R-:W-:Y:S02]  /*8d7a0*/  IADD3 R2, P0, PT, R35, R36, RZ ;  /* 0x0000002423027210 */ /* 0x000fe40007f1e0ff */
[----:B------:R-:W-:Y:S01]  /*8d7b0*/  IADD3.X R35, PT, PT, RZ, RZ, RZ, P3, !PT ;  /* 0x000000ffff237210 */ /* 0x000fe20001ffe4ff */
[----:B------:R-:W-:-:S04]  /*8d7c0*/  IMAD.WIDE.U32 R6, R104, R77, R6 ;  /* 0x0000004d68067225 */ /* 0x000fc800078e0006 */
[----:B------:R-:W-:Y:S01]  /*8d7d0*/  IMAD.X R39, RZ, RZ, RZ, P1 ;  /* 0x000000ffff277224 */ /* 0x000fe200008e06ff */
[----:B------:R-:W-:Y:S01]  /*8d7e0*/  IADD3 R6, P2, PT, R111, R6, RZ ;  /* 0x000000066f067210 */ /* 0x000fe20007f5e0ff */
[----:B------:R-:W-:Y:S02]  /*8d7f0*/  IMAD.IADD R37, R33, 0x1, R37 ;  /* 0x0000000121257824 */ /* 0x000fe400078e0225 */
[----:B------:R-:W-:-:S04]  /*8d800*/  IMAD.WIDE.U32 R38, R87, R93, R38 ;  /* 0x0000005d57267225 */ /* 0x000fc800078e0026 */
        /* <DEDUP_REMOVED lines=10> */
[----:B------:R-:W-:Y:S02]  /*8d8b0*/  IMAD.X R39, RZ, RZ, RZ, P3 ;  /* 0x000000ffff277224 */ /* 0x000fe400018e06ff */
        /* <DEDUP_REMOVED lines=15> */
[----:B------:R-:W-:Y:S01]  /*8d9b0*/  IMAD.IADD R105, R45, 0x1, R5 ;  /* 0x000000012d697824 */ /* 0x000fe200078e0205 */
[----:B------:R-:W-:Y:S01]  /*8d9c0*/  IADD3.X R7, PT, PT, RZ, RZ, RZ, P6, !PT ;  /* 0x000000ffff077210 */ /* 0x000fe200037fe4ff */
[----:B------:R-:W-:Y:S01]  /*8d9d0*/  IMAD.X R5, RZ, RZ, RZ, P2 ;  /* 0x000000ffff057224 */ /* 0x000fe200010e06ff */
[----:B------:R-:W-:Y:S01]  /*8d9e0*/  IADD3 R36, P5, PT, R33, R36, RZ ;  /* 0x0000002421247210 */ /* 0x000fe20007fbe0ff */
[----:B------:R-:W-:Y:S01]  /*8d9f0*/  IMAD.X R3, RZ, RZ, RZ, P3 ;  /* 0x000000ffff037224 */ /* 0x000fe200018e06ff */
[----:B------:R-:W-:Y:S01]  /*8da00*/  IADD3 R107, PT, PT, R90, R37, RZ ;  /* 0x000000255a6b7210 */ /* 0x000fe20007ffe0ff */
[----:B------:R-:W-:-:S02]  /*8da10*/  IMAD.IADD R33, R42, 0x1, R117 ;  /* 0x000000012a217824 */ /* 0x000fc400078e0275 */
[----:B------:R-:W-:-:S04]  /*8da20*/  IMAD.WIDE.U32 R4, R92, R72, R4 ;  /* 0x000000485c047225 */ /* 0x000fc800078e0004 */
[----:B------:R-:W-:Y:S01]  /*8da30*/  IMAD.X R35, RZ, RZ, RZ, P4 ;  /* 0x000000ffff237224 */ /* 0x000fe200020e06ff */
        /* <DEDUP_REMOVED lines=64> */
[----:B------:R-:W-:Y:S02]  /*8de40*/  IADD3 R7, PT, PT, R90, R7, RZ ;  /* 0x000000075a077210 */ /* 0x000fe40007ffe0ff */
[----:B------:R-:W-:Y:S01]  /*8de50*/  IADD3.X R3, PT, PT, RZ, RZ, RZ, P3, !PT ;  /* 0x000000ffff037210 */ /* 0x000fe20001ffe4ff */
        /* <DEDUP_REMOVED lines=45> */
[----:B------:R-:W-:Y:S01]  /*8e130*/  IMAD R40, R2, R41, RZ ;  /* 0x0000002902287224 */ /* 0x000fe200078e02ff */
[----:B------:R-:W-:Y:S01]  /*8e140*/  MOV R3, RZ ;  /* 0x000000ff00037202 */ /* 0x000fe20000000f00 */
[----:B------:R-:W-:-:S04]  /*8e150*/  IMAD.WIDE.U32 R6, R92, R75, R6 ;  /* 0x0000004b5c067225 */ /* 0x000fc800078e0006 */
        /* <DEDUP_REMOVED lines=29> */
[----:B------:R-:W-:Y:S01]  /*8e330*/  IMAD.WIDE.U32 R4, R40, R71, R4 ;  /* 0x0000004728047225 */ /* 0x000fe200078e0004 */
[----:B------:R-:W-:-:S03]  /*8e340*/  IADD3 R7, PT, PT, R90, R7, RZ ;  /* 0x000000075a077210 */ /* 0x000fc60007ffe0ff */
[----:B------:R-:W-:Y:S02]  /*8e350*/  IMAD.X R37, RZ, RZ, RZ, P6 ;  /* 0x000000ffff257224 */ /* 0x000fe400030e06ff */
        /* <DEDUP_REMOVED lines=14> */
[----:B------:R-:W-:Y:S02]  /*8e440*/  IMAD.X R37, RZ, RZ, RZ, P5 ;  /* 0x000000ffff257224 */ /* 0x000fe400028e06ff */
[----:B------:R-:W-:Y:S01]  /*8e450*/  IMAD.WIDE.U32 R2, R40, R72, R2 ;  /* 0x0000004828027225 */ /* 0x000fe200078e0002 */
[----:B------:R-:W-:Y:S02]  /*8e460*/  IADD3.X R39, PT, PT, RZ, RZ, RZ, P2, !PT ;  /* 0x000000ffff277210 */ /* 0x000fe400017fe4ff */
[----:B------:R-:W-:Y:S01]  /*8e470*/  IADD3 R87, P2, PT, R87, R34, RZ ;  /* 0x0000002257577210 */ /* 0x000fe20007f5e0ff */
[----:B------:R-:W-:-:S04]  /*8e480*/  IMAD.WIDE.U32 R36, R33, R74, R36 ;  /* 0x0000004a21247225 */ /* 0x000fc800078e0024 */
[----:B------:R-:W-:Y:S01]  /*8e490*/  IMAD.X R91, RZ, RZ, RZ, P1 ;  /* 0x000000ffff5b7224 */ /* 0x000fe200008e06ff */
[----:B------:R-:W-:Y:S01]  /*8e4a0*/  IADD3 R6, P1, PT, R5, R6, RZ ;  /* 0x0000000605067210 */ /* 0x000fe20007f3e0ff */
        /* <DEDUP_REMOVED lines=16> */
[----:B------:R-:W-:Y:S01]  /*8e5b0*/  MOV R91, R4 ;  /* 0x00000004005b7202 */ /* 0x000fe20000000f00 */
[----:B------:R-:W-:Y:S01]  /*8e5c0*/  IMAD.WIDE.U32 R38, R33, R75, R38 ;  /* 0x0000004b21267225 */ /* 0x000fe200078e0026 */
[----:B------:R-:W-:-:S03]  /*8e5d0*/  IADD3 R87, P3, PT, R87, R6, RZ ;  /* 0x0000000657577210 */ /* 0x000fc60007f7e0ff */
[----:B------:R-:W-:Y:S02]  /*8e5e0*/  IMAD.IADD R5, R45, 0x1, R37 ;  /* 0x000000012d057824 */ /* 0x000fe400078e0225 */
[----:B------:R-:W-:-:S03]  /*8e5f0*/  IMAD.WIDE.U32 R34, R8, R77, R34 ;  /* 0x0000004d08227225 */ /* 0x000fc600078e0022 */
[----:B------:R-:W-:Y:S01]  /*8e600*/  IADD3 R38, P6, PT, R5, R38, RZ ;  /* 0x0000002605267210 */ /* 0x000fe20007fde0ff */
[----:B------:R-:W-:Y:S02]  /*8e610*/  IMAD.IADD R39, R47, 0x1, R39 ;  /* 0x000000012f277824 */ /* 0x000fe400078e0227 */
[----:B------:R-:W-:-:S03]  /*8e620*/  IMAD.X R8, RZ, RZ, RZ, P2 ;  /* 0x000000ffff087224 */ /* 0x000fc600010e06ff */
        /* <DEDUP_REMOVED lines=21> */
[----:B------:R-:W-:Y:S02]  /*8e780*/  IADD3.X R87, PT, PT, RZ, RZ, RZ, P1, !PT ;  /* 0x000000ffff577210 */ /* 0x000fe40000ffe4ff */
[----:B------:R-:W-:Y:S01]  /*8e790*/  IADD3 R5, P5, PT, R5, R8, RZ ;  /* 0x0000000805057210 */ /* 0x000fe20007fbe0ff */
[----:B------:R-:W-:-:S03]  /*8e7a0*/  IMAD.WIDE.U32 R6, R40, R75, R6 ;  /* 0x0000004b28067225 */ /* 0x000fc600078e0006 */
[----:B------:R-:W-:Y:S01]  /*8e7b0*/  IADD3 R0, P1, PT, R0, R5, RZ ;  /* 0x0000000500007210 */ /* 0x000fe20007f3e0ff */
[----:B------:R-:W-:Y:S02]  /*8e7c0*/  IMAD.X R5, RZ, RZ, RZ, P3 ;  /* 0x000000ffff057224 */ /* 0x000fe400018e06ff */
[----:B------:R-:W-:Y:S01]  /*8e7d0*/  IMAD.WIDE.U32 R92, R33, R77, R86 ;  /* 0x0000004d215c7225 */ /* 0x000fe200078e0056 */
[----:B------:R-:W-:Y:S02]  /*8e7e0*/  MOV R33, R38 ;  /* 0x0000002600217202 */ /* 0x000fe40000000f00 */
[----:B------:R-:W-:Y:S01]  /*8e7f0*/  IADD3 R5, P3, PT, R5, R0, RZ ;  /* 0x0000000005057210 */ /* 0x000fe20007f7e0ff */
[----:B------:R-:W-:Y:S01]  /*8e800*/  IMAD.IADD R87, R47, 0x1, R7 ;  /* 0x000000012f577824 */ /* 0x000fe200078e0207 */
[----:B------:R-:W-:Y:S01]  /*8e810*/  IADD3.X R0, PT, PT, RZ, RZ, RZ, P4, !PT ;  /* 0x000000ffff007210 */ /* 0x000fe200027fe4ff */
[----:B------:R-:W-:-:S03]  /*8e820*/  IMAD.X R8, RZ, RZ, RZ, P1 ;  /* 0x000000ffff087224 */ /* 0x000fc600008e06ff */
[----:B------:R-:W-:Y:S02]  /*8e830*/  IADD3 R86, P6, PT, R87, R92, RZ ;  /* 0x0000005c57567210 */ /* 0x000fe40007fde0ff */
[----:B------:R-:W-:Y:S01]  /*8e840*/  IADD3 R0, P4, PT, R0, R5, RZ ;  /* 0x0000000500007210 */ /* 0x000fe20007f9e0ff */
[----:B------:R-:W-:Y:S01]  /*8e850*/  IMAD.X R5, RZ, RZ, RZ, P2 ;  /* 0x000000ffff057224 */ /* 0x000fe200010e06ff */
[----:B------:R-:W-:Y:S01]  /*8e860*/  IADD3 R92, PT, PT, R49, R93, RZ ;  /* 0x0000005d315c7210 */ /* 0x000fe20007ffe0ff */
[----:B------:R-:W-:-:S03]  /*8e870*/  IMAD.X R87, RZ, RZ, RZ, P6 ;  /* 0x000000ffff577224 */ /* 0x000fc600030e06ff */
[----:B------:R-:W-:Y:S01]  /*8e880*/  IADD3 R5, P6, PT, R5, R0, RZ ;  /* 0x0000000005057210 */ /* 0x000fe20007fde0ff */
[----:B------:R-:W-:Y:S01]  /*8e890*/  IMAD.WIDE.U32 R86, R40, R76, R86 ;  /* 0x0000004c28567225 */ /* 0x000fe200078e0056 */
[----:B------:R-:W-:Y:S02]  /*8e8a0*/  IADD3.X R0, PT, PT, RZ, RZ, RZ, P5, !PT ;  /* 0x000000ffff007210 */ /* 0x000fe40002ffe4ff */
[----:B------:R-:W-:Y:S01]  /*8e8b0*/  IADD3 R35, P2, PT, R92, R5, RZ ;  /* 0x000000055c237210 */ /* 0x000fe20007f5e0ff */
[----:B------:R-:W-:Y:S02]  /*8e8c0*/  IMAD.IADD R34, R48, 0x1, R87 ;  /* 0x0000000130227824 */ /* 0x000fe400078e0257 */
        /* <DEDUP_REMOVED lines=45> */
.L_x_223:
        /* <DEDUP_REMOVED lines=22> */
.L_x_224:
        /* <DEDUP_REMOVED lines=42> */
.L_x_225:
        /* <DEDUP_REMOVED lines=42> */
.L_x_226:
[----:B------:R-:W-:Y:S02]  /*8f240*/  HFMA2 R33, -RZ, RZ, 0, 0 ;  /* 0x00000000ff217431 */ /* 0x000fe400000001ff */
[----:B------:R-:W-:Y:S01]  /*8f250*/  IMAD.WIDE.U32 R4, R100, R59, RZ ;  /* 0x0000003b64047225 */ /* 0x000fe200078e00ff */
[----:B------:R-:W-:-:S03]  /*8f260*/  MOV R50, RZ ;  /* 0x000000ff00327202 */ /* 0x000fc60000000f00 */
[----:B------:R-:W-:Y:S01]  /*8f270*/  HFMA2 R39, -RZ, RZ, 0, 0 ;  /* 0x00000000ff277431 */ /* 0x000fe200000001ff */
[----:B------:R-:W-:Y:S01]  /*8f280*/  MOV R0, RZ ;  /* 0x000000ff00007202 */ /* 0x000fe20000000f00 */
[----:B------:R-:W-:Y:S02]  /*8f290*/  IMAD.MOV.U32 R3, RZ, RZ, RZ ;  /* 0x000000ffff037224 */ /* 0x000fe400078e00ff */
[----:B------:R-:W-:Y:S02]  /*8f2a0*/  HFMA2 R40, -RZ, RZ, 0, 0 ;  /* 0x00000000ff287431 */ /* 0x000fe400000001ff */
[----:B------:R-:W-:Y:S02]  /*8f2b0*/  IMAD.MOV.U32 R7, RZ, RZ, RZ ;  /* 0x000000ffff077224 */ /* 0x000fe400078e00ff */
[----:B------:R-:W-:Y:S02]  /*8f2c0*/  IMAD R54, R4, R41, RZ ;  /* 0x0000002904367224 */ /* 0x000fe400078e02ff */
[----:B------:R-:W-:-:S02]  /*8f2d0*/  IMAD.IADD R2, R5, 0x1, R33 ;  /* 0x0000000105027824 */ /* 0x000fc400078e0221 */
[----:B------:R-:W-:Y:S02]  /*8f2e0*/  HFMA2 R5, -RZ, RZ, 0, 0 ;  /* 0x00000000ff057431 */ /* 0x000fe400000001ff */
        /* <DEDUP_REMOVED lines=20> */
[----:B------:R-:W-:-:S03]  /*8f430*/  IMAD.WIDE.U32 R2, R54, R71, R2 ;  /* 0x0000004736027225 */ /* 0x000fc600078e0002 */
[----:B------:R-:W-:Y:S01]  /*8f440*/  IADD3 R6, P0, PT, R5, R6, RZ ;  /* 0x0000000605067210 */ /* 0x000fe20007f1e0ff */
[----:B------:R-:W-:Y:S02]  /*8f450*/  IMAD.MOV.U32 R5, RZ, RZ, RZ ;  /* 0x000000ffff057224 */ /* 0x000fe400078e00ff */
[----:B------:R-:W-:-:S04]  /*8f460*/  IMAD.WIDE.U32 R34, R100, R61, R34 ;  /* 0x0000003d64227225 */ /* 0x000fc800078e0022 */
[----:B------:R-:W-:Y:S01]  /*8f470*/  IMAD.X R7, RZ, RZ, RZ, P0 ;  /* 0x000000ffff077224 */ /* 0x000fe200000e06ff */
[----:B------:R-:W-:Y:S01]  /*8f480*/  IADD3 R35, PT, PT, R35, R55, RZ ;  /* 0x0000003723237210 */ /* 0x000fe20007ffe0ff */
[----:B------:R-:W-:Y:S02]  /*8f490*/  IMAD.IADD R3, R43, 0x1, R3 ;  /* 0x000000012b037824 */ /* 0x000fe400078e0203 */
[----:B------:R-:W-:-:S03]  /*8f4a0*/  IMAD.WIDE.U32 R4, R59, R112, R4 ;  /* 0x000000703b047225 */ /* 0x000fc600078e0004 */
[----:B------:R-:W-:Y:S01]  /*8f4b0*/  IADD3 R34, P0, PT, R3, R34, RZ ;  /* 0x0000002203227210 */ /* 0x000fe20007f1e0ff */
[----:B------:R-:W-:-:S04]  /*8f4c0*/  IMAD.WIDE.U32 R6, R106, R60, R6 ;  /* 0x0000003c6a067225 */ /* 0x000fc800078e0006 */
[----:B------:R-:W-:Y:S01]  /*8f4d0*/  IMAD.IADD R38, R126, 0x1, R5 ;  /* 0x000000017e267824 */ /* 0x000fe200078e0205 */
[----:B------:R-:W-:Y:S01]  /*8f4e0*/  IADD3 R6, P1, PT, R35, R6, RZ ;  /* 0x0000000623067210 */ /* 0x000fe20007f3e0ff */
[----:B------:R-:W-:Y:S02]  /*8f4f0*/  IMAD.IADD R5, R124, 0x1, R7 ;  /* 0x000000017c057824 */ /* 0x000fe400078e0207 */
[----:B------:R-:W-:Y:S02]  /*8f500*/  IMAD.X R35, RZ, RZ, RZ, P0 ;  /* 0x000000ffff237224 */ /* 0x000fe400000e06ff */
[----:B------:R-:W-:Y:S01]  /*8f510*/  IMAD.X R7, RZ, RZ, RZ, P1 ;  /* 0x000000ffff077224 */ /* 0x000fe200008e06ff */
[----:B------:R-:W-:Y:S01]  /*8f520*/  IADD3 R4, P0, PT, R5, R4, RZ ;  /* 0x0000000405047210 */ /* 0x000fe20007f1e0ff */
[----:B------:R-:W-:Y:S02]  /*8f530*/  IMAD R53, R2, R41, RZ ;  /* 0x0000002902357224 */ /* 0x000fe400078e02ff */
[----:B------:R-:W-:-:S02]  /*8f540*/  IMAD.MOV.U32 R3, RZ, RZ, RZ ;  /* 0x000000ffff037224 */ /* 0x000fc400078e00ff */
[----:B------:R-:W-:Y:S02]  /*8f550*/  IMAD.X R5, RZ, RZ, RZ, P0 ;  /* 0x000000ffff057224 */ /* 0x000fe400000e06ff */
[----:B------:R-:W-:-:S04]  /*8f560*/  IMAD.WIDE.U32 R6, R103, R61, R6 ;  /* 0x0000003d67067225 */ /* 0x000fc800078e0006 */
[----:B------:R-:W-:Y:S01]  /*8f570*/  IMAD.WIDE.U32 R38, R59, R115, R38 ;  /* 0x000000733b267225 */ /* 0x000fe200078e0026 */
[----:B------:R-:W-:-:S03]  /*8f580*/  IADD3 R7, PT, PT, R123, R7, RZ ;  /* 0x000000077b077210 */ /* 0x000fc60007ffe0ff */
[----:B------:R-:W-:Y:S01]  /*8f590*/  IMAD.HI.U32 R3, R53, R70, R2 ;  /* 0x0000004635037227 */ /* 0x000fe200078e0002 */
[----:B------:R-:W-:-:S03]  /*8f5a0*/  IADD3 R2, PT, PT, R127, R39, RZ ;  /* 0x000000277f027210 */ /* 0x000fc60007ffe0ff */
[----:B------:R-:W-:-:S04]  /*8f5b0*/  IMAD.WIDE.U32 R4, R109, R60, R4 ;  /* 0x0000003c6d047225 */ /* 0x000fc800078e0004 */
[----:B------:R-:W-:Y:S01]  /*8f5c0*/  IMAD.IADD R37, R42, 0x1, R3 ;  /* 0x000000012a257824 */ /* 0x000fe200078e0203 */
[----:B------:R-:W-:Y:S01]  /*8f5d0*/  MOV R3, RZ ;  /* 0x000000ff00037202 */ /* 0x000fe20000000f00 */
[----:B------:R-:W-:Y:S01]  /*8f5e0*/  IMAD.WIDE.U32 R34, R54, R72, R34 ;  /* 0x0000004836227225 */ /* 0x000fe200078e0022 */
[----:B------:R-:W-:Y:S02]  /*8f5f0*/  IADD3 R4, P1, PT, R7, R4, RZ ;  /* 0x0000000407047210 */ /* 0x000fe40007f3e0ff */
[----:B------:R-:W-:Y:S01]  /*8f600*/  MOV R7, RZ ;  /* 0x000000ff00077202 */ /* 0x000fe20000000f00 */
[----:B------:R-:W-:Y:S01]  /*8f610*/  IMAD.WIDE.U32 R2, R59, R118, R2 ;  /* 0x000000763b027225 */ /* 0x000fe200078e0002 */
[----:B------:R-:W-:-:S03]  /*8f620*/  IADD3 R34, P2, PT, R37, R34, RZ ;  /* 0x0000002225227210 */ /* 0x000fc60007f5e0ff */
[----:B------:R-:W-:Y:S02]  /*8f630*/  HFMA2 R37, -RZ, RZ, 0, 0 ;  /* 0x00000000ff257431 */ /* 0x000fe400000001ff */
[----:B------:R-:W-:Y:S02]  /*8f640*/  IMAD.IADD R39, R125, 0x1, R5 ;  /* 0x000000017d277824 */ /* 0x000fe400078e0205 */
[----:B------:R-:W-:Y:S02]  /*8f650*/  IMAD.IADD R36, R128, 0x1, R3 ;  /* 0x0000000180247824 */ /* 0x000fe400078e0203 */
[----:B------:R-:W-:Y:S01]  /*8f660*/  IMAD.X R5, RZ, RZ, RZ, P1 ;  /* 0x000000ffff057224 */ /* 0x000fe200008e06ff */
[----:B------:R-:W-:Y:S01]  /*8f670*/  IADD3 R38, P0, PT, R39, R38, RZ ;  /* 0x0000002627267210 */ /* 0x000fe20007f1e0ff */
[----:B------:R-:W-:-:S03]  /*8f680*/  IMAD.WIDE.U32 R6, R100, R62, R6 ;  /* 0x0000003e64067225 */ /* 0x000fc600078e0006 */
[----:B------:R-:W-:Y:S01]  /*8f690*/  IADD3.X R39, PT, PT, RZ, RZ, RZ, P0, !PT ;  /* 0x000000ffff277210 */ /* 0x000fe200007fe4ff */
[----:B------:R-:W-:Y:S02]  /*8f6a0*/  IMAD.MOV.U32 R8, RZ, RZ, RZ ;  /* 0x000000ffff087224 */ /* 0x000fe400078e00ff */
        /* <DEDUP_REMOVED lines=8> */
[----:B------:R-:W-:-:S03]  /*8f730*/  IADD3.X R7, PT, PT, RZ, RZ, RZ, P1, !PT ;  /* 0x000000ffff077210 */ /* 0x000fc60000ffe4ff */
        /* <DEDUP_REMOVED lines=8> */
[----:B------:R-:W-:Y:S01]  /*8f7c0*/  IMAD.IADD R39, R126, 0x1, R39 ;  /* 0x000000017e277824 */ /* 0x000fe200078e0227 */
[----:B------:R-:W-:Y:S01]  /*8f7d0*/  IADD3.X R5, PT, PT, RZ, RZ, RZ, P0, !PT ;  /* 0x000000ffff057210 */ /* 0x000fe200007fe4ff */
[----:B------:R-:W-:Y:S02]  /*8f7e0*/  IMAD.IADD R57, R45, 0x1, R7 ;  /* 0x000000012d397824 */ /* 0x000fe400078e0207 */
[----:B------:R-:W-:Y:S01]  /*8f7f0*/  IMAD.X R7, RZ, RZ, RZ, P2 ;  /* 0x000000ffff077224 */ /* 0x000fe200010e06ff */
[----:B------:R-:W-:Y:S01]  /*8f800*/  IADD3 R2, P0, PT, R39, R2, RZ ;  /* 0x0000000227027210 */ /* 0x000fe20007f1e0ff */
[----:B------:R-:W-:Y:S01]  /*8f810*/  IMAD.X R35, RZ, RZ, RZ, P1 ;  /* 0x000000ffff237224 */ /* 0x000fe200008e06ff */
[----:B------:R-:W-:Y:S01]  /*8f820*/  IADD3 R39, PT, PT, R42, R51, RZ ;  /* 0x000000332a277210 */ /* 0x000fe20007ffe0ff */
[----:B------:R-:W-:Y:S01]  /*8f830*/  IMAD.WIDE.U32 R4, R103, R62, R4 ;  /* 0x0000003e67047225 */ /* 0x000fe200078e0004 */
[----:B------:R-:W-:-:S03]  /*8f840*/  IADD3.X R3, PT, PT, RZ, RZ, RZ, P0, !PT ;  /* 0x000000ffff037210 */ /* 0x000fc600007fe4ff */
[----:B------:R-:W-:Y:S01]  /*8f850*/  IMAD.WIDE.U32 R6, R53, R72, R6 ;  /* 0x0000004835067225 */ /* 0x000fe200078e0006 */
[----:B------:R-:W-:-:S03]  /*8f860*/  MOV R38, R4 ;  /* 0x0000000400267202 */ /* 0x000fc60000000f00 */
[----:B------:R-:W-:Y:S01]  /*8f870*/  IMAD.WIDE.U32 R34, R109, R61, R34 ;  /* 0x0000003d6d227225 */ /* 0x000fe200078e0022 */
[----:B------:R-:W-:-:S03]  /*8f880*/  IADD3 R6, P2, PT, R39, R6, RZ ;  /* 0x0000000627067210 */ /* 0x000fc60007f5e0ff */
[----:B------:R-:W-:Y:S02]  /*8f890*/  IMAD.IADD R5, R123, 0x1, R5 ;  /* 0x000000017b057824 */ /* 0x000fe400078e0205 */
[----:B------:R-:W-:Y:S02]  /*8f8a0*/  IMAD.MOV.U32 R39, RZ, RZ, RZ ;  /* 0x000000ffff277224 */ /* 0x000fe400078e00ff */
        /* <DEDUP_REMOVED lines=13> */
[----:B------:R-:W-:Y:S02]  /*8f980*/  IMAD.IADD R59, R127, 0x1, R3 ;  /* 0x000000017f3b7824 */ /* 0x000fe400078e0203 */
[----:B------:R-:W-:Y:S02]  /*8f990*/  IMAD.X R5, RZ, RZ, RZ, P0 ;  /* 0x000000ffff057224 */ /* 0x000fe400000e06ff */
[----:B------:R-:W-:Y:S01]  /*8f9a0*/  IMAD.X R7, RZ, RZ, RZ, P2 ;  /* 0x000000ffff077224 */ /* 0x000fe200010e06ff */
[----:B------:R-:W-:Y:S01]  /*8f9b0*/  IADD3 R36, P0, PT, R59, R36, RZ ;  /* 0x000000243b247210 */ /* 0x000fe20007f1e0ff */
[----:B------:R-:W-:Y:S02]  /*8f9c0*/  IMAD.MOV.U32 R3, RZ, RZ, RZ ;  /* 0x000000ffff037224 */ /* 0x000fe400078e00ff */
        /* <DEDUP_REMOVED lines=13> */
[----:B------:R-:W-:Y:S01]  /*8faa0*/  IMAD.X R35, RZ, RZ, RZ, P1 ;  /* 0x000000ffff237224 */ /* 0x000fe200008e06ff */
[----:B------:R-:W-:Y:S01]  /*8fab0*/  IADD3 R36, P1, PT, R5, R36, RZ ;  /* 0x0000002405247210 */ /* 0x000fe20007f3e0ff */
[----:B------:R-:W-:Y:S01]  /*8fac0*/  IMAD.HI.U32 R59, R2, R70, R6 ;  /* 0x00000046023b7227 */ /* 0x000fe200078e0006 */
[----:B------:R-:W-:-:S03]  /*8fad0*/  IADD3 R6, PT, PT, R128, R37, RZ ;  /* 0x0000002580067210 */ /* 0x000fc60007ffe0ff */
[----:B------:R-:W-:Y:S02]  /*8fae0*/  IMAD.X R5, RZ, RZ, RZ, P2 ;  /* 0x000000ffff057224 */ /* 0x000fe400010e06ff */
[----:B------:R-:W-:-:S04]  /*8faf0*/  IMAD.WIDE.U32 R34, R103, R63, R34 ;  /* 0x0000003f67227225 */ /* 0x000fc800078e0022 */
[----:B------:R-:W-:Y:S01]  /*8fb00*/  IMAD.IADD R57, R46, 0x1, R39 ;  /* 0x000000012e397824 */ /* 0x000fe200078e0227 */
[----:B------:R-:W-:Y:S01]  /*8fb10*/  IADD3 R35, PT, PT, R123, R35, RZ ;  /* 0x000000237b237210 */ /* 0x000fe20007ffe0ff */
[----:B------:R-:W-:Y:S01]  /*8fb20*/  IMAD.X R39, RZ, RZ, RZ, P0 ;  /* 0x000000ffff277224 */ /* 0x000fe200000e06ff */
[----:B------:R-:W-:Y:S01]  /*8fb30*/  IADD3 R6, P0, PT, R6, R87, RZ ;  /* 0x0000005706067210 */ /* 0x000fe20007f1e0ff */
[----:B------:R-:W-:-:S04]  /*8fb40*/  IMAD.WIDE.U32 R4, R109, R62, R4 ;  /* 0x0000003e6d047225 */ /* 0x000fc800078e0004 */
[----:B------:R-:W-:Y:S01]  /*8fb50*/  IMAD.X R37, RZ, RZ, RZ, P1 ;  /* 0x000000ffff257224 */ /* 0x000fe200008e06ff */
[----:B------:R-:W-:Y:S01]  /*8fb60*/  IADD3 R5, PT, PT, R125, R5, RZ ;  /* 0x000000057d057210 */ /* 0x000fe20007ffe0ff */
[----:B------:R-:W-:Y:S01]  /*8fb70*/  IMAD.X R7, RZ, RZ, RZ, P0 ;  /* 0x000000ffff077224 */ /* 0x000fe200000e06ff */
[----:B------:R-:W-:Y:S01]  /*8fb80*/  IADD3 R4, P0, PT, R35, R4, RZ ;  /* 0x0000000423047210 */ /* 0x000fe20007f1e0ff */
[----:B------:R-:W-:-:S04]  /*8fb90*/  IMAD.WIDE.U32 R36, R115, R61, R36 ;  /* 0x0000003d73247225 */ /* 0x000fc800078e0024 */
        /* <DEDUP_REMOVED lines=11> */
[----:B------:R-:W-:Y:S02]  /*8fc50*/  IMAD.IADD R37, R127, 0x1, R37 ;  /* 0x000000017f257824 */ /* 0x000fe400078e0225 */
[----:B------:R-:W-:Y:S01]  /*8fc60*/  IMAD.X R39, RZ, RZ, RZ, P2 ;  /* 0x000000ffff277224 */ /* 0x000fe200010e06ff */
[----:B------:R-:W-:Y:S01]  /*8fc70*/  IADD3 R4, P2, PT, R35, R4, RZ ;  /* 0x0000000423047210 */ /* 0x000fe20007f5e0ff */
[----:B------:R-:W-:Y:S01]  /*8fc80*/  IMAD.IADD R56, R50, 0x1, R7 ;  /* 0x0000000132387824 */ /* 0x000fe200078e0207 */
[----:B------:R-:W-:Y:S01]  /*8fc90*/  IADD3.X R35, PT, PT, RZ, RZ, RZ, P3, !PT ;  /* 0x000000ffff237210 */ /* 0x000fe20001ffe4ff */
[----:B------:R-:W-:Y:S01]  /*8fca0*/  IMAD.WIDE.U32 R38, R52, R72, R38 ;  /* 0x0000004834267225 */ /* 0x000fe200078e0026 */
[----:B------:R-:W-:Y:S02]  /*8fcb0*/  IADD3 R6, P0, PT, R37, R6, RZ ;  /* 0x0000000625067210 */ /* 0x000fe40007f1e0ff */
[----:B------:R-:W-:Y:S01]  /*8fcc0*/  IADD3 R7, PT, PT, R42, R59, RZ ;  /* 0x0000003b2a077210 */ /* 0x000fe20007ffe0ff */
[----:B------:R-:W-:-:S02]  /*8fcd0*/  IMAD.X R37, RZ, RZ, RZ, P1 ;  /* 0x000000ffff257224 */ /* 0x000fc400008e06ff */
[----:B------:R-:W-:Y:S01]  /*8fce0*/  IMAD.WIDE.U32 R34, R54, R75, R34 ;  /* 0x0000004b36227225 */ /* 0x000fe200078e0022 */
[----:B------:R-:W-:-:S03]  /*8fcf0*/  IADD3 R38, P4, PT, R7, R38, RZ ;  /* 0x0000002607267210 */ /* 0x000fc60007f9e0ff */
        /* <DEDUP_REMOVED lines=12> */
[----:B------:R-:W-:Y:S01]  /*8fdc0*/  IADD3 R34, P0, PT, R7, R56, RZ ;  /* 0x0000003807227210 */ /* 0x000fe20007f1e0ff */
[----:B------:R-:W-:-:S04]  /*8fdd0*/  IMAD.WIDE.U32 R4, R103, R64, R4 ;  /* 0x0000004067047225 */ /* 0x000fc800078e0004 */
[----:B------:R-:W-:Y:S01]  /*8fde0*/  IMAD.IADD R57, R44, 0x1, R39 ;  /* 0x000000012c397824 */ /* 0x000fe200078e0227 */
[----:B------:R-:W-:Y:S01]  /*8fdf0*/  IADD3 R5, PT, PT, R123, R5, RZ ;  /* 0x000000057b057210 */ /* 0x000fe20007ffe0ff */
        /* <DEDUP_REMOVED lines=8> */
[----:B------:R-:W-:Y:S02]  /*8fe80*/  HFMA2 R57, -RZ, RZ, 0, 0 ;  /* 0x00000000ff397431 */ /* 0x000fe400000001ff */
[----:B------:R-:W-:Y:S02]  /*8fe90*/  IMAD.IADD R37, R125, 0x1, R37 ;  /* 0x000000017d257824 */ /* 0x000fe400078e0225 */
[----:B------:R-:W-:-:S04]  /*8fea0*/  IMAD.WIDE.U32 R6, R115, R62, R6 ;  /* 0x0000003e73067225 */ /* 0x000fc800078e0006 */
[----:B------:R-:W-:Y:S01]  /*8feb0*/  IMAD.X R35, RZ, RZ, RZ, P0 ;  /* 0x000000ffff237224 */ /* 0x000fe200000e06ff */
[----:B------:R-:W-:Y:S01]  /*8fec0*/  IADD3 R6, P1, PT, R37, R6, RZ ;  /* 0x0000000625067210 */ /* 0x000fe20007f3e0ff */
[----:B------:R-:W-:Y:S02]  /*8fed0*/  IMAD.MOV.U32 R5, RZ, RZ, RZ ;  /* 0x000000ffff057224 */ /* 0x000fe400078e00ff */
[----:B------:R-:W-:-:S04]  /*8fee0*/  IMAD.WIDE.U32 R38, R2, R71, R38 ;  /* 0x0000004702267225 */ /* 0x000fc800078e0026 */
[----:B------:R-:W-:Y:S01]  /*8fef0*/  IMAD.WIDE.U32 R34, R121, R61, R34 ;  /* 0x0000003d79227225 */ /* 0x000fe200078e0022 */
[----:B------:R-:W-:-:S03]  /*8ff00*/  IADD3 R59, PT, PT, R43, R39, RZ ;  /* 0x000000272b3b7210 */ /* 0x000fc60007ffe0ff */
[----:B------:R-:W-:Y:S02]  /*8ff10*/  IMAD.IADD R7, R127, 0x1, R7 ;  /* 0x000000017f077824 */ /* 0x000fe400078e0207 */
[----:B------:R-:W-:-:S03]  /*8ff20*/  IMAD.WIDE.U32 R4, R100, R65, R4 ;  /* 0x0000004164047225 */ /* 0x000fc600078e0004 */
[----:B------:R-:W-:Y:S01]  /*8ff30*/  IADD3 R34, P0, PT, R7, R34, RZ ;  /* 0x0000002207227210 */ /* 0x000fe20007f1e0ff */
[----:B------:R-:W-:Y:S01]  /*8ff40*/  IMAD.X R37, RZ, RZ, RZ, P2 ;  /* 0x000000ffff257224 */ /* 0x000fe200010e06ff */
[----:B------:R-:W-:Y:S01]  /*8ff50*/  IADD3 R4, P3, PT, R91, R4, RZ ;  /* 0x000000045b047210 */ /* 0x000fe20007f7e0ff */
[----:B------:R-:W-:Y:S01]  /*8ff60*/  IMAD.X R51, RZ, RZ, RZ, P4 ;  /* 0x000000ffff337224 */ /* 0x000fe200020e06ff */
[----:B------:R-:W-:Y:S01]  /*8ff70*/  IADD3 R5, PT, PT, R5, R57, RZ ;  /* 0x0000003905057210 */ /* 0x000fe20007ffe0ff */
[----:B------:R-:W-:Y:S02]  /*8ff80*/  IMAD R56, R38, R41, RZ ;  /* 0x0000002926387224 */ /* 0x000fe400078e02ff */
[----:B------:R-:W-:Y:S02]  /*8ff90*/  IMAD.MOV.U32 R39, RZ, RZ, RZ ;  /* 0x000000ffff277224 */ /* 0x000fe400078e00ff */
[----:B------:R-:W-:-:S04]  /*8ffa0*/  IMAD.WIDE.U32 R36, R106, R64, R36 ;  /* 0x000000406a247225 */ /* 0x000fc800078e0024 */
[----:B------:R-:W-:Y:S01]  /*8ffb0*/  IMAD.WIDE.U32 R50, R52, R73, R50 ;  /* 0x0000004934327225 */ /* 0x000fe200078e0032 */
[----:B------:R-:W-:Y:S02]  /*8ffc0*/  IADD3 R36, P2, PT, R5, R36, RZ ;  /* 0x0000002405247210 */ /* 0x000fe40007f5e0ff */
[----:B------:R-:W-:Y:S01]  /*8ffd0*/  IADD3 R37, PT, PT, R124, R37, RZ ;  /* 0x000000257c257210 */ /* 0x000fe20007ffe0ff */
[----:B------:R-:W-:Y:S01]  /*8ffe0*/  IMAD.X R7, RZ, RZ, RZ, P1 ;  /* 0x000000ffff077224 */ /* 0x000fe200008e06ff */
[----:B------:R-:W-:Y:S01]  /*8fff0*/  IADD3 R51, PT, PT, R45, R51, RZ ;  /* 0x000000332d337210 */ /* 0x000fe20007ffe0ff */
[----:B------:R-:W-:Y:S01]  /*90000*/  IMAD.HI.U32 R93, R56, R70, R38 ;  /* 0x00000046385d7227 */ /* 0x000fe200078e0026 */
[----:B------:R-:W-:-:S03]  /*90010*/  IADD3 R38, P1, PT, R59, R50, RZ ;  /* 0x000000323b267210 */ /* 0x000fc60007f3e0ff */
[----:B------:R-:W-:Y:S01]  /*90020*/  IMAD.IADD R55, R55, 0x1, R35 ;  /* 0x0000000137377824 */ /* 0x000fe200078e0223 */
[----:B------:R-:W-:Y:S01]  /*90030*/  IADD3.X R39, PT, PT, RZ, RZ, RZ, P1, !PT ;  /* 0x000000ffff277210 */ /* 0x000fe20000ffe4ff */
[----:B------:R-:W-:Y:S02]  /*90040*/  IMAD.X R35, RZ, RZ, RZ, P0 ;  /* 0x000000ffff237224 */ /* 0x000fe400000e06ff */
[----:B------:R-:W-:Y:S02]  /*90050*/  IMAD.X R5, RZ, RZ, RZ, P3 ;  /* 0x000000ffff057224 */ /* 0x000fe400018e06ff */
[----:B------:R-:W-:-:S04]  /*90060*/  IMAD.WIDE.U32 R6, R112, R63, R6 ;  /* 0x0000003f70067225 */ /* 0x000fc800078e0006 */
[----:B------:R-:W-:Y:S01]  /*90070*/  IMAD.WIDE.U32 R34, R118, R62, R34 ;  /* 0x0000003e76227225 */ /* 0x000fe200078e0022 */
[----:B------:R-:W-:-:S03]  /*90080*/  IADD3 R6, P0, PT, R37, R6, RZ ;  /* 0x0000000625067210 */ /* 0x000fc60007f1e0ff */
[----:B------:R-:W-:-:S04]  /*90090*/  IMAD.WIDE.U32 R4, R54, R76, R4 ;  /* 0x0000004c36047225 */ /* 0x000fc800078e0004 */
[----:B------:R-:W-:Y:S01]  /*900a0*/  IMAD.IADD R7, R126, 0x1, R7 ;  /* 0x000000017e077824 */ /* 0x000fe200078e0207 */
[----:B------:R-:W-:Y:S01]  /*900b0*/  IADD3 R4, P3, PT, R87, R4, RZ ;  /* 0x0000000457047210 */ /* 0x000fe20007f7e0ff */
[----:B------:R-:W-:Y:S01]  /*900c0*/  IMAD.X R37, RZ, RZ, RZ, P2 ;  /* 0x000000ffff257224 */ /* 0x000fe200010e06ff */
[----:B------:R-:W-:Y:S01]  /*900d0*/  IADD3 R59, PT, PT, R48, R5, RZ ;  /* 0x00000005303b7210 */ /* 0x000fe20007ffe0ff */
[----:B------:R-:W-:Y:S01]  /*900e0*/  IMAD.IADD R50, R128, 0x1, R35 ;  /* 0x0000000180327824 */ /* 0x000fe200078e0223 */
        /* <DEDUP_REMOVED lines=16> */
[----:B------:R-:W-:Y:S01]  /*901f0*/  IMAD.X R51, RZ, RZ, RZ, P1 ;  /* 0x000000ffff337224 */ /* 0x000fe200008e06ff */
[----:B------:R-:W-:Y:S01]  /*90200*/  IADD3.X R7, PT, PT, RZ, RZ, RZ, P3, !PT ;  /* 0x000000ffff077210 */ /* 0x000fe20001ffe4ff */
[----:B------:R-:W-:Y:S01]  /*90210*/  IMAD.WIDE.U32 R34, R115, R63, R34 ;  /* 0x0000003f73227225 */ /* 0x000fe200078e0022 */
[----:B------:R-:W-:Y:S02]  /*90220*/  IADD3 R61, PT, PT, R47, R5, RZ ;  /* 0x000000052f3d7210 */ /* 0x000fe40007ffe0ff */
[----:B------:R-:W-:Y:S01]  /*90230*/  IADD3.X R5, PT, PT, RZ, RZ, RZ, P5, !PT ;  /* 0x000000ffff057210 */ /* 0x000fe20002ffe4ff */
[----:B------:R-:W-:Y:S01]  /*90240*/  IMAD.MOV.U32 R37, RZ, RZ, RZ ;  /* 0x000000ffff257224 */ /* 0x000fe200078e00ff */
[----:B------:R-:W-:Y:S01]  /*90250*/  IADD3 R34, P2, PT, R39, R34, RZ ;  /* 0x0000002227227210 */ /* 0x000fe20007f5e0ff */
[----:B------:R-:W-:Y:S01]  /*90260*/  IMAD.WIDE.U32 R50, R121, R62, R50 ;  /* 0x0000003e79327225 */ /* 0x000fe200078e0032 */
[----:B------:R-:W-:-:S03]  /*90270*/  IADD3.X R39, PT, PT, RZ, RZ, RZ, P0, !PT ;  /* 0x000000ffff277210 */ /* 0x000fc600007fe4ff */
        /* <DEDUP_REMOVED lines=8> */
[----:B------:R-:W-:Y:S02]  /*90300*/  IMAD.IADD R7, R124, 0x1, R7 ;  /* 0x000000017c077824 */ /* 0x000fe400078e0207 */
[----:B------:R-:W-:-:S04]  /*90310*/  IMAD.WIDE.U32 R34, R112, R64, R34 ;  /* 0x0000004070227225 */ /* 0x000fc800078e0022 */
[----:B------:R-:W-:Y:S01]  /*90320*/  IMAD.IADD R87, R8, 0x1, R51 ;  /* 0x0000000108577824 */ /* 0x000fe200078e0233 */
        /* <DEDUP_REMOVED lines=9> */
[----:B------:R-:W-:Y:S02]  /*903c0*/  IMAD.X R7, RZ, RZ, RZ, P3 ;  /* 0x000000ffff077224 */ /* 0x000fe400018e06ff */
[----:B------:R-:W-:-:S04]  /*903d0*/  IMAD.WIDE.U32 R50, R118, R63, R50 ;  /* 0x0000003f76327225 */ /* 0x000fc800078e0032 */
[----:B------:R-:W-:Y:S01]  /*903e0*/  IMAD.IADD R59, R46, 0x1, R5 ;  /* 0x000000012e3b7824 */ /* 0x000fe200078e0205 */
[----:B------:R-:W-:Y:S01]  /*903f0*/  IADD3.X R5, PT, PT, RZ, RZ, RZ, P2, !PT ;  /* 0x000000ffff057210 */ /* 0x000fe200017fe4ff */
[----:B------:R-:W-:Y:S01]  /*90400*/  IMAD.IADD R55, R43, 0x1, R39 ;  /* 0x000000012b377824 */ /* 0x000fe200078e0227 */
[----:B------:R-:W-:Y:S01]  /*90410*/  IADD3 R50, P3, PT, R35, R50, RZ ;  /* 0x0000003223327210 */ /* 0x000fe20007f7e0ff */
[----:B------:R-:W-:Y:S02]  /*90420*/  IMAD.IADD R37, R49, 0x1, R37 ;  /* 0x0000000131257824 */ /* 0x000fe400078e0225 */
[----:B------:R-:W-:-:S04]  /*90430*/  IMAD.WIDE.U32 R6, R58, R103, R6 ;  /* 0x000000673a067225 */ /* 0x000fc800078e0006 */
[----:B------:R-:W-:Y:S01]  /*90440*/  IMAD R33, R38, R41, RZ ;  /* 0x0000002926217224 */ /* 0x000fe200078e02ff */
[----:B------:R-:W-:Y:S01]  /*90450*/  IADD3 R7, PT, PT, R123, R7, RZ ;  /* 0x000000077b077210 */ /* 0x000fe20007ffe0ff */
[----:B------:R-:W-:Y:S02]  /*90460*/  IMAD.MOV.U32 R39, RZ, RZ, RZ ;  /* 0x000000ffff277224 */ /* 0x000fe400078e00ff */
[----:B------:R-:W-:Y:S01]  /*90470*/  IMAD.X R35, RZ, RZ, RZ, P0 ;  /* 0x000000ffff237224 */ /* 0x000fe200000e06ff */
[----:B------:R-:W-:Y:S01]  /*90480*/  IADD3 R8, P0, PT, R37, R6, RZ ;  /* 0x0000000625087210 */ /* 0x000fe20007f1e0ff */
[----:B------:R-:W-:-:S03]  /*90490*/  IMAD.HI.U32 R91, R33, R70, R38 ;  /* 0x00000046215b7227 */ /* 0x000fc600078e0026 */
[----:B------:R-:W-:Y:S01]  /*904a0*/  IADD3.X R61, PT, PT, RZ, RZ, RZ, P0, !PT ;  /* 0x000000ffff3d7210 */ /* 0x000fe200007fe4ff */
[----:B------:R-:W-:Y:S01]  /*904b0*/  IMAD.IADD R38, R128, 0x1, R51 ;  /* 0x0000000180267824 */ /* 0x000fe200078e0233 */
[----:B------:R-:W-:Y:S01]  /*904c0*/  IADD3.X R51, PT, PT, RZ, RZ, RZ, P3, !PT ;  /* 0x000000ffff337210 */ /* 0x000fe20001ffe4ff */
[----:B------:R-:W-:-:S03]  /*904d0*/  IMAD.WIDE.U32 R4, R2, R73, R4 ;  /* 0x0000004902047225 */ /* 0x000fc600078e0004 */
[----:B------:R-:W-:Y:S01]  /*904e0*/  IADD3 R38, P2, PT, R38, R87, RZ ;  /* 0x0000005726267210 */ /* 0x000fe20007f5e0ff */
        /* <DEDUP_REMOVED lines=8> */
[----:B------:R-:W-:-:S03]  /*90570*/  IADD3.X R7, PT, PT, RZ, RZ, RZ, P5, !PT ;  /* 0x000000ffff077210 */ /* 0x000fc60002ffe4ff */
[----:B------:R-:W-:Y:S02]  /*90580*/  IMAD.IADD R55, R45, 0x1, R5 ;  /* 0x000000012d377824 */ /* 0x000fe400078e0205 */
[----:B------:R-:W-:Y:S01]  /*90590*/  IMAD.X R39, RZ, RZ, RZ, P2 ;  /* 0x000000ffff277224 */ /* 0x000fe200010e06ff */
[----:B------:R-:W-:Y:S01]  /*905a0*/  IADD3 R34, P2, PT, R59, R36, RZ ;  /* 0x000000243b227210 */ /* 0x000fe20007f5e0ff */
[----:B------:R-:W-:Y:S01]  /*905b0*/  IMAD.X R5, RZ, RZ, RZ, P1 ;  /* 0x000000ffff057224 */ /* 0x000fe200008e06ff */
[----:B------:R-:W-:Y:S01]  /*905c0*/  IADD3 R36, P3, PT, R35, R50, RZ ;  /* 0x0000003223247210 */ /* 0x000fe20007f7e0ff */
        /* <DEDUP_REMOVED lines=9> */
[----:B------:R-:W-:-:S04]  /*90660*/  IMAD.WIDE.U32 R6, R58, R106, R6 ;  /* 0x0000006a3a067225 */ /* 0x000fc800078e0006 */
[----:B------:R-:W-:Y:S01]  /*90670*/  IMAD.X R37, RZ, RZ, RZ, P3 ;  /* 0x000000ffff257224 */ /* 0x000fe200018e06ff */
[----:B------:R-:W-:Y:S01]  /*90680*/  IADD3 R61, P1, PT, R61, R6, RZ ;  /* 0x000000063d3d7210 */ /* 0x000fe20007f3e0ff */
[----:B------:R-:W-:Y:S01]  /*90690*/  IMAD.IADD R87, R40, 0x1, R39 ;  /* 0x0000000128577824 */ /* 0x000fe200078e0227 */
[----:B------:R-:W-:Y:S01]  /*906a0*/  IADD3.X R39, PT, PT, RZ, RZ, RZ, P5, !PT ;  /* 0x000000ffff277210 */ /* 0x000fe20002ffe4ff */
[----:B------:R-:W-:-:S04]  /*906b0*/  IMAD.WIDE.U32 R34, R52, R75, R34 ;  /* 0x0000004b34227225 */ /* 0x000fc800078e0022 */
[----:B------:R-:W-:-:S04]  /*906c0*/  IMAD.WIDE.U32 R36, R112, R65, R36 ;  /* 0x0000004170247225 */ /* 0x000fc800078e0024 */
[----:B------:R-:W-:Y:S02]  /*906d0*/  IMAD.IADD R63, R124, 0x1, R7 ;  /* 0x000000017c3f7824 */ /* 0x000fe400078e0207 */
[----:B------:R-:W-:Y:S02]  /*906e0*/  IMAD.IADD R59, R44, 0x1, R5 ;  /* 0x000000012c3b7824 */ /* 0x000fe400078e0205 */
[----:B------:R-:W-:Y:S01]  /*906f0*/  IMAD.WIDE.U32 R6, R53, R77, R50 ;  /* 0x0000004d35067225 */ /* 0x000fe200078e0032 */
[----:B------:R-:W-:-:S03]  /*90700*/  IADD3 R50, P0, PT, R55, R34, RZ ;  /* 0x0000002237327210 */ /* 0x000fc60007f1e0ff */
        /* <DEDUP_REMOVED lines=22> */
[----:B------:R-:W-:Y:S02]  /*90870*/  IMAD R8, R50, R41, RZ ;  /* 0x0000002932087224 */ /* 0x000fe400078e02ff */
[----:B------:R-:W-:Y:S02]  /*90880*/  IMAD.MOV.U32 R51, RZ, RZ, RZ ;  /* 0x000000ffff337224 */ /* 0x000fe400078e00ff */
[----:B------:R-:W-:-:S04]  /*90890*/  IMAD.WIDE.U32 R36, R52, R76, R36 ;  /* 0x0000004c34247225 */ /* 0x000fc800078e0024 */
[----:B------:R-:W-:Y:S02]  /*908a0*/  IMAD.IADD R55, R46, 0x1, R55 ;  /* 0x000000012e377824 */ /* 0x000fe400078e0237 */
[----:B------:R-:W-:-:S03]  /*908b0*/  IMAD.WIDE.U32 R6, R115, R65, R6 ;  /* 0x0000004173067225 */ /* 0x000fc600078e0006 */
[----:B------:R-:W-:Y:S01]  /*908c0*/  IADD3 R36, P1, PT, R55, R36, RZ ;  /* 0x0000002437247210 */ /* 0x000fe20007f3e0ff */
[----:B------:R-:W-:Y:S02]  /*908d0*/  IMAD.IADD R39, R125, 0x1, R39 ;  /* 0x000000017d277824 */ /* 0x000fe400078e0227 */
[----:B------:R-:W-:Y:S01]  /*908e0*/  IMAD.HI.U32 R61, R8, R70, R50 ;  /* 0x00000046083d7227 */ /* 0x000fe200078e0032 */
[----:B------:R-:W-:Y:S02]  /*908f0*/  IADD3 R50, P2, PT, R5, R38, RZ ;  /* 0x0000002605327210 */ /* 0x000fe40007f5e0ff */
[----:B------:R-:W-:Y:S01]  /*90900*/  IADD3.X R5, PT, PT, RZ, RZ, RZ, P3, !PT ;  /* 0x000000ffff057210 */ /* 0x000fe20001ffe4ff */
[----:B------:R-:W-:Y:S01]  /*90910*/  IMAD.IADD R37, R48, 0x1, R37 ;  /* 0x0000000130257824 */ /* 0x000fe200078e0225 */
[----:B------:R-:W-:Y:S01]  /*90920*/  IADD3 R38, P4, PT, R39, R6, RZ ;  /* 0x0000000627267210 */ /* 0x000fe20007f9e0ff */
[----:B------:R-:W-:-:S03]  /*90930*/  IMAD.WIDE.U32 R34, R121, R64, R34 ;  /* 0x0000004079227225 */ /* 0x000fc600078e0022 */
[----:B------:R-:W-:Y:S01]  /*90940*/  IADD3 R6, P6, PT, R37, R40, RZ ;  /* 0x0000002825067210 */ /* 0x000fe20007fde0ff */
[----:B------:R-:W-:Y:S01]  /*90950*/  IMAD.IADD R7, R127, 0x1, R7 ;  /* 0x000000017f077824 */ /* 0x000fe200078e0207 */
[----:B------:R-:W-:Y:S01]  /*90960*/  IADD3.X R37, PT, PT, RZ, RZ, RZ, P1, !PT ;  /* 0x000000ffff257210 */ /* 0x000fe20000ffe4ff */
[----:B------:R-:W-:-:S03]  /*90970*/  IMAD.WIDE.U32 R4, R56, R73, R4 ;  /* 0x0000004938047225 */ /* 0x000fc600078e0004 */
[----:B------:R-:W-:Y:S01]  /*90980*/  IADD3 R34, P3, PT, R7, R34, RZ ;  /* 0x0000002207227210 */ /* 0x000fe20007f7e0ff */
[----:B------:R-:W-:Y:S01]  /*90990*/  IMAD.X R39, RZ, RZ, RZ, P4 ;  /* 0x000000ffff277224 */ /* 0x000fe200020e06ff */
[----:B------:R-:W-:Y:S01]  /*909a0*/  IADD3.X R7, PT, PT, RZ, RZ, RZ, P6, !PT ;  /* 0x000000ffff077210 */ /* 0x000fe200037fe4ff */
[----:B------:R-:W-:Y:S01]  /*909b0*/  IMAD.X R55, RZ, RZ, RZ, P0 ;  /* 0x000000ffff377224 */ /* 0x000fe200000e06ff */
[----:B------:R-:W-:Y:S01]  /*909c0*/  IADD3 R4, P5, PT, R53, R4, RZ ;  /* 0x0000000435047210 */ /* 0x000fe20007fbe0ff */
[----:B------:R-:W-:Y:S02]  /*909d0*/  IMAD.IADD R59, R0, 0x1, R35 ;  /* 0x00000001003b7824 */ /* 0x000fe400078e0223 */
[----:B------:R-:W-:Y:S01]  /*909e0*/  IMAD.IADD R5, R45, 0x1, R5 ;  /* 0x000000012d057824 */ /* 0x000fe200078e0205 */
[----:B------:R-:W-:Y:S01]  /*909f0*/  IADD3 R55, P0, PT, R55, R50, RZ ;  /* 0x0000003237377210 */ /* 0x000fe20007f1e0ff */
[----:B------:R-:W-:-:S03]  /*90a00*/  IMAD.WIDE.U32 R36, R2, R75, R36 ;  /* 0x0000004b02247225 */ /* 0x000fc600078e0024 */
[----:B------:R-:W-:Y:S01]  /*90a10*/  IADD3.X R40, PT, PT, RZ, RZ, RZ, P0, !PT ;  /* 0x000000ffff287210 */ /* 0x000fe200007fe4ff */
[----:B------:R-:W-:Y:S01]  /*90a20*/  IMAD.X R35, RZ, RZ, RZ, P3 ;  /* 0x000000ffff237224 */ /* 0x000fe200018e06ff */
[----:B------:R-:W-:Y:S01]  /*90a30*/  IADD3 R36, P1, PT, R5, R36, RZ ;  /* 0x0000002405247210 */ /* 0x000fe20007f3e0ff */
[----:B------:R-:W-:Y:S01]  /*90a40*/  IMAD.WIDE.U32 R38, R58, R112, R38 ;  /* 0x000000703a267225 */ /* 0x000fe200078e0026 */
[----:B------:R-:W-:-:S03]  /*90a50*/  IADD3.X R5, PT, PT, RZ, RZ, RZ, P2, !PT ;  /* 0x000000ffff057210 */ /* 0x000fc600017fe4ff */
[----:B------:R-:W-:-:S04]  /*90a60*/  IMAD.WIDE.U32 R50, R118, R65, R34 ;  /* 0x0000004176327225 */ /* 0x000fc800078e0022 */
[----:B------:R-:W-:Y:S01]  /*90a70*/  IMAD.IADD R35, R126, 0x1, R39 ;  /* 0x000000017e237824 */ /* 0x000fe200078e0227 */
[----:B------:R-:W-:Y:S01]  /*90a80*/  IADD3 R39, P3, PT, R5, R38, RZ ;  /* 0x0000002605277210 */ /* 0x000fe20007f7e0ff */
[----:B------:R-:W-:-:S03]  /*90a90*/  IMAD.WIDE.U32 R6, R52, R77, R6 ;  /* 0x0000004d34067225 */ /* 0x000fc600078e0006 */
[----:B------:R-:W-:Y:S01]  /*90aa0*/  IADD3 R50, P4, PT, R35, R50, RZ ;  /* 0x0000003223327210 */ /* 0x000fe20007f9e0ff */
[----:B------:R-:W-:Y:S01]  /*90ab0*/  IMAD.IADD R37, R47, 0x1, R37 ;  /* 0x000000012f257824 */ /* 0x000fe200078e0225 */
[----:B------:R-:W-:Y:S01]  /*90ac0*/  IADD3 R40, P0, PT, R40, R39, RZ ;  /* 0x0000002728287210 */ /* 0x000fe20007f1e0ff */
        /* <DEDUP_REMOVED lines=8> */
[----:B------:R-:W-:Y:S01]  /*90b50*/  IMAD.IADD R7, R42, 0x1, R61 ;  /* 0x000000012a077824 */ /* 0x000fe200078e023d */
[----:B------:R-:W-:Y:S01]  /*90b60*/  IADD3 R39, PT, PT, R44, R39, RZ ;  /* 0x000000272c277210 */ /* 0x000fe20007ffe0ff */
[----:B------:R-:W-:Y:S02]  /*90b70*/  IMAD.X R51, RZ, RZ, RZ, P4 ;  /* 0x000000ffff337224 */ /* 0x000fe400020e06ff */
        /* <DEDUP_REMOVED lines=9> */
[----:B------:R-:W-:Y:S02]  /*90c10*/  IADD3 R50, P3, PT, R37, R50, RZ ;  /* 0x0000003225327210 */ /* 0x000fe40007f7e0ff */
[----:B------:R-:W-:Y:S01]  /*90c20*/  IADD3 R53, P2, PT, R53, R40, RZ ;  /* 0x0000002835357210 */ /* 0x000fe20007f5e0ff */
        /* <DEDUP_REMOVED lines=9> */
[----:B------:R-:W-:-:S04]  /*90cc0*/  IMAD.WIDE.U32 R36, R8, R71, R36 ;  /* 0x0000004708247225 */ /* 0x000fc800078e0024 */
[----:B------:R-:W-:Y:S01]  /*90cd0*/  IMAD.X R40, RZ, RZ, RZ, P2 ;  /* 0x000000ffff287224 */ /* 0x000fe200010e06ff */
        /* <DEDUP_REMOVED lines=8> */
[----:B------:R-:W-:-:S04]  /*90d60*/  IMAD.WIDE.U32 R34, R56, R75, R34 ;  /* 0x0000004b38227225 */ /* 0x000fc800078e0022 */
[----:B------:R-:W-:Y:S02]  /*90d70*/  IMAD.MOV.U32 R37, RZ, RZ, RZ ;  /* 0x000000ffff257224 */ /* 0x000fe400078e00ff */
[----:B------:R-:W-:Y:S01]  /*90d80*/  IMAD.WIDE.U32 R6, R2, R77, R6 ;  /* 0x0000004d02067225 */ /* 0x000fe200078e0006 */
[----:B------:R-:W-:-:S03]  /*90d90*/  IADD3.X R2, PT, PT, RZ, RZ, RZ, P0, !PT ;  /* 0x000000ffff027210 */ /* 0x000fc600007fe4ff */
[----:B------:R-:W-:Y:S01]  /*90da0*/  IMAD.HI.U32 R37, R41, R70, R36 ;  /* 0x0000004629257227 */ /* 0x000fe200078e0024 */
[----:B------:R-:W-:Y:S02]  /*90db0*/  IADD3 R36, P4, PT, R39, R34, RZ ;  /* 0x0000002227247210 */ /* 0x000fe40007f9e0ff */
[----:B------:R-:W-:Y:S01]  /*90dc0*/  IADD3 R0, PT, PT, R49, R7, RZ ;  /* 0x0000000731007210 */ /* 0x000fe20007ffe0ff */
[----:B------:R-:W-:Y:S02]  /*90dd0*/  IMAD.IADD R35, R47, 0x1, R35 ;  /* 0x000000012f237824 */ /* 0x000fe400078e0223 */
        /* <DEDUP_REMOVED lines=19> */
[----:B------:R-:W-:Y:S02]  /*90f10*/  IMAD.IADD R35, R48, 0x1, R35 ;  /* 0x0000000130237824 */ /* 0x000fe400078e0223 */
[----:B------:R-:W-:Y:S02]  /*90f20*/  IMAD.X R39, RZ, RZ, RZ, P4 ;  /* 0x000000ffff277224 */ /* 0x000fe400020e06ff */
[----:B------:R-:W-:Y:S01]  /*90f30*/  IMAD.WIDE.U32 R118, R58, R118, R6 ;  /* 0x000000763a767225 */ /* 0x000fe200078e0006 */
[----:B------:R-:W-:-:S03]  /*90f40*/  IADD3 R34, P2, PT, R35, R0, RZ ;  /* 0x0000000023227210 */ /* 0x000fc60007f5e0ff */
[----:B------:R-:W-:Y:S01]  /*90f50*/  IMAD.WIDE.U32 R6, R41, R71, R50 ;  /* 0x0000004729067225 */ /* 0x000fe200078e0032 */
[----:B------:R-:W-:Y:S02]  /*90f60*/  IADD3.X R35, PT, PT, RZ, RZ, RZ, P2, !PT ;  /* 0x000000ffff237210 */ /* 0x000fe400017fe4ff */
        /* <DEDUP_REMOVED lines=43> */
[----:B------:R-:W-:Y:S01]  /*91220*/  IMAD.X R33, RZ, RZ, RZ, P2 ;  /* 0x000000ffff217224 */ /* 0x000fe200010e06ff */
[----:B------:R-:W-:Y:S01]  /*91230*/  IADD3 R0, P4, PT, R0, R51, RZ ;  /* 0x0000003300007210 */ /* 0x000fe20007f9e0ff */
[----:B------:R-:W-:Y:S01]  /*91240*/  IMAD.X R43, RZ, RZ, RZ, P5 ;  /* 0x000000ffff2b7224 */ /* 0x000fe200028e06ff */
[----:B------:R-:W-:Y:S02]  /*91250*/  IADD3.X R45, PT, PT, RZ, RZ, RZ, P6, !PT ;  /* 0x000000ffff2d7210 */ /* 0x000fe400037fe4ff */
[----:B------:R-:W-:Y:S01]  /*91260*/  IADD3 R38, P2, PT, R39, R40, RZ ;  /* 0x0000002827267210 */ /* 0x000fe20007f5e0ff */
[----:B------:R-:W-:Y:S01]  /*91270*/  IMAD.WIDE.U32 R42, R8, R76, R42 ;  /* 0x0000004c082a7225 */ /* 0x000fe200078e002a */
[----:B------:R-:W-:-:S02]  /*91280*/  IADD3 R33, P5, PT, R33, R0, RZ ;  /* 0x0000000021217210 */ /* 0x000fc40007fbe0ff */
[----:B------:R-:W-:Y:S01]  /*91290*/  IADD3.X R39, PT, PT, RZ, RZ, RZ, P2, !PT ;  /* 0x000000ffff277210 */ /* 0x000fe200017fe4ff */
[----:B------:R-:W-:Y:S02]  /*912a0*/  IMAD.IADD R0, R49, 0x1, R37 ;  /* 0x0000000131007824 */ /* 0x000fe400078e0225 */
[----:B------:R-:W-:-:S03]  /*912b0*/  IMAD.WIDE.U32 R36, R41, R74, R44 ;  /* 0x0000004a29247225 */ /* 0x000fc600078e002c */
[----:B------:R-:W-:Y:S01]  /*912c0*/  IADD3 R0, P2, PT, R0, R33, RZ ;  /* 0x0000002100007210 */ /* 0x000fe20007f5e0ff */
[----:B------:R-:W-:Y:S02]  /*912d0*/  IMAD.IADD R33, R46, 0x1, R37 ;  /* 0x000000012e217824 */ /* 0x000fe400078e0225 */
[----:B------:R-:W-:Y:S01]  /*912e0*/  IMAD.WIDE.U32 R58, R58, R121, R38 ;  /* 0x000000793a3a7225 */ /* 0x000fe200078e0026 */
[----:B------:R-:W-:Y:S02]  /*912f0*/  IADD3.X R39, PT, PT, RZ, RZ, RZ, P0, !PT ;  /* 0x000000ffff277210 */ /* 0x000fe400007fe4ff */
[----:B------:R-:W-:Y:S01]  /*91300*/  IADD3 R38, P6, PT, R33, R42, RZ ;  /* 0x0000002a21267210 */ /* 0x000fe20007fde0ff */
[----:B------:R-:W-:Y:S02]  /*91310*/  IMAD.IADD R43, R48, 0x1, R43 ;  /* 0x00000001302b7824 */ /* 0x000fe400078e022b */
        /* <DEDUP_REMOVED lines=16> */
[----:B------:R-:W-:-:S04]  /*91420*/  IADD3 R44, P6, PT, R45, R42, RZ ;  /* 0x0000002a2d2c7210 */ /* 0x000fc80007fde0ff */
        /* <DEDUP_REMOVED lines=8> */
[----:B------:R-:W-:Y:S01]  /*914b0*/  IADD3.X R33, PT, PT, RZ, RZ, RZ, P1, !PT ;  /* 0x000000ffff217210 */ /* 0x000fe20000ffe4ff */
[----:B------:R-:W-:Y:S02]  /*914c0*/  IMAD.X R0, RZ, RZ, RZ, P3 ;  /* 0x000000ffff007224 */ /* 0x000fe400018e06ff */
[----:B------:R-:W-:Y:S01]  /*914d0*/  IMAD.X R50, RZ, RZ, RZ, P2 ;  /* 0x000000ffff327224 */ /* 0x000fe200010e06ff */
[----:B------:R-:W-:Y:S02]  /*914e0*/  IADD3 R2, P1, PT, R2, R3, RZ ;  /* 0x0000000302027210 */ /* 0x000fe40007f3e0ff */
[----:B------:R-:W-:Y:S01]  /*914f0*/  IADD3 R0, PT, PT, R0, R58, R33 ;  /* 0x0000003a00007210 */ /* 0x000fe20007ffe021 */
[----:B------:R-:W-:Y:S02]  /*91500*/  IMAD.X R33, RZ, RZ, RZ, P4 ;  /* 0x000000ffff217224 */ /* 0x000fe400020e06ff */
[----:B------:R-:W-:-:S03]  /*91510*/  IMAD.X R3, RZ, RZ, RZ, P1 ;  /* 0x000000ffff037224 */ /* 0x000fc600008e06ff */
[----:B------:R-:W-:Y:S01]  /*91520*/  IADD3 R0, PT, PT, R33, R0, R8 ;  /* 0x0000000021007210 */ /* 0x000fe20007ffe008 */
[----:B------:R-:W-:Y:S01]  /*91530*/  IMAD.X R33, RZ, RZ, RZ, P6 ;  /* 0x000000ffff217224 */ /* 0x000fe200030e06ff */
[----:B------:R-:W-:Y:S01]  /*91540*/  IADD3.X R8, PT, PT, RZ, RZ, RZ, P5, !PT ;  /* 0x000000ffff087210 */ /* 0x000fe20002ffe4ff */
[----:B------:R-:W-:-:S03]  /*91550*/  IMAD.WIDE.U32 R2, R41, R77, R2 ;  /* 0x0000004d29027225 */ /* 0x000fc600078e0002 */
[----:B------:R-:W-:Y:S02]  /*91560*/  IADD3 R0, PT, PT, R33, R0, R8 ;  /* 0x0000000021007210 */ /* 0x000fe40007ffe008 */
[----:B------:R-:W-:-:S04]  /*91570*/  IADD3 R49, PT, PT, R49, R3, RZ ;  /* 0x0000000331317210 */ /* 0x000fc80007ffe0ff */
        /* <DEDUP_REMOVED lines=9> */
[----:B------:R-:W-:Y:S02]  /*91610*/  IMAD.MOV.U32 R53, RZ, RZ, R38 ;  /* 0x000000ffff357224 */ /* 0x000fe400078e0026 */
[----:B------:R-:W-:-:S04]  /*91620*/  IMAD.MOV.U32 R51, RZ, RZ, R2 ;  /* 0x000000ffff337224 */ /* 0x000fc800078e0002 */
        /* <DEDUP_REMOVED lines=24> */
.L_x_227:
        /* <DEDUP_REMOVED lines=22> */
.L_x_145:
[----:B------:R-:W4:Y:S01]  /*91910*/  LDC R107, c[0x3][0x1a4] ;  /* 0x00c06900ff6b7b82 */ /* 0x000f220000000800 */
[----:B------:R-:W-:Y:S01]  /*91920*/  UISETP.NE.AND UP0, UPT, UR4, URZ, UPT ;  /* 0x000000ff0400728c */ /* 0x000fe2000bf05270 */
[----:B------:R-:W-:Y:S02]  /*91930*/  MOV R0, RZ ;  /* 0x000000ff00007202 */ /* 0x000fe40000000f00 */
[----:B------:R-:W-:Y:S02]  /*91940*/  CS2R R2, SRZ ;  /* 0x0000000000027805 */ /* 0x000fe4000001ff00 */
[----:B------:R-:W-:Y:S02]  /*91950*/  CS2R R4, SRZ ;  /* 0x0000000000047805 */ /* 0x000fe4000001ff00 */
[----:B------:R-:W-:Y:S01]  /*91960*/  CS2R R6, SRZ ;  /* 0x0000000000067805 */ /* 0x000fe2000001ff00 */
[----:B------:R-:W-:Y:S01]  /*91970*/  IMAD.MOV.U32 R8, RZ, RZ, RZ ;  /* 0x000000ffff087224 */ /* 0x000fe200078e00ff */
        /* <DEDUP_REMOVED lines=49> */
[----:B------:R-:W0:Y:S01]  /*91c90*/  LDC R0, c[0x3][0xe0] ;  /* 0x00c03800ff007b82 */ /* 0x000e220000000800 */
[----:B------:R-:W-:Y:S02]  /*91ca0*/  HFMA2 R63, -RZ, RZ, 0, 0 ;  /* 0x00000000ff3f7431 */ /* 0x000fe400000001ff */
[----:B------:R-:W-:Y:S01]  /*91cb0*/  IMAD.MOV.U32 R5, RZ, RZ, RZ ;  /* 0x000000ffff057224 */ /* 0x000fe200078e00ff */
[----:B------:R-:W-:Y:S01]  /*91cc0*/  MOV R4, R3 ;  /* 0x0000000300047202 */ /* 0x000fe20000000f00 */
[----:B------:R-:W-:Y:S01]  /*91cd0*/  IMAD.MOV.U32 R35, RZ, RZ, RZ ;  /* 0x000000ffff237224 */ /* 0x000fe200078e00ff */
[----:B------:R-:W-:Y:S01]  /*91ce0*/  LOP3.LUT R62, R2, 0xfffffffd, RZ, 0xc0, !PT ;  /* 0xfffffffd023e7812 */ /* 0x000fe200078ec0ff */
[----:B------:R-:W-:Y:S02]  /*91cf0*/  IMAD.MOV.U32 R49, RZ, RZ, RZ ;  /* 0x000000ffff317224 */ /* 0x000fe400078e00ff */
[----:B------:R-:W-:-:S04]  /*91d00*/  IMAD.WIDE.U32 R4, R24, R23, R4 ;  /* 0x0000001718047225 */ /* 0x000fc800078e0004 */
[----:B------:R-:W-:Y:S02]  /*91d10*/  IMAD.MOV.U32 R6, RZ, RZ, R5 ;  /* 0x000000ffff067224 */ /* 0x000fe400078e0005 */
[----:B------:R-:W-:Y:S02]  /*91d20*/  IMAD.MOV.U32 R5, RZ, RZ, RZ ;  /* 0x000000ffff057224 */ /* 0x000fe400078e00ff */
[----:B------:R-:W-:-:S04]  /*91d30*/  IMAD.WIDE.U32 R6, R24, R22, R6 ;  /* 0x0000001618067225 */ /* 0x000fc800078e0006 */
[----:B------:R-:W-:-:S04]  /*91d40*/  IMAD.WIDE.U32 R4, R24, R23, R4 ;  /* 0x0000001718047225 */ /* 0x000fc800078e0004 */
[----:B------:R-:W-:Y:S01]  /*91d50*/  IMAD.MOV.U32 R59, RZ, RZ, RZ ;  /* 0x000000ffff3b7224 */ /* 0x000fe200078e00ff */
[----:B------:R-:W-:Y:S01]  /*91d60*/  IADD3 R36, P0, PT, R6, R5, RZ ;  /* 0x0000000506247210 */ /* 0x000fe20007f1e0ff */
[----:B0-----:R-:W-:Y:S01]  /*91d70*/  IMAD R33, R2, R0, RZ ;  /* 0x0000000002217224 */ /* 0x001fe200078e02ff */
[----:B------:R-:W-:Y:S01]  /*91d80*/  MOV R6, R7 ;  /* 0x0000000700067202 */ /* 0x000fe20000000f00 */
[----:B------:R-:W-:Y:S01]  /*91d90*/  IMAD.MOV.U32 R7, RZ, RZ, RZ ;  /* 0x000000ffff077224 */ /* 0x000fe200078e00ff */
[----:B------:R-:W-:Y:S01]  /*91da0*/  CS2R R2, SRZ ;  /* 0x0000000000027805 */ /* 0x000fe2000001ff00 */
[----:B------:R-:W-:Y:S02]  /*91db0*/  IMAD.X R37, RZ, RZ, RZ, P0 ;  /* 0x000000ffff257224 */ /* 0x000fe400000e06ff */
[----:B------:R-:W-:-:S04]  /*91dc0*/  IMAD.WIDE.U32 R6, R24, R21, R6 ;  /* 0x0000001518067225 */ /* 0x000fc800078e0006 */
[----:B------:R-:W-:Y:S01]  /*91dd0*/  IMAD.WIDE.U32 R36, R23, R23, R36 ;  /* 0x0000001717247225 */ /* 0x000fe200078e0024 */
[----:B------:R-:W-:-:S03]  /*91de0*/  MOV R34, R7 ;  /* 0x0000000700227202 */ /* 0x000fc60000000f00 */
[----:B------:R-:W-:Y:S02]  /*91df0*/  HFMA2 R7, -RZ, RZ, 0, 0 ;  /* 0x00000000ff077431 */ /* 0x000fe400000001ff */
[----:B------:R-:W-:Y:S01]  /*91e00*/  IMAD.MOV.U32 R8, RZ, RZ, RZ ;  /* 0x000000ffff087224 */ /* 0x000fe200078e00ff */
[----:B------:R-:W-:Y:S01]  /*91e10*/  IADD3 R38, P0, PT, R6, R37, RZ ;  /* 0x0000002506267210 */ /* 0x000fe20007f1e0ff */
[----:B------:R-:W-:Y:S02]  /*91e20*/  IMAD.MOV.U32 R6, RZ, RZ, R36 ;  /* 0x000000ffff067224 */ /* 0x000fe400078e0024 */
[----:B------:R-:W-:-:S04]  /*91e30*/  IMAD.WIDE.U32 R34, R24, R20, R34 ;  /* 0x0000001418227225 */ /* 0x000fc800078e0022 */
[----:B------:R-:W-:Y:S02]  /*91e40*/  IMAD.X R39, RZ, RZ, RZ, P0 ;  /* 0x000000ffff277224 */ /* 0x000fe400000e06ff */
        /* <DEDUP_REMOVED lines=12> */
[----:B------:R-:W-:Y:S01]  /*91f10*/  HFMA2 R39, -RZ, RZ, 0, 0 ;  /* 0x00000000ff277431 */ /* 0x000fe200000001ff */
[----:B------:R-:W-:Y:S01]  /*91f20*/  IADD3 R40, P0, PT, R34, R37, RZ ;  /* 0x0000002522287210 */ /* 0x000fe20007f1e0ff */
[----:B------:R-:W-:Y:S01]  /*91f30*/  IMAD.MOV.U32 R34, RZ, RZ, R35 ;  /* 0x000000ffff227224 */ /* 0x000fe200078e0023 */
[----:B------:R-:W-:Y:S01]  /*91f40*/  IADD3.X R43, PT, PT, RZ, RZ, RZ, P1, !PT ;  /* 0x000000ffff2b7210 */ /* 0x000fe20000ffe4ff */
[----:B------:R-:W-:Y:S02]  /*91f50*/  IMAD.MOV.U32 R35, RZ, RZ, RZ ;  /* 0x000000ffff237224 */ /* 0x000fe400078e00ff */
[----:B------:R-:W-:Y:S02]  /*91f60*/  IMAD.X R41, RZ, RZ, RZ, P0 ;  /* 0x000000ffff297224 */ /* 0x000fe400000e06ff */
[----:B------:R-:W-:-:S04]  /*91f70*/  IMAD.WIDE.U32 R34, R24, R18, R34 ;  /* 0x0000001218227225 */ /* 0x000fc800078e0022 */
[----:B------:R-:W-:-:S04]  /*91f80*/  IMAD.WIDE.U32 R36, R23, R20, R40 ;  /* 0x0000001417247225 */ /* 0x000fc800078e0028 */
[----:B------:R-:W-:Y:S01]  /*91f90*/  IMAD.WIDE.U32 R40, R22, R22, R42 ;  /* 0x0000001616287225 */ /* 0x000fe200078e002a */
[----:B------:R-:W-:-:S03]  /*91fa0*/  IADD3 R42, P0, PT, R34, R37, RZ ;  /* 0x00000025222a7210 */ /* 0x000fc60007f1e0ff */
[----:B------:R-:W-:Y:S01]  /*91fb0*/  IMAD.WIDE.U32 R38, R24, R21, R38 ;  /* 0x0000001518267225 */ /* 0x000fe200078e0026 */
[----:B------:R-:W-:-:S03]  /*91fc0*/  IADD3 R44, P1, PT, R36, R41, RZ ;  /* 0x00000029242c7210 */ /* 0x000fc60007f3e0ff */
[----:B------:R-:W-:Y:S01]  /*91fd0*/  IMAD.MOV.U32 R34, RZ, RZ, R35 ;  /* 0x000000ffff227224 */ /* 0x000fe200078e0023 */
[----:B------:R-:W-:Y:S01]  /*91fe0*/  IADD3 R46, P2, PT, R40, R39, RZ ;  /* 0x00000027282e7210 */ /* 0x000fe20007f5e0ff */
[----:B------:R-:W-:Y:S02]  /*91ff0*/  IMAD.X R43, RZ, RZ, RZ, P0 ;  /* 0x000000ffff2b7224 */ /* 0x000fe400000e06ff */
[----:B------:R-:W-:Y:S01]  /*92000*/  IMAD.MOV.U32 R35, RZ, RZ, RZ ;  /* 0x000000ffff237224 */ /* 0x000fe200078e00ff */
[----:B------:R-:W-:Y:S01]  /*92010*/  IADD3.X R47, PT, PT, RZ, RZ, RZ, P2, !PT ;  /* 0x000000ffff2f7210 */ /* 0x000fe200017fe4ff */
[----:B------:R-:W-:Y:S02]  /*92020*/  IMAD.X R45, RZ, RZ, RZ, P1 ;  /* 0x000000ffff2d7224 */ /* 0x000fe400008e06ff */
        /* <DEDUP_REMOVED lines=38> */
[----:B------:R-:W-:Y:S02]  /*92290*/  IADD3 R48, P1, PT, R36, R45, RZ ;  /* 0x0000002d24307210 */ /* 0x000fe40007f3e0ff */
[----:B------:R-:W0:Y:S01]  /*922a0*/  LDC.64 R36, c[0x3][RZ] ;  /* 0x00c00000ff247b82 */ /* 0x000e220000000a00 */
[----:B------:R-:W-:Y:S01]  /*922b0*/  IMAD.WIDE.U32 R42, R24, R19, R58 ;  /* 0x00000013182a7225 */ /* 0x000fe200078e003a */
[----:B------:R-:W-:Y:S02]  /*922c0*/  IADD3 R58, P2, PT, R44, R47, RZ ;  /* 0x0000002f2c3a7210 */ /* 0x000fe40007f5e0ff */
[----:B------:R-:W-:Y:S01]  /*922d0*/  IADD3.X R49, PT, PT, RZ, RZ, RZ, P1, !PT ;  /* 0x000000ffff317210 */ /* 0x000fe20000ffe4ff */
[----:B------:R-:W-:Y:S01]  /*922e0*/  IMAD.X R35, RZ, RZ, RZ, P0 ;  /* 0x000000ffff237224 */ /* 0x000fe200000e06ff */
[----:B------:R-:W-:Y:S01]  /*922f0*/  IADD3 R60, P3, PT, R46, R43, RZ ;  /* 0x0000002b2e3c7210 */ /* 0x000fe20007f7e0ff */
[----:B------:R-:W-:-:S02]  /*92300*/  IMAD.X R59, RZ, RZ, RZ, P2 ;  /* 0x000000ffff3b7224 */ /* 0x000fc400010e06ff */
        /* <DEDUP_REMOVED lines=16> */
[----:B0-----:R-:W-:Y:S01]  /*92410*/  IMAD.HI.U32 R71, R33, R36, R62 ;  /* 0x0000002421477227 */ /* 0x001fe200078e003e */
[----:B------:R-:W-:-:S03]  /*92420*/  IADD3 R48, P2, PT, R48, R61, RZ ;  /* 0x0000003d30307210 */ /* 0x000fc60007f5e0ff */
[----:B------:R-:W-:Y:S01]  /*92430*/  IMAD.MOV.U32 R44, RZ, RZ, R58 ;  /* 0x000000ffff2c7224 */ /* 0x000fe200078e003a */
[----:B------:R-:W-:Y:S01]  /*92440*/  IADD3 R71, PT, PT, R2, R71, RZ ;  /* 0x0000004702477210 */ /* 0x000fe20007ffe0ff */
[----:B------:R-:W-:Y:S01]  /*92450*/  IMAD.MOV.U32 R45, RZ, RZ, RZ ;  /* 0x000000ffff2d7224 */ /* 0x000fe200078e00ff */
[----:B------:R-:W-:Y:S01]  /*92460*/  IADD3.X R49, PT, PT, RZ, RZ, RZ, P2, !PT ;  /* 0x000000ffff317210 */ /* 0x000fe200017fe4ff */
[----:B------:R-:W-:Y:S01]  /*92470*/  IMAD.X R35, RZ, RZ, RZ, P0 ;  /* 0x000000ffff237224 */ /* 0x000fe200000e06ff */
[----:B------:R-:W-:Y:S01]  /*92480*/  IADD3 R70, P4, PT, R4, R71, RZ ;  /* 0x0000004704467210 */ /* 0x000fe20007f9e0ff */
[----:B------:R-:W-:-:S04]  /*92490*/  IMAD.WIDE.U32 R44, R24, R18, R44 ;  /* 0x00000012182c7225 */ /* 0x000fc800078e002c */
[----:B------:R-:W-:Y:S01]  /*924a0*/  IMAD.X R47, RZ, RZ, RZ, P1 ;  /* 0x000000ffff2f7224 */ /* 0x000fe200008e06ff */
[----:B------:R-:W-:Y:S01]  /*924b0*/  IADD3 R58, P3, PT, R60, R45, RZ ;  /* 0x0000002d3c3a7210 */ /* 0x000fe20007f7e0ff */
[----:B------:R-:W-:-:S04]  /*924c0*/  IMAD.WIDE.U32 R4, R21, R17, R34 ;  /* 0x0000001115047225 */ /* 0x000fc800078e0022 */
[----:B------:R-:W-:-:S04]  /*924d0*/  IMAD.WIDE.U32 R34, R20, R19, R46 ;  /* 0x0000001314227225 */ /* 0x000fc800078e002e */
[----:B------:R-:W-:Y:S01]  /*924e0*/  IMAD.WIDE.U32 R46, R21, R19, R48 ;  /* 0x00000013152e7225 */ /* 0x000fe200078e0030 */
[----:B------:R-:W-:-:S03]  /*924f0*/  IADD3 R48, P0, PT, R4, R35, RZ ;  /* 0x0000002304307210 */ /* 0x000fc60007f1e0ff */
[----:B------:R-:W-:Y:S01]  /*92500*/  IMAD.X R59, RZ, RZ, RZ, P3 ;  /* 0x000000ffff3b7224 */ /* 0x000fe200018e06ff */
[----:B------:R-:W-:Y:S01]  /*92510*/  IADD3 R62, P1, PT, R34, R47, RZ ;  /* 0x0000002f223e7210 */ /* 0x000fe20007f3e0ff */
[----:B------:R-:W-:Y:S01]  /*92520*/  IMAD.X R71, RZ, RZ, RZ, P4 ;  /* 0x000000ffff477224 */ /* 0x000fe200020e06ff */
[----:B------:R-:W0:Y:S01]  /*92530*/  LDC.64 R34, c[0x3][0x8] ;  /* 0x00c00200ff227b82 */ /* 0x000e220000000a00 */
[----:B------:R-:W-:Y:S01]  /*92540*/  IADD3.X R49, PT, PT, RZ, RZ, RZ, P0, !PT ;  /* 0x000000ffff317210 */ /* 0x000fe200007fe4ff */
[----:B------:R-:W-:Y:S01]  /*92550*/  IMAD.WIDE.U32 R58, R23, R18, R58 ;  /* 0x00000012173a7225 */ /* 0x000fe200078e003a */
[----:B------:R-:W-:-:S03]  /*92560*/  IADD3.X R63, PT, PT, RZ, RZ, RZ, P1, !PT ;  /* 0x000000ffff3f7210 */ /* 0x000fc60000ffe4ff */
[----:B------:R-:W-:Y:S01]  /*92570*/  IMAD.WIDE.U32 R70, R33, R37, R70 ;  /* 0x0000002521467225 */ /* 0x000fe200078e0046 */
[----:B------:R-:W-:-:S03]  /*92580*/  IADD3 R64, P2, PT, R46, R59, RZ ;  /* 0x0000003b2e407210 */ /* 0x000fc60007f5e0ff */
[----:B------:R-:W-:-:S04]  /*92590*/  IMAD.WIDE.U32 R48, R20, R18, R48 ;  /* 0x0000001214307225 */ /* 0x000fc800078e0030 */
[----:B------:R-:W-:Y:S01]  /*925a0*/  IMAD.IADD R73, R3, 0x1, R71 ;  /* 0x0000000103497824 */ /* 0x000fe200078e0247 */
[----:B------:R-:W-:Y:S01]  /*925b0*/  IADD3 R60, P0, PT, R5, R49, RZ ;  /* 0x00000031053c7210 */ /* 0x000fe20007f1e0ff */
[----:B------:R-:W-:Y:S01]  /*925c0*/  IMAD.MOV.U32 R46, RZ, RZ, R58 ;  /* 0x000000ffff2e7224 */ /* 0x000fe200078e003a */
[----:B------:R-:W-:Y:S01]  /*925d0*/  MOV R71, RZ ;  /* 0x000000ff00477202 */ /* 0x000fe20000000f00 */
[----:B------:R-:W-:Y:S02]  /*925e0*/  IMAD.MOV.U32 R47, RZ, RZ, RZ ;  /* 0x000000ffff2f7224 */ /* 0x000fe400078e00ff */
[----:B------:R-:W-:Y:S01]  /*925f0*/  IMAD.X R65, RZ, RZ, RZ, P2 ;  /* 0x000000ffff417224 */ /* 0x000fe200010e06ff */
[----:B------:R-:W-:Y:S01]  /*92600*/  IADD3 R72, P2, PT, R6, R73, RZ ;  /* 0x0000004906487210 */ /* 0x000fe20007f5e0ff */
[----:B------:R-:W-:-:S04]  /*92610*/  IMAD.WIDE.U32 R4, R20, R19, R62 ;  /* 0x0000001314047225 */ /* 0x000fc800078e003e */
[----:B------:R-:W-:Y:S01]  /*92620*/  IMAD.WIDE.U32 R46, R24, R17, R46 ;  /* 0x00000011182e7225 */ /* 0x000fe200078e002e */
[----:B------:R-:W-:-:S03]  /*92630*/  IADD3 R48, P1, PT, R48, R5, RZ ;  /* 0x0000000530307210 */ /* 0x000fc60007f3e0ff */
[----:B------:R-:W-:Y:S01]  /*92640*/  IMAD R24, R70, R0, RZ ;  /* 0x0000000046187224 */ /* 0x000fe200078e02ff */
[----:B------:R-:W-:Y:S01]  /*92650*/  IADD3.X R49, PT, PT, RZ, RZ, RZ, P1, !PT ;  /* 0x000000ffff317210 */ /* 0x000fe20000ffe4ff */
[----:B------:R-:W-:-:S04]  /*92660*/  IMAD.WIDE.U32 R6, R22, R18, R64 ;  /* 0x0000001216067225 */ /* 0x000fc800078e0040 */
[----:B------:R-:W-:Y:S01]  /*92670*/  IMAD.HI.U32 R5, R24, R36, R70 ;  /* 0x0000002418057227 */ /* 0x000fe200078e0046 */
[----:B------:R-:W-:-:S03]  /*92680*/  IADD3 R62, P3, PT, R6, R47, RZ ;  /* 0x0000002f063e7210 */ /* 0x000fc60007f7e0ff */
[----:B------:R-:W-:Y:S01]  /*92690*/  IMAD.X R73, RZ, RZ, RZ, P2 ;  /* 0x000000ffff497224 */ /* 0x000fe200010e06ff */
[----:B------:R-:W-:Y:S01]  /*926a0*/  IADD3 R58, P2, PT, R4, R7, RZ ;  /* 0x00000007043a7210 */ /* 0x000fe20007f5e0ff */
[----:B------:R-:W-:Y:S01]  /*926b0*/  IMAD.X R61, RZ, RZ, RZ, P0 ;  /* 0x000000ffff3d7224 */ /* 0x000fe200000e06ff */
[----:B------:R-:W-:Y:S01]  /*926c0*/  IADD3 R5, PT, PT, R2, R5, RZ ;  /* 0x0000000502057210 */ /* 0x000fe20007ffe0ff */
[----:B------:R-:W-:Y:S02]  /*926d0*/  IMAD.MOV.U32 R4, RZ, RZ, RZ ;  /* 0x000000ffff047224 */ /* 0x000fe400078e00ff */
[----:B0-----:R-:W-:-:S04]  /*926e0*/  IMAD.WIDE.U32 R64, R33, R34, R72 ;  /* 0x0000002221407225 */ /* 0x001fc800078e0048 */
[----:B------:R-:W-:Y:S01]  /*926f0*/  IMAD.X R63, RZ, RZ, RZ, P3 ;  /* 0x000000ffff3f7224 */ /* 0x000fe200018e06ff */
[----:B------:R-:W-:Y:S01]  /*92700*/  IADD3 R72, P4, PT, R5, R64, RZ ;  /* 0x0000004005487210 */ /* 0x000fe20007f9e0ff */
[----:B------:R-:W-:-:S03]  /*92710*/  IMAD.WIDE.U32 R60, R20, R17, R60 ;  /* 0x00000011143c7225 */ /* 0x000fc600078e003c */
[----:B------:R-:W-:Y:S01]  /*92720*/  IADD3.X R73, PT, PT, RZ, RZ, RZ, P4, !PT ;  /* 0x000000ffff497210 */ /* 0x000fe200027fe4ff */
[----:B------:R-:W-:-:S04]  /*92730*/  IMAD.WIDE.U32 R6, R19, R19, R48 ;  /* 0x0000001313067225 */ /* 0x000fc800078e0030 */
[----:B------:R-:W-:Y:S02]  /*92740*/  IMAD.IADD R71, R4, 0x1, R65 ;  /* 0x0000000104477824 */ /* 0x000fe400078e0241 */
[----:B------:R-:W-:Y:S02]  /*92750*/  IMAD.X R59, RZ, RZ, RZ, P2 ;  /* 0x000000ffff3b7224 */ /* 0x000fe400010e06ff */
[----:B------:R-:W-:Y:S01]  /*92760*/  IMAD.WIDE.U32 R48, R23, R17, R62 ;  /* 0x0000001117307225 */ /* 0x000fe200078e003e */
[----:B------:R-:W-:Y:S02]  /*92770*/  IADD3 R62, P0, PT, R60, R7, RZ ;  /* 0x000000073c3e7210 */ /* 0x000fe40007f1e0ff */
[----:B------:R-:W-:Y:S01]  /*92780*/  IADD3 R70, P3, PT, R38, R71, RZ ;  /* 0x0000004726467210 */ /* 0x000fe20007f7e0ff */
[----:B------:R-:W-:Y:S01]  /*92790*/  IMAD.WIDE.U32 R58, R21, R18, R58 ;  /* 0x00000012153a7225 */ /* 0x000fe200078e003a */
[----:B------:R-:W-:Y:S01]  /*927a0*/  IADD3.X R63, PT, PT, RZ, RZ, RZ, P0, !PT ;  /* 0x000000ffff3f7210 */ /* 0x000fe200007fe4ff */
[----:B------:R-:W0:Y:S02]  /*927b0*/  LDC.64 R38, c[0x3][0x10] ;  /* 0x00c00400ff267b82 */ /* 0x000e240000000a00 */
[----:B------:R-:W-:Y:S01]  /*927c0*/  IMAD.X R71, RZ, RZ, RZ, P3 ;  /* 0x000000ffff477224 */ /* 0x000fe200018e06ff */
[----:B------:R-:W-:Y:S01]  /*927d0*/  IADD3 R64, P1, PT, R6, R59, RZ ;  /* 0x0000003b06407210 */ /* 0x000fe20007f3e0ff */
[----:B------:R-:W-:Y:S01]  /*927e0*/  IMAD.WIDE.U32 R72, R24, R37, R72 ;  /* 0x0000002518487225 */ /* 0x000fe200078e0048 */
[----:B------:R-:W-:-:S03]  /*927f0*/  IADD3 R58, P2, PT, R58, R49, RZ ;  /* 0x000000313a3a7210 */ /* 0x000fc60007f5e0ff */
[----:B------:R-:W-:-:S04]  /*92800*/  IMAD.WIDE.U32 R6, R19, R18, R62 ;  /* 0x0000001213067225 */ /* 0x000fc800078e003e */
[----:B------:R-:W-:Y:S01]  /*92810*/  IMAD.WIDE.U32 R62, R33, R35, R70 ;  /* 0x00000023213e7225 */ /* 0x000fe200078e0046 */
[----:B------:R-:W-:-:S03]  /*92820*/  IADD3 R60, P0, PT, R61, R7, RZ ;  /* 0x000000073d3c7210 */ /* 0x000fc60007f1e0ff */
[----:B------:R-:W-:Y:S02]  /*92830*/  IMAD.IADD R23, R3, 0x1, R73 ;  /* 0x0000000103177824 */ /* 0x000fe400078e0249 */
        /* <DEDUP_REMOVED lines=9> */
[----:B------:R-:W-:-:S04]  /*928d0*/  IMAD.HI.U32 R73, R43, R36, R72 ;  /* 0x000000242b497227 */ /* 0x000fc800078e0048 */
[----:B------:R-:W-:-:S04]  /*928e0*/  IMAD.WIDE.U32 R58, R22, R17, R58 ;  /* 0x00000011163a7225 */ /* 0x000fc800078e003a */
[----:B------:R-:W-:-:S04]  /*928f0*/  IMAD.WIDE.U32 R22, R20, R18, R64 ;  /* 0x0000001214167225 */ /* 0x000fc800078e0040 */
[----:B------:R-:W-:Y:S01]  /*92900*/  IMAD.WIDE.U32 R64, R24, R34, R62 ;  /* 0x0000002218407225 */ /* 0x000fe200078e003e */
[----:B------:R-:W-:-:S03]  /*92910*/  IADD3 R40, P2, PT, R22, R59, RZ ;  /* 0x0000003b16287210 */ /* 0x000fc60007f5e0ff */
[----:B------:R-:W-:Y:S02]  /*92920*/  IMAD.IADD R73, R2, 0x1, R73 ;  /* 0x0000000102497824 */ /* 0x000fe400078e0249 */
[----:B------:R-:W-:Y:S01]  /*92930*/  IMAD.X R71, RZ, RZ, RZ, P1 ;  /* 0x000000ffff477224 */ /* 0x000fe200008e06ff */
[----:B------:R-:W-:Y:S01]  /*92940*/  IADD3 R62, P1, PT, R6, R23, RZ ;  /* 0x00000017063e7210 */ /* 0x000fe20007f3e0ff */
[----:B------:R-:W-:Y:S01]  /*92950*/  IMAD.X R61, RZ, RZ, RZ, P0 ;  /* 0x000000ffff3d7224 */ /* 0x000fe200000e06ff */
[----:B------:R-:W-:Y:S01]  /*92960*/  IADD3 R72, P3, PT, R73, R64, RZ ;  /* 0x0000004049487210 */ /* 0x000fe20007f7e0ff */
[----:B0-----:R-:W-:Y:S01]  /*92970*/  IMAD.WIDE.U32 R6, R33, R38, R70 ;  /* 0x0000002621067225 */ /* 0x001fe200078e0046 */
[----:B------:R-:W-:Y:S02]  /*92980*/  IADD3 R23, PT, PT, R4, R65, RZ ;  /* 0x0000004104177210 */ /* 0x000fe40007ffe0ff */
[----:B------:R-:W-:Y:S01]  /*92990*/  IADD3.X R63, PT, PT, RZ, RZ, RZ, P1, !PT ;  /* 0x000000ffff3f7210 */ /* 0x000fe20000ffe4ff */
[----:B------:R-:W-:Y:S01]  /*929a0*/  IMAD.X R73, RZ, RZ, RZ, P3 ;  /* 0x000000ffff497224 */ /* 0x000fe200018e06ff */
[----:B------:R-:W-:Y:S01]  /*929b0*/  IADD3 R22, P0, PT, R23, R6, RZ ;  /* 0x0000000617167210 */ /* 0x000fe20007f1e0ff */
[----:B------:R-:W-:-:S02]  /*929c0*/  IMAD.X R41, RZ, RZ, RZ, P2 ;  /* 0x000000ffff297224 */ /* 0x000fc400010e06ff */
[----:B------:R-:W-:Y:S01]  /*929d0*/  IMAD.WIDE.U32 R72, R43, R37, R72 ;  /* 0x000000252b487225 */ /* 0x000fe200078e0048 */
[----:B------:R-:W-:-:S03]  /*929e0*/  IADD3.X R23, PT, PT, RZ, RZ, RZ, P0, !PT ;  /* 0x000000ffff177210 */ /* 0x000fc600007fe4ff */
[----:B------:R-:W-:Y:S02]  /*929f0*/  IMAD.MOV.U32 R6, RZ, RZ, RZ ;  /* 0x000000ffff067224 */ /* 0x000fe400078e00ff */
[----:B------:R-:W-:Y:S02]  /*92a00*/  IMAD.IADD R75, R3, 0x1, R73 ;  /* 0x00000001034b7824 */ /* 0x000fe400078e0249 */
[----:B------:R-:W-:Y:S02]  /*92a10*/  HFMA2 R73, -RZ, RZ, 0, 0 ;  /* 0x00000000ff497431 */ /* 0x000fe400000001ff */
[----:B------:R-:W-:-:S04]  /*92a20*/  IMAD.WIDE.U32 R40, R21, R17, R40 ;  /* 0x0000001115287225 */ /* 0x000fc800078e0028 */
[----:B------:R-:W-:-:S04]  /*92a30*/  IMAD.WIDE.U32 R62, R19, R18, R62 ;  /* 0x00000012133e7225 */ /* 0x000fc800078e003e */
[----:B------:R-:W-:Y:S01]  /*92a40*/  IMAD.IADD R7, R6, 0x1, R7 ;  /* 0x0000000106077824 */ /* 0x000fe200078e0207 */
[----:B------:R-:W-:Y:S01]  /*92a50*/  IADD3 R62, P1, PT, R62, R41, RZ ;  /* 0x000000293e3e7210 */ /* 0x000fe20007f3e0ff */
[----:B------:R-:W-:-:S03]  /*92a60*/  IMAD.WIDE.U32 R22, R24, R35, R22 ;  /* 0x0000002318167225 */ /* 0x000fc600078e0016 */
[----:B------:R-:W-:Y:S01]  /*92a70*/  IADD3 R70, P2, PT, R42, R7, RZ ;  /* 0x000000072a467210 */ /* 0x000fe20007f5e0ff */
[----:B------:R-:W-:Y:S01]  /*92a80*/  IMAD R41, R72, R0, RZ ;  /* 0x0000000048297224 */ /* 0x000fe200078e02ff */
[----:B------:R-:W-:Y:S01]  /*92a90*/  IADD3 R74, P3, PT, R75, R22, RZ ;  /* 0x000000164b4a7210 */ /* 0x000fe20007f7e0ff */
[----:B------:R-:W-:Y:S01]  /*92aa0*/  IMAD.WIDE.U32 R60, R19, R17, R60 ;  /* 0x00000011133c7225 */ /* 0x000fe200078e003c */
[----:B------:R-:W-:-:S03]  /*92ab0*/  MOV R7, RZ ;  /* 0x000000ff00077202 */ /* 0x000fc60000000f00 */
[----:B------:R-:W-:Y:S01]  /*92ac0*/  IMAD.HI.U32 R45, R41, R36, R72 ;  /* 0x00000024292d7227 */ /* 0x000fe200078e0048 */
[----:B------:R-:W-:-:S03]  /*92ad0*/  IADD3 R64, P0, PT, R60, R63, RZ ;  /* 0x0000003f3c407210 */ /* 0x000fc60007f1e0ff */
[----:B------:R-:W-:Y:S01]  /*92ae0*/  IMAD.X R71, RZ, RZ, RZ, P2 ;  /* 0x000000ffff477224 */ /* 0x000fe200010e06ff */
[----:B------:R-:W-:Y:S01]  /*92af0*/  IADD3 R45, PT, PT, R2, R45, RZ ;  /* 0x0000002d022d7210 */ /* 0x000fe20007ffe0ff */
[----:B------:R-:W-:Y:S02]  /*92b00*/  IMAD.IADD R73, R5, 0x1, R23 ;  /* 0x0000000105497824 */ /* 0x000fe400078e0217 */
[----:B------:R-:W0:Y:S01]  /*92b10*/  LDC.64 R22, c[0x3][0x18] ;  /* 0x00c00600ff167b82 */ /* 0x000e220000000a00 */
[----:B------:R-:W-:-:S04]  /*92b20*/  IMAD.WIDE.U32 R70, R33, R39, R70 ;  /* 0x0000002721467225 */ /* 0x000fc800078e0046 */
[----:B------:R-:W-:Y:S02]  /*92b30*/  IMAD.X R63, RZ, RZ, RZ, P1 ;  /* 0x000000ffff3f7224 */ /* 0x000fe400008e06ff */
[----:B------:R-:W-:Y:S02]  /*92b40*/  IMAD.X R75, RZ, RZ, RZ, P3 ;  /* 0x000000ffff4b7224 */ /* 0x000fe400018e06ff */
        /* <DEDUP_REMOVED lines=10> */
[----:B------:R-:W-:Y:S01]  /*92bf0*/  IMAD.WIDE.U32 R70, R24, R38, R72 ;  /* 0x0000002618467225 */ /* 0x000fe200078e0048 */
[----:B------:R-:W-:Y:S02]  /*92c00*/  IADD3 R44, P1, PT, R64, R21, RZ ;  /* 0x00000015402c7210 */ /* 0x000fe40007f3e0ff */
[----:B------:R-:W-:Y:S01]  /*92c10*/  IADD3 R60, P0, PT, R61, R65, RZ ;  /* 0x000000413d3c7210 */ /* 0x000fe20007f1e0ff */
[----:B------:R-:W-:Y:S02]  /*92c20*/  IMAD.IADD R45, R4, 0x1, R75 ;  /* 0x00000001042d7824 */ /* 0x000fe400078e024b */
[----:B------:R-:W-:Y:S01]  /*92c30*/  IMAD.X R75, RZ, RZ, RZ, P3 ;  /* 0x000000ffff4b7224 */ /* 0x000fe200018e06ff */
[----:B------:R-:W-:Y:S01]  /*92c40*/  IADD3.X R61, PT, PT, RZ, RZ, RZ, P0, !PT ;  /* 0x000000ffff3d7210 */ /* 0x000fe200007fe4ff */
[----:B------:R-:W-:Y:S01]  /*92c50*/  IMAD.IADD R65, R6, 0x1, R71 ;  /* 0x0000000106417824 */ /* 0x000fe200078e0247 */
[----:B------:R-:W-:Y:S01]  /*92c60*/  IADD3 R70, P3, PT, R45, R70, RZ ;  /* 0x000000462d467210 */ /* 0x000fe20007f7e0ff */
[----:B0-----:R-:W-:Y:S01]  /*92c70*/  IMAD.WIDE.U32 R62, R33, R22, R62 ;  /* 0x00000016213e7225 */ /* 0x001fe200078e003e */
[----:B------:R-:W-:-:S03]  /*92c80*/  IADD3.X R45, PT, PT, RZ, RZ, RZ, P1, !PT ;  /* 0x000000ffff2d7210 */ /* 0x000fc60000ffe4ff */
[----:B------:R-:W-:Y:S01]  /*92c90*/  IMAD.WIDE.U32 R72, R41, R37, R74 ;  /* 0x0000002529487225 */ /* 0x000fe200078e004a */
[----:B------:R-:W-:-:S03]  /*92ca0*/  IADD3 R64, P1, PT, R65, R62, RZ ;  /* 0x0000003e41407210 */ /* 0x000fc60007f3e0ff */
[----:B------:R-:W-:Y:S01]  /*92cb0*/  IMAD.X R71, RZ, RZ, RZ, P3 ;  /* 0x000000ffff477224 */ /* 0x000fe200018e06ff */
[----:B------:R-:W-:Y:S01]  /*92cc0*/  IADD3 R21, PT, PT, R3, R73, RZ ;  /* 0x0000004903157210 */ /* 0x000fe20007ffe0ff */
[----:B------:R-:W-:-:S04]  /*92cd0*/  IMAD.WIDE.U32 R44, R19, R17, R44 ;  /* 0x00000011132c7225 */ /* 0x000fc800078e002c */
[----:B------:R-:W-:Y:S02]  /*92ce0*/  IMAD R19, R72, R0, RZ ;  /* 0x0000000048137224 */ /* 0x000fe400078e02ff */
[----:B------:R-:W-:Y:S02]  /*92cf0*/  IMAD.MOV.U32 R73, RZ, RZ, RZ ;  /* 0x000000ffff497224 */ /* 0x000fe400078e00ff */
[----:B------:R-:W-:-:S04]  /*92d00*/  IMAD.WIDE.U32 R70, R43, R35, R70 ;  /* 0x000000232b467225 */ /* 0x000fc800078e0046 */
[----:B------:R-:W-:Y:S02]  /*92d10*/  IMAD.IADD R63, R8, 0x1, R63 ;  /* 0x00000001083f7824 */ /* 0x000fe400078e023f */
[----:B------:R-:W-:Y:S02]  /*92d20*/  IMAD.X R65, RZ, RZ, RZ, P1 ;  /* 0x000000ffff417224 */ /* 0x000fe400008e06ff */
[----:B------:R-:W-:Y:S01]  /*92d30*/  IMAD.HI.U32 R59, R19, R36, R72 ;  /* 0x00000024133b7227 */ /* 0x000fe200078e0048 */
[----:B------:R-:W-:Y:S02]  /*92d40*/  IADD3 R72, P2, PT, R21, R70, RZ ;  /* 0x0000004615487210 */ /* 0x000fe40007f5e0ff */
[----:B------:R-:W-:Y:S01]  /*92d50*/  IADD3 R62, P0, PT, R46, R63, RZ ;  /* 0x0000003f2e3e7210 */ /* 0x000fe20007f1e0ff */
[----:B------:R-:W-:Y:S01]  /*92d60*/  IMAD.IADD R71, R5, 0x1, R71 ;  /* 0x0000000105477824 */ /* 0x000fe200078e0247 */
[----:B------:R-:W-:Y:S01]  /*92d70*/  IADD3 R21, PT, PT, R2, R59, RZ ;  /* 0x0000003b02157210 */ /* 0x000fe20007ffe0ff */
[----:B------:R-:W-:-:S04]  /*92d80*/  IMAD.WIDE.U32 R64, R24, R39, R64 ;  /* 0x0000002718407225 */ /* 0x000fc800078e0040 */
[----:B------:R-:W-:Y:S01]  /*92d90*/  IMAD.WIDE.U32 R46, R18, R17, R60 ;  /* 0x00000011122e7225 */ /* 0x000fe200078e003c */
[----:B------:R-:W-:Y:S02]  /*92da0*/  IADD3 R70, P1, PT, R71, R64, RZ ;  /* 0x0000004047467210 */ /* 0x000fe40007f3e0ff */
        /* <DEDUP_REMOVED lines=15> */
[----:B------:R-:W-:Y:S02]  /*92ea0*/  IMAD.MOV.U32 R18, RZ, RZ, RZ ;  /* 0x000000ffff127224 */ /* 0x000fe400078e00ff */
[----:B------:R-:W-:Y:S02]  /*92eb0*/  IMAD.X R65, RZ, RZ, RZ, P0 ;  /* 0x000000ffff417224 */ /* 0x000fe400000e06ff */
[----:B------:R-:W-:Y:S02]  /*92ec0*/  IMAD.IADD R49, R18, 0x1, R63 ;  /* 0x0000000112317824 */ /* 0x000fe400078e023f */
[----:B------:R-:W-:Y:S02]  /*92ed0*/  IMAD.IADD R21, R6, 0x1, R71 ;  /* 0x0000000106157824 */ /* 0x000fe400078e0247 */
        /* <DEDUP_REMOVED lines=13> */
[----:B------:R-:W-:Y:S02]  /*92fb0*/  IMAD.X R33, RZ, RZ, RZ, P0 ;  /* 0x000000ffff217224 */ /* 0x000fe400000e06ff */
[----:B------:R-:W-:Y:S02]  /*92fc0*/  IMAD.IADD R59, R5, 0x1, R65 ;  /* 0x00000001053b7824 */ /* 0x000fe400078e0241 */
[----:B------:R-:W-:Y:S01]  /*92fd0*/  IMAD.WIDE.U32 R48, R24, R23, R48 ;  /* 0x0000001718307225 */ /* 0x000fe200078e0030 */
[----:B------:R-:W-:-:S03]  /*92fe0*/  IADD3 R42, P0, PT, R58, R33, RZ ;  /* 0x000000213a2a7210 */ /* 0x000fc60007f1e0ff */
[----:B------:R-:W-:Y:S02]  /*92ff0*/  IMAD.IADD R33, R7, 0x1, R63 ;  /* 0x0000000107217824 */ /* 0x000fe400078e023f */
[----:B------:R-:W-:Y:S02]  /*93000*/  IMAD R21, R72, R0, RZ ;  /* 0x0000000048157224 */ /* 0x000fe400078e02ff */
[----:B------:R-:W-:Y:S01]  /*93010*/  IMAD.MOV.U32 R73, RZ, RZ, RZ ;  /* 0x000000ffff497224 */ /* 0x000fe200078e00ff */
[----:B------:R-:W-:Y:S01]  /*93020*/  IADD3 R48, P1, PT, R33, R48, RZ ;  /* 0x0000003021307210 */ /* 0x000fe20007f3e0ff */
[----:B------:R-:W-:Y:S01]  /*93030*/  IMAD.X R65, RZ, RZ, RZ, P2 ;  /* 0x000000ffff417224 */ /* 0x000fe200010e06ff */
[----:B------:R-:W-:Y:S01]  /*93040*/  IADD3 R58, P2, PT, R59, R62, RZ ;  /* 0x0000003e3b3a7210 */ /* 0x000fe20007f5e0ff */
[----:B------:R-:W-:-:S03]  /*93050*/  IMAD.HI.U32 R73, R21, R36, R72 ;  /* 0x0000002415497227 */ /* 0x000fc600078e0048 */
[----:B------:R-:W-:Y:S01]  /*93060*/  IADD3.X R59, PT, PT, RZ, RZ, RZ, P2, !PT ;  /* 0x000000ffff3b7210 */ /* 0x000fe200017fe4ff */
[----:B------:R-:W-:Y:S02]  /*93070*/  IMAD.IADD R45, R18, 0x1, R49 ;  /* 0x00000001122d7824 */ /* 0x000fe400078e0231 */
        /* <DEDUP_REMOVED lines=9> */
[----:B------:R-:W-:Y:S02]  /*93110*/  IMAD.IADD R63, R4, 0x1, R63 ;  /* 0x00000001043f7824 */ /* 0x000fe400078e023f */
[----:B------:R-:W-:-:S02]  /*93120*/  IMAD.X R40, RZ, RZ, RZ, P1 ;  /* 0x000000ffff287224 */ /* 0x000fc400008e06ff */
[----:B------:R-:W-:Y:S01]  /*93130*/  IMAD.WIDE.U32 R48, R43, R22, R48 ;  /* 0x000000162b307225 */ /* 0x000fe200078e0030 */
[----:B------:R-:W-:Y:S02]  /*93140*/  IADD3 R62, P3, PT, R63, R58, RZ ;  /* 0x0000003a3f3e7210 */ /* 0x000fe40007f7e0ff */
[----:B------:R-:W-:Y:S01]  /*93150*/  IADD3 R40, P1, PT, R40, R33, RZ ;  /* 0x0000002128287210 */ /* 0x000fe20007f3e0ff */
[----:B------:R-:W-:Y:S02]  /*93160*/  IMAD.IADD R59, R6, 0x1, R59 ;  /* 0x00000001063b7824 */ /* 0x000fe400078e023b */
[----:B------:R-:W-:-:S03]  /*93170*/  IMAD.WIDE.U32 R64, R21, R37, R64 ;  /* 0x0000002515407225 */ /* 0x000fc600078e0040 */
[----:B------:R-:W-:Y:S01]  /*93180*/  IADD3 R58, P2, PT, R59, R48, RZ ;  /* 0x000000303b3a7210 */ /* 0x000fe20007f5e0ff */
[----:B------:R-:W-:Y:S01]  /*93190*/  IMAD.X R63, RZ, RZ, RZ, P3 ;  /* 0x000000ffff3f7224 */ /* 0x000fe200018e06ff */
[----:B------:R-:W-:Y:S01]  /*931a0*/  IADD3 R48, PT, PT, R8, R49, RZ ;  /* 0x0000003108307210 */ /* 0x000fe20007ffe0ff */
[----:B------:R-:W-:Y:S01]  /*931b0*/  IMAD.X R49, RZ, RZ, RZ, P0 ;  /* 0x000000ffff317224 */ /* 0x000fe200000e06ff */
[----:B------:R-:W-:Y:S01]  /*931c0*/  IADD3.X R59, PT, PT, RZ, RZ, RZ, P2, !PT ;  /* 0x000000ffff3b7210 */ /* 0x000fe200017fe4ff */
[----:B------:R-:W-:Y:S01]  /*931d0*/  IMAD.X R71, RZ, RZ, RZ, P1 ;  /* 0x000000ffff477224 */ /* 0x000fe200008e06ff */
[----:B------:R-:W-:Y:S01]  /*931e0*/  IADD3 R48, P1, PT, R48, R45, RZ ;  /* 0x0000002d30307210 */ /* 0x000fe20007f3e0ff */
[----:B------:R-:W-:Y:S02]  /*931f0*/  IMAD.IADD R33, R3, 0x1, R65 ;  /* 0x0000000103217824 */ /* 0x000fe400078e0241 */
[----:B------:R-:W-:Y:S02]  /*93200*/  HFMA2 R65, -RZ, RZ, 0, 0 ;  /* 0x00000000ff417431 */ /* 0x000fe400000001ff */
[----:B------:R-:W-:Y:S01]  /*93210*/  IMAD.WIDE.U32 R62, R19, R35, R62 ;  /* 0x00000023133e7225 */ /* 0x000fe200078e003e */
[----:B------:R-:W-:-:S03]  /*93220*/  IADD3 R20, P0, PT, R20, R49, RZ ;  /* 0x0000003114147210 */ /* 0x000fc60007f1e0ff */
        /* <DEDUP_REMOVED lines=11> */
[----:B------:R-:W-:Y:S01]  /*932e0*/  IMAD.HI.U32 R73, R24, R36, R64 ;  /* 0x0000002418497227 */ /* 0x000fe200078e0040 */
[----:B------:R-:W-:-:S03]  /*932f0*/  IADD3 R65, PT, PT, R18, R43, RZ ;  /* 0x0000002b12417210 */ /* 0x000fc60007ffe0ff */
[----:B------:R-:W-:Y:S01]  /*93300*/  IMAD.X R64, RZ, RZ, RZ, P2 ;  /* 0x000000ffff407224 */ /* 0x000fe200010e06ff */
        /* <DEDUP_REMOVED lines=34> */
[----:B------:R-:W-:Y:S01]  /*93530*/  IMAD R20, R58, R0, RZ ;  /* 0x000000003a147224 */ /* 0x000fe200078e02ff */
[----:B------:R-:W-:Y:S01]  /*93540*/  IADD3 R33, PT, PT, R18, R41, RZ ;  /* 0x0000002912217210 */ /* 0x000fe20007ffe0ff */
[----:B------:R-:W-:Y:S02]  /*93550*/  IMAD.MOV.U32 R59, RZ, RZ, RZ ;  /* 0x000000ffff3b7224 */ /* 0x000fe400078e00ff */
[----:B------:R-:W-:Y:S01]  /*93560*/  IMAD.X R43, RZ, RZ, RZ, P4 ;  /* 0x000000ffff2b7224 */ /* 0x000fe200020e06ff */
[----:B------:R-:W-:Y:S01]  /*93570*/  IADD3 R33, P5, PT, R33, R46, RZ ;  /* 0x0000002e21217210 */ /* 0x000fe20007fbe0ff */
[----:B------:R-:W-:-:S03]  /*93580*/  IMAD.WIDE.U32 R44, R24, R34, R48 ;  /* 0x00000022182c7225 */ /* 0x000fc600078e0030 */
[----:B------:R-:W-:Y:S01]  /*93590*/  IADD3.X R46, PT, PT, RZ, RZ, RZ, P5, !PT ;  /* 0x000000ffff2e7210 */ /* 0x000fe20002ffe4ff */
[----:B------:R-:W-:-:S04]  /*935a0*/  IMAD.HI.U32 R59, R20, R36, R58 ;  /* 0x00000024143b7227 */ /* 0x000fc800078e003a */
[----:B------:R-:W-:Y:S01]  /*935b0*/  IMAD.X R41, RZ, RZ, RZ, P3 ;  /* 0x000000ffff297224 */ /* 0x000fe200018e06ff */
[----:B------:R-:W-:Y:S01]  /*935c0*/  IADD3 R59, PT, PT, R2, R59, RZ ;  /* 0x0000003b023b7210 */ /* 0x000fe20007ffe0ff */
        /* <DEDUP_REMOVED lines=10> */
[----:B------:R-:W-:Y:S02]  /*93670*/  IADD3 R42, P2, PT, R42, R33, RZ ;  /* 0x000000212a2a7210 */ /* 0x000fe40007f5e0ff */
[----:B------:R-:W-:Y:S01]  /*93680*/  IADD3 R44, P3, PT, R45, R40, RZ ;  /* 0x000000282d2c7210 */ /* 0x000fe20007f7e0ff */
[----:B------:R-:W-:Y:S01]  /*93690*/  IMAD.WIDE.U32 R40, R20, R37, R58 ;  /* 0x0000002514287225 */ /* 0x000fe200078e003a */
[----:B------:R-:W-:-:S03]  /*936a0*/  IADD3 R63, P4, PT, R63, R64, RZ ;  /* 0x000000403f3f7210 */ /* 0x000fc60007f9e0ff */
[----:B------:R-:W-:Y:S01]  /*936b0*/  IMAD.X R43, RZ, RZ, RZ, P2 ;  /* 0x000000ffff2b7224 */ /* 0x000fe200010e06ff */
[----:B------:R-:W-:Y:S01]  /*936c0*/  MOV R87, R40 ;  /* 0x0000002800577202 */ /* 0x000fe20000000f00 */
[----:B------:R-:W-:Y:S02]  /*936d0*/  IMAD.X R45, RZ, RZ, RZ, P3 ;  /* 0x000000ffff2d7224 */ /* 0x000fe400018e06ff */
[----:B------:R-:W-:-:S04]  /*936e0*/  IMAD.WIDE.U32 R48, R24, R35, R48 ;  /* 0x0000002318307225 */ /* 0x000fc800078e0030 */
[----:B------:R-:W-:-:S04]  /*936f0*/  IMAD.WIDE.U32 R42, R19, R23, R42 ;  /* 0x00000017132a7225 */ /* 0x000fc800078e002a */
[----:B------:R-:W-:Y:S01]  /*93700*/  IMAD.IADD R59, R3, 0x1, R41 ;  /* 0x00000001033b7824 */ /* 0x000fe200078e0229 */
[----:B------:R-:W-:Y:S01]  /*93710*/  IADD3 R41, P3, PT, R46, R63, RZ ;  /* 0x0000003f2e297210 */ /* 0x000fe20007f7e0ff */
[----:B------:R-:W-:-:S03]  /*93720*/  IMAD.WIDE.U32 R44, R21, R39, R44 ;  /* 0x00000027152c7225 */ /* 0x000fc600078e002c */
[----:B------:R-:W-:Y:S01]  /*93730*/  IADD3 R58, P6, PT, R59, R48, RZ ;  /* 0x000000303b3a7210 */ /* 0x000fe20007fde0ff */
        /* <DEDUP_REMOVED lines=22> */
[----:B------:R-:W-:Y:S02]  /*938a0*/  IADD3 R44, P5, PT, R45, R42, RZ ;  /* 0x0000002a2d2c7210 */ /* 0x000fe40007fbe0ff */
        /* <DEDUP_REMOVED lines=9> */
[----:B------:R-:W-:Y:S02]  /*93940*/  IMAD.IADD R45, R7, 0x1, R45 ;  /* 0x00000001072d7824 */ /* 0x000fe400078e022d */
[----:B------:R-:W-:Y:S02]  /*93950*/  IMAD.X R48, RZ, RZ, RZ, P3 ;  /* 0x000000ffff307224 */ /* 0x000fe400018e06ff */
[----:B------:R-:W-:Y:S01]  /*93960*/  IMAD.X R19, RZ, RZ, RZ, P6 ;  /* 0x000000ffff137224 */ /* 0x000fe200030e06ff */
[----:B------:R-:W-:Y:S01]  /*93970*/  IADD3 R44, P5, PT, R45, R42, RZ ;  /* 0x0000002a2d2c7210 */ /* 0x000fe20007fbe0ff */
[----:B------:R-:W-:Y:S01]  /*93980*/  IMAD.MOV.U32 R75, RZ, RZ, R62 ;  /* 0x000000ffff4b7224 */ /* 0x000fe200078e003e */
        /* <DEDUP_REMOVED lines=9> */
[----:B------:R-:W-:Y:S01]  /*93a20*/  IMAD.WIDE.U32 R44, R24, R22, R44 ;  /* 0x00000016182c7225 */ /* 0x000fe200078e002c */
[----:B------:R-:W-:Y:S02]  /*93a30*/  IADD3.X R19, PT, PT, RZ, RZ, RZ, P1, !PT ;  /* 0x000000ffff137210 */ /* 0x000fe40000ffe4ff */
[----:B------:R-:W-:Y:S01]  /*93a40*/  MOV R49, R46 ;  /* 0x0000002e00317202 */ /* 0x000fe20000000f00 */
[----:B------:R-:W-:Y:S02]  /*93a50*/  IMAD.IADD R61, R6, 0x1, R47 ;  /* 0x00000001063d7824 */ /* 0x000fe400078e022f */
[----:B------:R-:W-:Y:S02]  /*93a60*/  IMAD.IADD R45, R8, 0x1, R45 ;  /* 0x00000001082d7824 */ /* 0x000fe400078e022d */
[----:B------:R-:W-:Y:S01]  /*93a70*/  IMAD.WIDE.U32 R42, R17, R17, R42 ;  /* 0x00000011112a7225 */ /* 0x000fe200078e002a */
[----:B------:R-:W-:-:S02]  /*93a80*/  IADD3 R60, P6, PT, R61, R44, RZ ;  /* 0x0000002c3d3c7210 */ /* 0x000fc40007fde0ff */
        /* <DEDUP_REMOVED lines=69> */
.L_x_228:
        /* <DEDUP_REMOVED lines=23> */
.L_x_229:
[----:B------:R-:W-:Y:S02]  /*94050*/  HFMA2 R77, -RZ, RZ, 0, 0 ;  /* 0x00000000ff4d7431 */ /* 0x000fe400000001ff */
[----:B------:R-:W-:-:S04]  /*94060*/  IMAD.WIDE.U32 R46, R87, R32, RZ ;  /* 0x00000020572e7225 */ /* 0x000fc800078e00ff */
[----:B------:R-:W-:Y:S01]  /*94070*/  HFMA2 R63, -RZ, RZ, 0, 0 ;  /* 0x00000000ff3f7431 */ /* 0x000fe200000001ff */
[----:B------:R-:W-:Y:S01]  /*94080*/  MOV R24, RZ ;  /* 0x000000ff00187202 */ /* 0x000fe20000000f00 */
[----:B------:R-:W-:Y:S02]  /*94090*/  HFMA2 R33, -RZ, RZ, 0, 0 ;  /* 0x00000000ff217431 */ /* 0x000fe400000001ff */
[----:B------:R-:W-:Y:S02]  /*940a0*/  IMAD.MOV.U32 R59, RZ, RZ, RZ ;  /* 0x000000ffff3b7224 */ /* 0x000fe400078e00ff */
[----:B------:R-:W-:Y:S02]  /*940b0*/  IMAD.MOV.U32 R61, RZ, RZ, RZ ;  /* 0x000000ffff3d7224 */ /* 0x000fe400078e00ff */
[----:B------:R-:W-:Y:S02]  /*940c0*/  IMAD R48, R46, R0, RZ ;  /* 0x000000002e307224 */ /* 0x000fe400078e02ff */
[----:B------:R-:W-:Y:S01]  /*940d0*/  IMAD.IADD R58, R47, 0x1, R77 ;  /* 0x000000012f3a7824 */ /* 0x000fe200078e024d */
[----:B------:R-:W-:Y:S01]  /*940e0*/  MOV R47, RZ ;  /* 0x000000ff002f7202 */ /* 0x000fe20000000f00 */
[----:B------:R-:W-:-:S02]  /*940f0*/  IMAD.MOV.U32 R40, RZ, RZ, RZ ;  /* 0x000000ffff287224 */ /* 0x000fc400078e00ff */
[----:B------:R-:W-:-:S04]  /*94100*/  IMAD.WIDE.U32 R58, R32, R43, R58 ;  /* 0x0000002b203a7225 */ /* 0x000fc800078e003a */
[----:B------:R-:W-:Y:S02]  /*94110*/  IMAD.MOV.U32 R62, RZ, RZ, R58 ;  /* 0x000000ffff3e7224 */ /* 0x000fe400078e003a */
[----:B------:R-:W-:Y:S02]  /*94120*/  IMAD.IADD R60, R59, 0x1, R24 ;  /* 0x000000013b3c7824 */ /* 0x000fe400078e0218 */
[----:B------:R-:W-:-:S04]  /*94130*/  IMAD.WIDE.U32 R62, R31, R87, R62 ;  /* 0x000000571f3e7225 */ /* 0x000fc800078e003e */
[----:B------:R-:W-:-:S04]  /*94140*/  IMAD.WIDE.U32 R58, R32, R75, R60 ;  /* 0x0000004b203a7225 */ /* 0x000fc800078e003c */
[----:B------:R-:W-:Y:S01]  /*94150*/  IMAD.IADD R17, R77, 0x1, R63 ;  /* 0x000000014d117824 */ /* 0x000fe200078e023f */
[----:B------:R-:W-:Y:S01]  /*94160*/  MOV R63, RZ ;  /* 0x000000ff003f7202 */ /* 0x000fe20000000f00 */
[----:B------:R-:W-:-:S03]  /*94170*/  IMAD.HI.U32 R47, R48, R36, R46 ;  /* 0x00000024302f7227 */ /* 0x000fc600078e002e */
[----:B------:R-:W-:Y:S01]  /*94180*/  IADD3 R46, P0, PT, R17, R58, RZ ;  /* 0x0000003a112e7210 */ /* 0x000fe20007f1e0ff */
[----:B------:R-:W-:Y:S02]  /*94190*/  IMAD.MOV.U32 R17, RZ, RZ, RZ ;  /* 0x000000ffff117224 */ /* 0x000fe400078e00ff */
[----:B------:R-:W-:Y:S01]  /*941a0*/  IMAD.IADD R65, R2, 0x1, R47 ;  /* 0x0000000102417824 */ /* 0x000fe200078e022f */
[----:B------:R-:W-:Y:S01]  /*941b0*/  IADD3.X R47, PT, PT, RZ, RZ, RZ, P0, !PT ;  /* 0x000000ffff2f7210 */ /* 0x000fe200007fe4ff */
[----:B------:R-:W-:Y:S02]  /*941c0*/  IMAD.IADD R58, R59, 0x1, R17 ;  /* 0x000000013b3a7824 */ /* 0x000fe400078e0211 */
[----:B------:R-:W-:Y:S01]  /*941d0*/  HFMA2 R59, -RZ, RZ, 0, 0 ;  /* 0x00000000ff3b7431 */ /* 0x000fe200000001ff */
[----:B------:R-:W-:Y:S01]  /*941e0*/  IADD3 R64, P0, PT, R65, R62, RZ ;  /* 0x0000003e41407210 */ /* 0x000fe20007f1e0ff */
[----:B------:R-:W-:-:S04]  /*941f0*/  IMAD.WIDE.U32 R46, R31, R43, R46 ;  /* 0x0000002b1f2e7225 */ /* 0x000fc800078e002e */
[----:B------:R-:W-:Y:S02]  /*94200*/  IMAD.X R65, RZ, RZ, RZ, P0 ;  /* 0x000000ffff417224 */ /* 0x000fe400000e06ff */
[----:B------:R-:W-:Y:S02]  /*94210*/  IMAD.IADD R61, R24, 0x1, R47 ;  /* 0x00000001183d7824 */ /* 0x000fe400078e022f */
[----:B------:R-:W-:-:S04]  /*94220*/  IMAD.WIDE.U32 R58, R32, R49, R58 ;  /* 0x00000031203a7225 */ /* 0x000fc800078e003a */
[----:B------:R-:W-:Y:S01]  /*94230*/  IMAD.WIDE.U32 R64, R48, R37, R64 ;  /* 0x0000002530407225 */ /* 0x000fe200078e0040 */
[----:B------:R-:W-:-:S03]  /*94240*/  IADD3 R60, P0, PT, R61, R58, RZ ;  /* 0x0000003a3d3c7210 */ /* 0x000fc60007f1e0ff */
[----:B------:R-:W-:Y:S02]  /*94250*/  IMAD.MOV.U32 R62, RZ, RZ, R46 ;  /* 0x000000ffff3e7224 */ /* 0x000fe400078e002e */
[----:B------:R-:W-:Y:S02]  /*94260*/  IMAD.IADD R19, R3, 0x1, R65 ;  /* 0x0000000103137824 */ /* 0x000fe400078e0241 */
[----:B------:R-:W-:Y:S02]  /*94270*/  HFMA2 R65, -RZ, RZ, 0, 0 ;  /* 0x00000000ff417431 */ /* 0x000fe400000001ff */
[----:B------:R-:W-:Y:S02]  /*94280*/  IMAD.MOV.U32 R47, RZ, RZ, RZ ;  /* 0x000000ffff2f7224 */ /* 0x000fe400078e00ff */
[----:B------:R-:W-:Y:S02]  /*94290*/  IMAD.X R61, RZ, RZ, RZ, P0 ;  /* 0x000000ffff3d7224 */ /* 0x000fe400000e06ff */
[----:B------:R-:W-:Y:S01]  /*942a0*/  IMAD.WIDE.U32 R62, R30, R87, R62 ;  /* 0x000000571e3e7225 */ /* 0x000fe200078e003e */
[----:B------:R-:W-:-:S02]  /*942b0*/  IADD3 R58, PT, PT, R59, R47, RZ ;  /* 0x0000002f3b3a7210 */ /* 0x000fc40007ffe0ff */
[----:B------:R-:W-:Y:S01]  /*942c0*/  MOV R59, RZ ;  /* 0x000000ff003b7202 */ /* 0x000fe20000000f00 */
[----:B------:R-:W-:Y:S01]  /*942d0*/  IMAD R46, R64, R0, RZ ;  /* 0x00000000402e7224 */ /* 0x000fe200078e02ff */
[----:B------:R-:W-:Y:S01]  /*942e0*/  IADD3 R62, P0, PT, R19, R62, RZ ;  /* 0x0000003e133e7210 */ /* 0x000fe20007f1e0ff */
[----:B------:R-:W-:-:S04]  /*942f0*/  IMAD.WIDE.U32 R60, R31, R75, R60 ;  /* 0x0000004b1f3c7225 */ /* 0x000fc800078e003c */
[----:B------:R-:W-:Y:S02]  /*94300*/  IMAD.IADD R71, R77, 0x1, R63 ;  /* 0x000000014d477824 */ /* 0x000fe400078e023f */
[----:B------:R-:W-:-:S03]  /*94310*/  IMAD.HI.U32 R19, R46, R36, R64 ;  /* 0x000000242e137227 */ /* 0x000fc600078e0040 */
[----:B------:R-:W-:Y:S01]  /*94320*/  IADD3 R70, P1, PT, R71, R60, RZ ;  /* 0x0000003c47467210 */ /* 0x000fe20007f3e0ff */
[----:B------:R-:W-:Y:S02]  /*94330*/  IMAD.IADD R65, R17, 0x1, R61 ;  /* 0x0000000111417824 */ /* 0x000fe400078e023d */
        /* <DEDUP_REMOVED lines=10> */
[----:B------:R-:W-:-:S04]  /*943e0*/  IMAD.WIDE.U32 R64, R31, R49, R64 ;  /* 0x000000311f407225 */ /* 0x000fc800078e0040 */
[----:B------:R-:W-:Y:S02]  /*943f0*/  IMAD.IADD R21, R24, 0x1, R71 ;  /* 0x0000000118157824 */ /* 0x000fe400078e0247 */
[----:B------:R-:W-:Y:S02]  /*94400*/  IMAD.IADD R58, R59, 0x1, R40 ;  /* 0x000000013b3a7824 */ /* 0x000fe400078e0228 */
[----:B------:R-:W-:Y:S01]  /*94410*/  IMAD.MOV.U32 R59, RZ, RZ, RZ ;  /* 0x000000ffff3b7224 */ /* 0x000fe200078e00ff */
[----:B------:R-:W-:Y:S01]  /*94420*/  IADD3 R64, P0, PT, R21, R64, RZ ;  /* 0x0000004015407210 */ /* 0x000fe20007f1e0ff */
[----:B------:R-:W-:Y:S02]  /*94430*/  IMAD.X R61, RZ, RZ, RZ, P1 ;  /* 0x000000ffff3d7224 */ /* 0x000fe400008e06ff */
[----:B------:R-:W-:-:S04]  /*94440*/  IMAD.WIDE.U32 R62, R32, R44, R58 ;  /* 0x0000002c203e7225 */ /* 0x000fc800078e003a */
[----:B------:R-:W-:Y:S01]  /*94450*/  IMAD.IADD R21, R47, 0x1, R65 ;  /* 0x000000012f157824 */ /* 0x000fe200078e0241 */
[----:B------:R-:W-:Y:S01]  /*94460*/  IADD3 R58, PT, PT, R63, R33, RZ ;  /* 0x000000213f3a7210 */ /* 0x000fe20007ffe0ff */
[----:B------:R-:W-:Y:S02]  /*94470*/  IMAD.MOV.U32 R71, RZ, RZ, RZ ;  /* 0x000000ffff477224 */ /* 0x000fe400078e00ff */
        /* <DEDUP_REMOVED lines=8> */
[----:B------:R-:W-:Y:S01]  /*94500*/  IADD3.X R63, PT, PT, RZ, RZ, RZ, P2, !PT ;  /* 0x000000ffff3f7210 */ /* 0x000fe200017fe4ff */
[----:B------:R-:W-:Y:S01]  /*94510*/  IMAD.IADD R21, R3, 0x1, R73 ;  /* 0x0000000103157824 */ /* 0x000fe200078e0249 */
[----:B------:R-:W-:Y:S01]  /*94520*/  MOV R73, RZ ;  /* 0x000000ff00497202 */ /* 0x000fe20000000f00 */
        /* <DEDUP_REMOVED lines=10> */
[----:B------:R-:W-:-:S04]  /*945d0*/  IMAD.WIDE.U32 R58, R32, R41, R58 ;  /* 0x00000029203a7225 */ /* 0x000fc800078e003a */
[----:B------:R-:W-:Y:S01]  /*945e0*/  IMAD.IADD R61, R40, 0x1, R61 ;  /* 0x00000001283d7824 */ /* 0x000fe200078e023d */
[----:B------:R-:W-:Y:S01]  /*945f0*/  IADD3 R60, PT, PT, R59, R19, RZ ;  /* 0x000000133b3c7210 */ /* 0x000fe20007ffe0ff */
[----:B------:R-:W-:Y:S02]  /*94600*/  IMAD.X R71, RZ, RZ, RZ, P0 ;  /* 0x000000ffff477224 */ /* 0x000fe400000e06ff */
[----:B------:R-:W-:Y:S01]  /*94610*/  IMAD.WIDE.U32 R62, R29, R43, R64 ;  /* 0x0000002b1d3e7225 */ /* 0x000fe200078e0040 */
[----:B------:R-:W-:Y:S02]  /*94620*/  IADD3 R64, P0, PT, R61, R58, RZ ;  /* 0x0000003a3d407210 */ /* 0x000fe40007f1e0ff */
[----:B------:R-:W-:Y:S01]  /*94630*/  IADD3 R61, PT, PT, R5, R73, RZ ;  /* 0x00000049053d7210 */ /* 0x000fe20007ffe0ff */
[----:B------:R-:W-:-:S04]  /*94640*/  IMAD.WIDE.U32 R70, R30, R49, R70 ;  /* 0x000000311e467225 */ /* 0x000fc800078e0046 */
[----:B------:R-:W-:Y:S01]  /*94650*/  IMAD.IADD R59, R24, 0x1, R63 ;  /* 0x00000001183b7824 */ /* 0x000fe200078e023f */
[----:B------:R-:W-:Y:S01]  /*94660*/  IADD3 R91, PT, PT, R47, R71, RZ ;  /* 0x000000472f5b7210 */ /* 0x000fe20007ffe0ff */
[----:B------:R-:W-:Y:S02]  /*94670*/  IMAD.X R73, RZ, RZ, RZ, P1 ;  /* 0x000000ffff497224 */ /* 0x000fe400008e06ff */
[----:B------:R-:W-:Y:S01]  /*94680*/  IMAD.X R65, RZ, RZ, RZ, P0 ;  /* 0x000000ffff417224 */ /* 0x000fe200000e06ff */
[----:B------:R-:W-:Y:S01]  /*94690*/  IADD3 R58, P0, PT, R59, R70, RZ ;  /* 0x000000463b3a7210 */ /* 0x000fe20007f1e0ff */
[----:B------:R-:W-:-:S04]  /*946a0*/  IMAD.WIDE.U32 R70, R46, R34, R72 ;  /* 0x000000222e467225 */ /* 0x000fc800078e0048 */
[----:B------:R-:W-:Y:S02]  /*946b0*/  HFMA2 R73, -RZ, RZ, 0, 0 ;  /* 0x00000000ff497431 */ /* 0x000fe400000001ff */
[----:B------:R-:W-:Y:S02]  /*946c0*/  IMAD.MOV.U32 R72, RZ, RZ, R62 ;  /* 0x000000ffff487224 */ /* 0x000fe400078e003e */
[----:B------:R-:W-:Y:S02]  /*946d0*/  IMAD.IADD R63, R2, 0x1, R93 ;  /* 0x00000001023f7824 */ /* 0x000fe400078e025d */
[----:B------:R-:W-:-:S03]  /*946e0*/  IMAD.WIDE.U32 R64, R31, R44, R64 ;  /* 0x0000002c1f407225 */ /* 0x000fc600078e0040 */
[----:B------:R-:W-:Y:S01]  /*946f0*/  IADD3 R62, P3, PT, R63, R70, RZ ;  /* 0x000000463f3e7210 */ /* 0x000fe20007f7e0ff */
[----:B------:R-:W-:-:S04]  /*94700*/  IMAD.WIDE.U32 R72, R28, R87, R72 ;  /* 0x000000571c487225 */ /* 0x000fc800078e0048 */
[----:B------:R-:W-:Y:S01]  /*94710*/  IMAD.X R59, RZ, RZ, RZ, P0 ;  /* 0x000000ffff3b7224 */ /* 0x000fe200000e06ff */
[----:B------:R-:W-:Y:S01]  /*94720*/  IADD3 R70, P0, PT, R91, R64, RZ ;  /* 0x000000405b467210 */ /* 0x000fe20007f1e0ff */
[----:B------:R-:W-:Y:S01]  /*94730*/  IMAD.IADD R21, R4, 0x1, R71 ;  /* 0x0000000104157824 */ /* 0x000fe200078e0247 */
[----:B------:R-:W-:Y:S01]  /*94740*/  IADD3 R72, P2, PT, R61, R72, RZ ;  /* 0x000000483d487210 */ /* 0x000fe20007f5e0ff */
[----:B------:R-:W-:Y:S01]  /*94750*/  IMAD.MOV.U32 R61, RZ, RZ, RZ ;  /* 0x000000ffff3d7224 */ /* 0x000fe200078e00ff */
[----:B------:R-:W-:Y:S01]  /*94760*/  IADD3 R63, PT, PT, R77, R73, RZ ;  /* 0x000000494d3f7210 */ /* 0x000fe20007ffe0ff */
[----:B------:R-:W-:-:S04]  /*94770*/  IMAD.WIDE.U32 R58, R29, R75, R58 ;  /* 0x0000004b1d3a7225 */ /* 0x000fc800078e003a */
[----:B------:R-:W-:Y:S01]  /*94780*/  IMAD.IADD R91, R33, 0x1, R65 ;  /* 0x00000001215b7824 */ /* 0x000fe200078e0241 */
[----:B------:R-:W-:Y:S01]  /*94790*/  IADD3 R58, P1, PT, R63, R58, RZ ;  /* 0x0000003a3f3a7210 */ /* 0x000fe20007f3e0ff */
[----:B------:R-:W-:Y:S01]  /*947a0*/  IMAD.X R71, RZ, RZ, RZ, P0 ;  /* 0x000000ffff477224 */ /* 0x000fe200000e06ff */
[----:B------:R-:W-:Y:S01]  /*947b0*/  IADD3.X R63, PT, PT, RZ, RZ, RZ, P3, !PT ;  /* 0x000000ffff3f7210 */ /* 0x000fe20001ffe4ff */
[----:B------:R-:W-:Y:S01]  /*947c0*/  IMAD.WIDE.U32 R64, R20, R32, R60 ;  /* 0x0000002014407225 */ /* 0x000fe200078e003c */
[----:B------:R-:W-:-:S03]  /*947d0*/  IADD3 R59, PT, PT, R17, R59, RZ ;  /* 0x0000003b113b7210 */ /* 0x000fc60007ffe0ff */
        /* <DEDUP_REMOVED lines=18> */
[----:B------:R-:W-:Y:S01]  /*94900*/  IADD3 R90, P1, PT, R61, R70, RZ ;  /* 0x000000463d5a7210 */ /* 0x000fe20007f3e0ff */
[----:B------:R-:W-:Y:S01]  /*94910*/  IMAD.X R61, RZ, RZ, RZ, P2 ;  /* 0x000000ffff3d7224 */ /* 0x000fe200010e06ff */
[----:B------:R-:W-:Y:S01]  /*94920*/  IADD3.X R65, PT, PT, RZ, RZ, RZ, P3, !PT ;  /* 0x000000ffff417210 */ /* 0x000fe20001ffe4ff */
[----:B------:R-:W-:Y:S01]  /*94930*/  IMAD.WIDE.U32 R70, R28, R43, R58 ;  /* 0x0000002b1c467225 */ /* 0x000fe200078e003a */
[----:B------:R-:W-:-:S03]  /*94940*/  IADD3.X R63, PT, PT, RZ, RZ, RZ, P0, !PT ;  /* 0x000000ffff3f7210 */ /* 0x000fc600007fe4ff */
        /* <DEDUP_REMOVED lines=8> */
[----:B------:R-:W-:Y:S01]  /*949d0*/  IMAD.MOV.U32 R64, RZ, RZ, R70 ;  /* 0x000000ffff407224 */ /* 0x000fe200078e0046 */
[----:B------:R-:W-:Y:S01]  /*949e0*/  MOV R65, RZ ;  /* 0x000000ff00417202 */ /* 0x000fe20000000f00 */
[----:B------:R-:W-:Y:S02]  /*949f0*/  IMAD.X R61, RZ, RZ, RZ, P1 ;  /* 0x000000ffff3d7224 */ /* 0x000fe400008e06ff */
[----:B------:R-:W-:-:S04]  /*94a00*/  IMAD.WIDE.U32 R90, R30, R44, R90 ;  /* 0x0000002c1e5a7225 */ /* 0x000fc800078e005a */
        /* <DEDUP_REMOVED lines=30> */
[----:B------:R-:W-:-:S04]  /*94bf0*/  IMAD.WIDE.U32 R92, R46, R38, R90 ;  /* 0x000000262e5c7225 */ /* 0x000fc800078e005a */
[----:B------:R-:W-:Y:S01]  /*94c00*/  IMAD.WIDE.U32 R90, R73, R37, R60 ;  /* 0x00000025495a7225 */ /* 0x000fe200078e003c */
[----:B------:R-:W-:-:S03]  /*94c10*/  IADD3 R60, P1, PT, R21, R92, RZ ;  /* 0x0000005c153c7210 */ /* 0x000fc60007f3e0ff */
[----:B------:R-:W-:Y:S02]  /*94c20*/  IMAD.X R65, RZ, RZ, RZ, P2 ;  /* 0x000000ffff417224 */ /* 0x000fe400010e06ff */
[----:B------:R-:W-:Y:S02]  /*94c30*/  IMAD.IADD R99, R6, 0x1, R93 ;  /* 0x0000000106637824 */ /* 0x000fe400078e025d */
[----:B------:R-:W-:Y:S02]  /*94c40*/  IMAD.IADD R93, R3, 0x1, R91 ;  /* 0x00000001035d7824 */ /* 0x000fe400078e025b */
[----:B------:R-:W-:Y:S02]  /*94c50*/  HFMA2 R91, -RZ, RZ, 0, 0 ;  /* 0x00000000ff5b7431 */ /* 0x000fe400000001ff */
[----:B------:R-:W-:Y:S01]  /*94c60*/  IMAD.X R59, RZ, RZ, RZ, P0 ;  /* 0x000000ffff3b7224 */ /* 0x000fe200000e06ff */
[----:B------:R-:W-:Y:S01]  /*94c70*/  IADD3 R62, P0, PT, R63, R62, RZ ;  /* 0x0000003e3f3e7210 */ /* 0x000fe20007f1e0ff */
[----:B------:R-:W-:-:S04]  /*94c80*/  IMAD.WIDE.U32 R64, R27, R43, R64 ;  /* 0x0000002b1b407225 */ /* 0x000fc800078e0040 */
        /* <DEDUP_REMOVED lines=19> */
[----:B------:R-:W-:-:S03]  /*94dc0*/  IADD3.X R71, PT, PT, RZ, RZ, RZ, P3, !PT ;  /* 0x000000ffff477210 */ /* 0x000fc60001ffe4ff */
[----:B------:R-:W-:Y:S01]  /*94dd0*/  IMAD.WIDE.U32 R60, R42, R35, R60 ;  /* 0x000000232a3c7225 */ /* 0x000fe200078e003c */
[----:B------:R-:W-:-:S03]  /*94de0*/  IADD3 R62, P1, PT, R91, R58, RZ ;  /* 0x0000003a5b3e7210 */ /* 0x000fc60007f3e0ff */
[----:B------:R-:W-:Y:S02]  /*94df0*/  IMAD.X R65, RZ, RZ, RZ, P2 ;  /* 0x000000ffff417224 */ /* 0x000fe400010e06ff */
[----:B------:R-:W-:Y:S01]  /*94e00*/  IMAD.X R91, RZ, RZ, RZ, P0 ;  /* 0x000000ffff5b7224 */ /* 0x000fe200000e06ff */
[----:B------:R-:W-:Y:S01]  /*94e10*/  IADD3 R58, P0, PT, R93, R60, RZ ;  /* 0x0000003c5d3a7210 */ /* 0x000fe20007f1e0ff */
[----:B------:R-:W-:Y:S02]  /*94e20*/  IMAD.IADD R95, R5, 0x1, R61 ;  /* 0x00000001055f7824 */ /* 0x000fe400078e023d */
[----:B------:R-:W-:-:S04]  /*94e30*/  IMAD.WIDE.U32 R60, R28, R45, R64 ;  /* 0x0000002d1c3c7225 */ /* 0x000fc800078e0040 */
[----:B------:R-:W-:Y:S01]  /*94e40*/  IMAD.WIDE.U32 R64, R29, R41, R90 ;  /* 0x000000291d407225 */ /* 0x000fe200078e005a */
[----:B------:R-:W-:-:S03]  /*94e50*/  IADD3 R61, PT, PT, R40, R61, RZ ;  /* 0x0000003d283d7210 */ /* 0x000fc60007ffe0ff */
        /* <DEDUP_REMOVED lines=10> */
[----:B------:R-:W-:Y:S02]  /*94f00*/  IADD3.X R91, PT, PT, RZ, RZ, RZ, P3, !PT ;  /* 0x000000ffff5b7210 */ /* 0x000fe40001ffe4ff */
[----:B------:R-:W-:Y:S01]  /*94f10*/  IADD3 R101, PT, PT, R8, R71, RZ ;  /* 0x0000004708657210 */ /* 0x000fe20007ffe0ff */
[----:B------:R-:W-:Y:S01]  /*94f20*/  IMAD.WIDE.U32 R92, R26, R43, R62 ;  /* 0x0000002b1a5c7225 */ /* 0x000fe200078e003e */
[----:B------:R-:W-:-:S03]  /*94f30*/  IADD3.X R65, PT, PT, RZ, RZ, RZ, P2, !PT ;  /* 0x000000ffff417210 */ /* 0x000fc600017fe4ff */
[----:B------:R-:W-:Y:S02]  /*94f40*/  IMAD.IADD R99, R4, 0x1, R59 ;  /* 0x0000000104637824 */ /* 0x000fe400078e023b */
[----:B------:R-:W-:Y:S02]  /*94f50*/  IMAD.X R71, RZ, RZ, RZ, P4 ;  /* 0x000000ffff477224 */ /* 0x000fe400020e06ff */
[----:B------:R-:W-:-:S04]  /*94f60*/  IMAD.WIDE.U32 R90, R27, R49, R90 ;  /* 0x000000311b5a7225 */ /* 0x000fc800078e005a */
[----:B------:R-:W-:Y:S01]  /*94f70*/  IMAD.IADD R59, R24, 0x1, R93 ;  /* 0x00000001183b7824 */ /* 0x000fe200078e025d */
[----:B------:R-:W-:Y:S01]  /*94f80*/  IADD3 R91, PT, PT, R47, R91, RZ ;  /* 0x0000005b2f5b7210 */ /* 0x000fe20007ffe0ff */
[----:B------:R-:W-:-:S03]  /*94f90*/  IMAD.WIDE.U32 R62, R46, R39, R70 ;  /* 0x000000272e3e7225 */ /* 0x000fc600078e0046 */
[----:B------:R-:W-:Y:S01]  /*94fa0*/  IADD3 R70, P2, PT, R59, R90, RZ ;  /* 0x0000005a3b467210 */ /* 0x000fe20007f5e0ff */
[----:B------:R-:W-:Y:S01]  /*94fb0*/  IMAD.MOV.U32 R93, RZ, RZ, RZ ;  /* 0x000000ffff5d7224 */ /* 0x000fe200078e00ff */
[----:B------:R-:W-:Y:S01]  /*94fc0*/  IADD3 R90, P4, PT, R95, R62, RZ ;  /* 0x0000003e5f5a7210 */ /* 0x000fe20007f9e0ff */
[----:B------:R-:W-:Y:S02]  /*94fd0*/  IMAD.IADD R61, R2, 0x1, R103 ;  /* 0x00000001023d7824 */ /* 0x000fe400078e0267 */
        /* <DEDUP_REMOVED lines=15> */
[----:B------:R-:W-:-:S04]  /*950d0*/  IMAD.WIDE.U32 R90, R42, R38, R90 ;  /* 0x000000262a5a7225 */ /* 0x000fc800078e005a */
[----:B------:R-:W-:Y:S02]  /*950e0*/  IMAD.IADD R101, R7, 0x1, R63 ;  /* 0x0000000107657824 */ /* 0x000fe400078e023f */
[----:B------:R-:W-:Y:S01]  /*950f0*/  IMAD.WIDE.U32 R64, R48, R23, R92 ;  /* 0x0000001730407225 */ /* 0x000fe200078e005c */
[----:B------:R-:W-:-:S03]  /*95100*/  IADD3 R92, P0, PT, R60, R105, RZ ;  /* 0x000000693c5c7210 */ /* 0x000fc60007f1e0ff */
[----:B------:R-:W-:Y:S01]  /*95110*/  IMAD.X R63, RZ, RZ, RZ, P2 ;  /* 0x000000ffff3f7224 */ /* 0x000fe200010e06ff */
[----:B------:R-:W-:Y:S01]  /*95120*/  IADD3.X R93, PT, PT, RZ, RZ, RZ, P0, !PT ;  /* 0x000000ffff5d7210 */ /* 0x000fe200007fe4ff */
[----:B------:R-:W-:Y:S01]  /*95130*/  IMAD.WIDE.U32 R94, R21, R37, R58 ;  /* 0x00000025155e7225 */ /* 0x000fe200078e003a */
[----:B------:R-:W-:-:S03]  /*95140*/  IADD3 R58, P1, PT, R99, R90, RZ ;  /* 0x0000005a633a7210 */ /* 0x000fc60007f3e0ff */
[----:B------:R-:W-:Y:S01]  /*95150*/  IMAD.IADD R71, R17, 0x1, R71 ;  /* 0x0000000111477824 */ /* 0x000fe200078e0247 */
[----:B------:R-:W-:Y:S01]  /*95160*/  IADD3.X R59, PT, PT, RZ, RZ, RZ, P1, !PT ;  /* 0x000000ffff3b7210 */ /* 0x000fe20000ffe4ff */
[----:B------:R-:W-:Y:S02]  /*95170*/  IMAD.IADD R103, R6, 0x1, R91 ;  /* 0x0000000106677824 */ /* 0x000fe400078e025b */
        /* <DEDUP_REMOVED lines=28> */
[----:B------:R-:W-:Y:S02]  /*95340*/  IADD3 R92, P4, PT, R103, R92, RZ ;  /* 0x0000005c675c7210 */ /* 0x000fe40007f9e0ff */
[----:B------:R-:W-:Y:S01]  /*95350*/  IADD3 R93, PT, PT, R8, R93, RZ ;  /* 0x0000005d085d7210 */ /* 0x000fe20007ffe0ff */
        /* <DEDUP_REMOVED lines=28> */
[----:B------:R-:W-:-:S03]  /*95520*/  IADD3 R62, P4, PT, R95, R62, RZ ;  /* 0x0000003e5f3e7210 */ /* 0x000fc60007f9e0ff */
[----:B------:R-:W-:Y:S02]  /*95530*/  IMAD.X R93, RZ, RZ, RZ, P0 ;  /* 0x000000ffff5d7224 */ /* 0x000fe400000e06ff */
[----:B------:R-:W-:Y:S02]  /*95540*/  IMAD.IADD R63, R40, 0x1, R63 ;  /* 0x00000001283f7824 */ /* 0x000fe400078e023f */
[----:B------:R-:W-:Y:S01]  /*95550*/  IMAD.X R59, RZ, RZ, RZ, P1 ;  /* 0x000000ffff3b7224 */ /* 0x000fe200008e06ff */
[----:B------:R-:W-:Y:S01]  /*95560*/  IADD3 R101, P1, PT, R101, R48, RZ ;  /* 0x0000003065657210 */ /* 0x000fe20007f3e0ff */
[----:B------:R-:W-:Y:S01]  /*95570*/  IMAD.IADD R61, R19, 0x1, R61 ;  /* 0x00000001133d7824 */ /* 0x000fe200078e023d */
        /* <DEDUP_REMOVED lines=8> */
[----:B------:R-:W-:Y:S01]  /*95600*/  IMAD.IADD R95, R3, 0x1, R93 ;  /* 0x00000001035f7824 */ /* 0x000fe200078e025d */
[----:B------:R-:W-:Y:S01]  /*95610*/  MOV R93, RZ ;  /* 0x000000ff005d7202 */ /* 0x000fe20000000f00 */
[----:B------:R-:W-:Y:S02]  /*95620*/  IMAD.X R71, RZ, RZ, RZ, P3 ;  /* 0x000000ffff477224 */ /* 0x000fe400018e06ff */
[----:B------:R-:W-:-:S02]  /*95630*/  IMAD R46, R92, R0, RZ ;  /* 0x000000005c2e7224 */ /* 0x000fc400078e02ff */
[----:B------:R-:W-:-:S04]  /*95640*/  IMAD.WIDE.U32 R62, R25, R49, R62 ;  /* 0x00000031193e7225 */ /* 0x000fc800078e003e */
[----:B------:R-:W-:Y:S02]  /*95650*/  IMAD.X R59, RZ, RZ, RZ, P2 ;  /* 0x000000ffff3b7224 */ /* 0x000fe400010e06ff */
[----:B------:R-:W-:-:S03]  /*95660*/  IMAD.WIDE.U32 R70, R42, R22, R70 ;  /* 0x000000162a467225 */ /* 0x000fc600078e0046 */
[----:B------:R-:W-:Y:S01]  /*95670*/  IADD3 R48, P2, PT, R59, R62, RZ ;  /* 0x0000003e3b307210 */ /* 0x000fe20007f5e0ff */
[----:B------:R-:W-:-:S04]  /*95680*/  IMAD.HI.U32 R103, R46, R36, R92 ;  /* 0x000000242e677227 */ /* 0x000fc800078e005c */
        /* <DEDUP_REMOVED lines=80> */
[----:B------:R-:W-:Y:S02]  /*95b90*/  IMAD.X R63, RZ, RZ, RZ, P1 ;  /* 0x000000ffff3f7224 */ /* 0x000fe400008e06ff */
[----:B------:R-:W-:Y:S01]  /*95ba0*/  IMAD.WIDE.U32 R60, R46, R34, R60 ;  /* 0x000000222e3c7225 */ /* 0x000fe200078e003c */
[----:B------:R-:W-:-:S03]  /*95bb0*/  IADD3 R73, P1, PT, R73, R72, RZ ;  /* 0x0000004849497210 */ /* 0x000fc60007f3e0ff */
[----:B------:R-:W-:Y:S01]  /*95bc0*/  IMAD.X R71, RZ, RZ, RZ, P4 ;  /* 0x000000ffff477224 */ /* 0x000fe200020e06ff */
[----:B------:R-:W-:Y:S01]  /*95bd0*/  IADD3.X R95, PT, PT, RZ, RZ, RZ, P1, !PT ;  /* 0x000000ffff5f7210 */ /* 0x000fe20000ffe4ff */
[----:B------:R-:W-:-:S03]  /*95be0*/  IMAD.HI.U32 R59, R42, R36, R58 ;  /* 0x000000242a3b7227 */ /* 0x000fc600078e003a */
[----:B------:R-:W-:Y:S01]  /*95bf0*/  IADD3 R95, P4, PT, R95, R48, RZ ;  /* 0x000000305f5f7210 */ /* 0x000fe20007f9e0ff */
        /* <DEDUP_REMOVED lines=17> */
[----:B------:R-:W-:-:S04]  /*95d10*/  IMAD.WIDE.U32 R58, R42, R37, R58 ;  /* 0x000000252a3a7225 */ /* 0x000fc800078e003a */
[----:B------:R-:W-:-:S04]  /*95d20*/  IMAD.WIDE.U32 R62, R46, R35, R62 ;  /* 0x000000232e3e7225 */ /* 0x000fc800078e003e */
[----:B------:R-:W-:Y:S01]  /*95d30*/  IMAD.WIDE.U32 R72, R21, R23, R72 ;  /* 0x0000001715487225 */ /* 0x000fe200078e0048 */
[----:B------:R-:W-:-:S03]  /*95d40*/  IADD3 R93, PT, PT, R5, R63, RZ ;  /* 0x0000003f055d7210 */ /* 0x000fc60007ffe0ff */
        /* <DEDUP_REMOVED lines=8> */
[----:B------:R-:W-:Y:S02]  /*95dd0*/  IADD3.X R93, PT, PT, RZ, RZ, RZ, P1, !PT ;  /* 0x000000ffff5d7210 */ /* 0x000fe40000ffe4ff */
[----:B------:R-:W-:Y:S01]  /*95de0*/  IADD3 R72, P0, PT, R61, R72, RZ ;  /* 0x000000483d487210 */ /* 0x000fe20007f1e0ff */
[----:B------:R-:W-:Y:S01]  /*95df0*/  IMAD.X R21, RZ, RZ, RZ, P3 ;  /* 0x000000ffff157224 */ /* 0x000fe200018e06ff */
[----:B------:R-:W-:Y:S01]  /*95e00*/  IADD3 R48, P3, PT, R48, R95, RZ ;  /* 0x0000005f30307210 */ /* 0x000fe20007f7e0ff */
[----:B------:R-:W-:Y:S01]  /*95e10*/  IMAD.X R63, RZ, RZ, RZ, P6 ;  /* 0x000000ffff3f7224 */ /* 0x000fe200030e06ff */
[----:B------:R-:W-:Y:S01]  /*95e20*/  IADD3.X R95, PT, PT, RZ, RZ, RZ, P5, !PT ;  /* 0x000000ffff5f7210 */ /* 0x000fe20002ffe4ff */
[----:B------:R-:W-:Y:S01]  /*95e30*/  IMAD.X R64, RZ, RZ, RZ, P2 ;  /* 0x000000ffff407224 */ /* 0x000fe200010e06ff */
[----:B------:R-:W-:Y:S01]  /*95e40*/  IADD3 R21, P2, PT, R21, R70, RZ ;  /* 0x0000004615157210 */ /* 0x000fe20007f5e0ff */
[----:B------:R-:W-:-:S04]  /*95e50*/  IMAD.WIDE.U32 R60, R42, R34, R62 ;  /* 0x000000222a3c7225 */ /* 0x000fc800078e003e */
[----:B------:R-:W-:Y:S01]  /*95e60*/  IMAD.X R73, RZ, RZ, RZ, P0 ;  /* 0x000000ffff497224 */ /* 0x000fe200000e06ff */
[----:B------:R-:W-:Y:S01]  /*95e70*/  IADD3 R64, P0, PT, R64, R21, RZ ;  /* 0x0000001540407210 */ /* 0x000fe20007f1e0ff */
[----:B------:R-:W-:Y:S01]  /*95e80*/  IMAD.WIDE.U32 R62, R46, R38, R92 ;  /* 0x000000262e3e7225 */ /* 0x000fe200078e005c */
[----:B------:R-:W-:Y:S02]  /*95e90*/  IADD3 R21, PT, PT, R4, R61, RZ ;  /* 0x0000003d04157210 */ /* 0x000fe40007ffe0ff */
        /* <DEDUP_REMOVED lines=23> */
[----:B------:R-:W-:Y:S02]  /*96010*/  IADD3 R72, P3, PT, R65, R71, RZ ;  /* 0x0000004741487210 */ /* 0x000fe40007f7e0ff */
[----:B------:R-:W-:Y:S01]  /*96020*/  IADD3.X R65, PT, PT, RZ, RZ, RZ, P6, !PT ;  /* 0x000000ffff417210 */ /* 0x000fe200037fe4ff */
[----:B------:R-:W-:Y:S01]  /*96030*/  IMAD.X R71, RZ, RZ, RZ, P5 ;  /* 0x000000ffff477224 */ /* 0x000fe200028e06ff */
[----:B------:R-:W-:Y:S01]  /*96040*/  IADD3 R48, P5, PT, R48, R93, RZ ;  /* 0x0000005d30307210 */ /* 0x000fe20007fbe0ff */
[----:B------:R-:W-:Y:S01]  /*96050*/  IMAD.IADD R93, R18, 0x1, R73 ;  /* 0x00000001125d7824 */ /* 0x000fe200078e0249 */
[----:B------:R-:W-:Y:S01]  /*96060*/  IADD3.X R73, PT, PT, RZ, RZ, RZ, P3, !PT ;  /* 0x000000ffff497210 */ /* 0x000fe20001ffe4ff */
[----:B------:R-:W-:-:S03]  /*96070*/  IMAD.WIDE.U32 R64, R42, R38, R64 ;  /* 0x000000262a407225 */ /* 0x000fc600078e0040 */
[----:B------:R-:W-:Y:S01]  /*96080*/  IADD3 R93, P3, PT, R93, R48, RZ ;  /* 0x000000305d5d7210 */ /* 0x000fe20007f7e0ff */
[----:B------:R-:W-:Y:S01]  /*96090*/  IMAD.WIDE.U32 R70, R46, R22, R70 ;  /* 0x000000162e467225 */ /* 0x000fe200078e0046 */
[----:B------:R-:W-:-:S03]  /*960a0*/  IADD3.X R48, PT, PT, RZ, RZ, RZ, P1, !PT ;  /* 0x000000ffff307210 */ /* 0x000fc60000ffe4ff */
        /* <DEDUP_REMOVED lines=23> */
[----:B------:R-:W-:Y:S01]  /*96220*/  IMAD.MOV.U32 R92, RZ, RZ, R62 ;  /* 0x000000ffff5c7224 */ /* 0x000fe200078e003e */
[----:B------:R-:W-:Y:S01]  /*96230*/  IADD3.X R91, PT, PT, RZ, RZ, RZ, P6, !PT ;  /* 0x000000ffff5b7210 */ /* 0x000fe200037fe4ff */
[----:B------:R-:W-:Y:S01]  /*96240*/  IMAD.MOV.U32 R86, RZ, RZ, R64 ;  /* 0x000000ffff567224 */ /* 0x000fe200078e0040 */
[----:B------:R-:W-:Y:S01]  /*96250*/  IADD3 R99, P3, PT, R99, R46, RZ ;  /* 0x0000002e63637210 */ /* 0x000fe20007f7e0ff */
[----:B------:R-:W-:-:S02]  /*96260*/  IMAD.X R46, RZ, RZ, RZ, P0 ;  /* 0x000000ffff2e7224 */ /* 0x000fc400000e06ff */
        /* <DEDUP_REMOVED lines=12> */
[----:B------:R-:W-:Y:S01]  /*96330*/  IMAD.WIDE.U32 R72, R42, R23, R72 ;  /* 0x000000172a487225 */ /* 0x000fe200078e0048 */
[----:B------:R-:W-:-:S03]  /*96340*/  MOV R48, R70 ;  /* 0x0000004600307202 */ /* 0x000fc60000000f00 */
[----:B------:R-:W-:Y:S02]  /*96350*/  IMAD.X R42, RZ, RZ, RZ, P0 ;  /* 0x000000ffff2a7224 */ /* 0x000fe400000e06ff */
[----:B------:R-:W-:Y:S02]  /*96360*/  IMAD.IADD R93, R18, 0x1, R73 ;  /* 0x00000001125d7824 */ /* 0x000fe400078e0249 */
[----:B------:R-:W-:-:S03]  /*96370*/  IMAD.MOV.U32 R74, RZ, RZ, R72 ;  /* 0x000000ffff4a7224 */ /* 0x000fc600078e0048 */
[----:B------:R-:W-:-:S04]  /*96380*/  IADD3 R46, PT, PT, R93, R46, R42 ;  /* 0x0000002e5d2e7210 */ /* 0x000fc80007ffe02a */
        /* <DEDUP_REMOVED lines=29> */
.L_x_230:
        /* <DEDUP_REMOVED lines=23> */
.L_x_231:
        /* <DEDUP_REMOVED lines=8> */
[----:B------:R-:W-:Y:S01]  /*96750*/  SHF.L.U64.HI R65, R92, 0x1, R103 ;  /* 0x000000015c417819 */ /* 0x000fe20000010267 */
[----:B------:R-:W-:Y:S01]  /*96760*/  IMAD.SHL.U32 R42, R74, 0x2, RZ ;  /* 0x000000024a2a7824 */ /* 0x000fe200078e00ff */
[----:B------:R-:W-:Y:S01]  /*96770*/  SHF.L.U64.HI R91, R94, 0x1, R105 ;  /* 0x000000015e5b7819 */ /* 0x000fe20000010269 */
[----:B------:R-:W-:Y:S01]  /*96780*/  IMAD.WIDE.U32 R60, R46, 0x2, R58 ;  /* 0x000000022e3c7825 */ /* 0x000fe200078e003a */
[----:B------:R-:W-:-:S02]  /*96790*/  SHF.L.U64.HI R63, R86, 0x1, R101 ;  /* 0x00000001563f7819 */ /* 0x000fc40000010265 */
[C---:B------:R-:W-:Y:S01]  /*967a0*/  SHF.L.U64.HI R95, R48.reuse, 0x1, R95 ;  /* 0x00000001305f7819 */ /* 0x040fe2000001025f */
[----:B------:R-:W-:Y:S01]  /*967b0*/  IMAD.SHL.U32 R48, R48, 0x2, RZ ;  /* 0x0000000230307824 */ /* 0x000fe200078e00ff */
[C---:B------:R-:W-:Y:S02]  /*967c0*/  ISETP.LE.U32.AND P0, PT, R60.reuse, R23, PT ;  /* 0x000000173c00720c */ /* 0x040fe40003f03070 */
[----:B------:R-:W-:Y:S02]  /*967d0*/  ISETP.GT.U32.AND P1, PT, R60, -0x1, PT ;  /* 0xffffffff3c00780c */ /* 0x000fe40003f24070 */
[----:B------:R-:W-:Y:S02]  /*967e0*/  SHF.L.U64.HI R93, R76, 0x1, R99 ;  /* 0x000000014c5d7819 */ /* 0x000fe40000010263 */
[----:B------:R-:W-:Y:S02]  /*967f0*/  ISETP.GT.U32.OR.EX P0, PT, R61, RZ, !P0, P1 ;  /* 0x000000ff3d00720c */ /* 0x000fe40004704510 */
[----:B------:R-:W-:-:S02]  /*96800*/  LOP3.LUT R65, R65, 0x1, RZ, 0xc0, !PT ;  /* 0x0000000141417812 */ /* 0x000fc400078ec0ff */
[----:B------:R-:W-:Y:S02]  /*96810*/  SHF.L.U32 R64, R92, 0x1, RZ ;  /* 0x000000015c407819 */ /* 0x000fe400000006ff */
[----:B------:R-:W-:Y:S02]  /*96820*/  LOP3.LUT R91, R91, 0x1, RZ, 0xc0, !PT ;  /* 0x000000015b5b7812 */ /* 0x000fe400078ec0ff */
[----:B------:R-:W-:Y:S02]  /*96830*/  SHF.L.U32 R46, R76, 0x1, RZ ;  /* 0x000000014c2e7819 */ /* 0x000fe400000006ff */
[----:B------:R-:W-:Y:S02]  /*96840*/  LOP3.LUT R63, R63, 0x1, RZ, 0xc0, !PT ;  /* 0x000000013f3f7812 */ /* 0x000fe400078ec0ff */
[----:B------:R-:W-:Y:S02]  /*96850*/  LOP3.LUT R95, R95, 0x1, RZ, 0xc0, !PT ;  /* 0x000000015f5f7812 */ /* 0x000fe400078ec0ff */
[----:B------:R-:W-:-:S02]  /*96860*/  LOP3.LUT R93, R93, 0x1, RZ, 0xc0, !PT ;  /* 0x000000015d5d7812 */ /* 0x000fc400078ec0ff */
[----:B------:R-:W-:Y:S02]  /*96870*/  LOP3.LUT R74, R65, 0xfffffffe, R62, 0xf8, !PT ;  /* 0xfffffffe414a7812 */ /* 0x000fe400078ef83e */
        /* <DEDUP_REMOVED lines=36> */
.L_x_232:
        /* <DEDUP_REMOVED lines=24> */
.L_x_233:
[----:B------:R-:W-:Y:S01]  /*96c40*/  SHF.L.U64.HI R59, R62, 0x1, R91 ;  /* 0x000000013e3b7819 */ /* 0x000fe2000001025b */
[C---:B------:R-:W-:Y:S01]  /*96c50*/  IMAD.SHL.U32 R58, R48.reuse, 0x2, RZ ;  /* 0x00000002303a7824 */ /* 0x040fe200078e00ff */
[----:B------:R-:W-:Y:S02]  /*96c60*/  SHF.L.U64.HI R63, R48, 0x1, R63 ;  /* 0x00000001303f7819 */ /* 0x000fe4000001023f */
[C---:B------:R-:W-:Y:S01]  /*96c70*/  SHF.L.U64.HI R48, R46.reuse, 0x1, R73 ;  /* 0x000000012e307819 */ /* 0x040fe20000010249 */
[----:B------:R-:W-:Y:S01]  /*96c80*/  IMAD.SHL.U32 R46, R46, 0x2, RZ ;  /* 0x000000022e2e7824 */ /* 0x000fe200078e00ff */
[----:B------:R-:W-:Y:S02]  /*96c90*/  LOP3.LUT R59, R59, 0x1, RZ, 0xc0, !PT ;  /* 0x000000013b3b7812 */ /* 0x000fe400078ec0ff */
[C---:B------:R-:W-:Y:S01]  /*96ca0*/  SHF.L.U64.HI R65, R71.reuse, 0x1, R60 ;  /* 0x0000000147417819 */ /* 0x040fe2000001023c */
[----:B------:R-:W-:Y:S01]  /*96cb0*/  IMAD.SHL.U32 R71, R71, 0x2, RZ ;  /* 0x0000000247477824 */ /* 0x000fe200078e00ff */
[----:B------:R-:W-:-:S02]  /*96cc0*/  SHF.L.U64.HI R61, R72, 0x1, R61 ;  /* 0x00000001483d7819 */ /* 0x000fc4000001023d */
[----:B------:R-:W-:Y:S02]  /*96cd0*/  SHF.L.U32 R60, R72, 0x1, RZ ;  /* 0x00000001483c7819 */ /* 0x000fe400000006ff */
[----:B------:R-:W-:Y:S02]  /*96ce0*/  SHF.R.U32.HI R42, RZ, 0x1f, R21 ;  /* 0x0000001fff2a7819 */ /* 0x000fe40000011615 */
[----:B------:R-:W-:Y:S01]  /*96cf0*/  LOP3.LUT R72, R59, 0xfffffffe, R46, 0xf8, !PT ;  /* 0xfffffffe3b487812 */ /* 0x000fe200078ef82e */
[----:B------:R-:W-:Y:S01]  /*96d00*/  IMAD.SHL.U32 R46, R62, 0x2, RZ ;  /* 0x000000023e2e7824 */ /* 0x000fe200078e00ff */
[----:B------:R-:W-:Y:S02]  /*96d10*/  LOP3.LUT R91, R42, 0xfffffffe, R71, 0xf8, !PT ;  /* 0xfffffffe2a5b7812 */ /* 0x000fe400078ef847 */
[----:B------:R-:W-:Y:S02]  /*96d20*/  LOP3.LUT R42, R48, 0x1, RZ, 0xc0, !PT ;  /* 0x00000001302a7812 */ /* 0x000fe400078ec0ff */
[----:B------:R-:W-:-:S02]  /*96d30*/  ISETP.LE.U32.AND P0, PT, R72, R23, PT ;  /* 0x000000174800720c */ /* 0x000fc40003f03070 */
[----:B------:R-:W-:Y:S02]  /*96d40*/  ISETP.GT.U32.AND P1, PT, R72, -0x1, PT ;  /* 0xffffffff4800780c */ /* 0x000fe40003f24070 */
[----:B------:R-:W-:Y:S02]  /*96d50*/  LOP3.LUT R61, R61, 0x1, RZ, 0xc0, !PT ;  /* 0x000000013d3d7812 */ /* 0x000fe400078ec0ff */
[----:B------:R-:W-:Y:S02]  /*96d60*/  ISETP.GT.U32.OR.EX P0, PT, R42, RZ, !P0, P1 ;  /* 0x000000ff2a00720c */ /* 0x000fe40004704510 */
        /* <DEDUP_REMOVED lines=41> */
.L_x_234:
        /* <DEDUP_REMOVED lines=23> */
.L_x_235:
        /* <DEDUP_REMOVED lines=13> */
[----:B------:R-:W-:Y:S02]  /*97240*/  HFMA2 R63, -RZ, RZ, 0, 0 ;  /* 0x00000000ff3f7431 */ /* 0x000fe400000001ff */
[----:B------:R-:W-:Y:S01]  /*97250*/  IMAD.IADD R59, R2, 0x1, R59 ;  /* 0x00000001023b7824 */ /* 0x000fe200078e023b */
[----:B------:R-:W-:Y:S01]  /*97260*/  IADD3 R60, P0, PT, R61, R64, RZ ;  /* 0x000000403d3c7210 */ /* 0x000fe20007f1e0ff */
[----:B------:R-:W-:-:S03]  /*97270*/  IMAD.IADD R64, R17, 0x1, R65 ;  /* 0x0000000111407824 */ /* 0x000fc600078e0241 */
[----:B------:R-:W-:Y:S02]  /*97280*/  IADD3 R58, P1, PT, R59, R62, RZ ;  /* 0x0000003e3b3a7210 */ /* 0x000fe40007f3e0ff */
[----:B------:R-:W-:Y:S02]  /*97290*/  IADD3.X R61, PT, PT, RZ, RZ, RZ, P0, !PT ;  /* 0x000000ffff3d7210 */ /* 0x000fe400007fe4ff */
[----:B------:R-:W-:Y:S01]  /*972a0*/  MOV R65, RZ ;  /* 0x000000ff00417202 */ /* 0x000fe20000000f00 */
[----:B------:R-:W-:Y:S02]  /*972b0*/  IMAD.X R59, RZ, RZ, RZ, P1 ;  /* 0x000000ffff3b7224 */ /* 0x000fe400008e06ff */
[----:B------:R-:W-:-:S04]  /*972c0*/  IMAD.WIDE.U32 R60, R43, R43, R60 ;  /* 0x0000002b2b3c7225 */ /* 0x000fc800078e003c */
[----:B------:R-:W-:-:S04]  /*972d0*/  IMAD.WIDE.U32 R64, R87, R49, R64 ;  /* 0x0000003157407225 */ /* 0x000fc800078e0040 */
[----:B------:R-:W-:Y:S02]  /*972e0*/  IMAD.IADD R61, R24, 0x1, R61 ;  /* 0x00000001183d7824 */ /* 0x000fe400078e023d */
[----:B------:R-:W-:-:S04]  /*972f0*/  IMAD.WIDE.U32 R58, R21, R37, R58 ;  /* 0x00000025153a7225 */ /* 0x000fc800078e003a */
[----:B------:R-:W-:Y:S01]  /*97300*/  IMAD.MOV.U32 R62, RZ, RZ, R60 ;  /* 0x000000ffff3e7224 */ /* 0x000fe200078e003c */
[----:B------:R-:W-:Y:S01]  /*97310*/  IADD3 R60, P0, PT, R61, R64, RZ ;  /* 0x000000403d3c7210 */ /* 0x000fe20007f1e0ff */
[----:B------:R-:W-:Y:S01]  /*97320*/  IMAD.IADD R59, R3, 0x1, R59 ;  /* 0x00000001033b7824 */ /* 0x000fe200078e023b */
[----:B------:R-:W-:Y:S01]  /*97330*/  IADD3 R64, PT, PT, R47, R65, RZ ;  /* 0x000000412f407210 */ /* 0x000fe20007ffe0ff */
[----:B------:R-:W-:Y:S01]  /*97340*/  IMAD.WIDE.U32 R62, R87, R75, R62 ;  /* 0x0000004b573e7225 */ /* 0x000fe200078e003e */
[----:B------:R-:W-:-:S03]  /*97350*/  MOV R65, RZ ;  /* 0x000000ff00417202 */ /* 0x000fc60000000f00 */
[----:B------:R-:W-:Y:S01]  /*97360*/  IMAD.X R61, RZ, RZ, RZ, P0 ;  /* 0x000000ffff3d7224 */ /* 0x000fe200000e06ff */
        /* <DEDUP_REMOVED lines=212> */
[----:B------:R-:W-:Y:S01]  /*980b0*/  IMAD.WIDE.U32 R62, R20, R87, R62 ;  /* 0x00000057143e7225 */ /* 0x000fe200078e003e */
[----:B------:R-:W-:Y:S02]  /*980c0*/  IADD3 R60, P4, PT, R101, R60, RZ ;  /* 0x0000003c653c7210 */ /* 0x000fe40007f9e0ff */
[----:B------:R-:W-:Y:S01]  /*980d0*/  IADD3 R101, PT, PT, R7, R61, RZ ;  /* 0x0000003d07657210 */ /* 0x000fe20007ffe0ff */
[----:B------:R-:W-:Y:S01]  /*980e0*/  IMAD.X R59, RZ, RZ, RZ, P1 ;  /* 0x000000ffff3b7224 */ /* 0x000fe200008e06ff */
[----:B------:R-:W-:Y:S01]  /*980f0*/  IADD3 R77, PT, PT, R77, R63, RZ ;  /* 0x0000003f4d4d7210 */ /* 0x000fe20007ffe0ff */
[----:B------:R-:W-:Y:S02]  /*98100*/  IMAD.IADD R99, R4, 0x1, R65 ;  /* 0x0000000104637824 */ /* 0x000fe400078e0241 */
[----:B------:R-:W-:Y:S02]  /*98110*/  IMAD.IADD R73, R33, 0x1, R73 ;  /* 0x0000000121497824 */ /* 0x000fe400078e0249 */
[----:B------:R-:W-:Y:S01]  /*98120*/  IMAD.X R93, RZ, RZ, RZ, P3 ;  /* 0x000000ffff5d7224 */ /* 0x000fe200018e06ff */
[----:B------:R-:W-:Y:S01]  /*98130*/  IADD3 R62, P3, PT, R103, R62, RZ ;  /* 0x0000003e673e7210 */ /* 0x000fe20007f7e0ff */
[----:B------:R-:W-:-:S03]  /*98140*/  IMAD.WIDE.U32 R58, R20, R49, R58 ;  /* 0x00000031143a7225 */ /* 0x000fc600078e003a */
[----:B------:R-:W-:Y:S01]  /*98150*/  IADD3.X R63, PT, PT, RZ, RZ, RZ, P3, !PT ;  /* 0x000000ffff3f7210 */ /* 0x000fe20001ffe4ff */
        /* <DEDUP_REMOVED lines=8> */
[----:B------:R-:W-:-:S03]  /*981e0*/  IADD3 R77, PT, PT, R3, R65, RZ ;  /* 0x00000041034d7210 */ /* 0x000fc60007ffe0ff */
[----:B------:R-:W-:Y:S01]  /*981f0*/  IMAD.WIDE.U32 R62, R21, R23, R62 ;  /* 0x00000017153e7225 */ /* 0x000fe200078e003e */
[----:B------:R-:W-:-:S03]  /*98200*/  IADD3 R60, P4, PT, R99, R60, RZ ;  /* 0x0000003c633c7210 */ /* 0x000fc60007f9e0ff */
[----:B------:R-:W-:Y:S01]  /*98210*/  IMAD.IADD R93, R19, 0x1, R93 ;  /* 0x00000001135d7824 */ /* 0x000fe200078e025d */
[----:B------:R-:W-:Y:S01]  /*98220*/  IADD3 R62, P2, PT, R101, R62, RZ ;  /* 0x0000003e653e7210 */ /* 0x000fe20007f5e0ff */
[----:B------:R-:W-:Y:S02]  /*98230*/  IMAD R21, R64, R0, RZ ;  /* 0x0000000040157224 */ /* 0x000fe400078e02ff */
[----:B------:R-:W-:-:S04]  /*98240*/  IMAD.WIDE.U32 R72, R45, R44, R72 ;  /* 0x0000002c2d487225 */ /* 0x000fc800078e0048 */
[----:B------:R-:W-:Y:S02]  /*98250*/  IMAD.MOV.U32 R65, RZ, RZ, RZ ;  /* 0x000000ffff417224 */ /* 0x000fe400078e00ff */
[----:B------:R-:W-:Y:S02]  /*98260*/  IMAD.IADD R103, R47, 0x1, R59 ;  /* 0x000000012f677824 */ /* 0x000fe400078e023b */
[----:B------:R-:W-:Y:S02]  /*98270*/  IMAD.X R59, RZ, RZ, RZ, P1 ;  /* 0x000000ffff3b7224 */ /* 0x000fe400008e06ff */
[----:B------:R-:W-:Y:S01]  /*98280*/  IMAD.HI.U32 R99, R21, R36, R64 ;  /* 0x0000002415637227 */ /* 0x000fe200078e0040 */
[----:B------:R-:W-:Y:S02]  /*98290*/  IADD3 R64, P0, PT, R93, R72, RZ ;  /* 0x000000485d407210 */ /* 0x000fe40007f1e0ff */
[----:B------:R-:W-:Y:S01]  /*982a0*/  IADD3.X R93, PT, PT, RZ, RZ, RZ, P3, !PT ;  /* 0x000000ffff5d7210 */ /* 0x000fe20001ffe4ff */
[----:B------:R-:W-:-:S02]  /*982b0*/  IMAD.IADD R73, R33, 0x1, R73 ;  /* 0x0000000121497824 */ /* 0x000fc400078e0249 */
        /* <DEDUP_REMOVED lines=15> */
[----:B------:R-:W-:Y:S02]  /*983b0*/  IMAD.X R61, RZ, RZ, RZ, P4 ;  /* 0x000000ffff3d7224 */ /* 0x000fe400020e06ff */
[----:B------:R-:W-:Y:S02]  /*983c0*/  IMAD.X R73, RZ, RZ, RZ, P1 ;  /* 0x000000ffff497224 */ /* 0x000fe400008e06ff */
[----:B------:R-:W-:-:S04]  /*983d0*/  IMAD.WIDE.U32 R58, R44, R44, R58 ;  /* 0x0000002c2c3a7225 */ /* 0x000fc800078e003a */
[----:B------:R-:W-:Y:S01]  /*983e0*/  IMAD.WIDE.U32 R62, R70, R22, R62 ;  /* 0x00000016463e7225 */ /* 0x000fe200078e003e */
[----:B------:R-:W-:Y:S02]  /*983f0*/  IADD3 R58, P1, PT, R65, R58, RZ ;  /* 0x0000003a413a7210 */ /* 0x000fe40007f3e0ff */
[----:B------:R-:W-:Y:S01]  /*98400*/  IADD3 R59, PT, PT, R33, R59, RZ ;  /* 0x0000003b213b7210 */ /* 0x000fe20007ffe0ff */
[----:B------:R-:W-:Y:S01]  /*98410*/  IMAD.WIDE.U32 R60, R42, R35, R60 ;  /* 0x000000232a3c7225 */ /* 0x000fe200078e003c */
[----:B------:R-:W-:-:S03]  /*98420*/  IADD3 R62, P6, PT, R87, R62, RZ ;  /* 0x0000003e573e7210 */ /* 0x000fc60007fde0ff */
[----:B------:R-:W-:Y:S01]  /*98430*/  IMAD.WIDE.U32 R72, R20, R45, R72 ;  /* 0x0000002d14487225 */ /* 0x000fe200078e0048 */
[----:B------:R-:W-:-:S03]  /*98440*/  IADD3 R60, P2, PT, R77, R60, RZ ;  /* 0x0000003c4d3c7210 */ /* 0x000fc60007f5e0ff */
[----:B------:R-:W-:Y:S01]  /*98450*/  IMAD.IADD R63, R8, 0x1, R63 ;  /* 0x00000001083f7824 */ /* 0x000fe200078e023f */
[----:B------:R-:W-:Y:S01]  /*98460*/  IADD3 R72, P5, PT, R59, R72, RZ ;  /* 0x000000483b487210 */ /* 0x000fe20007fbe0ff */
[----:B------:R-:W-:Y:S01]  /*98470*/  IMAD.X R65, RZ, RZ, RZ, P3 ;  /* 0x000000ffff417224 */ /* 0x000fe200018e06ff */
[----:B------:R-:W-:Y:S01]  /*98480*/  IADD3 R87, PT, PT, R40, R73, RZ ;  /* 0x0000004928577210 */ /* 0x000fe20007ffe0ff */
        /* <DEDUP_REMOVED lines=19> */
[----:B------:R-:W-:Y:S01]  /*985c0*/  IMAD.WIDE.U32 R98, R44, R41, R72 ;  /* 0x000000292c627225 */ /* 0x000fe200078e0048 */
[----:B------:R-:W-:Y:S02]  /*985d0*/  IADD3 R72, P1, PT, R17, R58, RZ ;  /* 0x0000003a11487210 */ /* 0x000fe40007f3e0ff */
[----:B------:R-:W-:Y:S01]  /*985e0*/  IADD3 R60, P3, PT, R43, R60, RZ ;  /* 0x0000003c2b3c7210 */ /* 0x000fe20007f7e0ff */
[C---:B------:R-:W-:Y:S01]  /*985f0*/  IMAD.IADD R59, R19.reuse, 0x1, R59 ;  /* 0x00000001133b7824 */ /* 0x040fe200078e023b */
[----:B------:R-:W-:Y:S01]  /*98600*/  IADD3 R58, PT, PT, R19, R99, RZ ;  /* 0x00000063133a7210 */ /* 0x000fe20007ffe0ff */
[----:B------:R-:W-:Y:S02]  /*98610*/  IMAD.X R93, RZ, RZ, RZ, P0 ;  /* 0x000000ffff5d7224 */ /* 0x000fe400000e06ff */
[----:B------:R-:W-:Y:S01]  /*98620*/  IMAD.X R73, RZ, RZ, RZ, P1 ;  /* 0x000000ffff497224 */ /* 0x000fe200008e06ff */
[----:B------:R-:W-:Y:S01]  /*98630*/  IADD3 R62, P5, PT, R59, R98, RZ ;  /* 0x000000623b3e7210 */ /* 0x000fe20007fbe0ff */
[----:B------:R-:W-:Y:S01]  /*98640*/  IMAD.IADD R43, R4, 0x1, R61 ;  /* 0x00000001042b7824 */ /* 0x000fe200078e023d */
[----:B------:R-:W-:Y:S01]  /*98650*/  IADD3.X R61, PT, PT, RZ, RZ, RZ, P3, !PT ;  /* 0x000000ffff3d7210 */ /* 0x000fe20001ffe4ff */
[----:B------:R-:W-:Y:S01]  /*98660*/  IMAD.WIDE.U32 R92, R42, R38, R92 ;  /* 0x000000262a5c7225 */ /* 0x000fe200078e005c */
[----:B------:R-:W-:-:S02]  /*98670*/  IADD3.X R59, PT, PT, RZ, RZ, RZ, P2, !PT ;  /* 0x000000ffff3b7210 */ /* 0x000fc400017fe4ff */
[----:B------:R-:W-:Y:S01]  /*98680*/  IADD3 R58, P1, PT, R58, R87, RZ ;  /* 0x000000573a3a7210 */ /* 0x000fe20007f3e0ff */
[----:B------:R-:W-:Y:S02]  /*98690*/  IMAD.X R65, RZ, RZ, RZ, P4 ;  /* 0x000000ffff417224 */ /* 0x000fe400020e06ff */
[----:B------:R-:W-:Y:S02]  /*986a0*/  IMAD.IADD R75, R18, 0x1, R63 ;  /* 0x00000001124b7824 */ /* 0x000fe400078e023f */
[----:B------:R-:W-:-:S03]  /*986b0*/  IMAD.WIDE.U32 R72, R20, R49, R72 ;  /* 0x0000003114487225 */ /* 0x000fc600078e0048 */
[----:B------:R-:W-:Y:S01]  /*986c0*/  IADD3 R75, P0, PT, R75, R24, RZ ;  /* 0x000000184b4b7210 */ /* 0x000fe20007f1e0ff */
[----:B------:R-:W-:Y:S02]  /*986d0*/  IMAD.IADD R49, R6, 0x1, R93 ;  /* 0x0000000106317824 */ /* 0x000fe400078e025d */
        /* <DEDUP_REMOVED lines=19> */
[----:B------:R-:W-:Y:S02]  /*98810*/  IADD3 R60, P5, PT, R47, R58, RZ ;  /* 0x0000003a2f3c7210 */ /* 0x000fe40007fbe0ff */
[----:B------:R-:W-:Y:S01]  /*98820*/  IADD3 R43, PT, PT, R3, R99, RZ ;  /* 0x00000063032b7210 */ /* 0x000fe20007ffe0ff */
[----:B------:R-:W-:Y:S02]  /*98830*/  IMAD.X R65, RZ, RZ, RZ, P6 ;  /* 0x000000ffff417224 */ /* 0x000fe400030e06ff */
[----:B------:R-:W-:Y:S01]  /*98840*/  IMAD.X R73, RZ, RZ, RZ, P1 ;  /* 0x000000ffff497224 */ /* 0x000fe200008e06ff */
[----:B------:R-:W-:Y:S01]  /*98850*/  IADD3 R58, P3, PT, R43, R92, RZ ;  /* 0x0000005c2b3a7210 */ /* 0x000fe20007f7e0ff */
[----:B------:R-:W-:Y:S01]  /*98860*/  IMAD.WIDE.U32 R62, R42, R39, R62 ;  /* 0x000000272a3e7225 */ /* 0x000fe200078e003e */
[----:B------:R-:W-:-:S03]  /*98870*/  IADD3.X R43, PT, PT, RZ, RZ, RZ, P2, !PT ;  /* 0x000000ffff2b7210 */ /* 0x000fc600017fe4ff */
        /* <DEDUP_REMOVED lines=8> */
[----:B------:R-:W-:Y:S02]  /*98900*/  IMAD.IADD R47, R18, 0x1, R65 ;  /* 0x00000001122f7824 */ /* 0x000fe400078e0241 */
[----:B------:R-:W-:Y:S01]  /*98910*/  IMAD.WIDE.U32 R60, R41, R41, R60 ;  /* 0x00000029293c7225 */ /* 0x000fe200078e003c */
[----:B------:R-:W-:Y:S02]  /*98920*/  IADD3 R64, P1, PT, R63, R64, RZ ;  /* 0x000000403f407210 */ /* 0x000fe40007f3e0ff */
[----:B------:R-:W-:Y:S01]  /*98930*/  IADD3.X R63, PT, PT, RZ, RZ, RZ, P4, !PT ;  /* 0x000000ffff3f7210 */ /* 0x000fe200027fe4ff */
[----:B------:R-:W-:Y:S01]  /*98940*/  IMAD R17, R98, R0, RZ ;  /* 0x0000000062117224 */ /* 0x000fe200078e02ff */
[----:B------:R-:W-:Y:S01]  /*98950*/  IADD3 R60, P6, PT, R49, R60, RZ ;  /* 0x0000003c313c7210 */ /* 0x000fe20007fde0ff */
[----:B------:R-:W-:Y:S01]  /*98960*/  IMAD.MOV.U32 R99, RZ, RZ, RZ ;  /* 0x000000ffff637224 */ /* 0x000fe200078e00ff */
[----:B------:R-:W-:Y:S01]  /*98970*/  IADD3.X R65, PT, PT, RZ, RZ, RZ, P1, !PT ;  /* 0x000000ffff417210 */ /* 0x000fe20000ffe4ff */
[----:B------:R-:W-:Y:S01]  /*98980*/  IMAD.IADD R75, R33, 0x1, R59 ;  /* 0x00000001214b7824 */ /* 0x000fe200078e023b */
[----:B------:R-:W-:Y:S01]  /*98990*/  IADD3.X R59, PT, PT, RZ, RZ, RZ, P3, !PT ;  /* 0x000000ffff3b7210 */ /* 0x000fe20001ffe4ff */
[----:B------:R-:W-:Y:S01]  /*989a0*/  IMAD.X R45, RZ, RZ, RZ, P0 ;  /* 0x000000ffff2d7224 */ /* 0x000fe200000e06ff */
[----:B------:R-:W-:Y:S01]  /*989b0*/  IADD3 R47, P0, PT, R47, R24, RZ ;  /* 0x000000182f2f7210 */ /* 0x000fe20007f1e0ff */
[----:B------:R-:W-:-:S03]  /*989c0*/  IMAD.HI.U32 R99, R17, R36, R98 ;  /* 0x0000002411637227 */ /* 0x000fc600078e0062 */
[----:B------:R-:W-:Y:S01]  /*989d0*/  IADD3 R45, P3, PT, R45, R72, RZ ;  /* 0x000000482d2d7210 */ /* 0x000fe20007f7e0ff */
[----:B------:R-:W-:-:S04]  /*989e0*/  IMAD.WIDE.U32 R58, R21, R34, R58 ;  /* 0x00000022153a7225 */ /* 0x000fc800078e003a */
[----:B------:R-:W-:Y:S02]  /*989f0*/  IMAD.X R40, RZ, RZ, RZ, P0 ;  /* 0x000000ffff287224 */ /* 0x000fe400000e06ff */
        /* <DEDUP_REMOVED lines=27> */
[----:B------:R-:W-:Y:S02]  /*98bb0*/  IMAD.X R61, RZ, RZ, RZ, P5 ;  /* 0x000000ffff3d7224 */ /* 0x000fe400028e06ff */
[----:B------:R-:W-:Y:S01]  /*98bc0*/  IMAD.IADD R45, R3, 0x1, R59 ;  /* 0x00000001032d7824 */ /* 0x000fe200078e023b */
[----:B------:R-:W-:Y:S01]  /*98bd0*/  MOV R59, RZ ;  /* 0x000000ff003b7202 */ /* 0x000fe20000000f00 */
[----:B------:R-:W-:Y:S02]  /*98be0*/  IMAD.IADD R65, R5, 0x1, R65 ;  /* 0x0000000105417824 */ /* 0x000fe400078e0241 */
[----:B------:R-:W-:Y:S01]  /*98bf0*/  IMAD R24, R58, R0, RZ ;  /* 0x000000003a187224 */ /* 0x000fe200078e02ff */
[----:B------:R-:W-:Y:S01]  /*98c00*/  IADD3 R44, P3, PT, R45, R64, RZ ;  /* 0x000000402d2c7210 */ /* 0x000fe20007f7e0ff */
[----:B------:R-:W-:-:S03]  /*98c10*/  IMAD.WIDE.U32 R60, R95, R39, R60 ;  /* 0x000000275f3c7225 */ /* 0x000fc600078e003c */
[----:B------:R-:W-:Y:S01]  /*98c20*/  IADD3.X R45, PT, PT, RZ, RZ, RZ, P3, !PT ;  /* 0x000000ffff2d7210 */ /* 0x000fe20001ffe4ff */
        /* <DEDUP_REMOVED lines=46> */
[----:B------:R-:W-:Y:S01]  /*98f10*/  IADD3.X R59, PT, PT, RZ, RZ, RZ, P2, !PT ;  /* 0x000000ffff3b7210 */ /* 0x000fe200017fe4ff */
[----:B------:R-:W-:Y:S01]  /*98f20*/  IMAD.IADD R47, R18, 0x1, R45 ;  /* 0x00000001122f7824 */ /* 0x000fe200078e022d */
[----:B------:R-:W-:Y:S01]  /*98f30*/  IADD3 R33, P1, PT, R33, R42, RZ ;  /* 0x0000002a21217210 */ /* 0x000fe20007f3e0ff */
[----:B------:R-:W-:-:S03]  /*98f40*/  IMAD.WIDE.U32 R44, R24, R34, R62 ;  /* 0x00000022182c7225 */ /* 0x000fc600078e003e */
[----:B------:R-:W-:Y:S01]  /*98f50*/  IADD3 R64, P0, PT, R64, R33, RZ ;  /* 0x0000002140407210 */ /* 0x000fe20007f1e0ff */
        /* <DEDUP_REMOVED lines=15> */
[----:B------:R-:W-:Y:S02]  /*99050*/  IMAD.X R59, RZ, RZ, RZ, P4 ;  /* 0x000000ffff3b7224 */ /* 0x000fe400020e06ff */
[----:B------:R-:W-:-:S04]  /*99060*/  IMAD.WIDE.U32 R48, R24, R35, R62 ;  /* 0x0000002318307225 */ /* 0x000fc800078e003e */
[----:B------:R-:W-:-:S04]  /*99070*/  IMAD.WIDE.U32 R60, R17, R39, R60 ;  /* 0x00000027113c7225 */ /* 0x000fc800078e003c */
[----:B------:R-:W-:Y:S01]  /*99080*/  IMAD.WIDE.U32 R58, R21, R23, R58 ;  /* 0x00000017153a7225 */ /* 0x000fe200078e003a */
[----:B------:R-:W-:-:S03]  /*99090*/  IADD3.X R21, PT, PT, RZ, RZ, RZ, P3, !PT ;  /* 0x000000ffff157210 */ /* 0x000fc60001ffe4ff */
[----:B------:R-:W-:Y:S01]  /*990a0*/  IMAD.IADD R92, R5, 0x1, R49 ;  /* 0x00000001055c7824 */ /* 0x000fe200078e0231 */
[----:B------:R-:W-:Y:S01]  /*990b0*/  IADD3 R19, P3, PT, R21, R42, RZ ;  /* 0x0000002a15137210 */ /* 0x000fe20007f7e0ff */
[----:B------:R-:W-:Y:S02]  /*990c0*/  IMAD.IADD R63, R7, 0x1, R61 ;  /* 0x00000001073f7824 */ /* 0x000fe400078e023d */
        /* <DEDUP_REMOVED lines=8> */
[----:B------:R-:W-:Y:S01]  /*99150*/  IMAD.MOV.U32 R73, RZ, RZ, R48 ;  /* 0x000000ffff497224 */ /* 0x000fe200078e0030 */
[----:B------:R-:W-:Y:S01]  /*99160*/  IADD3 R64, P4, PT, R64, R19, RZ ;  /* 0x0000001340407210 */ /* 0x000fe20007f9e0ff */
[----:B------:R-:W-:-:S02]  /*99170*/  IMAD.IADD R19, R18, 0x1, R59 ;  /* 0x0000000112137824 */ /* 0x000fc400078e023b */
[----:B------:R-:W-:-:S04]  /*99180*/  IMAD.WIDE.U32 R42, R24, R38, R42 ;  /* 0x00000026182a7225 */ /* 0x000fc800078e002a */
[----:B------:R-:W-:Y:S01]  /*99190*/  IMAD.WIDE.U32 R58, R17, R22, R62 ;  /* 0x00000016113a7225 */ /* 0x000fe200078e003e */
[----:B------:R-:W-:-:S03]  /*991a0*/  MOV R72, R42 ;  /* 0x0000002a00487202 */ /* 0x000fc60000000f00 */
[----:B------:R-:W-:Y:S01]  /*991b0*/  IMAD.X R61, RZ, RZ, RZ, P2 ;  /* 0x000000ffff3d7224 */ /* 0x000fe200010e06ff */
[----:B------:R-:W-:Y:S01]  /*991c0*/  IADD3 R62, P2, PT, R19, R64, RZ ;  /* 0x00000040133e7210 */ /* 0x000fe20007f5e0ff */
[----:B------:R-:W-:Y:S01]  /*991d0*/  IMAD.IADD R59, R8, 0x1, R59 ;  /* 0x00000001083b7824 */ /* 0x000fe200078e023b */
[----:B------:R-:W-:Y:S01]  /*991e0*/  IADD3 R19, PT, PT, R6, R43, RZ ;  /* 0x0000002b06137210 */ /* 0x000fe20007ffe0ff */
[----:B------:R-:W-:-:S03]  /*991f0*/  IMAD.WIDE.U32 R60, R20, R20, R60 ;  /* 0x00000014143c7225 */ /* 0x000fc600078e003c */
[----:B------:R-:W-:Y:S02]  /*99200*/  IADD3 R20, P6, PT, R19, R58, RZ ;  /* 0x0000003a13147210 */ /* 0x000fe40007fde0ff */
[----:B------:R-:W-:Y:S02]  /*99210*/  IADD3 R58, P1, PT, R59, R62, RZ ;  /* 0x0000003e3b3a7210 */ /* 0x000fe40007f3e0ff */
        /* <DEDUP_REMOVED lines=8> */
[----:B------:R-:W-:Y:S01]  /*992a0*/  IMAD.WIDE.U32 R58, R17, R23, R58 ;  /* 0x00000017113a7225 */ /* 0x000fe200078e003a */
[----:B------:R-:W-:Y:S02]  /*992b0*/  IADD3.X R17, PT, PT, RZ, RZ, RZ, P4, !PT ;  /* 0x000000ffff117210 */ /* 0x000fe400027fe4ff */
[----:B------:R-:W-:Y:S01]  /*992c0*/  IADD3 R60, P3, PT, R60, R47, RZ ;  /* 0x0000002f3c3c7210 */ /* 0x000fe20007f7e0ff */
[----:B------:R-:W-:-:S02]  /*992d0*/  IMAD.IADD R70, R7, 0x1, R21 ;  /* 0x0000000107467824 */ /* 0x000fc400078e0215 */
[----:B------:R-:W-:Y:S02]  /*992e0*/  HFMA2 R47, -RZ, RZ, 0, 0 ;  /* 0x00000000ff2f7431 */ /* 0x000fe400000001ff */
[----:B------:R-:W-:Y:S01]  /*992f0*/  IMAD.MOV.U32 R65, RZ, RZ, R20 ;  /* 0x000000ffff417224 */ /* 0x000fe200078e0014 */
[----:B------:R-:W-:Y:S01]  /*99300*/  IADD3 R17, P4, PT, R17, R60, RZ ;  /* 0x0000003c11117210 */ /* 0x000fe20007f9e0ff */
[----:B------:R-:W-:Y:S01]  /*99310*/  IMAD.X R60, RZ, RZ, RZ, P2 ;  /* 0x000000ffff3c7224 */ /* 0x000fe200010e06ff */
[----:B------:R-:W-:-:S05]  /*99320*/  IADD3 R62, P6, PT, R70, R58, RZ ;  /* 0x0000003a463e7210 */ /* 0x000fca0007fde0ff */
[----:B------:R-:W-:Y:S01]  /*99330*/  IMAD.X R63, RZ, RZ, RZ, P6 ;  /* 0x000000ffff3f7224 */ /* 0x000fe200030e06ff */
[----:B------:R-:W-:Y:S01]  /*99340*/  IADD3 R60, P6, PT, R60, R17, RZ ;  /* 0x000000113c3c7210 */ /* 0x000fe20007fde0ff */
[----:B------:R-:W-:Y:S02]  /*99350*/  IMAD.IADD R17, R18, 0x1, R59 ;  /* 0x0000000112117824 */ /* 0x000fe400078e023b */
[----:B------:R-:W-:-:S04]  /*99360*/  IMAD.WIDE.U32 R58, R24, R22, R62 ;  /* 0x00000016183a7225 */ /* 0x000fc800078e003e */
[----:B------:R-:W-:Y:S01]  /*99370*/  IMAD.IADD R47, R61, 0x1, R47 ;  /* 0x000000013d2f7824 */ /* 0x000fe200078e022f */
[----:B------:R-:W-:Y:S01]  /*99380*/  IADD3 R61, P2, PT, R17, R60, RZ ;  /* 0x0000003c113d7210 */ /* 0x000fe20007f5e0ff */
[----:B------:R-:W-:Y:S01]  /*99390*/  IMAD.X R17, RZ, RZ, RZ, P5 ;  /* 0x000000ffff117224 */ /* 0x000fe200028e06ff */
[----:B------:R-:W-:Y:S01]  /*993a0*/  IADD3.X R60, PT, PT, RZ, RZ, RZ, P0, !PT ;  /* 0x000000ffff3c7210 */ /* 0x000fe200007fe4ff */
[----:B------:R-:W-:Y:S02]  /*993b0*/  IMAD.IADD R64, R8, 0x1, R59 ;  /* 0x0000000108407824 */ /* 0x000fe400078e023b */
[----:B------:R-:W-:Y:S01]  /*993c0*/  IMAD.X R62, RZ, RZ, RZ, P3 ;  /* 0x000000ffff3e7224 */ /* 0x000fe200018e06ff */
[----:B------:R-:W-:Y:S01]  /*993d0*/  IADD3 R17, PT, PT, R17, R47, R60 ;  /* 0x0000002f11117210 */ /* 0x000fe20007ffe03c */
[----:B------:R-:W-:Y:S01]  /*993e0*/  IMAD.MOV.U32 R63, RZ, RZ, R58 ;  /* 0x000000ffff3f7224 */ /* 0x000fe200078e003a */
        /* <DEDUP_REMOVED lines=9> */
[----:B------:R-:W-:Y:S02]  /*99480*/  IADD3 R62, PT, PT, R18, R61, RZ ;  /* 0x0000003d123e7210 */ /* 0x000fe40007ffe0ff */
        /* <DEDUP_REMOVED lines=32> */
.L_x_236:
        /* <DEDUP_REMOVED lines=23> */
.L_x_237:
[----:B------:R-:W-:Y:S01]  /*99800*/  SHF.L.U64.HI R20, R47, 0x1, R62 ;  /* 0x000000012f147819 */ /* 0x000fe2000001023e */
[----:B------:R-:W-:Y:S01]  /*99810*/  IMAD.MOV.U32 R21, RZ, RZ, RZ ;  /* 0x000000ffff157224 */ /* 0x000fe200078e00ff */
[----:B------:R-:W-:Y:S01]  /*99820*/  SHF.L.U32 R40, R75, 0x1, RZ ;  /* 0x000000014b287819 */ /* 0x000fe200000006ff */
[----:B------:R-:W-:Y:S01]  /*99830*/  IMAD.SHL.U32 R44, R73, 0x2, RZ ;  /* 0x00000002492c7824 */ /* 0x000fe200078e00ff */
[----:B------:R-:W-:Y:S01]  /*99840*/  SHF.R.U32.HI R19, RZ, 0x1f, R17 ;  /* 0x0000001fff137819 */ /* 0x000fe20000011611 */
[----:B------:R-:W-:Y:S01]  /*99850*/  IMAD.SHL.U32 R17, R17, 0x2, RZ ;  /* 0x0000000211117824 */ /* 0x000fe200078e00ff */
[----:B------:R-:W-:Y:S02]  /*99860*/  LOP3.LUT R20, R20, 0x1, RZ, 0xc0, !PT ;  /* 0x0000000114147812 */ /* 0x000fe400078ec0ff */
[----:B------:R-:W-:Y:S02]  /*99870*/  LOP3.LUT R45, R19, 0xfffffffe, R40, 0xf8, !PT ;  /* 0xfffffffe132d7812 */ /* 0x000fe400078ef828 */
[----:B------:R-:W-:Y:S01]  /*99880*/  SHF.L.U64.HI R61, R75, 0x1, R98 ;  /* 0x000000014b3d7819 */ /* 0x000fe20000010262 */
[----:B------:R-:W-:Y:S01]  /*99890*/  IMAD.WIDE.U32 R40, R24, 0x2, R20 ;  /* 0x0000000218287825 */ /* 0x000fe200078e0014 */
[----:B------:R-:W-:-:S02]  /*998a0*/  SHF.L.U64.HI R59, R73, 0x1, R92 ;  /* 0x00000001493b7819 */ /* 0x000fc4000001025c */
[----:B------:R-:W-:Y:S01]  /*998b0*/  LOP3.LUT R61, R61, 0x1, RZ, 0xc0, !PT ;  /* 0x000000013d3d7812 */ /* 0x000fe200078ec0ff */
[----:B------:R-:W-:Y:S01]  /*998c0*/  IMAD.SHL.U32 R24, R63, 0x2, RZ ;  /* 0x000000023f187824 */ /* 0x000fe200078e00ff */
[C---:B------:R-:W-:Y:S02]  /*998d0*/  ISETP.LE.U32.AND P0, PT, R40.reuse, R23, PT ;  /* 0x000000172800720c */ /* 0x040fe40003f03070 */
[----:B------:R-:W-:Y:S02]  /*998e0*/  ISETP.GT.U32.AND P1, PT, R40, -0x1, PT ;  /* 0xffffffff2800780c */ /* 0x000fe40003f24070 */
[----:B------:R-:W-:Y:S01]  /*998f0*/  SHF.L.U64.HI R43, R72, 0x1, R33 ;  /* 0x00000001482b7819 */ /* 0x000fe20000010221 */
[----:B------:R-:W-:Y:S01]  /*99900*/  IMAD.SHL.U32 R33, R65, 0x2, RZ ;  /* 0x0000000241217824 */ /* 0x000fe200078e00ff */
[----:B------:R-:W-:Y:S02]  /*99910*/  ISETP.GT.U32.OR.EX P0, PT, R41, RZ, !P0, P1 ;  /* 0x000000ff2900720c */ /* 0x000fe40004704510 */
[----:B------:R-:W-:-:S02]  /*99920*/  SHF.L.U64.HI R60, R65, 0x1, R70 ;  /* 0x00000001413c7819 */ /* 0x000fc40000010246 */
[----:B------:R-:W-:Y:S02]  /*99930*/  SHF.L.U64.HI R49, R63, 0x1, R64 ;  /* 0x000000013f317819 */ /* 0x000fe40000010240 */
[----:B------:R-:W-:Y:S02]  /*99940*/  SHF.L.U32 R42, R72, 0x1, RZ ;  /* 0x00000001482a7819 */ /* 0x000fe400000006ff */
[----:B------:R-:W-:Y:S02]  /*99950*/  LOP3.LUT R59, R59, 0x1, RZ, 0xc0, !PT ;  /* 0x000000013b3b7812 */ /* 0x000fe400078ec0ff */
[----:B------:R-:W-:Y:S02]  /*99960*/  LOP3.LUT R63, R61, 0xfffffffe, R44, 0xf8, !PT ;  /* 0xfffffffe3d3f7812 */ /* 0x000fe400078ef82c */
[----:B------:R-:W-:Y:S02]  /*99970*/  SHF.L.U32 R19, R47, 0x1, RZ ;  /* 0x000000012f137819 */ /* 0x000fe400000006ff */
[----:B------:R-:W-:-:S02]  /*99980*/  LOP3.LUT R43, R43, 0x1, RZ, 0xc0, !PT ;  /* 0x000000012b2b7812 */ /* 0x000fc400078ec0ff */
[----:B------:R-:W-:Y:S02]  /*99990*/  LOP3.LUT R60, R60, 0x1, RZ, 0xc0, !PT ;  /* 0x000000013c3c7812 */ /* 0x000fe400078ec0ff */
[----:B------:R-:W-:Y:S02]  /*999a0*/  LOP3.LUT R49, R49, 0x1, RZ, 0xc0, !PT ;  /* 0x0000000131317812 */ /* 0x000fe400078ec0ff */
[----:B------:R-:W-:Y:S01]  /*999b0*/  LOP3.LUT R58, R59, 0xfffffffe, R42, 0xf8, !PT ;  /* 0xfffffffe3b3a7812 */ /* 0x000fe200078ef82a */
[----:B------:R-:W-:Y:S01]  /*999c0*/  IMAD.MOV.U32 R42, RZ, RZ, R63 ;  /* 0x000000ffff2a7224 */ /* 0x000fe200078e003f */
[----:B------:R-:W-:Y:S02]  /*999d0*/  LOP3.LUT R33, R43, 0xfffffffe, R33, 0xf8, !PT ;  /* 0xfffffffe2b217812 */ /* 0x000fe400078ef821 */
        /* <DEDUP_REMOVED lines=33> */
.L_x_238:
        /* <DEDUP_REMOVED lines=24> */
.L_x_239:
[----:B------:R-:W-:Y:S01]  /*99d70*/  IMAD.SHL.U32 R20, R45, 0x2, RZ ;  /* 0x000000022d147824 */ /* 0x000fe200078e00ff */
[----:B------:R-:W-:Y:S01]  /*99d80*/  SHF.R.U32.HI R19, RZ, 0x1f, R17 ;  /* 0x0000001fff137819 */ /* 0x000fe20000011611 */
[----:B------:R-:W-:Y:S01]  /*99d90*/  IMAD.SHL.U32 R17, R17, 0x2, RZ ;  /* 0x0000000211117824 */ /* 0x000fe200078e00ff */
[----:B------:R-:W-:Y:S02]  /*99da0*/  SHF.L.U64.HI R48, R47, 0x1, R48 ;  /* 0x000000012f307819 */ /* 0x000fe40000010230 */
[----:B------:R-:W-:Y:S01]  /*99db0*/  LOP3.LUT R62, R19, 0xfffffffe, R20, 0xf8, !PT ;  /* 0xfffffffe133e7812 */ /* 0x000fe200078ef814 */
[----:B------:R-:W-:Y:S01]  /*99dc0*/  IMAD.SHL.U32 R19, R44, 0x2, RZ ;  /* 0x000000022c137824 */ /* 0x000fe200078e00ff */
[----:B------:R-:W-:Y:S02]  /*99dd0*/  LOP3.LUT R48, R48, 0x1, RZ, 0xc0, !PT ;  /* 0x0000000130307812 */ /* 0x000fe400078ec0ff */
[----:B------:R-:W-:Y:S02]  /*99de0*/  SHF.L.U64.HI R21, R44, 0x1, R21 ;  /* 0x000000012c157819 */ /* 0x000fe40000010215 */
[----:B------:R-:W-:-:S02]  /*99df0*/  LOP3.LUT R44, R48, 0xfffffffe, R19, 0xf8, !PT ;  /* 0xfffffffe302c7812 */ /* 0x000fc400078ef813 */
[----:B------:R-:W-:Y:S02]  /*99e00*/  LOP3.LUT R21, R21, 0x1, RZ, 0xc0, !PT ;  /* 0x0000000115157812 */ /* 0x000fe400078ec0ff */
[C---:B------:R-:W-:Y:S02]  /*99e10*/  ISETP.LE.U32.AND P0, PT, R44.reuse, R23, PT ;  /* 0x000000172c00720c */ /* 0x040fe40003f03070 */
[----:B------:R-:W-:Y:S02]  /*99e20*/  ISETP.GT.U32.AND P1, PT, R44, -0x1, PT ;  /* 0xffffffff2c00780c */ /* 0x000fe40003f24070 */
[----:B------:R-:W-:Y:S02]  /*99e30*/  SHF.L.U64.HI R45, R45, 0x1, R40 ;  /* 0x000000012d2d7819 */ /* 0x000fe40000010228 */
[----:B------:R-:W-:Y:S02]  /*99e40*/  ISETP.GT.U32.OR.EX P0, PT, R21, RZ, !P0, P1 ;  /* 0x000000ff1500720c */ /* 0x000fe40004704510 */
[C---:B------:R-:W-:Y:S01]  /*99e50*/  SHF.L.U64.HI R41, R42.reuse, 0x1, R41 ;  /* 0x000000012a297819 */ /* 0x040fe20000010229 */
[----:B------:R-:W-:Y:S01]  /*99e60*/  IMAD.SHL.U32 R42, R42, 0x2, RZ ;  /* 0x000000022a2a7824 */ /* 0x000fe200078e00ff */
[----:B------:R-:W-:-:S02]  /*99e70*/  SHF.L.U64.HI R43, R58, 0x1, R43 ;  /* 0x000000013a2b7819 */ /* 0x000fc4000001022b */
[----:B------:R-:W-:Y:S02]  /*99e80*/  SHF.L.U32 R40, R58, 0x1, RZ ;  /* 0x000000013a287819 */ /* 0x000fe400000006ff */
[C---:B------:R-:W-:Y:S01]  /*99e90*/  SHF.L.U64.HI R60, R33.reuse, 0x1, R60 ;  /* 0x00000001213c7819 */ /* 0x040fe2000001023c */
[----:B------:R-:W-:Y:S01]  /*99ea0*/  IMAD.SHL.U32 R33, R33, 0x2, RZ ;  /* 0x0000000221217824 */ /* 0x000fe200078e00ff */
[----:B------:R-:W-:Y:S02]  /*99eb0*/  LOP3.LUT R45, R45, 0x1, RZ, 0xc0, !PT ;  /* 0x000000012d2d7812 */ /* 0x000fe400078ec0ff */
[----:B------:R-:W-:Y:S02]  /*99ec0*/  LOP3.LUT R41, R41, 0x1, RZ, 0xc0, !PT ;  /* 0x0000000129297812 */ /* 0x000fe400078ec0ff */
[C---:B------:R-:W-:Y:S01]  /*99ed0*/  SHF.L.U64.HI R58, R24.reuse, 0x1, R49 ;  /* 0x00000001183a7819 */ /* 0x040fe20000010231 */
[----:B------:R-:W-:Y:S01]  /*99ee0*/  IMAD.SHL.U32 R24, R24, 0x2, RZ ;  /* 0x0000000218187824 */ /* 0x000fe200078e00ff */
[----:B------:R-:W-:-:S02]  /*99ef0*/  LOP3.LUT R60, R60, 0x1, RZ, 0xc0, !PT ;  /* 0x000000013c3c7812 */ /* 0x000fc400078ec0ff */
[----:B------:R-:W-:Y:S02]  /*99f00*/  LOP3.LUT R19, R45, 0xfffffffe, R42, 0xf8, !PT ;  /* 0xfffffffe2d137812 */ /* 0x000fe400078ef82a */
[----:B------:R-:W-:Y:S02]  /*99f10*/  LOP3.LUT R64, R41, 0xfffffffe, R40, 0xf8, !PT ;  /* 0xfffffffe29407812 */ /* 0x000fe400078ef828 */
[----:B------:R-:W-:Y:S01]  /*99f20*/  SHF.L.U32 R20, R47, 0x1, RZ ;  /* 0x000000012f147819 */ /* 0x000fe200000006ff */
[----:B------:R-:W-:Y:S01]  /*99f30*/  IMAD.MOV.U32 R40, RZ, RZ, R19 ;  /* 0x000000ffff287224 */ /* 0x000fe200078e0013 */
[----:B------:R-:W-:Y:S02]  /*99f40*/  LOP3.LUT R43, R43, 0x1, RZ, 0xc0, !PT ;  /* 0x000000012b2b7812 */ /* 0x000fe400078ec0ff */
[----:B------:R-:W-:Y:S02]  /*99f50*/  LOP3.LUT R58, R58, 0x1, RZ, 0xc0, !PT ;  /* 0x000000013a3a7812 */ /* 0x000fe400078ec0ff */
[----:B------:R-:W-:Y:S01]  /*99f60*/  LOP3.LUT R49, R60, 0xfffffffe, R24, 0xf8, !PT ;  /* 0xfffffffe3c317812 */ /* 0x000fe200078ef818 */
[----:B------:R-:W-:Y:S01]  /*99f70*/  IMAD.MOV.U32 R24, RZ, RZ, R64 ;  /* 0x000000ffff187224 */ /* 0x000fe200078e0040 */
[----:B------:R-:W-:-:S02]  /*99f80*/  LOP3.LUT R59, R43, 0xfffffffe, R33, 0xf8, !PT ;  /* 0xfffffffe2b3b7812 */ /* 0x000fc400078ef821 */
        /* <DEDUP_REMOVED lines=28> */
.L_x_240:
        /* <DEDUP_REMOVED lines=24> */
.L_x_241:
[----:B------:R-:W-:Y:S01]  /*9a2d0*/  SHF.L.U64.HI R33, R47, 0x1, R48 ;  /* 0x000000012f217819 */ /* 0x000fe20000010230 */
[----:B------:R-:W-:Y:S01]  /*9a2e0*/  IMAD.SHL.U32 R20, R44, 0x2, RZ ;  /* 0x000000022c147824 */ /* 0x000fe200078e00ff */
[C---:B------:R-:W-:Y:S01]  /*9a2f0*/  SHF.L.U64.HI R45, R42.reuse, 0x1, R45 ;  /* 0x000000012a2d7819 */ /* 0x040fe2000001022d */
[----:B------:R-:W-:Y:S01]  /*9a300*/  IMAD.SHL.U32 R42, R42, 0x2, RZ ;  /* 0x000000022a2a7824 */ /* 0x000fe200078e00ff */
[----:B------:R-:W-:Y:S02]  /*9a310*/  LOP3.LUT R33, R33, 0x1, RZ, 0xc0, !PT ;  /* 0x0000000121217812 */ /* 0x000fe400078ec0ff */
[----:B------:R-:W-:Y:S02]  /*9a320*/  SHF.R.U32.HI R19, RZ, 0x1f, R17 ;  /* 0x0000001fff137819 */ /* 0x000fe40000011611 */
[----:B------:R-:W-:Y:S02]  /*9a330*/  SHF.L.U64.HI R21, R44, 0x1, R21 ;  /* 0x000000012c157819 */ /* 0x000fe40000010215 */
        /* <DEDUP_REMOVED lines=10> */
[----:B------:R-:W-:Y:S01]  /*9a3e0*/  ISETP.GT.U32.OR.EX P0, PT, R19, RZ, !P0, P1 ;  /* 0x000000ff1300720c */ /* 0x000fe20004704510 */
[----:B------:R-:W-:Y:S01]  /*9a3f0*/  IMAD.MOV.U32 R19, RZ, RZ, R42 ;  /* 0x000000ffff137224 */ /* 0x000fe200078e002a */
        /* <DEDUP_REMOVED lines=45> */
.L_x_242:
        /* <DEDUP_REMOVED lines=23> */
.L_x_243:
        /* <DEDUP_REMOVED lines=8> */
[----:B------:R-:W-:-:S02]  /*9a8c0*/  IMAD R87, R42, R0, RZ ;  /* 0x000000002a577224 */ /* 0x000fc400078e02ff */
[----:B------:R-:W-:-:S04]  /*9a8d0*/  IMAD.WIDE.U32 R44, R32, R31, R44 ;  /* 0x0000001f202c7225 */ /* 0x000fc800078e002c */
[----:B------:R-:W-:Y:S01]  /*9a8e0*/  IMAD.MOV.U32 R43, RZ, RZ, RZ ;  /* 0x000000ffff2b7224 */ /* 0x000fe200078e00ff */
        /* <DEDUP_REMOVED lines=8> */
[----:B------:R-:W-:Y:S01]  /*9a970*/  IADD3 R42, P0, PT, R41, R48, RZ ;  /* 0x00000030292a7210 */ /* 0x000fe20007f1e0ff */
[----:B------:R-:W-:Y:S02]  /*9a980*/  IMAD.MOV.U32 R93, RZ, RZ, RZ ;  /* 0x000000ffff5d7224 */ /* 0x000fe400078e00ff */
[----:B------:R-:W-:Y:S02]  /*9a990*/  HFMA2 R41, -RZ, RZ, 0, 0 ;  /* 0x00000000ff297431 */ /* 0x000fe400000001ff */
[----:B------:R-:W-:-:S02]  /*9a9a0*/  IMAD.IADD R48, R49, 0x1, R47 ;  /* 0x0000000131307824 */ /* 0x000fc400078e022f */
[----:B------:R-:W-:Y:S01]  /*9a9b0*/  IMAD.X R43, RZ, RZ, RZ, P0 ;  /* 0x000000ffff2b7224 */ /* 0x000fe200000e06ff */
[----:B------:R-:W-:Y:S01]  /*9a9c0*/  IADD3 R44, P0, PT, R45, R44, RZ ;  /* 0x0000002c2d2c7210 */ /* 0x000fe20007f1e0ff */
[----:B------:R-:W-:Y:S02]  /*9a9d0*/  IMAD.MOV.U32 R49, RZ, RZ, RZ ;  /* 0x000000ffff317224 */ /* 0x000fe400078e00ff */
[----:B------:R-:W-:Y:S01]  /*9a9e0*/  IMAD.WIDE.U32 R58, R31, R31, R42 ;  /* 0x0000001f1f3a7225 */ /* 0x000fe200078e002a */
[----:B------:R-:W-:-:S03]  /*9a9f0*/  IADD3.X R45, PT, PT, RZ, RZ, RZ, P0, !PT ;  /* 0x000000ffff2d7210 */ /* 0x000fc600007fe4ff */
[----:B------:R-:W-:-:S04]  /*9aa00*/  IMAD.WIDE.U32 R42, R32, R29, R48 ;  /* 0x0000001d202a7225 */ /* 0x000fc800078e0030 */
[----:B------:R-:W-:Y:S01]  /*9aa10*/  IMAD.IADD R17, R17, 0x1, R59 ;  /* 0x0000000111117824 */ /* 0x000fe200078e023b */
[----:B------:R-:W-:Y:S01]  /*9aa20*/  MOV R59, RZ ;  /* 0x000000ff003b7202 */ /* 0x000fe20000000f00 */
[----:B------:R-:W-:-:S03]  /*9aa30*/  IMAD.WIDE.U32 R44, R87, R37, R44 ;  /* 0x00000025572c7225 */ /* 0x000fc600078e002c */
[----:B------:R-:W-:Y:S01]  /*9aa40*/  IADD3 R48, P0, PT, R17, R42, RZ ;  /* 0x0000002a11307210 */ /* 0x000fe20007f1e0ff */
[----:B------:R-:W-:-:S04]  /*9aa50*/  IMAD.WIDE.U32 R60, R32, R30, R58 ;  /* 0x0000001e203c7225 */ /* 0x000fc800078e003a */
[----:B------:R-:W-:Y:S02]  /*9aa60*/  IMAD.X R49, RZ, RZ, RZ, P0 ;  /* 0x000000ffff317224 */ /* 0x000fe400000e06ff */
[----:B------:R-:W-:Y:S02]  /*9aa70*/  IMAD.IADD R17, R3, 0x1, R45 ;  /* 0x0000000103117824 */ /* 0x000fe400078e022d */
[----:B------:R-:W-:Y:S02]  /*9aa80*/  HFMA2 R45, -RZ, RZ, 0, 0 ;  /* 0x00000000ff2d7431 */ /* 0x000fe400000001ff */
[----:B------:R-:W-:Y:S01]  /*9aa90*/  IMAD.IADD R42, R43, 0x1, R65 ;  /* 0x000000012b2a7824 */ /* 0x000fe200078e0241 */
[----:B------:R-:W-:Y:S01]  /*9aaa0*/  MOV R43, RZ ;  /* 0x000000ff002b7202 */ /* 0x000fe20000000f00 */
[----:B------:R-:W-:Y:S01]  /*9aab0*/  IMAD.WIDE.U32 R58, R31, R30, R48 ;  /* 0x0000001e1f3a7225 */ /* 0x000fe200078e0030 */
[----:B------:R-:W-:-:S03]  /*9aac0*/  IADD3 R48, P0, PT, R17, R60, RZ ;  /* 0x0000003c11307210 */ /* 0x000fc60007f1e0ff */
[C---:B------:R-:W-:Y:S02]  /*9aad0*/  IMAD.IADD R61, R47.reuse, 0x1, R61 ;  /* 0x000000012f3d7824 */ /* 0x040fe400078e023d */
[----:B------:R-:W-:Y:S02]  /*9aae0*/  IMAD R77, R44, R0, RZ ;  /* 0x000000002c4d7224 */ /* 0x000fe400078e02ff */
[----:B------:R-:W-:Y:S01]  /*9aaf0*/  IMAD.IADD R59, R47, 0x1, R59 ;  /* 0x000000012f3b7824 */ /* 0x000fe200078e023b */
[----:B------:R-:W-:Y:S01]  /*9ab00*/  IADD3 R60, P1, PT, R61, R58, RZ ;  /* 0x0000003a3d3c7210 */ /* 0x000fe20007f3e0ff */
[----:B------:R-:W-:-:S03]  /*9ab10*/  IMAD.WIDE.U32 R42, R32, R28, R42 ;  /* 0x0000001c202a7225 */ /* 0x000fc600078e002a */
[----:B------:R-:W-:Y:S01]  /*9ab20*/  IADD3.X R61, PT, PT, RZ, RZ, RZ, P1, !PT ;  /* 0x000000ffff3d7210 */ /* 0x000fe20000ffe4ff */
[----:B------:R-:W-:-:S04]  /*9ab30*/  IMAD.HI.U32 R45, R77, R36, R44 ;  /* 0x000000244d2d7227 */ /* 0x000fc800078e002c */
[----:B------:R-:W-:Y:S01]  /*9ab40*/  IMAD.X R49, RZ, RZ, RZ, P0 ;  /* 0x000000ffff317224 */ /* 0x000fe200000e06ff */
[----:B------:R-:W-:Y:S01]  /*9ab50*/  IADD3 R42, P0, PT, R59, R42, RZ ;  /* 0x0000002a3b2a7210 */ /* 0x000fe20007f1e0ff */
[----:B------:R-:W-:Y:S02]  /*9ab60*/  IMAD.IADD R45, R2, 0x1, R45 ;  /* 0x00000001022d7824 */ /* 0x000fe400078e022d */
[----:B------:R-:W-:-:S04]  /*9ab70*/  IMAD.WIDE.U32 R48, R87, R34, R48 ;  /* 0x0000002257307225 */ /* 0x000fc800078e0030 */
        /* <DEDUP_REMOVED lines=28> */
[----:B------:R-:W-:Y:S02]  /*9ad40*/  IMAD.IADD R47, R47, 0x1, R45 ;  /* 0x000000012f2f7824 */ /* 0x000fe400078e022d */
[----:B------:R-:W-:-:S04]  /*9ad50*/  IMAD.WIDE.U32 R58, R31, R28, R58 ;  /* 0x0000001c1f3a7225 */ /* 0x000fc800078e003a */
[----:B------:R-:W-:Y:S02]  /*9ad60*/  IMAD.MOV.U32 R43, RZ, RZ, RZ ;  /* 0x000000ffff2b7224 */ /* 0x000fe400078e00ff */
        /* <DEDUP_REMOVED lines=8> */
[----:B------:R-:W-:Y:S01]  /*9adf0*/  IMAD.IADD R58, R43, 0x1, R73 ;  /* 0x000000012b3a7824 */ /* 0x000fe200078e0249 */
[----:B------:R-:W-:Y:S01]  /*9ae00*/  IADD3 R42, P0, PT, R59, R42, RZ ;  /* 0x0000002a3b2a7210 */ /* 0x000fe20007f1e0ff */
[----:B------:R-:W-:-:S04]  /*9ae10*/  IMAD.WIDE.U32 R48, R31, R29, R48 ;  /* 0x0000001d1f307225 */ /* 0x000fc800078e0030 */
[----:B------:R-:W-:Y:S01]  /*9ae20*/  HFMA2 R59, -RZ, RZ, 0, 0 ;  /* 0x00000000ff3b7431 */ /* 0x000fe200000001ff */
[----:B------:R-:W-:Y:S01]  /*9ae30*/  IADD3.X R43, PT, PT, RZ, RZ, RZ, P0, !PT ;  /* 0x000000ffff2b7210 */ /* 0x000fe200007fe4ff */
[----:B------:R-:W-:Y:S02]  /*9ae40*/  IMAD.X R45, RZ, RZ, RZ, P2 ;  /* 0x000000ffff2d7224 */ /* 0x000fe400010e06ff */
        /* <DEDUP_REMOVED lines=8> */
[----:B------:R-:W-:-:S03]  /*9aed0*/  IADD3 R95, PT, PT, R4, R63, RZ ;  /* 0x0000003f045f7210 */ /* 0x000fc60007ffe0ff */
        /* <DEDUP_REMOVED lines=9> */
[C---:B------:R-:W-:Y:S01]  /*9af70*/  IMAD.WIDE.U32 R48, R30.reuse, R29, R44 ;  /* 0x0000001d1e307225 */ /* 0x040fe200078e002c */
[----:B------:R-:W-:Y:S02]  /*9af80*/  IADD3 R44, P0, PT, R61, R62, RZ ;  /* 0x0000003e3d2c7210 */ /* 0x000fe40007f1e0ff */
        /* <DEDUP_REMOVED lines=15> */
[----:B------:R-:W-:Y:S01]  /*9b080*/  IMAD.MOV.U32 R47, RZ, RZ, RZ ;  /* 0x000000ffff2f7224 */ /* 0x000fe200078e00ff */
        /* <DEDUP_REMOVED lines=8> */
[----:B------:R-:W-:Y:S02]  /*9b110*/  IMAD.X R59, RZ, RZ, RZ, P3 ;  /* 0x000000ffff3b7224 */ /* 0x000fe400018e06ff */
[----:B------:R-:W-:-:S04]  /*9b120*/  IMAD.WIDE.U32 R42, R29, R29, R42 ;  /* 0x0000001d1d2a7225 */ /* 0x000fc800078e002a */
[----:B------:R-:W-:Y:S02]  /*9b130*/  IMAD.IADD R49, R93, 0x1, R49 ;  /* 0x000000015d317824 */ /* 0x000fe400078e0231 */
[----:B------:R-:W-:Y:S01]  /*9b140*/  IMAD.HI.U32 R101, R75, R36, R60 ;  /* 0x000000244b657227 */ /* 0x000fe200078e003c */
[----:B------:R-:W-:Y:S02]  /*9b150*/  IADD3 R60, P0, PT, R62, R63, RZ ;  /* 0x0000003f3e3c7210 */ /* 0x000fe40007f1e0ff */
[----:B------:R-:W-:Y:S01]  /*9b160*/  IADD3 R42, P2, PT, R49, R42, RZ ;  /* 0x0000002a312a7210 */ /* 0x000fe20007f5e0ff */
[----:B------:R-:W-:-:S04]  /*9b170*/  IMAD.WIDE.U32 R58, R77, R35, R58 ;  /* 0x000000234d3a7225 */ /* 0x000fc800078e003a */
        /* <DEDUP_REMOVED lines=17> */
[----:B------:R-:W-:Y:S01]  /*9b290*/  IADD3 R43, PT, PT, R93, R43, RZ ;  /* 0x0000002b5d2b7210 */ /* 0x000fe20007ffe0ff */
[----:B------:R-:W-:Y:S01]  /*9b2a0*/  IMAD.WIDE.U32 R62, R17, R34, R58 ;  /* 0x00000022113e7225 */ /* 0x000fe200078e003a */
[----:B------:R-:W-:-:S03]  /*9b2b0*/  IADD3 R58, P2, PT, R49, R42, RZ ;  /* 0x0000002a313a7210 */ /* 0x000fc60007f5e0ff */
[----:B------:R-:W-:Y:S01]  /*9b2c0*/  IMAD.IADD R70, R47, 0x1, R61 ;  /* 0x000000012f467824 */ /* 0x000fe200078e023d */
[----:B------:R-:W-:Y:S01]  /*9b2d0*/  IADD3.X R59, PT, PT, RZ, RZ, RZ, P2, !PT ;  /* 0x000000ffff3b7210 */ /* 0x000fe200017fe4ff */
[----:B------:R-:W-:Y:S01]  /*9b2e0*/  IMAD.X R49, RZ, RZ, RZ, P3 ;  /* 0x000000ffff317224 */ /* 0x000fe200018e06ff */
[----:B------:R-:W-:Y:S01]  /*9b2f0*/  IADD3 R95, PT, PT, R4, R63, RZ ;  /* 0x0000003f045f7210 */ /* 0x000fe20007ffe0ff */
[----:B------:R-:W-:Y:S02]  /*9b300*/  IMAD.X R61, RZ, RZ, RZ, P0 ;  /* 0x000000ffff3d7224 */ /* 0x000fe400000e06ff */
[----:B------:R-:W-:-:S04]  /*9b310*/  IMAD.WIDE.U32 R44, R29, R28, R44 ;  /* 0x0000001c1d2c7225 */ /* 0x000fc800078e002c */
[----:B------:R-:W-:Y:S02]  /*9b320*/  IMAD.IADD R101, R2, 0x1, R101 ;  /* 0x0000000102657824 */ /* 0x000fe400078e0265 */
[----:B------:R-:W-:-:S03]  /*9b330*/  IMAD.WIDE.U32 R48, R87, R39, R48 ;  /* 0x0000002757307225 */ /* 0x000fc600078e0030 */
[----:B------:R-:W-:Y:S01]  /*9b340*/  IADD3 R42, P4, PT, R101, R62, RZ ;  /* 0x0000003e652a7210 */ /* 0x000fe20007f9e0ff */
[----:B------:R-:W-:Y:S01]  /*9b350*/  IMAD.WIDE.U32 R64, R30, R26, R60 ;  /* 0x0000001a1e407225 */ /* 0x000fe200078e003c */
[----:B------:R-:W-:Y:S02]  /*9b360*/  IADD3 R60, P0, PT, R43, R44, RZ ;  /* 0x0000002c2b3c7210 */ /* 0x000fe40007f1e0ff */
[----:B------:R-:W-:Y:S01]  /*9b370*/  IADD3 R62, P3, PT, R99, R48, RZ ;  /* 0x00000030633e7210 */ /* 0x000fe20007f7e0ff */
[----:B------:R-:W-:Y:S01]  /*9b380*/  IMAD.IADD R45, R93, 0x1, R45 ;  /* 0x000000015d2d7824 */ /* 0x000fe200078e022d */
[----:B------:R-:W-:Y:S01]  /*9b390*/  IADD3.X R61, PT, PT, RZ, RZ, RZ, P0, !PT ;  /* 0x000000ffff3d7210 */ /* 0x000fe200007fe4ff */
[----:B------:R-:W-:Y:S01]  /*9b3a0*/  IMAD.WIDE.U32 R58, R31, R27, R58 ;  /* 0x0000001b1f3a7225 */ /* 0x000fe200078e003a */
[----:B------:R-:W-:Y:S02]  /*9b3b0*/  IADD3.X R43, PT, PT, RZ, RZ, RZ, P4, !PT ;  /* 0x000000ffff2b7210 */ /* 0x000fe400027fe4ff */
[----:B------:R-:W-:Y:S01]  /*9b3c0*/  IADD3 R48, P1, PT, R45, R64, RZ ;  /* 0x000000402d307210 */ /* 0x000fe20007f3e0ff */
[----:B------:R-:W-:-:S02]  /*9b3d0*/  IMAD.IADD R45, R73, 0x1, R65 ;  /* 0x00000001492d7824 */ /* 0x000fc400078e0241 */
[----:B------:R-:W-:Y:S02]  /*9b3e0*/  IMAD.IADD R99, R7, 0x1, R49 ;  /* 0x0000000107637824 */ /* 0x000fe400078e0231 */
[----:B------:R-:W-:Y:S01]  /*9b3f0*/  IMAD.X R63, RZ, RZ, RZ, P3 ;  /* 0x000000ffff3f7224 */ /* 0x000fe200018e06ff */
[----:B------:R-:W-:Y:S01]  /*9b400*/  IADD3 R44, P0, PT, R45, R70, RZ ;  /* 0x000000462d2c7210 */ /* 0x000fe20007f1e0ff */
[----:B------:R-:W-:-:S04]  /*9b410*/  IMAD.WIDE.U32 R60, R29, R28, R60 ;  /* 0x0000001c1d3c7225 */ /* 0x000fc800078e003c */
[----:B------:R-:W-:Y:S02]  /*9b420*/  IMAD.X R49, RZ, RZ, RZ, P1 ;  /* 0x000000ffff317224 */ /* 0x000fe400008e06ff */
[----:B------:R-:W-:Y:S01]  /*9b430*/  IMAD.IADD R45, R41, 0x1, R59 ;  /* 0x00000001292d7824 */ /* 0x000fe200078e023b */
[----:B------:R-:W-:Y:S01]  /*9b440*/  MOV R59, RZ ;  /* 0x000000ff003b7202 */ /* 0x000fe20000000f00 */
[----:B------:R-:W-:-:S03]  /*9b450*/  IMAD.WIDE.U32 R62, R77, R38, R62 ;  /* 0x000000264d3e7225 */ /* 0x000fc600078e003e */
[----:B------:R-:W-:Y:S01]  /*9b460*/  IADD3 R60, P2, PT, R45, R60, RZ ;  /* 0x0000003c2d3c7210 */ /* 0x000fe20007f5e0ff */
        /* <DEDUP_REMOVED lines=14> */
[----:B------:R-:W-:Y:S01]  /*9b550*/  IMAD.WIDE.U32 R62, R30, R27, R60 ;  /* 0x0000001b1e3e7225 */ /* 0x000fe200078e003c */
[----:B------:R-:W-:-:S03]  /*9b560*/  IADD3 R60, P0, PT, R49, R44, RZ ;  /* 0x0000002c313c7210 */ /* 0x000fc60007f1e0ff */
[----:B------:R-:W-:Y:S02]  /*9b570*/  IMAD.IADD R103, R3, 0x1, R65 ;  /* 0x0000000103677824 */ /* 0x000fe400078e0241 */
[----:B------:R-:W-:-:S04]  /*9b580*/  IMAD.WIDE.U32 R42, R17, R35, R42 ;  /* 0x00000023112a7225 */ /* 0x000fc800078e002a */
[----:B------:R-:W-:Y:S01]  /*9b590*/  IMAD.X R49, RZ, RZ, RZ, P1 ;  /* 0x000000ffff317224 */ /* 0x000fe200008e06ff */
[----:B------:R-:W-:Y:S01]  /*9b5a0*/  IADD3 R44, P1, PT, R59, R62, RZ ;  /* 0x0000003e3b2c7210 */ /* 0x000fe20007f3e0ff */
[----:B------:R-:W-:Y:S01]  /*9b5b0*/  IMAD.X R61, RZ, RZ, RZ, P0 ;  /* 0x000000ffff3d7224 */ /* 0x000fe200000e06ff */
[----:B------:R-:W-:Y:S01]  /*9b5c0*/  IADD3.X R59, PT, PT, RZ, RZ, RZ, P2, !PT ;  /* 0x000000ffff3b7210 */ /* 0x000fe200017fe4ff */
[----:B------:R-:W-:Y:S01]  /*9b5d0*/  IMAD R95, R64, R0, RZ ;  /* 0x00000000405f7224 */ /* 0x000fe200078e02ff */
[----:B------:R-:W-:Y:S01]  /*9b5e0*/  IADD3 R42, P2, PT, R103, R42, RZ ;  /* 0x0000002a672a7210 */ /* 0x000fe20007f5e0ff */
[----:B------:R-:W-:Y:S02]  /*9b5f0*/  IMAD.MOV.U32 R65, RZ, RZ, RZ ;  /* 0x000000ffff417224 */ /* 0x000fe400078e00ff */
[----:B------:R-:W-:Y:S02]  /*9b600*/  IMAD.IADD R63, R41, 0x1, R63 ;  /* 0x00000001293f7824 */ /* 0x000fe400078e023f */
[----:B------:R-:W-:-:S04]  /*9b610*/  IMAD.WIDE.U32 R48, R28, R28, R48 ;  /* 0x0000001c1c307225 */ /* 0x000fc800078e0030 */
[----:B------:R-:W-:Y:S01]  /*9b620*/  IMAD.WIDE.U32 R60, R29, R26, R60 ;  /* 0x0000001a1d3c7225 */ /* 0x000fe200078e003c */
[----:B------:R-:W-:Y:S02]  /*9b630*/  IADD3 R93, PT, PT, R93, R49, RZ ;  /* 0x000000315d5d7210 */ /* 0x000fe40007ffe0ff */
[----:B------:R-:W-:Y:S01]  /*9b640*/  IADD3 R48, P0, PT, R63, R48, RZ ;  /* 0x000000303f307210 */ /* 0x000fe20007f1e0ff */
[----:B------:R-:W-:Y:S01]  /*9b650*/  IMAD.HI.U32 R105, R95, R36, R64 ;  /* 0x000000245f697227 */ /* 0x000fe200078e0040 */
[----:B------:R-:W-:Y:S02]  /*9b660*/  IADD3 R64, PT, PT, R47, R45, RZ ;  /* 0x0000002d2f407210 */ /* 0x000fe40007ffe0ff */
        /* <DEDUP_REMOVED lines=24> */
[----:B------:R-:W-:-:S04]  /*9b7f0*/  IMAD.WIDE.U32 R58, R77, R39, R58 ;  /* 0x000000274d3a7225 */ /* 0x000fc800078e003a */
[----:B------:R-:W-:Y:S01]  /*9b800*/  IMAD.IADD R105, R2, 0x1, R105 ;  /* 0x0000000102697824 */ /* 0x000fe200078e0269 */
[----:B------:R-:W-:Y:S01]  /*9b810*/  IADD3 R58, P4, PT, R99, R58, RZ ;  /* 0x0000003a633a7210 */ /* 0x000fe20007f9e0ff */
[----:B------:R-:W-:Y:S01]  /*9b820*/  IMAD.X R49, RZ, RZ, RZ, P3 ;  /* 0x000000ffff317224 */ /* 0x000fe200018e06ff */
[----:B------:R-:W-:Y:S01]  /*9b830*/  IADD3 R44, P3, PT, R65, R44, RZ ;  /* 0x0000002c412c7210 */ /* 0x000fe20007f7e0ff */
[----:B------:R-:W-:Y:S01]  /*9b840*/  IMAD.IADD R43, R47, 0x1, R45 ;  /* 0x000000012f2b7824 */ /* 0x000fe200078e022d */
[----:B------:R-:W-:Y:S01]  /*9b850*/  IADD3 R42, P0, PT, R105, R42, RZ ;  /* 0x0000002a692a7210 */ /* 0x000fe20007f1e0ff */
[----:B------:R-:W-:-:S04]  /*9b860*/  IMAD.WIDE.U32 R48, R30, R26, R48 ;  /* 0x0000001a1e307225 */ /* 0x000fc800078e0030 */
[----:B------:R-:W-:Y:S01]  /*9b870*/  IMAD.IADD R93, R7, 0x1, R59 ;  /* 0x00000001075d7824 */ /* 0x000fe200078e023b */
[----:B------:R-:W-:Y:S01]  /*9b880*/  IADD3 R49, PT, PT, R73, R49, RZ ;  /* 0x0000003149317210 */ /* 0x000fe20007ffe0ff */
[----:B------:R-:W-:Y:S02]  /*9b890*/  IMAD.X R63, RZ, RZ, RZ, P1 ;  /* 0x000000ffff3f7224 */ /* 0x000fe400008e06ff */
[----:B------:R-:W-:Y:S02]  /*9b8a0*/  IMAD.X R59, RZ, RZ, RZ, P4 ;  /* 0x000000ffff3b7224 */ /* 0x000fe400020e06ff */
[----:B------:R-:W-:Y:S01]  /*9b8b0*/  IMAD.X R45, RZ, RZ, RZ, P3 ;  /* 0x000000ffff2d7224 */ /* 0x000fe200018e06ff */
[----:B------:R-:W-:Y:S01]  /*9b8c0*/  IADD3 R48, P3, PT, R43, R48, RZ ;  /* 0x000000302b307210 */ /* 0x000fe20007f7e0ff */
[----:B------:R-:W-:Y:S02]  /*9b8d0*/  IMAD.X R43, RZ, RZ, RZ, P0 ;  /* 0x000000ffff2b7224 */ /* 0x000fe400000e06ff */
[----:B------:R-:W-:-:S04]  /*9b8e0*/  IMAD.WIDE.U32 R62, R29, R25, R62 ;  /* 0x000000191d3e7225 */ /* 0x000fc800078e003e */
[----:B------:R-:W-:Y:S01]  /*9b8f0*/  IMAD.WIDE.U32 R58, R17, R38, R58 ;  /* 0x00000026113a7225 */ /* 0x000fe200078e003a */
[----:B------:R-:W-:Y:S02]  /*9b900*/  IADD3 R62, P1, PT, R61, R62, RZ ;  /* 0x0000003e3d3e7210 */ /* 0x000fe40007f3e0ff */
[----:B------:R-:W-:Y:S01]  /*9b910*/  IADD3 R32, PT, PT, R47, R63, RZ ;  /* 0x0000003f2f207210 */ /* 0x000fe20007ffe0ff */
[----:B------:R-:W-:Y:S01]  /*9b920*/  IMAD.WIDE.U32 R64, R95, R37, R42 ;  /* 0x000000255f407225 */ /* 0x000fe200078e002a */
[----:B------:R-:W-:Y:S02]  /*9b930*/  IADD3 R42, P4, PT, R101, R58, RZ ;  /* 0x0000003a652a7210 */ /* 0x000fe40007f9e0ff */
[----:B------:R-:W-:Y:S01]  /*9b940*/  IADD3 R99, PT, PT, R6, R59, RZ ;  /* 0x0000003b06637210 */ /* 0x000fe20007ffe0ff */
[----:B------:R-:W-:Y:S02]  /*9b950*/  IMAD.X R61, RZ, RZ, RZ, P2 ;  /* 0x000000ffff3d7224 */ /* 0x000fe400010e06ff */
[----:B------:R-:W-:-:S02]  /*9b960*/  IMAD.IADD R101, R3, 0x1, R65 ;  /* 0x0000000103657824 */ /* 0x000fc400078e0241 */
[----:B------:R-:W-:Y:S02]  /*9b970*/  HFMA2 R65, -RZ, RZ, 0, 0 ;  /* 0x00000000ff417431 */ /* 0x000fe400000001ff */
[----:B------:R-:W-:-:S04]  /*9b980*/  IMAD.WIDE.U32 R60, R28, R27, R60 ;  /* 0x0000001b1c3c7225 */ /* 0x000fc800078e003c */
[----:B------:R-:W-:Y:S01]  /*9b990*/  IMAD.X R63, RZ, RZ, RZ, P1 ;  /* 0x000000ffff3f7224 */ /* 0x000fe200008e06ff */
[----:B------:R-:W-:Y:S01]  /*9b9a0*/  IADD3 R58, P0, PT, R49, R60, RZ ;  /* 0x0000003c313a7210 */ /* 0x000fe20007f1e0ff */
[----:B------:R-:W-:-:S03]  /*9b9b0*/  IMAD.WIDE.U32 R44, R87, R23, R44 ;  /* 0x00000017572c7225 */ /* 0x000fc600078e002c */
[----:B------:R-:W-:Y:S01]  /*9b9c0*/  IADD3.X R59, PT, PT, RZ, RZ, RZ, P0, !PT ;  /* 0x000000ffff3b7210 */ /* 0x000fe200007fe4ff */
[----:B------:R-:W-:Y:S01]  /*9b9d0*/  IMAD R87, R64, R0, RZ ;  /* 0x0000000040577224 */ /* 0x000fe200078e02ff */
        /* <DEDUP_REMOVED lines=9> */
[----:B------:R-:W-:-:S03]  /*9ba70*/  IMAD.WIDE.U32 R62, R31, R25, R48 ;  /* 0x000000191f3e7225 */ /* 0x000fc600078e0030 */
        /* <DEDUP_REMOVED lines=10> */
[----:B------:R-:W-:Y:S02]  /*9bb20*/  IMAD.IADD R59, R73, 0x1, R59 ;  /* 0x00000001493b7824 */ /* 0x000fe400078e023b */
[----:B------:R-:W-:Y:S01]  /*9bb30*/  IMAD.WIDE.U32 R60, R27, R27, R44 ;  /* 0x0000001b1b3c7225 */ /* 0x000fe200078e002c */
[----:B------:R-:W-:-:S03]  /*9bb40*/  IADD3 R44, P6, PT, R99, R62, RZ ;  /* 0x0000003e632c7210 */ /* 0x000fc60007fde0ff */
[----:B------:R-:W-:Y:S01]  /*9bb50*/  IMAD.WIDE.U32 R42, R75, R35, R42 ;  /* 0x000000234b2a7225 */ /* 0x000fe200078e002a */
[----:B------:R-:W-:-:S03]  /*9bb60*/  IADD3 R60, P1, PT, R59, R60, RZ ;  /* 0x0000003c3b3c7210 */ /* 0x000fc60007f3e0ff */
[----:B------:R-:W-:Y:S01]  /*9bb70*/  IMAD.IADD R62, R8, 0x1, R63 ;  /* 0x00000001083e7824 */ /* 0x000fe200078e023f */
[----:B------:R-:W-:Y:S01]  /*9bb80*/  IADD3 R42, P2, PT, R101, R42, RZ ;  /* 0x0000002a652a7210 */ /* 0x000fe20007f5e0ff */
[----:B------:R-:W-:Y:S01]  /*9bb90*/  IMAD.WIDE.U32 R48, R28, R25, R48 ;  /* 0x000000191c307225 */ /* 0x000fe200078e0030 */
[----:B------:R-:W-:Y:S02]  /*9bba0*/  IADD3 R93, PT, PT, R5, R43, RZ ;  /* 0x0000002b055d7210 */ /* 0x000fe40007ffe0ff */
[----:B------:R-:W-:Y:S01]  /*9bbb0*/  IADD3 R62, P4, PT, R62, R65, RZ ;  /* 0x000000413e3e7210 */ /* 0x000fe20007f9e0ff */
[----:B------:R-:W-:Y:S01]  /*9bbc0*/  IMAD.IADD R41, R41, 0x1, R61 ;  /* 0x0000000129297824 */ /* 0x000fe200078e023d */
[----:B------:R-:W-:Y:S01]  /*9bbd0*/  IADD3.X R61, PT, PT, RZ, RZ, RZ, P1, !PT ;  /* 0x000000ffff3d7210 */ /* 0x000fe20000ffe4ff */
[----:B------:R-:W-:Y:S01]  /*9bbe0*/  IMAD.X R59, RZ, RZ, RZ, P3 ;  /* 0x000000ffff3b7224 */ /* 0x000fe200018e06ff */
[----:B------:R-:W-:Y:S01]  /*9bbf0*/  IADD3.X R43, PT, PT, RZ, RZ, RZ, P2, !PT ;  /* 0x000000ffff2b7210 */ /* 0x000fe200017fe4ff */
[----:B------:R-:W-:Y:S01]  /*9bc00*/  IMAD.X R45, RZ, RZ, RZ, P6 ;  /* 0x000000ffff2d7224 */ /* 0x000fe200030e06ff */
[----:B------:R-:W-:Y:S01]  /*9bc10*/  IADD3 R48, P5, PT, R41, R48, RZ ;  /* 0x0000003029307210 */ /* 0x000fe20007fbe0ff */
[----:B------:R-:W-:-:S04]  /*9bc20*/  IMAD.WIDE.U32 R58, R30, R25, R58 ;  /* 0x000000191e3a7225 */ /* 0x000fc800078e003a */
[----:B------:R-:W-:Y:S02]  /*9bc30*/  IMAD.X R41, RZ, RZ, RZ, P0 ;  /* 0x000000ffff297224 */ /* 0x000fe400000e06ff */
[----:B------:R-:W-:Y:S02]  /*9bc40*/  IMAD.IADD R31, R47, 0x1, R49 ;  /* 0x000000012f1f7824 */ /* 0x000fe400078e0231 */
        /* <DEDUP_REMOVED lines=8> */
[----:B------:R-:W-:Y:S02]  /*9bcd0*/  IADD3 R41, PT, PT, R73, R61, RZ ;  /* 0x0000003d49297210 */ /* 0x000fe40007ffe0ff */
[----:B------:R-:W-:Y:S01]  /*9bce0*/  IADD3 R60, P1, PT, R59, R60, RZ ;  /* 0x0000003c3b3c7210 */ /* 0x000fe20007f3e0ff */
[----:B------:R-:W-:Y:S01]  /*9bcf0*/  IMAD.WIDE.U32 R62, R77, R23, R62 ;  /* 0x000000174d3e7225 */ /* 0x000fe200078e003e */
[----:B------:R-:W-:Y:S02]  /*9bd00*/  IADD3 R30, P3, PT, R103, R42, RZ ;  /* 0x0000002a671e7210 */ /* 0x000fe40007f7e0ff */
[----:B------:R-:W-:Y:S01]  /*9bd10*/  IADD3.X R59, PT, PT, RZ, RZ, RZ, P0, !PT ;  /* 0x000000ffff3b7210 */ /* 0x000fe200007fe4ff */
        /* <DEDUP_REMOVED lines=15> */
[----:B------:R-:W-:Y:S01]  /*9be10*/  IADD3 R59, PT, PT, R47, R59, RZ ;  /* 0x0000003b2f3b7210 */ /* 0x000fe20007ffe0ff */
[----:B------:R-:W-:Y:S02]  /*9be20*/  IMAD.X R45, RZ, RZ, RZ, P4 ;  /* 0x000000ffff2d7224 */ /* 0x000fe400020e06ff */
[----:B------:R-:W-:Y:S02]  /*9be30*/  IMAD.X R29, RZ, RZ, RZ, P2 ;  /* 0x000000ffff1d7224 */ /* 0x000fe400010e06ff */
[----:B------:R-:W-:Y:S01]  /*9be40*/  IMAD.WIDE.U32 R60, R87, R37, R30 ;  /* 0x00000025573c7225 */ /* 0x000fe200078e001e */
[----:B------:R-:W-:Y:S02]  /*9be50*/  IADD3 R30, P3, PT, R43, R62, RZ ;  /* 0x0000003e2b1e7210 */ /* 0x000fe40007f7e0ff */
[----:B------:R-:W-:Y:S01]  /*9be60*/  IADD3 R29, P2, PT, R29, R58, RZ ;  /* 0x0000003a1d1d7210 */ /* 0x000fe20007f5e0ff */
[----:B------:R-:W-:-:S04]  /*9be70*/  IMAD.WIDE.U32 R48, R27, R26, R48 ;  /* 0x0000001a1b307225 */ /* 0x000fc800078e0030 */
[----:B------:R-:W-:Y:S01]  /*9be80*/  IMAD.WIDE.U32 R44, R17, R22, R44 ;  /* 0x00000016112c7225 */ /* 0x000fe200078e002c */
[----:B------:R-:W-:-:S03]  /*9be90*/  IADD3 R49, PT, PT, R73, R49, RZ ;  /* 0x0000003149317210 */ /* 0x000fc60007ffe0ff */
[----:B------:R-:W-:Y:S01]  /*9bea0*/  IMAD.IADD R65, R3, 0x1, R61 ;  /* 0x0000000103417824 */ /* 0x000fe200078e023d */
[----:B------:R-:W-:Y:S01]  /*9beb0*/  MOV R61, RZ ;  /* 0x000000ff003d7202 */ /* 0x000fe20000000f00 */
[----:B------:R-:W-:Y:S01]  /*9bec0*/  IMAD.X R43, RZ, RZ, RZ, P1 ;  /* 0x000000ffff2b7224 */ /* 0x000fe200008e06ff */
[----:B------:R-:W-:Y:S01]  /*9bed0*/  IADD3 R58, P1, PT, R59, R48, RZ ;  /* 0x000000303b3a7210 */ /* 0x000fe20007f3e0ff */
[----:B------:R-:W-:Y:S01]  /*9bee0*/  IMAD R32, R60, R0, RZ ;  /* 0x000000003c207224 */ /* 0x000fe200078e02ff */
[----:B------:R-:W-:Y:S01]  /*9bef0*/  IADD3 R44, P4, PT, R63, R44, RZ ;  /* 0x0000002c3f2c7210 */ /* 0x000fe20007f9e0ff */
[----:B------:R-:W-:Y:S02]  /*9bf00*/  IMAD.X R48, RZ, RZ, RZ, P0 ;  /* 0x000000ffff307224 */ /* 0x000fe400000e06ff */
[----:B------:R-:W-:Y:S02]  /*9bf10*/  IMAD.IADD R62, R8, 0x1, R45 ;  /* 0x00000001083e7824 */ /* 0x000fe400078e022d */
[----:B------:R-:W-:Y:S01]  /*9bf20*/  IMAD.HI.U32 R61, R32, R36, R60 ;  /* 0x00000024203d7227 */ /* 0x000fe200078e003c */
[----:B------:R-:W-:-:S02]  /*9bf30*/  IADD3 R60, P0, PT, R48, R29, RZ ;  /* 0x0000001d303c7210 */ /* 0x000fc40007f1e0ff */
        /* <DEDUP_REMOVED lines=34> */
[----:B------:R-:W-:Y:S01]  /*9c160*/  IMAD.X R43, RZ, RZ, RZ, P1 ;  /* 0x000000ffff2b7224 */ /* 0x000fe200008e06ff */
[----:B------:R-:W-:Y:S01]  /*9c170*/  IADD3.X R49, PT, PT, RZ, RZ, RZ, P6, !PT ;  /* 0x000000ffff317210 */ /* 0x000fe200037fe4ff */
[----:B------:R-:W-:Y:S01]  /*9c180*/  IMAD.WIDE.U32 R44, R95, R38, R44 ;  /* 0x000000265f2c7225 */ /* 0x000fe200078e002c */
[----:B------:R-:W-:-:S02]  /*9c190*/  IADD3 R30, P0, PT, R61, R30, RZ ;  /* 0x0000001e3d1e7210 */ /* 0x000fc40007f1e0ff */
[----:B------:R-:W-:Y:S01]  /*9c1a0*/  IADD3 R41, P4, PT, R58, R17, RZ ;  /* 0x000000113a297210 */ /* 0x000fe20007f9e0ff */
[----:B------:R-:W-:Y:S01]  /*9c1b0*/  IMAD.IADD R31, R4, 0x1, R31 ;  /* 0x00000001041f7824 */ /* 0x000fe200078e021f */
[----:B------:R-:W-:Y:S01]  /*9c1c0*/  IADD3.X R58, PT, PT, RZ, RZ, RZ, P3, !PT ;  /* 0x000000ffff3a7210 */ /* 0x000fe20001ffe4ff */
        /* <DEDUP_REMOVED lines=23> */
[----:B------:R-:W-:-:S03]  /*9c340*/  IMAD.WIDE.U32 R48, R75, R23, R48 ;  /* 0x000000174b307225 */ /* 0x000fc600078e0030 */
[----:B------:R-:W-:Y:S01]  /*9c350*/  IADD3 R60, P4, PT, R58, R17, RZ ;  /* 0x000000113a3c7210 */ /* 0x000fe20007f9e0ff */
[----:B------:R-:W-:Y:S01]  /*9c360*/  IMAD R17, R30, R0, RZ ;  /* 0x000000001e117224 */ /* 0x000fe200078e02ff */
[----:B------:R-:W-:Y:S01]  /*9c370*/  IADD3 R58, P5, PT, R45, R42, RZ ;  /* 0x0000002a2d3a7210 */ /* 0x000fe20007fbe0ff */
[----:B------:R-:W-:Y:S01]  /*9c380*/  IMAD.X R45, RZ, RZ, RZ, P3 ;  /* 0x000000ffff2d7224 */ /* 0x000fe200018e06ff */
[----:B------:R-:W-:Y:S01]  /*9c390*/  IADD3 R48, P3, PT, R43, R48, RZ ;  /* 0x000000302b307210 */ /* 0x000fe20007f7e0ff */
[----:B------:R-:W-:Y:S01]  /*9c3a0*/  IMAD.MOV.U32 R31, RZ, RZ, RZ ;  /* 0x000000ffff1f7224 */ /* 0x000fe200078e00ff */
[----:B------:R-:W-:Y:S01]  /*9c3b0*/  IADD3.X R59, PT, PT, RZ, RZ, RZ, P5, !PT ;  /* 0x000000ffff3b7210 */ /* 0x000fe20002ffe4ff */
[----:B------:R-:W-:Y:S02]  /*9c3c0*/  IMAD.X R29, RZ, RZ, RZ, P2 ;  /* 0x000000ffff1d7224 */ /* 0x000fe400010e06ff */
[----:B------:R-:W-:-:S04]  /*9c3d0*/  IMAD.WIDE.U32 R44, R32, R34, R44 ;  /* 0x00000022202c7225 */ /* 0x000fc800078e002c */
[----:B------:R-:W-:-:S04]  /*9c3e0*/  IMAD.HI.U32 R61, R17, R36, R30 ;  /* 0x00000024113d7227 */ /* 0x000fc800078e001e */
[----:B------:R-:W-:Y:S02]  /*9c3f0*/  IMAD.IADD R42, R18, 0x1, R49 ;  /* 0x00000001122a7824 */ /* 0x000fe400078e0231 */
[----:B------:R-:W-:Y:S01]  /*9c400*/  IMAD.WIDE.U32 R30, R26, R25, R28 ;  /* 0x000000191a1e7225 */ /* 0x000fe200078e001c */
[----:B------:R-:W-:Y:S02]  /*9c410*/  IADD3 R29, PT, PT, R4, R45, RZ ;  /* 0x0000002d041d7210 */ /* 0x000fe40007ffe0ff */
[----:B------:R-:W-:Y:S01]  /*9c420*/  IADD3 R41, P2, PT, R42, R41, RZ ;  /* 0x000000292a297210 */ /* 0x000fe20007f5e0ff */
        /* <DEDUP_REMOVED lines=19> */
[----:B------:R-:W-:-:S04]  /*9c560*/  IMAD.WIDE.U32 R48, R87, R39, R48 ;  /* 0x0000002757307225 */ /* 0x000fc800078e0030 */
[----:B------:R-:W-:Y:S01]  /*9c570*/  IMAD.WIDE.U32 R44, R95, R23, R28 ;  /* 0x000000175f2c7225 */ /* 0x000fe200078e001c */
[----:B------:R-:W-:-:S03]  /*9c580*/  IADD3 R29, PT, PT, R3, R27, RZ ;  /* 0x0000001b031d7210 */ /* 0x000fc60007ffe0ff */
[----:B------:R-:W-:Y:S01]  /*9c590*/  IMAD.IADD R59, R5, 0x1, R59 ;  /* 0x00000001053b7824 */ /* 0x000fe200078e023b */
        /* <DEDUP_REMOVED lines=16> */
[----:B------:R-:W-:Y:S02]  /*9c6a0*/  IADD3 R30, P0, PT, R30, R41, RZ ;  /* 0x000000291e1e7210 */ /* 0x000fe40007f1e0ff */
[----:B------:R-:W-:Y:S01]  /*9c6b0*/  IADD3 R41, PT, PT, R4, R29, RZ ;  /* 0x0000001d04297210 */ /* 0x000fe20007ffe0ff */
[----:B------:R-:W-:-:S03]  /*9c6c0*/  IMAD.WIDE.U32 R48, R87, R22, R44 ;  /* 0x0000001657307225 */ /* 0x000fc600078e002c */
[----:B------:R-:W-:Y:S01]  /*9c6d0*/  IADD3 R44, P5, PT, R41, R58, RZ ;  /* 0x0000003a292c7210 */ /* 0x000fe20007fbe0ff */
[----:B------:R-:W-:Y:S02]  /*9c6e0*/  IMAD.IADD R59, R6, 0x1, R59 ;  /* 0x00000001063b7824 */ /* 0x000fe400078e023b */
[----:B------:R-:W-:Y:S01]  /*9c6f0*/  IMAD.IADD R45, R8, 0x1, R49 ;  /* 0x00000001082d7824 */ /* 0x000fe200078e0231 */
[----:B------:R-:W-:Y:S01]  /*9c700*/  IADD3.X R49, PT, PT, RZ, RZ, RZ, P4, !PT ;  /* 0x000000ffff317210 */ /* 0x000fe200027fe4ff */
[----:B------:R-:W-:Y:S01]  /*9c710*/  IMAD.IADD R43, R47, 0x1, R43 ;  /* 0x000000012f2b7824 */ /* 0x000fe200078e022b */
[----:B------:R-:W-:Y:S01]  /*9c720*/  IADD3 R58, P6, PT, R59, R48, RZ ;  /* 0x000000303b3a7210 */ /* 0x000fe20007fde0ff */
[----:B------:R-:W-:Y:S01]  /*9c730*/  IMAD.MOV.U32 R65, RZ, RZ, R28 ;  /* 0x000000ffff417224 */ /* 0x000fe200078e001c */
[----:B------:R-:W-:Y:S01]  /*9c740*/  IADD3 R48, P4, PT, R45, R60, RZ ;  /* 0x0000003c2d307210 */ /* 0x000fe20007f9e0ff */
[----:B------:R-:W-:Y:S01]  /*9c750*/  IMAD.X R45, RZ, RZ, RZ, P5 ;  /* 0x000000ffff2d7224 */ /* 0x000fe200028e06ff */
[----:B------:R-:W-:Y:S01]  /*9c760*/  IADD3 R42, P5, PT, R49, R30, RZ ;  /* 0x0000001e312a7210 */ /* 0x000fe20007fbe0ff */
[----:B------:R-:W-:Y:S01]  /*9c770*/  IMAD.X R59, RZ, RZ, RZ, P6 ;  /* 0x000000ffff3b7224 */ /* 0x000fe200030e06ff */
[----:B------:R-:W-:Y:S01]  /*9c780*/  IADD3 R60, PT, PT, R47, R31, RZ ;  /* 0x0000001f2f3c7210 */ /* 0x000fe20007ffe0ff */
[----:B------:R-:W-:-:S02]  /*9c790*/  IMAD.X R49, RZ, RZ, RZ, P4 ;  /* 0x000000ffff317224 */ /* 0x000fc400020e06ff */
[----:B------:R-:W-:-:S04]  /*9c7a0*/  IMAD.WIDE.U32 R30, R17, R35, R44 ;  /* 0x00000023111e7225 */ /* 0x000fc800078e002c */
[----:B------:R-:W-:Y:S01]  /*9c7b0*/  IMAD.WIDE.U32 R58, R32, R39, R58 ;  /* 0x00000027203a7225 */ /* 0x000fe200078e003a */
[----:B------:R-:W-:Y:S02]  /*9c7c0*/  IADD3 R72, PT, PT, R5, R31, RZ ;  /* 0x0000001f05487210 */ /* 0x000fe40007ffe0ff */
[----:B------:R-:W-:Y:S01]  /*9c7d0*/  MOV R63, R30 ;  /* 0x0000001e003f7202 */ /* 0x000fe20000000f00 */
[----:B------:R-:W-:-:S04]  /*9c7e0*/  IMAD.WIDE.U32 R44, R87, R23, R48 ;  /* 0x00000017572c7225 */ /* 0x000fc800078e0030 */
[----:B------:R-:W-:Y:S01]  /*9c7f0*/  IMAD.X R49, RZ, RZ, RZ, P3 ;  /* 0x000000ffff317224 */ /* 0x000fe200018e06ff */
[----:B------:R-:W-:Y:S01]  /*9c800*/  IADD3 R45, PT, PT, R18, R45, RZ ;  /* 0x0000002d122d7210 */ /* 0x000fe20007ffe0ff */
[----:B------:R-:W-:-:S03]  /*9c810*/  IMAD.IADD R61, R7, 0x1, R59 ;  /* 0x00000001073d7824 */ /* 0x000fc600078e023b */
[----:B------:R-:W-:Y:S02]  /*9c820*/  IADD3 R59, P3, PT, R49, R42, RZ ;  /* 0x0000002a313b7210 */ /* 0x000fe40007f7e0ff */
[----:B------:R-:W-:Y:S02]  /*9c830*/  IADD3 R42, P6, PT, R72, R58, RZ ;  /* 0x0000003a482a7210 */ /* 0x000fe40007fde0ff */
[----:B------:R-:W-:Y:S02]  /*9c840*/  IADD3 R48, P4, PT, R61, R44, RZ ;  /* 0x0000002c3d307210 */ /* 0x000fe40007f9e0ff */
[----:B------:R-:W-:Y:S02]  /*9c850*/  IADD3.X R44, PT, PT, RZ, RZ, RZ, P2, !PT ;  /* 0x000000ffff2c7210 */ /* 0x000fe400017fe4ff */
[----:B------:R-:W-:Y:S01]  /*9c860*/  IADD3 R58, P2, PT, R43, R60, RZ ;  /* 0x0000003c2b3a7210 */ /* 0x000fe20007f5e0ff */
        /* <DEDUP_REMOVED lines=25> */
[----:B------:R-:W-:Y:S01]  /*9ca00*/  IMAD.X R32, RZ, RZ, RZ, P4 ;  /* 0x000000ffff207224 */ /* 0x000fe200020e06ff */
[----:B------:R-:W-:Y:S02]  /*9ca10*/  IADD3 R58, PT, PT, R47, R59, RZ ;  /* 0x0000003b2f3a7210 */ /* 0x000fe40007ffe0ff */
[----:B------:R-:W-:Y:S01]  /*9ca20*/  IADD3 R48, P6, PT, R64, R60, RZ ;  /* 0x0000003c40307210 */ /* 0x000fe20007fde0ff */
[----:B------:R-:W-:Y:S01]  /*9ca30*/  IMAD.IADD R60, R18, 0x1, R61 ;  /* 0x00000001123c7824 */ /* 0x000fe200078e023d */
[----:B------:R-:W-:Y:S01]  /*9ca40*/  IADD3 R25, P4, PT, R32, R25, RZ ;  /* 0x0000001920197210 */ /* 0x000fe20007f9e0ff */
[----:B------:R-:W-:Y:S01]  /*9ca50*/  IMAD.MOV.U32 R61, RZ, RZ, R42 ;  /* 0x000000ffff3d7224 */ /* 0x000fe200078e002a */
[----:B------:R-:W-:Y:S01]  /*9ca60*/  IADD3.X R32, PT, PT, RZ, RZ, RZ, P2, !PT ;  /* 0x000000ffff207210 */ /* 0x000fe200017fe4ff */
[----:B------:R-:W-:-:S03]  /*9ca70*/  IMAD.X R49, RZ, RZ, RZ, P6 ;  /* 0x000000ffff317224 */ /* 0x000fc600030e06ff */
[----:B------:R-:W-:Y:S01]  /*9ca80*/  IADD3 R25, P6, PT, R32, R25, RZ ;  /* 0x0000001920197210 */ /* 0x000fe20007fde0ff */
[----:B------:R-:W-:-:S03]  /*9ca90*/  IMAD.WIDE.U32 R48, R17, R22, R48 ;  /* 0x0000001611307225 */ /* 0x000fc600078e0030 */
[----:B------:R-:W-:Y:S01]  /*9caa0*/  IADD3 R60, P2, PT, R60, R25, RZ ;  /* 0x000000193c3c7210 */ /* 0x000fe20007f5e0ff */
[----:B------:R-:W-:Y:S01]  /*9cab0*/  IMAD.X R25, RZ, RZ, RZ, P0 ;  /* 0x000000ffff197224 */ /* 0x000fe200000e06ff */
[----:B------:R-:W-:Y:S01]  /*9cac0*/  IADD3 R47, PT, PT, R8, R49, RZ ;  /* 0x00000031082f7210 */ /* 0x000fe20007ffe0ff */
[----:B------:R-:W-:-:S05]  /*9cad0*/  IMAD.X R32, RZ, RZ, RZ, P5 ;  /* 0x000000ffff207224 */ /* 0x000fca00028e06ff */
[----:B------:R-:W-:Y:S01]  /*9cae0*/  IADD3 R25, PT, PT, R32, R58, R25 ;  /* 0x0000003a20197210 */ /* 0x000fe20007ffe019 */
[----:B------:R-:W-:Y:S01]  /*9caf0*/  IMAD.X R32, RZ, RZ, RZ, P1 ;  /* 0x000000ffff207224 */ /* 0x000fe200008e06ff */
[----:B------:R-:W-:Y:S01]  /*9cb00*/  IADD3 R58, P0, PT, R47, R60, RZ ;  /* 0x0000003c2f3a7210 */ /* 0x000fe20007f1e0ff */
[----:B------:R-:W-:-:S03]  /*9cb10*/  IMAD.X R60, RZ, RZ, RZ, P3 ;  /* 0x000000ffff3c7224 */ /* 0x000fc600018e06ff */
        /* <DEDUP_REMOVED lines=8> */
[----:B------:R-:W-:Y:S01]  /*9cba0*/  IMAD.MOV.U32 R17, RZ, RZ, R58 ;  /* 0x000000ffff117224 */ /* 0x000fe200078e003a */
[----:B------:R-:W-:Y:S02]  /*9cbb0*/  MOV R60, R48 ;  /* 0x00000030003c7202 */ /* 0x000fe40000000f00 */
[----:B------:R-:W-:Y:S01]  /*9cbc0*/  IADD3 R32, PT, PT, R62, R25, R32 ;  /* 0x000000193e207210 */ /* 0x000fe20007ffe020 */
[----:B------:R-:W-:-:S03]  /*9cbd0*/  IMAD.MOV.U32 R25, RZ, RZ, R44 ;  /* 0x000000ffff197224 */ /* 0x000fc600078e002c */
[----:B------:R-:W-:-:S13]  /*9cbe0*/  ISETP.GT.U32.AND P0, PT, R32, R23, PT ;  /* 0x000000172000720c */ /* 0x000fda0003f04070 */
        /* <DEDUP_REMOVED lines=28> */
.L_x_244:
        /* <DEDUP_REMOVED lines=23> */
.L_x_245:
        /* <DEDUP_REMOVED lines=23> */
[----:B------:R-:W-:Y:S01]  /*9d090*/  SHF.L.U64.HI R29, R60, 0x1, R47 ;  /* 0x000000013c1d7819 */ /* 0x000fe2000001022f */
[----:B------:R-:W-:Y:S01]  /*9d0a0*/  IMAD.MOV.U32 R47, RZ, RZ, R44 ;  /* 0x000000ffff2f7224 */ /* 0x000fe200078e002c */
[----:B------:R-:W-:-:S02]  /*9d0b0*/  LOP3.LUT R31, R31, 0x1, RZ, 0xc0, !PT ;  /* 0x000000011f1f7812 */ /* 0x000fc400078ec0ff */
[----:B------:R-:W-:Y:S02]  /*9d0c0*/  LOP3.LUT R42, R43, 0xfffffffe, R28, 0xf8, !PT ;  /* 0xfffffffe2b2a7812 */ /* 0x000fe400078ef81c */
[----:B------:R-:W-:Y:S02]  /*9d0d0*/  SHF.L.U32 R28, R17, 0x1, RZ ;  /* 0x00000001111c7819 */ /* 0x000fe400000006ff */
        /* <DEDUP_REMOVED lines=32> */
.L_x_246:
        /* <DEDUP_REMOVED lines=23> */
.L_x_247:
        /* <DEDUP_REMOVED lines=47> */
.L_x_248:
        /* <DEDUP_REMOVED lines=23> */
.L_x_249:
[----:B------:R-:W-:Y:S02]  /*9d8b0*/  HFMA2 R45, -RZ, RZ, 0, 0 ;  /* 0x00000000ff2d7431 */ /* 0x000fe400000001ff */
[----:B------:R-:W-:-:S04]  /*9d8c0*/  IMAD.WIDE.U32 R28, R102, R102, RZ ;  /* 0x00000066661c7225 */ /* 0x000fc800078e00ff */
[----:B------:R-:W-:Y:S01]  /*9d8d0*/  HFMA2 R59, -RZ, RZ, 0, 0 ;  /* 0x00000000ff3b7431 */ /* 0x000fe200000001ff */
[----:B------:R-:W-:Y:S01]  /*9d8e0*/  MOV R63, RZ ;  /* 0x000000ff003f7202 */ /* 0x000fe20000000f00 */
        /* <DEDUP_REMOVED lines=35> */
[----:B------:R-:W-:Y:S02]  /*9db20*/  IMAD.IADD R27, R31, 0x1, R49 ;  /* 0x000000011f1b7824 */ /* 0x000fe400078e0231 */
[----:B------:R-:W-:Y:S02]  /*9db30*/  IMAD.MOV.U32 R29, RZ, RZ, RZ ;  /* 0x000000ffff1d7224 */ /* 0x000fe400078e00ff */
[----:B------:R-:W-:Y:S02]  /*9db40*/  IMAD.MOV.U32 R45, RZ, RZ, RZ ;  /* 0x000000ffff2d7224 */ /* 0x000fe400078e00ff */
[----:B------:R-:W-:Y:S01]  /*9db50*/  IMAD.HI.U32 R17, R47, R36, R28 ;  /* 0x000000242f117227 */ /* 0x000fe200078e001c */
[----:B------:R-:W-:Y:S02]  /*9db60*/  IADD3 R28, P1, PT, R27, R58, RZ ;  /* 0x0000003a1b1c7210 */ /* 0x000fe40007f3e0ff */
[----:B------:R-:W-:Y:S01]  /*9db70*/  IADD3 R27, PT, PT, R31, R59, RZ ;  /* 0x0000003b1f1b7210 */ /* 0x000fe20007ffe0ff */
[----:B------:R-:W-:-:S04]  /*9db80*/  IMAD.WIDE.U32 R58, R102, R93, R44 ;  /* 0x0000005d663a7225 */ /* 0x000fc800078e002c */
[----:B------:R-:W-:Y:S02]  /*9db90*/  HFMA2 R44, -RZ, RZ, 0, 0 ;  /* 0x00000000ff2c7431 */ /* 0x000fe400000001ff */
[----:B------:R-:W-:Y:S02]  /*9dba0*/  IMAD.X R29, RZ, RZ, RZ, P1 ;  /* 0x000000ffff1d7224 */ /* 0x000fe400008e06ff */
[----:B------:R-:W-:Y:S01]  /*9dbb0*/  IMAD.X R49, RZ, RZ, RZ, P0 ;  /* 0x000000ffff317224 */ /* 0x000fe200000e06ff */
[----:B------:R-:W-:Y:S01]  /*9dbc0*/  IADD3 R58, P0, PT, R27, R58, RZ ;  /* 0x0000003a1b3a7210 */ /* 0x000fe20007f1e0ff */
[----:B------:R-:W-:-:S04]  /*9dbd0*/  IMAD.WIDE.U32 R28, R26, R70, R28 ;  /* 0x000000461a1c7225 */ /* 0x000fc800078e001c */
[----:B------:R-:W-:Y:S01]  /*9dbe0*/  IMAD.WIDE.U32 R60, R73, R34, R48 ;  /* 0x00000022493c7225 */ /* 0x000fe200078e0030 */
[----:B------:R-:W-:Y:S02]  /*9dbf0*/  IADD3 R48, PT, PT, R59, R44, RZ ;  /* 0x0000002c3b307210 */ /* 0x000fe40007ffe0ff */
[----:B------:R-:W-:Y:S01]  /*9dc00*/  MOV R49, RZ ;  /* 0x000000ff00317202 */ /* 0x000fe20000000f00 */
[----:B------:R-:W-:Y:S02]  /*9dc10*/  IMAD.IADD R17, R2, 0x1, R17 ;  /* 0x0000000102117824 */ /* 0x000fe400078e0211 */
[----:B------:R-:W-:Y:S02]  /*9dc20*/  IMAD.X R59, RZ, RZ, RZ, P0 ;  /* 0x000000ffff3b7224 */ /* 0x000fe400000e06ff */
[----:B------:R-:W-:Y:S02]  /*9dc30*/  IMAD.IADD R27, R31, 0x1, R29 ;  /* 0x000000011f1b7824 */ /* 0x000fe400078e021d */
[----:B------:R-:W-:Y:S01]  /*9dc40*/  HFMA2 R29, -RZ, RZ, 0, 0 ;  /* 0x00000000ff1d7431 */ /* 0x000fe200000001ff */
[----:B------:R-:W-:Y:S01]  /*9dc50*/  IADD3 R60, P1, PT, R17, R60, RZ ;  /* 0x0000003c113c7210 */ /* 0x000fe20007f3e0ff */
        /* <DEDUP_REMOVED lines=8> */
[----:B------:R-:W-:Y:S02]  /*9dce0*/  IMAD.MOV.U32 R45, RZ, RZ, RZ ;  /* 0x000000ffff2d7224 */ /* 0x000fe400078e00ff */
        /* <DEDUP_REMOVED lines=18> */
[----:B------:R-:W-:Y:S01]  /*9de10*/  IMAD R17, R60, R0, RZ ;  /* 0x000000003c117224 */ /* 0x000fe200078e02ff */
[----:B------:R-:W-:Y:S01]  /*9de20*/  IADD3 R62, P0, PT, R49, R62, RZ ;  /* 0x0000003e313e7210 */ /* 0x000fe20007f1e0ff */
[----:B------:R-:W-:Y:S02]  /*9de30*/  IMAD.MOV.U32 R61, RZ, RZ, RZ ;  /* 0x000000ffff3d7224 */ /* 0x000fe400078e00ff */
[----:B------:R-:W-:Y:S02]  /*9de40*/  IMAD.MOV.U32 R27, RZ, RZ, RZ ;  /* 0x000000ffff1b7224 */ /* 0x000fe400078e00ff */
[----:B------:R-:W-:-:S02]  /*9de50*/  IMAD.X R49, RZ, RZ, RZ, P1 ;  /* 0x000000ffff317224 */ /* 0x000fc400008e06ff */
[----:B------:R-:W-:-:S04]  /*9de60*/  IMAD.WIDE.U32 R58, R26, R101, R58 ;  /* 0x000000651a3a7225 */ /* 0x000fc800078e003a */
[----:B------:R-:W-:Y:S01]  /*9de70*/  IMAD.IADD R75, R5, 0x1, R29 ;  /* 0x00000001054b7824 */ /* 0x000fe200078e021d */
[----:B------:R-:W-:Y:S01]  /*9de80*/  IADD3 R59, PT, PT, R25, R59, RZ ;  /* 0x0000003b193b7210 */ /* 0x000fe20007ffe0ff */
[----:B------:R-:W-:Y:S01]  /*9de90*/  IMAD.HI.U32 R61, R17, R36, R60 ;  /* 0x00000024113d7227 */ /* 0x000fe200078e003c */
[----:B------:R-:W-:-:S03]  /*9dea0*/  IADD3 R60, PT, PT, R63, R27, RZ ;  /* 0x0000001b3f3c7210 */ /* 0x000fc60007ffe0ff */
        /* <DEDUP_REMOVED lines=14> */
[----:B------:R-:W-:Y:S01]  /*9df90*/  IMAD.X R49, RZ, RZ, RZ, P1 ;  /* 0x000000ffff317224 */ /* 0x000fe200008e06ff */
[----:B------:R-:W-:Y:S01]  /*9dfa0*/  IADD3 R58, P1, PT, R75, R58, RZ ;  /* 0x0000003a4b3a7210 */ /* 0x000fe20007f3e0ff */
        /* <DEDUP_REMOVED lines=17> */
[----:B------:R-:W-:Y:S02]  /*9e0c0*/  IMAD.IADD R63, R44, 0x1, R63 ;  /* 0x000000012c3f7824 */ /* 0x000fe400078e023f */
[----:B------:R-:W-:-:S04]  /*9e0d0*/  IMAD.WIDE.U32 R60, R26, R43, R60 ;  /* 0x0000002b1a3c7225 */ /* 0x000fc800078e003c */
[----:B------:R-:W-:Y:S01]  /*9e0e0*/  IMAD.IADD R65, R3, 0x1, R29 ;  /* 0x0000000103417824 */ /* 0x000fe200078e021d */
[----:B------:R-:W-:Y:S01]  /*9e0f0*/  MOV R29, RZ ;  /* 0x000000ff001d7202 */ /* 0x000fe20000000f00 */
[----:B------:R-:W-:Y:S01]  /*9e100*/  IMAD.X R49, RZ, RZ, RZ, P1 ;  /* 0x000000ffff317224 */ /* 0x000fe200008e06ff */
[----:B------:R-:W-:Y:S01]  /*9e110*/  IADD3 R60, P1, PT, R63, R60, RZ ;  /* 0x0000003c3f3c7210 */ /* 0x000fe20007f3e0ff */
[----:B------:R-:W-:Y:S01]  /*9e120*/  IMAD R32, R28, R0, RZ ;  /* 0x000000001c207224 */ /* 0x000fe200078e02ff */
[----:B------:R-:W-:Y:S01]  /*9e130*/  IADD3.X R63, PT, PT, RZ, RZ, RZ, P2, !PT ;  /* 0x000000ffff3f7210 */ /* 0x000fe200017fe4ff */
[----:B------:R-:W-:-:S04]  /*9e140*/  IMAD.WIDE.U32 R48, R26, R93, R48 ;  /* 0x0000005d1a307225 */ /* 0x000fc800078e0030 */
[----:B------:R-:W-:-:S04]  /*9e150*/  IMAD.HI.U32 R95, R32, R36, R28 ;  /* 0x00000024205f7227 */ /* 0x000fc800078e001c */
[----:B------:R-:W-:Y:S01]  /*9e160*/  IMAD.IADD R28, R27, 0x1, R61 ;  /* 0x000000011b1c7824 */ /* 0x000fe200078e023d */
[----:B------:R-:W-:Y:S01]  /*9e170*/  IADD3.X R61, PT, PT, RZ, RZ, RZ, P1, !PT ;  /* 0x000000ffff3d7210 */ /* 0x000fe20000ffe4ff */
[----:B------:R-:W-:Y:S02]  /*9e180*/  IMAD.IADD R29, R44, 0x1, R49 ;  /* 0x000000012c1d7824 */ /* 0x000fe400078e0231 */
[----:B------:R-:W-:Y:S02]  /*9e190*/  HFMA2 R49, -RZ, RZ, 0, 0 ;  /* 0x00000000ff317431 */ /* 0x000fe400000001ff */
[----:B------:R-:W-:Y:S01]  /*9e1a0*/  IMAD.WIDE.U32 R62, R101, R101, R62 ;  /* 0x00000065653e7225 */ /* 0x000fe200078e003e */
[----:B------:R-:W-:-:S03]  /*9e1b0*/  IADD3 R28, P0, PT, R28, R75, RZ ;  /* 0x0000004b1c1c7210 */ /* 0x000fc60007f1e0ff */
        /* <DEDUP_REMOVED lines=19> */
[----:B------:R-:W-:Y:S01]  /*9e2f0*/  IMAD.X R49, RZ, RZ, RZ, P3 ;  /* 0x000000ffff317224 */ /* 0x000fe200018e06ff */
        /* <DEDUP_REMOVED lines=8> */
[----:B------:R-:W-:Y:S01]  /*9e380*/  IMAD.WIDE.U32 R60, R101, R93, R60 ;  /* 0x0000005d653c7225 */ /* 0x000fe200078e003c */
[----:B------:R-:W-:Y:S02]  /*9e390*/  IADD3 R58, P4, PT, R63, R58, RZ ;  /* 0x0000003a3f3a7210 */ /* 0x000fe40007f9e0ff */
[----:B------:R-:W-:Y:S01]  /*9e3a0*/  IADD3 R65, PT, PT, R4, R59, RZ ;  /* 0x0000003b04417210 */ /* 0x000fe20007ffe0ff */
        /* <DEDUP_REMOVED lines=15> */
[----:B------:R-:W-:Y:S01]  /*9e4a0*/  MOV R63, RZ ;  /* 0x000000ff003f7202 */ /* 0x000fe20000000f00 */
[----:B------:R-:W-:Y:S01]  /*9e4b0*/  IMAD.WIDE.U32 R60, R101, R93, R60 ;  /* 0x0000005d653c7225 */ /* 0x000fe200078e003c */
[----:B------:R-:W-:-:S03]  /*9e4c0*/  IADD3 R48, P4, PT, R65, R48, RZ ;  /* 0x0000003041307210 */ /* 0x000fc60007f9e0ff */
[----:B------:R-:W-:Y:S01]  /*9e4d0*/  IMAD.WIDE.U32 R58, R32, R37, R58 ;  /* 0x00000025203a7225 */ /* 0x000fe200078e003a */
[----:B------:R-:W-:Y:S02]  /*9e4e0*/  IADD3 R60, P2, PT, R29, R60, RZ ;  /* 0x0000003c1d3c7210 */ /* 0x000fe40007f5e0ff */
[----:B------:R-:W-:Y:S01]  /*9e4f0*/  IADD3.X R29, PT, PT, RZ, RZ, RZ, P0, !PT ;  /* 0x000000ffff1d7210 */ /* 0x000fe200007fe4ff */
[----:B------:R-:W-:Y:S01]  /*9e500*/  IMAD.X R65, RZ, RZ, RZ, P1 ;  /* 0x000000ffff417224 */ /* 0x000fe200008e06ff */
[----:B------:R-:W-:Y:S01]  /*9e510*/  IADD3 R95, PT, PT, R44, R61, RZ ;  /* 0x0000003d2c5f7210 */ /* 0x000fe20007ffe0ff */
[----:B------:R-:W-:Y:S02]  /*9e520*/  IMAD.IADD R75, R3, 0x1, R59 ;  /* 0x00000001034b7824 */ /* 0x000fe400078e023b */
[----:B------:R-:W-:Y:S02]  /*9e530*/  IMAD R72, R58, R0, RZ ;  /* 0x000000003a487224 */ /* 0x000fe400078e02ff */
[----:B------:R-:W-:-:S02]  /*9e540*/  IMAD.MOV.U32 R59, RZ, RZ, RZ ;  /* 0x000000ffff3b7224 */ /* 0x000fc400078e00ff */
[----:B------:R-:W-:-:S04]  /*9e550*/  IMAD.WIDE.U32 R62, R102, R43, R62 ;  /* 0x0000002b663e7225 */ /* 0x000fc800078e003e */
[----:B------:R-:W-:-:S04]  /*9e560*/  IMAD.WIDE.U32 R64, R101, R41, R64 ;  /* 0x0000002965407225 */ /* 0x000fc800078e0040 */
[----:B------:R-:W-:Y:S01]  /*9e570*/  IMAD.HI.U32 R99, R72, R36, R58 ;  /* 0x0000002448637227 */ /* 0x000fe200078e003a */
[----:B------:R-:W-:-:S03]  /*9e580*/  IADD3 R58, P3, PT, R77, R62, RZ ;  /* 0x0000003e4d3a7210 */ /* 0x000fc60007f7e0ff */
[----:B------:R-:W-:Y:S02]  /*9e590*/  IMAD.IADD R59, R27, 0x1, R63 ;  /* 0x000000011b3b7824 */ /* 0x000fe400078e023f */
[----:B------:R-:W-:Y:S02]  /*9e5a0*/  IMAD.IADD R87, R6, 0x1, R49 ;  /* 0x0000000106577824 */ /* 0x000fe400078e0231 */
[----:B------:R-:W-:Y:S02]  /*9e5b0*/  IMAD.X R61, RZ, RZ, RZ, P2 ;  /* 0x000000ffff3d7224 */ /* 0x000fe400010e06ff */
[----:B------:R-:W-:Y:S01]  /*9e5c0*/  IMAD.WIDE.U32 R62, R70, R30, R28 ;  /* 0x0000001e463e7225 */ /* 0x000fe200078e001c */
[----:B------:R-:W-:Y:S02]  /*9e5d0*/  IADD3 R28, P1, PT, R95, R64, RZ ;  /* 0x000000405f1c7210 */ /* 0x000fe40007f3e0ff */
[----:B------:R-:W-:Y:S01]  /*9e5e0*/  IADD3 R29, PT, PT, R45, R65, RZ ;  /* 0x000000412d1d7210 */ /* 0x000fe20007ffe0ff */
[----:B------:R-:W-:-:S02]  /*9e5f0*/  IMAD.X R49, RZ, RZ, RZ, P4 ;  /* 0x000000ffff317224 */ /* 0x000fc400020e06ff */
[----:B------:R-:W-:Y:S01]  /*9e600*/  IMAD.WIDE.U32 R64, R70, R41, R60 ;  /* 0x0000002946407225 */ /* 0x000fe200078e003c */
[----:B------:R-:W-:-:S03]  /*9e610*/  IADD3 R60, P0, PT, R29, R62, RZ ;  /* 0x0000003e1d3c7210 */ /* 0x000fc60007f1e0ff */
        /* <DEDUP_REMOVED lines=70> */
[----:B------:R-:W-:Y:S02]  /*9ea80*/  IMAD.IADD R49, R27, 0x1, R63 ;  /* 0x000000011b317824 */ /* 0x000fe400078e023f */
[----:B------:R-:W-:Y:S01]  /*9ea90*/  IMAD.IADD R87, R6, 0x1, R59 ;  /* 0x0000000106577824 */ /* 0x000fe200078e023b */
[----:B------:R-:W-:Y:S01]  /*9eaa0*/  IADD3.X R59, PT, PT, RZ, RZ, RZ, P2, !PT ;  /* 0x000000ffff3b7210 */ /* 0x000fe200017fe4ff */
[----:B------:R-:W-:Y:S01]  /*9eab0*/  IMAD.IADD R95, R18, 0x1, R65 ;  /* 0x00000001125f7824 */ /* 0x000fe200078e0241 */
[----:B------:R-:W-:Y:S01]  /*9eac0*/  IADD3 R62, P2, PT, R61, R62, RZ ;  /* 0x0000003e3d3e7210 */ /* 0x000fe20007f5e0ff */
[----:B------:R-:W-:Y:S01]  /*9ead0*/  IMAD.WIDE.U32 R64, R26, R30, R28 ;  /* 0x0000001e1a407225 */ /* 0x000fe200078e001c */
[----:B------:R-:W-:-:S02]  /*9eae0*/  IADD3 R28, P0, PT, R49, R98, RZ ;  /* 0x00000062311c7210 */ /* 0x000fc40007f1e0ff */
        /* <DEDUP_REMOVED lines=10> */
[----:B------:R-:W-:Y:S01]  /*9eb90*/  IMAD.WIDE.U32 R60, R47, R22, R60 ;  /* 0x000000162f3c7225 */ /* 0x000fe200078e003c */
[----:B------:R-:W-:-:S03]  /*9eba0*/  IADD3.X R29, PT, PT, RZ, RZ, RZ, P0, !PT ;  /* 0x000000ffff1d7210 */ /* 0x000fc600007fe4ff */
        /* <DEDUP_REMOVED lines=11> */
[----:B------:R-:W-:Y:S01]  /*9ec60*/  IMAD.IADD R60, R8, 0x1, R61 ;  /* 0x00000001083c7824 */ /* 0x000fe200078e023d */
[----:B------:R-:W-:Y:S01]  /*9ec70*/  IADD3 R61, PT, PT, R2, R99, RZ ;  /* 0x00000063023d7210 */ /* 0x000fe20007ffe0ff */
[----:B------:R-:W-:-:S03]  /*9ec80*/  IMAD.WIDE.U32 R58, R70, R30, R58 ;  /* 0x0000001e463a7225 */ /* 0x000fc600078e003a */
[----:B------:R-:W-:Y:S01]  /*9ec90*/  IADD3 R60, P5, PT, R60, R95, RZ ;  /* 0x0000005f3c3c7210 */ /* 0x000fe20007fbe0ff */
[----:B------:R-:W-:Y:S02]  /*9eca0*/  IMAD.X R87, RZ, RZ, RZ, P1 ;  /* 0x000000ffff577224 */ /* 0x000fe400008e06ff */
[----:B------:R-:W-:-:S03]  /*9ecb0*/  IMAD.WIDE.U32 R62, R17, R39, R62 ;  /* 0x00000027113e7225 */ /* 0x000fc600078e003e */
[----:B------:R-:W-:Y:S01]  /*9ecc0*/  IADD3 R87, P3, PT, R87, R58, RZ ;  /* 0x0000003a57577210 */ /* 0x000fe20007f7e0ff */
[----:B------:R-:W-:Y:S01]  /*9ecd0*/  IMAD.WIDE.U32 R48, R72, R34, R48 ;  /* 0x0000002248307225 */ /* 0x000fe200078e0030 */
[----:B------:R-:W-:-:S03]  /*9ece0*/  IADD3 R58, P1, PT, R77, R62, RZ ;  /* 0x0000003e4d3a7210 */ /* 0x000fc60007f3e0ff */
[----:B------:R-:W-:Y:S01]  /*9ecf0*/  IMAD.IADD R59, R42, 0x1, R59 ;  /* 0x000000012a3b7824 */ /* 0x000fe200078e023b */
[----:B------:R-:W-:Y:S01]  /*9ed00*/  IADD3 R48, P0, PT, R61, R48, RZ ;  /* 0x000000303d307210 */ /* 0x000fe20007f1e0ff */
[----:B------:R-:W-:Y:S01]  /*9ed10*/  IMAD.WIDE.U32 R64, R93, R43, R64 ;  /* 0x0000002b5d407225 */ /* 0x000fe200078e0040 */
[----:B------:R-:W-:-:S03]  /*9ed20*/  IADD3 R75, PT, PT, R4, R49, RZ ;  /* 0x00000031044b7210 */ /* 0x000fc60007ffe0ff */
        /* <DEDUP_REMOVED lines=9> */
[----:B------:R-:W-:-:S04]  /*9edc0*/  IMAD.WIDE.U32 R58, R32, R38, R58 ;  /* 0x00000026203a7225 */ /* 0x000fc800078e003a */
[----:B------:R-:W-:Y:S01]  /*9edd0*/  IMAD.WIDE.U32 R64, R41, R43, R28 ;  /* 0x0000002b29407225 */ /* 0x000fe200078e001c */
[----:B------:R-:W-:Y:S02]  /*9ede0*/  IADD3 R28, P5, PT, R63, R60, RZ ;  /* 0x0000003c3f1c7210 */ /* 0x000fe40007fbe0ff */
[----:B------:R-:W-:Y:S01]  /*9edf0*/  IADD3 R58, P0, PT, R75, R58, RZ ;  /* 0x0000003a4b3a7210 */ /* 0x000fe20007f1e0ff */
[----:B------:R-:W-:Y:S01]  /*9ee00*/  IMAD.WIDE.U32 R48, R73, R37, R48 ;  /* 0x0000002549307225 */ /* 0x000fe200078e0030 */
[----:B------:R-:W-:Y:S02]  /*9ee10*/  IADD3 R60, P6, PT, R47, R64, RZ ;  /* 0x000000402f3c7210 */ /* 0x000fe40007fde0ff */
[----:B------:R-:W-:Y:S01]  /*9ee20*/  IADD3 R64, PT, PT, R27, R65, RZ ;  /* 0x000000411b407210 */ /* 0x000fe20007ffe0ff */
[----:B------:R-:W-:Y:S01]  /*9ee30*/  IMAD.IADD R98, R18, 0x1, R61 ;  /* 0x0000000112627824 */ /* 0x000fe200078e023d */
[----:B------:R-:W-:Y:S01]  /*9ee40*/  IADD3 R75, PT, PT, R3, R49, RZ ;  /* 0x00000031034b7210 */ /* 0x000fe20007ffe0ff */
[----:B------:R-:W-:Y:S01]  /*9ee50*/  IMAD R47, R48, R0, RZ ;  /* 0x00000000302f7224 */ /* 0x000fe200078e02ff */
[----:B------:R-:W-:Y:S01]  /*9ee60*/  IADD3 R64, P2, PT, R64, R95, RZ ;  /* 0x0000005f40407210 */ /* 0x000fe20007f5e0ff */
[----:B------:R-:W-:Y:S01]  /*9ee70*/  IMAD.X R63, RZ, RZ, RZ, P4 ;  /* 0x000000ffff3f7224 */ /* 0x000fe200020e06ff */
[----:B------:R-:W-:Y:S01]  /*9ee80*/  IADD3 R98, P1, PT, R98, R87, RZ ;  /* 0x0000005762627210 */ /* 0x000fe20007f3e0ff */
[----:B------:R-:W-:-:S02]  /*9ee90*/  IMAD.MOV.U32 R49, RZ, RZ, RZ ;  /* 0x000000ffff317224 */ /* 0x000fc400078e00ff */
[----:B------:R-:W-:Y:S01]  /*9eea0*/  IMAD.X R29, RZ, RZ, RZ, P5 ;  /* 0x000000ffff1d7224 */ /* 0x000fe200028e06ff */
[----:B------:R-:W-:Y:S01]  /*9eeb0*/  IADD3.X R77, PT, PT, RZ, RZ, RZ, P1, !PT ;  /* 0x000000ffff4d7210 */ /* 0x000fe20000ffe4ff */
[----:B------:R-:W-:Y:S01]  /*9eec0*/  IMAD.HI.U32 R87, R47, R36, R48 ;  /* 0x000000242f577227 */ /* 0x000fe200078e0030 */
[----:B------:R-:W-:-:S03]  /*9eed0*/  IADD3.X R49, PT, PT, RZ, RZ, RZ, P3, !PT ;  /* 0x000000ffff317210 */ /* 0x000fc60001ffe4ff */
        /* <DEDUP_REMOVED lines=24> */
[----:B------:R-:W-:-:S04]  /*9f060*/  IMAD.WIDE.U32 R28, R32, R39, R28 ;  /* 0x00000027201c7225 */ /* 0x000fc800078e001c */
[----:B------:R-:W-:Y:S01]  /*9f070*/  IMAD.WIDE.U32 R60, R17, R23, R60 ;  /* 0x00000017113c7225 */ /* 0x000fe200078e003c */
[----:B------:R-:W-:-:S03]  /*9f080*/  IADD3 R29, PT, PT, R7, R29, RZ ;  /* 0x0000001d071d7210 */ /* 0x000fc60007ffe0ff */
[----:B------:R-:W-:-:S04]  /*9f090*/  IMAD.WIDE.U32 R48, R93, R30, R48 ;  /* 0x0000001e5d307225 */ /* 0x000fc800078e0030 */
[----:B------:R-:W-:Y:S01]  /*9f0a0*/  IMAD.X R17, RZ, RZ, RZ, P3 ;  /* 0x000000ffff117224 */ /* 0x000fe200018e06ff */
[----:B------:R-:W-:Y:S01]  /*9f0b0*/  IADD3 R28, P3, PT, R59, R28, RZ ;  /* 0x0000001c3b1c7210 */ /* 0x000fe20007f7e0ff */
        /* <DEDUP_REMOVED lines=13> */
[----:B------:R-:W-:Y:S01]  /*9f190*/  IMAD.IADD R65, R42, 0x1, R65 ;  /* 0x000000012a417824 */ /* 0x000fe200078e0241 */
[----:B------:R-:W-:Y:S01]  /*9f1a0*/  IADD3 R58, P3, PT, R17, R58, RZ ;  /* 0x0000003a113a7210 */ /* 0x000fe20007f7e0ff */
[----:B------:R-:W-:Y:S01]  /*9f1b0*/  IMAD.IADD R62, R27, 0x1, R63 ;  /* 0x000000011b3e7824 */ /* 0x000fe200078e023f */
[----:B------:R-:W-:Y:S01]  /*9f1c0*/  IADD3.X R17, PT, PT, RZ, RZ, RZ, P1, !PT ;  /* 0x000000ffff117210 */ /* 0x000fe20000ffe4ff */
[----:B------:R-:W-:Y:S02]  /*9f1d0*/  IMAD.X R49, RZ, RZ, RZ, P6 ;  /* 0x000000ffff317224 */ /* 0x000fe400030e06ff */
[----:B------:R-:W-:Y:S01]  /*9f1e0*/  IMAD.WIDE.U32 R28, R72, R38, R28 ;  /* 0x00000026481c7225 */ /* 0x000fe200078e001c */
[----:B------:R-:W-:Y:S02]  /*9f1f0*/  IADD3 R62, P0, PT, R62, R65, RZ ;  /* 0x000000413e3e7210 */ /* 0x000fe40007f1e0ff */
[----:B------:R-:W-:Y:S01]  /*9f200*/  IADD3.X R65, PT, PT, RZ, RZ, RZ, P4, !PT ;  /* 0x000000ffff417210 */ /* 0x000fe200027fe4ff */
[----:B------:R-:W-:Y:S01]  /*9f210*/  IMAD.IADD R59, R4, 0x1, R59 ;  /* 0x00000001043b7824 */ /* 0x000fe200078e023b */
        /* <DEDUP_REMOVED lines=28> */
[----:B------:R-:W-:Y:S01]  /*9f3e0*/  IADD3 R63, P4, PT, R63, R64, RZ ;  /* 0x000000403f3f7210 */ /* 0x000fe20007f9e0ff */
[----:B------:R-:W-:Y:S01]  /*9f3f0*/  IMAD R17, R58, R0, RZ ;  /* 0x000000003a117224 */ /* 0x000fe200078e02ff */
[----:B------:R-:W-:Y:S01]  /*9f400*/  IADD3 R64, PT, PT, R18, R61, RZ ;  /* 0x0000003d12407210 */ /* 0x000fe20007ffe0ff */
[----:B------:R-:W-:-:S02]  /*9f410*/  IMAD.MOV.U32 R59, RZ, RZ, RZ ;  /* 0x000000ffff3b7224 */ /* 0x000fc400078e00ff */
        /* <DEDUP_REMOVED lines=15> */
[----:B------:R-:W-:Y:S01]  /*9f510*/  IADD3 R29, PT, PT, R6, R49, RZ ;  /* 0x00000031061d7210 */ /* 0x000fe20007ffe0ff */
[----:B------:R-:W-:Y:S01]  /*9f520*/  IMAD.IADD R61, R8, 0x1, R61 ;  /* 0x00000001083d7824 */ /* 0x000fe200078e023d */
[----:B------:R-:W-:Y:S01]  /*9f530*/  IADD3 R32, P3, PT, R32, R63, RZ ;  /* 0x0000003f20207210 */ /* 0x000fe20007f7e0ff */
[----:B------:R-:W-:Y:S01]  /*9f540*/  IMAD.X R63, RZ, RZ, RZ, P0 ;  /* 0x000000ffff3f7224 */ /* 0x000fe200000e06ff */
[----:B------:R-:W-:Y:S01]  /*9f550*/  IADD3 R28, P0, PT, R29, R60, RZ ;  /* 0x0000003c1d1c7210 */ /* 0x000fe20007f1e0ff */
[----:B------:R-:W-:Y:S01]  /*9f560*/  IMAD.X R49, RZ, RZ, RZ, P2 ;  /* 0x000000ffff317224 */ /* 0x000fe200010e06ff */
[----:B------:R-:W-:Y:S01]  /*9f570*/  IADD3 R60, P2, PT, R61, R64, RZ ;  /* 0x000000403d3c7210 */ /* 0x000fe20007f5e0ff */
[----:B------:R-:W-:-:S03]  /*9f580*/  IMAD.WIDE.U32 R58, R17, R37, R58 ;  /* 0x00000025113a7225 */ /* 0x000fc600078e003a */
[----:B------:R-:W-:Y:S01]  /*9f590*/  IADD3.X R61, PT, PT, RZ, RZ, RZ, P2, !PT ;  /* 0x000000ffff3d7210 */ /* 0x000fe200017fe4ff */
        /* <DEDUP_REMOVED lines=15> */
[----:B------:R-:W-:-:S02]  /*9f690*/  IMAD.X R29, RZ, RZ, RZ, P2 ;  /* 0x000000ffff1d7224 */ /* 0x000fc400010e06ff */
[----:B------:R-:W-:-:S04]  /*9f6a0*/  IMAD.WIDE.U32 R64, R43, R30, R64 ;  /* 0x0000001e2b407225 */ /* 0x000fc800078e0040 */
[----:B------:R-:W-:Y:S01]  /*9f6b0*/  IMAD.IADD R75, R18, 0x1, R61 ;  /* 0x00000001124b7824 */ /* 0x000fe200078e023d */
[----:B------:R-:W-:Y:S01]  /*9f6c0*/  IADD3 R62, P1, PT, R59, R64, RZ ;  /* 0x000000403b3e7210 */ /* 0x000fe20007f3e0ff */
        /* <DEDUP_REMOVED lines=21> */
[----:B------:R-:W-:Y:S01]  /*9f820*/  IMAD.IADD R59, R5, 0x1, R29 ;  /* 0x00000001053b7824 */ /* 0x000fe200078e021d */
        /* <DEDUP_REMOVED lines=12> */
[----:B------:R-:W-:-:S02]  /*9f8f0*/  IADD3 R59, P4, PT, R59, R32, RZ ;  /* 0x000000203b3b7210 */ /* 0x000fc40007f9e0ff */
[----:B------:R-:W-:Y:S01]  /*9f900*/  IADD3.X R73, PT, PT, RZ, RZ, RZ, P2, !PT ;  /* 0x000000ffff497210 */ /* 0x000fe200017fe4ff */
[----:B------:R-:W-:Y:S02]  /*9f910*/  IMAD.IADD R32, R18, 0x1, R63 ;  /* 0x0000000112207824 */ /* 0x000fe400078e023f */
[----:B------:R-:W-:-:S03]  /*9f920*/  IMAD.WIDE.U32 R62, R17, R38, R64 ;  /* 0x00000026113e7225 */ /* 0x000fc600078e0040 */
[----:B------:R-:W-:Y:S01]  /*9f930*/  IADD3 R65, P2, PT, R32, R59, RZ ;  /* 0x0000003b20417210 */ /* 0x000fe20007f5e0ff */
        /* <DEDUP_REMOVED lines=77> */
.L_x_250:
        /* <DEDUP_REMOVED lines=23> */
.L_x_251:
[----:B------:R-:W-:Y:S01]  /*9ff80*/  IADD3 R29, P0, PT, -R94, R47, RZ ;  /* 0x0000002f5e1d7210 */ /* 0x000fe20007f1e1ff */
        /* <DEDUP_REMOVED lines=42> */
.L_x_252:
        /* <DEDUP_REMOVED lines=42> */
.L_x_253:
        /* <DEDUP_REMOVED lines=42> */
.L_x_254:
[----:B------:R-:W-:-:S04]  /*a0770*/  IMAD.WIDE.U32 R48, R94, R102, RZ ;  /* 0x000000665e307225 */ /* 0x000fc800078e00ff */
[----:B------:R-:W-:Y:S01]  /*a0780*/  HFMA2 R61, -RZ, RZ, 0, 0 ;  /* 0x00000000ff3d7431 */ /* 0x000fe200000001ff */
[----:B------:R-:W-:Y:S02]  /*a0790*/  CS2R R72, SRZ ;  /* 0x0000000000487805 */ /* 0x000fe4000001ff00 */
[----:B------:R-:W-:Y:S01]  /*a07a0*/  MOV R75, RZ ;  /* 0x000000ff004b7202 */ /* 0x000fe20000000f00 */
[----:B------:R-:W-:Y:S02]  /*a07b0*/  IMAD.MOV.U32 R47, RZ, RZ, RZ ;  /* 0x000000ffff2f7224 */ /* 0x000fe400078e00ff */
        /* <DEDUP_REMOVED lines=13> */
[----:B------:R-:W-:Y:S02]  /*a0890*/  HFMA2 R59, -RZ, RZ, 0, 0 ;  /* 0x00000000ff3b7431 */ /* 0x000fe400000001ff */
[----:B------:R-:W-:Y:S01]  /*a08a0*/  IMAD.MOV.U32 R65, RZ, RZ, RZ ;  /* 0x000000ffff417224 */ /* 0x000fe200078e00ff */
[----:B------:R-:W-:Y:S01]  /*a08b0*/  IADD3 R48, P0, PT, R49, R60, RZ ;  /* 0x0000003c31307210 */ /* 0x000fe20007f1e0ff */
[----:B------:R-:W-:Y:S01]  /*a08c0*/  IMAD.IADD R60, R61, 0x1, R72 ;  /* 0x000000013d3c7824 */ /* 0x000fe200078e0248 */
[----:B------:R-:W-:Y:S01]  /*a08d0*/  IADD3 R46, P1, PT, R47, R46, RZ ;  /* 0x0000002e2f2e7210 */ /* 0x000fe20007f3e0ff */
[----:B------:R-:W-:Y:S01]  /*a08e0*/  IMAD.MOV.U32 R61, RZ, RZ, RZ ;  /* 0x000000ffff3d7224 */ /* 0x000fe200078e00ff */
[----:B------:R-:W-:Y:S01]  /*a08f0*/  IADD3.X R49, PT, PT, RZ, RZ, RZ, P0, !PT ;  /* 0x000000ffff317210 */ /* 0x000fe200007fe4ff */
[----:B------:R-:W-:-:S02]  /*a0900*/  IMAD.MOV.U32 R28, RZ, RZ, RZ ;  /* 0x000000ffff1c7224 */ /* 0x000fc400078e00ff */
[----:B------:R-:W-:Y:S02]  /*a0910*/  IMAD.X R47, RZ, RZ, RZ, P1 ;  /* 0x000000ffff2f7224 */ /* 0x000fe400008e06ff */
[----:B------:R-:W-:-:S04]  /*a0920*/  IMAD.WIDE.U32 R48, R26, R91, R48 ;  /* 0x0000005b1a307225 */ /* 0x000fc800078e0030 */
[----:B------:R-:W-:-:S04]  /*a0930*/  IMAD.WIDE.U32 R60, R102, R86, R60 ;  /* 0x00000056663c7225 */ /* 0x000fc800078e003c */
[----:B------:R-:W-:Y:S01]  /*a0940*/  IMAD.IADD R49, R77, 0x1, R49 ;  /* 0x000000014d317824 */ /* 0x000fe200078e0231 */
[----:B------:R-:W-:Y:S01]  /*a0950*/  IADD3 R64, PT, PT, R61, R75, RZ ;  /* 0x0000004b3d407210 */ /* 0x000fe20007ffe0ff */
[----:B------:R-:W-:-:S03]  /*a0960*/  IMAD.WIDE.U32 R46, R95, R37, R46 ;  /* 0x000000255f2e7225 */ /* 0x000fc600078e002e */
[----:B------:R-:W-:Y:S01]  /*a0970*/  IADD3 R60, P0, PT, R49, R60, RZ ;  /* 0x0000003c313c7210 */ /* 0x000fe20007f1e0ff */
[----:B------:R-:W-:Y:S02]  /*a0980*/  IMAD.MOV.U32 R58, RZ, RZ, R48 ;  /* 0x000000ffff3a7224 */ /* 0x000fe400078e0030 */
[----:B------:R-:W-:Y:S01]  /*a0990*/  IMAD.IADD R49, R3, 0x1, R47 ;  /* 0x0000000103317824 */ /* 0x000fe200078e022f */
[----:B------:R-:W-:Y:S01]  /*a09a0*/  IADD3.X R61, PT, PT, RZ, RZ, RZ, P0, !PT ;  /* 0x000000ffff3d7210 */ /* 0x000fe200007fe4ff */
[----:B------:R-:W-:Y:S02]  /*a09b0*/  IMAD R87, R46, R0, RZ ;  /* 0x000000002e577224 */ /* 0x000fe400078e02ff */
[----:B------:R-:W-:Y:S02]  /*a09c0*/  IMAD.MOV.U32 R47, RZ, RZ, RZ ;  /* 0x000000ffff2f7224 */ /* 0x000fe400078e00ff */
[----:B------:R-:W-:-:S04]  /*a09d0*/  IMAD.WIDE.U32 R58, R94, R70, R58 ;  /* 0x000000465e3a7225 */ /* 0x000fc800078e003a */
[----:B------:R-:W-:-:S04]  /*a09e0*/  IMAD.WIDE.U32 R64, R102, R76, R64 ;  /* 0x0000004c66407225 */ /* 0x000fc800078e0040 */
[----:B------:R-:W-:Y:S01]  /*a09f0*/  IMAD.HI.U32 R63, R87, R36, R46 ;  /* 0x00000024573f7227 */ /* 0x000fe200078e002e */
[----:B------:R-:W-:Y:S02]  /*a0a00*/  IADD3 R46, P2, PT, R49, R58, RZ ;  /* 0x0000003a312e7210 */ /* 0x000fe40007f5e0ff */
[----:B------:R-:W-:Y:S01]  /*a0a10*/  MOV R49, RZ ;  /* 0x000000ff00317202 */ /* 0x000fe20000000f00 */
[----:B------:R-:W-:Y:S01]  /*a0a20*/  IMAD.WIDE.U32 R60, R26, R90, R60 ;  /* 0x0000005a1a3c7225 */ /* 0x000fe200078e003c */
[----:B------:R-:W-:-:S03]  /*a0a30*/  IADD3.X R47, PT, PT, RZ, RZ, RZ, P2, !PT ;  /* 0x000000ffff2f7210 */ /* 0x000fc600017fe4ff */
        /* <DEDUP_REMOVED lines=11> */
[----:B------:R-:W-:Y:S02]  /*a0af0*/  IMAD.MOV.U32 R32, RZ, RZ, RZ ;  /* 0x000000ffff207224 */ /* 0x000fe400078e00ff */
        /* <DEDUP_REMOVED lines=164> */
[----:B------:R-:W-:Y:S01]  /*a1540*/  IMAD.IADD R115, R6, 0x1, R47 ;  /* 0x0000000106737824 */ /* 0x000fe200078e022f */
[----:B------:R-:W-:Y:S01]  /*a1550*/  IADD3.X R47, PT, PT, RZ, RZ, RZ, P4, !PT ;  /* 0x000000ffff2f7210 */ /* 0x000fe200027fe4ff */
[----:B------:R-:W-:Y:S01]  /*a1560*/  IMAD.WIDE.U32 R64, R101, R71, R64 ;  /* 0x0000004765407225 */ /* 0x000fe200078e0040 */
[----:B------:R-:W-:Y:S02]  /*a1570*/  IADD3 R58, P0, PT, R49, R58, RZ ;  /* 0x0000003a313a7210 */ /* 0x000fe40007f1e0ff */
[----:B------:R-:W-:Y:S01]  /*a1580*/  IADD3 R59, PT, PT, R73, R59, RZ ;  /* 0x0000003b493b7210 */ /* 0x000fe20007ffe0ff */
        /* <DEDUP_REMOVED lines=16> */
[----:B------:R-:W-:-:S02]  /*a1690*/  IMAD.X R47, RZ, RZ, RZ, P4 ;  /* 0x000000ffff2f7224 */ /* 0x000fc400020e06ff */
[----:B------:R-:W-:Y:S02]  /*a16a0*/  HFMA2 R49, -RZ, RZ, 0, 0 ;  /* 0x00000000ff317431 */ /* 0x000fe400000001ff */
[----:B------:R-:W-:Y:S02]  /*a16b0*/  IMAD.IADD R31, R2, 0x1, R121 ;  /* 0x00000001021f7824 */ /* 0x000fe400078e0279 */
[----:B------:R-:W-:-:S04]  /*a16c0*/  IMAD.WIDE.U32 R46, R103, R34, R46 ;  /* 0x00000022672e7225 */ /* 0x000fc800078e002e */
[----:B------:R-:W-:Y:S01]  /*a16d0*/  IMAD.X R65, RZ, RZ, RZ, P1 ;  /* 0x000000ffff417224 */ /* 0x000fe200008e06ff */
[----:B------:R-:W-:Y:S01]  /*a16e0*/  IADD3 R46, P0, PT, R31, R46, RZ ;  /* 0x0000002e1f2e7210 */ /* 0x000fe20007f1e0ff */
[----:B------:R-:W-:Y:S01]  /*a16f0*/  IMAD.WIDE.U32 R60, R87, R39, R60 ;  /* 0x00000027573c7225 */ /* 0x000fe200078e003c */
[----:B------:R-:W-:-:S03]  /*a1700*/  IADD3 R31, PT, PT, R4, R47, RZ ;  /* 0x0000002f041f7210 */ /* 0x000fc60007ffe0ff */
        /* <DEDUP_REMOVED lines=24> */
[----:B------:R-:W-:Y:S01]  /*a1890*/  IMAD.IADD R31, R3, 0x1, R47 ;  /* 0x00000001031f7824 */ /* 0x000fe200078e022f */
[----:B------:R-:W-:Y:S01]  /*a18a0*/  MOV R47, RZ ;  /* 0x000000ff002f7202 */ /* 0x000fe20000000f00 */
        /* <DEDUP_REMOVED lines=11> */
[----:B------:R-:W-:Y:S01]  /*a1960*/  IMAD.WIDE.U32 R48, R95, R23, R48 ;  /* 0x000000175f307225 */ /* 0x000fe200078e0030 */
[----:B------:R-:W-:-:S03]  /*a1970*/  IADD3 R95, PT, PT, R6, R61, RZ ;  /* 0x0000003d065f7210 */ /* 0x000fc60007ffe0ff */
        /* <DEDUP_REMOVED lines=57> */
[----:B------:R-:W-:Y:S01]  /*a1d10*/  IMAD.X R49, RZ, RZ, RZ, P3 ;  /* 0x000000ffff317224 */ /* 0x000fe200018e06ff */
[----:B------:R-:W-:Y:S01]  /*a1d20*/  IADD3 R47, PT, PT, R6, R47, RZ ;  /* 0x0000002f062f7210 */ /* 0x000fe20007ffe0ff */
[----:B------:R-:W-:Y:S02]  /*a1d30*/  IMAD.IADD R77, R3, 0x1, R59 ;  /* 0x00000001034d7824 */ /* 0x000fe400078e023b */
[----:B------:R-:W-:Y:S02]  /*a1d40*/  HFMA2 R59, -RZ, RZ, 0, 0 ;  /* 0x00000000ff3b7431 */ /* 0x000fe400000001ff */
        /* <DEDUP_REMOVED lines=8> */
[----:B------:R-:W-:Y:S02]  /*a1dd0*/  IMAD.X R65, RZ, RZ, RZ, P5 ;  /* 0x000000ffff417224 */ /* 0x000fe400028e06ff */
[----:B------:R-:W-:Y:S02]  /*a1de0*/  IMAD R31, R58, R0, RZ ;  /* 0x000000003a1f7224 */ /* 0x000fe400078e02ff */
[----:B------:R-:W-:-:S04]  /*a1df0*/  IMAD.WIDE.U32 R60, R43, R74, R60 ;  /* 0x0000004a2b3c7225 */ /* 0x000fc800078e003c */
[----:B------:R-:W-:Y:S02]  /*a1e00*/  IMAD.IADD R48, R8, 0x1, R49 ;  /* 0x0000000108307824 */ /* 0x000fe400078e0231 */
[----:B------:R-:W-:-:S03]  /*a1e10*/  IMAD.WIDE.U32 R64, R29, R41, R64 ;  /* 0x000000291d407225 */ /* 0x000fc600078e0040 */
[----:B------:R-:W-:Y:S01]  /*a1e20*/  IADD3 R48, P5, PT, R48, R87, RZ ;  /* 0x0000005730307210 */ /* 0x000fe20007fbe0ff */
[----:B------:R-:W-:-:S04]  /*a1e30*/  IMAD.HI.U32 R91, R31, R36, R58 ;  /* 0x000000241f5b7227 */ /* 0x000fc800078e003a */
[----:B------:R-:W-:Y:S02]  /*a1e40*/  IMAD.X R59, RZ, RZ, RZ, P1 ;  /* 0x000000ffff3b7224 */ /* 0x000fe400008e06ff */
        /* <DEDUP_REMOVED lines=14> */
[----:B------:R-:W-:-:S03]  /*a1f30*/  IADD3.X R62, PT, PT, RZ, RZ, RZ, P0, !PT ;  /* 0x000000ffff3e7210 */ /* 0x000fc600007fe4ff */
[----:B------:R-:W-:Y:S01]  /*a1f40*/  IMAD.WIDE.U32 R58, R30, R76, R58 ;  /* 0x0000004c1e3a7225 */ /* 0x000fe200078e003a */
[----:B------:R-:W-:Y:S02]  /*a1f50*/  IADD3 R44, P4, PT, R47, R44, RZ ;  /* 0x0000002c2f2c7210 */ /* 0x000fe40007f9e0ff */
        /* <DEDUP_REMOVED lines=18> */
[----:B------:R-:W-:Y:S01]  /*a2080*/  IADD3.X R64, PT, PT, RZ, RZ, RZ, P6, !PT ;  /* 0x000000ffff407210 */ /* 0x000fe200037fe4ff */
        /* <DEDUP_REMOVED lines=29> */
[----:B------:R-:W-:Y:S01]  /*a2260*/  IMAD.WIDE.U32 R58, R26, R39, R58 ;  /* 0x000000271a3a7225 */ /* 0x000fe200078e003a */
[----:B------:R-:W-:-:S03]  /*a2270*/  IADD3 R44, P2, PT, R41, R44, RZ ;  /* 0x0000002c292c7210 */ /* 0x000fc60007f5e0ff */
[----:B------:R-:W-:Y:S01]  /*a2280*/  IMAD R28, R60, R0, RZ ;  /* 0x000000003c1c7224 */ /* 0x000fe200078e02ff */
[----:B------:R-:W-:Y:S01]  /*a2290*/  IADD3 R41, PT, PT, R7, R59, RZ ;  /* 0x0000003b07297210 */ /* 0x000fe20007ffe0ff */
[----:B------:R-:W-:Y:S02]  /*a22a0*/  IMAD.IADD R45, R5, 0x1, R45 ;  /* 0x00000001052d7824 */ /* 0x000fe400078e022d */
[----:B------:R-:W-:Y:S02]  /*a22b0*/  IMAD.MOV.U32 R61, RZ, RZ, RZ ;  /* 0x000000ffff3d7224 */ /* 0x000fe400078e00ff */
[----:B------:R-:W-:-:S04]  /*a22c0*/  IMAD.WIDE.U32 R46, R103, R23, R62 ;  /* 0x00000017672e7225 */ /* 0x000fc800078e003e */
[----:B------:R-:W-:Y:S01]  /*a22d0*/  IMAD.WIDE.U32 R48, R29, R43, R48 ;  /* 0x0000002b1d307225 */ /* 0x000fe200078e0030 */
[----:B------:R-:W-:-:S03]  /*a22e0*/  IADD3 R46, P3, PT, R41, R46, RZ ;  /* 0x0000002e292e7210 */ /* 0x000fc60007f7e0ff */
        /* <DEDUP_REMOVED lines=27> */
[----:B------:R-:W-:-:S03]  /*a24a0*/  IMAD.WIDE.U32 R44, R25, R39, R62 ;  /* 0x00000027192c7225 */ /* 0x000fc600078e003e */
[----:B------:R-:W-:Y:S01]  /*a24b0*/  IADD3 R60, P6, PT, R41, R60, RZ ;  /* 0x0000003c293c7210 */ /* 0x000fe20007fde0ff */
        /* <DEDUP_REMOVED lines=22> */
[----:B------:R-:W-:Y:S02]  /*a2620*/  IADD3 R64, PT, PT, R27, R49, RZ ;  /* 0x000000311b407210 */ /* 0x000fe40007ffe0ff */
        /* <DEDUP_REMOVED lines=11> */
[----:B------:R-:W-:Y:S01]  /*a26e0*/  IMAD.X R49, RZ, RZ, RZ, P4 ;  /* 0x000000ffff317224 */ /* 0x000fe200020e06ff */
[----:B------:R-:W-:Y:S01]  /*a26f0*/  MOV R102, R26 ;  /* 0x0000001a00667202 */ /* 0x000fe20000000f00 */
[----:B------:R-:W-:-:S04]  /*a2700*/  IMAD.WIDE.U32 R62, R31, R39, R62 ;  /* 0x000000271f3e7225 */ /* 0x000fc800078e003e */
[----:B------:R-:W-:Y:S01]  /*a2710*/  IMAD.WIDE.U32 R48, R25, R23, R48 ;  /* 0x0000001719307225 */ /* 0x000fe200078e0030 */
[----:B------:R-:W-:-:S03]  /*a2720*/  IADD3 R25, PT, PT, R5, R27, RZ ;  /* 0x0000001b05197210 */ /* 0x000fc60007ffe0ff */
[----:B------:R-:W-:Y:S01]  /*a2730*/  IMAD.IADD R41, R7, 0x1, R63 ;  /* 0x0000000107297824 */ /* 0x000fe200078e023f */
[----:B------:R-:W-:Y:S01]  /*a2740*/  IADD3 R62, P6, PT, R25, R62, RZ ;  /* 0x0000003e193e7210 */ /* 0x000fe20007fde0ff */
[----:B------:R-:W-:Y:S01]  /*a2750*/  IMAD.IADD R59, R32, 0x1, R59 ;  /* 0x00000001203b7824 */ /* 0x000fe200078e023b */
[----:B------:R-:W-:Y:S01]  /*a2760*/  IADD3.X R32, PT, PT, RZ, RZ, RZ, P2, !PT ;  /* 0x000000ffff207210 */ /* 0x000fe200017fe4ff */
[----:B------:R-:W-:Y:S01]  /*a2770*/  IMAD.MOV.U32 R101, RZ, RZ, R44 ;  /* 0x000000ffff657224 */ /* 0x000fe200078e002c */
[----:B------:R-:W-:Y:S01]  /*a2780*/  IADD3 R58, P4, PT, R41, R48, RZ ;  /* 0x00000030293a7210 */ /* 0x000fe20007f9e0ff */
[----:B------:R-:W-:Y:S01]  /*a2790*/  IMAD.X R63, RZ, RZ, RZ, P6 ;  /* 0x000000ffff3f7224 */ /* 0x000fe200030e06ff */
        /* <DEDUP_REMOVED lines=8> */
[----:B------:R-:W-:-:S03]  /*a2820*/  IADD3.X R32, PT, PT, RZ, RZ, RZ, P3, !PT ;  /* 0x000000ffff207210 */ /* 0x000fc60001ffe4ff */
        /* <DEDUP_REMOVED lines=43> */
[----:B------:R-:W-:Y:S01]  /*a2ae0*/  IMAD.IADD R32, R18, 0x1, R29 ;  /* 0x0000000112207824 */ /* 0x000fe200078e021d */
[----:B------:R-:W-:Y:S01]  /*a2af0*/  IADD3.X R41, PT, PT, RZ, RZ, RZ, P2, !PT ;  /* 0x000000ffff297210 */ /* 0x000fe200017fe4ff */
        /* <DEDUP_REMOVED lines=29> */
.L_x_255:
        /* <DEDUP_REMOVED lines=22> */
.L_x_256:
        /* <DEDUP_REMOVED lines=42> */
.L_x_257:
        /* <DEDUP_REMOVED lines=75> */
[----:B------:R-:W-:Y:S02]  /*a3580*/  IMAD.X R41, RZ, RZ, RZ, P2 ;  /* 0x000000ffff297224 */ /* 0x000fe400010e06ff */
[----:B------:R-:W-:Y:S02]  /*a3590*/  IMAD.MOV.U32 R26, RZ, RZ, R27 ;  /* 0x000000ffff1a7224 */ /* 0x000fe400078e001b */
[----:B------:R-:W-:Y:S02]  /*a35a0*/  HFMA2 R27, -RZ, RZ, 0, 0 ;  /* 0x00000000ff1b7431 */ /* 0x000fe400000001ff */
[----:B------:R-:W-:-:S04]  /*a35b0*/  IMAD.WIDE.U32 R28, R12, R101, R28 ;  /* 0x000000650c1c7225 */ /* 0x000fc800078e001c */
[----:B------:R-:W-:Y:S02]  /*a35c0*/  IMAD.IADD R31, R21, 0x1, R31 ;  /* 0x00000001151f7824 */ /* 0x000fe400078e021f */
[----:B------:R-:W-:Y:S02]  /*a35d0*/  IMAD R24, R44, R0, RZ ;  /* 0x000000002c187224 */ /* 0x000fe400078e02ff */
[----:B------:R-:W-:Y:S01]  /*a35e0*/  IMAD.WIDE.U32 R40, R42, R35, R40 ;  /* 0x000000232a287225 */ /* 0x000fe200078e0028 */
[----:B------:R-:W-:-:S03]  /*a35f0*/  IADD3 R30, P0, PT, R31, R28, RZ ;  /* 0x0000001c1f1e7210 */ /* 0x000fc60007f1e0ff */
[----:B------:R-:W-:Y:S01]  /*a3600*/  IMAD.HI.U32 R59, R24, R36, R44 ;  /* 0x00000024183b7227 */ /* 0x000fe200078e002c */
[----:B------:R-:W-:Y:S02]  /*a3610*/  IADD3 R44, P2, PT, R19, R40, RZ ;  /* 0x00000028132c7210 */ /* 0x000fe40007f5e0ff */
[----:B------:R-:W-:Y:S01]  /*a3620*/  IADD3 R47, PT, PT, R5, R41, RZ ;  /* 0x00000029052f7210 */ /* 0x000fe20007ffe0ff */
[----:B------:R-:W-:Y:S02]  /*a3630*/  IMAD.X R33, RZ, RZ, RZ, P1 ;  /* 0x000000ffff217224 */ /* 0x000fe400008e06ff */
[----:B------:R-:W-:Y:S02]  /*a3640*/  IMAD.IADD R49, R20, 0x1, R29 ;  /* 0x0000000114317824 */ /* 0x000fe400078e021d */
[----:B------:R-:W-:-:S04]  /*a3650*/  IMAD.WIDE.U32 R26, R100, R10, R26 ;  /* 0x0000000a641a7225 */ /* 0x000fc800078e001a */
[----:B------:R-:W-:Y:S01]  /*a3660*/  IMAD.X R31, RZ, RZ, RZ, P0 ;  /* 0x000000ffff1f7224 */ /* 0x000fe200000e06ff */
[----:B------:R-:W-:Y:S01]  /*a3670*/  IADD3 R40, P0, PT, R26, R49, RZ ;  /* 0x000000311a287210 */ /* 0x000fe20007f1e0ff */
[----:B------:R-:W-:-:S04]  /*a3680*/  IMAD.WIDE.U32 R28, R15, R103, R32 ;  /* 0x000000670f1c7225 */ /* 0x000fc800078e0020 */
[----:B------:R-:W-:Y:S01]  /*a3690*/  IMAD.X R45, RZ, RZ, RZ, P2 ;  /* 0x000000ffff2d7224 */ /* 0x000fe200010e06ff */
[----:B------:R-:W-:Y:S01]  /*a36a0*/  IADD3 R33, PT, PT, R43, R29, RZ ;  /* 0x0000001d2b217210 */ /* 0x000fe20007ffe0ff */
[----:B------:R-:W-:-:S04]  /*a36b0*/  IMAD.WIDE.U32 R30, R13, R102, R30 ;  /* 0x000000660d1e7225 */ /* 0x000fc800078e001e */
[----:B------:R-:W-:Y:S01]  /*a36c0*/  IMAD.WIDE.U32 R44, R25, R34, R44 ;  /* 0x00000022192c7225 */ /* 0x000fe200078e002c */
[----:B------:R-:W-:-:S03]  /*a36d0*/  IADD3 R31, PT, PT, R21, R31, RZ ;  /* 0x0000001f151f7210 */ /* 0x000fc60007ffe0ff */
[----:B------:R-:W-:Y:S02]  /*a36e0*/  IMAD.IADD R19, R2, 0x1, R59 ;  /* 0x0000000102137824 */ /* 0x000fe400078e023b */
[----:B------:R-:W-:Y:S01]  /*a36f0*/  IMAD.X R41, RZ, RZ, RZ, P0 ;  /* 0x000000ffff297224 */ /* 0x000fe200000e06ff */
[----:B------:R-:W-:Y:S01]  /*a3700*/  IADD3 R32, P0, PT, R33, R30, RZ ;  /* 0x0000001e21207210 */ /* 0x000fe20007f1e0ff */
[----:B------:R-:W-:Y:S01]  /*a3710*/  IMAD.IADD R59, R4, 0x1, R45 ;  /* 0x00000001043b7824 */ /* 0x000fe200078e022d */
[----:B------:R-:W-:Y:S01]  /*a3720*/  IADD3 R30, P1, PT, R19, R44, RZ ;  /* 0x0000002c131e7210 */ /* 0x000fe20007f3e0ff */
[----:B------:R-:W-:Y:S01]  /*a3730*/  IMAD.MOV.U32 R44, RZ, RZ, R28 ;  /* 0x000000ffff2c7224 */ /* 0x000fe200078e001c */
[----:B------:R-:W-:Y:S02]  /*a3740*/  MOV R45, RZ ;  /* 0x000000ff002d7202 */ /* 0x000fe40000000f00 */
[----:B------:R-:W-:Y:S01]  /*a3750*/  CS2R R28, SRZ ;  /* 0x00000000001c7805 */ /* 0x000fe2000001ff00 */
[----:B------:R-:W-:-:S02]  /*a3760*/  IMAD.X R33, RZ, RZ, RZ, P0 ;  /* 0x000000ffff217224 */ /* 0x000fc400000e06ff */
[----:B------:R-:W-:-:S04]  /*a3770*/  IMAD.WIDE.U32 R40, R11, R101, R40 ;  /* 0x000000650b287225 */ /* 0x000fc800078e0028 */
[----:B------:R-:W-:Y:S01]  /*a3780*/  IMAD.WIDE.U32 R44, R16, R104, R44 ;  /* 0x00000068102c7225 */ /* 0x000fe200078e002c */
[----:B------:R-:W-:Y:S02]  /*a3790*/  IADD3 R40, P0, PT, R31, R40, RZ ;  /* 0x000000281f287210 */ /* 0x000fe40007f1e0ff */
[----:B------:R-:W-:Y:S01]  /*a37a0*/  IADD3.X R31, PT, PT, RZ, RZ, RZ, P1, !PT ;  /* 0x000000ffff1f7210 */ /* 0x000fe20000ffe4ff */
[----:B------:R-:W-:Y:S01]  /*a37b0*/  IMAD.IADD R49, R20, 0x1, R41 ;  /* 0x0000000114317824 */ /* 0x000fe200078e0229 */
[----:B------:R-:W-:Y:S01]  /*a37c0*/  IADD3 R44, P2, PT, R47, R44, RZ ;  /* 0x0000002c2f2c7210 */ /* 0x000fe20007f5e0ff */
[----:B------:R-:W-:Y:S01]  /*a37d0*/  IMAD.WIDE.U32 R46, R14, R103, R32 ;  /* 0x000000670e2e7225 */ /* 0x000fe200078e0020 */
[----:B------:R-:W-:-:S03]  /*a37e0*/  IADD3 R45, PT, PT, R45, R29, RZ ;  /* 0x0000001d2d2d7210 */ /* 0x000fc60007ffe0ff */
[----:B------:R-:W-:Y:S01]  /*a37f0*/  IMAD.MOV.U32 R32, RZ, RZ, R27 ;  /* 0x000000ffff207224 */ /* 0x000fe200078e001b */
[----:B------:R-:W-:Y:S01]  /*a3800*/  IADD3 R26, P1, PT, R45, R46, RZ ;  /* 0x0000002e2d1a7210 */ /* 0x000fe20007f3e0ff */
[----:B------:R-:W-:Y:S01]  /*a3810*/  IMAD.MOV.U32 R33, RZ, RZ, RZ ;  /* 0x000000ffff217224 */ /* 0x000fe200078e00ff */
[----:B------:R-:W-:Y:S01]  /*a3820*/  IADD3.X R45, PT, PT, RZ, RZ, RZ, P2, !PT ;  /* 0x000000ffff2d7210 */ /* 0x000fe200017fe4ff */
[----:B------:R-:W-:Y:S02]  /*a3830*/  IMAD.X R41, RZ, RZ, RZ, P0 ;  /* 0x000000ffff297224 */ /* 0x000fe400000e06ff */
        /* <DEDUP_REMOVED lines=8> */
[----:B------:R-:W-:-:S04]  /*a38c0*/  IMAD.WIDE.U32 R40, R24, R37, R30 ;  /* 0x0000002518287225 */ /* 0x000fc800078e001e */
[----:B------:R-:W-:Y:S01]  /*a38d0*/  IMAD.X R47, RZ, RZ, RZ, P0 ;  /* 0x000000ffff2f7224 */ /* 0x000fe200000e06ff */
[----:B------:R-:W-:Y:S01]  /*a38e0*/  IADD3 R30, P0, PT, R19, R48, RZ ;  /* 0x00000030131e7210 */ /* 0x000fe20007f1e0ff */
[----:B------:R-:W-:Y:S02]  /*a38f0*/  IMAD.IADD R61, R21, 0x1, R49 ;  /* 0x00000001153d7824 */ /* 0x000fe400078e0231 */
[----:B------:R-:W-:Y:S02]  /*a3900*/  IMAD.X R27, RZ, RZ, RZ, P1 ;  /* 0x000000ffff1b7224 */ /* 0x000fe400008e06ff */
[----:B------:R-:W-:Y:S02]  /*a3910*/  IMAD.IADD R49, R3, 0x1, R41 ;  /* 0x0000000103317824 */ /* 0x000fe400078e0229 */
[----:B------:R-:W-:Y:S02]  /*a3920*/  IMAD R19, R40, R0, RZ ;  /* 0x0000000028137224 */ /* 0x000fe400078e02ff */
[----:B------:R-:W-:-:S04]  /*a3930*/  IMAD.WIDE.U32 R46, R10, R101, R46 ;  /* 0x000000650a2e7225 */ /* 0x000fc800078e002e */
[----:B------:R-:W-:Y:S01]  /*a3940*/  IMAD.MOV.U32 R41, RZ, RZ, RZ ;  /* 0x000000ffff297224 */ /* 0x000fe200078e00ff */
[----:B------:R-:W-:Y:S01]  /*a3950*/  IADD3 R46, P1, PT, R61, R46, RZ ;  /* 0x0000002e3d2e7210 */ /* 0x000fe20007f3e0ff */
[----:B------:R-:W-:Y:S01]  /*a3960*/  IMAD.X R31, RZ, RZ, RZ, P0 ;  /* 0x000000ffff1f7224 */ /* 0x000fe200000e06ff */
[----:B------:R-:W-:Y:S01]  /*a3970*/  IADD3 R32, PT, PT, R20, R47, RZ ;  /* 0x0000002f14207210 */ /* 0x000fe20007ffe0ff */
[----:B------:R-:W-:-:S03]  /*a3980*/  IMAD.WIDE.U32 R26, R15, R104, R26 ;  /* 0x000000680f1a7225 */ /* 0x000fc600078e001a */
[----:B------:R-:W-:Y:S01]  /*a3990*/  IADD3 R32, P0, PT, R33, R32, RZ ;  /* 0x0000002021207210 */ /* 0x000fe20007f1e0ff */
[----:B------:R-:W-:-:S03]  /*a39a0*/  IMAD.HI.U32 R63, R19, R36, R40 ;  /* 0x00000024133f7227 */ /* 0x000fc600078e0028 */
[----:B------:R-:W-:Y:S01]  /*a39b0*/  IADD3.X R33, PT, PT, RZ, RZ, RZ, P0, !PT ;  /* 0x000000ffff217210 */ /* 0x000fe200007fe4ff */
[----:B------:R-:W-:-:S04]  /*a39c0*/  IMAD.WIDE.U32 R40, R25, R35, R44 ;  /* 0x0000002319287225 */ /* 0x000fc800078e002c */
[----:B------:R-:W-:-:S04]  /*a39d0*/  IMAD.WIDE.U32 R30, R13, R103, R30 ;  /* 0x000000670d1e7225 */ /* 0x000fc800078e001e */
[----:B------:R-:W-:Y:S01]  /*a39e0*/  IMAD.IADD R45, R29, 0x1, R27 ;  /* 0x000000011d2d7824 */ /* 0x000fe200078e021b */
[----:B------:R-:W-:Y:S01]  /*a39f0*/  IADD3 R27, PT, PT, R43, R31, RZ ;  /* 0x0000001f2b1b7210 */ /* 0x000fe20007ffe0ff */
[----:B------:R-:W-:Y:S02]  /*a3a00*/  IMAD.X R47, RZ, RZ, RZ, P1 ;  /* 0x000000ffff2f7224 */ /* 0x000fe400008e06ff */
[----:B------:R-:W-:Y:S01]  /*a3a10*/  IMAD.MOV.U32 R48, RZ, RZ, R26 ;  /* 0x000000ffff307224 */ /* 0x000fe200078e001a */
[----:B------:R-:W-:Y:S01]  /*a3a20*/  IADD3 R44, P1, PT, R45, R30, RZ ;  /* 0x0000001e2d2c7210 */ /* 0x000fe20007f3e0ff */
[----:B------:R-:W-:Y:S01]  /*a3a30*/  IMAD.WIDE.U32 R46, R11, R102, R46 ;  /* 0x000000660b2e7225 */ /* 0x000fe200078e002e */
[----:B------:R-:W-:-:S03]  /*a3a40*/  IADD3 R30, P4, PT, R49, R40, RZ ;  /* 0x00000028311e7210 */ /* 0x000fc60007f9e0ff */
[----:B------:R-:W-:Y:S02]  /*a3a50*/  HFMA2 R49, -RZ, RZ, 0, 0 ;  /* 0x00000000ff317431 */ /* 0x000fe400000001ff */
[----:B------:R-:W-:Y:S01]  /*a3a60*/  IMAD.X R45, RZ, RZ, RZ, P1 ;  /* 0x000000ffff2d7224 */ /* 0x000fe200008e06ff */
[----:B------:R-:W-:Y:S01]  /*a3a70*/  IADD3 R40, P2, PT, R27, R46, RZ ;  /* 0x0000002e1b287210 */ /* 0x000fe20007f5e0ff */
[----:B------:R-:W-:Y:S02]  /*a3a80*/  IMAD.IADD R61, R5, 0x1, R41 ;  /* 0x00000001053d7824 */ /* 0x000fe400078e0229 */
[----:B------:R-:W-:Y:S02]  /*a3a90*/  IMAD.IADD R41, R21, 0x1, R47 ;  /* 0x0000000115297824 */ /* 0x000fe400078e022f */
[----:B------:R-:W-:-:S04]  /*a3aa0*/  IMAD.WIDE.U32 R46, R9, R101, R32 ;  /* 0x00000065092e7225 */ /* 0x000fc800078e0020 */
[----:B------:R-:W-:-:S04]  /*a3ab0*/  IMAD.WIDE.U32 R48, R16, R105, R48 ;  /* 0x0000006910307225 */ /* 0x000fc800078e0030 */
[----:B------:R-:W-:Y:S01]  /*a3ac0*/  IMAD.WIDE.U32 R26, R14, R104, R44 ;  /* 0x000000680e1a7225 */ /* 0x000fe200078e002c */
[----:B------:R-:W-:Y:S02]  /*a3ad0*/  IADD3 R32, P3, PT, R59, R48, RZ ;  /* 0x000000303b207210 */ /* 0x000fe40007f7e0ff */
[----:B------:R-:W-:Y:S01]  /*a3ae0*/  IADD3 R44, P1, PT, R41, R46, RZ ;  /* 0x0000002e292c7210 */ /* 0x000fe20007f3e0ff */
[----:B------:R-:W-:Y:S01]  /*a3af0*/  IMAD.IADD R31, R49, 0x1, R28 ;  /* 0x00000001311f7824 */ /* 0x000fe200078e021c */
[----:B------:R-:W-:Y:S01]  /*a3b00*/  IADD3 R49, PT, PT, R29, R27, RZ ;  /* 0x0000001b1d317210 */ /* 0x000fe20007ffe0ff */
[----:B------:R-:W-:Y:S01]  /*a3b10*/  IMAD.X R41, RZ, RZ, RZ, P2 ;  /* 0x000000ffff297224 */ /* 0x000fe200010e06ff */
[----:B------:R-:W-:Y:S01]  /*a3b20*/  IADD3 R27, PT, PT, R2, R63, RZ ;  /* 0x0000003f021b7210 */ /* 0x000fe20007ffe0ff */
[----:B------:R-:W-:Y:S01]  /*a3b30*/  IMAD.IADD R65, R20, 0x1, R47 ;  /* 0x0000000114417824 */ /* 0x000fe200078e022f */
[----:B------:R-:W-:Y:S01]  /*a3b40*/  IADD3 R26, P0, PT, R31, R26, RZ ;  /* 0x0000001a1f1a7210 */ /* 0x000fe20007f1e0ff */
[----:B------:R-:W-:-:S02]  /*a3b50*/  IMAD.X R31, RZ, RZ, RZ, P4 ;  /* 0x000000ffff1f7224 */ /* 0x000fc400020e06ff */
[----:B------:R-:W-:Y:S02]  /*a3b60*/  IMAD.X R33, RZ, RZ, RZ, P3 ;  /* 0x000000ffff217224 */ /* 0x000fe400018e06ff */
[----:B------:R-:W-:-:S04]  /*a3b70*/  IMAD.WIDE.U32 R46, R24, R34, R30 ;  /* 0x00000022182e7225 */ /* 0x000fc800078e001e */
        /* <DEDUP_REMOVED lines=20> */
[----:B------:R-:W-:-:S03]  /*a3cc0*/  IMAD.WIDE.U32 R44, R19, R37, R32 ;  /* 0x00000025132c7225 */ /* 0x000fc600078e0020 */
[----:B------:R-:W-:Y:S01]  /*a3cd0*/  IADD3 R32, P2, PT, R27, R48, RZ ;  /* 0x000000301b207210 */ /* 0x000fe20007f5e0ff */
[----:B------:R-:W-:Y:S02]  /*a3ce0*/  IMAD.X R47, RZ, RZ, RZ, P3 ;  /* 0x000000ffff2f7224 */ /* 0x000fe400018e06ff */
[----:B------:R-:W-:Y:S01]  /*a3cf0*/  IMAD.IADD R31, R29, 0x1, R49 ;  /* 0x000000011d1f7824 */ /* 0x000fe200078e0231 */
[----:B------:R-:W-:Y:S01]  /*a3d00*/  IADD3 R49, PT, PT, R3, R45, RZ ;  /* 0x0000002d03317210 */ /* 0x000fe20007ffe0ff */
[----:B------:R-:W-:-:S04]  /*a3d10*/  IMAD.WIDE.U32 R46, R25, R38, R46 ;  /* 0x00000026192e7225 */ /* 0x000fc800078e002e */
[----:B------:R-:W-:Y:S01]  /*a3d20*/  IMAD R27, R44, R0, RZ ;  /* 0x000000002c1b7224 */ /* 0x000fe200078e02ff */
[----:B------:R-:W-:Y:S01]  /*a3d30*/  IADD3 R20, P4, PT, R59, R46, RZ ;  /* 0x0000002e3b147210 */ /* 0x000fe20007f9e0ff */
[----:B------:R-:W-:-:S04]  /*a3d40*/  IMAD.WIDE.U32 R40, R11, R103, R40 ;  /* 0x000000670b287225 */ /* 0x000fc800078e0028 */
[----:B------:R-:W-:Y:S02]  /*a3d50*/  IMAD.MOV.U32 R45, RZ, RZ, RZ ;  /* 0x000000ffff2d7224 */ /* 0x000fe400078e00ff */
[----:B------:R-:W-:Y:S02]  /*a3d60*/  IMAD.IADD R61, R6, 0x1, R47 ;  /* 0x00000001063d7824 */ /* 0x000fe400078e022f */
[----:B------:R-:W-:Y:S01]  /*a3d70*/  IMAD.HI.U32 R71, R27, R36, R44 ;  /* 0x000000241b477227 */ /* 0x000fe200078e002c */
[----:B------:R-:W-:Y:S02]  /*a3d80*/  IADD3 R44, P1, PT, R31, R40, RZ ;  /* 0x000000281f2c7210 */ /* 0x000fe40007f3e0ff */
[----:B------:R-:W-:Y:S01]  /*a3d90*/  IADD3.X R31, PT, PT, RZ, RZ, RZ, P0, !PT ;  /* 0x000000ffff1f7210 */ /* 0x000fe200007fe4ff */
[----:B------:R-:W-:Y:S01]  /*a3da0*/  IMAD.MOV.U32 R46, RZ, RZ, R26 ;  /* 0x000000ffff2e7224 */ /* 0x000fe200078e001a */
[----:B------:R-:W-:Y:S01]  /*a3db0*/  MOV R26, RZ ;  /* 0x000000ff001a7202 */ /* 0x000fe20000000f00 */
[----:B------:R-:W-:-:S02]  /*a3dc0*/  IMAD.MOV.U32 R47, RZ, RZ, RZ ;  /* 0x000000ffff2f7224 */ /* 0x000fc400078e00ff */
[----:B------:R-:W-:Y:S02]  /*a3dd0*/  IMAD.IADD R45, R43, 0x1, R41 ;  /* 0x000000012b2d7824 */ /* 0x000fe400078e0229 */
[----:B------:R-:W-:-:S04]  /*a3de0*/  IMAD.WIDE.U32 R46, R16, R106, R46 ;  /* 0x0000006a102e7225 */ /* 0x000fc800078e002e */
[----:B------:R-:W-:Y:S02]  /*a3df0*/  IMAD.X R33, RZ, RZ, RZ, P2 ;  /* 0x000000ffff217224 */ /* 0x000fe400010e06ff */
[----:B------:R-:W-:Y:S01]  /*a3e00*/  IMAD.WIDE.U32 R40, R9, R102, R30 ;  /* 0x0000006609287225 */ /* 0x000fe200078e001e */
[----:B------:R-:W-:-:S03]  /*a3e10*/  IADD3 R30, P3, PT, R63, R46, RZ ;  /* 0x0000002e3f1e7210 */ /* 0x000fc60007f7e0ff */
[----:B------:R-:W-:Y:S01]  /*a3e20*/  IMAD.IADD R31, R47, 0x1, R26 ;  /* 0x000000012f1f7824 */ /* 0x000fe200078e021a */
[----:B------:R-:W-:Y:S01]  /*a3e30*/  IADD3 R63, PT, PT, R21, R41, RZ ;  /* 0x00000029153f7210 */ /* 0x000fe20007ffe0ff */
[----:B------:R-:W-:Y:S01]  /*a3e40*/  IMAD.WIDE.U32 R46, R14, R105, R32 ;  /* 0x000000690e2e7225 */ /* 0x000fe200078e0020 */
[----:B------:R-:W-:-:S03]  /*a3e50*/  IADD3 R32, P0, PT, R45, R40, RZ ;  /* 0x000000282d207210 */ /* 0x000fc60007f1e0ff */
        /* <DEDUP_REMOVED lines=17> */
[----:B------:R-:W-:Y:S01]  /*a3f70*/  IADD3 R31, PT, PT, R2, R71, RZ ;  /* 0x00000047021f7210 */ /* 0x000fe20007ffe0ff */
[----:B------:R-:W-:Y:S02]  /*a3f80*/  IMAD.X R49, RZ, RZ, RZ, P0 ;  /* 0x000000ffff317224 */ /* 0x000fe400000e06ff */
[----:B------:R-:W-:Y:S01]  /*a3f90*/  IMAD.WIDE.U32 R46, R15, R106, R40 ;  /* 0x0000006a0f2e7225 */ /* 0x000fe200078e0028 */
[----:B------:R-:W-:Y:S02]  /*a3fa0*/  IADD3 R32, P1, PT, R45, R32, RZ ;  /* 0x000000202d207210 */ /* 0x000fe40007f3e0ff */
[----:B------:R-:W-:Y:S01]  /*a3fb0*/  IADD3.X R45, PT, PT, RZ, RZ, RZ, P3, !PT ;  /* 0x000000ffff2d7210 */ /* 0x000fe20001ffe4ff */
[----:B------:R-:W-:-:S02]  /*a3fc0*/  IMAD.X R21, RZ, RZ, RZ, P4 ;  /* 0x000000ffff157224 */ /* 0x000fc400020e06ff */
[----:B------:R-:W-:Y:S01]  /*a3fd0*/  IMAD.IADD R30, R43, 0x1, R33 ;  /* 0x000000012b1e7824 */ /* 0x000fe200078e0221 */
[----:B------:R-:W-:Y:S01]  /*a3fe0*/  IADD3.X R33, PT, PT, RZ, RZ, RZ, P1, !PT ;  /* 0x000000ffff217210 */ /* 0x000fe20000ffe4ff */
[----:B------:R-:W-:-:S03]  /*a3ff0*/  IMAD.WIDE.U32 R48, R13, R105, R48 ;  /* 0x000000690d307225 */ /* 0x000fc600078e0030 */
[----:B------:R-:W-:Y:S01]  /*a4000*/  IADD3 R30, P2, PT, R30, R63, RZ ;  /* 0x0000003f1e1e7210 */ /* 0x000fe20007f5e0ff */
[----:B------:R-:W-:Y:S02]  /*a4010*/  IMAD.IADD R41, R26, 0x1, R47 ;  /* 0x000000011a297824 */ /* 0x000fe400078e022f */
[----:B------:R-:W-:-:S03]  /*a4020*/  IMAD.WIDE.U32 R20, R19, R34, R20 ;  /* 0x0000002213147225 */ /* 0x000fc600078e0014 */
[----:B------:R-:W-:Y:S01]  /*a4030*/  IADD3 R40, P3, PT, R41, R48, RZ ;  /* 0x0000003029287210 */ /* 0x000fe20007f7e0ff */
[----:B------:R-:W-:Y:S01]  /*a4040*/  IMAD.MOV.U32 R48, RZ, RZ, R46 ;  /* 0x000000ffff307224 */ /* 0x000fe200078e002e */
[----:B------:R-:W-:Y:S01]  /*a4050*/  IADD3 R20, P0, PT, R31, R20, RZ ;  /* 0x000000141f147210 */ /* 0x000fe20007f1e0ff */
[----:B------:R-:W-:Y:S01]  /*a4060*/  IMAD.IADD R61, R4, 0x1, R21 ;  /* 0x00000001043d7824 */ /* 0x000fe200078e0215 */
[----:B------:R-:W-:Y:S01]  /*a4070*/  IADD3.X R31, PT, PT, RZ, RZ, RZ, P2, !PT ;  /* 0x000000ffff1f7210 */ /* 0x000fe200017fe4ff */
[----:B------:R-:W-:-:S04]  /*a4080*/  IMAD.WIDE.U32 R46, R25, R39, R44 ;  /* 0x00000027192e7225 */ /* 0x000fc800078e002c */
[----:B------:R-:W-:Y:S01]  /*a4090*/  IMAD.IADD R21, R28, 0x1, R49 ;  /* 0x000000011c157824 */ /* 0x000fe200078e0231 */
[----:B------:R-:W-:Y:S01]  /*a40a0*/  IADD3 R46, P4, PT, R59, R46, RZ ;  /* 0x0000002e3b2e7210 */ /* 0x000fe20007f9e0ff */
[----:B------:R-:W-:Y:S02]  /*a40b0*/  IMAD.MOV.U32 R49, RZ, RZ, RZ ;  /* 0x000000ffff317224 */ /* 0x000fe400078e00ff */
[----:B------:R-:W-:-:S04]  /*a40c0*/  IMAD.WIDE.U32 R32, R11, R104, R32 ;  /* 0x000000680b207225 */ /* 0x000fc800078e0020 */
[----:B------:R-:W-:-:S04]  /*a40d0*/  IMAD.WIDE.U32 R44, R107, R16, R48 ;  /* 0x000000106b2c7225 */ /* 0x000fc800078e0030 */
        /* <DEDUP_REMOVED lines=12> */
[----:B------:R-:W-:-:S02]  /*a41a0*/  IMAD.X R21, RZ, RZ, RZ, P0 ;  /* 0x000000ffff157224 */ /* 0x000fc400000e06ff */
[----:B------:R-:W-:-:S04]  /*a41b0*/  IMAD.WIDE.U32 R46, R24, R38, R46 ;  /* 0x00000026182e7225 */ /* 0x000fc800078e002e */
[----:B------:R-:W-:Y:S01]  /*a41c0*/  IMAD.WIDE.U32 R44, R27, R37, R20 ;  /* 0x000000251b2c7225 */ /* 0x000fe200078e0014 */
[----:B------:R-:W-:-:S03]  /*a41d0*/  IADD3 R20, P2, PT, R61, R46, RZ ;  /* 0x0000002e3d147210 */ /* 0x000fc60007f5e0ff */
[----:B------:R-:W-:Y:S02]  /*a41e0*/  IMAD.IADD R60, R43, 0x1, R59 ;  /* 0x000000012b3c7824 */ /* 0x000fe400078e023b */
[----:B------:R-:W-:Y:S01]  /*a41f0*/  IMAD.IADD R59, R6, 0x1, R47 ;  /* 0x00000001063b7824 */ /* 0x000fe200078e022f */
[----:B------:R-:W-:Y:S01]  /*a4200*/  IADD3 R47, PT, PT, R3, R45, RZ ;  /* 0x0000002d032f7210 */ /* 0x000fe20007ffe0ff */
[----:B------:R-:W-:Y:S02]  /*a4210*/  IMAD.IADD R33, R26, 0x1, R33 ;  /* 0x000000011a217824 */ /* 0x000fe400078e0221 */
[----:B------:R-:W-:Y:S02]  /*a4220*/  IMAD R16, R44, R0, RZ ;  /* 0x000000002c107224 */ /* 0x000fe400078e02ff */
[----:B------:R-:W-:-:S04]  /*a4230*/  IMAD.WIDE.U32 R30, R12, R105, R30 ;  /* 0x000000690c1e7225 */ /* 0x000fc800078e001e */
[----:B------:R-:W-:Y:S02]  /*a4240*/  IMAD.MOV.U32 R45, RZ, RZ, RZ ;  /* 0x000000ffff2d7224 */ /* 0x000fe400078e00ff */
[----:B------:R-:W-:Y:S02]  /*a4250*/  IMAD.X R41, RZ, RZ, RZ, P1 ;  /* 0x000000ffff297224 */ /* 0x000fe400008e06ff */
[----:B------:R-:W-:-:S04]  /*a4260*/  IMAD.WIDE.U32 R42, R42, R23, R48 ;  /* 0x000000172a2a7225 */ /* 0x000fc800078e0030 */
[----:B------:R-:W-:Y:S01]  /*a4270*/  IMAD.HI.U32 R61, R16, R36, R44 ;  /* 0x00000024103d7227 */ /* 0x000fe200078e002c */
[----:B------:R-:W-:Y:S02]  /*a4280*/  IADD3 R44, P0, PT, R33, R30, RZ ;  /* 0x0000001e212c7210 */ /* 0x000fe40007f1e0ff */
[----:B------:R-:W-:Y:S01]  /*a4290*/  IADD3.X R33, PT, PT, RZ, RZ, RZ, P3, !PT ;  /* 0x000000ffff217210 */ /* 0x000fe20001ffe4ff */
[----:B------:R-:W-:Y:S02]  /*a42a0*/  IMAD.IADD R45, R28, 0x1, R31 ;  /* 0x000000011c2d7824 */ /* 0x000fe400078e021f */
        /* <DEDUP_REMOVED lines=21> */
[----:B------:R-:W-:Y:S01]  /*a4400*/  IMAD.WIDE.U32 R40, R11, R105, R30 ;  /* 0x000000690b287225 */ /* 0x000fe200078e001e */
[----:B------:R-:W-:-:S03]  /*a4410*/  IADD3 R30, P5, PT, R59, R46, RZ ;  /* 0x0000002e3b1e7210 */ /* 0x000fc60007fbe0ff */
[----:B------:R-:W-:Y:S01]  /*a4420*/  IMAD.IADD R44, R8, 0x1, R47 ;  /* 0x00000001082c7824 */ /* 0x000fe200078e022f */
[----:B------:R-:W-:Y:S01]  /*a4430*/  IADD3 R40, P3, PT, R45, R40, RZ ;  /* 0x000000282d287210 */ /* 0x000fe20007f7e0ff */
[----:B------:R-:W-:-:S03]  /*a4440*/  IMAD.WIDE.U32 R42, R9, R104, R42 ;  /* 0x00000068092a7225 */ /* 0x000fc600078e002a */
        /* <DEDUP_REMOVED lines=9> */
[----:B------:R-:W-:Y:S01]  /*a44e0*/  IMAD.IADD R59, R29, 0x1, R43 ;  /* 0x000000011d3b7824 */ /* 0x000fe200078e022b */
[----:B------:R-:W-:Y:S01]  /*a44f0*/  IADD3 R29, PT, PT, R4, R21, RZ ;  /* 0x00000015041d7210 */ /* 0x000fe20007ffe0ff */
[----:B------:R-:W-:Y:S01]  /*a4500*/  IMAD.WIDE.U32 R32, R107, R14, R32 ;  /* 0x0000000e6b207225 */ /* 0x000fe200078e0020 */
[----:B------:R-:W-:Y:S02]  /*a4510*/  IADD3 R14, P1, PT, R15, R20, RZ ;  /* 0x000000140f0e7210 */ /* 0x000fe40007f3e0ff */
        /* <DEDUP_REMOVED lines=14> */
[----:B------:R-:W-:Y:S01]  /*a4600*/  IMAD.X R41, RZ, RZ, RZ, P2 ;  /* 0x000000ffff297224 */ /* 0x000fe200010e06ff */
[----:B------:R-:W-:Y:S01]  /*a4610*/  IADD3 R48, P0, PT, R48, R15, RZ ;  /* 0x0000000f30307210 */ /* 0x000fe20007f1e0ff */
[----:B------:R-:W-:Y:S01]  /*a4620*/  IMAD.X R15, RZ, RZ, RZ, P1 ;  /* 0x000000ffff0f7224 */ /* 0x000fe200008e06ff */
[----:B------:R-:W-:Y:S01]  /*a4630*/  IADD3 R32, P4, PT, R21, R42, RZ ;  /* 0x0000002a15207210 */ /* 0x000fe20007f9e0ff */
[----:B------:R-:W-:-:S02]  /*a4640*/  IMAD.IADD R20, R28, 0x1, R43 ;  /* 0x000000011c147824 */ /* 0x000fc400078e022b */
[----:B------:R-:W-:-:S03]  /*a4650*/  IMAD.WIDE.U32 R42, R19, R38, R40 ;  /* 0x00000026132a7225 */ /* 0x000fc600078e0028 */
[----:B------:R-:W-:Y:S01]  /*a4660*/  IADD3 R20, P2, PT, R20, R59, RZ ;  /* 0x0000003b14147210 */ /* 0x000fe20007f5e0ff */
[----:B------:R-:W-:Y:S01]  /*a4670*/  IMAD.X R31, RZ, RZ, RZ, P5 ;  /* 0x000000ffff1f7224 */ /* 0x000fe200028e06ff */
[----:B------:R-:W-:Y:S01]  /*a4680*/  IADD3 R43, PT, PT, R6, R43, RZ ;  /* 0x0000002b062b7210 */ /* 0x000fe20007ffe0ff */
[----:B------:R-:W-:Y:S01]  /*a4690*/  IMAD.WIDE.U32 R44, R16, R37, R14 ;  /* 0x00000025102c7225 */ /* 0x000fe200078e000e */
[----:B------:R-:W-:Y:S02]  /*a46a0*/  IADD3 R14, P1, PT, R29, R42, RZ ;  /* 0x0000002a1d0e7210 */ /* 0x000fe40007f3e0ff */
[----:B------:R-:W-:Y:S01]  /*a46b0*/  IADD3.X R21, PT, PT, RZ, RZ, RZ, P2, !PT ;  /* 0x000000ffff157210 */ /* 0x000fe200017fe4ff */
[----:B------:R-:W-:Y:S01]  /*a46c0*/  IMAD.X R33, RZ, RZ, RZ, P4 ;  /* 0x000000ffff217224 */ /* 0x000fe200020e06ff */
[----:B------:R-:W-:Y:S01]  /*a46d0*/  IADD3.X R15, PT, PT, RZ, RZ, RZ, P1, !PT ;  /* 0x000000ffff0f7210 */ /* 0x000fe20000ffe4ff */
[----:B------:R-:W-:Y:S02]  /*a46e0*/  IMAD.IADD R25, R3, 0x1, R45 ;  /* 0x0000000103197824 */ /* 0x000fe400078e022d */
[----:B------:R-:W-:-:S02]  /*a46f0*/  HFMA2 R45, -RZ, RZ, 0, 0 ;  /* 0x00000000ff2d7431 */ /* 0x000fc400000001ff */
[----:B------:R-:W-:-:S04]  /*a4700*/  IMAD.WIDE.U32 R30, R24, R22, R30 ;  /* 0x00000016181e7225 */ /* 0x000fc800078e001e */
[----:B------:R-:W-:-:S04]  /*a4710*/  IMAD.WIDE.U32 R40, R107, R13, R46 ;  /* 0x0000000d6b287225 */ /* 0x000fc800078e002e */
[----:B------:R-:W-:Y:S01]  /*a4720*/  IMAD.X R29, RZ, RZ, RZ, P3 ;  /* 0x000000ffff1d7224 */ /* 0x000fe200018e06ff */
[----:B------:R-:W-:Y:S01]  /*a4730*/  IADD3 R30, P3, PT, R43, R30, RZ ;  /* 0x0000001e2b1e7210 */ /* 0x000fe20007f7e0ff */
[----:B------:R-:W-:-:S03]  /*a4740*/  IMAD.WIDE.U32 R32, R11, R106, R32 ;  /* 0x0000006a0b207225 */ /* 0x000fc600078e0020 */
[----:B------:R-:W-:Y:S01]  /*a4750*/  IADD3 R29, P2, PT, R40, R29, RZ ;  /* 0x0000001d281d7210 */ /* 0x000fe20007f5e0ff */
[----:B------:R-:W-:Y:S01]  /*a4760*/  IMAD.IADD R31, R8, 0x1, R31 ;  /* 0x00000001081f7824 */ /* 0x000fe200078e021f */
[----:B------:R-:W-:Y:S01]  /*a4770*/  IADD3 R40, P4, PT, R41, R32, RZ ;  /* 0x0000002029287210 */ /* 0x000fe20007f9e0ff */
[----:B------:R-:W-:Y:S02]  /*a4780*/  IMAD R13, R44, R0, RZ ;  /* 0x000000002c0d7224 */ /* 0x000fe400078e02ff */
[----:B------:R-:W-:Y:S01]  /*a4790*/  IMAD.IADD R33, R26, 0x1, R33 ;  /* 0x000000011a217824 */ /* 0x000fe200078e0221 */
[----:B------:R-:W-:Y:S01]  /*a47a0*/  IADD3 R32, P5, PT, R31, R48, RZ ;  /* 0x000000301f207210 */ /* 0x000fe20007fbe0ff */
[----:B------:R-:W-:Y:S01]  /*a47b0*/  IMAD.WIDE.U32 R20, R9, R105, R20 ;  /* 0x0000006909147225 */ /* 0x000fe200078e0014 */
[----:B------:R-:W-:-:S03]  /*a47c0*/  IADD3.X R41, PT, PT, RZ, RZ, RZ, P4, !PT ;  /* 0x000000ffff297210 */ /* 0x000fc600027fe4ff */
[----:B------:R-:W-:-:S04]  /*a47d0*/  IMAD.WIDE.U32 R14, R27, R35, R14 ;  /* 0x000000231b0e7225 */ /* 0x000fc800078e000e */
[----:B------:R-:W-:Y:S01]  /*a47e0*/  IMAD.X R31, RZ, RZ, RZ, P3 ;  /* 0x000000ffff1f7224 */ /* 0x000fe200018e06ff */
[----:B------:R-:W-:Y:S01]  /*a47f0*/  IADD3 R14, P3, PT, R25, R14, RZ ;  /* 0x0000000e190e7210 */ /* 0x000fe20007f7e0ff */
[----:B------:R-:W-:-:S04]  /*a4800*/  IMAD.HI.U32 R45, R13, R36, R44 ;  /* 0x000000240d2d7227 */ /* 0x000fc800078e002c */
[----:B------:R-:W-:Y:S02]  /*a4810*/  IMAD.X R42, RZ, RZ, RZ, P0 ;  /* 0x000000ffff2a7224 */ /* 0x000fe400000e06ff */
[----:B------:R-:W-:Y:S01]  /*a4820*/  IMAD.IADD R44, R28, 0x1, R21 ;  /* 0x000000011c2c7824 */ /* 0x000fe200078e0215 */
[----:B------:R-:W-:Y:S01]  /*a4830*/  IADD3 R28, P1, PT, R33, R20, RZ ;  /* 0x00000014211c7210 */ /* 0x000fe20007f3e0ff */
        /* <DEDUP_REMOVED lines=22> */
[----:B------:R-:W-:Y:S01]  /*a49a0*/  IADD3 R29, P0, PT, R29, R12, RZ ;  /* 0x0000000c1d1d7210 */ /* 0x000fe20007f1e0ff */
[----:B------:R-:W-:Y:S01]  /*a49b0*/  IMAD.IADD R25, R4, 0x1, R25 ;  /* 0x0000000104197824 */ /* 0x000fe200078e0219 */
[----:B------:R-:W-:Y:S01]  /*a49c0*/  IADD3.X R40, PT, PT, RZ, RZ, RZ, P6, !PT ;  /* 0x000000ffff287210 */ /* 0x000fe200037fe4ff */
[----:B------:R-:W-:Y:S02]  /*a49d0*/  IMAD.X R31, RZ, RZ, RZ, P4 ;  /* 0x000000ffff1f7224 */ /* 0x000fe400020e06ff */
        /* <DEDUP_REMOVED lines=24> */
[----:B------:R-:W-:-:S03]  /*a4b60*/  IADD3.X R29, PT, PT, RZ, RZ, RZ, P3, !PT ;  /* 0x000000ffff1d7210 */ /* 0x000fc60001ffe4ff */
[----:B------:R-:W-:Y:S02]  /*a4b70*/  IMAD.IADD R11, R3, 0x1, R25 ;  /* 0x00000001030b7824 */ /* 0x000fe400078e0219 */
[----:B------:R-:W-:Y:S02]  /*a4b80*/  IMAD R0, R24, R0, RZ ;  /* 0x0000000018007224 */ /* 0x000fe400078e02ff */
[----:B------:R-:W-:Y:S01]  /*a4b90*/  IMAD.MOV.U32 R25, RZ, RZ, RZ ;  /* 0x000000ffff197224 */ /* 0x000fe200078e00ff */
[----:B------:R-:W-:Y:S01]  /*a4ba0*/  IADD3 R30, P2, PT, R11, R30, RZ ;  /* 0x0000001e0b1e7210 */ /* 0x000fe20007f5e0ff */
[----:B------:R-:W-:-:S04]  /*a4bb0*/  IMAD.WIDE.U32 R32, R27, R39, R32 ;  /* 0x000000271b207225 */ /* 0x000fc800078e0020 */
[----:B------:R-:W-:Y:S02]  /*a4bc0*/  IMAD.IADD R31, R5, 0x1, R31 ;  /* 0x00000001051f7824 */ /* 0x000fe400078e021f */
[----:B------:R-:W-:-:S03]  /*a4bd0*/  IMAD.HI.U32 R41, R0, R36, R24 ;  /* 0x0000002400297227 */ /* 0x000fc600078e0018 */
[----:B------:R-:W-:Y:S01]  /*a4be0*/  IADD3 R32, P3, PT, R31, R32, RZ ;  /* 0x000000201f207210 */ /* 0x000fe20007f7e0ff */
[----:B------:R-:W-:Y:S01]  /*a4bf0*/  IMAD.WIDE.U32 R28, R19, R23, R28 ;  /* 0x00000017131c7225 */ /* 0x000fe200078e001c */
[----:B------:R-:W-:-:S03]  /*a4c00*/  IADD3.X R31, PT, PT, RZ, RZ, RZ, P2, !PT ;  /* 0x000000ffff1f7210 */ /* 0x000fc600017fe4ff */
[----:B------:R-:W-:Y:S01]  /*a4c10*/  IMAD.IADD R25, R7, 0x1, R33 ;  /* 0x0000000107197824 */ /* 0x000fe200078e0221 */
[----:B------:R-:W-:Y:S01]  /*a4c20*/  IADD3.X R33, PT, PT, RZ, RZ, RZ, P3, !PT ;  /* 0x000000ffff217210 */ /* 0x000fe20001ffe4ff */
[----:B------:R-:W-:-:S03]  /*a4c30*/  IMAD.WIDE.U32 R30, R13, R34, R30 ;  /* 0x000000220d1e7225 */ /* 0x000fc600078e001e */
[----:B------:R-:W-:Y:S01]  /*a4c40*/  IADD3 R24, P2, PT, R25, R28, RZ ;  /* 0x0000001c19187210 */ /* 0x000fe20007f5e0ff */
[----:B------:R-:W-:-:S04]  /*a4c50*/  IMAD.WIDE.U32 R14, R9, R106, R14 ;  /* 0x0000006a090e7225 */ /* 0x000fc800078e000e */
[----:B------:R-:W-:Y:S01]  /*a4c60*/  IMAD.IADD R11, R18, 0x1, R29 ;  /* 0x00000001120b7824 */ /* 0x000fe200078e021d */
[----:B------:R-:W-:Y:S01]  /*a4c70*/  IADD3 R20, P5, PT, R21, R14, RZ ;  /* 0x0000000e15147210 */ /* 0x000fe20007fbe0ff */
[----:B------:R-:W-:Y:S01]  /*a4c80*/  IMAD.IADD R41, R2, 0x1, R41 ;  /* 0x0000000102297824 */ /* 0x000fe200078e0229 */
[----:B------:R-:W-:Y:S01]  /*a4c90*/  IADD3 R15, PT, PT, R26, R15, RZ ;  /* 0x0000000f1a0f7210 */ /* 0x000fe20007ffe0ff */
[----:B------:R-:W-:Y:S01]  /*a4ca0*/  IMAD.X R25, RZ, RZ, RZ, P2 ;  /* 0x000000ffff197224 */ /* 0x000fe200010e06ff */
        /* <DEDUP_REMOVED lines=13> */
[----:B------:R-:W-:-:S03]  /*a4d80*/  IMAD.WIDE.U32 R24, R107, R10, R20 ;  /* 0x0000000a6b187225 */ /* 0x000fc600078e0014 */
[----:B------:R-:W-:Y:S01]  /*a4d90*/  IADD3.X R29, PT, PT, RZ, RZ, RZ, P3, !PT ;  /* 0x000000ffff1d7210 */ /* 0x000fe20001ffe4ff */
[----:B------:R-:W-:-:S04]  /*a4da0*/  IMAD.WIDE.U32 R10, R0, R37, R40 ;  /* 0x00000025000a7225 */ /* 0x000fc800078e0028 */
[----:B------:R-:W-:Y:S02]  /*a4db0*/  IMAD.X R31, RZ, RZ, RZ, P5 ;  /* 0x000000ffff1f7224 */ /* 0x000fe400028e06ff */
[----:B------:R-:W-:-:S04]  /*a4dc0*/  IMAD.WIDE.U32 R32, R13, R35, R32 ;  /* 0x000000230d207225 */ /* 0x000fc800078e0020 */
        /* <DEDUP_REMOVED lines=28> */
[----:B------:R-:W-:Y:S02]  /*a4f90*/  IADD3.X R33, PT, PT, RZ, RZ, RZ, P5, !PT ;  /* 0x000000ffff217210 */ /* 0x000fe40002ffe4ff */
        /* <DEDUP_REMOVED lines=12> */
[----:B------:R-:W-:Y:S01]  /*a5060*/  MOV R30, R20 ;  /* 0x00000014001e7202 */ /* 0x000fe20000000f00 */
[----:B------:R-:W-:Y:S01]  /*a5070*/  IMAD.X R16, RZ, RZ, RZ, P2 ;  /* 0x000000ffff107224 */ /* 0x000fe200010e06ff */
[----:B------:R-:W-:Y:S01]  /*a5080*/  IADD3 R24, P2, PT, R25, R15, RZ ;  /* 0x0000000f19187210 */ /* 0x000fe20007f5e0ff */
[----:B------:R-:W-:Y:S01]  /*a5090*/  IMAD.IADD R27, R18, 0x1, R29 ;  /* 0x00000001121b7824 */ /* 0x000fe200078e021d */
[----:B------:R-:W-:Y:S01]  /*a50a0*/  IADD3 R14, P4, PT, R5, R28, RZ ;  /* 0x0000001c050e7210 */ /* 0x000fe20007f9e0ff */
[----:B------:R-:W-:Y:S02]  /*a50b0*/  IMAD.X R5, RZ, RZ, RZ, P6 ;  /* 0x000000ffff057224 */ /* 0x000fe400030e06ff */
[----:B------:R-:W-:Y:S01]  /*a50c0*/  IMAD.X R25, RZ, RZ, RZ, P2 ;  /* 0x000000ffff197224 */ /* 0x000fe200010e06ff */
[----:B------:R-:W-:Y:S01]  /*a50d0*/  IADD3.X R15, PT, PT, RZ, RZ, RZ, P4, !PT ;  /* 0x000000ffff0f7210 */ /* 0x000fe200027fe4ff */
[----:B------:R-:W-:Y:S01]  /*a50e0*/  IMAD.WIDE.U32 R4, R0, R38, R4 ;  /* 0x0000002600047225 */ /* 0x000fe200078e0004 */
[----:B------:R-:W-:-:S03]  /*a50f0*/  IADD3 R16, P4, PT, R16, R19, RZ ;  /* 0x0000001310107210 */ /* 0x000fc60007f9e0ff */
[----:B------:R-:W-:Y:S01]  /*a5100*/  IMAD.WIDE.U32 R14, R13, R22, R14 ;  /* 0x000000160d0e7225 */ /* 0x000fe200078e000e */
[----:B------:R-:W-:Y:S02]  /*a5110*/  IADD3 R29, PT, PT, R6, R5, RZ ;  /* 0x00000005061d7210 */ /* 0x000fe40007ffe0ff */
[----:B------:R-:W-:Y:S01]  /*a5120*/  IADD3 R27, P2, PT, R27, R16, RZ ;  /* 0x000000101b1b7210 */ /* 0x000fe20007f5e0ff */
[----:B------:R-:W-:Y:S01]  /*a5130*/  IMAD.WIDE.U32 R24, R107, R9, R24 ;  /* 0x000000096b187225 */ /* 0x000fe200078e0018 */
[----:B------:R-:W-:Y:S02]  /*a5140*/  IADD3 R14, P6, PT, R29, R14, RZ ;  /* 0x0000000e1d0e7210 */ /* 0x000fe40007fde0ff */
[----:B------:R-:W-:Y:S01]  /*a5150*/  IADD3.X R6, PT, PT, RZ, RZ, RZ, P0, !PT ;  /* 0x000000ffff067210 */ /* 0x000fe200007fe4ff */
[----:B------:R-:W-:Y:S01]  /*a5160*/  IMAD.X R19, RZ, RZ, RZ, P1 ;  /* 0x000000ffff137224 */ /* 0x000fe200008e06ff */
[----:B------:R-:W-:Y:S01]  /*a5170*/  IADD3.X R16, PT, PT, RZ, RZ, RZ, P4, !PT ;  /* 0x000000ffff107210 */ /* 0x000fe200027fe4ff */
[----:B------:R-:W-:-:S02]  /*a5180*/  IMAD.IADD R26, R8, 0x1, R15 ;  /* 0x00000001081a7824 */ /* 0x000fc400078e020f */
        /* <DEDUP_REMOVED lines=10> */
[----:B------:R-:W-:-:S03]  /*a5230*/  IMAD.WIDE.U32 R26, R13, R23, R26 ;  /* 0x000000170d1a7225 */ /* 0x000fc600078e001a */
[----:B------:R-:W-:Y:S01]  /*a5240*/  IADD3 R7, P3, PT, R6, R9, RZ ;  /* 0x0000000906077210 */ /* 0x000fe20007f7e0ff */
[----:B------:R-:W-:Y:S01]  /*a5250*/  IMAD.X R9, RZ, RZ, RZ, P2 ;  /* 0x000000ffff097224 */ /* 0x000fe200010e06ff */
[----:B------:R-:W-:Y:S01]  /*a5260*/  IADD3 R6, P6, PT, R33, R26, RZ ;  /* 0x0000001a21067210 */ /* 0x000fe20007fde0ff */
[----:B------:R-:W-:Y:S01]  /*a5270*/  IMAD.X R19, RZ, RZ, RZ, P0 ;  /* 0x000000ffff137224 */ /* 0x000fe200000e06ff */
[----:B------:R-:W-:Y:S01]  /*a5280*/  IADD3 R16, P4, PT, R16, R7, RZ ;  /* 0x0000000710107210 */ /* 0x000fe20007f9e0ff */
[----:B------:R-:W-:Y:S02]  /*a5290*/  IMAD.X R24, RZ, RZ, RZ, P5 ;  /* 0x000000ffff187224 */ /* 0x000fe400028e06ff */
[----:B------:R-:W-:Y:S01]  /*a52a0*/  IMAD.X R7, RZ, RZ, RZ, P6 ;  /* 0x000000ffff077224 */ /* 0x000fe200030e06ff */
[----:B------:R-:W-:Y:S01]  /*a52b0*/  IADD3 R9, P2, PT, R9, R16, RZ ;  /* 0x0000001009097210 */ /* 0x000fe20007f5e0ff */
[----:B------:R-:W-:Y:S01]  /*a52c0*/  IMAD.MOV.U32 R32, RZ, RZ, R2 ;  /* 0x000000ffff207224 */ /* 0x000fe200078e0002 */
[----:B------:R-:W-:Y:S01]  /*a52d0*/  IADD3 R16, PT, PT, R18, R27, RZ ;  /* 0x0000001b12107210 */ /* 0x000fe20007ffe0ff */
[----:B------:R-:W-:Y:S01]  /*a52e0*/  IMAD.WIDE.U32 R6, R0, R22, R6 ;  /* 0x0000001600067225 */ /* 0x000fe200078e0006 */
[----:B------:R-:W-:-:S02]  /*a52f0*/  IADD3 R24, PT, PT, R24, R25, R19 ;  /* 0x0000001918187210 */ /* 0x000fc40007ffe013 */
[----:B------:R-:W-:Y:S01]  /*a5300*/  IADD3 R16, P0, PT, R16, R9, RZ ;  /* 0x0000000910107210 */ /* 0x000fe20007f1e0ff */
[----:B------:R-:W-:Y:S01]  /*a5310*/  IMAD.X R19, RZ, RZ, RZ, P3 ;  /* 0x000000ffff137224 */ /* 0x000fe200018e06ff */
[----:B------:R-:W-:Y:S01]  /*a5320*/  IADD3 R13, PT, PT, R8, R7, RZ ;  /* 0x00000007080d7210 */ /* 0x000fe20007ffe0ff */
[----:B------:R-:W-:Y:S02]  /*a5330*/  IMAD.MOV.U32 R28, RZ, RZ, R4 ;  /* 0x000000ffff1c7224 */ /* 0x000fe400078e0004 */
[----:B------:R-:W-:Y:S01]  /*a5340*/  IMAD.MOV.U32 R26, RZ, RZ, R14 ;  /* 0x000000ffff1a7224 */ /* 0x000fe200078e000e */
        /* <DEDUP_REMOVED lines=12> */
[----:B------:R-:W-:-:S04]  /*a5410*/  IADD3 R24, PT, PT, R19, R24, R0 ;  /* 0x0000001813187210 */ /* 0x000fc80007ffe000 */
        /* <DEDUP_REMOVED lines=31> */
.L_x_258:
        /* <DEDUP_REMOVED lines=22> */
.L_x_259:
[----:B------:R-:W-:Y:S01]  /*a5770*/  HFMA2 R11, -RZ, RZ, 0, 0 ;  /* 0x00000000ff0b7431 */ /* 0x000fe200000001ff */
[----:B------:R-:W-:Y:S01]  /*a5780*/  SHF.L.U64.HI R10, R16, 0x1, R19 ;  /* 0x00000001100a7819 */ /* 0x000fe20000010213 */
[C---:B------:R-:W-:Y:S01]  /*a5790*/  IMAD.SHL.U32 R5, R32.reuse, 0x2, RZ ;  /* 0x0000000220057824 */ /* 0x040fe200078e00ff */
[----:B------:R-:W-:Y:S01]  /*a57a0*/  SHF.L.U64.HI R3, R32, 0x1, R12 ;  /* 0x0000000120037819 */ /* 0x000fe2000001020c */
[----:B------:R-:W-:Y:S01]  /*a57b0*/  IMAD.SHL.U32 R2, R30, 0x2, RZ ;  /* 0x000000021e027824 */ /* 0x000fe200078e00ff */
[----:B------:R-:W-:Y:S01]  /*a57c0*/  LOP3.LUT R10, R10, 0x1, RZ, 0xc0, !PT ;  /* 0x000000010a0a7812 */ /* 0x000fe200078ec0ff */
[----:B------:R-:W-:Y:S01]  /*a57d0*/  IMAD.SHL.U32 R6, R28, 0x2, RZ ;  /* 0x000000021c067824 */ /* 0x000fe200078e00ff */
[----:B------:R-:W-:Y:S01]  /*a57e0*/  SHF.R.U32.HI R0, RZ, 0x1f, R13 ;  /* 0x0000001fff007819 */ /* 0x000fe2000001160d */
[----:B------:R-:W-:Y:S01]  /*a57f0*/  IMAD.SHL.U32 R4, R26, 0x2, RZ ;  /* 0x000000021a047824 */ /* 0x000fe200078e00ff */
[----:B------:R-:W-:Y:S01]  /*a5800*/  LOP3.LUT R3, R3, 0x1, RZ, 0xc0, !PT ;  /* 0x0000000103037812 */ /* 0x000fe200078ec0ff */
[----:B------:R-:W-:Y:S01]  /*a5810*/  IMAD.WIDE.U32 R10, R24, 0x2, R10 ;  /* 0x00000002180a7825 */ /* 0x000fe200078e000a */
[----:B------:R-:W-:-:S02]  /*a5820*/  LOP3.LUT R12, R0, 0xfffffffe, R5, 0xf8, !PT ;  /* 0xfffffffe000c7812 */ /* 0x000fc400078ef805 */
[----:B------:R-:W-:Y:S01]  /*a5830*/  LOP3.LUT R14, R3, 0xfffffffe, R2, 0xf8, !PT ;  /* 0xfffffffe030e7812 */ /* 0x000fe200078ef802 */
[----:B------:R-:W-:Y:S01]  /*a5840*/  IMAD.SHL.U32 R0, R16, 0x2, RZ ;  /* 0x0000000210007824 */ /* 0x000fe200078e00ff */
[C---:B------:R-:W-:Y:S01]  /*a5850*/  ISETP.LE.U32.AND P0, PT, R10.reuse, R23, PT ;  /* 0x000000170a00720c */ /* 0x040fe20003f03070 */
[----:B------:R-:W-:Y:S01]  /*a5860*/  IMAD.SHL.U32 R8, R13, 0x2, RZ ;  /* 0x000000020d087824 */ /* 0x000fe200078e00ff */
[----:B------:R-:W-:Y:S02]  /*a5870*/  ISETP.GT.U32.AND P1, PT, R10, -0x1, PT ;  /* 0xffffffff0a00780c */ /* 0x000fe40003f24070 */
[----:B------:R-:W-:Y:S02]  /*a5880*/  SHF.L.U64.HI R5, R26, 0x1, R27 ;  /* 0x000000011a057819 */ /* 0x000fe4000001021b */
[----:B------:R-:W-:Y:S02]  /*a5890*/  ISETP.GT.U32.OR.EX P0, PT, R11, RZ, !P0, P1 ;  /* 0x000000ff0b00720c */ /* 0x000fe40004704510 */
[----:B------:R-:W-:-:S02]  /*a58a0*/  SHF.L.U64.HI R9, R30, 0x1, R31 ;  /* 0x000000011e097819 */ /* 0x000fc4000001021f */
[----:B------:R-:W-:Y:S02]  /*a58b0*/  SHF.L.U64.HI R7, R28, 0x1, R29 ;  /* 0x000000011c077819 */ /* 0x000fe4000001021d */
[C---:B------:R-:W-:Y:S02]  /*a58c0*/  SHF.L.U64.HI R3, R18.reuse, 0x1, R25 ;  /* 0x0000000112037819 */ /* 0x040fe40000010219 */
        /* <DEDUP_REMOVED lines=8> */
[----:B------:R-:W-:Y:S01]  /*a5950*/  LOP3.LUT R2, R3, 0xfffffffe, R0, 0xf8, !PT ;  /* 0xfffffffe03027812 */ /* 0x000fe200078ef800 */
[----:B------:R-:W-:Y:S06]  /*a5960*/  @P0 BRA `(.L_x_260) ;  /* 0x00000000007c0947 */ /* 0x000fec0003800000 */
[----:B------:R-:W-:Y:S01]  /*a5970*/  MOV R0, R10 ;  /* 0x0000000a00007202 */ /* 0x000fe20000000f00 */
        /* <DEDUP_REMOVED lines=30> */
.L_x_260:
        /* <DEDUP_REMOVED lines=23> */
.L_x_111:
[----:B------:R-:W-:Y:S02]  /*a5cd0*/  UISETP.GT.AND UP0, UPT, UR6, URZ, UPT ;  /* 0x000000ff0600728c */ /* 0x000fe4000bf04270 */
[----:B------:R-:W-:-:S07]  /*a5ce0*/  UIADD3 UR7, UPT, UPT, UR6, -0x1, URZ ;  /* 0xffffffff06077890 */ /* 0x000fce000fffe0ff */
[----:B------:R-:W-:Y:S01]  /*a5cf0*/  UMOV UR6, UR7 ;  /* 0x0000000700067c82 */ /* 0x000fe20008000000 */
[----:B------:R-:W-:Y:S05]  /*a5d00*/  BRA.U UP0, `(.L_x_261) ;  /* 0xfffff5b900747547 */ /* 0x000fea000b83ffff */
[----:B------:R-:W-:-:S11]  /*a5d10*/  UISETP.EQ.AND UP0, UPT, UR5, URZ, UPT ;  /* 0x000000ff0500728c */ /* 0x000fd6000bf02270 */
.L_x_23:
[----:B------:R-:W-:Y:S05]  /*a5d20*/  BRA.U !UP0, `(.L_x_262) ;  /* 0x000000d108a87547 */ /* 0x000fea000b800000 */
[----:B------:R-:W-:-:S04]  /*a5d30*/  LOP3.LUT R0, R55, R57, R56, 0xfe, !PT ;  /* 0x0000003937007212 */ /* 0x000fc800078efe38 */
[----:B------:R-:W-:-:S04]  /*a5d40*/  LOP3.LUT R0, R53, R0, R54, 0xfe, !PT ;  /* 0x0000000035007212 */ /* 0x000fc800078efe36 */
[----:B------:R-:W-:-:S04]  /*a5d50*/  LOP3.LUT R3, R51, R0, R52, 0xfe, !PT ;  /* 0x0000000033037212 */ /* 0x000fc800078efe34 */
[----:B------:R-:W-:-:S13]  /*a5d60*/  LOP3.LUT P0, RZ, R3, R50, RZ, 0xfc, !PT ;  /* 0x0000003203ff7212 */ /* 0x000fda000780fcff */
[----:B------:R-:W-:Y:S05]  /*a5d70*/  @!P0 BRA `(.L_x_262) ;  /* 0x000000d000948947 */ /* 0x000fea0003800000 */
[----:B--2---:R-:W0:Y:S01]  /*a5d80*/  LDCU UR11, c[0x3][0xe0] ;  /* 0x00c01c00ff0b77ac */ /* 0x004e220008000800 */
[----:B------:R-:W-:Y:S01]  /*a5d90*/  MOV R2, R57 ;  /* 0x0000003900027202 */ /* 0x000fe20000000f00 */
[----:B------:R-:W-:Y:S01]  /*a5da0*/  IMAD.MOV.U32 R3, RZ, RZ, RZ ;  /* 0x000000ffff037224 */ /* 0x000fe200078e00ff */
[----:B---3--:R-:W1:Y:S01]  /*a5db0*/  LDCU.128 UR16, c[0x3][URZ] ;  /* 0x00c00000ff1077ac */ /* 0x008e620008000c00 */
[----:B------:R-:W-:Y:S02]  /*a5dc0*/  IMAD.MOV.U32 R7, RZ, RZ, RZ ;  /* 0x000000ffff077224 */ /* 0x000fe400078e00ff */
[----:B0-----:R-:W-:-:S04]  /*a5dd0*/  IMAD R17, R57, UR11, RZ ;  /* 0x0000000b39117c24 */ /* 0x001fc8000f8e02ff */
[----:B-1----:R-:W-:-:S05]  /*a5de0*/  IMAD.HI.U32 R3, R17, UR16, R2 ;  /* 0x0000001011037c27 */ /* 0x002fca000f8e0002 */
[----:B------:R-:W-:-:S05]  /*a5df0*/  IADD3 R2, P0, PT, R3, R56, RZ ;  /* 0x0000003803027210 */ /* 0x000fca0007f1e0ff */
[----:B------:R-:W-:Y:S02]  /*a5e00*/  IMAD.X R3, RZ, RZ, RZ, P0 ;  /* 0x000000ffff037224 */ /* 0x000fe400000e06ff */
[----:B------:R-:W-:-:S04]  /*a5e10*/  IMAD.WIDE.U32 R2, R17, UR17, R2 ;  /* 0x0000001111027c25 */ /* 0x000fc8000f8e0002 */
[----:B------:R-:W-:Y:S01]  /*a5e20*/  IMAD R19, R2, UR11, RZ ;  /* 0x0000000b02137c24 */ /* 0x000fe2000f8e02ff */
[----:B------:R-:W-:Y:S01]  /*a5e30*/  IADD3 R4, P0, PT, R3, R55, RZ ;  /* 0x0000003703047210 */ /* 0x000fe20007f1e0ff */
[----:B------:R-:W-:-:S03]  /*a5e40*/  IMAD.MOV.U32 R6, RZ, RZ, R2 ;  /* 0x000000ffff067224 */ /* 0x000fc600078e0002 */
[----:B------:R-:W-:Y:S01]  /*a5e50*/  IADD3.X R5, PT, PT, RZ, RZ, RZ, P0, !PT ;  /* 0x000000ffff057210 */ /* 0x000fe200007fe4ff */
[----:B------:R-:W-:-:S04]  /*a5e60*/  IMAD.HI.U32 R7, R19, UR16, R6 ;  /* 0x0000001013077c27 */ /* 0x000fc8000f8e0006 */
[----:B------:R-:W-:-:S05]  /*a5e70*/  IMAD.WIDE.U32 R2, R17, UR18, R4 ;  /* 0x0000001211027c25 */ /* 0x000fca000f8e0004 */
[----:B------:R-:W-:Y:S02]  /*a5e80*/  IADD3 R4, P0, PT, R3, R54, RZ ;  /* 0x0000003603047210 */ /* 0x000fe40007f1e0ff */
[----:B------:R-:W-:Y:S02]  /*a5e90*/  IADD3 R6, P1, PT, R2, R7, RZ ;  /* 0x0000000702067210 */ /* 0x000fe40007f3e0ff */
[----:B------:R-:W0:Y:S01]  /*a5ea0*/  LDC.64 R2, c[0x3][0x10] ;  /* 0x00c00400ff027b82 */ /* 0x000e220000000a00 */
[----:B------:R-:W-:Y:S02]  /*a5eb0*/  IADD3.X R5, PT, PT, RZ, RZ, RZ, P0, !PT ;  /* 0x000000ffff057210 */ /* 0x000fe400007fe4ff */
[----:B------:R-:W-:Y:S02]  /*a5ec0*/  IMAD.X R7, RZ, RZ, RZ, P1 ;  /* 0x000000ffff077224 */ /* 0x000fe400008e06ff */
[----:B------:R-:W-:-:S04]  /*a5ed0*/  IMAD.WIDE.U32 R4, R17, UR19, R4 ;  /* 0x0000001311047c25 */ /* 0x000fc8000f8e0004 */
[----:B------:R-:W-:Y:S01]  /*a5ee0*/  IMAD.WIDE.U32 R6, R19, UR17, R6 ;  /* 0x0000001113067c25 */ /* 0x000fe2000f8e0006 */
[----:B------:R-:W-:-:S03]  /*a5ef0*/  IADD3 R8, P0, PT, R5, R53, RZ ;  /* 0x0000003505087210 */ /* 0x000fc60007f1e0ff */
[----:B------:R-:W-:Y:S01]  /*a5f00*/  IMAD R23, R6, UR11, RZ ;  /* 0x0000000b06177c24 */ /* 0x000fe2000f8e02ff */
[----:B------:R-:W-:Y:S01]  /*a5f10*/  IADD3 R4, P1, PT, R4, R7, RZ ;  /* 0x0000000704047210 */ /* 0x000fe20007f3e0ff */
[----:B------:R-:W-:Y:S02]  /*a5f20*/  IMAD.MOV.U32 R7, RZ, RZ, RZ ;  /* 0x000000ffff077224 */ /* 0x000fe400078e00ff */
[----:B------:R-:W-:Y:S01]  /*a5f30*/  IMAD.X R9, RZ, RZ, RZ, P0 ;  /* 0x000000ffff097224 */ /* 0x000fe200000e06ff */
[----:B------:R-:W-:Y:S01]  /*a5f40*/  IADD3.X R5, PT, PT, RZ, RZ, RZ, P1, !PT ;  /* 0x000000ffff057210 */ /* 0x000fe20000ffe4ff */
[----:B------:R-:W-:-:S04]  /*a5f50*/  IMAD.HI.U32 R11, R23, UR16, R6 ;  /* 0x00000010170b7c27 */ /* 0x000fc8000f8e0006 */
[----:B------:R-:W-:-:S04]  /*a5f60*/  IMAD.WIDE.U32 R6, R19, UR18, R4 ;  /* 0x0000001213067c25 */ /* 0x000fc8000f8e0004 */
[----:B0-----:R-:W-:Y:S01]  /*a5f70*/  IMAD.WIDE.U32 R4, R17, R2, R8 ;  /* 0x0000000211047225 */ /* 0x001fe200078e0008 */
[----:B------:R-:W-:-:S04]  /*a5f80*/  IADD3 R10, P2, PT, R6, R11, RZ ;  /* 0x0000000b060a7210 */ /* 0x000fc80007f5e0ff */
[----:B------:R-:W-:Y:S01]  /*a5f90*/  IADD3 R6, P0, PT, R5, R52, RZ ;  /* 0x0000003405067210 */ /* 0x000fe20007f1e0ff */
[----:B------:R-:W-:Y:S01]  /*a5fa0*/  IMAD.X R11, RZ, RZ, RZ, P2 ;  /* 0x000000ffff0b7224 */ /* 0x000fe200010e06ff */
[----:B------:R-:W-:Y:S02]  /*a5fb0*/  IADD3 R8, P1, PT, R4, R7, RZ ;  /* 0x0000000704087210 */ /* 0x000fe40007f3e0ff */
[----:B------:R-:W0:Y:S01]  /*a5fc0*/  LDC.64 R4, c[0x3][0x18] ;  /* 0x00c00600ff047b82 */ /* 0x000e220000000a00 */
[----:B------:R-:W-:Y:S01]  /*a5fd0*/  IADD3.X R7, PT, PT, RZ, RZ, RZ, P0, !PT ;  /* 0x000000ffff077210 */ /* 0x000fe200007fe4ff */
[----:B------:R-:W-:-:S04]  /*a5fe0*/  IMAD.WIDE.U32 R10, R23, UR17, R10 ;  /* 0x00000011170a7c25 */ /* 0x000fc8000f8e000a */
[----:B------:R-:W-:Y:S02]  /*a5ff0*/  IMAD.X R9, RZ, RZ, RZ, P1 ;  /* 0x000000ffff097224 */ /* 0x000fe400008e06ff */
[----:B------:R-:W-:-:S04]  /*a6000*/  IMAD.WIDE.U32 R6, R17, R3, R6 ;  /* 0x0000000311067225 */ /* 0x000fc800078e0006 */
[----:B------:R-:W-:Y:S01]  /*a6010*/  IMAD.WIDE.U32 R8, R19, UR19, R8 ;  /* 0x0000001313087c25 */ /* 0x000fe2000f8e0008 */
[----:B------:R-:W-:-:S03]  /*a6020*/  IADD3 R12, P0, PT, R7, R51, RZ ;  /* 0x00000033070c7210 */ /* 0x000fc60007f1e0ff */
[----:B------:R-:W-:Y:S01]  /*a6030*/  IMAD R25, R10, UR11, RZ ;  /* 0x0000000b0a197c24 */ /* 0x000fe2000f8e02ff */
[----:B------:R-:W-:Y:S01]  /*a6040*/  IADD3 R8, P2, PT, R8, R11, RZ ;  /* 0x0000000b08087210 */ /* 0x000fe20007f5e0ff */
[----:B------:R-:W-:Y:S01]  /*a6050*/  IMAD.MOV.U32 R11, RZ, RZ, RZ ;  /* 0x000000ffff0b7224 */ /* 0x000fe200078e00ff */
[----:B------:R-:W-:Y:S01]  /*a6060*/  IADD3 R14, P1, PT, R6, R9, RZ ;  /* 0x00000009060e7210 */ /* 0x000fe20007f3e0ff */
[----:B------:R-:W-:Y:S02]  /*a6070*/  IMAD.X R13, RZ, RZ, RZ, P0 ;  /* 0x000000ffff0d7224 */ /* 0x000fe400000e06ff */
[----:B------:R-:W-:Y:S01]  /*a6080*/  IMAD.X R9, RZ, RZ, RZ, P2 ;  /* 0x000000ffff097224 */ /* 0x000fe200010e06ff */
[----:B------:R-:W-:Y:S01]  /*a6090*/  IADD3.X R15, PT, PT, RZ, RZ, RZ, P1, !PT ;  /* 0x000000ffff0f7210 */ /* 0x000fe20000ffe4ff */
[----:B------:R-:W-:-:S04]  /*a60a0*/  IMAD.HI.U32 R21, R25, UR16, R10 ;  /* 0x0000001019157c27 */ /* 0x000fc8000f8e000a */
[----:B------:R-:W-:-:S04]  /*a60b0*/  IMAD.WIDE.U32 R10, R23, UR18, R8 ;  /* 0x00000012170a7c25 */ /* 0x000fc8000f8e0008 */
[----:B------:R-:W-:-:S04]  /*a60c0*/  IMAD.WIDE.U32 R8, R19, R2, R14 ;  /* 0x0000000213087225 */ /* 0x000fc800078e000e */
[----:B0-----:R-:W-:Y:S01]  /*a60d0*/  IMAD.WIDE.U32 R6, R17, R4, R12 ;  /* 0x0000000411067225 */ /* 0x001fe200078e000c */
[----:B------:R-:W-:Y:S02]  /*a60e0*/  IADD3 R12, P3, PT, R10, R21, RZ ;  /* 0x000000150a0c7210 */ /* 0x000fe40007f7e0ff */
[----:B------:R-:W-:Y:S02]  /*a60f0*/  IADD3 R10, P2, PT, R8, R11, RZ ;  /* 0x0000000b080a7210 */ /* 0x000fe40007f5e0ff */
[----:B------:R-:W-:Y:S01]  /*a6100*/  IADD3 R50, P0, PT, R7, R50, RZ ;  /* 0x0000003207327210 */ /* 0x000fe20007f1e0ff */
[----:B------:R-:W-:Y:S01]  /*a6110*/  IMAD.X R13, RZ, RZ, RZ, P3 ;  /* 0x000000ffff0d7224 */ /* 0x000fe200018e06ff */
[----:B------:R-:W-:Y:S01]  /*a6120*/  IADD3 R8, P1, PT, R6, R9, RZ ;  /* 0x0000000906087210 */ /* 0x000fe20007f3e0ff */
[----:B------:R-:W-:Y:S01]  /*a6130*/  IMAD.X R11, RZ, RZ, RZ, P2 ;  /* 0x000000ffff0b7224 */ /* 0x000fe200010e06ff */
[----:B------:R-:W-:Y:S01]  /*a6140*/  IADD3.X R51, PT, PT, RZ, RZ, RZ, P0, !PT ;  /* 0x000000ffff337210 */ /* 0x000fe200007fe4ff */
[----:B------:R-:W-:Y:S01]  /*a6150*/  IMAD.WIDE.U32 R12, R25, UR17, R12 ;  /* 0x00000011190c7c25 */ /* 0x000fe2000f8e000c */
[----:B------:R-:W-:-:S03]  /*a6160*/  IADD3.X R9, PT, PT, RZ, RZ, RZ, P1, !PT ;  /* 0x000000ffff097210 */ /* 0x000fc60000ffe4ff */
[----:B------:R-:W-:-:S04]  /*a6170*/  IMAD.WIDE.U32 R10, R23, UR19, R10 ;  /* 0x00000013170a7c25 */ /* 0x000fc8000f8e000a */
[----:B------:R-:W-:Y:S01]  /*a6180*/  IMAD.WIDE.U32 R6, R17, R5, R50 ;  /* 0x0000000511067225 */ /* 0x000fe200078e0032 */
[----:B------:R-:W-:-:S03]  /*a6190*/  IADD3 R16, P2, PT, R10, R13, RZ ;  /* 0x0000000d0a107210 */ /* 0x000fc60007f5e0ff */
[----:B------:R-:W-:-:S04]  /*a61a0*/  IMAD.WIDE.U32 R8, R19, R3, R8 ;  /* 0x0000000313087225 */ /* 0x000fc800078e0008 */
        /* <DEDUP_REMOVED lines=8> */
[----:B------:R-:W-:-:S04]  /*a6230*/  IMAD.WIDE.U32 R8, R19, R4, R10 ;  /* 0x0000000413087225 */ /* 0x000fc800078e000a */
[----:B------:R-:W-:Y:S01]  /*a6240*/  IMAD.WIDE.U32 R10, R23, R2, R14 ;  /* 0x00000002170a7225 */ /* 0x000fe200078e000e */
        /* <DEDUP_REMOVED lines=11> */
[----:B------:R-:W-:Y:S01]  /*a6300*/  IMAD.WIDE.U32 R10, R25, UR19, R10 ;  /* 0x00000013190a7c25 */ /* 0x000fe2000f8e000a */
[----:B------:R-:W-:-:S03]  /*a6310*/  IADD3 R14, P0, PT, R6, R9, RZ ;  /* 0x00000009060e7210 */ /* 0x000fc60007f1e0ff */
[----:B------:R-:W-:Y:S01]  /*a6320*/  IMAD.WIDE.U32 R12, R27, UR17, R12 ;  /* 0x000000111b0c7c25 */ /* 0x000fe2000f8e000c */
[----:B------:R-:W-:Y:S02]  /*a6330*/  IADD3 R16, P1, PT, R8, R11, RZ ;  /* 0x0000000b08107210 */ /* 0x000fe40007f3e0ff */
[----:B------:R-:W-:Y:S01]  /*a6340*/  IADD3.X R15, PT, PT, RZ, RZ, RZ, P0, !PT ;  /* 0x000000ffff0f7210 */ /* 0x000fe200007fe4ff */
[----:B------:R-:W-:Y:S01]  /*a6350*/  IMAD R29, R12, UR11, RZ ;  /* 0x0000000b0c1d7c24 */ /* 0x000fe2000f8e02ff */
[----:B------:R-:W-:Y:S01]  /*a6360*/  IADD3 R18, P2, PT, R10, R13, RZ ;  /* 0x0000000d0a127210 */ /* 0x000fe20007f5e0ff */
[----:B------:R-:W-:Y:S01]  /*a6370*/  IMAD.X R17, RZ, RZ, RZ, P1 ;  /* 0x000000ffff117224 */ /* 0x000fe200008e06ff */
[----:B------:R-:W-:Y:S01]  /*a6380*/  MOV R20, R12 ;  /* 0x0000000c00147202 */ /* 0x000fe20000000f00 */
[----:B------:R-:W-:Y:S02]  /*a6390*/  IMAD.MOV.U32 R21, RZ, RZ, RZ ;  /* 0x000000ffff157224 */ /* 0x000fe400078e00ff */
[----:B------:R-:W-:-:S02]  /*a63a0*/  IMAD.X R19, RZ, RZ, RZ, P2 ;  /* 0x000000ffff137224 */ /* 0x000fc400010e06ff */
[----:B------:R-:W-:-:S04]  /*a63b0*/  IMAD.WIDE.U32 R8, R23, R4, R14 ;  /* 0x0000000417087225 */ /* 0x000fc800078e000e */
[----:B------:R-:W-:Y:S01]  /*a63c0*/  IMAD.WIDE.U32 R10, R25, R2, R16 ;  /* 0x00000002190a7225 */ /* 0x000fe200078e0010 */
[----:B------:R-:W-:-:S03]  /*a63d0*/  IADD3 R6, P0, PT, R7, R9, RZ ;  /* 0x0000000907067210 */ /* 0x000fc60007f1e0ff */
[----:B------:R-:W-:Y:S01]  /*a63e0*/  IMAD.WIDE.U32 R12, R27, UR18, R18 ;  /* 0x000000121b0c7c25 */ /* 0x000fe2000f8e0012 */
[----:B------:R-:W-:-:S03]  /*a63f0*/  IADD3 R8, P1, PT, R8, R11, RZ ;  /* 0x0000000b08087210 */ /* 0x000fc60007f3e0ff */
[----:B------:R-:W-:Y:S01]  /*a6400*/  IMAD.HI.U32 R21, R29, UR16, R20 ;  /* 0x000000101d157c27 */ /* 0x000fe2000f8e0014 */
        /* <DEDUP_REMOVED lines=58> */
[----:B------:R-:W-:-:S04]  /*a67b0*/  IMAD.WIDE.U32 R10, R23, UR19, R10 ;  /* 0x00000013170a7c25 */ /* 0x000fc8000f8e000a */
[----:B------:R-:W-:Y:S01]  /*a67c0*/  IMAD.WIDE.U32 R18, R25, UR17, R12 ;  /* 0x0000001119127c25 */ /* 0x000fe2000f8e000c */
[----:B------:R-:W-:Y:S02]  /*a67d0*/  IADD3 R12, P0, PT, R6, R9, RZ ;  /* 0x00000009060c7210 */ /* 0x000fe40007f1e0ff */
[----:B------:R-:W-:Y:S02]  /*a67e0*/  IADD3 R14, P1, PT, R8, R11, RZ ;  /* 0x0000000b080e7210 */ /* 0x000fe40007f3e0ff */
[----:B------:R-:W-:Y:S02]  /*a67f0*/  IADD3 R16, P2, PT, R10, R19, RZ ;  /* 0x000000130a107210 */ /* 0x000fe40007f5e0ff */
[----:B------:R-:W-:Y:S01]  /*a6800*/  IADD3.X R13, PT, PT, RZ, RZ, RZ, P0, !PT ;  /* 0x000000ffff0d7210 */ /* 0x000fe200007fe4ff */
[----:B------:R-:W-:Y:S02]  /*a6810*/  IMAD.X R15, RZ, RZ, RZ, P1 ;  /* 0x000000ffff0f7224 */ /* 0x000fe400008e06ff */
[----:B------:R-:W-:-:S02]  /*a6820*/  IMAD.X R17, RZ, RZ, RZ, P2 ;  /* 0x000000ffff117224 */ /* 0x000fc400010e06ff */
[----:B------:R-:W-:-:S04]  /*a6830*/  IMAD.WIDE.U32 R8, R29, R4, R12 ;  /* 0x000000041d087225 */ /* 0x000fc800078e000c */
[----:B------:R-:W-:Y:S01]  /*a6840*/  IMAD.WIDE.U32 R10, R23, R2, R14 ;  /* 0x00000002170a7225 */ /* 0x000fe200078e000e */
[----:B------:R-:W-:-:S03]  /*a6850*/  IADD3 R6, P0, PT, R7, R9, RZ ;  /* 0x0000000907067210 */ /* 0x000fc60007f1e0ff */
[----:B------:R-:W-:Y:S01]  /*a6860*/  IMAD.WIDE.U32 R16, R25, UR18, R16 ;  /* 0x0000001219107c25 */ /* 0x000fe2000f8e0010 */
[----:B------:R-:W-:Y:S02]  /*a6870*/  IADD3 R8, P1, PT, R8, R11, RZ ;  /* 0x0000000b08087210 */ /* 0x000fe40007f3e0ff */
[----:B------:R-:W-:Y:S02]  /*a6880*/  IADD3.X R7, PT, PT, RZ, RZ, RZ, P0, !PT ;  /* 0x000000ffff077210 */ /* 0x000fe400007fe4ff */
[----:B------:R-:W-:Y:S01]  /*a6890*/  IADD3 R10, P2, PT, R10, R17, RZ ;  /* 0x000000110a0a7210 */ /* 0x000fe20007f5e0ff */
[----:B------:R-:W-:Y:S02]  /*a68a0*/  IMAD.X R9, RZ, RZ, RZ, P1 ;  /* 0x000000ffff097224 */ /* 0x000fe400008e06ff */
[----:B------:R-:W-:-:S04]  /*a68b0*/  IMAD.WIDE.U32 R6, R29, R5, R6 ;  /* 0x000000051d067225 */ /* 0x000fc800078e0006 */
[----:B------:R-:W-:Y:S02]  /*a68c0*/  IMAD.X R11, RZ, RZ, RZ, P2 ;  /* 0x000000ffff0b7224 */ /* 0x000fe400010e06ff */
[----:B------:R-:W-:-:S04]  /*a68d0*/  IMAD.WIDE.U32 R8, R23, R3, R8 ;  /* 0x0000000317087225 */ /* 0x000fc800078e0008 */
[----:B------:R-:W-:Y:S01]  /*a68e0*/  IMAD.WIDE.U32 R14, R25, UR19, R10 ;  /* 0x00000013190e7c25 */ /* 0x000fe2000f8e000a */
[----:B------:R-:W-:-:S04]  /*a68f0*/  IADD3 R10, P0, PT, R6, R9, RZ ;  /* 0x00000009060a7210 */ /* 0x000fc80007f1e0ff */
[----:B------:R-:W-:Y:S02]  /*a6900*/  IADD3 R12, P1, PT, R8, R15, RZ ;  /* 0x0000000f080c7210 */ /* 0x000fe40007f3e0ff */
[----:B------:R-:W-:-:S03]  /*a6910*/  IADD3.X R11, PT, PT, RZ, RZ, RZ, P0, !PT ;  /* 0x000000ffff0b7210 */ /* 0x000fc600007fe4ff */
[----:B------:R-:W-:Y:S02]  /*a6920*/  IMAD.X R13, RZ, RZ, RZ, P1 ;  /* 0x000000ffff0d7224 */ /* 0x000fe400008e06ff */
[----:B------:R-:W-:-:S04]  /*a6930*/  IMAD.WIDE.U32 R8, R23, R4, R10 ;  /* 0x0000000417087225 */ /* 0x000fc800078e000a */
[----:B------:R-:W-:Y:S01]  /*a6940*/  IMAD.WIDE.U32 R12, R25, R2, R12 ;  /* 0x00000002190c7225 */ /* 0x000fe200078e000c */
[----:B------:R-:W-:-:S04]  /*a6950*/  IADD3 R6, P0, PT, R7, R9, RZ ;  /* 0x0000000907067210 */ /* 0x000fc80007f1e0ff */
[----:B------:R-:W-:Y:S01]  /*a6960*/  IADD3 R8, P1, PT, R8, R13, RZ ;  /* 0x0000000d08087210 */ /* 0x000fe20007f3e0ff */
[----:B------:R-:W-:-:S03]  /*a6970*/  IMAD.X R7, RZ, RZ, RZ, P0 ;  /* 0x000000ffff077224 */ /* 0x000fc600000e06ff */
[----:B------:R-:W-:Y:S01]  /*a6980*/  IADD3.X R9, PT, PT, RZ, RZ, RZ, P1, !PT ;  /* 0x000000ffff097210 */ /* 0x000fe20000ffe4ff */
[----:B------:R-:W-:-:S04]  /*a6990*/  IMAD.WIDE.U32 R6, R23, R5, R6 ;  /* 0x0000000517067225 */ /* 0x000fc800078e0006 */
[----:B------:R-:W-:-:S05]  /*a69a0*/  IMAD.WIDE.U32 R20, R25, R3, R8 ;  /* 0x0000000319147225 */ /* 0x000fca00078e0008 */
[----:B------:R-:W-:-:S05]  /*a69b0*/  IADD3 R8, P0, PT, R6, R21, RZ ;  /* 0x0000001506087210 */ /* 0x000fca0007f1e0ff */
[----:B------:R-:W-:Y:S02]  /*a69c0*/  IMAD.X R9, RZ, RZ, RZ, P0 ;  /* 0x000000ffff097224 */ /* 0x000fe400000e06ff */
[----:B------:R-:W-:-:S05]  /*a69d0*/  IMAD.WIDE.U32 R22, R25, R4, R8 ;  /* 0x0000000419167225 */ /* 0x000fca00078e0008 */
[----:B------:R-:W-:-:S05]  /*a69e0*/  IADD3 R6, P0, PT, R7, R23, RZ ;  /* 0x0000001707067210 */ /* 0x000fca0007f1e0ff */
[----:B------:R-:W-:Y:S02]  /*a69f0*/  IMAD.X R7, RZ, RZ, RZ, P0 ;  /* 0x000000ffff077224 */ /* 0x000fe400000e06ff */
[----:B------:R-:W-:-:S05]  /*a6a00*/  IMAD.WIDE.U32 R24, R25, R5, R6 ;  /* 0x0000000519187225 */ /* 0x000fca00078e0006 */
[----:B------:R-:W-:Y:S02]  /*a6a10*/  ISETP.GT.U32.AND P0, PT, R25, R5, PT ;  /* 0x000000051900720c */ /* 0x000fe40003f04070 */
[----:B------:R-:W-:-:S11]  /*a6a20*/  MOV R30, R25 ;  /* 0x00000019001e7202 */ /* 0x000fd60000000f00 */
        /* <DEDUP_REMOVED lines=33> */
.L_x_263:
        /* <DEDUP_REMOVED lines=23> */
.L_x_264:
[----:B------:R-:W-:Y:S02]  /*a6db0*/  LOP3.LUT R11, R8, R0, R7, 0xfe, !PT ;  /* 0x00000000080b7212 */ /* 0x000fe400078efe07 */
[----:B------:R-:W-:Y:S02]  /*a6dc0*/  CS2R R12, SRZ ;  /* 0x00000000000c7805 */ /* 0x000fe4000001ff00 */
[----:B------:R-:W-:Y:S02]  /*a6dd0*/  CS2R R14, SRZ ;  /* 0x00000000000e7805 */ /* 0x000fe4000001ff00 */
[----:B------:R-:W-:Y:S02]  /*a6de0*/  CS2R R16, SRZ ;  /* 0x0000000000107805 */ /* 0x000fe4000001ff00 */
[----:B------:R-:W-:Y:S02]  /*a6df0*/  LOP3.LUT R11, R9, R11, R10, 0xfe, !PT ;  /* 0x0000000b090b7212 */ /* 0x000fe400078efe0a */
[----:B------:R-:W-:-:S02]  /*a6e00*/  CS2R R20, SRZ ;  /* 0x0000000000147805 */ /* 0x000fc4000001ff00 */
[----:B------:R-:W-:Y:S02]  /*a6e10*/  CS2R R18, SRZ ;  /* 0x0000000000127805 */ /* 0x000fe4000001ff00 */
[----:B------:R-:W-:Y:S02]  /*a6e20*/  CS2R R22, SRZ ;  /* 0x0000000000167805 */ /* 0x000fe4000001ff00 */
[----:B------:R-:W-:Y:S02]  /*a6e30*/  LOP3.LUT R11, R29, R11, R6, 0xfe, !PT ;  /* 0x0000000b1d0b7212 */ /* 0x000fe400078efe06 */
[----:B------:R-:W-:Y:S02]  /*a6e40*/  CS2R R24, SRZ ;  /* 0x0000000000187805 */ /* 0x000fe4000001ff00 */
[----:B------:R-:W-:Y:S02]  /*a6e50*/  CS2R R26, SRZ ;  /* 0x00000000001a7805 */ /* 0x000fe4000001ff00 */
[----:B------:R-:W-:-:S13]  /*a6e60*/  LOP3.LUT P0, RZ, R11, R30, RZ, 0xfc, !PT ;  /* 0x0000001e0bff7212 */ /* 0x000fda000780fcff */
[----:B------:R-:W-:Y:S05]  /*a6e70*/  @!P0 BRA `(.L_x_265) ;  /* 0x0000001c00e08947 */ /* 0x000fea0003800000 */
[----:B------:R-:W-:Y:S02]  /*a6e80*/  HFMA2 R27, -RZ, RZ, 0, 0 ;  /* 0x00000000ff1b7431 */ /* 0x000fe400000001ff */
[----:B------:R-:W-:Y:S01]  /*a6e90*/  IMAD.MOV.U32 R26, RZ, RZ, 0x1 ;  /* 0x00000001ff1a7424 */ /* 0x000fe200078e00ff */
[----:B------:R-:W-:Y:S01]  /*a6ea0*/  MOV R11, 0xfffffc2f ;  /* 0xfffffc2f000b7802 */ /* 0x000fe20000000f00 */
[----:B------:R-:W-:Y:S01]  /*a6eb0*/  IMAD.MOV.U32 R28, RZ, RZ, RZ ;  /* 0x000000ffff1c7224 */ /* 0x000fe200078e00ff */
[----:B------:R-:W-:Y:S01]  /*a6ec0*/  MOV R16, 0xffffffff ;  /* 0xffffffff00107802 */ /* 0x000fe20000000f00 */
[----:B------:R-:W-:Y:S01]  /*a6ed0*/  IMAD.MOV.U32 R12, RZ, RZ, -0x2 ;  /* 0xfffffffeff0c7424 */ /* 0x000fe200078e00ff */
[----:B------:R-:W-:Y:S01]  /*a6ee0*/  MOV R15, 0xffffffff ;  /* 0xffffffff000f7802 */ /* 0x000fe20000000f00 */
[----:B------:R-:W-:Y:S01]  /*a6ef0*/  IMAD.MOV.U32 R13, RZ, RZ, -0x1 ;  /* 0xffffffffff0d7424 */ /* 0x000fe200078e00ff */
[----:B------:R-:W-:Y:S01]  /*a6f00*/  CS2R R34, SRZ ;  /* 0x0000000000227805 */ /* 0x000fe2000001ff00 */
[----:B------:R-:W-:Y:S01]  /*a6f10*/  IMAD.MOV.U32 R17, RZ, RZ, -0x1 ;  /* 0xffffffffff117424 */ /* 0x000fe200078e00ff */
[----:B------:R-:W-:Y:S01]  /*a6f20*/  CS2R R36, SRZ ;  /* 0x0000000000247805 */ /* 0x000fe2000001ff00 */
[----:B------:R-:W-:Y:S01]  /*a6f30*/  IMAD.MOV.U32 R32, RZ, RZ, -0x1 ;  /* 0xffffffffff207424 */ /* 0x000fe200078e00ff */
[----:B------:R-:W-:Y:S01]  /*a6f40*/  CS2R R20, SRZ ;  /* 0x0000000000147805 */ /* 0x000fe2000001ff00 */
[----:B------:R-:W-:Y:S01]  /*a6f50*/  IMAD.MOV.U32 R19, RZ, RZ, -0x1 ;  /* 0xffffffffff137424 */ /* 0x000fe200078e00ff */
[----:B------:R-:W-:Y:S01]  /*a6f60*/  CS2R R22, SRZ ;  /* 0x0000000000167805 */ /* 0x000fe2000001ff00 */
[----:B------:R-:W-:Y:S01]  /*a6f70*/  IMAD.MOV.U32 R18, RZ, RZ, RZ ;  /* 0x000000ffff127224 */ /* 0x000fe200078e00ff */
[----:B------:R-:W-:Y:S01]  /*a6f80*/  CS2R R24, SRZ ;  /* 0x0000000000187805 */ /* 0x000fe2000001ff00 */
[----:B------:R-:W-:Y:S01]  /*a6f90*/  IMAD.MOV.U32 R31, RZ, RZ, RZ ;  /* 0x000000ffff1f7224 */ /* 0x000fe200078e00ff */
[----:B------:R-:W-:Y:S01]  /*a6fa0*/  MOV R38, 0x1 ;  /* 0x0000000100267802 */ /* 0x000fe20000000f00 */
[----:B------:R-:W-:Y:S01]  /*a6fb0*/  IMAD.MOV.U32 R33, RZ, RZ, RZ ;  /* 0x000000ffff217224 */ /* 0x000fe200078e00ff */
[----:B------:R-:W-:-:S06]  /*a6fc0*/  UMOV UR4, URZ ;  /* 0x000000ff00047c82 */ /* 0x000fcc0008000000 */
.L_x_266:
[----:B------:R-:W-:Y:S01]  /*a6fd0*/  IMAD.MOV.U32 R48, RZ, RZ, R38 ;  /* 0x000000ffff307224 */ /* 0x000fe200078e0026 */
[----:B------:R-:W-:Y:S01]  /*a6fe0*/  LOP3.LUT P0, R14, R11, 0x1, RZ, 0xc0, !PT ;  /* 0x000000010b0e7812 */ /* 0x000fe2000780c0ff */
[----:B------:R-:W-:-:S03]  /*a6ff0*/  UIADD3 UR4, UPT, UPT, UR4, 0x1, URZ ;  /* 0x0000000104047890 */ /* 0x000fc6000fffe0ff */
[----:B------:R-:W-:Y:S01]  /*a7000*/  ISETP.LT.OR P0, PT, R48, 0x1, !P0 ;  /* 0x000000013000780c */ /* 0x000fe20004701670 */
[----:B------:R-:W-:-:S03]  /*a7010*/  UISETP.NE.AND UP0, UPT, UR4, 0x200, UPT ;  /* 0x000002000400788c */ /* 0x000fc6000bf05270 */
[----:B------:R-:W-:Y:S02]  /*a7020*/  SEL R39, R0, R11, P0 ;  /* 0x0000000b00277207 */ /* 0x000fe40000000000 */
[----:B------:R-:W-:Y:S02]  /*a7030*/  SEL R44, R15, R10, P0 ;  /* 0x0000000a0f2c7207 */ /* 0x000fe40000000000 */
[----:B------:R-:W-:Y:S02]  /*a7040*/  SEL R43, R10, R15, P0 ;  /* 0x0000000f0a2b7207 */ /* 0x000fe40000000000 */
[----:B------:R-:W-:Y:S02]  /*a7050*/  SEL R38, R11, R0, P0 ;  /* 0x000000000b267207 */ /* 0x000fe40000000000 */
[----:B------:R-:W-:Y:S01]  /*a7060*/  SEL R45, R32, R9, P0 ;  /* 0x00000009202d7207 */ /* 0x000fe20000000000 */
[----:B------:R-:W-:Y:S01]  /*a7070*/  @!P0 IMAD.MOV R48, RZ, RZ, -R48 ;  /* 0x000000ffff308224 */ /* 0x000fe200078e0a30 */
[----:B------:R-:W-:-:S02]  /*a7080*/  SEL R15, R9, R32, P0 ;  /* 0x00000020090f7207 */ /* 0x000fc40000000000 */
[----:B------:R-:W-:Y:S01]  /*a7090*/  SEL R32, R17, R6, P0 ;  /* 0x0000000611207207 */ /* 0x000fe20000000000 */
[----:B------:R-:W-:Y:S01]  /*a70a0*/  VIADD R50, R48, 0x1 ;  /* 0x0000000130327836 */ /* 0x000fe20000000000 */
[----:B------:R-:W-:Y:S02]  /*a70b0*/  SEL R11, R6, R17, P0 ;  /* 0x00000011060b7207 */ /* 0x000fe40000000000 */
[----:B------:R-:W-:Y:S02]  /*a70c0*/  SEL R0, R37, R26, P0 ;  /* 0x0000001a25007207 */ /* 0x000fe40000000000 */
[----:B------:R-:W-:Y:S02]  /*a70d0*/  SEL R37, R26, R37, P0 ;  /* 0x000000251a257207 */ /* 0x000fe40000000000 */
[----:B------:R-:W-:Y:S02]  /*a70e0*/  SEL R17, R33, R22, P0 ;  /* 0x0000001621117207 */ /* 0x000fe40000000000 */
[----:B------:R-:W-:-:S02]  /*a70f0*/  LOP3.LUT R9, R39, R14, RZ, 0xc0, !PT ;  /* 0x0000000e27097212 */ /* 0x000fc400078ec0ff */
[----:B------:R-:W-:Y:S02]  /*a7100*/  SEL R33, R22, R33, P0 ;  /* 0x0000002116217207 */ /* 0x000fe40000000000 */
[----:B------:R-:W-:Y:S02]  /*a7110*/  SEL R40, R12, R7, P0 ;  /* 0x000000070c287207 */ /* 0x000fe40000000000 */
[----:B------:R-:W-:Y:S02]  /*a7120*/  SEL R41, R7, R12, P0 ;  /* 0x0000000c07297207 */ /* 0x000fe40000000000 */
[----:B------:R-:W-:Y:S02]  /*a7130*/  SEL R22, R31, R18, P0 ;  /* 0x000000121f167207 */ /* 0x000fe40000000000 */
[----:B------:R-:W-:Y:S02]  /*a7140*/  SEL R6, R13, R30, P0 ;  /* 0x0000001e0d067207 */ /* 0x000fe40000000000 */
[----:B------:R-:W-:-:S02]  /*a7150*/  SEL R7, R30, R13, P0 ;  /* 0x0000000d1e077207 */ /* 0x000fc40000000000 */
[----:B------:R-:W-:Y:S02]  /*a7160*/  SEL R31, R18, R31, P0 ;  /* 0x0000001f121f7207 */ /* 0x000fe40000000000 */
[----:B------:R-:W-:Y:S02]  /*a7170*/  LOP3.LUT R47, R37, R14, RZ, 0xc0, !PT ;  /* 0x0000000e252f7212 */ /* 0x000fe400078ec0ff */
[----:B------:R-:W-:Y:S02]  /*a7180*/  SEL R18, R27, R20, P0 ;  /* 0x000000141b127207 */ /* 0x000fe40000000000 */
[----:B------:R-:W-:Y:S01]  /*a7190*/  SEL R13, R20, R27, P0 ;  /* 0x0000001b140d7207 */ /* 0x000fe20000000000 */
[----:B------:R-:W-:Y:S01]  /*a71a0*/  IMAD.IADD R27, R38, 0x1, R9 ;  /* 0x00000001261b7824 */ /* 0x000fe200078e0209 */
[----:B------:R-:W-:Y:S02]  /*a71b0*/  IADD3 R47, PT, PT, R0, R47, RZ ;  /* 0x0000002f002f7210 */ /* 0x000fe40007ffe0ff */
[----:B------:R-:W-:-:S02]  /*a71c0*/  SEL R42, R19, R8, P0 ;  /* 0x00000008132a7207 */ /* 0x000fc40000000000 */
[----:B------:R-:W-:Y:S02]  /*a71d0*/  SEL R19, R8, R19, P0 ;  /* 0x0000001308137207 */ /* 0x000fe40000000000 */
[----:B------:R-:W-:Y:S02]  /*a71e0*/  ISETP.GE.U32.AND P1, PT, R27, R38, PT ;  /* 0x000000261b00720c */ /* 0x000fe40003f26070 */
[----:B------:R-:W-:Y:S02]  /*a71f0*/  SEL R46, R16, R29, P0 ;  /* 0x0000001d102e7207 */ /* 0x000fe40000000000 */
[----:B------:R-:W-:Y:S02]  /*a7200*/  SEL R8, R35, R24, P0 ;  /* 0x0000001823087207 */ /* 0x000fe40000000000 */
[----:B------:R-:W-:Y:S02]  /*a7210*/  SEL R29, R29, R16, P0 ;  /* 0x000000101d1d7207 */ /* 0x000fe40000000000 */
[----:B------:R-:W-:-:S02]  /*a7220*/  SEL R35, R24, R35, P0 ;  /* 0x0000002318237207 */ /* 0x000fc40000000000 */
[----:B------:R-:W-:Y:S02]  /*a7230*/  ISETP.GE.U32.AND P2, PT, R47, R0, PT ;  /* 0x000000002f00720c */ /* 0x000fe40003f46070 */
[----:B------:R-:W-:Y:S02]  /*a7240*/  SEL R20, R25, R36, P0 ;  /* 0x0000002419147207 */ /* 0x000fe40000000000 */
[----:B------:R-:W-:Y:S02]  /*a7250*/  SEL R12, R36, R25, P0 ;  /* 0x00000019240c7207 */ /* 0x000fe40000000000 */
[----:B------:R-:W-:Y:S02]  /*a7260*/  LOP3.LUT R16, R47, 0x1, RZ, 0xc0, !PT ;  /* 0x000000012f107812 */ /* 0x000fe400078ec0ff */
[-C--:B------:R-:W-:Y:S02]  /*a7270*/  LOP3.LUT R25, R41, R14.reuse, RZ, 0xc0, !PT ;  /* 0x0000000e29197212 */ /* 0x080fe400078ec0ff */
[----:B------:R-:W-:Y:S01]  /*a7280*/  SEL R10, RZ, 0x1, P1 ;  /* 0x00000001ff0a7807 */ /* 0x000fe20000800000 */
[----:B------:R-:W-:Y:S01]  /*a7290*/  IMAD.IADD R30, R47, 0x1, R16 ;  /* 0x000000012f1e7824 */ /* 0x000fe200078e0210 */
[----:B------:R-:W-:-:S02]  /*a72a0*/  LOP3.LUT R49, R35, R14, RZ, 0xc0, !PT ;  /* 0x0000000e23317212 */ /* 0x000fc400078ec0ff */
[----:B------:R-:W-:Y:S02]  /*a72b0*/  SEL R0, RZ, 0x1, P2 ;  /* 0x00000001ff007807 */ /* 0x000fe40001000000 */
[----:B------:R-:W-:Y:S02]  /*a72c0*/  IADD3 R40, P1, P2, R25, R10, R40 ;  /* 0x0000000a19287210 */ /* 0x000fe40007a3e028 */
[----:B------:R-:W-:Y:S02]  /*a72d0*/  SEL R24, R23, R34, P0 ;  /* 0x0000002217187207 */ /* 0x000fe40000000000 */
[----:B------:R-:W-:Y:S02]  /*a72e0*/  SEL R9, R34, R23, P0 ;  /* 0x0000001722097207 */ /* 0x000fe40000000000 */
[----:B------:R-:W-:Y:S02]  /*a72f0*/  IADD3 R34, P3, P4, R49, R0, R8 ;  /* 0x0000000031227210 */ /* 0x000fe40007c7e008 */
[----:B------:R-:W-:-:S02]  /*a7300*/  LOP3.LUT R23, R19, R14, RZ, 0xc0, !PT ;  /* 0x0000000e13177212 */ /* 0x000fc400078ec0ff */
[----:B------:R-:W-:Y:S02]  /*a7310*/  IADD3.X R26, PT, PT, RZ, RZ, RZ, P1, P2 ;  /* 0x000000ffff1a7210 */ /* 0x000fe40000fe44ff */
[----:B------:R-:W-:Y:S02]  /*a7320*/  ISETP.GE.U32.AND P1, PT, R30, R47, PT ;  /* 0x0000002f1e00720c */ /* 0x000fe40003f26070 */
[----:B------:R-:W-:Y:S02]  /*a7330*/  LOP3.LUT R0, R33, R14, RZ, 0xc0, !PT ;  /* 0x0000000e21007212 */ /* 0x000fe400078ec0ff */
[----:B------:R-:W-:Y:S02]  /*a7340*/  IADD3.X R8, PT, PT, RZ, RZ, RZ, P3, P4 ;  /* 0x000000ffff087210 */ /* 0x000fe40001fe84ff */
[----:B------:R-:W-:Y:S02]  /*a7350*/  IADD3 R42, P2, P3, R23, R26, R42 ;  /* 0x0000001a172a7210 */ /* 0x000fe40007b5e02a */
[----:B------:R-:W-:-:S02]  /*a7360*/  SEL R25, R21, R28, P0 ;  /* 0x0000001c15197207 */ /* 0x000fc40000000000 */
[----:B------:R-:W-:Y:S02]  /*a7370*/  SEL R10, R28, R21, P0 ;  /* 0x000000151c0a7207 */ /* 0x000fe40000000000 */
[----:B------:R-:W-:Y:S02]  /*a7380*/  SEL R23, RZ, 0x1, P1 ;  /* 0x00000001ff177807 */ /* 0x000fe40000800000 */
[----:B------:R-:W-:Y:S02]  /*a7390*/  IADD3 R28, P4, P5, R0, R8, R17 ;  /* 0x00000008001c7210 */ /* 0x000fe40007d9e011 */
[----:B------:R-:W-:Y:S02]  /*a73a0*/  SHF.L.W.U32.HI R26, R27, 0x1f, R40 ;  /* 0x0000001f1b1a7819 */ /* 0x000fe40000010e28 */
[----:B------:R-:W-:Y:S02]  /*a73b0*/  LOP3.LUT R17, R43, R14, RZ, 0xc0, !PT ;  /* 0x0000000e2b117212 */ /* 0x000fe400078ec0ff */
[----:B------:R-:W-:-:S02]  /*a73c0*/  IADD3.X R53, PT, PT, RZ, RZ, RZ, P2, P3 ;  /* 0x000000ffff357210 */ /* 0x000fc400017e64ff */
[----:B------:R-:W-:Y:S02]  /*a73d0*/  IADD3 R23, P0, PT, R23, R34, RZ ;  /* 0x0000002217177210 */ /* 0x000fe40007f1e0ff */
[----:B------:R-:W-:Y:S02]  /*a73e0*/  LOP3.LUT R21, R31, R14, RZ, 0xc0, !PT ;  /* 0x0000000e1f157212 */ /* 0x000fe400078ec0ff */
[----:B------:R-:W-:Y:S02]  /*a73f0*/  IADD3.X R8, PT, PT, RZ, RZ, RZ, P4, P5 ;  /* 0x000000ffff087210 */ /* 0x000fe400027ea4ff */
[----:B------:R-:W-:Y:S02]  /*a7400*/  LOP3.LUT P1, R0, R26, 0x1, RZ, 0xc0, !PT ;  /* 0x000000011a007812 */ /* 0x000fe4000782c0ff */
[----:B------:R-:W-:Y:S02]  /*a7410*/  IADD3 R53, P2, P4, R17, R53, R44 ;  /* 0x0000003511357210 */ /* 0x000fe40007c5e02c */
[----:B------:R-:W-:-:S02]  /*a7420*/  IADD3.X R17, PT, PT, RZ, RZ, RZ, P0, !PT ;  /* 0x000000ffff117210 */ /* 0x000fc400007fe4ff */
[----:B------:R-:W-:Y:S02]  /*a7430*/  IADD3 R21, P5, P6, R21, R8, R22 ;  /* 0x0000000815157210 */ /* 0x000fe40007ebe016 */
[----:B------:R-:W-:Y:S02]  /*a7440*/  ISETP.LT.OR P1, PT, R48, RZ, !P1 ;  /* 0x000000ff3000720c */ /* 0x000fe40004f21670 */
[----:B------:R-:W-:Y:S02]  /*a7450*/  SHF.L.W.U32.HI R8, R40, 0x1f, R42 ;  /* 0x0000001f28087819 */ /* 0x000fe40000010e2a */
[----:B------:R-:W-:Y:S02]  /*a7460*/  SHF.L.W.U32.HI R30, R30, 0x1f, R23 ;  /* 0x0000001f1e1e7819 */ /* 0x000fe40000010e17 */
[----:B------:R-:W-:Y:S02]  /*a7470*/  IADD3 R28, P0, P3, R16, R17, R28 ;  /* 0x00000011101c7210 */ /* 0x000fe40007b1e01c */
[----:B------:R-:W-:-:S02]  /*a7480*/  LOP3.LUT R17, R13, R14, RZ, 0xc0, !PT ;  /* 0x0000000e0d117212 */ /* 0x000fc400078ec0ff */
[----:B------:R-:W-:Y:S02]  /*a7490*/  IADD3.X R27, PT, PT, RZ, RZ, RZ, P5, P6 ;  /* 0x000000ffff1b7210 */ /* 0x000fe40002fec4ff */
[----:B------:R-:W-:Y:S02]  /*a74a0*/  SEL R47, R39, R26, P1 ;  /* 0x0000001a272f7207 */ /* 0x000fe40000800000 */
[----:B------:R-:W-:Y:S02]  /*a74b0*/  SEL R49, R41, R8, P1 ;  /* 0x0000000829317207 */ /* 0x000fe40000800000 */
[----:B------:R-:W-:Y:S02]  /*a74c0*/  SHF.L.W.U32.HI R22, R42, 0x1f, R53 ;  /* 0x0000001f2a167819 */ /* 0x000fe40000010e35 */
[----:B------:R-:W-:Y:S02]  /*a74d0*/  SEL R26, R26, R39, P1 ;  /* 0x000000271a1a7207 */ /* 0x000fe40000800000 */
[----:B------:R-:W-:-:S02]  /*a74e0*/  SEL R41, R8, R41, P1 ;  /* 0x0000002908297207 */ /* 0x000fc40000800000 */
[----:B------:R-:W-:Y:S02]  /*a74f0*/  SEL R39, R37, R30, P1 ;  /* 0x0000001e25277207 */ /* 0x000fe40000800000 */
[----:B------:R-:W-:Y:S02]  /*a7500*/  LOP3.LUT R8, R15, R14, RZ, 0xc0, !PT ;  /* 0x0000000e0f087212 */ /* 0x000fe400078ec0ff */
[----:B------:R-:W-:Y:S02]  /*a7510*/  IADD3.X R44, PT, PT, RZ, RZ, RZ, P2, P4 ;  /* 0x000000ffff2c7210 */ /* 0x000fe400017e84ff */
[----:B------:R-:W-:Y:S02]  /*a7520*/  IADD3 R18, P2, P4, R17, R27, R18 ;  /* 0x0000001b11127210 */ /* 0x000fe40007c5e012 */
[----:B------:R-:W-:Y:S02]  /*a7530*/  SEL R27, R19, R22, P1 ;  /* 0x00000016131b7207 */ /* 0x000fe40000800000 */
[----:B------:R-:W-:-:S02]  /*a7540*/  LOP3.LUT R17, R47, R0, RZ, 0xc0, !PT ;  /* 0x000000002f117212 */ /* 0x000fc400078ec0ff */
[----:B------:R-:W-:Y:S02]  /*a7550*/  SEL R22, R22, R19, P1 ;  /* 0x0000001316167207 */ /* 0x000fe40000800000 */
[----:B------:R-:W-:Y:S01]  /*a7560*/  SEL R30, R30, R37, P1 ;  /* 0x000000251e1e7207 */ /* 0x000fe20000800000 */
[----:B------:R-:W-:Y:S01]  /*a7570*/  IMAD.IADD R37, R26, 0x1, R17 ;  /* 0x000000011a257824 */ /* 0x000fe200078e0211 */
[----:B------:R-:W-:Y:S02]  /*a7580*/  IADD3 R44, P5, P6, R8, R44, R45 ;  /* 0x0000002c082c7210 */ /* 0x000fe40007ebe02d */
[----:B------:R-:W-:Y:S02]  /*a7590*/  LOP3.LUT R19, R39, R0, RZ, 0xc0, !PT ;  /* 0x0000000027137212 */ /* 0x000fe400078ec0ff */
[----:B------:R-:W-:Y:S02]  /*a75a0*/  IADD3.X R51, PT, PT, RZ, RZ, RZ, P0, P3 ;  /* 0x000000ffff337210 */ /* 0x000fe400007e64ff */
[----:B------:R-:W-:-:S02]  /*a75b0*/  SHF.L.W.U32.HI R8, R23, 0x1f, R28 ;  /* 0x0000001f17087819 */ /* 0x000fc40000010e1c */
[----:B------:R-:W-:Y:S02]  /*a75c0*/  IADD3 R45, PT, PT, R30, R19, RZ ;  /* 0x000000131e2d7210 */ /* 0x000fe40007ffe0ff */
[----:B------:R-:W-:Y:S02]  /*a75d0*/  IADD3.X R57, PT, PT, RZ, RZ, RZ, P5, P6 ;  /* 0x000000ffff397210 */ /* 0x000fe40002fec4ff */
[----:B------:R-:W-:Y:S02]  /*a75e0*/  LOP3.LUT R17, R11, R14, RZ, 0xc0, !PT ;  /* 0x0000000e0b117212 */ /* 0x000fe400078ec0ff */
[----:B------:R-:W-:Y:S02]  /*a75f0*/  IADD3 R51, P0, P3, R16, R51, R21 ;  /* 0x0000003310337210 */ /* 0x000fe40007b1e015 */
[----:B------:R-:W-:Y:S02]  /*a7600*/  SEL R23, R35, R8, P1 ;  /* 0x0000000823177207 */ /* 0x000fe40000800000 */
[----:B------:R-:W-:-:S02]  /*a7610*/  IADD3.X R40, PT, PT, RZ, RZ, RZ, P2, P4 ;  /* 0x000000ffff287210 */ /* 0x000fc400017e84ff */
[----:B------:R-:W-:Y:S02]  /*a7620*/  SEL R35, R8, R35, P1 ;  /* 0x0000002308237207 */ /* 0x000fe40000800000 */
[----:B------:R-:W-:Y:S02]  /*a7630*/  ISETP.GE.U32.AND P5, PT, R37, R26, PT ;  /* 0x0000001a2500720c */ /* 0x000fe40003fa6070 */
[----:B------:R-:W-:Y:S02]  /*a7640*/  ISETP.GE.U32.AND P6, PT, R45, R30, PT ;  /* 0x0000001e2d00720c */ /* 0x000fe40003fc6070 */
[----:B------:R-:W-:Y:S02]  /*a7650*/  IADD3 R57, P2, P4, R17, R57, R32 ;  /* 0x0000003911397210 */ /* 0x000fe40007c5e020 */
[----:B------:R-:W-:Y:S02]  /*a7660*/  SHF.L.W.U32.HI R8, R53, 0x1f, R44 ;  /* 0x0000001f35087819 */ /* 0x000fe40000010e2c */
[----:B------:R-:W-:-:S02]  /*a7670*/  IADD3.X R17, PT, PT, RZ, RZ, RZ, P0, P3 ;  /* 0x000000ffff117210 */ /* 0x000fc400007e64ff */
[----:B------:R-:W-:Y:S02]  /*a7680*/  SEL R36, RZ, 0x1, P5 ;  /* 0x00000001ff247807 */ /* 0x000fe40002800000 */
[----:B------:R-:W-:Y:S02]  /*a7690*/  SEL R32, RZ, 0x1, P6 ;  /* 0x00000001ff207807 */ /* 0x000fe40003000000 */
[----:B------:R-:W-:Y:S02]  /*a76a0*/  LOP3.LUT R19, R12, R14, RZ, 0xc0, !PT ;  /* 0x0000000e0c137212 */ /* 0x000fe400078ec0ff */
[----:B------:R-:W-:Y:S02]  /*a76b0*/  SEL R21, R43, R8, P1 ;  /* 0x000000082b157207 */ /* 0x000fe40000800000 */
[----:B------:R-:W-:Y:S02]  /*a76c0*/  SEL R26, R8, R43, P1 ;  /* 0x0000002b081a7207 */ /* 0x000fe40000800000 */
[----:B------:R-:W-:-:S02]  /*a76d0*/  IADD3 R38, P5, P6, R16, R17, R18 ;  /* 0x0000001110267210 */ /* 0x000fc40007ebe012 */
[----:B------:R-:W-:Y:S02]  /*a76e0*/  SHF.L.W.U32.HI R8, R28, 0x1f, R51 ;  /* 0x0000001f1c087819 */ /* 0x000fe40000010e33 */
[----:B------:R-:W-:Y:S02]  /*a76f0*/  LOP3.LUT R18, R49, R0, RZ, 0xc0, !PT ;  /* 0x0000000031127212 */ /* 0x000fe400078ec0ff */
[----:B------:R-:W-:Y:S02]  /*a7700*/  IADD3 R40, P0, P3, R19, R40, R20 ;  /* 0x0000002813287210 */ /* 0x000fe40007b1e014 */
[----:B------:R-:W-:Y:S02]  /*a7710*/  IADD3.X R34, PT, PT, RZ, RZ, RZ, P2, P4 ;  /* 0x000000ffff227210 */ /* 0x000fe400017e84ff */
[----:B------:R-:W-:Y:S02]  /*a7720*/  SEL R19, R33, R8, P1 ;  /* 0x0000000821137207 */ /* 0x000fe40000800000 */
[----:B------:R-:W-:-:S02]  /*a7730*/  SEL R20, R8, R33, P1 ;  /* 0x0000002108147207 */ /* 0x000fc40000800000 */
[----:B------:R-:W-:Y:S02]  /*a7740*/  IADD3 R36, P2, P4, R18, R36, R41 ;  /* 0x0000002412247210 */ /* 0x000fe40007c5e029 */
[----:B------:R-:W-:Y:S02]  /*a7750*/  LOP3.LUT R8, R45, 0x1, RZ, 0xc0, !PT ;  /* 0x000000012d087812 */ /* 0x000fe400078ec0ff */
[----:B------:R-:W-:Y:S02]  /*a7760*/  LOP3.LUT R28, R23, R0, RZ, 0xc0, !PT ;  /* 0x00000000171c7212 */ /* 0x000fe400078ec0ff */
[----:B------:R-:W-:Y:S01]  /*a7770*/  LOP3.LUT R17, R29, R14, RZ, 0xc0, !PT ;  /* 0x0000000e1d117212 */ /* 0x000fe200078ec0ff */
[----:B------:R-:W-:Y:S01]  /*a7780*/  IMAD.IADD R30, R45, 0x1, R8 ;  /* 0x000000012d1e7824 */ /* 0x000fe200078e0208 */
[----:B------:R-:W-:Y:S02]  /*a7790*/  SHF.L.W.U32.HI R18, R44, 0x1f, R57 ;  /* 0x0000001f2c127819 */ /* 0x000fe40000010e39 */
[----:B------:R-:W-:-:S02]  /*a77a0*/  IADD3.X R42, PT, PT, RZ, RZ, RZ, P0, P3 ;  /* 0x000000ffff2a7210 */ /* 0x000fc400007e64ff */
[----:B------:R-:W-:Y:S02]  /*a77b0*/  IADD3.X R53, PT, PT, RZ, RZ, RZ, P2, P4 ;  /* 0x000000ffff357210 */ /* 0x000fe400017e84ff */
[----:B------:R-:W-:Y:S02]  /*a77c0*/  IADD3 R32, P0, P3, R28, R32, R35 ;  /* 0x000000201c207210 */ /* 0x000fe40007b1e023 */
[----:B------:R-:W-:Y:S02]  /*a77d0*/  IADD3 R46, P2, P4, R17, R34, R46 ;  /* 0x00000022112e7210 */ /* 0x000fe40007c5e02e */
[----:B------:R-:W-:Y:S02]  /*a77e0*/  LOP3.LUT R33, R9, R14, RZ, 0xc0, !PT ;  /* 0x0000000e09217212 */ /* 0x000fe400078ec0ff */
[----:B------:R-:W-:Y:S02]  /*a77f0*/  SEL R17, R15, R18, P1 ;  /* 0x000000120f117207 */ /* 0x000fe40000800000 */
[----:B------:R-:W-:-:S02]  /*a7800*/  SEL R28, R18, R15, P1 ;  /* 0x0000000f121c7207 */ /* 0x000fc40000800000 */
[----:B------:R-:W-:Y:S02]  /*a7810*/  SHF.L.W.U32.HI R18, R51, 0x1f, R38 ;  /* 0x0000001f33127819 */ /* 0x000fe40000010e26 */
[----:B------:R-:W-:Y:S02]  /*a7820*/  IADD3.X R34, PT, PT, RZ, RZ, RZ, P0, P3 ;  /* 0x000000ffff227210 */ /* 0x000fe400007e64ff */
[----:B------:R-:W-:Y:S02]  /*a7830*/  IADD3.X R55, PT, PT, RZ, RZ, RZ, P5, P6 ;  /* 0x000000ffff377210 */ /* 0x000fe40002fec4ff */
[----:B------:R-:W-:Y:S02]  /*a7840*/  IADD3 R42, P0, P3, R33, R42, R24 ;  /* 0x0000002a212a7210 */ /* 0x000fe40007b1e018 */
[----:B------:R-:W-:Y:S02]  /*a7850*/  ISETP.GE.U32.AND P5, PT, R30, R45, PT ;  /* 0x0000002d1e00720c */ /* 0x000fe40003fa6070 */
[----:B------:R-:W-:-:S02]  /*a7860*/  SEL R15, R31, R18, P1 ;  /* 0x000000121f0f7207 */ /* 0x000fc40000800000 */
[----:B------:R-:W-:Y:S02]  /*a7870*/  SEL R24, R18, R31, P1 ;  /* 0x0000001f12187207 */ /* 0x000fe40000800000 */
[----:B------:R-:W-:Y:S02]  /*a7880*/  LOP3.LUT R31, R19, R0, RZ, 0xc0, !PT ;  /* 0x00000000131f7212 */ /* 0x000fe400078ec0ff */
[----:B------:R-:W-:Y:S02]  /*a7890*/  SEL R45, RZ, 0x1, P5 ;  /* 0x00000001ff2d7807 */ /* 0x000fe40002800000 */
[----:B------:R-:W-:Y:S02]  /*a78a0*/  IADD3 R34, P5, P6, R31, R34, R20 ;  /* 0x000000221f227210 */ /* 0x000fe40007ebe014 */
[----:B------:R-:W-:Y:S02]  /*a78b0*/  IADD3.X R41, PT, PT, RZ, RZ, RZ, P2, P4 ;  /* 0x000000ffff297210 */ /* 0x000fe400017e84ff */
[----:B------:R-:W-:-:S02]  /*a78c0*/  LOP3.LUT R33, R27, R0, RZ, 0xc0, !PT ;  /* 0x000000001b217212 */ /* 0x000fc400078ec0ff */
[----:B------:R-:W-:Y:S02]  /*a78d0*/  LOP3.LUT R31, R7, R14, RZ, 0xc0, !PT ;  /* 0x0000000e071f7212 */ /* 0x000fe400078ec0ff */
[----:B------:R-:W-:Y:S02]  /*a78e0*/  IADD3 R55, P2, P4, R16, R55, R40 ;  /* 0x0000003710377210 */ /* 0x000fe40007c5e028 */
[----:B------:R-:W-:Y:S02]  /*a78f0*/  SHF.L.W.U32.HI R18, R57, 0x1f, R46 ;  /* 0x0000001f39127819 */ /* 0x000fe40000010e2e */
[----:B------:R-:W-:Y:S02]  /*a7900*/  IADD3.X R35, PT, PT, RZ, RZ, RZ, P0, P3 ;  /* 0x000000ffff237210 */ /* 0x000fe400007e64ff */
[----:B------:R-:W-:Y:S02]  /*a7910*/  IADD3 R53, P0, P3, R33, R53, R22 ;  /* 0x0000003521357210 */ /* 0x000fe40007b1e016 */
[----:B------:R-:W-:-:S02]  /*a7920*/  IADD3 R31, PT, PT, R31, R6, R41 ;  /* 0x000000061f1f7210 */ /* 0x000fc40007ffe029 */
[----:B------:R-:W-:Y:S02]  /*a7930*/  SEL R43, R11, R18, P1 ;  /* 0x000000120b2b7207 */ /* 0x000fe40000800000 */
[----:B------:R-:W-:Y:S02]  /*a7940*/  SEL R22, R18, R11, P1 ;  /* 0x0000000b12167207 */ /* 0x000fe40000800000 */
[----:B------:R-:W-:Y:S02]  /*a7950*/  SHF.L.W.U32.HI R6, R38, 0x1f, R55 ;  /* 0x0000001f26067819 */ /* 0x000fe40000010e37 */
[----:B------:R-:W-:Y:S02]  /*a7960*/  IADD3.X R33, PT, PT, RZ, RZ, RZ, P2, P4 ;  /* 0x000000ffff217210 */ /* 0x000fe400017e84ff */
[----:B------:R-:W-:Y:S02]  /*a7970*/  SHF.L.W.U32.HI R18, R37, 0x1f, R36 ;  /* 0x0000001f25127819 */ /* 0x000fe40000010e24 */
[----:B------:R-:W-:-:S02]  /*a7980*/  LOP3.LUT R14, R10, R14, RZ, 0xc0, !PT ;  /* 0x0000000e0a0e7212 */ /* 0x000fc400078ec0ff */
[----:B------:R-:W-:Y:S02]  /*a7990*/  IADD3.X R40, PT, PT, RZ, RZ, RZ, P0, P3 ;  /* 0x000000ffff287210 */ /* 0x000fe400007e64ff */
[----:B------:R-:W-:Y:S02]  /*a79a0*/  SEL R11, R13, R6, P1 ;  /* 0x000000060d0b7207 */ /* 0x000fe40000800000 */
[----:B------:R-:W-:Y:S02]  /*a79b0*/  SEL R20, R6, R13, P1 ;  /* 0x0000000d06147207 */ /* 0x000fe40000800000 */
[----:B------:R-:W-:Y:S02]  /*a79c0*/  @!P1 LOP3.LUT R50, RZ, R48, RZ, 0x33, !PT ;  /* 0x00000030ff329212 */ /* 0x000fe400078e33ff */
[----:B------:R-:W-:Y:S02]  /*a79d0*/  IADD3 R42, P3, P4, R16, R33, R42 ;  /* 0x00000021102a7210 */ /* 0x000fe40007c7e02a */
[----:B------:R-:W-:-:S02]  /*a79e0*/  LOP3.LUT P0, R6, R18, 0x1, RZ, 0xc0, !PT ;  /* 0x0000000112067812 */ /* 0x000fc4000780c0ff */
[----:B------:R-:W-:Y:S02]  /*a79f0*/  IADD3 R45, P2, PT, R45, R32, RZ ;  /* 0x000000202d2d7210 */ /* 0x000fe40007f5e0ff */
[----:B------:R-:W-:Y:S02]  /*a7a00*/  LOP3.LUT R13, R21, R0, RZ, 0xc0, !PT ;  /* 0x00000000150d7212 */ /* 0x000fe400078ec0ff */
[----:B------:R-:W-:Y:S02]  /*a7a10*/  IADD3 R25, PT, PT, R14, R25, R35 ;  /* 0x000000190e197210 */ /* 0x000fe40007ffe023 */
[----:B------:R-:W-:Y:S02]  /*a7a20*/  IADD3.X R38, PT, PT, RZ, RZ, RZ, P5, P6 ;  /* 0x000000ffff267210 */ /* 0x000fe40002fec4ff */
[----:B------:R-:W-:Y:S02]  /*a7a30*/  ISETP.LT.OR P0, PT, R50, RZ, !P0 ;  /* 0x000000ff3200720c */ /* 0x000fe40004701670 */
[----:B------:R-:W-:-:S02]  /*a7a40*/  IADD3.X R35, PT, PT, RZ, RZ, RZ, P3, P4 ;  /* 0x000000ffff237210 */ /* 0x000fc40001fe84ff */
[----:B------:R-:W-:Y:S01]  /*a7a50*/  IADD3 R40, P3, P5, R13, R40, R26 ;  /* 0x000000280d287210 */ /* 0x000fe20007d7e01a */
[----:B------:R-:W-:Y:S01]  /*a7a60*/  IMAD.X R13, RZ, RZ, RZ, P2 ;  /* 0x000000ffff0d7224 */ /* 0x000fe200010e06ff */
[----:B------:R-:W-:Y:S02]  /*a7a70*/  SHF.L.W.U32.HI R14, R36, 0x1f, R53 ;  /* 0x0000001f240e7819 */ /* 0x000fe40000010e35 */
[----:B------:R-:W-:Y:S02]  /*a7a80*/  SEL R41, R47, R18, P0 ;  /* 0x000000122f297207 */ /* 0x000fe40000000000 */
[----:B------:R-:W-:Y:S02]  /*a7a90*/  SHF.L.W.U32.HI R30, R30, 0x1f, R45 ;  /* 0x0000001f1e1e7819 */ /* 0x000fe40000010e2d */
[----:B------:R-:W-:Y:S02]  /*a7aa0*/  SEL R47, R18, R47, P0 ;  /* 0x0000002f122f7207 */ /* 0x000fe40000000000 */
[----:B------:R-:W-:-:S02]  /*a7ab0*/  IADD3.X R51, PT, PT, RZ, RZ, RZ, P3, P5 ;  /* 0x000000ffff337210 */ /* 0x000fc40001fea4ff */
[----:B------:R-:W-:Y:S02]  /*a7ac0*/  SHF.L.W.U32.HI R18, R46, 0x1f, R31 ;  /* 0x0000001f2e127819 */ /* 0x000fe40000010e1f */
[----:B------:R-:W-:Y:S02]  /*a7ad0*/  IADD3 R34, P5, P3, R8, R13, R34 ;  /* 0x0000000d08227210 */ /* 0x000fe40007bbe022 */
[----:B------:R-:W-:Y:S02]  /*a7ae0*/  SEL R37, R49, R14, P0 ;  /* 0x0000000e31257207 */ /* 0x000fe40000000000 */
[----:B------:R-:W-:Y:S02]  /*a7af0*/  SEL R13, R39, R30, P0 ;  /* 0x0000001e270d7207 */ /* 0x000fe40000000000 */
[----:B------:R-:W-:Y:S02]  /*a7b00*/  LOP3.LUT R33, R15, R0, RZ, 0xc0, !PT ;  /* 0x000000000f217212 */ /* 0x000fe400078ec0ff */
[----:B------:R-:W-:-:S02]  /*a7b10*/  SEL R49, R14, R49, P0 ;  /* 0x000000310e317207 */ /* 0x000fc40000000000 */
[----:B------:R-:W-:Y:S02]  /*a7b20*/  SEL R30, R30, R39, P0 ;  /* 0x000000271e1e7207 */ /* 0x000fe40000000000 */
[----:B------:R-:W-:Y:S02]  /*a7b30*/  SHF.R.U32.HI R14, RZ, 0x1, R31 ;  /* 0x00000001ff0e7819 */ /* 0x000fe4000001161f */
[----:B------:R-:W-:Y:S02]  /*a7b40*/  SEL R39, R29, R18, P1 ;  /* 0x000000121d277207 */ /* 0x000fe40000800000 */
[----:B------:R-:W-:Y:S02]  /*a7b50*/  SEL R18, R18, R29, P1 ;  /* 0x0000001d12127207 */ /* 0x000fe40000800000 */
[----:B------:R-:W-:Y:S02]  /*a7b60*/  SHF.L.W.U32.HI R29, R55, 0x1f, R42 ;  /* 0x0000001f371d7819 */ /* 0x000fe40000010e2a */
[----:B------:R-:W-:-:S02]  /*a7b70*/  IADD3 R38, P4, P6, R33, R38, R24 ;  /* 0x0000002621267210 */ /* 0x000fc40007e9e018 */
[----:B------:R-:W-:Y:S02]  /*a7b80*/  IADD3 R25, PT, PT, R16, R25, R35 ;  /* 0x0000001910197210 */ /* 0x000fe40007ffe023 */
[----:B------:R-:W-:Y:S02]  /*a7b90*/  SEL R35, R7, R14, P1 ;  /* 0x0000000e07237207 */ /* 0x000fe40000800000 */
[----:B------:R-:W-:Y:S02]  /*a7ba0*/  SEL R24, R14, R7, P1 ;  /* 0x000000070e187207 */ /* 0x000fe40000800000 */
[----:B------:R-:W-:Y:S02]  /*a7bb0*/  LOP3.LUT R7, R17, R0, RZ, 0xc0, !PT ;  /* 0x0000000011077212 */ /* 0x000fe400078ec0ff */
[----:B------:R-:W-:Y:S02]  /*a7bc0*/  SEL R33, R12, R29, P1 ;  /* 0x0000001d0c217207 */ /* 0x000fe40000800000 */
[----:B------:R-:W-:-:S02]  /*a7bd0*/  SEL R14, R29, R12, P1 ;  /* 0x0000000c1d0e7207 */ /* 0x000fc40000800000 */
[--C-:B------:R-:W-:Y:S02]  /*a7be0*/  SHF.L.W.U32.HI R12, R42, 0x1f, R25.reuse ;  /* 0x0000001f2a0c7819 */ /* 0x100fe40000010e19 */
[----:B------:R-:W-:Y:S02]  /*a7bf0*/  IADD3.X R36, PT, PT, RZ, RZ, RZ, P4, P6 ;  /* 0x000000ffff247210 */ /* 0x000fe400027ec4ff */
[----:B------:R-:W-:Y:S02]  /*a7c00*/  IADD3 R51, P4, P2, R7, R51, R28 ;  /* 0x0000003307337210 */ /* 0x000fe40007a9e01c */
[----:B------:R-:W-:Y:S02]  /*a7c10*/  SHF.R.U32.HI R7, RZ, 0x1, R25 ;  /* 0x00000001ff077819 */ /* 0x000fe40000011619 */
[----:B------:R-:W-:Y:S02]  /*a7c20*/  SEL R29, R9, R12, P1 ;  /* 0x0000000c091d7207 */ /* 0x000fe40000800000 */
[----:B------:R-:W-:-:S02]  /*a7c30*/  SEL R16, R12, R9, P1 ;  /* 0x000000090c107207 */ /* 0x000fc40000800000 */
[----:B------:R-:W-:Y:S02]  /*a7c40*/  LOP3.LUT R9, R11, R0, RZ, 0xc0, !PT ;  /* 0x000000000b097212 */ /* 0x000fe400078ec0ff */
[----:B------:R-:W-:Y:S02]  /*a7c50*/  SHF.L.W.U32.HI R12, R53, 0x1f, R40 ;  /* 0x0000001f350c7819 */ /* 0x000fe40000010e28 */
[----:B------:R-:W-:Y:S02]  /*a7c60*/  SEL R25, R10, R7, P1 ;  /* 0x000000070a197207 */ /* 0x000fe40000800000 */
[----:B------:R-:W-:Y:S02]  /*a7c70*/  SEL R7, R7, R10, P1 ;  /* 0x0000000a07077207 */ /* 0x000fe40000800000 */
[----:B------:R-:W-:Y:S02]  /*a7c80*/  IADD3 R36, P1, P6, R9, R36, R20 ;  /* 0x0000002409247210 */ /* 0x000fe40007e3e014 */
[----:B------:R-:W-:-:S02]  /*a7c90*/  LOP3.LUT R9, R13, R6, RZ, 0xc0, !PT ;  /* 0x000000060d097212 */ /* 0x000fc400078ec0ff */
[----:B------:R-:W-:Y:S02]  /*a7ca0*/  SEL R31, R27, R12, P0 ;  /* 0x0000000c1b1f7207 */ /* 0x000fe40000000000 */
[----:B------:R-:W-:Y:S02]  /*a7cb0*/  SEL R26, R12, R27, P0 ;  /* 0x0000001b0c1a7207 */ /* 0x000fe40000000000 */
[----:B------:R-:W-:Y:S02]  /*a7cc0*/  LOP3.LUT R12, R41, R6, RZ, 0xc0, !PT ;  /* 0x00000006290c7212 */ /* 0x000fe400078ec0ff */
[----:B------:R-:W-:Y:S02]  /*a7cd0*/  IADD3.X R53, PT, PT, RZ, RZ, RZ, P5, P3 ;  /* 0x000000ffff357210 */ /* 0x000fe40002fe64ff */
[----:B------:R-:W-:Y:S01]  /*a7ce0*/  SHF.L.W.U32.HI R10, R45, 0x1f, R34 ;  /* 0x0000001f2d0a7819 */ /* 0x000fe20000010e22 */
[----:B------:R-:W-:Y:S01]  /*a7cf0*/  IMAD.IADD R45, R30, 0x1, R9 ;  /* 0x000000011e2d7824 */ /* 0x000fe200078e0209 */
[----:B------:R-:W-:Y:S01]  /*a7d00*/  IADD3.X R44, PT, PT, RZ, RZ, RZ, P4, P2 ;  /* 0x000000ffff2c7210 */ /* 0x000fe200027e44ff */
[----:B------:R-:W-:Y:S01]  /*a7d10*/  IMAD.IADD R28, R47, 0x1, R12 ;  /* 0x000000012f1c7824 */ /* 0x000fe200078e020c */
[----:B------:R-:W-:-:S02]  /*a7d20*/  LOP3.LUT R9, R43, R0, RZ, 0xc0, !PT ;  /* 0x000000002b097212 */ /* 0x000fc400078ec0ff */
[----:B------:R-:W-:Y:S02]  /*a7d30*/  IADD3 R53, P3, P5, R8, R53, R38 ;  /* 0x0000003508357210 */ /* 0x000fe40007d7e026 */
[----:B------:R-:W-:Y:S02]  /*a7d40*/  SEL R27, R23, R10, P0 ;  /* 0x0000000a171b7207 */ /* 0x000fe40000000000 */
[----:B------:R-:W-:Y:S02]  /*a7d50*/  SEL R20, R10, R23, P0 ;  /* 0x000000170a147207 */ /* 0x000fe40000000000 */
[----:B------:R-:W-:Y:S02]  /*a7d60*/  LOP3.LUT R23, R33, R0, RZ, 0xc0, !PT ;  /* 0x0000000021177212 */ /* 0x000fe400078ec0ff */
[----:B------:R-:W-:Y:S02]  /*a7d70*/  IADD3.X R38, PT, PT, RZ, RZ, RZ, P1, P6 ;  /* 0x000000ffff267210 */ /* 0x000fe40000fec4ff */
[----:B------:R-:W-:-:S02]  /*a7d80*/  SHF.L.W.U32.HI R10, R40, 0x1f, R51 ;  /* 0x0000001f280a7819 */ /* 0x000fc40000010e33 */
[----:B------:R-:W-:Y:S02]  /*a7d90*/  IADD3 R44, P6, P1, R9, R44, R22 ;  /* 0x0000002c092c7210 */ /* 0x000fe400079de016 */
[----:B------:R-:W-:Y:S02]  /*a7da0*/  IADD3.X R9, PT, PT, RZ, RZ, RZ, P3, P5 ;  /* 0x000000ffff097210 */ /* 0x000fe40001fea4ff */
[----:B------:R-:W-:Y:S02]  /*a7db0*/  ISETP.GE.U32.AND P2, PT, R28, R47, PT ;  /* 0x0000002f1c00720c */ /* 0x000fe40003f46070 */
[----:B------:R-:W-:Y:S02]  /*a7dc0*/  ISETP.GE.U32.AND P4, PT, R45, R30, PT ;  /* 0x0000001e2d00720c */ /* 0x000fe40003f86070 */
[----:B------:R-:W-:Y:S02]  /*a7dd0*/  IADD3 R38, P3, P5, R23, R38, R14 ;  /* 0x0000002617267210 */ /* 0x000fe40007d7e00e */
[----:B------:R-:W-:-:S02]  /*a7de0*/  SEL R23, R21, R10, P0 ;  /* 0x0000000a15177207 */ /* 0x000fc40000000000 */
[----:B------:R-:W-:Y:S02]  /*a7df0*/  SEL R22, R10, R21, P0 ;  /* 0x000000150a167207 */ /* 0x000fe40000000000 */
[----:B------:R-:W-:Y:S02]  /*a7e00*/  SHF.L.W.U32.HI R10, R34, 0x1f, R53 ;  /* 0x0000001f220a7819 */ /* 0x000fe40000010e35 */
[----:B------:R-:W-:Y:S02]  /*a7e10*/  SEL R30, RZ, 0x1, P2 ;  /* 0x00000001ff1e7807 */ /* 0x000fe40001000000 */
[----:B------:R-:W-:Y:S02]  /*a7e20*/  SEL R21, RZ, 0x1, P4 ;  /* 0x00000001ff157807 */ /* 0x000fe40002000000 */
[----:B------:R-:W-:Y:S02]  /*a7e30*/  IADD3 R36, P2, P4, R8, R9, R36 ;  /* 0x0000000908247210 */ /* 0x000fe40007c5e024 */
[----:B------:R-:W-:-:S02]  /*a7e40*/  SEL R9, R19, R10, P0 ;  /* 0x0000000a13097207 */ /* 0x000fc40000000000 */
[----:B------:R-:W-:Y:S02]  /*a7e50*/  SEL R14, R10, R19, P0 ;  /* 0x000000130a0e7207 */ /* 0x000fe40000000000 */
[-C--:B------:R-:W-:Y:S02]  /*a7e60*/  LOP3.LUT R10, R37, R6.reuse, RZ, 0xc0, !PT ;  /* 0x00000006250a7212 */ /* 0x080fe400078ec0ff */
[----:B------:R-:W-:Y:S02]  /*a7e70*/  LOP3.LUT R19, R27, R6, RZ, 0xc0, !PT ;  /* 0x000000061b137212 */ /* 0x000fe400078ec0ff */
[----:B------:R-:W-:Y:S02]  /*a7e80*/  IADD3.X R59, PT, PT, RZ, RZ, RZ, P6, P1 ;  /* 0x000000ffff3b7210 */ /* 0x000fe400037e24ff */
[----:B------:R-:W-:Y:S02]  /*a7e90*/  IADD3.X R40, PT, PT, RZ, RZ, RZ, P3, P5 ;  /* 0x000000ffff287210 */ /* 0x000fe40001fea4ff */
[----:B------:R-:W-:-:S02]  /*a7ea0*/  IADD3 R49, P6, P1, R10, R30, R49 ;  /* 0x0000001e0a317210 */ /* 0x000fc400079de031 */
[----:B------:R-:W-:Y:S02]  /*a7eb0*/  IADD3 R20, P5, P3, R19, R21, R20 ;  /* 0x0000001513147210 */ /* 0x000fe40007bbe014 */
[-C--:B------:R-:W-:Y:S02]  /*a7ec0*/  LOP3.LUT R19, R39, R0.reuse, RZ, 0xc0, !PT ;  /* 0x0000000027137212 */ /* 0x080fe400078ec0ff */
[----:B------:R-:W-:Y:S02]  /*a7ed0*/  LOP3.LUT R21, R29, R0, RZ, 0xc0, !PT ;  /* 0x000000001d157212 */ /* 0x000fe400078ec0ff */
[----:B------:R-:W-:Y:S02]  /*a7ee0*/  SHF.L.W.U32.HI R10, R51, 0x1f, R44 ;  /* 0x0000001f330a7819 */ /* 0x000fe40000010e2c */
[----:B------:R-:W-:Y:S02]  /*a7ef0*/  LOP3.LUT R12, R45, 0x1, RZ, 0xc0, !PT ;  /* 0x000000012d0c7812 */ /* 0x000fe400078ec0ff */
[----:B------:R-:W-:-:S02]  /*a7f00*/  IADD3.X R57, PT, PT, RZ, RZ, RZ, P2, P4 ;  /* 0x000000ffff397210 */ /* 0x000fc400017e84ff */
[----:B------:R-:W-:Y:S02]  /*a7f10*/  IADD3.X R51, PT, PT, RZ, RZ, RZ, P6, P1 ;  /* 0x000000ffff337210 */ /* 0x000fe400037e24ff */
[----:B------:R-:W-:Y:S02]  /*a7f20*/  IADD3.X R34, PT, PT, RZ, RZ, RZ, P5, P3 ;  /* 0x000000ffff227210 */ /* 0x000fe40002fe64ff */
[----:B------:R-:W-:Y:S02]  /*a7f30*/  IADD3 R59, P1, P4, R19, R59, R18 ;  /* 0x0000003b133b7210 */ /* 0x000fe40007c3e012 */
[----:B------:R-:W-:Y:S02]  /*a7f40*/  IADD3 R40, P5, P3, R21, R40, R16 ;  /* 0x0000002815287210 */ /* 0x000fe40007bbe010 */
[----:B------:R-:W-:Y:S02]  /*a7f50*/  SEL R21, R17, R10, P0 ;  /* 0x0000000a11157207 */ /* 0x000fe40000000000 */
[----:B------:R-:W-:-:S02]  /*a7f60*/  SEL R18, R10, R17, P0 ;  /* 0x000000110a127207 */ /* 0x000fc40000000000 */
[----:B------:R-:W-:Y:S02]  /*a7f70*/  IADD3 R30, PT, PT, R45, R12, RZ ;  /* 0x0000000c2d1e7210 */ /* 0x000fe40007ffe0ff */
[----:B------:R-:W-:Y:S02]  /*a7f80*/  SHF.L.W.U32.HI R10, R53, 0x1f, R36 ;  /* 0x0000001f350a7819 */ /* 0x000fe40000010e24 */
[----:B------:R-:W-:Y:S02]  /*a7f90*/  ISETP.GE.U32.AND P2, PT, R30, R45, PT ;  /* 0x0000002d1e00720c */ /* 0x000fe40003f46070 */
[----:B------:R-:W-:Y:S02]  /*a7fa0*/  LOP3.LUT R19, R31, R6, RZ, 0xc0, !PT ;  /* 0x000000061f137212 */ /* 0x000fe400078ec0ff */
[----:B------:R-:W-:Y:S02]  /*a7fb0*/  SEL R17, R15, R10, P0 ;  /* 0x0000000a0f117207 */ /* 0x000fe40000000000 */
[----:B------:R-:W-:-:S02]  /*a7fc0*/  SEL R16, R10, R15, P0 ;  /* 0x0000000f0a107207 */ /* 0x000fc40000000000 */
[----:B------:R-:W-:Y:S02]  /*a7fd0*/  LOP3.LUT R15, R9, R6, RZ, 0xc0, !PT ;  /* 0x00000006090f7212 */ /* 0x000fe400078ec0ff */
[----:B------:R-:W-:Y:S02]  /*a7fe0*/  IADD3.X R45, PT, PT, RZ, RZ, RZ, P5, P3 ;  /* 0x000000ffff2d7210 */ /* 0x000fe40002fe64ff */
[----:B------:R-:W-:Y:S02]  /*a7ff0*/  IADD3 R51, P5, P3, R19, R51, R26 ;  /* 0x0000003313337210 */ /* 0x000fe40007bbe01a */
[----:B------:R-:W-:Y:S02]  /*a8000*/  SEL R53, RZ, 0x1, P2 ;  /* 0x00000001ff357807 */ /* 0x000fe40001000000 */
[----:B------:R-:W-:Y:S02]  /*a8010*/  IADD3 R26, P6, P2, R15, R34, R14 ;  /* 0x000000220f1a7210 */ /* 0x000fe40007ade00e */
[----:B------:R-:W-:-:S02]  /*a8020*/  LOP3.LUT R15, R35, R0, RZ, 0xc0, !PT ;  /* 0x00000000230f7212 */ /* 0x000fc400078ec0ff */
[----:B------:R-:W-:Y:S02]  /*a8030*/  IADD3.X R42, PT, PT, RZ, RZ, RZ, P1, P4 ;  /* 0x000000ffff2a7210 */ /* 0x000fe40000fe84ff */
[----:B------:R-:W-:Y:S02]  /*a8040*/  LOP3.LUT R0, R25, R0, RZ, 0xc0, !PT ;  /* 0x0000000019007212 */ /* 0x000fe400078ec0ff */
[----:B------:R-:W-:Y:S02]  /*a8050*/  IADD3 R57, P1, P4, R8, R57, R38 ;  /* 0x0000003908397210 */ /* 0x000fe40007c3e026 */
[----:B------:R-:W-:Y:S02]  /*a8060*/  IADD3 R45, PT, PT, R0, R7, R45 ;  /* 0x00000007002d7210 */ /* 0x000fe40007ffe02d */
[----:B------:R-:W-:Y:S02]  /*a8070*/  SHF.L.W.U32.HI R0, R36, 0x1f, R57 ;  /* 0x0000001f24007819 */ /* 0x000fe40000010e39 */
[----:B------:R-:W-:-:S02]  /*a8080*/  SHF.L.W.U32.HI R28, R28, 0x1f, R49 ;  /* 0x0000001f1c1c7819 */ /* 0x000fc40000010e31 */
[----:B------:R-:W-:Y:S02]  /*a8090*/  IADD3 R24, PT, PT, R15, R24, R42 ;  /* 0x000000180f187210 */ /* 0x000fe40007ffe02a */
[----:B------:R-:W-:Y:S02]  /*a80a0*/  IADD3 R32, PT, PT, R50, 0x1, RZ ;  /* 0x0000000132207810 */ /* 0x000fe40007ffe0ff */
[----:B------:R-:W-:Y:S02]  /*a80b0*/  IADD3.X R47, PT, PT, RZ, RZ, RZ, P1, P4 ;  /* 0x000000ffff2f7210 */ /* 0x000fe40000fe84ff */
[----:B------:R-:W-:Y:S02]  /*a80c0*/  SEL R15, R11, R0, P0 ;  /* 0x000000000b0f7207 */ /* 0x000fe40000000000 */
[----:B------:R-:W-:Y:S02]  /*a80d0*/  SEL R14, R0, R11, P0 ;  /* 0x0000000b000e7207 */ /* 0x000fe40000000000 */
[----:B------:R-:W-:-:S02]  /*a80e0*/  @!P0 LOP3.LUT R32, RZ, R50, RZ, 0x33, !PT ;  /* 0x00000032ff208212 */ /* 0x000fc400078e33ff */
[----:B------:R-:W-:Y:S02]  /*a80f0*/  LOP3.LUT P1, R11, R28, 0x1, RZ, 0xc0, !PT ;  /* 0x000000011c0b7812 */ /* 0x000fe4000782c0ff */
[----:B------:R-:W-:Y:S02]  /*a8100*/  SHF.L.W.U32.HI R10, R44, 0x1f, R59 ;  /* 0x0000001f2c0a7819 */ /* 0x000fe40000010e3b */
[----:B------:R-:W-:Y:S02]  /*a8110*/  IADD3.X R38, PT, PT, RZ, RZ, RZ, P5, P3 ;  /* 0x000000ffff267210 */ /* 0x000fe40002fe64ff */
[----:B------:R-:W-:Y:S02]  /*a8120*/  IADD3 R53, P4, PT, R53, R20, RZ ;  /* 0x0000001435357210 */ /* 0x000fe40007f9e0ff */
[----:B------:R-:W-:Y:S02]  /*a8130*/  IADD3 R34, P5, P3, R8, R47, R40 ;  /* 0x0000002f08227210 */ /* 0x000fe40007bbe028 */
[----:B------:R-:W-:-:S02]  /*a8140*/  ISETP.LT.OR P1, PT, R32, RZ, !P1 ;  /* 0x000000ff2000720c */ /* 0x000fc40004f21670 */
[----:B------:R-:W-:Y:S02]  /*a8150*/  SEL R19, R43, R10, P0 ;  /* 0x0000000a2b137207 */ /* 0x000fe40000000000 */
[----:B------:R-:W-:Y:S02]  /*a8160*/  LOP3.LUT R7, R23, R6, RZ, 0xc0, !PT ;  /* 0x0000000617077212 */ /* 0x000fe400078ec0ff */
[----:B------:R-:W-:Y:S02]  /*a8170*/  SEL R43, R10, R43, P0 ;  /* 0x0000002b0a2b7207 */ /* 0x000fe40000000000 */
[----:B------:R-:W-:Y:S02]  /*a8180*/  SHF.L.W.U32.HI R10, R49, 0x1f, R51 ;  /* 0x0000001f310a7819 */ /* 0x000fe40000010e33 */
[----:B------:R-:W-:Y:S02]  /*a8190*/  IADD3.X R36, PT, PT, RZ, RZ, RZ, P5, P3 ;  /* 0x000000ffff247210 */ /* 0x000fe40002fe64ff */
[----:B------:R-:W-:-:S02]  /*a81a0*/  SEL R0, R41, R28, P1 ;  /* 0x0000001c29007207 */ /* 0x000fc40000800000 */
[----:B------:R-:W-:Y:S01]  /*a81b0*/  SEL R49, R28, R41, P1 ;  /* 0x000000291c317207 */ /* 0x000fe20000800000 */
[----:B------:R-:W-:Y:S01]  /*a81c0*/  IMAD.X R41, RZ, RZ, RZ, P4 ;  /* 0x000000ffff297224 */ /* 0x000fe200020e06ff */
[----:B------:R-:W-:Y:S02]  /*a81d0*/  IADD3 R38, P3, P5, R7, R38, R22 ;  /* 0x0000002607267210 */ /* 0x000fe40007d7e016 */
[----:B------:R-:W-:Y:S02]  /*a81e0*/  SEL R7, R37, R10, P1 ;  /* 0x0000000a25077207 */ /* 0x000fe40000800000 */
[----:B------:R-:W-:Y:S02]  /*a81f0*/  SEL R28, R10, R37, P1 ;  /* 0x000000250a1c7207 */ /* 0x000fe40000800000 */
[----:B------:R-:W-:Y:S02]  /*a8200*/  SHF.L.W.U32.HI R30, R30, 0x1f, R53 ;  /* 0x0000001f1e1e7819 */ /* 0x000fe40000010e35 */
[----:B------:R-:W-:-:S02]  /*a8210*/  LOP3.LUT R47, R17, R6, RZ, 0xc0, !PT ;  /* 0x00000006112f7212 */ /* 0x000fc400078ec0ff */
[----:B------:R-:W-:Y:S02]  /*a8220*/  IADD3.X R20, PT, PT, RZ, RZ, RZ, P6, P2 ;  /* 0x000000ffff147210 */ /* 0x000fe400037e44ff */
[----:B------:R-:W-:Y:S02]  /*a8230*/  SHF.L.W.U32.HI R10, R59, 0x1f, R24 ;  /* 0x0000001f3b0a7819 */ /* 0x000fe40000010e18 */
[----:B------:R-:W-:Y:S02]  /*a8240*/  IADD3.X R55, PT, PT, RZ, RZ, RZ, P3, P5 ;  /* 0x000000ffff377210 */ /* 0x000fe40001fea4ff */
[----:B------:R-:W-:Y:S02]  /*a8250*/  IADD3 R45, PT, PT, R8, R45, R36 ;  /* 0x0000002d082d7210 */ /* 0x000fe40007ffe024 */
[----:B------:R-:W-:Y:S02]  /*a8260*/  SHF.R.U32.HI R24, RZ, 0x1, R24 ;  /* 0x00000001ff187819 */ /* 0x000fe40000011618 */
[----:B------:R-:W-:-:S02]  /*a8270*/  IADD3 R22, P5, P3, R12, R41, R26 ;  /* 0x000000290c167210 */ /* 0x000fc40007bbe01a */
[----:B------:R-:W-:Y:S02]  /*a8280*/  SHF.L.W.U32.HI R8, R57, 0x1f, R34 ;  /* 0x0000001f39087819 */ /* 0x000fe40000010e22 */
[----:B------:R-:W-:Y:S02]  /*a8290*/  SEL R26, R13, R30, P1 ;  /* 0x0000001e0d1a7207 */ /* 0x000fe40000800000 */
[----:B------:R-:W-:Y:S02]  /*a82a0*/  IADD3 R20, P2, P6, R47, R20, R16 ;  /* 0x000000142f147210 */ /* 0x000fe40007e5e010 */
[----:B------:R-:W-:Y:S02]  /*a82b0*/  SEL R30, R30, R13, P1 ;  /* 0x0000000d1e1e7207 */ /* 0x000fe40000800000 */
[----:B------:R-:W-:Y:S02]  /*a82c0*/  SEL R13, R35, R24, P0 ;  /* 0x00000018230d7207 */ /* 0x000fe40000000000 */
[----:B------:R-:W-:-:S02]  /*a82d0*/  SEL R16, R24, R35, P0 ;  /* 0x0000002318107207 */ /* 0x000fc40000000000 */
[----:B------:R-:W-:Y:S02]  /*a82e0*/  SEL R37, R39, R10, P0 ;  /* 0x0000000a27257207 */ /* 0x000fe40000000000 */
[----:B------:R-:W-:Y:S02]  /*a82f0*/  SEL R35, R33, R8, P0 ;  /* 0x0000000821237207 */ /* 0x000fe40000000000 */
[----:B------:R-:W-:Y:S02]  /*a8300*/  SEL R39, R10, R39, P0 ;  /* 0x000000270a277207 */ /* 0x000fe40000000000 */
[----:B------:R-:W-:Y:S02]  /*a8310*/  LOP3.LUT R41, R21, R6, RZ, 0xc0, !PT ;  /* 0x0000000615297212 */ /* 0x000fe400078ec0ff */
[----:B------:R-:W-:Y:S02]  /*a8320*/  SEL R33, R8, R33, P0 ;  /* 0x0000002108217207 */ /* 0x000fe40000000000 */
[----:B------:R-:W-:-:S02]  /*a8330*/  SHF.L.W.U32.HI R10, R34, 0x1f, R45 ;  /* 0x0000001f220a7819 */ /* 0x000fc40000010e2d */
[----:B------:R-:W-:Y:S02]  /*a8340*/  SHF.R.U32.HI R8, RZ, 0x1, R45 ;  /* 0x00000001ff087819 */ /* 0x000fe4000001162d */
[----:B------:R-:W-:Y:S02]  /*a8350*/  IADD3.X R34, PT, PT, RZ, RZ, RZ, P2, P6 ;  /* 0x000000ffff227210 */ /* 0x000fe400017ec4ff */
[----:B------:R-:W-:Y:S02]  /*a8360*/  LOP3.LUT R47, R15, R6, RZ, 0xc0, !PT ;  /* 0x000000060f2f7212 */ /* 0x000fe400078ec0ff */
[----:B------:R-:W-:Y:S02]  /*a8370*/  IADD3 R55, P4, P2, R41, R55, R18 ;  /* 0x0000003729377210 */ /* 0x000fe40007a9e012 */
[----:B------:R-:W-:Y:S02]  /*a8380*/  SEL R41, R29, R10, P0 ;  /* 0x0000000a1d297207 */ /* 0x000fe40000000000 */
[----:B------:R-:W-:-:S02]  /*a8390*/  SEL R45, R25, R8, P0 ;  /* 0x00000008192d7207 */ /* 0x000fc40000000000 */
[----:B------:R-:W-:Y:S02]  /*a83a0*/  SEL R29, R10, R29, P0 ;  /* 0x0000001d0a1d7207 */ /* 0x000fe40000000000 */
[----:B------:R-:W-:Y:S02]  /*a83b0*/  SEL R25, R8, R25, P0 ;  /* 0x0000001908197207 */ /* 0x000fe40000000000 */
[----:B------:R-:W-:Y:S02]  /*a83c0*/  SHF.L.W.U32.HI R10, R51, 0x1f, R38 ;  /* 0x0000001f330a7819 */ /* 0x000fe40000010e26 */
[----:B------:R-:W-:Y:S02]  /*a83d0*/  IADD3 R34, P0, P6, R47, R34, R14 ;  /* 0x000000222f227210 */ /* 0x000fe40007e1e00e */
[----:B------:R-:W-:Y:S02]  /*a83e0*/  LOP3.LUT R14, R0, R11, RZ, 0xc0, !PT ;  /* 0x0000000b000e7212 */ /* 0x000fe400078ec0ff */
[----:B------:R-:W-:-:S02]  /*a83f0*/  SEL R8, R31, R10, P1 ;  /* 0x0000000a1f087207 */ /* 0x000fc40000800000 */
[----:B------:R-:W-:Y:S01]  /*a8400*/  IADD3.X R51, PT, PT, RZ, RZ, RZ, P5, P3 ;  /* 0x000000ffff337210 */ /* 0x000fe20002fe64ff */
[----:B------:R-:W-:Y:S01]  /*a8410*/  IMAD.IADD R14, R49, 0x1, R14 ;  /* 0x00000001310e7824 */ /* 0x000fe200078e020e */
[----:B------:R-:W-:Y:S02]  /*a8420*/  SEL R31, R10, R31, P1 ;  /* 0x0000001f0a1f7207 */ /* 0x000fe40000800000 */
[----:B------:R-:W-:Y:S02]  /*a8430*/  SHF.L.W.U32.HI R10, R53, 0x1f, R22 ;  /* 0x0000001f350a7819 */ /* 0x000fe40000010e16 */
[----:B------:R-:W-:Y:S02]  /*a8440*/  LOP3.LUT R47, R26, R11, RZ, 0xc0, !PT ;  /* 0x0000000b1a2f7212 */ /* 0x000fe400078ec0ff */
[----:B------:R-:W-:Y:S02]  /*a8450*/  IADD3 R51, P3, P5, R12, R51, R20 ;  /* 0x000000330c337210 */ /* 0x000fe40007d7e014 */
[----:B------:R-:W-:-:S02]  /*a8460*/  LOP3.LUT R18, R35, R6, RZ, 0xc0, !PT ;  /* 0x0000000623127212 */ /* 0x000fc400078ec0ff */
[----:B------:R-:W-:Y:S02]  /*a8470*/  IADD3.X R36, PT, PT, RZ, RZ, RZ, P0, P6 ;  /* 0x000000ffff247210 */ /* 0x000fe400007ec4ff */
[----:B------:R-:W-:Y:S02]  /*a8480*/  SEL R24, R27, R10, P1 ;  /* 0x0000000a1b187207 */ /* 0x000fe40000800000 */
[----:B------:R-:W-:Y:S02]  /*a8490*/  IADD3.X R46, PT, PT, RZ, RZ, RZ, P4, P2 ;  /* 0x000000ffff2e7210 */ /* 0x000fe400027e44ff */
[----:B------:R-:W-:Y:S02]  /*a84a0*/  IADD3 R47, PT, PT, R30, R47, RZ ;  /* 0x0000002f1e2f7210 */ /* 0x000fe40007ffe0ff */
[----:B------:R-:W-:Y:S02]  /*a84b0*/  SEL R27, R10, R27, P1 ;  /* 0x0000001b0a1b7207 */ /* 0x000fe40000800000 */
[----:B------:R-:W-:-:S02]  /*a84c0*/  ISETP.GE.U32.AND P2, PT, R14, R49, PT ;  /* 0x000000310e00720c */ /* 0x000fc40003f46070 */
[----:B------:R-:W-:Y:S02]  /*a84d0*/  LOP3.LUT R10, R19, R6, RZ, 0xc0, !PT ;  /* 0x00000006130a7212 */ /* 0x000fe400078ec0ff */
[----:B------:R-:W-:Y:S02]  /*a84e0*/  IADD3.X R49, PT, PT, RZ, RZ, RZ, P3, P5 ;  /* 0x000000ffff317210 */ /* 0x000fe40001fea4ff */
[----:B------:R-:W-:Y:S02]  /*a84f0*/  SHF.L.W.U32.HI R20, R38, 0x1f, R55 ;  /* 0x0000001f26147819 */ /* 0x000fe40000010e37 */
[----:B------:R-:W-:Y:S02]  /*a8500*/  IADD3 R36, P3, P5, R18, R36, R33 ;  /* 0x0000002412247210 */ /* 0x000fe40007d7e021 */
[----:B------:R-:W-:Y:S02]  /*a8510*/  SHF.L.W.U32.HI R18, R22, 0x1f, R51 ;  /* 0x0000001f16127819 */ /* 0x000fe40000010e33 */
[----:B------:R-:W-:-:S02]  /*a8520*/  ISETP.GE.U32.AND P4, PT, R47, R30, PT ;  /* 0x0000001e2f00720c */ /* 0x000fc40003f86070 */
[----:B------:R-:W-:Y:S02]  /*a8530*/  IADD3 R46, P6, P0, R10, R46, R43 ;  /* 0x0000002e0a2e7210 */ /* 0x000fe400078de02b */
[----:B------:R-:W-:Y:S02]  /*a8540*/  SEL R10, R23, R20, P1 ;  /* 0x00000014170a7207 */ /* 0x000fe40000800000 */
[----:B------:R-:W-:Y:S02]  /*a8550*/  SEL R30, R20, R23, P1 ;  /* 0x00000017141e7207 */ /* 0x000fe40000800000 */
[----:B------:R-:W-:Y:S02]  /*a8560*/  LOP3.LUT R40, R47, 0x1, RZ, 0xc0, !PT ;  /* 0x000000012f287812 */ /* 0x000fe400078ec0ff */
[----:B------:R-:W-:Y:S02]  /*a8570*/  SEL R22, R9, R18, P1 ;  /* 0x0000001209167207 */ /* 0x000fe40000800000 */
[----:B------:R-:W-:Y:S01]  /*a8580*/  SEL R23, R18, R9, P1 ;  /* 0x0000000912177207 */ /* 0x000fe20000800000 */
[----:B------:R-:W-:Y:S01]  /*a8590*/  IMAD.IADD R42, R47, 0x1, R40 ;  /* 0x000000012f2a7824 */ /* 0x000fe200078e0228 */
[----:B------:R-:W-:-:S02]  /*a85a0*/  SEL R43, RZ, 0x1, P2 ;  /* 0x00000001ff2b7807 */ /* 0x000fc40001000000 */
[----:B------:R-:W-:Y:S02]  /*a85b0*/  SEL R33, RZ, 0x1, P4 ;  /* 0x00000001ff217807 */ /* 0x000fe40002000000 */
[-C--:B------:R-:W-:Y:S02]  /*a85c0*/  LOP3.LUT R9, R7, R11.reuse, RZ, 0xc0, !PT ;  /* 0x0000000b07097212 */ /* 0x080fe400078ec0ff */
[----:B------:R-:W-:Y:S02]  /*a85d0*/  LOP3.LUT R18, R24, R11, RZ, 0xc0, !PT ;  /* 0x0000000b18127212 */ /* 0x000fe400078ec0ff */
[----:B------:R-:W-:Y:S02]  /*a85e0*/  IADD3 R34, P2, P4, R12, R49, R34 ;  /* 0x000000310c227210 */ /* 0x000fe40007c5e022 */
[----:B------:R-:W-:Y:S02]  /*a85f0*/  IADD3.X R44, PT, PT, RZ, RZ, RZ, P6, P0 ;  /* 0x000000ffff2c7210 */ /* 0x000fe400037e04ff */
[----:B------:R-:W-:-:S02]  /*a8600*/  IADD3.X R38, PT, PT, RZ, RZ, RZ, P3, P5 ;  /* 0x000000ffff267210 */ /* 0x000fc40001fea4ff */
[----:B------:R-:W-:Y:S02]  /*a8610*/  IADD3 R43, P6, P0, R9, R43, R28 ;  /* 0x0000002b092b7210 */ /* 0x000fe400078de01c */
[----:B------:R-:W-:Y:S02]  /*a8620*/  IADD3 R33, P5, P3, R18, R33, R27 ;  /* 0x0000002112217210 */ /* 0x000fe40007bbe01b */
[-C--:B------:R-:W-:Y:S02]  /*a8630*/  LOP3.LUT R18, R37, R6.reuse, RZ, 0xc0, !PT ;  /* 0x0000000625127212 */ /* 0x080fe400078ec0ff */
[----:B------:R-:W-:Y:S02]  /*a8640*/  LOP3.LUT R20, R41, R6, RZ, 0xc0, !PT ;  /* 0x0000000629147212 */ /* 0x000fe400078ec0ff */
[----:B------:R-:W-:Y:S02]  /*a8650*/  IADD3.X R49, PT, PT, RZ, RZ, RZ, P2, P4 ;  /* 0x000000ffff317210 */ /* 0x000fe400017e84ff */
[----:B------:R-:W-:-:S02]  /*a8660*/  SHF.L.W.U32.HI R28, R55, 0x1f, R46 ;  /* 0x0000001f371c7819 */ /* 0x000fc40000010e2e */
[----:B------:R-:W-:Y:S02]  /*a8670*/  ISETP.GE.U32.AND P2, PT, R42, R47, PT ;  /* 0x0000002f2a00720c */ /* 0x000fe40003f46070 */
[----:B------:R-:W-:Y:S02]  /*a8680*/  IADD3.X R52, PT, PT, RZ, RZ, RZ, P6, P0 ;  /* 0x000000ffff347210 */ /* 0x000fe400037e04ff */
[----:B------:R-:W-:Y:S02]  /*a8690*/  IADD3 R47, P0, P4, R18, R44, R39 ;  /* 0x0000002c122f7210 */ /* 0x000fe40007c1e027 */
[----:B------:R-:W-:Y:S02]  /*a86a0*/  IADD3.X R48, PT, PT, RZ, RZ, RZ, P5, P3 ;  /* 0x000000ffff307210 */ /* 0x000fe40002fe64ff */
[----:B------:R-:W-:Y:S02]  /*a86b0*/  IADD3 R38, P5, P3, R20, R38, R29 ;  /* 0x0000002614267210 */ /* 0x000fe40007bbe01d */
[----:B------:R-:W-:-:S02]  /*a86c0*/  SEL R9, R21, R28, P1 ;  /* 0x0000001c15097207 */ /* 0x000fc40000800000 */
[----:B------:R-:W-:Y:S02]  /*a86d0*/  SEL R27, R28, R21, P1 ;  /* 0x000000151c1b7207 */ /* 0x000fe40000800000 */
[----:B------:R-:W-:Y:S02]  /*a86e0*/  SHF.L.W.U32.HI R20, R51, 0x1f, R34 ;  /* 0x0000001f33147819 */ /* 0x000fe40000010e22 */
[----:B------:R-:W-:Y:S02]  /*a86f0*/  LOP3.LUT R28, R8, R11, RZ, 0xc0, !PT ;  /* 0x0000000b081c7212 */ /* 0x000fe400078ec0ff */
[----:B------:R-:W-:Y:S02]  /*a8700*/  IADD3.X R44, PT, PT, RZ, RZ, RZ, P0, P4 ;  /* 0x000000ffff2c7210 */ /* 0x000fe400007e84ff */
[----:B------:R-:W-:Y:S02]  /*a8710*/  IADD3 R39, P0, P4, R12, R49, R36 ;  /* 0x000000310c277210 */ /* 0x000fe40007c1e024 */
[----:B------:R-:W-:-:S02]  /*a8720*/  SEL R18, R17, R20, P1 ;  /* 0x0000001411127207 */ /* 0x000fc40000800000 */
[----:B------:R-:W-:Y:S02]  /*a8730*/  SEL R21, R20, R17, P1 ;  /* 0x0000001114157207 */ /* 0x000fe40000800000 */
[----:B------:R-:W-:Y:S02]  /*a8740*/  IADD3.X R36, PT, PT, RZ, RZ, RZ, P5, P3 ;  /* 0x000000ffff247210 */ /* 0x000fe40002fe64ff */
[----:B------:R-:W-:Y:S02]  /*a8750*/  LOP3.LUT R20, R22, R11, RZ, 0xc0, !PT ;  /* 0x0000000b16147212 */ /* 0x000fe400078ec0ff */
[----:B------:R-:W-:Y:S02]  /*a8760*/  IADD3 R52, P5, P3, R28, R52, R31 ;  /* 0x000000341c347210 */ /* 0x000fe40007bbe01f */
[----:B------:R-:W-:Y:S02]  /*a8770*/  SEL R28, RZ, 0x1, P2 ;  /* 0x00000001ff1c7807 */ /* 0x000fe40001000000 */
[----:B------:R-:W-:-:S02]  /*a8780*/  LOP3.LUT R17, R13, R6, RZ, 0xc0, !PT ;  /* 0x000000060d117212 */ /* 0x000fc400078ec0ff */
[----:B------:R-:W-:Y:S02]  /*a8790*/  IADD3 R48, P6, P2, R20, R48, R23 ;  /* 0x0000003014307210 */ /* 0x000fe40007ade017 */
[----:B------:R-:W-:Y:S02]  /*a87a0*/  IADD3.X R29, PT, PT, RZ, RZ, RZ, P0, P4 ;  /* 0x000000ffff1d7210 */ /* 0x000fe400007e84ff */
[----:B------:R-:W-:Y:S02]  /*a87b0*/  IADD3 R23, P0, PT, R28, R33, RZ ;  /* 0x000000211c177210 */ /* 0x000fe40007f1e0ff */
[----:B------:R-:W-:Y:S02]  /*a87c0*/  IADD3 R16, PT, PT, R17, R16, R44 ;  /* 0x0000001011107210 */ /* 0x000fe40007ffe02c */
[----:B------:R-:W-:Y:S02]  /*a87d0*/  IADD3.X R33, PT, PT, RZ, RZ, RZ, P5, P3 ;  /* 0x000000ffff217210 */ /* 0x000fe40002fe64ff */
[----:B------:R-:W-:-:S02]  /*a87e0*/  LOP3.LUT R17, R10, R11, RZ, 0xc0, !PT ;  /* 0x0000000b0a117212 */ /* 0x000fc400078ec0ff */
[----:B------:R-:W-:Y:S02]  /*a87f0*/  IADD3 R38, P4, P3, R12, R29, R38 ;  /* 0x0000001d0c267210 */ /* 0x000fe40007b9e026 */
[----:B------:R-:W-:Y:S02]  /*a8800*/  SHF.L.W.U32.HI R28, R34, 0x1f, R39 ;  /* 0x0000001f221c7819 */ /* 0x000fe40000010e27 */
[----:B------:R-:W-:Y:S02]  /*a8810*/  IADD3.X R29, PT, PT, RZ, RZ, RZ, P6, P2 ;  /* 0x000000ffff1d7210 */ /* 0x000fe400037e44ff */
[----:B------:R-:W-:Y:S02]  /*a8820*/  LOP3.LUT R34, R18, R11, RZ, 0xc0, !PT ;  /* 0x0000000b12227212 */ /* 0x000fe400078ec0ff */
[----:B------:R-:W-:Y:S01]  /*a8830*/  IADD3 R33, P5, P2, R17, R33, R30 ;  /* 0x0000002111217210 */ /* 0x000fe20007abe01e */
[----:B------:R-:W-:Y:S01]  /*a8840*/  IMAD.X R17, RZ, RZ, RZ, P0 ;  /* 0x000000ffff117224 */ /* 0x000fe200000e06ff */
[----:B------:R-:W-:-:S02]  /*a8850*/  LOP3.LUT R6, R45, R6, RZ, 0xc0, !PT ;  /* 0x000000062d067212 */ /* 0x000fc400078ec0ff */
[----:B------:R-:W-:Y:S02]  /*a8860*/  SHF.L.W.U32.HI R20, R46, 0x1f, R47 ;  /* 0x0000001f2e147819 */ /* 0x000fe40000010e2f */
[----:B------:R-:W-:Y:S02]  /*a8870*/  IADD3 R21, P0, P6, R34, R29, R21 ;  /* 0x0000001d22157210 */ /* 0x000fe40007e1e015 */
[----:B------:R-:W-:Y:S02]  /*a8880*/  IADD3 R25, PT, PT, R6, R25, R36 ;  /* 0x0000001906197210 */ /* 0x000fe40007ffe024 */
[----:B------:R-:W-:Y:S02]  /*a8890*/  IADD3.X R29, PT, PT, RZ, RZ, RZ, P4, P3 ;  /* 0x000000ffff1d7210 */ /* 0x000fe400027e64ff */
[----:B------:R-:W-:Y:S02]  /*a88a0*/  SEL R6, R19, R20, P1 ;  /* 0x0000001413067207 */ /* 0x000fe40000800000 */
[----:B------:R-:W-:-:S02]  /*a88b0*/  IADD3 R48, P3, P4, R40, R17, R48 ;  /* 0x0000001128307210 */ /* 0x000fc40007c7e030 */
[----:B------:R-:W-:Y:S02]  /*a88c0*/  SEL R19, R20, R19, P1 ;  /* 0x0000001314137207 */ /* 0x000fe40000800000 */
[----:B------:R-:W-:Y:S02]  /*a88d0*/  SEL R20, R15, R28, P1 ;  /* 0x0000001c0f147207 */ /* 0x000fe40000800000 */
[----:B------:R-:W-:Y:S02]  /*a88e0*/  IADD3.X R31, PT, PT, RZ, RZ, RZ, P3, P4 ;  /* 0x000000ffff1f7210 */ /* 0x000fe40001fe84ff */
[----:B------:R-:W-:Y:S02]  /*a88f0*/  SEL R15, R28, R15, P1 ;  /* 0x0000000f1c0f7207 */ /* 0x000fe40000800000 */
[----:B------:R-:W-:Y:S02]  /*a8900*/  SHF.L.W.U32.HI R28, R47, 0x1f, R16 ;  /* 0x0000001f2f1c7819 */ /* 0x000fe40000010e10 */
[----:B------:R-:W-:-:S02]  /*a8910*/  SHF.L.W.U32.HI R30, R39, 0x1f, R38 ;  /* 0x0000001f271e7819 */ /* 0x000fc40000010e26 */
[----:B------:R-:W-:Y:S02]  /*a8920*/  LOP3.LUT R34, R20, R11, RZ, 0xc0, !PT ;  /* 0x0000000b14227212 */ /* 0x000fe400078ec0ff */
[----:B------:R-:W-:Y:S02]  /*a8930*/  IADD3.X R46, PT, PT, RZ, RZ, RZ, P0, P6 ;  /* 0x000000ffff2e7210 */ /* 0x000fe400007ec4ff */
[----:B------:R-:W-:Y:S02]  /*a8940*/  IADD3.X R50, PT, PT, RZ, RZ, RZ, P5, P2 ;  /* 0x000000ffff327210 */ /* 0x000fe40002fe44ff */
[----:B------:R-:W-:Y:S02]  /*a8950*/  IADD3 R31, P5, P6, R40, R31, R21 ;  /* 0x0000001f281f7210 */ /* 0x000fe40007ebe015 */
[----:B------:R-:W-:Y:S02]  /*a8960*/  IADD3 R25, PT, PT, R12, R25, R29 ;  /* 0x000000190c197210 */ /* 0x000fe40007ffe01d */
[----:B------:R-:W-:-:S02]  /*a8970*/  SEL R29, R37, R28, P1 ;  /* 0x0000001c251d7207 */ /* 0x000fc40000800000 */
[----:B------:R-:W-:Y:S02]  /*a8980*/  SEL R36, R35, R30, P1 ;  /* 0x0000001e23247207 */ /* 0x000fe40000800000 */
[----:B------:R-:W-:Y:S02]  /*a8990*/  IADD3 R46, P3, P4, R34, R46, R15 ;  /* 0x0000002e222e7210 */ /* 0x000fe40007c7e00f */
[----:B------:R-:W-:Y:S02]  /*a89a0*/  SEL R37, R28, R37, P1 ;  /* 0x000000251c257207 */ /* 0x000fe40000800000 */
[----:B------:R-:W-:Y:S02]  /*a89b0*/  LOP3.LUT R28, R9, R11, RZ, 0xc0, !PT ;  /* 0x0000000b091c7212 */ /* 0x000fe400078ec0ff */
[----:B------:R-:W-:Y:S02]  /*a89c0*/  IADD3.X R17, PT, PT, RZ, RZ, RZ, P5, P6 ;  /* 0x000000ffff117210 */ /* 0x000fe40002fec4ff */
[----:B------:R-:W-:-:S02]  /*a89d0*/  SHF.L.W.U32.HI R12, R38, 0x1f, R25 ;  /* 0x0000001f260c7819 */ /* 0x000fc40000010e19 */
[----:B------:R-:W-:Y:S02]  /*a89e0*/  SEL R30, R30, R35, P1 ;  /* 0x000000231e1e7207 */ /* 0x000fe40000800000 */
[----:B------:R-:W-:Y:S02]  /*a89f0*/  LOP3.LUT R15, R36, R11, RZ, 0xc0, !PT ;  /* 0x0000000b240f7212 */ /* 0x000fe400078ec0ff */
[----:B------:R-:W-:Y:S02]  /*a8a00*/  IADD3.X R21, PT, PT, RZ, RZ, RZ, P3, P4 ;  /* 0x000000ffff157210 */ /* 0x000fe40001fe84ff */
[----:B------:R-:W-:Y:S02]  /*a8a10*/  IADD3 R50, P2, P0, R28, R50, R27 ;  /* 0x000000321c327210 */ /* 0x000fe4000785e01b */
[----:B------:R-:W-:Y:S02]  /*a8a20*/  IADD3 R46, P5, P6, R40, R17, R46 ;  /* 0x00000011282e7210 */ /* 0x000fe40007ebe02e */
[----:B------:R-:W-:-:S02]  /*a8a30*/  SEL R34, R41, R12, P1 ;  /* 0x0000000c29227207 */ /* 0x000fc40000800000 */
[----:B------:R-:W-:Y:S02]  /*a8a40*/  SEL R41, R12, R41, P1 ;  /* 0x000000290c297207 */ /* 0x000fe40000800000 */
[----:B------:R-:W-:Y:S02]  /*a8a50*/  IADD3 R15, P3, P4, R15, R21, R30 ;  /* 0x000000150f0f7210 */ /* 0x000fe40007c7e01e */
[----:B------:R-:W-:Y:S02]  /*a8a60*/  SHF.R.U32.HI R12, RZ, 0x1, R25 ;  /* 0x00000001ff0c7819 */ /* 0x000fe40000011619 */
[----:B------:R-:W-:Y:S02]  /*a8a70*/  LOP3.LUT R30, R6, R11, RZ, 0xc0, !PT ;  /* 0x0000000b061e7212 */ /* 0x000fe400078ec0ff */
[----:B------:R-:W-:Y:S02]  /*a8a80*/  IADD3.X R27, PT, PT, RZ, RZ, RZ, P2, P0 ;  /* 0x000000ffff1b7210 */ /* 0x000fe400017e04ff */
[----:B------:R-:W-:-:S02]  /*a8a90*/  IADD3.X R25, PT, PT, RZ, RZ, RZ, P5, P6 ;  /* 0x000000ffff197210 */ /* 0x000fc40002fec4ff */
[----:B------:R-:W-:Y:S02]  /*a8aa0*/  LOP3.LUT R38, R34, R11, RZ, 0xc0, !PT ;  /* 0x0000000b22267212 */ /* 0x000fe400078ec0ff */
[----:B------:R-:W-:Y:S02]  /*a8ab0*/  IADD3.X R17, PT, PT, RZ, RZ, RZ, P3, P4 ;  /* 0x000000ffff117210 */ /* 0x000fe40001fe84ff */
[----:B------:R-:W-:Y:S02]  /*a8ac0*/  IADD3 R27, P0, P2, R30, R27, R19 ;  /* 0x0000001b1e1b7210 */ /* 0x000fe40007a1e013 */
[----:B------:R-:W-:Y:S02]  /*a8ad0*/  IADD3 R25, P5, P6, R40, R25, R15 ;  /* 0x0000001928197210 */ /* 0x000fe40007ebe00f */
[----:B------:R-:W-:Y:S02]  /*a8ae0*/  SEL R28, R45, R12, P1 ;  /* 0x0000000c2d1c7207 */ /* 0x000fe40000800000 */
[----:B------:R-:W-:-:S02]  /*a8af0*/  SHF.R.U32.HI R16, RZ, 0x1, R16 ;  /* 0x00000001ff107819 */ /* 0x000fc40000011610 */
[----:B------:R-:W-:Y:S02]  /*a8b00*/  IADD3 R41, P3, P4, R38, R17, R41 ;  /* 0x0000001126297210 */ /* 0x000fe40007c7e029 */
[----:B------:R-:W-:Y:S02]  /*a8b10*/  LOP3.LUT R38, R29, R11, RZ, 0xc0, !PT ;  /* 0x0000000b1d267212 */ /* 0x000fe400078ec0ff */
[----:B------:R-:W-:Y:S02]  /*a8b20*/  IADD3.X R21, PT, PT, RZ, RZ, RZ, P0, P2 ;  /* 0x000000ffff157210 */ /* 0x000fe400007e44ff */
[----:B------:R-:W-:Y:S02]  /*a8b30*/  IADD3.X R17, PT, PT, RZ, RZ, RZ, P5, P6 ;  /* 0x000000ffff117210 */ /* 0x000fe40002fec4ff */
[----:B------:R-:W-:Y:S02]  /*a8b40*/  SEL R12, R12, R45, P1 ;  /* 0x0000002d0c0c7207 */ /* 0x000fe40000800000 */
[----:B------:R-:W-:-:S02]  /*a8b50*/  SEL R30, R13, R16, P1 ;  /* 0x000000100d1e7207 */ /* 0x000fc40000800000 */
[----:B------:R-:W-:Y:S02]  /*a8b60*/  LOP3.LUT R15, R28, R11, RZ, 0xc0, !PT ;  /* 0x0000000b1c0f7212 */ /* 0x000fe400078ec0ff */
[----:B------:R-:W-:Y:S02]  /*a8b70*/  IADD3.X R19, PT, PT, RZ, RZ, RZ, P3, P4 ;  /* 0x000000ffff137210 */ /* 0x000fe40001fe84ff */
[----:B------:R-:W-:Y:S02]  /*a8b80*/  SEL R13, R16, R13, P1 ;  /* 0x0000000d100d7207 */ /* 0x000fe40000800000 */
[----:B------:R-:W-:Y:S02]  /*a8b90*/  IADD3 R16, P0, P2, R38, R21, R37 ;  /* 0x0000001526107210 */ /* 0x000fe40007a1e025 */
[----:B------:R-:W-:Y:S02]  /*a8ba0*/  IADD3 R44, P3, P4, R40, R17, R41 ;  /* 0x00000011282c7210 */ /* 0x000fe40007c7e029 */
[----:B------:R-:W-:-:S02]  /*a8bb0*/  IADD3 R15, PT, PT, R15, R12, R19 ;  /* 0x0000000c0f0f7210 */ /* 0x000fc40007ffe013 */
[----:B------:R-:W-:Y:S02]  /*a8bc0*/  LOP3.LUT R12, R30, R11, RZ, 0xc0, !PT ;  /* 0x0000000b1e0c7212 */ /* 0x000fe400078ec0ff */
[----:B------:R-:W-:Y:S02]  /*a8bd0*/  IADD3.X R11, PT, PT, RZ, RZ, RZ, P0, P2 ;  /* 0x000000ffff0b7210 */ /* 0x000fe400007e44ff */
[----:B------:R-:W-:Y:S02]  /*a8be0*/  IADD3.X R21, PT, PT, RZ, RZ, RZ, P3, P4 ;  /* 0x000000ffff157210 */ /* 0x000fe40001fe84ff */
[----:B------:R-:W-:Y:S02]  /*a8bf0*/  IADD3 R38, PT, PT, R32, 0x1, RZ ;  /* 0x0000000120267810 */ /* 0x000fe40007ffe0ff */
[----:B------:R-:W-:Y:S02]  /*a8c00*/  @!P1 LOP3.LUT R38, RZ, R32, RZ, 0x33, !PT ;  /* 0x00000020ff269212 */ /* 0x000fe400078e33ff */
[----:B------:R-:W-:-:S02]  /*a8c10*/  IADD3 R13, PT, PT, R12, R13, R11 ;  /* 0x0000000d0c0d7210 */ /* 0x000fc40007ffe00b */
[----:B------:R-:W-:Y:S01]  /*a8c20*/  IADD3 R21, PT, PT, R40, R15, R21 ;  /* 0x0000000f28157210 */ /* 0x000fe20007ffe015 */
[----:B------:R-:W-:Y:S01]  /*a8c30*/  VIADD R38, R38, 0x1 ;  /* 0x0000000126267836 */ /* 0x000fe20000000000 */
[----:B------:R-:W-:Y:S02]  /*a8c40*/  SHF.L.W.U32.HI R37, R42, 0x1f, R23 ;  /* 0x0000001f2a257819 */ /* 0x000fe40000010e17 */
[----:B------:R-:W-:Y:S02]  /*a8c50*/  SHF.L.W.U32.HI R19, R52, 0x1f, R33 ;  /* 0x0000001f34137819 */ /* 0x000fe40000010e21 */
[----:B------:R-:W-:Y:S02]  /*a8c60*/  SHF.L.W.U32.HI R35, R23, 0x1f, R48 ;  /* 0x0000001f17237819 */ /* 0x000fe40000010e30 */
[----:B------:R-:W-:Y:S02]  /*a8c70*/  SHF.L.W.U32.HI R15, R33, 0x1f, R50 ;  /* 0x0000001f210f7819 */ /* 0x000fe40000010e32 */
[----:B------:R-:W-:-:S02]  /*a8c80*/  SHF.L.W.U32.HI R32, R50, 0x1f, R27 ;  /* 0x0000001f32207819 */ /* 0x000fc40000010e1b */
[----:B------:R-:W-:Y:S02]  /*a8c90*/  SHF.L.W.U32.HI R17, R27, 0x1f, R16 ;  /* 0x0000001f1b117819 */ /* 0x000fe40000010e10 */
[----:B------:R-:W-:Y:S02]  /*a8ca0*/  SHF.L.W.U32.HI R33, R48, 0x1f, R31 ;  /* 0x0000001f30217819 */ /* 0x000fe40000010e1f */
[----:B------:R-:W-:Y:S02]  /*a8cb0*/  SHF.L.W.U32.HI R27, R46, 0x1f, R25 ;  /* 0x0000001f2e1b7819 */ /* 0x000fe40000010e19 */
[----:B------:R-:W-:Y:S02]  /*a8cc0*/  SHF.L.W.U32.HI R16, R16, 0x1f, R13 ;  /* 0x0000001f10107819 */ /* 0x000fe40000010e0d */
[----:B------:R-:W-:Y:S02]  /*a8cd0*/  SHF.L.W.U32.HI R23, R44, 0x1f, R21 ;  /* 0x0000001f2c177819 */ /* 0x000fe40000010e15 */
[----:B------:R-:W-:-:S02]  /*a8ce0*/  SHF.L.W.U32.HI R11, R14, 0x1f, R43 ;  /* 0x0000001f0e0b7819 */ /* 0x000fc40000010e2b */
[----:B------:R-:W-:Y:S02]  /*a8cf0*/  SHF.L.W.U32.HI R12, R43, 0x1f, R52 ;  /* 0x0000001f2b0c7819 */ /* 0x000fe40000010e34 */
[----:B------:R-:W-:Y:S02]  /*a8d00*/  SHF.L.W.U32.HI R31, R31, 0x1f, R46 ;  /* 0x0000001f1f1f7819 */ /* 0x000fe40000010e2e */
[----:B------:R-:W-:Y:S02]  /*a8d10*/  SHF.R.U32.HI R13, RZ, 0x1, R13 ;  /* 0x00000001ff0d7819 */ /* 0x000fe4000001160d */
[----:B------:R-:W-:Y:S02]  /*a8d20*/  SHF.L.W.U32.HI R25, R25, 0x1f, R44 ;  /* 0x0000001f19197819 */ /* 0x000fe40000010e2c */
[----:B------:R-:W-:Y:S01]  /*a8d30*/  SHF.R.U32.HI R21, RZ, 0x1, R21 ;  /* 0x00000001ff157819 */ /* 0x000fe20000011615 */
[----:B------:R-:W-:Y:S06]  /*a8d40*/  BRA.U UP0, `(.L_x_266) ;  /* 0xffffffe100a07547 */ /* 0x000fec000b83ffff */
[----:B------:R-:W-:Y:S02]  /*a8d50*/  HFMA2 R25, -RZ, RZ, 0, 0 ;  /* 0x00000000ff197431 */ /* 0x000fe400000001ff */
[----:B------:R-:W-:Y:S02]  /*a8d60*/  IMAD.MOV.U32 R27, RZ, RZ, RZ ;  /* 0x000000ffff1b7224 */ /* 0x000fe400078e00ff */
[----:B------:R-:W-:Y:S02]  /*a8d70*/  HFMA2 R13, -RZ, RZ, 0, 0 ;  /* 0x00000000ff0d7431 */ /* 0x000fe400000001ff */
[----:B------:R-:W-:Y:S01]  /*a8d80*/  IMAD.MOV.U32 R23, RZ, RZ, RZ ;  /* 0x000000ffff177224 */ /* 0x000fe200078e00ff */
[----:B------:R-:W-:Y:S01]  /*a8d90*/  MOV R21, RZ ;  /* 0x000000ff00157202 */ /* 0x000fe20000000f00 */
[----:B------:R-:W-:Y:S01]  /*a8da0*/  IMAD.MOV.U32 R19, RZ, RZ, RZ ;  /* 0x000000ffff137224 */ /* 0x000fe200078e00ff */
[----:B------:R-:W-:Y:S01]  /*a8db0*/  MOV R14, R34 ;  /* 0x00000022000e7202 */ /* 0x000fe20000000f00 */
[----:B------:R-:W-:-:S02]  /*a8dc0*/  IMAD.MOV.U32 R16, RZ, RZ, R36 ;  /* 0x000000ffff107224 */ /* 0x000fc400078e0024 */
[----:B------:R-:W-:Y:S02]  /*a8dd0*/  IMAD.MOV.U32 R17, RZ, RZ, RZ ;  /* 0x000000ffff117224 */ /* 0x000fe400078e00ff */
[----:B------:R-:W-:Y:S02]  /*a8de0*/  IMAD.MOV.U32 R15, RZ, RZ, RZ ;  /* 0x000000ffff0f7224 */ /* 0x000fe400078e00ff */
[----:B------:R-:W-:-:S07]  /*a8df0*/  IMAD.MOV.U32 R12, RZ, RZ, R28 ;  /* 0x000000ffff0c7224 */ /* 0x000fce00078e001c */
.L_x_265:
[-C--:B------:R-:W-:Y:S02]  /*a8e00*/  IMAD R9, R27, R26.reuse, RZ ;  /* 0x0000001a1b097224 */ /* 0x080fe400078e02ff */
[----:B------:R-:W-:-:S04]  /*a8e10*/  IMAD.WIDE.U32 R6, R26, R26, RZ ;  /* 0x0000001a1a067225 */ /* 0x000fc800078e00ff */
[-C--:B------:R-:W-:Y:S02]  /*a8e20*/  IMAD R9, R26, R27.reuse, R9 ;  /* 0x0000001b1a097224 */ /* 0x080fe400078e0209 */
[-C--:B------:R-:W-:Y:S02]  /*a8e30*/  IMAD R11, R25, R26.reuse, RZ ;  /* 0x0000001a190b7224 */ /* 0x080fe400078e02ff */
[----:B------:R-:W-:Y:S01]  /*a8e40*/  IMAD.IADD R8, R7, 0x1, R9 ;  /* 0x0000000107087824 */ /* 0x000fe200078e0209 */
[----:B------:R-:W-:Y:S01]  /*a8e50*/  MOV R7, RZ ;  /* 0x000000ff00077202 */ /* 0x000fe20000000f00 */
[----:B------:R-:W-:Y:S02]  /*a8e60*/  IMAD.MOV.U32 R9, RZ, RZ, RZ ;  /* 0x000000ffff097224 */ /* 0x000fe400078e00ff */
[----:B------:R-:W-:Y:S02]  /*a8e70*/  IMAD R28, R6, UR11, RZ ;  /* 0x0000000b061c7c24 */ /* 0x000fe4000f8e02ff */
[C---:B------:R-:W-:Y:S01]  /*a8e80*/  IMAD R31, R24.reuse, R27, R11 ;  /* 0x0000001b181f7224 */ /* 0x040fe200078e020b */
[----:B------:R-:W-:Y:S01]  /*a8e90*/  CS2R R10, SRZ ;  /* 0x00000000000a7805 */ /* 0x000fe2000001ff00 */
[----:B------:R-:W-:-:S04]  /*a8ea0*/  IMAD.WIDE.U32 R8, R24, R26, R8 ;  /* 0x0000001a18087225 */ /* 0x000fc800078e0008 */
[----:B------:R-:W-:-:S04]  /*a8eb0*/  IMAD.HI.U32 R0, R28, UR16, R6 ;  /* 0x000000101c007c27 */ /* 0x000fc8000f8e0006 */
[----:B------:R-:W-:Y:S02]  /*a8ec0*/  IMAD.IADD R6, R9, 0x1, R31 ;  /* 0x0000000109067824 */ /* 0x000fe400078e021f */
[----:B------:R-:W-:Y:S02]  /*a8ed0*/  IMAD.MOV.U32 R9, RZ, RZ, RZ ;  /* 0x000000ffff097224 */ /* 0x000fe400078e00ff */
[-C--:B------:R-:W-:Y:S02]  /*a8ee0*/  IMAD R29, R23, R26.reuse, RZ ;  /* 0x0000001a171d7224 */ /* 0x080fe400078e02ff */
[----:B------:R-:W-:-:S04]  /*a8ef0*/  IMAD.WIDE.U32 R8, R24, R26, R8 ;  /* 0x0000001a18087225 */ /* 0x000fc800078e0008 */
[----:B------:R-:W-:Y:S01]  /*a8f00*/  IMAD.IADD R33, R11, 0x1, R0 ;  /* 0x000000010b217824 */ /* 0x000fe200078e0200 */
[----:B------:R-:W-:Y:S01]  /*a8f10*/  IADD3 R31, PT, PT, R31, R9, RZ ;  /* 0x000000091f1f7210 */ /* 0x000fe20007ffe0ff */
[----:B------:R-:W-:-:S03]  /*a8f20*/  IMAD.WIDE.U32 R6, R22, R26, R6 ;  /* 0x0000001a16067225 */ /* 0x000fc600078e0006 */
[----:B------:R-:W-:Y:S01]  /*a8f30*/  IADD3 R32, P1, PT, R33, R8, RZ ;  /* 0x0000000821207210 */ /* 0x000fe20007f3e0ff */
[----:B------:R-:W-:Y:S01]  /*a8f40*/  IMAD R35, R22, R27, R29 ;  /* 0x0000001b16237224 */ /* 0x000fe200078e021d */
[----:B------:R-:W-:Y:S01]  /*a8f50*/  IADD3 R30, P0, PT, R31, R6, RZ ;  /* 0x000000061f1e7210 */ /* 0x000fe20007f1e0ff */
[----:B------:R-:W-:Y:S02]  /*a8f60*/  IMAD R9, R25, R24, RZ ;  /* 0x0000001819097224 */ /* 0x000fe400078e02ff */
[----:B------:R-:W-:Y:S01]  /*a8f70*/  IMAD.X R33, RZ, RZ, RZ, P1 ;  /* 0x000000ffff217224 */ /* 0x000fe200008e06ff */
[----:B------:R-:W-:Y:S01]  /*a8f80*/  IADD3 R6, PT, PT, R7, R35, RZ ;  /* 0x0000002307067210 */ /* 0x000fe20007ffe0ff */
[----:B------:R-:W-:Y:S02]  /*a8f90*/  IMAD R7, R19, R26, RZ ;  /* 0x0000001a13077224 */ /* 0x000fe400078e02ff */
[----:B------:R-:W-:Y:S02]  /*a8fa0*/  IMAD.X R31, RZ, RZ, RZ, P0 ;  /* 0x000000ffff1f7224 */ /* 0x000fe400000e06ff */
[----:B------:R-:W-:-:S02]  /*a8fb0*/  IMAD R41, R18, R27, R7 ;  /* 0x0000001b12297224 */ /* 0x000fc400078e0207 */
[----:B------:R-:W-:-:S04]  /*a8fc0*/  IMAD.WIDE.U32 R32, R28, UR17, R32 ;  /* 0x000000111c207c25 */ /* 0x000fc8000f8e0020 */
[C---:B------:R-:W-:Y:S02]  /*a8fd0*/  IMAD R9, R24.reuse, R25, R9 ;  /* 0x0000001918097224 */ /* 0x040fe400078e0209 */
[----:B------:R-:W-:-:S04]  /*a8fe0*/  IMAD.WIDE.U32 R30, R24, R24, R30 ;  /* 0x00000018181e7225 */ /* 0x000fc800078e001e */
[----:B------:R-:W-:Y:S01]  /*a8ff0*/  IMAD.MOV.U32 R7, RZ, RZ, RZ ;  /* 0x000000ffff077224 */ /* 0x000fe200078e00ff */
[----:B------:R-:W-:Y:S01]  /*a9000*/  IADD3 R9, PT, PT, R31, R9, RZ ;  /* 0x000000091f097210 */ /* 0x000fe20007ffe0ff */
[----:B------:R-:W-:Y:S01]  /*a9010*/  IMAD.IADD R37, R10, 0x1, R33 ;  /* 0x000000010a257824 */ /* 0x000fe200078e0221 */
[----:B------:R-:W-:Y:S01]  /*a9020*/  MOV R33, RZ ;  /* 0x000000ff00217202 */ /* 0x000fe20000000f00 */
[----:B------:R-:W-:-:S04]  /*a9030*/  IMAD.WIDE.U32 R6, R18, R26, R6 ;  /* 0x0000001a12067225 */ /* 0x000fc800078e0006 */
[----:B------:R-:W-:Y:S01]  /*a9040*/  IMAD R29, R32, UR11, RZ ;  /* 0x0000000b201d7c24 */ /* 0x000fe2000f8e02ff */
[----:B------:R-:W-:Y:S01]  /*a9050*/  IADD3 R6, P0, PT, R9, R6, RZ ;  /* 0x0000000609067210 */ /* 0x000fe20007f1e0ff */
[----:B------:R-:W-:Y:S02]  /*a9060*/  IMAD R9, R21, R26, RZ ;  /* 0x0000001a15097224 */ /* 0x000fe400078e02ff */
[----:B------:R-:W-:-:S04]  /*a9070*/  IMAD.HI.U32 R38, R29, UR16, R32 ;  /* 0x000000101d267c27 */ /* 0x000fc8000f8e0020 */
[----:B------:R-:W-:Y:S02]  /*a9080*/  IMAD.MOV.U32 R32, RZ, RZ, R30 ;  /* 0x000000ffff207224 */ /* 0x000fe400078e001e */
[----:B------:R-:W-:Y:S02]  /*a9090*/  IMAD.IADD R8, R7, 0x1, R41 ;  /* 0x0000000107087824 */ /* 0x000fe400078e0229 */
[----:B------:R-:W-:Y:S02]  /*a90a0*/  IMAD R31, R23, R24, RZ ;  /* 0x00000018171f7224 */ /* 0x000fe400078e02ff */
[----:B------:R-:W-:Y:S02]  /*a90b0*/  IMAD.X R7, RZ, RZ, RZ, P0 ;  /* 0x000000ffff077224 */ /* 0x000fe400000e06ff */
[----:B------:R-:W-:-:S04]  /*a90c0*/  IMAD.WIDE.U32 R32, R22, R26, R32 ;  /* 0x0000001a16207225 */ /* 0x000fc800078e0020 */
[----:B------:R-:W-:Y:S01]  /*a90d0*/  IMAD R49, R20, R27, R9 ;  /* 0x0000001b14317224 */ /* 0x000fe200078e0209 */
[----:B------:R-:W-:Y:S01]  /*a90e0*/  MOV R9, RZ ;  /* 0x000000ff00097202 */ /* 0x000fe20000000f00 */
[C---:B------:R-:W-:Y:S01]  /*a90f0*/  IMAD R43, R22.reuse, R25, R31 ;  /* 0x00000019162b7224 */ /* 0x040fe200078e021f */
[----:B------:R-:W-:Y:S01]  /*a9100*/  IADD3 R36, P2, PT, R37, R32, RZ ;  /* 0x0000002025247210 */ /* 0x000fe20007f5e0ff */
[----:B------:R-:W-:-:S04]  /*a9110*/  IMAD.WIDE.U32 R30, R22, R24, R6 ;  /* 0x00000018161e7225 */ /* 0x000fc800078e0006 */
[----:B------:R-:W-:Y:S02]  /*a9120*/  IMAD.IADD R35, R35, 0x1, R33 ;  /* 0x0000000123237824 */ /* 0x000fe400078e0221 */
[----:B------:R-:W-:-:S03]  /*a9130*/  IMAD.WIDE.U32 R6, R20, R26, R8 ;  /* 0x0000001a14067225 */ /* 0x000fc600078e0008 */
[----:B------:R-:W-:Y:S01]  /*a9140*/  IADD3 R34, P1, PT, R35, R30, RZ ;  /* 0x0000001e23227210 */ /* 0x000fe20007f3e0ff */
[----:B------:R-:W-:Y:S01]  /*a9150*/  IMAD.IADD R33, R31, 0x1, R43 ;  /* 0x000000011f217824 */ /* 0x000fe200078e022b */
[----:B------:R-:W-:Y:S01]  /*a9160*/  IADD3 R30, PT, PT, R7, R49, RZ ;  /* 0x00000031071e7210 */ /* 0x000fe20007ffe0ff */
[----:B------:R-:W-:Y:S01]  /*a9170*/  IMAD R7, R17, R26, RZ ;  /* 0x0000001a11077224 */ /* 0x000fe200078e02ff */
[----:B------:R-:W-:Y:S01]  /*a9180*/  IADD3.X R35, PT, PT, RZ, RZ, RZ, P1, !PT ;  /* 0x000000ffff237210 */ /* 0x000fe20000ffe4ff */
[----:B------:R-:W-:Y:S01]  /*a9190*/  IMAD.X R37, RZ, RZ, RZ, P2 ;  /* 0x000000ffff257224 */ /* 0x000fe200010e06ff */
[----:B------:R-:W-:Y:S01]  /*a91a0*/  IADD3 R32, P0, PT, R33, R6, RZ ;  /* 0x0000000621207210 */ /* 0x000fe20007f1e0ff */
[-C--:B------:R-:W-:Y:S01]  /*a91b0*/  IMAD R9, R19, R24.reuse, RZ ;  /* 0x0000001813097224 */ /* 0x080fe200078e02ff */
[----:B------:R-:W-:Y:S01]  /*a91c0*/  MOV R31, RZ ;  /* 0x000000ff001f7202 */ /* 0x000fe20000000f00 */
[----:B------:R-:W-:-:S04]  /*a91d0*/  IMAD.WIDE.U32 R34, R22, R24, R34 ;  /* 0x0000001816227225 */ /* 0x000fc800078e0022 */
[----:B------:R-:W-:Y:S02]  /*a91e0*/  IMAD.X R33, RZ, RZ, RZ, P0 ;  /* 0x000000ffff217224 */ /* 0x000fe400000e06ff */
[----:B------:R-:W-:Y:S02]  /*a91f0*/  IMAD R8, R16, R27, R7 ;  /* 0x0000001b10087224 */ /* 0x000fe400078e0207 */
[----:B------:R-:W-:Y:S02]  /*a9200*/  IMAD.IADD R39, R11, 0x1, R38 ;  /* 0x000000010b277824 */ /* 0x000fe400078e0226 */
[----:B------:R-:W-:-:S04]  /*a9210*/  IMAD.WIDE.U32 R36, R28, UR18, R36 ;  /* 0x000000121c247c25 */ /* 0x000fc8000f8e0024 */
[----:B------:R-:W-:Y:S01]  /*a9220*/  IMAD.WIDE.U32 R6, R16, R26, R30 ;  /* 0x0000001a10067225 */ /* 0x000fe200078e001e */
[----:B------:R-:W-:-:S03]  /*a9230*/  IADD3 R38, P2, PT, R39, R36, RZ ;  /* 0x0000002427267210 */ /* 0x000fc60007f5e0ff */
[C---:B------:R-:W-:Y:S02]  /*a9240*/  IMAD R51, R18.reuse, R25, R9 ;  /* 0x0000001912337224 */ /* 0x040fe400078e0209 */
[----:B------:R-:W-:-:S04]  /*a9250*/  IMAD.WIDE.U32 R32, R18, R24, R32 ;  /* 0x0000001812207225 */ /* 0x000fc800078e0020 */
[----:B------:R-:W-:Y:S01]  /*a9260*/  IMAD.IADD R31, R43, 0x1, R35 ;  /* 0x000000012b1f7824 */ /* 0x000fe200078e0223 */
[----:B------:R-:W-:Y:S01]  /*a9270*/  MOV R35, RZ ;  /* 0x000000ff00237202 */ /* 0x000fe20000000f00 */
[----:B------:R-:W-:Y:S02]  /*a9280*/  IMAD.MOV.U32 R0, RZ, RZ, RZ ;  /* 0x000000ffff007224 */ /* 0x000fe400078e00ff */
[----:B------:R-:W-:Y:S01]  /*a9290*/  IMAD.IADD R9, R33, 0x1, R51 ;  /* 0x0000000121097824 */ /* 0x000fe200078e0233 */
[----:B------:R-:W-:Y:S01]  /*a92a0*/  IADD3 R30, P1, PT, R31, R32, RZ ;  /* 0x000000201f1e7210 */ /* 0x000fe20007f3e0ff */
[----:B------:R-:W-:Y:S01]  /*a92b0*/  IMAD.IADD R32, R7, 0x1, R8 ;  /* 0x0000000107207824 */ /* 0x000fe200078e0208 */
[----:B------:R-:W-:Y:S01]  /*a92c0*/  IADD3 R37, PT, PT, R0, R37, RZ ;  /* 0x0000002500257210 */ /* 0x000fe20007ffe0ff */
[----:B------:R-:W-:Y:S01]  /*a92d0*/  IMAD.X R39, RZ, RZ, RZ, P2 ;  /* 0x000000ffff277224 */ /* 0x000fe200010e06ff */
[----:B------:R-:W-:Y:S01]  /*a92e0*/  IADD3 R6, P0, PT, R9, R6, RZ ;  /* 0x0000000609067210 */ /* 0x000fe20007f1e0ff */
[----:B------:R-:W-:-:S04]  /*a92f0*/  IMAD.WIDE.U32 R34, R18, R26, R34 ;  /* 0x0000001a12227225 */ /* 0x000fc800078e0022 */
[----:B------:R-:W-:Y:S01]  /*a9300*/  IMAD R7, R21, R24, RZ ;  /* 0x0000001815077224 */ /* 0x000fe200078e02ff */
[----:B------:R-:W-:Y:S01]  /*a9310*/  IADD3 R36, P2, PT, R37, R34, RZ ;  /* 0x0000002225247210 */ /* 0x000fe20007f5e0ff */
[----:B------:R-:W-:Y:S02]  /*a9320*/  IMAD R9, R23, R22, RZ ;  /* 0x0000001617097224 */ /* 0x000fe400078e02ff */
[----:B------:R-:W-:Y:S02]  /*a9330*/  IMAD.X R31, RZ, RZ, RZ, P1 ;  /* 0x000000ffff1f7224 */ /* 0x000fe400008e06ff */
[----:B------:R-:W-:-:S04]  /*a9340*/  IMAD.WIDE.U32 R38, R29, UR17, R38 ;  /* 0x000000111d267c25 */ /* 0x000fc8000f8e0026 */
[----:B------:R-:W-:Y:S01]  /*a9350*/  IMAD.IADD R41, R41, 0x1, R35 ;  /* 0x0000000129297824 */ /* 0x000fe200078e0223 */
[----:B------:R-:W-:Y:S01]  /*a9360*/  IADD3 R45, PT, PT, R10, R39, RZ ;  /* 0x000000270a2d7210 */ /* 0x000fe20007ffe0ff */
[----:B------:R-:W-:Y:S02]  /*a9370*/  IMAD R55, R20, R25, R7 ;  /* 0x0000001914377224 */ /* 0x000fe400078e0207 */
[C---:B------:R-:W-:Y:S02]  /*a9380*/  IMAD R9, R22.reuse, R23, R9 ;  /* 0x0000001716097224 */ /* 0x040fe400078e0209 */
[----:B------:R-:W-:Y:S02]  /*a9390*/  IMAD.X R7, RZ, RZ, RZ, P0 ;  /* 0x000000ffff077224 */ /* 0x000fe400000e06ff */
[----:B------:R-:W-:-:S04]  /*a93a0*/  IMAD.WIDE.U32 R34, R22, R22, R30 ;  /* 0x0000001616227225 */ /* 0x000fc800078e001e */
[----:B------:R-:W-:Y:S01]  /*a93b0*/  IMAD R30, R38, UR11, RZ ;  /* 0x0000000b261e7c24 */ /* 0x000fe2000f8e02ff */
[----:B------:R-:W-:Y:S01]  /*a93c0*/  IADD3 R9, PT, PT, R35, R9, RZ ;  /* 0x0000000923097210 */ /* 0x000fe20007ffe0ff */
[----:B------:R-:W-:Y:S02]  /*a93d0*/  IMAD.MOV.U32 R39, RZ, RZ, RZ ;  /* 0x000000ffff277224 */ /* 0x000fe400078e00ff */
[----:B------:R-:W-:-:S04]  /*a93e0*/  IMAD.WIDE.U32 R6, R20, R24, R6 ;  /* 0x0000001814067225 */ /* 0x000fc800078e0006 */
[----:B------:R-:W-:Y:S02]  /*a93f0*/  IMAD.MOV.U32 R33, RZ, RZ, RZ ;  /* 0x000000ffff217224 */ /* 0x000fe400078e00ff */
[----:B------:R-:W-:Y:S01]  /*a9400*/  IMAD.X R37, RZ, RZ, RZ, P2 ;  /* 0x000000ffff257224 */ /* 0x000fe200010e06ff */
[----:B------:R-:W-:Y:S01]  /*a9410*/  IADD3 R40, P2, PT, R41, R34, RZ ;  /* 0x0000002229287210 */ /* 0x000fe20007f5e0ff */
[----:B------:R-:W-:Y:S01]  /*a9420*/  IMAD.HI.U32 R42, R30, UR16, R38 ;  /* 0x000000101e2a7c27 */ /* 0x000fe2000f8e0026 */
[----:B------:R-:W-:Y:S02]  /*a9430*/  IADD3 R38, P1, PT, R9, R6, RZ ;  /* 0x0000000609267210 */ /* 0x000fe40007f3e0ff */
[----:B------:R-:W-:Y:S01]  /*a9440*/  MOV R6, RZ ;  /* 0x000000ff00067202 */ /* 0x000fe20000000f00 */
[----:B------:R-:W-:Y:S01]  /*a9450*/  IMAD.IADD R31, R7, 0x1, R55 ;  /* 0x00000001071f7824 */ /* 0x000fe200078e0237 */
[----:B------:R-:W-:Y:S01]  /*a9460*/  IADD3 R47, PT, PT, R11, R42, RZ ;  /* 0x0000002a0b2f7210 */ /* 0x000fe20007ffe0ff */
[----:B------:R-:W-:-:S04]  /*a9470*/  IMAD.WIDE.U32 R32, R14, R26, R32 ;  /* 0x0000001a0e207225 */ /* 0x000fc800078e0020 */
[----:B------:R-:W-:Y:S01]  /*a9480*/  IMAD.WIDE.U32 R34, R28, UR19, R36 ;  /* 0x000000131c227c25 */ /* 0x000fe2000f8e0024 */
[----:B------:R-:W-:-:S03]  /*a9490*/  IADD3 R36, P0, PT, R31, R32, RZ ;  /* 0x000000201f247210 */ /* 0x000fc60007f1e0ff */
[----:B------:R-:W-:Y:S01]  /*a94a0*/  IMAD R37, R19, R22, RZ ;  /* 0x0000001613257224 */ /* 0x000fe200078e02ff */
[----:B------:R-:W-:Y:S01]  /*a94b0*/  IADD3 R44, P3, PT, R45, R34, RZ ;  /* 0x000000222d2c7210 */ /* 0x000fe20007f7e0ff */
[----:B------:R-:W-:Y:S02]  /*a94c0*/  IMAD.X R41, RZ, RZ, RZ, P2 ;  /* 0x000000ffff297224 */ /* 0x000fe400010e06ff */
[----:B------:R-:W-:Y:S02]  /*a94d0*/  IMAD.X R39, RZ, RZ, RZ, P1 ;  /* 0x000000ffff277224 */ /* 0x000fe400008e06ff */
[C---:B------:R-:W-:Y:S02]  /*a94e0*/  IMAD R57, R18.reuse, R23, R37 ;  /* 0x0000001712397224 */ /* 0x040fe400078e0225 */
[----:B------:R-:W-:-:S04]  /*a94f0*/  IMAD.WIDE.U32 R40, R18, R24, R40 ;  /* 0x0000001812287225 */ /* 0x000fc800078e0028 */
[----:B------:R-:W-:Y:S01]  /*a9500*/  IMAD.IADD R7, R6, 0x1, R35 ;  /* 0x0000000106077824 */ /* 0x000fe200078e0223 */
[----:B------:R-:W-:Y:S01]  /*a9510*/  IADD3 R43, PT, PT, R51, R41, RZ ;  /* 0x00000029332b7210 */ /* 0x000fe20007ffe0ff */
[----:B------:R-:W-:Y:S02]  /*a9520*/  IMAD.X R37, RZ, RZ, RZ, P0 ;  /* 0x000000ffff257224 */ /* 0x000fe400000e06ff */
[----:B------:R-:W-:-:S04]  /*a9530*/  IMAD.WIDE.U32 R38, R18, R22, R38 ;  /* 0x0000001612267225 */ /* 0x000fc800078e0026 */
[----:B------:R-:W-:Y:S01]  /*a9540*/  IMAD R35, R17, R24, RZ ;  /* 0x0000001811237224 */ /* 0x000fe200078e02ff */
[----:B------:R-:W-:Y:S01]  /*a9550*/  IADD3 R42, P0, PT, R43, R38, RZ ;  /* 0x000000262b2a7210 */ /* 0x000fe20007f1e0ff */
[----:B------:R-:W-:Y:S02]  /*a9560*/  IMAD R9, R15, R26, RZ ;  /* 0x0000001a0f097224 */ /* 0x000fe400078e02ff */
[----:B------:R-:W-:Y:S01]  /*a9570*/  IMAD.WIDE.U32 R36, R16, R24, R36 ;  /* 0x0000001810247225 */ /* 0x000fe200078e0024 */
[----:B------:R-:W-:-:S03]  /*a9580*/  IADD3.X R43, PT, PT, RZ, RZ, RZ, P0, !PT ;  /* 0x000000ffff2b7210 */ /* 0x000fc600007fe4ff */
[----:B------:R-:W-:Y:S02]  /*a9590*/  IMAD.IADD R39, R39, 0x1, R57 ;  /* 0x0000000127277824 */ /* 0x000fe400078e0239 */
[----:B------:R-:W-:Y:S02]  /*a95a0*/  IMAD R32, R16, R25, R35 ;  /* 0x0000001910207224 */ /* 0x000fe400078e0223 */
[----:B------:R-:W-:Y:S01]  /*a95b0*/  IMAD R9, R14, R27, R9 ;  /* 0x0000001b0e097224 */ /* 0x000fe200078e0209 */
[----:B------:R-:W-:Y:S01]  /*a95c0*/  IADD3 R38, P1, PT, R39, R36, RZ ;  /* 0x0000002427267210 */ /* 0x000fe20007f3e0ff */
[----:B------:R-:W-:Y:S01]  /*a95d0*/  IMAD.X R45, RZ, RZ, RZ, P3 ;  /* 0x000000ffff2d7224 */ /* 0x000fe200018e06ff */
[----:B------:R-:W-:Y:S01]  /*a95e0*/  IADD3 R39, PT, PT, R37, R32, RZ ;  /* 0x0000002025277210 */ /* 0x000fe20007ffe0ff */
[----:B------:R-:W-:Y:S01]  /*a95f0*/  IMAD.MOV.U32 R36, RZ, RZ, R40 ;  /* 0x000000ffff247224 */ /* 0x000fe200078e0028 */
[----:B------:R-:W-:Y:S01]  /*a9600*/  IADD3 R34, PT, PT, R33, R9, RZ ;  /* 0x0000000921227210 */ /* 0x000fe20007ffe0ff */
[----:B------:R-:W-:-:S02]  /*a9610*/  IMAD.MOV.U32 R37, RZ, RZ, RZ ;  /* 0x000000ffff257224 */ /* 0x000fc400078e00ff */
[----:B------:R-:W-:Y:S02]  /*a9620*/  IMAD.MOV.U32 R35, RZ, RZ, RZ ;  /* 0x000000ffff237224 */ /* 0x000fe400078e00ff */
[----:B------:R-:W-:-:S04]  /*a9630*/  IMAD.WIDE.U32 R44, R29, UR18, R44 ;  /* 0x000000121d2c7c25 */ /* 0x000fc8000f8e002c */
[----:B------:R-:W-:Y:S01]  /*a9640*/  IMAD.WIDE.U32 R36, R20, R26, R36 ;  /* 0x0000001a14247225 */ /* 0x000fe200078e0024 */
[----:B------:R-:W-:-:S03]  /*a9650*/  IADD3 R46, P4, PT, R47, R44, RZ ;  /* 0x0000002c2f2e7210 */ /* 0x000fc60007f9e0ff */
[----:B------:R-:W-:Y:S01]  /*a9660*/  IMAD R33, R13, R26, RZ ;  /* 0x0000001a0d217224 */ /* 0x000fe200078e02ff */
[----:B------:R-:W-:Y:S01]  /*a9670*/  IADD3 R44, P3, PT, R7, R36, RZ ;  /* 0x00000024072c7210 */ /* 0x000fe20007f7e0ff */
[----:B------:R-:W-:-:S04]  /*a9680*/  IMAD.WIDE.U32 R34, R12, R26, R34 ;  /* 0x0000001a0c227225 */ /* 0x000fc800078e0022 */
[----:B------:R-:W-:Y:S01]  /*a9690*/  IMAD R33, R12, R27, R33 ;  /* 0x0000001b0c217224 */ /* 0x000fe200078e0221 */
[----:B------:R-:W-:Y:S01]  /*a96a0*/  IADD3 R36, P0, PT, R39, R34, RZ ;  /* 0x0000002227247210 */ /* 0x000fe20007f1e0ff */
[----:B------:R-:W-:-:S03]  /*a96b0*/  IMAD.WIDE.U32 R40, R18, R22, R42 ;  /* 0x0000001612287225 */ /* 0x000fc600078e002a */
[----:B------:R-:W-:Y:S01]  /*a96c0*/  IADD3 R53, PT, PT, R35, R33, RZ ;  /* 0x0000002123357210 */ /* 0x000fe20007ffe0ff */
[----:B------:R-:W-:Y:S02]  /*a96d0*/  IMAD.X R39, RZ, RZ, RZ, P1 ;  /* 0x000000ffff277224 */ /* 0x000fe400008e06ff */
[----:B------:R-:W-:Y:S02]  /*a96e0*/  IMAD R7, R21, R22, RZ ;  /* 0x0000001615077224 */ /* 0x000fe400078e02ff */
[----:B------:R-:W-:Y:S02]  /*a96f0*/  IMAD.IADD R37, R49, 0x1, R37 ;  /* 0x0000000131257824 */ /* 0x000fe400078e0225 */
[----:B------:R-:W-:Y:S01]  /*a9700*/  IMAD.IADD R31, R0, 0x1, R45 ;  /* 0x00000001001f7824 */ /* 0x000fe200078e022d */
[----:B------:R-:W-:Y:S01]  /*a9710*/  IADD3.X R45, PT, PT, RZ, RZ, RZ, P3, !PT ;  /* 0x000000ffff2d7210 */ /* 0x000fe20001ffe4ff */
[----:B------:R-:W-:Y:S01]  /*a9720*/  IMAD.IADD R41, R57, 0x1, R41 ;  /* 0x0000000139297824 */ /* 0x000fe200078e0229 */
[----:B------:R-:W-:Y:S01]  /*a9730*/  IADD3 R42, P2, PT, R37, R40, RZ ;  /* 0x00000028252a7210 */ /* 0x000fe20007f5e0ff */
[----:B------:R-:W-:-:S04]  /*a9740*/  IMAD.WIDE.U32 R34, R20, R22, R38 ;  /* 0x0000001614227225 */ /* 0x000fc800078e0026 */
[----:B------:R-:W-:Y:S01]  /*a9750*/  IMAD R57, R20, R23, R7 ;  /* 0x0000001714397224 */ /* 0x000fe200078e0207 */
[----:B------:R-:W-:Y:S01]  /*a9760*/  IADD3 R40, P1, PT, R41, R34, RZ ;  /* 0x0000002229287210 */ /* 0x000fe20007f3e0ff */
[----:B------:R-:W-:Y:S01]  /*a9770*/  IMAD.X R47, RZ, RZ, RZ, P4 ;  /* 0x000000ffff2f7224 */ /* 0x000fe200020e06ff */
[----:B------:R-:W-:Y:S01]  /*a9780*/  MOV R7, RZ ;  /* 0x000000ff00077202 */ /* 0x000fe20000000f00 */
[----:B------:R-:W-:Y:S01]  /*a9790*/  IMAD.IADD R51, R35, 0x1, R57 ;  /* 0x0000000123337824 */ /* 0x000fe200078e0239 */
[----:B------:R-:W-:Y:S01]  /*a97a0*/  IADD3.X R41, PT, PT, RZ, RZ, RZ, P1, !PT ;  /* 0x000000ffff297210 */ /* 0x000fe20000ffe4ff */
[----:B------:R-:W-:-:S04]  /*a97b0*/  IMAD.WIDE.U32 R38, R28, R2, R44 ;  /* 0x000000021c267225 */ /* 0x000fc800078e002c */
[----:B------:R-:W-:Y:S01]  /*a97c0*/  IMAD.WIDE.U32 R34, R30, UR17, R46 ;  /* 0x000000111e227c25 */ /* 0x000fe2000f8e002e */
[----:B------:R-:W-:-:S03]  /*a97d0*/  IADD3 R46, P3, PT, R31, R38, RZ ;  /* 0x000000261f2e7210 */ /* 0x000fc60007f7e0ff */
[----:B------:R-:W-:Y:S01]  /*a97e0*/  IMAD.IADD R45, R7, 0x1, R39 ;  /* 0x00000001072d7824 */ /* 0x000fe200078e0227 */
[----:B------:R-:W-:Y:S01]  /*a97f0*/  IADD3 R49, PT, PT, R10, R35, RZ ;  /* 0x000000230a317210 */ /* 0x000fe20007ffe0ff */
[----:B------:R-:W-:Y:S02]  /*a9800*/  IMAD R31, R34, UR11, RZ ;  /* 0x0000000b221f7c24 */ /* 0x000fe4000f8e02ff */
[----:B------:R-:W-:Y:S02]  /*a9810*/  IMAD.MOV.U32 R35, RZ, RZ, RZ ;  /* 0x000000ffff237224 */ /* 0x000fe400078e00ff */
[----:B------:R-:W-:Y:S02]  /*a9820*/  IMAD R39, R15, R24, RZ ;  /* 0x000000180f277224 */ /* 0x000fe400078e02ff */
[----:B------:R-:W-:Y:S02]  /*a9830*/  IMAD.X R37, RZ, RZ, RZ, P0 ;  /* 0x000000ffff257224 */ /* 0x000fe400000e06ff */
[----:B------:R-:W-:-:S02]  /*a9840*/  IMAD.X R43, RZ, RZ, RZ, P2 ;  /* 0x000000ffff2b7224 */ /* 0x000fc400010e06ff */
[----:B------:R-:W-:-:S04]  /*a9850*/  IMAD.HI.U32 R50, R31, UR16, R34 ;  /* 0x000000101f327c27 */ /* 0x000fc8000f8e0022 */
[C---:B------:R-:W-:Y:S02]  /*a9860*/  IMAD R35, R14.reuse, R25, R39 ;  /* 0x000000190e237224 */ /* 0x040fe400078e0227 */
[----:B------:R-:W-:-:S04]  /*a9870*/  IMAD.WIDE.U32 R36, R14, R24, R36 ;  /* 0x000000180e247225 */ /* 0x000fc800078e0024 */
[----:B------:R-:W-:Y:S01]  /*a9880*/  IMAD.WIDE.U32 R42, R20, R24, R42 ;  /* 0x00000018142a7225 */ /* 0x000fe200078e002a */
[----:B------:R-:W-:-:S03]  /*a9890*/  IADD3 R38, P1, PT, R51, R36, RZ ;  /* 0x0000002433267210 */ /* 0x000fc60007f3e0ff */
[-C--:B------:R-:W-:Y:S02]  /*a98a0*/  IMAD R47, R19, R18.reuse, RZ ;  /* 0x00000012132f7224 */ /* 0x080fe400078e02ff */
[----:B------:R-:W-:Y:S01]  /*a98b0*/  IMAD.IADD R34, R37, 0x1, R35 ;  /* 0x0000000125227824 */ /* 0x000fe200078e0223 */
[----:B------:R-:W-:Y:S01]  /*a98c0*/  IADD3 R37, PT, PT, R55, R43, RZ ;  /* 0x0000002b37257210 */ /* 0x000fe20007ffe0ff */
[----:B------:R-:W-:-:S03]  /*a98d0*/  IMAD.WIDE.U32 R40, R18, R18, R40 ;  /* 0x0000001212287225 */ /* 0x000fc600078e0028 */
[----:B------:R-:W-:Y:S01]  /*a98e0*/  IADD3 R36, P0, PT, R34, R53, RZ ;  /* 0x0000003522247210 */ /* 0x000fe20007f1e0ff */
[----:B------:R-:W-:Y:S02]  /*a98f0*/  IMAD R39, R18, R19, R47 ;  /* 0x0000001312277224 */ /* 0x000fe400078e022f */
[----:B------:R-:W-:Y:S01]  /*a9900*/  IMAD.X R47, RZ, RZ, RZ, P3 ;  /* 0x000000ffff2f7224 */ /* 0x000fe200018e06ff */
[----:B------:R-:W-:Y:S01]  /*a9910*/  IADD3 R44, P3, PT, R37, R40, RZ ;  /* 0x00000028252c7210 */ /* 0x000fe20007f7e0ff */
[----:B------:R-:W-:Y:S01]  /*a9920*/  IMAD.IADD R43, R41, 0x1, R39 ;  /* 0x00000001292b7824 */ /* 0x000fe200078e0227 */
[----:B------:R-:W-:Y:S01]  /*a9930*/  MOV R40, R42 ;  /* 0x0000002a00287202 */ /* 0x000fe20000000f00 */
[----:B------:R-:W-:Y:S02]  /*a9940*/  IMAD.MOV.U32 R41, RZ, RZ, RZ ;  /* 0x000000ffff297224 */ /* 0x000fe400078e00ff */
[----:B------:R-:W-:-:S04]  /*a9950*/  IMAD.WIDE.U32 R46, R29, UR19, R46 ;  /* 0x000000131d2e7c25 */ /* 0x000fc8000f8e002e */
[----:B------:R-:W-:Y:S01]  /*a9960*/  IMAD.WIDE.U32 R40, R16, R26, R40 ;  /* 0x0000001a10287225 */ /* 0x000fe200078e0028 */
[----:B------:R-:W-:-:S03]  /*a9970*/  IADD3 R48, P4, PT, R49, R46, RZ ;  /* 0x0000002e31307210 */ /* 0x000fc60007f9e0ff */
[----:B------:R-:W-:Y:S01]  /*a9980*/  IMAD.X R39, RZ, RZ, RZ, P1 ;  /* 0x000000ffff277224 */ /* 0x000fe200008e06ff */
[----:B------:R-:W-:Y:S01]  /*a9990*/  IADD3 R46, P1, PT, R45, R40, RZ ;  /* 0x000000282d2e7210 */ /* 0x000fe20007f3e0ff */
[----:B------:R-:W-:Y:S01]  /*a99a0*/  IMAD R45, R13, R24, RZ ;  /* 0x000000180d2d7224 */ /* 0x000fe200078e02ff */
[----:B------:R-:W-:Y:S01]  /*a99b0*/  IADD3 R41, PT, PT, R8, R41, RZ ;  /* 0x0000002908297210 */ /* 0x000fe20007ffe0ff */
[-C--:B------:R-:W-:Y:S01]  /*a99c0*/  IMAD R37, R17, R22.reuse, RZ ;  /* 0x0000001611257224 */ /* 0x080fe200078e02ff */
[----:B------:R-:W-:Y:S01]  /*a99d0*/  MOV R8, RZ ;  /* 0x000000ff00087202 */ /* 0x000fe20000000f00 */
[----:B------:R-:W-:-:S04]  /*a99e0*/  IMAD.WIDE.U32 R38, R16, R22, R38 ;  /* 0x0000001610267225 */ /* 0x000fc800078e0026 */
[----:B------:R-:W-:Y:S01]  /*a99f0*/  IMAD R34, R12, R25, R45 ;  /* 0x000000190c227224 */ /* 0x000fe200078e022d */
[----:B------:R-:W-:Y:S01]  /*a9a00*/  IADD3.X R45, PT, PT, RZ, RZ, RZ, P3, !PT ;  /* 0x000000ffff2d7210 */ /* 0x000fe20001ffe4ff */
[----:B------:R-:W-:Y:S01]  /*a9a10*/  IMAD R59, R16, R23, R37 ;  /* 0x00000017103b7224 */ /* 0x000fe200078e0225 */
[----:B------:R-:W-:Y:S01]  /*a9a20*/  IADD3 R40, P2, PT, R43, R38, RZ ;  /* 0x000000262b287210 */ /* 0x000fe20007f5e0ff */
[----:B------:R-:W-:Y:S02]  /*a9a30*/  IMAD.X R37, RZ, RZ, RZ, P0 ;  /* 0x000000ffff257224 */ /* 0x000fe400000e06ff */
[----:B------:R-:W-:Y:S02]  /*a9a40*/  IMAD.IADD R39, R39, 0x1, R59 ;  /* 0x0000000127277824 */ /* 0x000fe400078e023b */
[----:B------:R-:W-:-:S04]  /*a9a50*/  IMAD.WIDE.U32 R36, R12, R24, R36 ;  /* 0x000000180c247225 */ /* 0x000fc800078e0024 */
[C---:B------:R-:W-:Y:S01]  /*a9a60*/  IMAD.WIDE.U32 R42, R20.reuse, R22, R44 ;  /* 0x00000016142a7225 */ /* 0x040fe200078e002c */
[----:B------:R-:W-:Y:S02]  /*a9a70*/  IADD3 R38, P3, PT, R39, R36, RZ ;  /* 0x0000002427267210 */ /* 0x000fe40007f7e0ff */
[----:B------:R-:W-:Y:S01]  /*a9a80*/  IADD3 R36, PT, PT, R37, R34, RZ ;  /* 0x0000002225247210 */ /* 0x000fe20007ffe0ff */
[----:B------:R-:W-:Y:S01]  /*a9a90*/  IMAD.X R49, RZ, RZ, RZ, P4 ;  /* 0x000000ffff317224 */ /* 0x000fe200020e06ff */
[----:B------:R-:W-:Y:S01]  /*a9aa0*/  IADD3 R44, P4, PT, R41, R42, RZ ;  /* 0x0000002a292c7210 */ /* 0x000fe20007f9e0ff */
[----:B------:R-:W-:Y:S01]  /*a9ab0*/  IMAD R39, R21, R18, RZ ;  /* 0x0000001215277224 */ /* 0x000fe200078e02ff */
[----:B------:R-:W-:Y:S01]  /*a9ac0*/  IADD3.X R41, PT, PT, RZ, RZ, RZ, P2, !PT ;  /* 0x000000ffff297210 */ /* 0x000fe200017fe4ff */
[----:B------:R-:W-:Y:S02]  /*a9ad0*/  IMAD.IADD R43, R57, 0x1, R43 ;  /* 0x00000001392b7824 */ /* 0x000fe400078e022b */
[----:B------:R-:W-:-:S02]  /*a9ae0*/  IMAD R57, R20, R19, R39 ;  /* 0x0000001314397224 */ /* 0x000fc400078e0227 */
[----:B------:R-:W-:Y:S02]  /*a9af0*/  IMAD.IADD R55, R6, 0x1, R47 ;  /* 0x0000000106377824 */ /* 0x000fe400078e022f */
[----:B------:R-:W-:Y:S02]  /*a9b00*/  IMAD R37, R15, R22, RZ ;  /* 0x000000160f257224 */ /* 0x000fe400078e02ff */
[----:B------:R-:W-:Y:S02]  /*a9b10*/  IMAD.X R39, RZ, RZ, RZ, P3 ;  /* 0x000000ffff277224 */ /* 0x000fe400018e06ff */
[----:B------:R-:W-:-:S04]  /*a9b20*/  IMAD.WIDE.U32 R40, R20, R18, R40 ;  /* 0x0000001214287225 */ /* 0x000fc800078e0028 */
[----:B------:R-:W-:Y:S01]  /*a9b30*/  IMAD.X R47, RZ, RZ, RZ, P1 ;  /* 0x000000ffff2f7224 */ /* 0x000fe200008e06ff */
[----:B------:R-:W-:Y:S01]  /*a9b40*/  IADD3 R42, P3, PT, R43, R40, RZ ;  /* 0x000000282b2a7210 */ /* 0x000fe20007f7e0ff */
[----:B------:R-:W-:Y:S02]  /*a9b50*/  IMAD.IADD R53, R11, 0x1, R50 ;  /* 0x000000010b357824 */ /* 0x000fe400078e0232 */
[----:B------:R-:W-:-:S04]  /*a9b60*/  IMAD.WIDE.U32 R48, R30, UR18, R48 ;  /* 0x000000121e307c25 */ /* 0x000fc8000f8e0030 */
[C---:B------:R-:W-:Y:S01]  /*a9b70*/  IMAD R37, R14.reuse, R23, R37 ;  /* 0x000000170e257224 */ /* 0x040fe200078e0225 */
[----:B------:R-:W-:Y:S01]  /*a9b80*/  IADD3 R52, P0, PT, R53, R48, RZ ;  /* 0x0000003035347210 */ /* 0x000fe20007f1e0ff */
[----:B------:R-:W-:-:S04]  /*a9b90*/  IMAD.WIDE.U32 R38, R14, R22, R38 ;  /* 0x000000160e267225 */ /* 0x000fc800078e0026 */
        /* <DEDUP_REMOVED lines=8> */
[----:B------:R-:W-:Y:S01]  /*a9c20*/  IMAD.WIDE.U32 R44, R16, R24, R44 ;  /* 0x00000018102c7225 */ /* 0x000fe200078e002c */
[----:B------:R-:W-:-:S03]  /*a9c30*/  IADD3 R38, P1, PT, R39, R36, RZ ;  /* 0x0000002427267210 */ /* 0x000fc60007f3e0ff */
[----:B------:R-:W-:Y:S01]  /*a9c40*/  IMAD.IADD R51, R0, 0x1, R49 ;  /* 0x0000000100337824 */ /* 0x000fe200078e0231 */
[----:B------:R-:W-:Y:S01]  /*a9c50*/  IADD3.X R49, PT, PT, RZ, RZ, RZ, P5, !PT ;  /* 0x000000ffff317210 */ /* 0x000fe20002ffe4ff */
[----:B------:R-:W-:-:S04]  /*a9c60*/  IMAD.WIDE.U32 R42, R20, R18, R42 ;  /* 0x00000012142a7225 */ /* 0x000fc800078e002a */
[----:B------:R-:W-:Y:S01]  /*a9c70*/  IMAD.IADD R39, R32, 0x1, R45 ;  /* 0x0000000120277824 */ /* 0x000fe200078e022d */
[----:B------:R-:W-:Y:S01]  /*a9c80*/  MOV R45, RZ ;  /* 0x000000ff002d7202 */ /* 0x000fe20000000f00 */
[----:B------:R-:W-:Y:S01]  /*a9c90*/  IMAD.WIDE.U32 R48, R29, R2, R48 ;  /* 0x000000021d307225 */ /* 0x000fe200078e0030 */
[----:B------:R-:W-:Y:S02]  /*a9ca0*/  IADD3 R43, PT, PT, R57, R43, RZ ;  /* 0x0000002b392b7210 */ /* 0x000fe40007ffe0ff */
[----:B------:R-:W-:Y:S01]  /*a9cb0*/  IADD3 R46, P3, PT, R39, R42, RZ ;  /* 0x0000002a272e7210 */ /* 0x000fe20007f7e0ff */
[----:B------:R-:W-:Y:S01]  /*a9cc0*/  IMAD R39, R17, R18, RZ ;  /* 0x0000001211277224 */ /* 0x000fe200078e02ff */
[----:B------:R-:W-:Y:S01]  /*a9cd0*/  IADD3 R50, P4, PT, R51, R48, RZ ;  /* 0x0000003033327210 */ /* 0x000fe20007f9e0ff */
[----:B------:R-:W-:Y:S02]  /*a9ce0*/  IMAD.X R41, RZ, RZ, RZ, P2 ;  /* 0x000000ffff297224 */ /* 0x000fe400010e06ff */
[----:B------:R-:W-:-:S02]  /*a9cf0*/  IMAD R63, R16, R19, R39 ;  /* 0x00000013103f7224 */ /* 0x000fc400078e0227 */
[----:B------:R-:W-:Y:S02]  /*a9d00*/  IMAD R51, R13, R22, RZ ;  /* 0x000000160d337224 */ /* 0x000fe400078e02ff */
[----:B------:R-:W-:-:S04]  /*a9d10*/  IMAD.WIDE.U32 R40, R16, R18, R40 ;  /* 0x0000001210287225 */ /* 0x000fc800078e0028 */
[----:B------:R-:W-:Y:S02]  /*a9d20*/  IMAD.X R39, RZ, RZ, RZ, P1 ;  /* 0x000000ffff277224 */ /* 0x000fe400008e06ff */
[----:B------:R-:W-:Y:S01]  /*a9d30*/  IMAD.X R53, RZ, RZ, RZ, P0 ;  /* 0x000000ffff357224 */ /* 0x000fe200000e06ff */
[----:B------:R-:W-:Y:S01]  /*a9d40*/  IADD3 R42, P0, PT, R43, R40, RZ ;  /* 0x000000282b2a7210 */ /* 0x000fe20007f1e0ff */
[----:B------:R-:W-:-:S03]  /*a9d50*/  IMAD.WIDE.U32 R44, R14, R26, R44 ;  /* 0x0000001a0e2c7225 */ /* 0x000fc600078e002c */
[----:B------:R-:W-:Y:S01]  /*a9d60*/  IADD3.X R43, PT, PT, RZ, RZ, RZ, P0, !PT ;  /* 0x000000ffff2b7210 */ /* 0x000fe200007fe4ff */
[C---:B------:R-:W-:Y:S01]  /*a9d70*/  IMAD.WIDE.U32 R38, R12.reuse, R22, R38 ;  /* 0x000000160c267225 */ /* 0x040fe200078e0026 */
[----:B------:R-:W-:Y:S02]  /*a9d80*/  IADD3 R48, P2, PT, R47, R44, RZ ;  /* 0x0000002c2f307210 */ /* 0x000fe40007f5e0ff */
[----:B------:R-:W-:Y:S01]  /*a9d90*/  IADD3.X R47, PT, PT, RZ, RZ, RZ, P3, !PT ;  /* 0x000000ffff2f7210 */ /* 0x000fe20001ffe4ff */
[----:B------:R-:W-:Y:S02]  /*a9da0*/  IMAD R36, R12, R23, R51 ;  /* 0x000000170c247224 */ /* 0x000fe400078e0233 */
[----:B------:R-:W-:-:S04]  /*a9db0*/  IMAD.WIDE.U32 R52, R31, UR17, R52 ;  /* 0x000000111f347c25 */ /* 0x000fc8000f8e0034 */
[----:B------:R-:W-:Y:S02]  /*a9dc0*/  IMAD.IADD R41, R41, 0x1, R63 ;  /* 0x0000000129297824 */ /* 0x000fe400078e023f */
[----:B------:R-:W-:Y:S02]  /*a9dd0*/  IMAD.X R51, RZ, RZ, RZ, P4 ;  /* 0x000000ffff337224 */ /* 0x000fe400020e06ff */
[----:B------:R-:W-:Y:S01]  /*a9de0*/  IMAD.IADD R61, R39, 0x1, R36 ;  /* 0x00000001273d7824 */ /* 0x000fe200078e0224 */
[----:B------:R-:W-:Y:S01]  /*a9df0*/  IADD3 R40, P1, PT, R41, R38, RZ ;  /* 0x0000002629287210 */ /* 0x000fe20007f3e0ff */
[----:B------:R-:W-:Y:S01]  /*a9e00*/  IMAD.IADD R55, R7, 0x1, R49 ;  /* 0x0000000107377824 */ /* 0x000fe200078e0231 */
[----:B------:R-:W-:Y:S01]  /*a9e10*/  IADD3 R49, PT, PT, R10, R53, RZ ;  /* 0x000000350a317210 */ /* 0x000fe20007ffe0ff */
[----:B------:R-:W-:Y:S02]  /*a9e20*/  IMAD R39, R21, R20, RZ ;  /* 0x0000001415277224 */ /* 0x000fe400078e02ff */
[----:B------:R-:W-:-:S02]  /*a9e30*/  IMAD R32, R52, UR11, RZ ;  /* 0x0000000b34207c24 */ /* 0x000fc4000f8e02ff */
[----:B------:R-:W-:Y:S02]  /*a9e40*/  IMAD.MOV.U32 R53, RZ, RZ, RZ ;  /* 0x000000ffff357224 */ /* 0x000fe400078e00ff */
[----:B------:R-:W-:-:S04]  /*a9e50*/  IMAD.WIDE.U32 R50, R30, UR19, R50 ;  /* 0x000000131e327c25 */ /* 0x000fc8000f8e0032 */
[----:B------:R-:W-:Y:S02]  /*a9e60*/  IMAD.IADD R9, R9, 0x1, R45 ;  /* 0x0000000109097824 */ /* 0x000fe400078e022d */
[----:B------:R-:W-:Y:S02]  /*a9e70*/  IMAD R41, R20, R21, R39 ;  /* 0x0000001514297224 */ /* 0x000fe400078e0227 */
[----:B------:R-:W-:-:S04]  /*a9e80*/  IMAD.WIDE.U32 R44, R16, R22, R46 ;  /* 0x00000016102c7225 */ /* 0x000fc800078e002e */
[----:B------:R-:W-:Y:S01]  /*a9e90*/  IMAD.WIDE.U32 R38, R20, R20, R42 ;  /* 0x0000001414267225 */ /* 0x000fe200078e002a */
[----:B------:R-:W-:Y:S02]  /*a9ea0*/  IADD3 R46, P0, PT, R9, R44, RZ ;  /* 0x0000002c092e7210 */ /* 0x000fe40007f1e0ff */
[----:B------:R-:W-:Y:S01]  /*a9eb0*/  MOV R9, RZ ;  /* 0x000000ff00097202 */ /* 0x000fe20000000f00 */
[----:B------:R-:W-:Y:S01]  /*a9ec0*/  IMAD.HI.U32 R54, R32, UR16, R52 ;  /* 0x0000001020367c27 */ /* 0x000fe2000f8e0034 */
[----:B------:R-:W-:Y:S02]  /*a9ed0*/  IADD3 R52, P3, PT, R49, R50, RZ ;  /* 0x0000003231347210 */ /* 0x000fe40007f7e0ff */
[----:B------:R-:W-:Y:S01]  /*a9ee0*/  IADD3.X R49, PT, PT, RZ, RZ, RZ, P2, !PT ;  /* 0x000000ffff317210 */ /* 0x000fe200017fe4ff */
[----:B------:R-:W-:Y:S02]  /*a9ef0*/  IMAD.IADD R45, R59, 0x1, R45 ;  /* 0x000000013b2d7824 */ /* 0x000fe400078e022d */
[----:B------:R-:W-:-:S02]  /*a9f00*/  IMAD.IADD R39, R39, 0x1, R41 ;  /* 0x0000000127277824 */ /* 0x000fc400078e0229 */
[----:B------:R-:W-:Y:S01]  /*a9f10*/  IMAD.X R41, RZ, RZ, RZ, P1 ;  /* 0x000000ffff297224 */ /* 0x000fe200008e06ff */
[----:B------:R-:W-:Y:S01]  /*a9f20*/  IADD3 R44, P2, PT, R45, R38, RZ ;  /* 0x000000262d2c7210 */ /* 0x000fe20007f5e0ff */
[----:B------:R-:W-:-:S04]  /*a9f30*/  IMAD.WIDE.U32 R42, R28, R4, R48 ;  /* 0x000000041c2a7225 */ /* 0x000fc800078e0030 */
[----:B------:R-:W-:Y:S01]  /*a9f40*/  IMAD.WIDE.U32 R40, R14, R18, R40 ;  /* 0x000000120e287225 */ /* 0x000fe200078e0028 */
[----:B------:R-:W-:-:S03]  /*a9f50*/  IADD3 R50, P4, PT, R55, R42, RZ ;  /* 0x0000002a37327210 */ /* 0x000fc60007f9e0ff */
[----:B------:R-:W-:Y:S02]  /*a9f60*/  IMAD R45, R15, R18, RZ ;  /* 0x000000120f2d7224 */ /* 0x000fe400078e02ff */
[----:B------:R-:W-:Y:S01]  /*a9f70*/  IMAD.X R53, RZ, RZ, RZ, P3 ;  /* 0x000000ffff357224 */ /* 0x000fe200018e06ff */
[----:B------:R-:W-:Y:S01]  /*a9f80*/  IADD3 R42, P3, PT, R39, R40, RZ ;  /* 0x00000028272a7210 */ /* 0x000fe20007f7e0ff */
[C---:B------:R-:W-:Y:S02]  /*a9f90*/  IMAD R38, R14.reuse, R19, R45 ;  /* 0x000000130e267224 */ /* 0x040fe400078e022d */
[----:B------:R-:W-:Y:S02]  /*a9fa0*/  IMAD.X R47, RZ, RZ, RZ, P0 ;  /* 0x000000ffff2f7224 */ /* 0x000fe400000e06ff */
[----:B------:R-:W-:Y:S01]  /*a9fb0*/  IMAD.X R45, RZ, RZ, RZ, P2 ;  /* 0x000000ffff2d7224 */ /* 0x000fe200010e06ff */
[----:B------:R-:W-:Y:S01]  /*a9fc0*/  IADD3 R40, PT, PT, R41, R38, RZ ;  /* 0x0000002629287210 */ /* 0x000fe20007ffe0ff */
[----:B------:R-:W-:Y:S01]  /*a9fd0*/  IMAD.IADD R59, R9, 0x1, R43 ;  /* 0x00000001093b7824 */ /* 0x000fe200078e022b */
[----:B------:R-:W-:Y:S01]  /*a9fe0*/  IADD3.X R43, PT, PT, RZ, RZ, RZ, P3, !PT ;  /* 0x000000ffff2b7210 */ /* 0x000fe20001ffe4ff */
[----:B------:R-:W-:Y:S01]  /*a9ff0*/  IMAD.WIDE.U32 R46, R14, R24, R46 ;  /* 0x000000180e2e7225 */ /* 0x000fe200078e002e */
[----:B------:R-:W-:-:S03]  /*aa000*/  IADD3 R40, P1, PT, R40, R61, RZ ;  /* 0x0000003d28287210 */ /* 0x000fc60007f3e0ff */
[----:B------:R-:W-:-:S04]  /*aa010*/  IMAD.WIDE.U32 R44, R16, R18, R44 ;  /* 0x00000012102c7225 */ /* 0x000fc800078e002c */
[----:B------:R-:W-:-:S04]  /*aa020*/  IMAD.WIDE.U32 R48, R31, UR18, R52 ;  /* 0x000000121f307c25 */ /* 0x000fc8000f8e0034 */
[----:B------:R-:W-:Y:S01]  /*aa030*/  IMAD.IADD R55, R11, 0x1, R54 ;  /* 0x000000010b377824 */ /* 0x000fe200078e0236 */
[----:B------:R-:W-:Y:S01]  /*aa040*/  IADD3 R39, PT, PT, R0, R49, RZ ;  /* 0x0000003100277210 */ /* 0x000fe20007ffe0ff */
[----:B------:R-:W-:Y:S02]  /*aa050*/  IMAD R41, R17, R20, RZ ;  /* 0x0000001411297224 */ /* 0x000fe400078e02ff */
[----:B------:R-:W-:Y:S01]  /*aa060*/  IMAD.IADD R35, R35, 0x1, R47 ;  /* 0x0000000123237824 */ /* 0x000fe200078e022f */
[----:B------:R-:W-:Y:S01]  /*aa070*/  IADD3 R54, P0, PT, R55, R48, RZ ;  /* 0x0000003037367210 */ /* 0x000fe20007f1e0ff */
[----:B------:R-:W-:-:S03]  /*aa080*/  IMAD.WIDE.U32 R42, R16, R20, R42 ;  /* 0x00000014102a7225 */ /* 0x000fc600078e002a */
[----:B------:R-:W-:Y:S01]  /*aa090*/  IADD3 R48, P3, PT, R35, R44, RZ ;  /* 0x0000002c23307210 */ /* 0x000fe20007f7e0ff */
[----:B------:R-:W-:Y:S02]  /*aa0a0*/  IMAD.IADD R45, R63, 0x1, R45 ;  /* 0x000000013f2d7824 */ /* 0x000fe400078e022d */
[----:B------:R-:W-:Y:S02]  /*aa0b0*/  IMAD R65, R16, R21, R41 ;  /* 0x0000001510417224 */ /* 0x000fe400078e0229 */
[----:B------:R-:W-:Y:S01]  /*aa0c0*/  IMAD.IADD R57, R6, 0x1, R51 ;  /* 0x0000000106397824 */ /* 0x000fe200078e0233 */
[----:B------:R-:W-:Y:S01]  /*aa0d0*/  IADD3 R44, P2, PT, R45, R42, RZ ;  /* 0x0000002a2d2c7210 */ /* 0x000fe20007f5e0ff */
[----:B------:R-:W-:Y:S01]  /*aa0e0*/  IMAD.X R51, RZ, RZ, RZ, P4 ;  /* 0x000000ffff337224 */ /* 0x000fe200020e06ff */
[----:B------:R-:W-:Y:S01]  /*aa0f0*/  MOV R42, R46 ;  /* 0x0000002e002a7202 */ /* 0x000fe20000000f00 */
[----:B------:R-:W-:Y:S02]  /*aa100*/  IMAD.IADD R45, R43, 0x1, R65 ;  /* 0x000000012b2d7824 */ /* 0x000fe400078e0241 */
[----:B------:R-:W-:-:S02]  /*aa110*/  IMAD.MOV.U32 R43, RZ, RZ, RZ ;  /* 0x000000ffff2b7224 */ /* 0x000fc400078e00ff */
        /* <DEDUP_REMOVED lines=8> */
[-C--:B------:R-:W-:Y:S01]  /*aa1a0*/  IMAD R35, R13, R18.reuse, RZ ;  /* 0x000000120d237224 */ /* 0x080fe200078e02ff */
[----:B------:R-:W-:Y:S01]  /*aa1b0*/  IADD3.X R53, PT, PT, RZ, RZ, RZ, P4, !PT ;  /* 0x000000ffff357210 */ /* 0x000fe200027fe4ff */
[----:B------:R-:W-:-:S04]  /*aa1c0*/  IMAD.WIDE.U32 R40, R12, R18, R40 ;  /* 0x000000120c287225 */ /* 0x000fc800078e0028 */
[----:B------:R-:W-:Y:S01]  /*aa1d0*/  IMAD.WIDE.U32 R46, R14, R22, R48 ;  /* 0x000000160e2e7225 */ /* 0x000fe200078e0030 */
[----:B------:R-:W-:Y:S02]  /*aa1e0*/  IADD3 R42, P1, PT, R45, R40, RZ ;  /* 0x000000282d2a7210 */ /* 0x000fe40007f3e0ff */
[----:B------:R-:W-:Y:S01]  /*aa1f0*/  IADD3.X R45, PT, PT, RZ, RZ, RZ, P2, !PT ;  /* 0x000000ffff2d7210 */ /* 0x000fe200017fe4ff */
[----:B------:R-:W-:Y:S02]  /*aa200*/  IMAD R35, R12, R19, R35 ;  /* 0x000000130c237224 */ /* 0x000fe400078e0223 */
[----:B------:R-:W-:Y:S01]  /*aa210*/  IMAD.X R51, RZ, RZ, RZ, P3 ;  /* 0x000000ffff337224 */ /* 0x000fe200018e06ff */
[----:B------:R-:W-:Y:S01]  /*aa220*/  IADD3 R48, P3, PT, R33, R46, RZ ;  /* 0x0000002e21307210 */ /* 0x000fe20007f7e0ff */
[----:B------:R-:W-:Y:S02]  /*aa230*/  IMAD.X R55, RZ, RZ, RZ, P0 ;  /* 0x000000ffff377224 */ /* 0x000fe400000e06ff */
[----:B------:R-:W-:Y:S01]  /*aa240*/  IMAD.IADD R59, R37, 0x1, R47 ;  /* 0x00000001253b7824 */ /* 0x000fe200078e022f */
[----:B------:R-:W-:Y:S01]  /*aa250*/  IADD3.X R49, PT, PT, RZ, RZ, RZ, P3, !PT ;  /* 0x000000ffff317210 */ /* 0x000fe20001ffe4ff */
[----:B------:R-:W-:-:S02]  /*aa260*/  IMAD.IADD R61, R41, 0x1, R35 ;  /* 0x00000001293d7824 */ /* 0x000fc400078e0223 */
[----:B------:R-:W-:-:S04]  /*aa270*/  IMAD.WIDE.U32 R46, R30, R2, R52 ;  /* 0x000000021e2e7225 */ /* 0x000fc800078e0034 */
[----:B------:R-:W-:Y:S01]  /*aa280*/  IMAD.WIDE.U32 R40, R28, R5, R50 ;  /* 0x000000051c287225 */ /* 0x000fe200078e0032 */
[----:B------:R-:W-:-:S03]  /*aa290*/  IADD3 R52, P2, PT, R39, R46, RZ ;  /* 0x0000002e27347210 */ /* 0x000fc60007f5e0ff */
[----:B------:R-:W-:Y:S02]  /*aa2a0*/  IMAD R33, R15, R20, RZ ;  /* 0x000000140f217224 */ /* 0x000fe400078e02ff */
[----:B------:R-:W-:-:S04]  /*aa2b0*/  IMAD.WIDE.U32 R50, R32, UR17, R54 ;  /* 0x0000001120327c25 */ /* 0x000fc8000f8e0036 */
[----:B------:R-:W-:-:S04]  /*aa2c0*/  IMAD.WIDE.U32 R44, R16, R20, R44 ;  /* 0x00000014102c7225 */ /* 0x000fc800078e002c */
[----:B------:R-:W-:Y:S01]  /*aa2d0*/  IMAD.X R43, RZ, RZ, RZ, P1 ;  /* 0x000000ffff2b7224 */ /* 0x000fe200008e06ff */
[----:B------:R-:W-:Y:S01]  /*aa2e0*/  IADD3 R46, P0, PT, R59, R44, RZ ;  /* 0x0000002c3b2e7210 */ /* 0x000fe20007f1e0ff */
[----:B------:R-:W-:Y:S01]  /*aa2f0*/  IMAD R63, R14, R21, R33 ;  /* 0x000000150e3f7224 */ /* 0x000fe200078e0221 */
[----:B------:R-:W-:Y:S01]  /*aa300*/  IADD3 R33, PT, PT, R10, R51, RZ ;  /* 0x000000330a217210 */ /* 0x000fe20007ffe0ff */
[----:B------:R-:W-:Y:S02]  /*aa310*/  IMAD R28, R50, UR11, RZ ;  /* 0x0000000b321c7c24 */ /* 0x000fe4000f8e02ff */
[----:B------:R-:W-:Y:S02]  /*aa320*/  IMAD.MOV.U32 R51, RZ, RZ, RZ ;  /* 0x000000ffff337224 */ /* 0x000fe400078e00ff */
[----:B------:R-:W-:-:S04]  /*aa330*/  IMAD.WIDE.U32 R42, R14, R20, R42 ;  /* 0x000000140e2a7225 */ /* 0x000fc800078e002a */
[----:B------:R-:W-:Y:S02]  /*aa340*/  IMAD.IADD R45, R65, 0x1, R45 ;  /* 0x00000001412d7824 */ /* 0x000fe400078e022d */
[----:B------:R-:W-:Y:S02]  /*aa350*/  IMAD.X R53, RZ, RZ, RZ, P2 ;  /* 0x000000ffff357224 */ /* 0x000fe400010e06ff */
[----:B------:R-:W-:Y:S01]  /*aa360*/  IMAD.IADD R37, R7, 0x1, R47 ;  /* 0x0000000107257824 */ /* 0x000fe200078e022f */
[----:B------:R-:W-:Y:S01]  /*aa370*/  IADD3.X R47, PT, PT, RZ, RZ, RZ, P0, !PT ;  /* 0x000000ffff2f7210 */ /* 0x000fe200007fe4ff */
[----:B------:R-:W-:Y:S01]  /*aa380*/  IMAD.WIDE.U32 R48, R12, R24, R48 ;  /* 0x000000180c307225 */ /* 0x000fe200078e0030 */
[----:B------:R-:W-:-:S03]  /*aa390*/  IADD3 R44, P3, PT, R45, R42, RZ ;  /* 0x0000002a2d2c7210 */ /* 0x000fc60007f7e0ff */
[----:B------:R-:W-:Y:S01]  /*aa3a0*/  IMAD.HI.U32 R54, R28, UR16, R50 ;  /* 0x000000101c367c27 */ /* 0x000fe2000f8e0032 */
[----:B------:R-:W-:Y:S02]  /*aa3b0*/  IADD3 R50, P4, PT, R40, R57, RZ ;  /* 0x0000003928327210 */ /* 0x000fe40007f9e0ff */
[----:B------:R-:W-:Y:S01]  /*aa3c0*/  IADD3 R57, P1, PT, R41, R48, RZ ;  /* 0x0000003029397210 */ /* 0x000fe20007f3e0ff */
[----:B------:R-:W-:-:S04]  /*aa3d0*/  IMAD.WIDE.U32 R52, R31, UR19, R52 ;  /* 0x000000131f347c25 */ /* 0x000fc8000f8e0034 */
[----:B------:R-:W-:Y:S01]  /*aa3e0*/  IMAD.IADD R42, R43, 0x1, R63 ;  /* 0x000000012b2a7824 */ /* 0x000fe200078e023f */
[----:B------:R-:W-:Y:S01]  /*aa3f0*/  IADD3 R52, P0, PT, R33, R52, RZ ;  /* 0x0000003421347210 */ /* 0x000fe20007f1e0ff */
[----:B------:R-:W-:Y:S01]  /*aa400*/  IMAD.IADD R39, R34, 0x1, R49 ;  /* 0x0000000122277824 */ /* 0x000fe200078e0231 */
[----:B------:R-:W-:Y:S01]  /*aa410*/  IADD3 R55, PT, PT, R6, R53, RZ ;  /* 0x0000003506377210 */ /* 0x000fe20007ffe0ff */
[----:B------:R-:W-:Y:S01]  /*aa420*/  IMAD.WIDE.U32 R40, R14, R18, R46 ;  /* 0x000000120e287225 */ /* 0x000fe200078e002e */
[----:B------:R-:W-:Y:S02]  /*aa430*/  IADD3 R42, P2, PT, R42, R61, RZ ;  /* 0x0000003d2a2a7210 */ /* 0x000fe40007f5e0ff */
[----:B------:R-:W-:Y:S01]  /*aa440*/  IADD3.X R53, PT, PT, RZ, RZ, RZ, P0, !PT ;  /* 0x000000ffff357210 */ /* 0x000fe200007fe4ff */
[----:B------:R-:W-:Y:S01]  /*aa450*/  IMAD.X R51, RZ, RZ, RZ, P4 ;  /* 0x000000ffff337224 */ /* 0x000fe200020e06ff */
[----:B------:R-:W-:Y:S01]  /*aa460*/  IADD3 R46, P5, PT, R39, R40, RZ ;  /* 0x00000028272e7210 */ /* 0x000fe20007fbe0ff */
[----:B------:R-:W-:-:S02]  /*aa470*/  IMAD.X R45, RZ, RZ, RZ, P3 ;  /* 0x000000ffff2d7224 */ /* 0x000fc400018e06ff */
[----:B------:R-:W-:Y:S02]  /*aa480*/  IMAD R33, R17, R16, RZ ;  /* 0x0000001011217224 */ /* 0x000fe400078e02ff */
[----:B------:R-:W-:-:S04]  /*aa490*/  IMAD.WIDE.U32 R48, R29, R4, R50 ;  /* 0x000000041d307225 */ /* 0x000fc800078e0032 */
[----:B------:R-:W-:Y:S01]  /*aa4a0*/  IMAD.IADD R41, R38, 0x1, R41 ;  /* 0x0000000126297824 */ /* 0x000fe200078e0229 */
[----:B------:R-:W-:Y:S01]  /*aa4b0*/  IADD3 R48, P3, PT, R37, R48, RZ ;  /* 0x0000003025307210 */ /* 0x000fe20007f7e0ff */
[----:B------:R-:W-:Y:S01]  /*aa4c0*/  IMAD.WIDE.U32 R38, R16, R16, R44 ;  /* 0x0000001010267225 */ /* 0x000fe200078e002c */
[----:B------:R-:W-:-:S03]  /*aa4d0*/  IADD3 R44, PT, PT, R9, R49, RZ ;  /* 0x00000031092c7210 */ /* 0x000fc60007ffe0ff */
[----:B------:R-:W-:Y:S01]  /*aa4e0*/  IMAD R47, R16, R17, R33 ;  /* 0x00000011102f7224 */ /* 0x000fe200078e0221 */
[----:B------:R-:W-:Y:S01]  /*aa4f0*/  IADD3 R44, P4, PT, R44, R57, RZ ;  /* 0x000000392c2c7210 */ /* 0x000fe20007f9e0ff */
[----:B------:R-:W-:Y:S01]  /*aa500*/  IMAD.X R43, RZ, RZ, RZ, P2 ;  /* 0x000000ffff2b7224 */ /* 0x000fe200010e06ff */
[----:B------:R-:W-:Y:S01]  /*aa510*/  IADD3 R40, P2, PT, R41, R38, RZ ;  /* 0x0000002629287210 */ /* 0x000fe20007f5e0ff */
[----:B------:R-:W-:Y:S02]  /*aa520*/  IMAD.IADD R45, R39, 0x1, R47 ;  /* 0x00000001272d7824 */ /* 0x000fe400078e022f */
[----:B------:R-:W-:Y:S01]  /*aa530*/  IMAD.WIDE.U32 R38, R12, R20, R42 ;  /* 0x000000140c267225 */ /* 0x000fe200078e002a */
[----:B------:R-:W-:-:S03]  /*aa540*/  IADD3.X R41, PT, PT, RZ, RZ, RZ, P2, !PT ;  /* 0x000000ffff297210 */ /* 0x000fc600017fe4ff */
[----:B------:R-:W-:Y:S01]  /*aa550*/  IMAD.X R47, RZ, RZ, RZ, P5 ;  /* 0x000000ffff2f7224 */ /* 0x000fe200028e06ff */
[----:B------:R-:W-:Y:S01]  /*aa560*/  IADD3 R38, P5, PT, R45, R38, RZ ;  /* 0x000000262d267210 */ /* 0x000fe20007fbe0ff */
[----:B------:R-:W-:Y:S01]  /*aa570*/  IMAD R33, R13, R20, RZ ;  /* 0x000000140d217224 */ /* 0x000fe200078e02ff */
[----:B------:R-:W-:Y:S01]  /*aa580*/  IADD3.X R45, PT, PT, RZ, RZ, RZ, P4, !PT ;  /* 0x000000ffff2d7210 */ /* 0x000fe200027fe4ff */
[----:B------:R-:W-:-:S04]  /*aa590*/  IMAD.WIDE.U32 R50, R32, UR18, R52 ;  /* 0x0000001220327c25 */ /* 0x000fc8000f8e0034 */
[----:B------:R-:W-:-:S04]  /*aa5a0*/  IMAD.WIDE.U32 R42, R12, R22, R46 ;  /* 0x000000160c2a7225 */ /* 0x000fc800078e002e */
[----:B------:R-:W-:Y:S02]  /*aa5b0*/  IMAD.X R53, RZ, RZ, RZ, P1 ;  /* 0x000000ffff357224 */ /* 0x000fe400008e06ff */
[----:B------:R-:W-:Y:S02]  /*aa5c0*/  IMAD.IADD R37, R11, 0x1, R54 ;  /* 0x000000010b257824 */ /* 0x000fe400078e0236 */
[----:B------:R-:W-:Y:S01]  /*aa5d0*/  IMAD R33, R12, R21, R33 ;  /* 0x000000150c217224 */ /* 0x000fe200078e0221 */
        /* <DEDUP_REMOVED lines=9> */
[----:B------:R-:W-:-:S04]  /*aa670*/  IMAD.WIDE.U32 R40, R14, R20, R40 ;  /* 0x000000140e287225 */ /* 0x000fc800078e0028 */
[----:B------:R-:W-:Y:S01]  /*aa680*/  IMAD R45, R15, R16, RZ ;  /* 0x000000100f2d7224 */ /* 0x000fe200078e02ff */
[----:B------:R-:W-:Y:S01]  /*aa690*/  IADD3 R29, PT, PT, R63, R41, RZ ;  /* 0x000000293f1d7210 */ /* 0x000fe20007ffe0ff */
[----:B------:R-:W-:Y:S01]  /*aa6a0*/  IMAD.X R39, RZ, RZ, RZ, P5 ;  /* 0x000000ffff277224 */ /* 0x000fe200028e06ff */
[----:B------:R-:W-:Y:S01]  /*aa6b0*/  IADD3 R40, P5, PT, R47, R40, RZ ;  /* 0x000000282f287210 */ /* 0x000fe20007fbe0ff */
[----:B------:R-:W-:Y:S02]  /*aa6c0*/  IMAD.IADD R43, R8, 0x1, R43 ;  /* 0x00000001082b7824 */ /* 0x000fe400078e022b */
[C---:B------:R-:W-:Y:S02]  /*aa6d0*/  IMAD R55, R14.reuse, R17, R45 ;  /* 0x000000110e377224 */ /* 0x040fe400078e022d */
[----:B------:R-:W-:Y:S01]  /*aa6e0*/  IMAD.WIDE.U32 R38, R14, R16, R38 ;  /* 0x000000100e267225 */ /* 0x000fe200078e0026 */
[----:B------:R-:W-:-:S03]  /*aa6f0*/  IADD3 R42, P4, PT, R36, R43, RZ ;  /* 0x0000002b242a7210 */ /* 0x000fc60007f9e0ff */
[----:B------:R-:W-:Y:S01]  /*aa700*/  IMAD.X R47, RZ, RZ, RZ, P0 ;  /* 0x000000ffff2f7224 */ /* 0x000fe200000e06ff */
[----:B------:R-:W-:Y:S01]  /*aa710*/  IADD3 R34, PT, PT, R39, R55, RZ ;  /* 0x0000003727227210 */ /* 0x000fe20007ffe0ff */
[----:B------:R-:W-:Y:S01]  /*aa720*/  IMAD.X R45, RZ, RZ, RZ, P2 ;  /* 0x000000ffff2d7224 */ /* 0x000fe200010e06ff */
[----:B------:R-:W-:Y:S01]  /*aa730*/  IADD3 R36, P6, PT, R29, R38, RZ ;  /* 0x000000261d247210 */ /* 0x000fe20007fde0ff */
[----:B------:R-:W-:Y:S01]  /*aa740*/  IMAD.WIDE.U32 R38, R28, UR17, R46 ;  /* 0x000000111c267c25 */ /* 0x000fe2000f8e002e */
[----:B------:R-:W-:Y:S02]  /*aa750*/  IADD3 R53, P2, PT, R37, R53, RZ ;  /* 0x0000003525357210 */ /* 0x000fe40007f5e0ff */
[----:B------:R-:W-:Y:S01]  /*aa760*/  IADD3 R34, P3, PT, R34, R57, RZ ;  /* 0x0000003922227210 */ /* 0x000fe20007f7e0ff */
[----:B------:R-:W-:Y:S01]  /*aa770*/  IMAD R29, R38, UR11, RZ ;  /* 0x0000000b261d7c24 */ /* 0x000fe2000f8e02ff */
[----:B------:R-:W-:Y:S01]  /*aa780*/  IADD3 R47, PT, PT, R10, R39, RZ ;  /* 0x000000270a2f7210 */ /* 0x000fe20007ffe0ff */
[----:B------:R-:W-:-:S02]  /*aa790*/  IMAD.MOV.U32 R39, RZ, RZ, RZ ;  /* 0x000000ffff277224 */ /* 0x000fc400078e00ff */
[----:B------:R-:W-:Y:S02]  /*aa7a0*/  IMAD.X R41, RZ, RZ, RZ, P5 ;  /* 0x000000ffff297224 */ /* 0x000fe400028e06ff */
[----:B------:R-:W-:-:S04]  /*aa7b0*/  IMAD.WIDE.U32 R44, R31, R2, R44 ;  /* 0x000000021f2c7225 */ /* 0x000fc800078e002c */
[----:B------:R-:W-:Y:S02]  /*aa7c0*/  IMAD.X R43, RZ, RZ, RZ, P4 ;  /* 0x000000ffff2b7224 */ /* 0x000fe400020e06ff */
[----:B------:R-:W-:Y:S02]  /*aa7d0*/  IMAD.IADD R51, R0, 0x1, R51 ;  /* 0x0000000100337824 */ /* 0x000fe400078e0233 */
[----:B------:R-:W-:-:S03]  /*aa7e0*/  IMAD.HI.U32 R48, R29, UR16, R38 ;  /* 0x000000101d307c27 */ /* 0x000fc6000f8e0026 */
[----:B------:R-:W-:Y:S01]  /*aa7f0*/  IADD3 R44, P0, PT, R51, R44, RZ ;  /* 0x0000002c332c7210 */ /* 0x000fe20007f1e0ff */
[----:B------:R-:W-:-:S04]  /*aa800*/  IMAD.WIDE.U32 R38, R12, R18, R40 ;  /* 0x000000120c267225 */ /* 0x000fc800078e0028 */
[----:B------:R-:W-:Y:S01]  /*aa810*/  IMAD.X R37, RZ, RZ, RZ, P6 ;  /* 0x000000ffff257224 */ /* 0x000fe200030e06ff */
[----:B------:R-:W-:Y:S01]  /*aa820*/  IADD3 R46, P1, PT, R49, R38, RZ ;  /* 0x00000026312e7210 */ /* 0x000fe20007f3e0ff */
        /* <DEDUP_REMOVED lines=10> */
[----:B------:R-:W-:Y:S01]  /*aa8d0*/  IMAD.X R45, RZ, RZ, RZ, P0 ;  /* 0x000000ffff2d7224 */ /* 0x000fe200000e06ff */
[----:B------:R-:W-:Y:S01]  /*aa8e0*/  IADD3 R37, PT, PT, R55, R37, RZ ;  /* 0x0000002537257210 */ /* 0x000fe20007ffe0ff */
[----:B------:R-:W-:Y:S01]  /*aa8f0*/  IMAD R39, R13, R16, RZ ;  /* 0x000000100d277224 */ /* 0x000fe200078e02ff */
[----:B------:R-:W-:Y:S01]  /*aa900*/  IADD3 R49, P4, PT, R49, R46, RZ ;  /* 0x0000002e31317210 */ /* 0x000fe20007f9e0ff */
[----:B------:R-:W-:-:S04]  /*aa910*/  IMAD.WIDE.U32 R34, R12, R16, R34 ;  /* 0x000000100c227225 */ /* 0x000fc800078e0022 */
[----:B------:R-:W-:Y:S01]  /*aa920*/  IMAD.X R43, RZ, RZ, RZ, P5 ;  /* 0x000000ffff2b7224 */ /* 0x000fe200028e06ff */
[----:B------:R-:W-:Y:S01]  /*aa930*/  IADD3 R36, P0, PT, R37, R34, RZ ;  /* 0x0000002225247210 */ /* 0x000fe20007f1e0ff */
[----:B------:R-:W-:-:S04]  /*aa940*/  IMAD.WIDE.U32 R44, R32, UR19, R44 ;  /* 0x00000013202c7c25 */ /* 0x000fc8000f8e002c */
[----:B------:R-:W-:Y:S01]  /*aa950*/  IMAD R53, R12, R17, R39 ;  /* 0x000000110c357224 */ /* 0x000fe200078e0227 */
[----:B------:R-:W-:Y:S01]  /*aa960*/  IADD3.X R39, PT, PT, RZ, RZ, RZ, P2, !PT ;  /* 0x000000ffff277210 */ /* 0x000fe200017fe4ff */
[----:B------:R-:W-:Y:S01]  /*aa970*/  IMAD.X R41, RZ, RZ, RZ, P3 ;  /* 0x000000ffff297224 */ /* 0x000fe200018e06ff */
[----:B------:R-:W-:Y:S01]  /*aa980*/  IADD3 R44, P3, PT, R47, R44, RZ ;  /* 0x0000002c2f2c7210 */ /* 0x000fe20007f7e0ff */
[----:B------:R-:W-:Y:S01]  /*aa990*/  IMAD.WIDE.U32 R42, R31, R3, R42 ;  /* 0x000000031f2a7225 */ /* 0x000fe200078e002a */
[----:B------:R-:W-:-:S03]  /*aa9a0*/  IADD3 R51, PT, PT, R35, R53, RZ ;  /* 0x0000003523337210 */ /* 0x000fc60007ffe0ff */
[----:B------:R-:W-:Y:S02]  /*aa9b0*/  IMAD.IADD R45, R6, 0x1, R45 ;  /* 0x00000001062d7824 */ /* 0x000fe400078e022d */
[----:B------:R-:W-:Y:S01]  /*aa9c0*/  IMAD.WIDE.U32 R34, R30, R5, R40 ;  /* 0x000000051e227225 */ /* 0x000fe200078e0028 */
[----:B------:R-:W-:Y:S02]  /*aa9d0*/  IADD3.X R41, PT, PT, RZ, RZ, RZ, P1, !PT ;  /* 0x000000ffff297210 */ /* 0x000fe40000ffe4ff */
[----:B------:R-:W-:Y:S01]  /*aa9e0*/  IADD3 R40, P2, PT, R45, R42, RZ ;  /* 0x0000002a2d287210 */ /* 0x000fe20007f5e0ff */
[----:B------:R-:W-:Y:S01]  /*aa9f0*/  IMAD R45, R15, R14, RZ ;  /* 0x0000000e0f2d7224 */ /* 0x000fe200078e02ff */
[----:B------:R-:W-:Y:S01]  /*aaa00*/  IADD3 R30, P1, PT, R35, R49, RZ ;  /* 0x00000031231e7210 */ /* 0x000fe20007f3e0ff */
[----:B------:R-:W-:Y:S02]  /*aaa10*/  IMAD.X R37, RZ, RZ, RZ, P0 ;  /* 0x000000ffff257224 */ /* 0x000fe400000e06ff */
[----:B------:R-:W-:-:S04]  /*aaa20*/  IMAD.WIDE.U32 R38, R12, R20, R38 ;  /* 0x000000140c267225 */ /* 0x000fc800078e0026 */
[----:B------:R-:W-:Y:S01]  /*aaa30*/  IMAD.IADD R43, R8, 0x1, R43 ;  /* 0x00000001082b7824 */ /* 0x000fe200078e022b */
[----:B------:R-:W-:Y:S01]  /*aaa40*/  IADD3 R41, P5, PT, R41, R38, RZ ;  /* 0x0000002629297210 */ /* 0x000fe20007fbe0ff */
[----:B------:R-:W-:Y:S02]  /*aaa50*/  IMAD R45, R14, R15, R45 ;  /* 0x0000000f0e2d7224 */ /* 0x000fe400078e022d */
        /* <DEDUP_REMOVED lines=10> */
[----:B------:R-:W-:Y:S01]  /*aab00*/  IMAD.IADD R33, R11, 0x1, R48 ;  /* 0x000000010b217824 */ /* 0x000fe200078e0230 */
[----:B------:R-:W-:Y:S01]  /*aab10*/  IADD3 R35, P2, PT, R35, R42, RZ ;  /* 0x0000002a23237210 */ /* 0x000fe20007f5e0ff */
[----:B------:R-:W-:Y:S01]  /*aab20*/  IMAD.WIDE.U32 R42, R28, UR18, R44 ;  /* 0x000000121c2a7c25 */ /* 0x000fe2000f8e002c */
[----:B------:R-:W-:-:S02]  /*aab30*/  IADD3 R34, P1, PT, R34, R51, RZ ;  /* 0x0000003322227210 */ /* 0x000fc40007f3e0ff */
[----:B------:R-:W-:Y:S01]  /*aab40*/  IADD3.X R47, PT, PT, RZ, RZ, RZ, P2, !PT ;  /* 0x000000ffff2f7210 */ /* 0x000fe200017fe4ff */
[----:B------:R-:W-:Y:S01]  /*aab50*/  IMAD.X R37, RZ, RZ, RZ, P3 ;  /* 0x000000ffff257224 */ /* 0x000fe200018e06ff */
[----:B------:R-:W-:Y:S01]  /*aab60*/  IADD3 R43, PT, PT, R0, R43, RZ ;  /* 0x0000002b002b7210 */ /* 0x000fe20007ffe0ff */
        /* <DEDUP_REMOVED lines=13> */
[----:B------:R-:W-:Y:S02]  /*aac40*/  IMAD.X R33, RZ, RZ, RZ, P0 ;  /* 0x000000ffff217224 */ /* 0x000fe400000e06ff */
[----:B------:R-:W-:Y:S01]  /*aac50*/  IMAD.X R41, RZ, RZ, RZ, P3 ;  /* 0x000000ffff297224 */ /* 0x000fe200018e06ff */
[----:B------:R-:W-:Y:S01]  /*aac60*/  IADD3 R36, P0, PT, R39, R30, RZ ;  /* 0x0000001e27247210 */ /* 0x000fe20007f1e0ff */
[----:B------:R-:W-:Y:S01]  /*aac70*/  IMAD.WIDE.U32 R42, R29, UR17, R42 ;  /* 0x000000111d2a7c25 */ /* 0x000fe2000f8e002a */
[----:B------:R-:W-:-:S02]  /*aac80*/  IADD3 R30, P3, PT, R33, R44, RZ ;  /* 0x0000002c211e7210 */ /* 0x000fc40007f7e0ff */
[----:B------:R-:W-:Y:S01]  /*aac90*/  IADD3.X R37, PT, PT, RZ, RZ, RZ, P0, !PT ;  /* 0x000000ffff257210 */ /* 0x000fe200007fe4ff */
[----:B------:R-:W-:Y:S01]  /*aaca0*/  IMAD.WIDE.U32 R40, R28, UR19, R40 ;  /* 0x000000131c287c25 */ /* 0x000fe2000f8e0028 */
[----:B------:R-:W-:-:S03]  /*aacb0*/  IADD3 R47, P2, PT, R47, R30, RZ ;  /* 0x0000001e2f2f7210 */ /* 0x000fc60007f5e0ff */
[----:B------:R-:W-:Y:S02]  /*aacc0*/  IMAD.X R39, RZ, RZ, RZ, P5 ;  /* 0x000000ffff277224 */ /* 0x000fe400028e06ff */
[----:B------:R-:W-:Y:S02]  /*aacd0*/  IMAD.IADD R33, R10, 0x1, R43 ;  /* 0x000000010a217824 */ /* 0x000fe400078e022b */
[----:B------:R-:W-:Y:S02]  /*aace0*/  IMAD.IADD R41, R6, 0x1, R41 ;  /* 0x0000000106297824 */ /* 0x000fe400078e0229 */
[----:B------:R-:W-:Y:S01]  /*aacf0*/  IMAD.WIDE.U32 R38, R32, R3, R38 ;  /* 0x0000000320267225 */ /* 0x000fe200078e0026 */
[----:B------:R-:W-:-:S03]  /*aad00*/  IADD3 R40, P0, PT, R33, R40, RZ ;  /* 0x0000002821287210 */ /* 0x000fc60007f1e0ff */
[----:B------:R-:W-:Y:S01]  /*aad10*/  IMAD R33, R42, UR11, RZ ;  /* 0x0000000b2a217c24 */ /* 0x000fe2000f8e02ff */
[----:B------:R-:W-:Y:S01]  /*aad20*/  IADD3 R38, P5, PT, R41, R38, RZ ;  /* 0x0000002629267210 */ /* 0x000fe20007fbe0ff */
[----:B------:R-:W-:Y:S01]  /*aad30*/  IMAD.MOV.U32 R43, RZ, RZ, RZ ;  /* 0x000000ffff2b7224 */ /* 0x000fe200078e00ff */
[----:B------:R-:W-:Y:S01]  /*aad40*/  IADD3.X R41, PT, PT, RZ, RZ, RZ, P0, !PT ;  /* 0x000000ffff297210 */ /* 0x000fe200007fe4ff */
[----:B------:R-:W-:-:S04]  /*aad50*/  IMAD.WIDE.U32 R30, R31, R5, R36 ;  /* 0x000000051f1e7225 */ /* 0x000fc800078e0024 */
[----:B------:R-:W-:Y:S01]  /*aad60*/  IMAD.IADD R37, R8, 0x1, R39 ;  /* 0x0000000108257824 */ /* 0x000fe200078e0227 */
[----:B------:R-:W-:Y:S01]  /*aad70*/  IADD3 R44, P0, PT, R31, R35, RZ ;  /* 0x000000231f2c7210 */ /* 0x000fe20007f1e0ff */
[----:B------:R-:W-:-:S04]  /*aad80*/  IMAD.HI.U32 R42, R33, UR16, R42 ;  /* 0x00000010212a7c27 */ /* 0x000fc8000f8e002a */
[----:B------:R-:W-:Y:S01]  /*aad90*/  IMAD.X R39, RZ, RZ, RZ, P5 ;  /* 0x000000ffff277224 */ /* 0x000fe200028e06ff */
[----:B------:R-:W-:Y:S01]  /*aada0*/  IADD3 R36, P5, PT, R30, R37, RZ ;  /* 0x000000251e247210 */ /* 0x000fe20007fbe0ff */
[----:B------:R-:W-:Y:S01]  /*aadb0*/  IMAD.WIDE.U32 R40, R29, UR18, R40 ;  /* 0x000000121d287c25 */ /* 0x000fe2000f8e0028 */
[----:B------:R-:W-:-:S03]  /*aadc0*/  IADD3 R37, PT, PT, R11, R42, RZ ;  /* 0x0000002a0b257210 */ /* 0x000fc60007ffe0ff */
[----:B------:R-:W-:Y:S01]  /*aadd0*/  IMAD.WIDE.U32 R30, R28, R2, R38 ;  /* 0x000000021c1e7225 */ /* 0x000fe200078e0026 */
[----:B------:R-:W-:Y:S02]  /*aade0*/  IADD3 R40, P6, PT, R37, R40, RZ ;  /* 0x0000002825287210 */ /* 0x000fe40007fde0ff */
[----:B------:R-:W-:Y:S01]  /*aadf0*/  IADD3.X R37, PT, PT, RZ, RZ, RZ, P5, !PT ;  /* 0x000000ffff257210 */ /* 0x000fe20002ffe4ff */
[----:B------:R-:W-:Y:S02]  /*aae00*/  IMAD.IADD R43, R0, 0x1, R41 ;  /* 0x00000001002b7824 */ /* 0x000fe400078e0229 */
[----:B------:R-:W-:Y:S02]  /*aae10*/  IMAD.X R35, RZ, RZ, RZ, P1 ;  /* 0x000000ffff237224 */ /* 0x000fe400008e06ff */
[----:B------:R-:W-:Y:S01]  /*aae20*/  IMAD.IADD R39, R7, 0x1, R31 ;  /* 0x0000000107277824 */ /* 0x000fe200078e021f */
[----:B------:R-:W-:Y:S01]  /*aae30*/  IADD3 R42, P1, PT, R43, R30, RZ ;  /* 0x0000001e2b2a7210 */ /* 0x000fe20007f3e0ff */
[----:B------:R-:W-:-:S02]  /*aae40*/  IMAD.X R41, RZ, RZ, RZ, P6 ;  /* 0x000000ffff297224 */ /* 0x000fc400030e06ff */
[----:B------:R-:W-:Y:S01]  /*aae50*/  IMAD.WIDE.U32 R36, R32, R4, R36 ;  /* 0x0000000420247225 */ /* 0x000fe200078e0024 */
[----:B------:R-:W-:-:S03]  /*aae60*/  IADD3.X R43, PT, PT, RZ, RZ, RZ, P1, !PT ;  /* 0x000000ffff2b7210 */ /* 0x000fc60000ffe4ff */
[----:B------:R-:W-:Y:S01]  /*aae70*/  IMAD.WIDE.U32 R30, R33, UR17, R40 ;  /* 0x00000011211e7c25 */ /* 0x000fe2000f8e0028 */
[----:B------:R-:W-:-:S03]  /*aae80*/  IADD3 R40, P5, PT, R39, R36, RZ ;  /* 0x0000002427287210 */ /* 0x000fc60007fbe0ff */
[----:B------:R-:W-:Y:S02]  /*aae90*/  IMAD.IADD R37, R9, 0x1, R37 ;  /* 0x0000000109257824 */ /* 0x000fe400078e0225 */
[----:B------:R-:W-:-:S03]  /*aaea0*/  IMAD.WIDE.U32 R34, R12, R14, R34 ;  /* 0x0000000e0c227225 */ /* 0x000fc600078e0022 */
[----:B------:R-:W-:Y:S01]  /*aaeb0*/  IADD3 R36, P6, PT, R37, R44, RZ ;  /* 0x0000002c25247210 */ /* 0x000fe20007fde0ff */
[----:B------:R-:W-:Y:S01]  /*aaec0*/  IMAD.WIDE.U32 R42, R29, UR19, R42 ;  /* 0x000000131d2a7c25 */ /* 0x000fe2000f8e002a */
[----:B------:R-:W-:-:S03]  /*aaed0*/  IADD3 R38, P1, PT, R45, R34, RZ ;  /* 0x000000222d267210 */ /* 0x000fc60007f3e0ff */
[----:B------:R-:W-:Y:S01]  /*aaee0*/  IMAD.X R41, RZ, RZ, RZ, P5 ;  /* 0x000000ffff297224 */ /* 0x000fe200028e06ff */
[----:B------:R-:W-:Y:S01]  /*aaef0*/  IADD3.X R39, PT, PT, RZ, RZ, RZ, P1, !PT ;  /* 0x000000ffff277210 */ /* 0x000fe20000ffe4ff */
[----:B------:R-:W-:Y:S01]  /*aaf00*/  IMAD.IADD R45, R10, 0x1, R31 ;  /* 0x000000010a2d7824 */ /* 0x000fe200078e021f */
[----:B------:R-:W-:Y:S01]  /*aaf10*/  IADD3.X R31, PT, PT, RZ, RZ, RZ, P4, !PT ;  /* 0x000000ffff1f7210 */ /* 0x000fe200027fe4ff */
[----:B------:R-:W-:Y:S02]  /*aaf20*/  IMAD.IADD R43, R6, 0x1, R43 ;  /* 0x00000001062b7824 */ /* 0x000fe400078e022b */
        /* <DEDUP_REMOVED lines=8> */
[----:B------:R-:W-:Y:S01]  /*aafb0*/  IMAD.WIDE.U32 R38, R12, R14, R38 ;  /* 0x0000000e0c267225 */ /* 0x000fe200078e0026 */
[----:B------:R-:W-:-:S03]  /*aafc0*/  IADD3.X R36, PT, PT, RZ, RZ, RZ, P0, !PT ;  /* 0x000000ffff247210 */ /* 0x000fc600007fe4ff */
[----:B------:R-:W-:Y:S01]  /*aafd0*/  IMAD.X R43, RZ, RZ, RZ, P5 ;  /* 0x000000ffff2b7224 */ /* 0x000fe200028e06ff */
[----:B------:R-:W-:Y:S01]  /*aafe0*/  IADD3 R36, P5, PT, R36, R47, RZ ;  /* 0x0000002f24247210 */ /* 0x000fe20007fbe0ff */
[----:B------:R-:W-:-:S04]  /*aaff0*/  IMAD.WIDE.U32 R44, R33, UR18, R44 ;  /* 0x00000012212c7c25 */ /* 0x000fc8000f8e002c */
[----:B------:R-:W-:Y:S01]  /*ab000*/  IMAD.X R41, RZ, RZ, RZ, P4 ;  /* 0x000000ffff297224 */ /* 0x000fe200020e06ff */
        /* <DEDUP_REMOVED lines=13> */
[----:B------:R-:W-:Y:S01]  /*ab0e0*/  IMAD R31, R13, R14, RZ ;  /* 0x0000000e0d1f7224 */ /* 0x000fe200078e02ff */
[----:B------:R-:W-:Y:S01]  /*ab0f0*/  IADD3 R32, P0, PT, R32, R49, RZ ;  /* 0x0000003120207210 */ /* 0x000fe20007f1e0ff */
[----:B------:R-:W-:Y:S01]  /*ab100*/  IMAD.X R41, RZ, RZ, RZ, P2 ;  /* 0x000000ffff297224 */ /* 0x000fe200010e06ff */
[----:B------:R-:W-:Y:S01]  /*ab110*/  IADD3 R36, P2, PT, R36, R37, RZ ;  /* 0x0000002524247210 */ /* 0x000fe20007f5e0ff */
[----:B------:R-:W-:-:S04]  /*ab120*/  IMAD.WIDE.U32 R46, R33, UR19, R46 ;  /* 0x00000013212e7c25 */ /* 0x000fc8000f8e002e */
[----:B------:R-:W-:Y:S02]  /*ab130*/  IMAD.X R37, RZ, RZ, RZ, P2 ;  /* 0x000000ffff257224 */ /* 0x000fe400010e06ff */
[----:B------:R-:W-:-:S04]  /*ab140*/  IMAD.WIDE.U32 R40, R29, R3, R40 ;  /* 0x000000031d287225 */ /* 0x000fc800078e0028 */
[----:B------:R-:W-:Y:S01]  /*ab150*/  IMAD R43, R12, R15, R31 ;  /* 0x0000000f0c2b7224 */ /* 0x000fe200078e021f */
[----:B------:R-:W-:Y:S01]  /*ab160*/  IADD3 R31, PT, PT, R6, R47, RZ ;  /* 0x0000002f061f7210 */ /* 0x000fe20007ffe0ff */
        /* <DEDUP_REMOVED lines=8> */
[----:B------:R-:W-:Y:S01]  /*ab1f0*/  IADD3 R31, P2, PT, R31, R32, RZ ;  /* 0x000000201f1f7210 */ /* 0x000fe20007f5e0ff */
[----:B------:R-:W-:Y:S01]  /*ab200*/  IMAD.X R36, RZ, RZ, RZ, P4 ;  /* 0x000000ffff247224 */ /* 0x000fe200020e06ff */
[----:B------:R-:W-:Y:S01]  /*ab210*/  IADD3.X R35, PT, PT, RZ, RZ, RZ, P5, !PT ;  /* 0x000000ffff237210 */ /* 0x000fe20002ffe4ff */
[----:B------:R-:W-:Y:S01]  /*ab220*/  IMAD.WIDE.U32 R48, R33, R2, R40 ;  /* 0x0000000221307225 */ /* 0x000fe200078e0028 */
[----:B------:R-:W-:-:S02]  /*ab230*/  IADD3 R39, PT, PT, R39, R28, RZ ;  /* 0x0000001c27277210 */ /* 0x000fc40007ffe0ff */
[----:B------:R-:W-:Y:S01]  /*ab240*/  IADD3 R36, P4, PT, R36, R31, RZ ;  /* 0x0000001f24247210 */ /* 0x000fe20007f9e0ff */
[----:B------:R-:W-:Y:S01]  /*ab250*/  IMAD.WIDE.U32 R34, R29, R4, R34 ;  /* 0x000000041d227225 */ /* 0x000fe200078e0022 */
[----:B------:R-:W-:Y:S02]  /*ab260*/  MOV R43, R30 ;  /* 0x0000001e002b7202 */ /* 0x000fe40000000f00 */
[----:B------:R-:W-:Y:S01]  /*ab270*/  IADD3 R28, P5, PT, R37, R36, RZ ;  /* 0x00000024251c7210 */ /* 0x000fe20007fbe0ff */
[----:B------:R-:W-:Y:S02]  /*ab280*/  IMAD.IADD R31, R7, 0x1, R49 ;  /* 0x00000001071f7824 */ /* 0x000fe400078e0231 */
[----:B------:R-:W-:Y:S02]  /*ab290*/  IMAD.IADD R35, R9, 0x1, R35 ;  /* 0x0000000109237824 */ /* 0x000fe400078e0223 */
[----:B------:R-:W-:Y:S01]  /*ab2a0*/  IMAD R39, R12, R12, R39 ;  /* 0x0000000c0c277224 */ /* 0x000fe200078e0227 */
[----:B------:R-:W-:Y:S01]  /*ab2b0*/  IADD3 R36, P6, PT, R31, R34, RZ ;  /* 0x000000221f247210 */ /* 0x000fe20007fde0ff */
[----:B------:R-:W-:Y:S01]  /*ab2c0*/  IMAD.X R31, RZ, RZ, RZ, P3 ;  /* 0x000000ffff1f7224 */ /* 0x000fe200018e06ff */
[----:B------:R-:W-:Y:S01]  /*ab2d0*/  IADD3 R34, P3, PT, R35, R28, RZ ;  /* 0x0000001c23227210 */ /* 0x000fe20007f7e0ff */
[----:B------:R-:W-:Y:S01]  /*ab2e0*/  IMAD.X R28, RZ, RZ, RZ, P1 ;  /* 0x000000ffff1c7224 */ /* 0x000fe200008e06ff */
[----:B------:R-:W-:Y:S01]  /*ab2f0*/  IADD3.X R37, PT, PT, RZ, RZ, RZ, P6, !PT ;  /* 0x000000ffff257210 */ /* 0x000fe200037fe4ff */
[----:B------:R-:W-:-:S02]  /*ab300*/  IMAD.X R32, RZ, RZ, RZ, P2 ;  /* 0x000000ffff207224 */ /* 0x000fc400010e06ff */
[----:B------:R-:W-:Y:S02]  /*ab310*/  IMAD.X R35, RZ, RZ, RZ, P3 ;  /* 0x000000ffff237224 */ /* 0x000fe400018e06ff */
[----:B------:R-:W-:Y:S01]  /*ab320*/  IMAD.WIDE.U32 R50, R33, R3, R36 ;  /* 0x0000000321327225 */ /* 0x000fe200078e0024 */
[----:B------:R-:W-:Y:S02]  /*ab330*/  IADD3 R36, PT, PT, R28, R31, R39 ;  /* 0x0000001f1c247210 */ /* 0x000fe40007ffe027 */
[----:B------:R-:W-:Y:S01]  /*ab340*/  IADD3.X R31, PT, PT, RZ, RZ, RZ, P0, !PT ;  /* 0x000000ffff1f7210 */ /* 0x000fe200007fe4ff */
[----:B------:R-:W-:Y:S01]  /*ab350*/  IMAD.WIDE.U32 R28, R29, R5, R34 ;  /* 0x000000051d1c7225 */ /* 0x000fe200078e0022 */
[----:B------:R-:W-:Y:S02]  /*ab360*/  MOV R37, R48 ;  /* 0x0000003000257202 */ /* 0x000fe40000000f00 */
[----:B------:R-:W-:Y:S01]  /*ab370*/  IADD3 R32, PT, PT, R32, R31, R36 ;  /* 0x0000001f20207210 */ /* 0x000fe20007ffe024 */
[----:B------:R-:W-:Y:S01]  /*ab380*/  IMAD.IADD R35, R8, 0x1, R51 ;  /* 0x0000000108237824 */ /* 0x000fe200078e0233 */
[----:B------:R-:W-:Y:S01]  /*ab390*/  IADD3.X R31, PT, PT, RZ, RZ, RZ, P4, !PT ;  /* 0x000000ffff1f7210 */ /* 0x000fe200027fe4ff */
[----:B------:R-:W-:-:S02]  /*ab3a0*/  IMAD.MOV.U32 R41, RZ, RZ, R44 ;  /* 0x000000ffff297224 */ /* 0x000fc400078e002c */
[----:B------:R-:W-:Y:S01]  /*ab3b0*/  IMAD.MOV.U32 R39, RZ, RZ, R46 ;  /* 0x000000ffff277224 */ /* 0x000fe200078e002e */
[----:B------:R-:W-:Y:S01]  /*ab3c0*/  IADD3 R34, P0, PT, R28, R35, RZ ;  /* 0x000000231c227210 */ /* 0x000fe20007f1e0ff */
[----:B------:R-:W-:-:S04]  /*ab3d0*/  IMAD.X R28, RZ, RZ, RZ, P5 ;  /* 0x000000ffff1c7224 */ /* 0x000fc800028e06ff */
[----:B------:R-:W-:Y:S01]  /*ab3e0*/  IMAD.X R35, RZ, RZ, RZ, P0 ;  /* 0x000000ffff237224 */ /* 0x000fe200000e06ff */
[----:B------:R-:W-:Y:S01]  /*ab3f0*/  IADD3 R28, PT, PT, R28, R31, R32 ;  /* 0x0000001f1c1c7210 */ /* 0x000fe20007ffe020 */
[----:B------:R-:W-:-:S03]  /*ab400*/  IMAD.WIDE.U32 R52, R33, R4, R34 ;  /* 0x0000000421347225 */ /* 0x000fc600078e0022 */
[----:B------:R-:W-:Y:S01]  /*ab410*/  IADD3 R29, P0, PT, R29, R28, RZ ;  /* 0x0000001c1d1d7210 */ /* 0x000fe20007f1e0ff */
[----:B------:R-:W-:Y:S01]  /*ab420*/  IMAD.MOV.U32 R35, RZ, RZ, R50 ;  /* 0x000000ffff237224 */ /* 0x000fe200078e0032 */
[----:B------:R-:W-:-:S04]  /*ab430*/  IADD3 R28, PT, PT, R9, R53, RZ ;  /* 0x00000035091c7210 */ /* 0x000fc80007ffe0ff */
[----:B------:R-:W-:-:S05]  /*ab440*/  IADD3 R28, P1, PT, R28, R29, RZ ;  /* 0x0000001d1c1c7210 */ /* 0x000fca0007f3e0ff */
[----:B------:R-:W-:Y:S02]  /*ab450*/  IMAD.X R29, RZ, RZ, RZ, P1 ;  /* 0x000000ffff1d7224 */ /* 0x000fe400008e06ff */
[----:B------:R-:W-:-:S04]  /*ab460*/  IMAD.WIDE.U32 R54, R33, R5, R28 ;  /* 0x0000000521367225 */ /* 0x000fc800078e001c */
[----:B------:R-:W-:Y:S01]  /*ab470*/  IMAD.X R29, RZ, RZ, R55, P0 ;  /* 0x000000ffff1d7224 */ /* 0x000fe200000e0637 */
[----:B------:R-:W-:Y:S01]  /*ab480*/  MOV R31, R54 ;  /* 0x00000036001f7202 */ /* 0x000fe20000000f00 */
        /* <DEDUP_REMOVED lines=28> */
.L_x_267:
[----:B------:R-:W-:Y:S01]  /*ab650*/  IADD3 R43, P0, PT, R43, -UR16, RZ ;  /* 0x800000102b2b7c10 */ /* 0x000fe2000ff1e0ff */
[----:B------:R-:W-:-:S04]  /*ab660*/  IMAD.MOV.U32 R30, RZ, RZ, -0x1 ;  /* 0xffffffffff1e7424 */ /* 0x000fc800078e00ff */
        /* <DEDUP_REMOVED lines=21> */
.L_x_268:
[-C--:B------:R-:W-:Y:S02]  /*ab7c0*/  IMAD R47, R27, R43.reuse, RZ ;  /* 0x0000002b1b2f7224 */ /* 0x080fe400078e02ff */
[----:B------:R-:W-:-:S04]  /*ab7d0*/  IMAD.WIDE.U32 R44, R26, R43, RZ ;  /* 0x0000002b1a2c7225 */ /* 0x000fc800078e00ff */
[----:B------:R-:W-:Y:S01]  /*ab7e0*/  IMAD R49, R25, R43, RZ ;  /* 0x0000002b19317224 */ /* 0x000fe200078e02ff */
[----:B------:R-:W-:Y:S01]  /*ab7f0*/  IADD3 R46, PT, PT, R45, R47, RZ ;  /* 0x0000002f2d2e7210 */ /* 0x000fe20007ffe0ff */
[----:B------:R-:W-:Y:S02]  /*ab800*/  IMAD.MOV.U32 R47, RZ, RZ, RZ ;  /* 0x000000ffff2f7224 */ /* 0x000fe400078e00ff */
[----:B------:R-:W-:Y:S02]  /*ab810*/  IMAD R5, R44, UR11, RZ ;  /* 0x0000000b2c057c24 */ /* 0x000fe4000f8e02ff */
[----:B------:R-:W-:-:S04]  /*ab820*/  IMAD.WIDE.U32 R46, R24, R43, R46 ;  /* 0x0000002b182e7225 */ /* 0x000fc800078e002e */
[----:B------:R-:W-:Y:S01]  /*ab830*/  IMAD.IADD R48, R47, 0x1, R49 ;  /* 0x000000012f307824 */ /* 0x000fe200078e0231 */
[----:B------:R-:W-:Y:S01]  /*ab840*/  MOV R47, RZ ;  /* 0x000000ff002f7202 */ /* 0x000fe20000000f00 */
[----:B------:R-:W-:Y:S02]  /*ab850*/  IMAD.MOV.U32 R45, RZ, RZ, RZ ;  /* 0x000000ffff2d7224 */ /* 0x000fe400078e00ff */
[-C--:B------:R-:W-:Y:S02]  /*ab860*/  IMAD R51, R27, R41.reuse, RZ ;  /* 0x000000291b337224 */ /* 0x080fe400078e02ff */
[----:B------:R-:W-:-:S04]  /*ab870*/  IMAD.WIDE.U32 R46, R26, R41, R46 ;  /* 0x000000291a2e7225 */ /* 0x000fc800078e002e */
[----:B------:R-:W-:Y:S02]  /*ab880*/  IMAD.MOV.U32 R49, RZ, RZ, RZ ;  /* 0x000000ffff317224 */ /* 0x000fe400078e00ff */
[----:B------:R-:W-:-:S04]  /*ab890*/  IMAD.HI.U32 R28, R5, UR16, R44 ;  /* 0x00000010051c7c27 */ /* 0x000fc8000f8e002c */
[----:B------:R-:W-:Y:S01]  /*ab8a0*/  IMAD.WIDE.U32 R44, R22, R43, R48 ;  /* 0x0000002b162c7225 */ /* 0x000fe200078e0030 */
[----:B------:R-:W-:-:S03]  /*ab8b0*/  IADD3 R49, PT, PT, R47, R51, RZ ;  /* 0x000000332f317210 */ /* 0x000fc60007ffe0ff */
[----:B------:R-:W-:Y:S01]  /*ab8c0*/  IMAD.IADD R53, R11, 0x1, R28 ;  /* 0x000000010b357824 */ /* 0x000fe200078e021c */
[----:B------:R-:W-:Y:S01]  /*ab8d0*/  IADD3 R48, P0, PT, R49, R44, RZ ;  /* 0x0000002c31307210 */ /* 0x000fe20007f1e0ff */
[----:B------:R-:W-:Y:S02]  /*ab8e0*/  IMAD R47, R23, R43, RZ ;  /* 0x0000002b172f7224 */ /* 0x000fe400078e02ff */
[-C--:B------:R-:W-:Y:S02]  /*ab8f0*/  IMAD R51, R25, R41.reuse, RZ ;  /* 0x0000002919337224 */ /* 0x080fe400078e02ff */
[----:B------:R-:W-:Y:S01]  /*ab900*/  IMAD.X R49, RZ, RZ, RZ, P0 ;  /* 0x000000ffff317224 */ /* 0x000fe200000e06ff */
[----:B------:R-:W-:Y:S01]  /*ab910*/  IADD3 R52, P0, PT, R53, R46, RZ ;  /* 0x0000002e35347210 */ /* 0x000fe20007f1e0ff */
[----:B------:R-:W-:Y:S01]  /*ab920*/  IMAD R59, R23, R41, RZ ;  /* 0x00000029173b7224 */ /* 0x000fe200078e02ff */
[----:B------:R-:W-:Y:S01]  /*ab930*/  IADD3 R44, PT, PT, R45, R47, RZ ;  /* 0x0000002f2d2c7210 */ /* 0x000fe20007ffe0ff */
[----:B------:R-:W-:-:S04]  /*ab940*/  IMAD.WIDE.U32 R48, R24, R41, R48 ;  /* 0x0000002918307225 */ /* 0x000fc800078e0030 */
[----:B------:R-:W-:Y:S01]  /*ab950*/  IMAD.MOV.U32 R45, RZ, RZ, RZ ;  /* 0x000000ffff2d7224 */ /* 0x000fe200078e00ff */
[----:B------:R-:W-:Y:S01]  /*ab960*/  IADD3 R51, PT, PT, R49, R51, RZ ;  /* 0x0000003331337210 */ /* 0x000fe20007ffe0ff */
[----:B------:R-:W-:Y:S02]  /*ab970*/  IMAD.X R53, RZ, RZ, RZ, P0 ;  /* 0x000000ffff357224 */ /* 0x000fe400000e06ff */
[----:B------:R-:W-:-:S04]  /*ab980*/  IMAD.WIDE.U32 R44, R18, R43, R44 ;  /* 0x0000002b122c7225 */ /* 0x000fc800078e002c */
[----:B------:R-:W-:Y:S01]  /*ab990*/  IMAD.WIDE.U32 R52, R5, UR17, R52 ;  /* 0x0000001105347c25 */ /* 0x000fe2000f8e0034 */
[----:B------:R-:W-:-:S03]  /*ab9a0*/  IADD3 R50, P0, PT, R51, R44, RZ ;  /* 0x0000002c33327210 */ /* 0x000fc60007f1e0ff */
[----:B------:R-:W-:Y:S01]  /*ab9b0*/  IMAD R47, R19, R43, RZ ;  /* 0x0000002b132f7224 */ /* 0x000fe200078e02ff */
[----:B------:R-:W-:Y:S01]  /*ab9c0*/  IADD3 R55, PT, PT, R10, R53, RZ ;  /* 0x000000350a377210 */ /* 0x000fe20007ffe0ff */
[----:B------:R-:W-:Y:S02]  /*ab9d0*/  IMAD.MOV.U32 R49, RZ, RZ, RZ ;  /* 0x000000ffff317224 */ /* 0x000fe400078e00ff */
[----:B------:R-:W-:Y:S02]  /*ab9e0*/  IMAD.IADD R46, R45, 0x1, R47 ;  /* 0x000000012d2e7824 */ /* 0x000fe400078e022f */
[-C--:B------:R-:W-:Y:S02]  /*ab9f0*/  IMAD R47, R27, R39.reuse, RZ ;  /* 0x000000271b2f7224 */ /* 0x080fe400078e02ff */
[----:B------:R-:W-:Y:S02]  /*aba00*/  IMAD R45, R52, UR11, RZ ;  /* 0x0000000b342d7c24 */ /* 0x000fe4000f8e02ff */
[----:B------:R-:W-:-:S04]  /*aba10*/  IMAD.WIDE.U32 R48, R26, R39, R48 ;  /* 0x000000271a307225 */ /* 0x000fc800078e0030 */
[----:B------:R-:W-:Y:S02]  /*aba20*/  IMAD.MOV.U32 R53, RZ, RZ, RZ ;  /* 0x000000ffff357224 */ /* 0x000fe400078e00ff */
[----:B------:R-:W-:Y:S01]  /*aba30*/  IMAD.X R51, RZ, RZ, RZ, P0 ;  /* 0x000000ffff337224 */ /* 0x000fe200000e06ff */
[----:B------:R-:W-:Y:S01]  /*aba40*/  IADD3 R54, P0, PT, R55, R48, RZ ;  /* 0x0000003037367210 */ /* 0x000fe20007f1e0ff */
[----:B------:R-:W-:Y:S01]  /*aba50*/  IMAD.HI.U32 R28, R45, UR16, R52 ;  /* 0x000000102d1c7c27 */ /* 0x000fe2000f8e0034 */
[----:B------:R-:W-:-:S03]  /*aba60*/  IADD3 R53, PT, PT, R49, R47, RZ ;  /* 0x0000002f31357210 */ /* 0x000fc60007ffe0ff */
[----:B------:R-:W-:-:S04]  /*aba70*/  IMAD.WIDE.U32 R48, R22, R41, R50 ;  /* 0x0000002916307225 */ /* 0x000fc800078e0032 */
[----:B------:R-:W-:Y:S01]  /*aba80*/  IMAD.MOV.U32 R47, RZ, RZ, RZ ;  /* 0x000000ffff2f7224 */ /* 0x000fe200078e00ff */
[----:B------:R-:W-:Y:S01]  /*aba90*/  IADD3 R51, PT, PT, R49, R59, RZ ;  /* 0x0000003b31337210 */ /* 0x000fe20007ffe0ff */
[----:B------:R-:W-:Y:S01]  /*abaa0*/  IMAD.X R55, RZ, RZ, RZ, P0 ;  /* 0x000000ffff377224 */ /* 0x000fe200000e06ff */
[----:B------:R-:W-:Y:S01]  /*abab0*/  IADD3 R52, P1, PT, R53, R48, RZ ;  /* 0x0000003035347210 */ /* 0x000fe20007f3e0ff */
[----:B------:R-:W-:-:S03]  /*abac0*/  IMAD.WIDE.U32 R46, R20, R43, R46 ;  /* 0x0000002b142e7225 */ /* 0x000fc600078e002e */
[----:B------:R-:W-:Y:S01]  /*abad0*/  IADD3.X R53, PT, PT, RZ, RZ, RZ, P1, !PT ;  /* 0x000000ffff357210 */ /* 0x000fe20000ffe4ff */
[----:B------:R-:W-:Y:S01]  /*abae0*/  IMAD R57, R21, R43, RZ ;  /* 0x0000002b15397224 */ /* 0x000fe200078e02ff */
[----:B------:R-:W-:Y:S01]  /*abaf0*/  IADD3 R50, P0, PT, R51, R46, RZ ;  /* 0x0000002e33327210 */ /* 0x000fe20007f1e0ff */
[----:B------:R-:W-:-:S04]  /*abb00*/  IMAD.WIDE.U32 R54, R5, UR18, R54 ;  /* 0x0000001205367c25 */ /* 0x000fc8000f8e0036 */
[----:B------:R-:W-:Y:S02]  /*abb10*/  IMAD.IADD R48, R47, 0x1, R57 ;  /* 0x000000012f307824 */ /* 0x000fe400078e0239 */
[----:B------:R-:W-:Y:S02]  /*abb20*/  IMAD.IADD R57, R0, 0x1, R55 ;  /* 0x0000000100397824 */ /* 0x000fe400078e0237 */
[----:B------:R-:W-:Y:S02]  /*abb30*/  IMAD.X R51, RZ, RZ, RZ, P0 ;  /* 0x000000ffff337224 */ /* 0x000fe400000e06ff */
[-C--:B------:R-:W-:Y:S02]  /*abb40*/  IMAD R55, R25, R39.reuse, RZ ;  /* 0x0000002719377224 */ /* 0x080fe400078e02ff */
[----:B------:R-:W-:-:S04]  /*abb50*/  IMAD.WIDE.U32 R52, R24, R39, R52 ;  /* 0x0000002718347225 */ /* 0x000fc800078e0034 */
[----:B------:R-:W-:Y:S01]  /*abb60*/  IMAD.IADD R59, R11, 0x1, R28 ;  /* 0x000000010b3b7824 */ /* 0x000fe200078e021c */
[----:B------:R-:W-:Y:S01]  /*abb70*/  IADD3 R55, PT, PT, R53, R55, RZ ;  /* 0x0000003735377210 */ /* 0x000fe20007ffe0ff */
[----:B------:R-:W-:-:S03]  /*abb80*/  IMAD.WIDE.U32 R50, R18, R41, R50 ;  /* 0x0000002912327225 */ /* 0x000fc600078e0032 */
[----:B------:R-:W-:Y:S01]  /*abb90*/  IADD3 R58, P2, PT, R59, R54, RZ ;  /* 0x000000363b3a7210 */ /* 0x000fe20007f5e0ff */
[----:B------:R-:W-:Y:S01]  /*abba0*/  IMAD R59, R19, R41, RZ ;  /* 0x00000029133b7224 */ /* 0x000fe200078e02ff */
[----:B------:R-:W-:Y:S01]  /*abbb0*/  IADD3 R54, P1, PT, R55, R50, RZ ;  /* 0x0000003237367210 */ /* 0x000fe20007f3e0ff */
[----:B------:R-:W-:Y:S02]  /*abbc0*/  IMAD.MOV.U32 R49, RZ, RZ, RZ ;  /* 0x000000ffff317224 */ /* 0x000fe400078e00ff */
[----:B------:R-:W-:Y:S01]  /*abbd0*/  IMAD.MOV.U32 R53, RZ, RZ, RZ ;  /* 0x000000ffff357224 */ /* 0x000fe200078e00ff */
[----:B------:R-:W-:Y:S01]  /*abbe0*/  IADD3.X R55, PT, PT, RZ, RZ, RZ, P1, !PT ;  /* 0x000000ffff377210 */ /* 0x000fe20000ffe4ff */
[----:B------:R-:W-:Y:S01]  /*abbf0*/  IMAD.IADD R51, R51, 0x1, R59 ;  /* 0x0000000133337824 */ /* 0x000fe200078e023b */
[----:B------:R-:W-:Y:S01]  /*abc00*/  IADD3.X R59, PT, PT, RZ, RZ, RZ, P2, !PT ;  /* 0x000000ffff3b7210 */ /* 0x000fe200017fe4ff */
[----:B------:R-:W-:-:S04]  /*abc10*/  IMAD.WIDE.U32 R46, R16, R43, R48 ;  /* 0x0000002b102e7225 */ /* 0x000fc800078e0030 */
[----:B------:R-:W-:Y:S01]  /*abc20*/  IMAD.WIDE.U32 R52, R26, R37, R52 ;  /* 0x000000251a347225 */ /* 0x000fe200078e0034 */
[----:B------:R-:W-:-:S03]  /*abc30*/  IADD3 R50, P0, PT, R51, R46, RZ ;  /* 0x0000002e33327210 */ /* 0x000fc60007f1e0ff */
[----:B------:R-:W-:Y:S01]  /*abc40*/  IMAD R49, R27, R37, RZ ;  /* 0x000000251b317224 */ /* 0x000fe200078e02ff */
[----:B------:R-:W-:Y:S01]  /*abc50*/  IADD3 R56, P1, PT, R57, R52, RZ ;  /* 0x0000003439387210 */ /* 0x000fe20007f3e0ff */
[----:B------:R-:W-:-:S04]  /*abc60*/  IMAD.WIDE.U32 R58, R45, UR17, R58 ;  /* 0x000000112d3a7c25 */ /* 0x000fc8000f8e003a */
[----:B------:R-:W-:Y:S02]  /*abc70*/  IMAD.IADD R49, R53, 0x1, R49 ;  /* 0x0000000135317824 */ /* 0x000fe400078e0231 */
[-C--:B------:R-:W-:Y:S02]  /*abc80*/  IMAD R57, R23, R39.reuse, RZ ;  /* 0x0000002717397224 */ /* 0x080fe400078e02ff */
[----:B------:R-:W-:-:S04]  /*abc90*/  IMAD.WIDE.U32 R52, R22, R39, R54 ;  /* 0x0000002716347225 */ /* 0x000fc800078e0036 */
[----:B------:R-:W-:Y:S02]  /*abca0*/  IMAD.IADD R55, R10, 0x1, R59 ;  /* 0x000000010a377824 */ /* 0x000fe400078e023b */
[----:B------:R-:W-:Y:S02]  /*abcb0*/  HFMA2 R59, -RZ, RZ, 0, 0 ;  /* 0x00000000ff3b7431 */ /* 0x000fe400000001ff */
[----:B------:R-:W-:Y:S01]  /*abcc0*/  IMAD.IADD R53, R53, 0x1, R57 ;  /* 0x0000000135357824 */ /* 0x000fe200078e0239 */
[----:B------:R-:W-:Y:S01]  /*abcd0*/  IADD3.X R57, PT, PT, RZ, RZ, RZ, P1, !PT ;  /* 0x000000ffff397210 */ /* 0x000fe20000ffe4ff */
[----:B------:R-:W-:Y:S01]  /*abce0*/  IMAD R61, R17, R43, RZ ;  /* 0x0000002b113d7224 */ /* 0x000fe200078e02ff */
[----:B------:R-:W-:Y:S01]  /*abcf0*/  IADD3 R54, P2, PT, R49, R52, RZ ;  /* 0x0000003431367210 */ /* 0x000fe20007f5e0ff */
[----:B------:R-:W-:Y:S02]  /*abd00*/  IMAD.X R51, RZ, RZ, RZ, P0 ;  /* 0x000000ffff337224 */ /* 0x000fe400000e06ff */
[----:B------:R-:W-:-:S02]  /*abd10*/  IMAD.IADD R48, R47, 0x1, R61 ;  /* 0x000000012f307824 */ /* 0x000fc400078e023d */
[----:B------:R-:W-:Y:S02]  /*abd20*/  IMAD R47, R58, UR11, RZ ;  /* 0x0000000b3a2f7c24 */ /* 0x000fe4000f8e02ff */
[----:B------:R-:W-:-:S04]  /*abd30*/  IMAD.WIDE.U32 R50, R20, R41, R50 ;  /* 0x0000002914327225 */ /* 0x000fc800078e0032 */
[----:B------:R-:W-:Y:S01]  /*abd40*/  IMAD.WIDE.U32 R56, R5, UR19, R56 ;  /* 0x0000001305387c25 */ /* 0x000fe2000f8e0038 */
[----:B------:R-:W-:-:S03]  /*abd50*/  IADD3 R52, P1, PT, R53, R50, RZ ;  /* 0x0000003235347210 */ /* 0x000fc60007f3e0ff */
[----:B------:R-:W-:Y:S01]  /*abd60*/  IMAD R61, R21, R41, RZ ;  /* 0x00000029153d7224 */ /* 0x000fe200078e02ff */
[----:B------:R-:W-:Y:S01]  /*abd70*/  IADD3.X R53, PT, PT, RZ, RZ, RZ, P1, !PT ;  /* 0x000000ffff357210 */ /* 0x000fe20000ffe4ff */
[----:B------:R-:W-:Y:S01]  /*abd80*/  IMAD.MOV.U32 R49, RZ, RZ, RZ ;  /* 0x000000ffff317224 */ /* 0x000fe200078e00ff */
[----:B------:R-:W-:Y:S01]  /*abd90*/  IADD3 R65, PT, PT, R6, R57, RZ ;  /* 0x0000003906417210 */ /* 0x000fe20007ffe0ff */
[----:B------:R-:W-:Y:S01]  /*abda0*/  IMAD.HI.U32 R28, R47, UR16, R58 ;  /* 0x000000102f1c7c27 */ /* 0x000fe2000f8e003a */
[----:B------:R-:W-:-:S03]  /*abdb0*/  IADD3 R58, P3, PT, R55, R56, RZ ;  /* 0x00000038373a7210 */ /* 0x000fc60007f7e0ff */
[-C--:B------:R-:W-:Y:S02]  /*abdc0*/  IMAD R59, R15, R43.reuse, RZ ;  /* 0x0000002b0f3b7224 */ /* 0x080fe400078e02ff */
[----:B------:R-:W-:-:S04]  /*abdd0*/  IMAD.WIDE.U32 R48, R14, R43, R48 ;  /* 0x0000002b0e307225 */ /* 0x000fc800078e0030 */
[----:B------:R-:W-:Y:S02]  /*abde0*/  IMAD.IADD R51, R51, 0x1, R61 ;  /* 0x0000000133337824 */ /* 0x000fe400078e023d */
[----:B------:R-:W-:Y:S02]  /*abdf0*/  IMAD.X R55, RZ, RZ, RZ, P2 ;  /* 0x000000ffff377224 */ /* 0x000fe400010e06ff */
[----:B------:R-:W-:Y:S01]  /*abe00*/  IMAD.IADD R50, R49, 0x1, R59 ;  /* 0x0000000131327824 */ /* 0x000fe200078e023b */
[----:B------:R-:W-:Y:S01]  /*abe10*/  IADD3 R48, P0, PT, R51, R48, RZ ;  /* 0x0000003033307210 */ /* 0x000fe20007f1e0ff */
[----:B------:R-:W-:Y:S02]  /*abe20*/  IMAD.X R59, RZ, RZ, RZ, P3 ;  /* 0x000000ffff3b7224 */ /* 0x000fe400018e06ff */
[-C--:B------:R-:W-:Y:S01]  /*abe30*/  IMAD R57, R25, R37.reuse, RZ ;  /* 0x0000002519397224 */ /* 0x080fe200078e02ff */
[----:B------:R-:W-:Y:S01]  /*abe40*/  IADD3.X R49, PT, PT, RZ, RZ, RZ, P0, !PT ;  /* 0x000000ffff317210 */ /* 0x000fe200007fe4ff */
[----:B------:R-:W-:-:S04]  /*abe50*/  IMAD.WIDE.U32 R54, R24, R37, R54 ;  /* 0x0000002518367225 */ /* 0x000fc800078e0036 */
[-C--:B------:R-:W-:Y:S02]  /*abe60*/  IMAD R63, R19, R39.reuse, RZ ;  /* 0x00000027133f7224 */ /* 0x080fe400078e02ff */
[----:B------:R-:W-:-:S04]  /*abe70*/  IMAD.WIDE.U32 R52, R18, R39, R52 ;  /* 0x0000002712347225 */ /* 0x000fc800078e0034 */
[----:B------:R-:W-:-:S04]  /*abe80*/  IMAD.WIDE.U32 R58, R45, UR18, R58 ;  /* 0x000000122d3a7c25 */ /* 0x000fc8000f8e003a */
[----:B------:R-:W-:Y:S02]  /*abe90*/  IMAD.IADD R61, R11, 0x1, R28 ;  /* 0x000000010b3d7824 */ /* 0x000fe400078e021c */
[----:B------:R-:W-:Y:S02]  /*abea0*/  IMAD.IADD R57, R55, 0x1, R57 ;  /* 0x0000000137397824 */ /* 0x000fe400078e0239 */
[----:B------:R-:W-:Y:S01]  /*abeb0*/  IMAD.IADD R53, R53, 0x1, R63 ;  /* 0x0000000135357824 */ /* 0x000fe200078e023f */
[----:B------:R-:W-:Y:S01]  /*abec0*/  IADD3 R63, PT, PT, R0, R59, RZ ;  /* 0x0000003b003f7210 */ /* 0x000fe20007ffe0ff */
[-C--:B------:R-:W-:Y:S01]  /*abed0*/  IMAD.WIDE.U32 R48, R16, R41.reuse, R48 ;  /* 0x0000002910307225 */ /* 0x080fe200078e0030 */
[----:B------:R-:W-:Y:S02]  /*abee0*/  IADD3 R56, P0, PT, R57, R52, RZ ;  /* 0x0000003439387210 */ /* 0x000fe40007f1e0ff */
[----:B------:R-:W-:Y:S01]  /*abef0*/  IADD3 R60, P4, PT, R61, R58, RZ ;  /* 0x0000003a3d3c7210 */ /* 0x000fe20007f9e0ff */
[----:B------:R-:W-:Y:S01]  /*abf00*/  IMAD R51, R17, R41, RZ ;  /* 0x0000002911337224 */ /* 0x000fe200078e02ff */
[----:B------:R-:W-:Y:S01]  /*abf10*/  MOV R59, RZ ;  /* 0x000000ff003b7202 */ /* 0x000fe20000000f00 */
[----:B------:R-:W-:Y:S01]  /*abf20*/  IMAD.MOV.U32 R58, RZ, RZ, R54 ;  /* 0x000000ffff3a7224 */ /* 0x000fe200078e0036 */
[----:B------:R-:W-:Y:S01]  /*abf30*/  IADD3 R52, P1, PT, R53, R48, RZ ;  /* 0x0000003035347210 */ /* 0x000fe20007f3e0ff */
[----:B------:R-:W-:-:S02]  /*abf40*/  IMAD.IADD R61, R49, 0x1, R51 ;  /* 0x00000001313d7824 */ /* 0x000fc400078e0233 */
[-C--:B------:R-:W-:Y:S02]  /*abf50*/  IMAD R53, R27, R35.reuse, RZ ;  /* 0x000000231b357224 */ /* 0x080fe400078e02ff */
[----:B------:R-:W-:-:S04]  /*abf60*/  IMAD.WIDE.U32 R58, R26, R35, R58 ;  /* 0x000000231a3a7225 */ /* 0x000fc800078e003a */
[----:B------:R-:W-:Y:S01]  /*abf70*/  IMAD.X R57, RZ, RZ, RZ, P0 ;  /* 0x000000ffff397224 */ /* 0x000fe200000e06ff */
[----:B------:R-:W-:Y:S01]  /*abf80*/  IADD3 R58, P3, PT, R65, R58, RZ ;  /* 0x0000003a413a7210 */ /* 0x000fe20007f7e0ff */
[----:B------:R-:W-:Y:S02]  /*abf90*/  IMAD.MOV.U32 R51, RZ, RZ, RZ ;  /* 0x000000ffff337224 */ /* 0x000fe400078e00ff */
[----:B------:R-:W-:-:S04]  /*abfa0*/  IMAD.WIDE.U32 R54, R22, R37, R56 ;  /* 0x0000002516367225 */ /* 0x000fc800078e0038 */
[----:B------:R-:W-:Y:S01]  /*abfb0*/  IMAD.WIDE.U32 R48, R12, R43, R50 ;  /* 0x0000002b0c307225 */ /* 0x000fe200078e0032 */
[----:B------:R-:W-:-:S03]  /*abfc0*/  IADD3 R51, PT, PT, R59, R53, RZ ;  /* 0x000000353b337210 */ /* 0x000fc60007ffe0ff */
[----:B------:R-:W-:Y:S01]  /*abfd0*/  IMAD R71, R13, R43, RZ ;  /* 0x0000002b0d477224 */ /* 0x000fe200078e02ff */
[----:B------:R-:W-:Y:S01]  /*abfe0*/  IADD3 R50, P0, PT, R61, R48, RZ ;  /* 0x000000303d327210 */ /* 0x000fe20007f1e0ff */
[----:B------:R-:W-:Y:S01]  /*abff0*/  IMAD.X R53, RZ, RZ, RZ, P1 ;  /* 0x000000ffff357224 */ /* 0x000fe200008e06ff */
[----:B------:R-:W-:Y:S01]  /*ac000*/  IADD3 R56, P2, PT, R51, R54, RZ ;  /* 0x0000003633387210 */ /* 0x000fe20007f5e0ff */
[----:B------:R-:W-:Y:S02]  /*ac010*/  IMAD.IADD R71, R49, 0x1, R71 ;  /* 0x0000000131477824 */ /* 0x000fe400078e0247 */
[----:B------:R-:W-:Y:S02]  /*ac020*/  IMAD R73, R23, R37, RZ ;  /* 0x0000002517497224 */ /* 0x000fe400078e02ff */
[----:B------:R-:W-:Y:S02]  /*ac030*/  IMAD.X R59, RZ, RZ, RZ, P3 ;  /* 0x000000ffff3b7224 */ /* 0x000fe400018e06ff */
[----:B------:R-:W-:Y:S01]  /*ac040*/  IMAD R51, R21, R39, RZ ;  /* 0x0000002715337224 */ /* 0x000fe200078e02ff */
[----:B------:R-:W-:Y:S01]  /*ac050*/  IADD3 R55, PT, PT, R55, R73, RZ ;  /* 0x0000004937377210 */ /* 0x000fe20007ffe0ff */
        /* <DEDUP_REMOVED lines=9> */
[----:B------:R-:W-:-:S04]  /*ac0f0*/  IMAD.WIDE.U32 R50, R14, R41, R50 ;  /* 0x000000290e327225 */ /* 0x000fc800078e0032 */
[----:B------:R-:W-:Y:S01]  /*ac100*/  IMAD.WIDE.U32 R60, R47, UR17, R60 ;  /* 0x000000112f3c7c25 */ /* 0x000fe2000f8e003c */
[----:B------:R-:W-:Y:S02]  /*ac110*/  IADD3 R52, P1, PT, R59, R50, RZ ;  /* 0x000000323b347210 */ /* 0x000fe40007f3e0ff */
[----:B------:R-:W-:Y:S01]  /*ac120*/  IADD3.X R59, PT, PT, RZ, RZ, RZ, P3, !PT ;  /* 0x000000ffff3b7210 */ /* 0x000fe20001ffe4ff */
[----:B------:R-:W-:Y:S01]  /*ac130*/  IMAD.IADD R65, R7, 0x1, R53 ;  /* 0x0000000107417824 */ /* 0x000fe200078e0235 */
[----:B------:R-:W-:Y:S01]  /*ac140*/  IADD3 R63, PT, PT, R10, R61, RZ ;  /* 0x0000003d0a3f7210 */ /* 0x000fe20007ffe0ff */
[----:B------:R-:W-:Y:S02]  /*ac150*/  IMAD R53, R15, R41, RZ ;  /* 0x000000290f357224 */ /* 0x000fe400078e02ff */
[-C--:B------:R-:W-:Y:S02]  /*ac160*/  IMAD R73, R25, R35.reuse, RZ ;  /* 0x0000002319497224 */ /* 0x080fe400078e02ff */
[----:B------:R-:W-:-:S04]  /*ac170*/  IMAD.WIDE.U32 R56, R24, R35, R56 ;  /* 0x0000002318387225 */ /* 0x000fc800078e0038 */
[----:B------:R-:W-:Y:S02]  /*ac180*/  IMAD.IADD R28, R51, 0x1, R53 ;  /* 0x00000001331c7824 */ /* 0x000fe400078e0235 */
[----:B------:R-:W-:Y:S02]  /*ac190*/  IMAD R49, R60, UR11, RZ ;  /* 0x0000000b3c317c24 */ /* 0x000fe4000f8e02ff */
[----:B------:R-:W-:Y:S01]  /*ac1a0*/  IMAD.MOV.U32 R61, RZ, RZ, RZ ;  /* 0x000000ffff3d7224 */ /* 0x000fe200078e00ff */
[----:B------:R-:W-:Y:S01]  /*ac1b0*/  IADD3 R50, P0, PT, R28, R71, RZ ;  /* 0x000000471c327210 */ /* 0x000fe20007f1e0ff */
[----:B------:R-:W-:-:S04]  /*ac1c0*/  IMAD.WIDE.U32 R54, R18, R37, R54 ;  /* 0x0000002512367225 */ /* 0x000fc800078e0036 */
[----:B------:R-:W-:Y:S02]  /*ac1d0*/  IMAD.IADD R51, R57, 0x1, R73 ;  /* 0x0000000139337824 */ /* 0x000fe400078e0249 */
[----:B------:R-:W-:Y:S02]  /*ac1e0*/  HFMA2 R57, -RZ, RZ, 0, 0 ;  /* 0x00000000ff397431 */ /* 0x000fe400000001ff */
[----:B------:R-:W-:Y:S02]  /*ac1f0*/  IMAD.X R53, RZ, RZ, RZ, P1 ;  /* 0x000000ffff357224 */ /* 0x000fe400008e06ff */
[----:B------:R-:W-:Y:S01]  /*ac200*/  IMAD.HI.U32 R30, R49, UR16, R60 ;  /* 0x00000010311e7c27 */ /* 0x000fe2000f8e003c */
[----:B------:R-:W-:-:S03]  /*ac210*/  IADD3 R54, P3, PT, R51, R54, RZ ;  /* 0x0000003633367210 */ /* 0x000fc60007f7e0ff */
[----:B------:R-:W-:Y:S02]  /*ac220*/  IMAD R61, R19, R37, RZ ;  /* 0x00000025133d7224 */ /* 0x000fe400078e02ff */
[-C--:B------:R-:W-:Y:S02]  /*ac230*/  IMAD R51, R17, R39.reuse, RZ ;  /* 0x0000002711337224 */ /* 0x080fe400078e02ff */
[----:B------:R-:W-:-:S04]  /*ac240*/  IMAD.WIDE.U32 R52, R16, R39, R52 ;  /* 0x0000002710347225 */ /* 0x000fc800078e0034 */
[----:B------:R-:W-:Y:S02]  /*ac250*/  IMAD.IADD R55, R55, 0x1, R61 ;  /* 0x0000000137377824 */ /* 0x000fe400078e023d */
[----:B------:R-:W-:Y:S02]  /*ac260*/  IMAD.IADD R53, R53, 0x1, R51 ;  /* 0x0000000135357824 */ /* 0x000fe400078e0233 */
[----:B------:R-:W-:Y:S01]  /*ac270*/  IMAD.X R51, RZ, RZ, RZ, P0 ;  /* 0x000000ffff337224 */ /* 0x000fe200000e06ff */
[----:B------:R-:W-:Y:S01]  /*ac280*/  IADD3 R52, P1, PT, R55, R52, RZ ;  /* 0x0000003437347210 */ /* 0x000fe20007f3e0ff */
[----:B------:R-:W-:-:S04]  /*ac290*/  IMAD.WIDE.U32 R58, R45, UR19, R58 ;  /* 0x000000132d3a7c25 */ /* 0x000fc8000f8e003a */
[----:B------:R-:W-:Y:S01]  /*ac2a0*/  IMAD.WIDE.U32 R56, R26, R33, R56 ;  /* 0x000000211a387225 */ /* 0x000fe200078e0038 */
[----:B------:R-:W-:-:S03]  /*ac2b0*/  IADD3 R60, P4, PT, R63, R58, RZ ;  /* 0x0000003a3f3c7210 */ /* 0x000fc60007f9e0ff */
[----:B------:R-:W-:Y:S01]  /*ac2c0*/  IMAD R61, R27, R33, RZ ;  /* 0x000000211b3d7224 */ /* 0x000fe200078e02ff */
[----:B------:R-:W-:Y:S01]  /*ac2d0*/  IADD3 R58, P2, PT, R65, R56, RZ ;  /* 0x00000038413a7210 */ /* 0x000fe20007f5e0ff */
[----:B------:R-:W-:Y:S01]  /*ac2e0*/  IMAD.X R55, RZ, RZ, RZ, P3 ;  /* 0x000000ffff377224 */ /* 0x000fe200018e06ff */
[----:B------:R-:W-:Y:S01]  /*ac2f0*/  IADD3 R65, PT, PT, R11, R30, RZ ;  /* 0x0000001e0b417210 */ /* 0x000fe20007ffe0ff */
[----:B------:R-:W-:Y:S01]  /*ac300*/  IMAD.WIDE.U32 R50, R12, R41, R50 ;  /* 0x000000290c327225 */ /* 0x000fe200078e0032 */
[----:B------:R-:W-:-:S03]  /*ac310*/  IADD3 R57, PT, PT, R57, R61, RZ ;  /* 0x0000003d39397210 */ /* 0x000fc60007ffe0ff */
[----:B------:R-:W-:Y:S01]  /*ac320*/  IMAD.WIDE.U32 R54, R22, R35, R54 ;  /* 0x0000002316367225 */ /* 0x000fe200078e0036 */
[----:B------:R-:W-:-:S03]  /*ac330*/  IADD3 R50, P3, PT, R53, R50, RZ ;  /* 0x0000003235327210 */ /* 0x000fc60007f7e0ff */
[----:B------:R-:W-:Y:S02]  /*ac340*/  IMAD R77, R13, R41, RZ ;  /* 0x000000290d4d7224 */ /* 0x000fe400078e02ff */
[----:B------:R-:W-:Y:S02]  /*ac350*/  IMAD.X R53, RZ, RZ, RZ, P1 ;  /* 0x000000ffff357224 */ /* 0x000fe400008e06ff */
[----:B------:R-:W-:Y:S01]  /*ac360*/  IMAD.IADD R71, R6, 0x1, R59 ;  /* 0x0000000106477824 */ /* 0x000fe200078e023b */
[----:B------:R-:W-:Y:S01]  /*ac370*/  IADD3.X R59, PT, PT, RZ, RZ, RZ, P2, !PT ;  /* 0x000000ffff3b7210 */ /* 0x000fe200017fe4ff */
[----:B------:R-:W-:Y:S02]  /*ac380*/  IMAD R73, R23, R35, RZ ;  /* 0x0000002317497224 */ /* 0x000fe400078e02ff */
[----:B------:R-:W-:Y:S01]  /*ac390*/  IMAD.X R61, RZ, RZ, RZ, P4 ;  /* 0x000000ffff3d7224 */ /* 0x000fe200020e06ff */
[----:B------:R-:W-:Y:S01]  /*ac3a0*/  IADD3 R56, P4, PT, R57, R54, RZ ;  /* 0x0000003639387210 */ /* 0x000fe20007f9e0ff */
[----:B------:R-:W-:Y:S01]  /*ac3b0*/  IMAD.IADD R77, R51, 0x1, R77 ;  /* 0x00000001334d7824 */ /* 0x000fe200078e024d */
[----:B------:R-:W-:Y:S01]  /*ac3c0*/  IADD3 R73, PT, PT, R55, R73, RZ ;  /* 0x0000004937497210 */ /* 0x000fe20007ffe0ff */
[----:B------:R-:W-:-:S02]  /*ac3d0*/  IMAD R57, R21, R37, RZ ;  /* 0x0000002515397224 */ /* 0x000fc400078e02ff */
[----:B------:R-:W-:Y:S02]  /*ac3e0*/  IMAD.X R51, RZ, RZ, RZ, P3 ;  /* 0x000000ffff337224 */ /* 0x000fe400018e06ff */
[----:B------:R-:W-:-:S04]  /*ac3f0*/  IMAD.WIDE.U32 R52, R20, R37, R52 ;  /* 0x0000002514347225 */ /* 0x000fc800078e0034 */
[----:B------:R-:W-:Y:S01]  /*ac400*/  IMAD.WIDE.U32 R60, R47, UR18, R60 ;  /* 0x000000122f3c7c25 */ /* 0x000fe2000f8e003c */
[----:B------:R-:W-:-:S03]  /*ac410*/  IADD3 R52, P2, PT, R73, R52, RZ ;  /* 0x0000003449347210 */ /* 0x000fc60007f5e0ff */
[----:B------:R-:W-:Y:S01]  /*ac420*/  IMAD.WIDE.U32 R54, R5, R3, R58 ;  /* 0x0000000305367225 */ /* 0x000fe200078e003a */
[----:B------:R-:W-:-:S03]  /*ac430*/  IADD3 R64, P0, PT, R65, R60, RZ ;  /* 0x0000003c41407210 */ /* 0x000fc60007f1e0ff */
[----:B------:R-:W-:Y:S01]  /*ac440*/  IMAD.WIDE.U32 R50, R14, R39, R50 ;  /* 0x000000270e327225 */ /* 0x000fe200078e0032 */
[----:B------:R-:W-:Y:S02]  /*ac450*/  IADD3 R60, P3, PT, R71, R54, RZ ;  /* 0x00000036473c7210 */ /* 0x000fe40007f7e0ff */
[----:B------:R-:W-:Y:S01]  /*ac460*/  IADD3 R75, PT, PT, R8, R55, RZ ;  /* 0x00000037084b7210 */ /* 0x000fe20007ffe0ff */
[----:B------:R-:W-:Y:S02]  /*ac470*/  IMAD.IADD R53, R53, 0x1, R57 ;  /* 0x0000000135357824 */ /* 0x000fe400078e0239 */
[----:B------:R-:W-:Y:S02]  /*ac480*/  IMAD.IADD R63, R0, 0x1, R61 ;  /* 0x00000001003f7824 */ /* 0x000fe400078e023d */
[----:B------:R-:W-:Y:S01]  /*ac490*/  IMAD R61, R15, R39, RZ ;  /* 0x000000270f3d7224 */ /* 0x000fe200078e02ff */
[----:B------:R-:W-:Y:S01]  /*ac4a0*/  IADD3 R54, P1, PT, R53, R50, RZ ;  /* 0x0000003235367210 */ /* 0x000fe20007f3e0ff */
[----:B------:R-:W-:Y:S01]  /*ac4b0*/  IMAD R55, R19, R35, RZ ;  /* 0x0000002313377224 */ /* 0x000fe200078e02ff */
[----:B------:R-:W-:Y:S01]  /*ac4c0*/  IADD3.X R53, PT, PT, RZ, RZ, RZ, P2, !PT ;  /* 0x000000ffff357210 */ /* 0x000fe200017fe4ff */
[----:B------:R-:W-:Y:S01]  /*ac4d0*/  IMAD.IADD R28, R51, 0x1, R61 ;  /* 0x00000001331c7824 */ /* 0x000fe200078e023d */
[----:B------:R-:W-:Y:S01]  /*ac4e0*/  IADD3.X R61, PT, PT, RZ, RZ, RZ, P3, !PT ;  /* 0x000000ffff3d7210 */ /* 0x000fe20001ffe4ff */
[----:B------:R-:W-:-:S02]  /*ac4f0*/  IMAD.X R57, RZ, RZ, RZ, P4 ;  /* 0x000000ffff397224 */ /* 0x000fc400020e06ff */
[----:B------:R-:W-:-:S04]  /*ac500*/  IMAD.WIDE.U32 R50, R18, R35, R52 ;  /* 0x0000002312327225 */ /* 0x000fc800078e0034 */
[----:B------:R-:W-:Y:S02]  /*ac510*/  IMAD.IADD R53, R51, 0x1, R55 ;  /* 0x0000000133357824 */ /* 0x000fe400078e0237 */
[----:B------:R-:W-:Y:S02]  /*ac520*/  IMAD.X R55, RZ, RZ, RZ, P1 ;  /* 0x000000ffff377224 */ /* 0x000fe400008e06ff */
[-C--:B------:R-:W-:Y:S02]  /*ac530*/  IMAD R59, R25, R33.reuse, RZ ;  /* 0x00000021193b7224 */ /* 0x080fe400078e02ff */
[----:B------:R-:W-:-:S04]  /*ac540*/  IMAD.WIDE.U32 R56, R24, R33, R56 ;  /* 0x0000002118387225 */ /* 0x000fc800078e0038 */
[----:B------:R-:W-:Y:S01]  /*ac550*/  IMAD.X R65, RZ, RZ, RZ, P0 ;  /* 0x000000ffff417224 */ /* 0x000fe200000e06ff */
[----:B------:R-:W-:Y:S01]  /*ac560*/  IADD3 R52, P0, PT, R28, R77, RZ ;  /* 0x0000004d1c347210 */ /* 0x000fe20007f1e0ff */
[----:B------:R-:W-:-:S04]  /*ac570*/  IMAD.WIDE.U32 R54, R16, R37, R54 ;  /* 0x0000002510367225 */ /* 0x000fc800078e0036 */
[----:B------:R-:W-:Y:S01]  /*ac580*/  IMAD.WIDE.U32 R60, R45, R2, R60 ;  /* 0x000000022d3c7225 */ /* 0x000fe200078e003c */
[----:B------:R-:W-:-:S03]  /*ac590*/  IADD3 R54, P2, PT, R53, R54, RZ ;  /* 0x0000003635367210 */ /* 0x000fc60007f5e0ff */
[----:B------:R-:W-:Y:S01]  /*ac5a0*/  IMAD.IADD R59, R57, 0x1, R59 ;  /* 0x00000001393b7824 */ /* 0x000fe200078e023b */
[----:B------:R-:W-:Y:S01]  /*ac5b0*/  IADD3 R62, P4, PT, R63, R60, RZ ;  /* 0x0000003c3f3e7210 */ /* 0x000fe20007f9e0ff */
[----:B------:R-:W-:Y:S01]  /*ac5c0*/  IMAD R57, R17, R37, RZ ;  /* 0x0000002511397224 */ /* 0x000fe200078e02ff */
[----:B------:R-:W-:Y:S01]  /*ac5d0*/  IADD3 R73, PT, PT, R7, R61, RZ ;  /* 0x0000003d07497210 */ /* 0x000fe20007ffe0ff */
[----:B------:R-:W-:Y:S01]  /*ac5e0*/  IMAD.X R53, RZ, RZ, RZ, P0 ;  /* 0x000000ffff357224 */ /* 0x000fe200000e06ff */
[----:B------:R-:W-:Y:S01]  /*ac5f0*/  IADD3 R58, P3, PT, R59, R50, RZ ;  /* 0x000000323b3a7210 */ /* 0x000fe20007f7e0ff */
[----:B------:R-:W-:Y:S01]  /*ac600*/  IMAD.WIDE.U32 R64, R49, UR17, R64 ;  /* 0x0000001131407c25 */ /* 0x000fe2000f8e0040 */
[----:B------:R-:W-:Y:S02]  /*ac610*/  MOV R60, R56 ;  /* 0x00000038003c7202 */ /* 0x000fe40000000f00 */
[----:B------:R-:W-:Y:S01]  /*ac620*/  IADD3 R55, PT, PT, R55, R57, RZ ;  /* 0x0000003937377210 */ /* 0x000fe20007ffe0ff */
[----:B------:R-:W-:-:S02]  /*ac630*/  IMAD.MOV.U32 R61, RZ, RZ, RZ ;  /* 0x000000ffff3d7224 */ /* 0x000fc400078e00ff */
[----:B------:R-:W-:-:S04]  /*ac640*/  IMAD.WIDE.U32 R52, R12, R39, R52 ;  /* 0x000000270c347225 */ /* 0x000fc800078e0034 */
[----:B------:R-:W-:Y:S01]  /*ac650*/  IMAD.IADD R71, R10, 0x1, R65 ;  /* 0x000000010a477824 */ /* 0x000fe200078e0241 */
[----:B------:R-:W-:Y:S01]  /*ac660*/  IADD3 R52, P1, PT, R55, R52, RZ ;  /* 0x0000003437347210 */ /* 0x000fe20007f3e0ff */
[----:B------:R-:W-:Y:S01]  /*ac670*/  IMAD.X R59, RZ, RZ, RZ, P3 ;  /* 0x000000ffff3b7224 */ /* 0x000fe200018e06ff */
[----:B------:R-:W-:Y:S01]  /*ac680*/  IADD3.X R55, PT, PT, RZ, RZ, RZ, P2, !PT ;  /* 0x000000ffff377210 */ /* 0x000fe200017fe4ff */
[----:B------:R-:W-:-:S04]  /*ac690*/  IMAD.WIDE.U32 R60, R26, R31, R60 ;  /* 0x0000001f1a3c7225 */ /* 0x000fc800078e003c */
[----:B------:R-:W-:Y:S02]  /*ac6a0*/  IMAD R51, R64, UR11, RZ ;  /* 0x0000000b40337c24 */ /* 0x000fe4000f8e02ff */
[----:B------:R-:W-:Y:S02]  /*ac6b0*/  IMAD.MOV.U32 R65, RZ, RZ, RZ ;  /* 0x000000ffff417224 */ /* 0x000fe400078e00ff */
[----:B------:R-:W-:Y:S02]  /*ac6c0*/  IMAD R77, R27, R31, RZ ;  /* 0x0000001f1b4d7224 */ /* 0x000fe400078e02ff */
[----:B------:R-:W-:Y:S02]  /*ac6d0*/  IMAD R63, R13, R39, RZ ;  /* 0x000000270d3f7224 */ /* 0x000fe400078e02ff */
[----:B------:R-:W-:Y:S01]  /*ac6e0*/  IMAD.WIDE.U32 R56, R22, R33, R58 ;  /* 0x0000002116387225 */ /* 0x000fe200078e003a */
[----:B------:R-:W-:Y:S02]  /*ac6f0*/  IADD3 R58, P3, PT, R75, R60, RZ ;  /* 0x0000003c4b3a7210 */ /* 0x000fe40007f7e0ff */
[----:B------:R-:W-:Y:S01]  /*ac700*/  IADD3 R75, PT, PT, R53, R63, RZ ;  /* 0x0000003f354b7210 */ /* 0x000fe20007ffe0ff */
[----:B------:R-:W-:-:S04]  /*ac710*/  IMAD.HI.U32 R28, R51, UR16, R64 ;  /* 0x00000010331c7c27 */ /* 0x000fc8000f8e0040 */
[----:B------:R-:W-:Y:S02]  /*ac720*/  IMAD R65, R23, R33, RZ ;  /* 0x0000002117417224 */ /* 0x000fe400078e02ff */
[----:B------:R-:W-:Y:S02]  /*ac730*/  IMAD.IADD R61, R61, 0x1, R77 ;  /* 0x000000013d3d7824 */ /* 0x000fe400078e024d */
[----:B------:R-:W-:Y:S02]  /*ac740*/  IMAD.X R53, RZ, RZ, RZ, P1 ;  /* 0x000000ffff357224 */ /* 0x000fe400008e06ff */
[----:B------:R-:W-:Y:S01]  /*ac750*/  IMAD.X R63, RZ, RZ, RZ, P4 ;  /* 0x000000ffff3f7224 */ /* 0x000fe200020e06ff */
[----:B------:R-:W-:Y:S01]  /*ac760*/  IADD3 R60, P0, PT, R61, R56, RZ ;  /* 0x000000383d3c7210 */ /* 0x000fe20007f1e0ff */
[----:B------:R-:W-:Y:S02]  /*ac770*/  IMAD.IADD R65, R57, 0x1, R65 ;  /* 0x0000000139417824 */ /* 0x000fe400078e0241 */
[----:B------:R-:W-:-:S02]  /*ac780*/  IMAD.X R59, RZ, RZ, RZ, P3 ;  /* 0x000000ffff3b7224 */ /* 0x000fc400018e06ff */
[----:B------:R-:W-:-:S04]  /*ac790*/  IMAD.WIDE.U32 R54, R20, R35, R54 ;  /* 0x0000002314367225 */ /* 0x000fc800078e0036 */
[-C--:B------:R-:W-:Y:S02]  /*ac7a0*/  IMAD R61, R15, R37.reuse, RZ ;  /* 0x000000250f3d7224 */ /* 0x080fe400078e02ff */
[----:B------:R-:W-:-:S04]  /*ac7b0*/  IMAD.WIDE.U32 R52, R14, R37, R52 ;  /* 0x000000250e347225 */ /* 0x000fc800078e0034 */
[----:B------:R-:W-:-:S04]  /*ac7c0*/  IMAD.WIDE.U32 R62, R47, UR19, R62 ;  /* 0x000000132f3e7c25 */ /* 0x000fc8000f8e003e */
[----:B------:R-:W-:Y:S01]  /*ac7d0*/  IMAD.WIDE.U32 R56, R5, R4, R58 ;  /* 0x0000000405387225 */ /* 0x000fe200078e003a */
[----:B------:R-:W-:Y:S02]  /*ac7e0*/  IADD3 R58, P3, PT, R65, R54, RZ ;  /* 0x00000036413a7210 */ /* 0x000fe40007f7e0ff */
[----:B------:R-:W-:Y:S01]  /*ac7f0*/  IADD3 R62, P1, PT, R71, R62, RZ ;  /* 0x0000003e473e7210 */ /* 0x000fe20007f3e0ff */
[----:B------:R-:W-:Y:S01]  /*ac800*/  IMAD R77, R21, R35, RZ ;  /* 0x00000023154d7224 */ /* 0x000fe200078e02ff */
[----:B------:R-:W-:Y:S01]  /*ac810*/  IADD3 R64, P4, PT, R73, R56, RZ ;  /* 0x0000003849407210 */ /* 0x000fe20007f9e0ff */
[----:B------:R-:W-:Y:S01]  /*ac820*/  IMAD.IADD R54, R53, 0x1, R61 ;  /* 0x0000000135367824 */ /* 0x000fe200078e023d */
[----:B------:R-:W-:Y:S01]  /*ac830*/  IADD3 R71, PT, PT, R6, R63, RZ ;  /* 0x0000003f06477210 */ /* 0x000fe20007ffe0ff */
[----:B------:R-:W-:Y:S01]  /*ac840*/  IMAD.X R61, RZ, RZ, RZ, P0 ;  /* 0x000000ffff3d7224 */ /* 0x000fe200000e06ff */
[----:B------:R-:W-:Y:S01]  /*ac850*/  IADD3.X R63, PT, PT, RZ, RZ, RZ, P1, !PT ;  /* 0x000000ffff3f7210 */ /* 0x000fe20000ffe4ff */
[----:B------:R-:W-:Y:S01]  /*ac860*/  IMAD.IADD R55, R55, 0x1, R77 ;  /* 0x0000000137377824 */ /* 0x000fe200078e024d */
[----:B------:R-:W-:Y:S01]  /*ac870*/  IADD3 R54, P1, PT, R54, R75, RZ ;  /* 0x0000004b36367210 */ /* 0x000fe20007f3e0ff */
[----:B------:R-:W-:Y:S01]  /*ac880*/  IMAD.IADD R73, R9, 0x1, R57 ;  /* 0x0000000109497824 */ /* 0x000fe200078e0239 */
[----:B------:R-:W-:Y:S01]  /*ac890*/  IADD3.X R65, PT, PT, RZ, RZ, RZ, P4, !PT ;  /* 0x000000ffff417210 */ /* 0x000fe200027fe4ff */
[-C--:B------:R-:W-:Y:S01]  /*ac8a0*/  IMAD R57, R25, R31.reuse, RZ ;  /* 0x0000001f19397224 */ /* 0x080fe200078e02ff */
[----:B------:R-:W-:Y:S01]  /*ac8b0*/  IADD3 R56, P2, PT, R55, R52, RZ ;  /* 0x0000003437387210 */ /* 0x000fe20007f5e0ff */
[----:B------:R-:W-:Y:S01]  /*ac8c0*/  IMAD.WIDE.U32 R60, R24, R31, R60 ;  /* 0x0000001f183c7225 */ /* 0x000fe200078e003c */
[----:B------:R-:W-:-:S03]  /*ac8d0*/  IADD3 R55, PT, PT, R11, R28, RZ ;  /* 0x0000001c0b377210 */ /* 0x000fc60007ffe0ff */
[----:B------:R-:W-:Y:S01]  /*ac8e0*/  IMAD.X R59, RZ, RZ, RZ, P3 ;  /* 0x000000ffff3b7224 */ /* 0x000fe200018e06ff */
[----:B------:R-:W-:Y:S01]  /*ac8f0*/  IADD3 R61, PT, PT, R61, R57, RZ ;  /* 0x000000393d3d7210 */ /* 0x000fe20007ffe0ff */
[----:B------:R-:W-:-:S04]  /*ac900*/  IMAD.WIDE.U32 R52, R49, UR18, R62 ;  /* 0x0000001231347c25 */ /* 0x000fc8000f8e003e */
[----:B------:R-:W-:Y:S01]  /*ac910*/  IMAD.WIDE.U32 R58, R18, R33, R58 ;  /* 0x00000021123a7225 */ /* 0x000fe200078e003a */
[----:B------:R-:W-:-:S03]  /*ac920*/  IADD3 R52, P0, PT, R55, R52, RZ ;  /* 0x0000003437347210 */ /* 0x000fc60007f1e0ff */
[----:B------:R-:W-:Y:S02]  /*ac930*/  IMAD R77, R27, R29, RZ ;  /* 0x0000001d1b4d7224 */ /* 0x000fe400078e02ff */
[----:B------:R-:W-:Y:S02]  /*ac940*/  IMAD.MOV.U32 R62, RZ, RZ, R60 ;  /* 0x000000ffff3e7224 */ /* 0x000fe400078e003c */
[----:B------:R-:W-:Y:S02]  /*ac950*/  IMAD.MOV.U32 R63, RZ, RZ, RZ ;  /* 0x000000ffff3f7224 */ /* 0x000fe400078e00ff */
[----:B------:R-:W-:Y:S02]  /*ac960*/  IMAD R27, R19, R33, RZ ;  /* 0x00000021131b7224 */ /* 0x000fe400078e02ff */
[----:B------:R-:W-:Y:S01]  /*ac970*/  IMAD.X R57, RZ, RZ, RZ, P2 ;  /* 0x000000ffff397224 */ /* 0x000fe200010e06ff */
[----:B------:R-:W-:Y:S01]  /*ac980*/  IADD3 R60, P2, PT, R61, R58, RZ ;  /* 0x0000003a3d3c7210 */ /* 0x000fe20007f5e0ff */
[----:B------:R-:W-:-:S03]  /*ac990*/  IMAD.WIDE.U32 R62, R29, R26, R62 ;  /* 0x0000001a1d3e7225 */ /* 0x000fc600078e003e */
[----:B------:R-:W-:Y:S01]  /*ac9a0*/  IADD3.X R61, PT, PT, RZ, RZ, RZ, P2, !PT ;  /* 0x000000ffff3d7210 */ /* 0x000fe200017fe4ff */
[----:B------:R-:W-:Y:S02]  /*ac9b0*/  IMAD.IADD R59, R59, 0x1, R27 ;  /* 0x000000013b3b7824 */ /* 0x000fe400078e021b */
[----:B------:R-:W-:-:S04]  /*ac9c0*/  IMAD.WIDE.U32 R26, R16, R35, R56 ;  /* 0x00000023101a7225 */ /* 0x000fc800078e0038 */
[----:B------:R-:W-:Y:S01]  /*ac9d0*/  IMAD R75, R17, R35, RZ ;  /* 0x00000023114b7224 */ /* 0x000fe200078e02ff */
[----:B------:R-:W-:Y:S01]  /*ac9e0*/  IADD3 R58, P3, PT, R59, R26, RZ ;  /* 0x0000001a3b3a7210 */ /* 0x000fe20007f7e0ff */
[----:B------:R-:W-:Y:S01]  /*ac9f0*/  IMAD.X R55, RZ, RZ, RZ, P1 ;  /* 0x000000ffff377224 */ /* 0x000fe200008e06ff */
[----:B------:R-:W-:Y:S01]  /*aca00*/  IADD3 R26, P1, PT, R73, R62, RZ ;  /* 0x0000003e491a7210 */ /* 0x000fe20007f3e0ff */
[----:B------:R-:W-:Y:S02]  /*aca10*/  IMAD.IADD R57, R27, 0x1, R75 ;  /* 0x000000011b397824 */ /* 0x000fe400078e024b */
[----:B------:R-:W-:-:S04]  /*aca20*/  IMAD.WIDE.U32 R54, R12, R37, R54 ;  /* 0x000000250c367225 */ /* 0x000fc800078e0036 */
[----:B------:R-:W-:Y:S01]  /*aca30*/  IMAD.WIDE.U32 R64, R45, R3, R64 ;  /* 0x000000032d407225 */ /* 0x000fe200078e0040 */
[----:B------:R-:W-:-:S03]  /*aca40*/  IADD3 R56, P2, PT, R57, R54, RZ ;  /* 0x0000003639387210 */ /* 0x000fc60007f5e0ff */
[-C--:B------:R-:W-:Y:S01]  /*aca50*/  IMAD R59, R23, R31.reuse, RZ ;  /* 0x0000001f173b7224 */ /* 0x080fe200078e02ff */
[----:B------:R-:W-:Y:S01]  /*aca60*/  IADD3 R64, P4, PT, R71, R64, RZ ;  /* 0x0000004047407210 */ /* 0x000fe20007f9e0ff */
[----:B------:R-:W-:Y:S01]  /*aca70*/  IMAD.WIDE.U32 R60, R22, R31, R60 ;  /* 0x0000001f163c7225 */ /* 0x000fe200078e003c */
[----:B------:R-:W-:Y:S02]  /*aca80*/  IADD3 R30, PT, PT, R8, R65, RZ ;  /* 0x00000041081e7210 */ /* 0x000fe40007ffe0ff */
[----:B------:R-:W-:Y:S01]  /*aca90*/  IADD3.X R57, PT, PT, RZ, RZ, RZ, P2, !PT ;  /* 0x000000ffff397210 */ /* 0x000fe200017fe4ff */
[----:B------:R-:W-:Y:S01]  /*acaa0*/  IMAD.IADD R63, R63, 0x1, R77 ;  /* 0x000000013f3f7824 */ /* 0x000fe200078e024d */
[----:B------:R-:W-:Y:S01]  /*acab0*/  IADD3.X R65, PT, PT, RZ, RZ, RZ, P4, !PT ;  /* 0x000000ffff417210 */ /* 0x000fe200027fe4ff */
[----:B------:R-:W-:Y:S02]  /*acac0*/  IMAD.IADD R61, R61, 0x1, R59 ;  /* 0x000000013d3d7824 */ /* 0x000fe400078e023b */
[----:B------:R-:W-:Y:S01]  /*acad0*/  IMAD.X R59, RZ, RZ, RZ, P3 ;  /* 0x000000ffff3b7224 */ /* 0x000fe200018e06ff */
[----:B------:R-:W-:Y:S01]  /*acae0*/  IADD3 R62, P5, PT, R63, R60, RZ ;  /* 0x0000003c3f3e7210 */ /* 0x000fe20007fbe0ff */
[----:B------:R-:W-:-:S02]  /*acaf0*/  IMAD R27, R13, R37, RZ ;  /* 0x000000250d1b7224 */ /* 0x000fc400078e02ff */
[----:B------:R-:W-:-:S04]  /*acb00*/  IMAD.WIDE.U32 R58, R20, R33, R58 ;  /* 0x00000021143a7225 */ /* 0x000fc800078e003a */
[----:B------:R-:W-:Y:S01]  /*acb10*/  IMAD R63, R21, R33, RZ ;  /* 0x00000021153f7224 */ /* 0x000fe200078e02ff */
[----:B------:R-:W-:Y:S01]  /*acb20*/  IADD3 R60, P4, PT, R61, R58, RZ ;  /* 0x0000003a3d3c7210 */ /* 0x000fe20007f9e0ff */
[----:B------:R-:W-:Y:S02]  /*acb30*/  IMAD.IADD R28, R55, 0x1, R27 ;  /* 0x00000001371c7824 */ /* 0x000fe400078e021b */
[-C--:B------:R-:W-:Y:S02]  /*acb40*/  IMAD R27, R15, R35.reuse, RZ ;  /* 0x000000230f1b7224 */ /* 0x080fe400078e02ff */
[----:B------:R-:W-:-:S04]  /*acb50*/  IMAD.WIDE.U32 R56, R14, R35, R56 ;  /* 0x000000230e387225 */ /* 0x000fc800078e0038 */
[----:B------:R-:W-:Y:S02]  /*acb60*/  IMAD.IADD R53, R0, 0x1, R53 ;  /* 0x0000000100357824 */ /* 0x000fe400078e0235 */
[----:B------:R-:W-:-:S04]  /*acb70*/  IMAD.WIDE.U32 R54, R47, R2, R64 ;  /* 0x000000022f367225 */ /* 0x000fc800078e0040 */
[----:B------:R-:W-:Y:S01]  /*acb80*/  IMAD.IADD R59, R59, 0x1, R63 ;  /* 0x000000013b3b7824 */ /* 0x000fe200078e023f */
[----:B------:R-:W-:Y:S01]  /*acb90*/  IADD3.X R63, PT, PT, RZ, RZ, RZ, P5, !PT ;  /* 0x000000ffff3f7210 */ /* 0x000fe20002ffe4ff */
[----:B------:R-:W-:Y:S01]  /*acba0*/  IMAD.IADD R57, R57, 0x1, R27 ;  /* 0x0000000139397824 */ /* 0x000fe200078e021b */
[----:B------:R-:W-:Y:S01]  /*acbb0*/  IADD3 R54, P2, PT, R53, R54, RZ ;  /* 0x0000003635367210 */ /* 0x000fe20007f5e0ff */
[----:B------:R-:W-:Y:S01]  /*acbc0*/  IMAD R27, R25, R29, RZ ;  /* 0x0000001d191b7224 */ /* 0x000fe200078e02ff */
[----:B------:R-:W-:Y:S01]  /*acbd0*/  IADD3 R58, P3, PT, R59, R56, RZ ;  /* 0x000000383b3a7210 */ /* 0x000fe20007f7e0ff */
[----:B------:R-:W-:Y:S01]  /*acbe0*/  IMAD.X R61, RZ, RZ, RZ, P4 ;  /* 0x000000ffff3d7224 */ /* 0x000fe200020e06ff */
[----:B------:R-:W-:Y:S01]  /*acbf0*/  IADD3.X R53, PT, PT, RZ, RZ, RZ, P0, !PT ;  /* 0x000000ffff357210 */ /* 0x000fe200007fe4ff */
[----:B------:R-:W-:Y:S01]  /*acc00*/  IMAD.WIDE.U32 R24, R29, R24, R62 ;  /* 0x000000181d187225 */ /* 0x000fe200078e003e */
[----:B------:R-:W-:Y:S02]  /*acc10*/  IADD3 R56, P0, PT, R57, R28, RZ ;  /* 0x0000001c39387210 */ /* 0x000fe40007f1e0ff */
[----:B------:R-:W-:Y:S01]  /*acc20*/  IADD3.X R59, PT, PT, RZ, RZ, RZ, P3, !PT ;  /* 0x000000ffff3b7210 */ /* 0x000fe20001ffe4ff */
[----:B------:R-:W-:Y:S01]  /*acc30*/  IMAD.IADD R32, R7, 0x1, R55 ;  /* 0x0000000107207824 */ /* 0x000fe200078e0237 */
[----:B------:R-:W0:Y:S01]  /*acc40*/  LDC R28, c[0x3][0x1c] ;  /* 0x00c00700ff1c7b82 */ /* 0x000e220000000800 */
[----:B------:R-:W-:-:S02]  /*acc50*/  IMAD R55, R19, R31, RZ ;  /* 0x0000001f13377224 */ /* 0x000fc400078e02ff */
[----:B------:R-:W-:-:S04]  /*acc60*/  IMAD.WIDE.U32 R60, R18, R31, R60 ;  /* 0x0000001f123c7225 */ /* 0x000fc800078e003c */
[----:B------:R-:W-:Y:S02]  /*acc70*/  IMAD.IADD R25, R25, 0x1, R27 ;  /* 0x0000000119197824 */ /* 0x000fe400078e021b */
[----:B------:R-:W-:-:S03]  /*acc80*/  IMAD.WIDE.U32 R52, R51, UR17, R52 ;  /* 0x0000001133347c25 */ /* 0x000fc6000f8e0034 */
[----:B------:R-:W-:Y:S01]  /*acc90*/  IADD3 R60, P4, PT, R25, R60, RZ ;  /* 0x0000003c193c7210 */ /* 0x000fe20007f9e0ff */
[----:B------:R-:W-:Y:S01]  /*acca0*/  IMAD.IADD R55, R61, 0x1, R55 ;  /* 0x000000013d377824 */ /* 0x000fe200078e0237 */
[----:B------:R-:W-:Y:S01]  /*accb0*/  MOV R62, R52 ;  /* 0x00000034003e7202 */ /* 0x000fe20000000f00 */
[----:B------:R-:W-:Y:S02]  /*accc0*/  IMAD.X R57, RZ, RZ, RZ, P0 ;  /* 0x000000ffff397224 */ /* 0x000fe400000e06ff */
[-C--:B------:R-:W-:Y:S02]  /*accd0*/  IMAD R61, R17, R33.reuse, RZ ;  /* 0x00000021113d7224 */ /* 0x080fe400078e02ff */
[----:B------:R-:W-:-:S04]  /*acce0*/  IMAD.WIDE.U32 R58, R16, R33, R58 ;  /* 0x00000021103a7225 */ /* 0x000fc800078e003a */
[----:B------:R-:W-:Y:S02]  /*accf0*/  IMAD.IADD R27, R10, 0x1, R53 ;  /* 0x000000010a1b7824 */ /* 0x000fe400078e0235 */
[----:B------:R-:W-:Y:S02]  /*acd00*/  IMAD R25, R52, UR11, RZ ;  /* 0x0000000b34197c24 */ /* 0x000fe4000f8e02ff */
[----:B------:R-:W-:Y:S01]  /*acd10*/  IMAD.WIDE.U32 R52, R12, R35, R56 ;  /* 0x000000230c347225 */ /* 0x000fe200078e0038 */
[----:B------:R-:W-:-:S03]  /*acd20*/  IADD3 R56, P3, PT, R55, R58, RZ ;  /* 0x0000003a37387210 */ /* 0x000fc60007f7e0ff */
[----:B------:R-:W-:Y:S01]  /*acd30*/  IMAD.IADD R57, R59, 0x1, R61 ;  /* 0x000000013b397824 */ /* 0x000fe200078e023d */
[----:B------:R-:W-:Y:S01]  /*acd40*/  IADD3.X R61, PT, PT, RZ, RZ, RZ, P4, !PT ;  /* 0x000000ffff3d7210 */ /* 0x000fe200027fe4ff */
[----:B------:R-:W-:Y:S02]  /*acd50*/  IMAD R65, R13, R35, RZ ;  /* 0x000000230d417224 */ /* 0x000fe400078e02ff */
[----:B------:R-:W-:Y:S01]  /*acd60*/  IMAD.MOV.U32 R63, RZ, RZ, RZ ;  /* 0x000000ffff3f7224 */ /* 0x000fe200078e00ff */
[----:B------:R-:W-:Y:S01]  /*acd70*/  IADD3 R52, P0, PT, R57, R52, RZ ;  /* 0x0000003439347210 */ /* 0x000fe20007f1e0ff */
[----:B------:R-:W-:Y:S01]  /*acd80*/  IMAD R59, R23, R29, RZ ;  /* 0x0000001d173b7224 */ /* 0x000fe200078e02ff */
[----:B------:R-:W-:Y:S01]  /*acd90*/  IADD3.X R57, PT, PT, RZ, RZ, RZ, P3, !PT ;  /* 0x000000ffff397210 */ /* 0x000fe20001ffe4ff */
[----:B------:R-:W-:-:S04]  /*acda0*/  IMAD.WIDE.U32 R22, R29, R22, R60 ;  /* 0x000000161d167225 */ /* 0x000fc800078e003c */
[----:B------:R-:W-:-:S04]  /*acdb0*/  IMAD.HI.U32 R62, R25, UR16, R62 ;  /* 0x00000010193e7c27 */ /* 0x000fc8000f8e003e */
[----:B------:R-:W-:Y:S02]  /*acdc0*/  IMAD.IADD R34, R53, 0x1, R65 ;  /* 0x0000000135227824 */ /* 0x000fe400078e0241 */
[----:B------:R-:W-:Y:S02]  /*acdd0*/  IMAD.X R55, RZ, RZ, RZ, P2 ;  /* 0x000000ffff377224 */ /* 0x000fe400010e06ff */
[-C--:B------:R-:W-:Y:S02]  /*acde0*/  IMAD R63, R21, R31.reuse, RZ ;  /* 0x0000001f153f7224 */ /* 0x080fe400078e02ff */
[----:B------:R-:W-:Y:S02]  /*acdf0*/  IMAD.X R53, RZ, RZ, RZ, P0 ;  /* 0x000000ffff357224 */ /* 0x000fe400000e06ff */
[----:B------:R-:W-:-:S04]  /*ace00*/  IMAD.WIDE.U32 R56, R20, R31, R56 ;  /* 0x0000001f14387225 */ /* 0x000fc800078e0038 */
[----:B------:R-:W-:Y:S02]  /*ace10*/  IMAD.IADD R23, R23, 0x1, R59 ;  /* 0x0000000117177824 */ /* 0x000fe400078e023b */
[----:B------:R-:W-:-:S03]  /*ace20*/  IMAD.WIDE.U32 R52, R14, R33, R52 ;  /* 0x000000210e347225 */ /* 0x000fc600078e0034 */
[----:B------:R-:W-:Y:S01]  /*ace30*/  IADD3 R56, P2, PT, R23, R56, RZ ;  /* 0x0000003817387210 */ /* 0x000fe20007f5e0ff */
[----:B------:R-:W-:Y:S01]  /*ace40*/  IMAD.WIDE.U32 R58, R49, UR19, R54 ;  /* 0x00000013313a7c25 */ /* 0x000fe2000f8e0036 */
[----:B------:R-:W-:-:S03]  /*ace50*/  IADD3 R55, PT, PT, R57, R63, RZ ;  /* 0x0000003f39377210 */ /* 0x000fc60007ffe0ff */
[----:B------:R-:W-:Y:S01]  /*ace60*/  IMAD R61, R15, R33, RZ ;  /* 0x000000210f3d7224 */ /* 0x000fe200078e02ff */
[----:B------:R-:W-:Y:S01]  /*ace70*/  IADD3 R54, P3, PT, R55, R52, RZ ;  /* 0x0000003437367210 */ /* 0x000fe20007f7e0ff */
[----:B------:R-:W-:Y:S01]  /*ace80*/  IMAD.X R57, RZ, RZ, RZ, P2 ;  /* 0x000000ffff397224 */ /* 0x000fe200010e06ff */
[----:B------:R-:W-:Y:S01]  /*ace90*/  IADD3 R58, P0, PT, R27, R58, RZ ;  /* 0x0000003a1b3a7210 */ /* 0x000fe20007f1e0ff */
[----:B------:R-:W-:Y:S01]  /*acea0*/  IMAD.IADD R53, R53, 0x1, R61 ;  /* 0x0000000135357824 */ /* 0x000fe200078e023d */
[----:B------:R-:W-:Y:S01]  /*aceb0*/  IADD3 R23, PT, PT, R6, R59, RZ ;  /* 0x0000003b06177210 */ /* 0x000fe20007ffe0ff */
[----:B------:R-:W-:Y:S02]  /*acec0*/  IMAD R27, R19, R29, RZ ;  /* 0x0000001d131b7224 */ /* 0x000fe400078e02ff */
[----:B------:R-:W-:Y:S01]  /*aced0*/  IMAD.X R55, RZ, RZ, RZ, P3 ;  /* 0x000000ffff377224 */ /* 0x000fe200018e06ff */
[----:B------:R-:W-:Y:S01]  /*acee0*/  IADD3 R52, P2, PT, R53, R34, RZ ;  /* 0x0000002235347210 */ /* 0x000fe20007f5e0ff */
[----:B------:R-:W-:-:S04]  /*acef0*/  IMAD.WIDE.U32 R18, R29, R18, R56 ;  /* 0x000000121d127225 */ /* 0x000fc800078e0038 */
[----:B------:R-:W-:Y:S01]  /*acf00*/  IMAD.WIDE.U32 R54, R16, R31, R54 ;  /* 0x0000001f10367225 */ /* 0x000fe200078e0036 */
[----:B------:R-:W-:-:S03]  /*acf10*/  IADD3 R19, PT, PT, R19, R27, RZ ;  /* 0x0000001b13137210 */ /* 0x000fc60007ffe0ff */
[----:B------:R-:W-:Y:S02]  /*acf20*/  IMAD R59, R17, R31, RZ ;  /* 0x0000001f113b7224 */ /* 0x000fe400078e02ff */
[----:B------:R-:W-:Y:S02]  /*acf30*/  IMAD.X R53, RZ, RZ, RZ, P2 ;  /* 0x000000ffff357224 */ /* 0x000fe400010e06ff */
[----:B------:R-:W-:Y:S01]  /*acf40*/  IMAD.X R27, RZ, RZ, RZ, P1 ;  /* 0x000000ffff1b7224 */ /* 0x000fe200008e06ff */
[----:B------:R-:W-:Y:S01]  /*acf50*/  IADD3 R54, P1, PT, R19, R54, RZ ;  /* 0x0000003613367210 */ /* 0x000fe20007f3e0ff */
[----:B------:R-:W-:-:S04]  /*acf60*/  IMAD.WIDE.U32 R52, R12, R33, R52 ;  /* 0x000000210c347225 */ /* 0x000fc800078e0034 */
[----:B------:R-:W-:Y:S01]  /*acf70*/  IMAD.IADD R19, R55, 0x1, R59 ;  /* 0x0000000137137824 */ /* 0x000fe200078e023b */
[----:B------:R-:W-:Y:S01]  /*acf80*/  IADD3.X R55, PT, PT, RZ, RZ, RZ, P1, !PT ;  /* 0x000000ffff377210 */ /* 0x000fe20000ffe4ff */
[----:B------:R-:W-:Y:S02]  /*acf90*/  IMAD R57, R13, R33, RZ ;  /* 0x000000210d397224 */ /* 0x000fe400078e02ff */
[----:B0-----:R-:W-:Y:S01]  /*acfa0*/  IMAD.WIDE.U32 R26, R5, R28, R26 ;  /* 0x0000001c051a7225 */ /* 0x001fe200078e001a */
[----:B------:R-:W-:-:S03]  /*acfb0*/  IADD3 R52, P1, PT, R19, R52, RZ ;  /* 0x0000003413347210 */ /* 0x000fc60007f3e0ff */
[----:B------:R-:W-:Y:S01]  /*acfc0*/  IMAD.IADD R34, R53, 0x1, R57 ;  /* 0x0000000135227824 */ /* 0x000fe200078e0239 */
[----:B------:R-:W-:Y:S01]  /*acfd0*/  IADD3.X R53, PT, PT, RZ, RZ, RZ, P1, !PT ;  /* 0x000000ffff357210 */ /* 0x000fe20000ffe4ff */
[----:B------:R-:W-:Y:S01]  /*acfe0*/  IMAD R61, R21, R29, RZ ;  /* 0x0000001d153d7224 */ /* 0x000fe200078e02ff */
[----:B------:R-:W-:Y:S01]  /*acff0*/  IADD3 R56, P2, PT, R26, R30, RZ ;  /* 0x0000001e1a387210 */ /* 0x000fe20007f5e0ff */
[----:B------:R-:W-:-:S04]  /*ad000*/  IMAD.WIDE.U32 R20, R29, R20, R54 ;  /* 0x000000141d147225 */ /* 0x000fc800078e0036 */
[----:B------:R-:W-:Y:S01]  /*ad010*/  IMAD.X R59, RZ, RZ, RZ, P0 ;  /* 0x000000ffff3b7224 */ /* 0x000fe200000e06ff */
[----:B------:R-:W-:Y:S01]  /*ad020*/  IADD3 R55, PT, PT, R21, R61, RZ ;  /* 0x0000003d15377210 */ /* 0x000fe20007ffe0ff */
[-C--:B------:R-:W-:Y:S02]  /*ad030*/  IMAD R19, R15, R31.reuse, RZ ;  /* 0x0000001f0f137224 */ /* 0x080fe400078e02ff */
[----:B------:R-:W-:-:S04]  /*ad040*/  IMAD.WIDE.U32 R52, R14, R31, R52 ;  /* 0x0000001f0e347225 */ /* 0x000fc800078e0034 */
[----:B------:R-:W-:Y:S01]  /*ad050*/  IMAD.IADD R5, R11, 0x1, R62 ;  /* 0x000000010b057824 */ /* 0x000fe200078e023e */
[----:B------:R-:W-:Y:S01]  /*ad060*/  IADD3 R54, P0, PT, R55, R52, RZ ;  /* 0x0000003437367210 */ /* 0x000fe20007f1e0ff */
[----:B------:R-:W-:Y:S02]  /*ad070*/  IMAD.X R57, RZ, RZ, RZ, P2 ;  /* 0x000000ffff397224 */ /* 0x000fe400010e06ff */
[----:B------:R-:W-:Y:S01]  /*ad080*/  IMAD.WIDE.U32 R58, R51, UR18, R58 ;  /* 0x00000012333a7c25 */ /* 0x000fe2000f8e003a */
[----:B------:R-:W-:Y:S02]  /*ad090*/  IADD3.X R55, PT, PT, RZ, RZ, RZ, P0, !PT ;  /* 0x000000ffff377210 */ /* 0x000fe400007fe4ff */
[----:B------:R-:W-:Y:S01]  /*ad0a0*/  IADD3 R24, P0, PT, R27, R24, RZ ;  /* 0x000000181b187210 */ /* 0x000fe20007f1e0ff */
[----:B------:R-:W-:Y:S01]  /*ad0b0*/  IMAD.IADD R53, R53, 0x1, R19 ;  /* 0x0000000135357824 */ /* 0x000fe200078e0213 */
[----:B------:R-:W-:Y:S01]  /*ad0c0*/  IADD3 R58, P3, PT, R5, R58, RZ ;  /* 0x0000003a053a7210 */ /* 0x000fe20007f7e0ff */
[----:B------:R-:W-:-:S03]  /*ad0d0*/  IMAD.WIDE.U32 R56, R45, R4, R56 ;  /* 0x000000042d387225 */ /* 0x000fc600078e0038 */
[----:B------:R-:W-:Y:S01]  /*ad0e0*/  IADD3 R52, P1, PT, R53, R34, RZ ;  /* 0x0000002235347210 */ /* 0x000fe20007f3e0ff */
[----:B------:R-:W-:Y:S01]  /*ad0f0*/  IMAD.IADD R19, R0, 0x1, R59 ;  /* 0x0000000100137824 */ /* 0x000fe200078e023b */
[----:B------:R-:W-:Y:S01]  /*ad100*/  IADD3 R56, P2, PT, R32, R56, RZ ;  /* 0x0000003820387210 */ /* 0x000fe20007f5e0ff */
[----:B------:R-:W-:Y:S01]  /*ad110*/  IMAD.IADD R5, R9, 0x1, R57 ;  /* 0x0000000109057824 */ /* 0x000fe200078e0239 */
[----:B------:R-:W-:Y:S01]  /*ad120*/  IADD3.X R59, PT, PT, RZ, RZ, RZ, P3, !PT ;  /* 0x000000ffff3b7210 */ /* 0x000fe20001ffe4ff */
[----:B------:R-:W-:Y:S02]  /*ad130*/  IMAD R21, R17, R29, RZ ;  /* 0x0000001d11157224 */ /* 0x000fe400078e02ff */
[----:B------:R-:W-:-:S04]  /*ad140*/  IMAD.WIDE.U32 R26, R29, R16, R54 ;  /* 0x000000101d1a7225 */ /* 0x000fc800078e0036 */
[----:B------:R-:W-:Y:S01]  /*ad150*/  IMAD.X R53, RZ, RZ, RZ, P1 ;  /* 0x000000ffff357224 */ /* 0x000fe200008e06ff */
[----:B------:R-:W-:Y:S01]  /*ad160*/  IADD3 R27, PT, PT, R27, R21, RZ ;  /* 0x000000151b1b7210 */ /* 0x000fe20007ffe0ff */
[----:B------:R-:W-:Y:S01]  /*ad170*/  IMAD.X R57, RZ, RZ, RZ, P2 ;  /* 0x000000ffff397224 */ /* 0x000fe200010e06ff */
[----:B------:R-:W-:Y:S01]  /*ad180*/  IADD3 R54, P2, PT, R5, R24, RZ ;  /* 0x0000001805367210 */ /* 0x000fe20007f5e0ff */
[----:B------:R-:W-:-:S04]  /*ad190*/  IMAD.WIDE.U32 R16, R25, UR17, R58 ;  /* 0x0000001119107c25 */ /* 0x000fc8000f8e003a */
[----:B------:R-:W-:Y:S02]  /*ad1a0*/  HFMA2 R59, -RZ, RZ, 0, 0 ;  /* 0x00000000ff3b7431 */ /* 0x000fe400000001ff */
[----:B------:R-:W-:-:S04]  /*ad1b0*/  IMAD.WIDE.U32 R52, R12, R31, R52 ;  /* 0x0000001f0c347225 */ /* 0x000fc800078e0034 */
[----:B------:R-:W-:Y:S02]  /*ad1c0*/  IMAD R5, R16, UR11, RZ ;  /* 0x0000000b10057c24 */ /* 0x000fe4000f8e02ff */
[----:B------:R-:W-:Y:S01]  /*ad1d0*/  IMAD.MOV.U32 R58, RZ, RZ, R16 ;  /* 0x000000ffff3a7224 */ /* 0x000fe200078e0010 */
[----:B------:R-:W-:Y:S01]  /*ad1e0*/  IADD3 R16, P1, PT, R27, R52, RZ ;  /* 0x000000341b107210 */ /* 0x000fe20007f3e0ff */
[----:B------:R-:W-:Y:S02]  /*ad1f0*/  IMAD.X R55, RZ, RZ, RZ, P2 ;  /* 0x000000ffff377224 */ /* 0x000fe400010e06ff */
[----:B------:R-:W-:-:S04]  /*ad200*/  IMAD.WIDE.U32 R56, R47, R3, R56 ;  /* 0x000000032f387225 */ /* 0x000fc800078e0038 */
[----:B------:R-:W-:Y:S02]  /*ad210*/  IMAD.IADD R21, R10, 0x1, R17 ;  /* 0x000000010a157824 */ /* 0x000fe400078e0211 */
[----:B------:R-:W-:Y:S01]  /*ad220*/  IMAD.WIDE.U32 R44, R45, R28, R54 ;  /* 0x0000001c2d2c7225 */ /* 0x000fe200078e0036 */
[----:B------:R-:W-:-:S03]  /*ad230*/  IADD3 R54, P2, PT, R23, R56, RZ ;  /* 0x0000003817367210 */ /* 0x000fc60007f5e0ff */
[----:B------:R-:W-:Y:S01]  /*ad240*/  IMAD.X R17, RZ, RZ, RZ, P1 ;  /* 0x000000ffff117224 */ /* 0x000fe200008e06ff */
[----:B------:R-:W-:Y:S01]  /*ad250*/  IADD3.X R55, PT, PT, RZ, RZ, RZ, P2, !PT ;  /* 0x000000ffff377210 */ /* 0x000fe200017fe4ff */
[----:B------:R-:W-:Y:S02]  /*ad260*/  IMAD.IADD R57, R8, 0x1, R57 ;  /* 0x0000000108397824 */ /* 0x000fe400078e0239 */
[----:B------:R-:W-:Y:S02]  /*ad270*/  IMAD R23, R13, R31, RZ ;  /* 0x0000001f0d177224 */ /* 0x000fe400078e02ff */
[----:B------:R-:W-:Y:S01]  /*ad280*/  IMAD R27, R15, R29, RZ ;  /* 0x0000001d0f1b7224 */ /* 0x000fe200078e02ff */
[----:B------:R-:W-:Y:S01]  /*ad290*/  IADD3 R52, P1, PT, R44, R57, RZ ;  /* 0x000000392c347210 */ /* 0x000fe20007f3e0ff */
[----:B------:R-:W-:-:S04]  /*ad2a0*/  IMAD.WIDE.U32 R16, R29, R14, R16 ;  /* 0x0000000e1d107225 */ /* 0x000fc800078e0010 */
        /* <DEDUP_REMOVED lines=12> */
[----:B------:R-:W-:Y:S02]  /*ad370*/  IMAD.IADD R19, R9, 0x1, R23 ;  /* 0x0000000109137824 */ /* 0x000fe400078e0217 */
[----:B------:R-:W-:Y:S01]  /*ad380*/  IMAD.X R45, RZ, RZ, RZ, P4 ;  /* 0x000000ffff2d7224 */ /* 0x000fe200020e06ff */
[----:B------:R-:W-:Y:S01]  /*ad390*/  IADD3 R22, P3, PT, R15, R22, RZ ;  /* 0x000000160f167210 */ /* 0x000fe20007f7e0ff */
[----:B------:R-:W-:Y:S01]  /*ad3a0*/  IMAD.HI.U32 R58, R5, UR16, R58 ;  /* 0x00000010053a7c27 */ /* 0x000fe2000f8e003a */
[----:B------:R-:W-:-:S02]  /*ad3b0*/  IADD3 R30, P1, PT, R17, R18, RZ ;  /* 0x00000012111e7210 */ /* 0x000fc40007f3e0ff */
[----:B------:R-:W-:Y:S01]  /*ad3c0*/  IADD3.X R17, PT, PT, RZ, RZ, RZ, P2, !PT ;  /* 0x000000ffff117210 */ /* 0x000fe200017fe4ff */
[----:B------:R-:W-:Y:S01]  /*ad3d0*/  IMAD.X R23, RZ, RZ, RZ, P3 ;  /* 0x000000ffff177224 */ /* 0x000fe200018e06ff */
[----:B------:R-:W-:Y:S01]  /*ad3e0*/  IADD3 R18, P3, PT, R19, R24, RZ ;  /* 0x0000001813127210 */ /* 0x000fe20007f7e0ff */
[----:B------:R-:W-:Y:S01]  /*ad3f0*/  IMAD.WIDE.U32 R44, R51, UR19, R44 ;  /* 0x00000013332c7c25 */ /* 0x000fe2000f8e002c */
[----:B------:R-:W-:Y:S02]  /*ad400*/  IADD3 R17, P2, PT, R17, R30, RZ ;  /* 0x0000001e11117210 */ /* 0x000fe40007f5e0ff */
[----:B------:R-:W-:Y:S01]  /*ad410*/  IADD3 R15, PT, PT, R11, R58, RZ ;  /* 0x0000003a0b0f7210 */ /* 0x000fe20007ffe0ff */
[----:B------:R-:W-:Y:S01]  /*ad420*/  IMAD.X R19, RZ, RZ, RZ, P3 ;  /* 0x000000ffff137224 */ /* 0x000fe200018e06ff */
[----:B------:R-:W-:Y:S01]  /*ad430*/  IADD3 R45, PT, PT, R6, R45, RZ ;  /* 0x0000002d062d7210 */ /* 0x000fe20007ffe0ff */
[----:B------:R-:W-:Y:S01]  /*ad440*/  IMAD.WIDE.U32 R22, R49, R3, R22 ;  /* 0x0000000331167225 */ /* 0x000fe200078e0016 */
[----:B------:R-:W-:-:S02]  /*ad450*/  IADD3 R44, P3, PT, R21, R44, RZ ;  /* 0x0000002c152c7210 */ /* 0x000fc40007f7e0ff */
[----:B------:R-:W-:Y:S01]  /*ad460*/  IADD3.X R24, PT, PT, RZ, RZ, RZ, P2, !PT ;  /* 0x000000ffff187210 */ /* 0x000fe200017fe4ff */
[----:B------:R-:W-:Y:S01]  /*ad470*/  IMAD.X R21, RZ, RZ, RZ, P1 ;  /* 0x000000ffff157224 */ /* 0x000fe200008e06ff */
[----:B------:R-:W-:Y:S01]  /*ad480*/  IADD3 R22, P4, PT, R45, R22, RZ ;  /* 0x000000162d167210 */ /* 0x000fe20007f9e0ff */
[----:B------:R-:W-:-:S03]  /*ad490*/  IMAD.WIDE.U32 R18, R47, R28, R18 ;  /* 0x0000001c2f127225 */ /* 0x000fc600078e0012 */
[----:B------:R-:W-:Y:S01]  /*ad4a0*/  IADD3 R21, P1, PT, R21, R20, RZ ;  /* 0x0000001415157210 */ /* 0x000fe20007f3e0ff */
[----:B------:R-:W-:Y:S01]  /*ad4b0*/  IMAD.IADD R23, R8, 0x1, R23 ;  /* 0x0000000108177824 */ /* 0x000fe200078e0217 */
[----:B------:R-:W-:Y:S01]  /*ad4c0*/  IADD3 R17, P2, PT, R19, R17, RZ ;  /* 0x0000001113117210 */ /* 0x000fe20007f5e0ff */
[----:B------:R-:W-:Y:S01]  /*ad4d0*/  IMAD.X R45, RZ, RZ, RZ, P3 ;  /* 0x000000ffff2d7224 */ /* 0x000fe200018e06ff */
[----:B------:R-:W-:Y:S01]  /*ad4e0*/  IADD3 R24, P5, PT, R24, R21, RZ ;  /* 0x0000001518187210 */ /* 0x000fe20007fbe0ff */
[----:B------:R-:W-:Y:S01]  /*ad4f0*/  IMAD.X R27, RZ, RZ, RZ, P1 ;  /* 0x000000ffff1b7224 */ /* 0x000fe200008e06ff */
[----:B------:R-:W-:Y:S01]  /*ad500*/  IADD3 R18, P3, PT, R18, R23, RZ ;  /* 0x0000001712127210 */ /* 0x000fe20007f7e0ff */
[----:B------:R-:W-:Y:S02]  /*ad510*/  IMAD.X R23, RZ, RZ, RZ, P4 ;  /* 0x000000ffff177224 */ /* 0x000fe400020e06ff */
[----:B------:R-:W-:Y:S01]  /*ad520*/  IMAD.WIDE.U32 R44, R25, UR18, R44 ;  /* 0x00000012192c7c25 */ /* 0x000fe2000f8e002c */
        /* <DEDUP_REMOVED lines=10> */
[----:B------:R-:W-:Y:S01]  /*ad5d0*/  IADD3.X R24, PT, PT, RZ, RZ, RZ, P3, !PT ;  /* 0x000000ffff187210 */ /* 0x000fe20001ffe4ff */
[----:B------:R-:W-:Y:S02]  /*ad5e0*/  IMAD.X R45, RZ, RZ, RZ, P6 ;  /* 0x000000ffff2d7224 */ /* 0x000fe400030e06ff */
[----:B------:R-:W-:Y:S01]  /*ad5f0*/  IMAD.X R23, RZ, RZ, RZ, P1 ;  /* 0x000000ffff177224 */ /* 0x000fe200008e06ff */
[----:B------:R-:W-:Y:S02]  /*ad600*/  IADD3 R20, P2, PT, R21, R18, RZ ;  /* 0x0000001215147210 */ /* 0x000fe40007f5e0ff */
[----:B------:R-:W-:Y:S01]  /*ad610*/  IADD3 R18, PT, PT, R9, R19, RZ ;  /* 0x0000001309127210 */ /* 0x000fe20007ffe0ff */
[----:B------:R-:W-:Y:S02]  /*ad620*/  IMAD.X R19, RZ, RZ, RZ, P5 ;  /* 0x000000ffff137224 */ /* 0x000fe400028e06ff */
[----:B------:R-:W-:Y:S01]  /*ad630*/  IMAD.X R21, RZ, RZ, RZ, P2 ;  /* 0x000000ffff157224 */ /* 0x000fe200010e06ff */
[----:B------:R-:W-:Y:S01]  /*ad640*/  IADD3 R18, P5, PT, R18, R17, RZ ;  /* 0x0000001112127210 */ /* 0x000fe20007fbe0ff */
[----:B------:R-:W-:Y:S01]  /*ad650*/  IMAD.WIDE.U32 R22, R25, UR19, R22 ;  /* 0x0000001319167c25 */ /* 0x000fe2000f8e0016 */
[----:B------:R-:W-:-:S03]  /*ad660*/  IADD3 R17, P3, PT, R19, R26, RZ ;  /* 0x0000001a13117210 */ /* 0x000fc60007f7e0ff */
[----:B------:R-:W-:Y:S01]  /*ad670*/  IMAD.WIDE.U32 R26, R5, UR17, R44 ;  /* 0x00000011051a7c25 */ /* 0x000fe2000f8e002c */
[----:B------:R-:W-:-:S03]  /*ad680*/  IADD3 R24, P1, PT, R24, R17, RZ ;  /* 0x0000001118187210 */ /* 0x000fc60007f3e0ff */
[----:B------:R-:W-:Y:S01]  /*ad690*/  IMAD.X R19, RZ, RZ, RZ, P5 ;  /* 0x000000ffff137224 */ /* 0x000fe200028e06ff */
[----:B------:R-:W-:Y:S01]  /*ad6a0*/  IADD3 R45, PT, PT, R10, R27, RZ ;  /* 0x0000001b0a2d7210 */ /* 0x000fe20007ffe0ff */
[----:B------:R-:W-:-:S03]  /*ad6b0*/  IMAD.WIDE.U32 R20, R51, R3, R20 ;  /* 0x0000000333147225 */ /* 0x000fc600078e0014 */
[----:B------:R-:W-:Y:S01]  /*ad6c0*/  IADD3 R44, P2, PT, R45, R22, RZ ;  /* 0x000000162d2c7210 */ /* 0x000fe20007f5e0ff */
[----:B------:R-:W-:Y:S01]  /*ad6d0*/  IMAD.IADD R23, R6, 0x1, R23 ;  /* 0x0000000106177824 */ /* 0x000fe200078e0217 */
[----:B------:R-:W-:Y:S01]  /*ad6e0*/  IADD3 R21, PT, PT, R8, R21, RZ ;  /* 0x0000001508157210 */ /* 0x000fe20007ffe0ff */
[----:B------:R-:W-:-:S03]  /*ad6f0*/  IMAD.WIDE.U32 R18, R49, R28, R18 ;  /* 0x0000001c31127225 */ /* 0x000fc600078e0012 */
[----:B------:R-:W-:Y:S01]  /*ad700*/  IADD3 R22, P5, PT, R23, R20, RZ ;  /* 0x0000001417167210 */ /* 0x000fe20007fbe0ff */
[----:B------:R-:W-:Y:S02]  /*ad710*/  IMAD R17, R26, UR11, RZ ;  /* 0x0000000b1a117c24 */ /* 0x000fe4000f8e02ff */
[----:B------:R-:W-:Y:S01]  /*ad720*/  IMAD.MOV.U32 R27, RZ, RZ, RZ ;  /* 0x000000ffff1b7224 */ /* 0x000fe200078e00ff */
[----:B------:R-:W-:Y:S01]  /*ad730*/  IADD3.X R23, PT, PT, RZ, RZ, RZ, P5, !PT ;  /* 0x000000ffff177210 */ /* 0x000fe20002ffe4ff */
[----:B------:R-:W-:Y:S01]  /*ad740*/  IMAD.X R45, RZ, RZ, RZ, P2 ;  /* 0x000000ffff2d7224 */ /* 0x000fe200010e06ff */
[----:B------:R-:W-:Y:S01]  /*ad750*/  IADD3 R20, P2, PT, R18, R21, RZ ;  /* 0x0000001512147210 */ /* 0x000fe20007f5e0ff */
[----:B------:R-:W-:Y:S01]  /*ad760*/  IMAD.HI.U32 R30, R17, UR16, R26 ;  /* 0x00000010111e7c27 */ /* 0x000fe2000f8e001a */
[----:B------:R-:W-:-:S03]  /*ad770*/  IADD3 R19, P5, PT, R19, R15, RZ ;  /* 0x0000000f13137210 */ /* 0x000fc60007fbe0ff */
[----:B------:R-:W-:-:S04]  /*ad780*/  IMAD.WIDE.U32 R26, R5, UR18, R44 ;  /* 0x00000012051a7c25 */ /* 0x000fc8000f8e002c */
        /* <DEDUP_REMOVED lines=14> */
[----:B------:R-:W-:Y:S01]  /*ad870*/  IMAD.WIDE.U32 R20, R17, UR17, R44 ;  /* 0x0000001111147c25 */ /* 0x000fe2000f8e002c */
[----:B------:R-:W-:Y:S02]  /*ad880*/  IADD3.X R23, PT, PT, RZ, RZ, RZ, P6, !PT ;  /* 0x000000ffff177210 */ /* 0x000fe400037fe4ff */
[----:B------:R-:W-:Y:S01]  /*ad890*/  IADD3 R16, P2, PT, R15, R16, RZ ;  /* 0x000000100f107210 */ /* 0x000fe20007f5e0ff */
[----:B------:R-:W-:-:S04]  /*ad8a0*/  IMAD.WIDE.U32 R26, R5, UR19, R26 ;  /* 0x00000013051a7c25 */ /* 0x000fc8000f8e001a */
        /* <DEDUP_REMOVED lines=12> */
[----:B------:R-:W-:Y:S01]  /*ad970*/  IMAD.X R45, RZ, RZ, RZ, P6 ;  /* 0x000000ffff2d7224 */ /* 0x000fe200030e06ff */
[----:B------:R-:W-:Y:S01]  /*ad980*/  IADD3 R47, P4, PT, R47, R16, RZ ;  /* 0x000000102f2f7210 */ /* 0x000fe20007f9e0ff */
[----:B------:R-:W-:Y:S01]  /*ad990*/  IMAD.WIDE.U32 R26, R17, UR18, R26 ;  /* 0x00000012111a7c25 */ /* 0x000fe2000f8e001a */
[----:B------:R-:W-:-:S02]  /*ad9a0*/  IADD3.X R23, PT, PT, RZ, RZ, RZ, P3, !PT ;  /* 0x000000ffff177210 */ /* 0x000fc40001ffe4ff */
        /* <DEDUP_REMOVED lines=8> */
[----:B------:R-:W-:Y:S01]  /*ada30*/  IADD3.X R15, PT, PT, RZ, RZ, RZ, P3, !PT ;  /* 0x000000ffff0f7210 */ /* 0x000fe20001ffe4ff */
[----:B------:R-:W-:Y:S01]  /*ada40*/  IMAD.IADD R18, R9, 0x1, R23 ;  /* 0x0000000109127824 */ /* 0x000fe200078e0217 */
[----:B------:R-:W-:Y:S01]  /*ada50*/  IADD3 R16, P3, PT, R16, R47, RZ ;  /* 0x0000002f10107210 */ /* 0x000fe20007f7e0ff */
[----:B------:R-:W-:Y:S01]  /*ada60*/  IMAD.X R45, RZ, RZ, RZ, P6 ;  /* 0x000000ffff2d7224 */ /* 0x000fe200030e06ff */
[----:B------:R-:W-:Y:S01]  /*ada70*/  IADD3 R22, P1, PT, R19, R22, RZ ;  /* 0x0000001613167210 */ /* 0x000fe20007f3e0ff */
[----:B------:R-:W-:Y:S01]  /*ada80*/  IMAD.X R49, RZ, RZ, RZ, P2 ;  /* 0x000000ffff317224 */ /* 0x000fe200010e06ff */
[----:B------:R-:W-:Y:S01]  /*ada90*/  IADD3 R18, P6, PT, R18, R21, RZ ;  /* 0x0000001512127210 */ /* 0x000fe20007fde0ff */
[----:B------:R-:W-:-:S04]  /*adaa0*/  IMAD.WIDE.U32 R44, R17, UR19, R44 ;  /* 0x00000013112c7c25 */ /* 0x000fc8000f8e002c */
[----:B------:R-:W-:Y:S01]  /*adab0*/  IMAD.X R23, RZ, RZ, RZ, P1 ;  /* 0x000000ffff177224 */ /* 0x000fe200008e06ff */
[----:B------:R-:W-:Y:S01]  /*adac0*/  IADD3 R21, P1, PT, R15, R16, RZ ;  /* 0x000000100f157210 */ /* 0x000fe20007f3e0ff */
[----:B------:R-:W-:Y:S01]  /*adad0*/  IMAD.X R19, RZ, RZ, RZ, P6 ;  /* 0x000000ffff137224 */ /* 0x000fe200030e06ff */
[----:B------:R-:W-:Y:S01]  /*adae0*/  IADD3 R15, PT, PT, R6, R45, RZ ;  /* 0x0000002d060f7210 */ /* 0x000fe20007ffe0ff */
[----:B------:R-:W-:-:S04]  /*adaf0*/  IMAD.WIDE.U32 R22, R5, R3, R22 ;  /* 0x0000000305167225 */ /* 0x000fc800078e0016 */
        /* <DEDUP_REMOVED lines=8> */
[----:B------:R-:W-:-:S02]  /*adb80*/  IADD3 R18, P0, PT, R16, R21, RZ ;  /* 0x0000001510127210 */ /* 0x000fc40007f1e0ff */
[----:B------:R-:W-:Y:S01]  /*adb90*/  IADD3.X R47, PT, PT, RZ, RZ, RZ, P5, !PT ;  /* 0x000000ffff2f7210 */ /* 0x000fe20002ffe4ff */
[----:B------:R-:W-:Y:S01]  /*adba0*/  IMAD.WIDE.U32 R24, R17, R2, R24 ;  /* 0x0000000211187225 */ /* 0x000fe200078e0018 */
[----:B------:R-:W-:-:S03]  /*adbb0*/  IADD3 R12, P2, PT, R19, R18, RZ ;  /* 0x00000012130c7210 */ /* 0x000fc60007f5e0ff */
[----:B------:R-:W-:-:S04]  /*adbc0*/  IMAD.WIDE.U32 R14, R5, R4, R46 ;  /* 0x00000004050e7225 */ /* 0x000fc800078e002e */
[----:B------:R-:W-:Y:S01]  /*adbd0*/  IMAD.IADD R21, R7, 0x1, R25 ;  /* 0x0000000107157824 */ /* 0x000fe200078e0219 */
[----:B------:R-:W-:Y:S01]  /*adbe0*/  IADD3 R15, PT, PT, R9, R15, RZ ;  /* 0x0000000f090f7210 */ /* 0x000fe20007ffe0ff */
[----:B------:R-:W-:Y:S01]  /*adbf0*/  IMAD.X R16, RZ, RZ, RZ, P4 ;  /* 0x000000ffff107224 */ /* 0x000fe200020e06ff */
[----:B------:R-:W-:Y:S01]  /*adc00*/  IADD3 R47, P4, PT, R49, R22, RZ ;  /* 0x00000016312f7210 */ /* 0x000fe20007f9e0ff */
[----:B------:R-:W-:Y:S01]  /*adc10*/  IMAD R22, R13, R29, RZ ;  /* 0x0000001d0d167224 */ /* 0x000fe200078e02ff */
        /* <DEDUP_REMOVED lines=11> */
[----:B------:R-:W-:Y:S01]  /*adcd0*/  IMAD.WIDE.U32 R14, R5, R28, R14 ;  /* 0x0000001c050e7225 */ /* 0x000fe200078e000e */
[----:B------:R-:W-:-:S03]  /*adce0*/  IADD3 R22, PT, PT, R23, R22, RZ ;  /* 0x0000001617167210 */ /* 0x000fc60007ffe0ff */
[----:B------:R-:W-:Y:S02]  /*adcf0*/  IMAD.IADD R5, R8, 0x1, R47 ;  /* 0x0000000108057824 */ /* 0x000fe400078e022f */
[----:B------:R-:W-:-:S03]  /*add00*/  IMAD.MOV.U32 R18, RZ, RZ, R44 ;  /* 0x000000ffff127224 */ /* 0x000fc600078e002c */
[----:B------:R-:W-:Y:S01]  /*add10*/  IADD3 R12, P6, PT, R14, R5, RZ ;  /* 0x000000050e0c7210 */ /* 0x000fe20007fde0ff */
[----:B------:R-:W-:Y:S01]  /*add20*/  IMAD.X R14, RZ, RZ, RZ, P2 ;  /* 0x000000ffff0e7224 */ /* 0x000fe200010e06ff */
[----:B------:R-:W-:Y:S01]  /*add30*/  IADD3 R5, P0, PT, R16, R19, RZ ;  /* 0x0000001310057210 */ /* 0x000fe20007f1e0ff */
[----:B------:R-:W-:Y:S02]  /*add40*/  IMAD.X R16, RZ, RZ, RZ, P4 ;  /* 0x000000ffff107224 */ /* 0x000fe400020e06ff */
[----:B------:R-:W-:Y:S01]  /*add50*/  IMAD.X R13, RZ, RZ, RZ, P6 ;  /* 0x000000ffff0d7224 */ /* 0x000fe200030e06ff */
[----:B------:R-:W-:Y:S01]  /*add60*/  IADD3 R14, P2, PT, R14, R5, RZ ;  /* 0x000000050e0e7210 */ /* 0x000fe20007f5e0ff */
[----:B------:R-:W-:Y:S02]  /*add70*/  IMAD.X R5, RZ, RZ, RZ, P5 ;  /* 0x000000ffff057224 */ /* 0x000fe400028e06ff */
[----:B------:R-:W-:Y:S01]  /*add80*/  IMAD.WIDE.U32 R48, R17, R4, R12 ;  /* 0x0000000411307225 */ /* 0x000fe200078e000c */
[----:B------:R-:W-:-:S02]  /*add90*/  IADD3 R13, P4, PT, R15, R14, RZ ;  /* 0x0000000e0f0d7210 */ /* 0x000fc40007f9e0ff */
[----:B------:R-:W-:Y:S01]  /*adda0*/  IADD3.X R15, PT, PT, RZ, RZ, RZ, P1, !PT ;  /* 0x000000ffff0f7210 */ /* 0x000fe20000ffe4ff */
[----:B------:R-:W-:Y:S01]  /*addb0*/  IMAD.IADD R12, R9, 0x1, R49 ;  /* 0x00000001090c7824 */ /* 0x000fe200078e0231 */
[----:B------:R-:W-:Y:S01]  /*addc0*/  IADD3 R5, PT, PT, R5, R22, R16 ;  /* 0x0000001605057210 */ /* 0x000fe20007ffe010 */
[----:B------:R-:W-:Y:S01]  /*addd0*/  IMAD.X R14, RZ, RZ, RZ, P3 ;  /* 0x000000ffff0e7224 */ /* 0x000fe200018e06ff */
[----:B------:R-:W-:Y:S01]  /*adde0*/  MOV R16, R24 ;  /* 0x0000001800107202 */ /* 0x000fe20000000f00 */
        /* <DEDUP_REMOVED lines=40> */
.L_x_269:
        /* <DEDUP_REMOVED lines=23> */
.L_x_270:
[----:B------:R-:W-:Y:S01]  /*ae1e0*/  IMAD.WIDE.U32 R24, R43, R85, RZ ;  /* 0x000000552b187225 */ /* 0x000fe200078e00ff */
[----:B------:R-:W-:Y:S01]  /*ae1f0*/  UMOV UR4, URZ ;  /* 0x000000ff00047c82 */ /* 0x000fe20008000000 */
[----:B------:R-:W-:Y:S01]  /*ae200*/  UMOV UR5, URZ ;  /* 0x000000ff00057c82 */ /* 0x000fe20008000000 */
[----:B------:R-:W-:Y:S01]  /*ae210*/  UMOV UR6, URZ ;  /* 0x000000ff00067c82 */ /* 0x000fe20008000000 */
[----:B------:R-:W-:Y:S01]  /*ae220*/  IMAD.MOV.U32 R27, RZ, RZ, RZ ;  /* 0x000000ffff1b7224 */ /* 0x000fe200078e00ff */
[----:B------:R-:W-:Y:S01]  /*ae230*/  IADD3 R26, PT, PT, R25, UR4, RZ ;  /* 0x00000004191a7c10 */ /* 0x000fe2000fffe0ff */
[----:B------:R-:W-:Y:S01]  /*ae240*/  IMAD R15, R24, UR11, RZ ;  /* 0x0000000b180f7c24 */ /* 0x000fe2000f8e02ff */
[----:B------:R-:W-:Y:S01]  /*ae250*/  UMOV UR7, URZ ;  /* 0x000000ff00077c82 */ /* 0x000fe20008000000 */
[----:B------:R-:W-:Y:S01]  /*ae260*/  IMAD.MOV.U32 R25, RZ, RZ, RZ ;  /* 0x000000ffff197224 */ /* 0x000fe200078e00ff */
[----:B------:R-:W-:Y:S01]  /*ae270*/  UMOV UR8, URZ ;  /* 0x000000ff00087c82 */ /* 0x000fe20008000000 */
[----:B------:R-:W-:Y:S01]  /*ae280*/  IMAD.WIDE.U32 R26, R85, R41, R26 ;  /* 0x00000029551a7225 */ /* 0x000fe200078e001a */
[----:B------:R-:W-:Y:S01]  /*ae290*/  UMOV UR9, URZ ;  /* 0x000000ff00097c82 */ /* 0x000fe20008000000 */
[----:B------:R-:W-:-:S02]  /*ae2a0*/  UMOV UR10, URZ ;  /* 0x000000ff000a7c82 */ /* 0x000fc40008000000 */
[----:B------:R-:W-:Y:S02]  /*ae2b0*/  VIADD R44, R27, UR5 ;  /* 0x000000051b2c7c36 */ /* 0x000fe40008000000 */
[----:B------:R-:W-:Y:S02]  /*ae2c0*/  HFMA2 R27, -RZ, RZ, 0, 0 ;  /* 0x00000000ff1b7431 */ /* 0x000fe400000001ff */
[----:B------:R-:W-:Y:S02]  /*ae2d0*/  IMAD.MOV.U32 R45, RZ, RZ, RZ ;  /* 0x000000ffff2d7224 */ /* 0x000fe400078e00ff */
[----:B------:R-:W-:-:S04]  /*ae2e0*/  IMAD.HI.U32 R28, R15, UR16, R24 ;  /* 0x000000100f1c7c27 */ /* 0x000fc8000f8e0018 */
[----:B------:R-:W-:-:S04]  /*ae2f0*/  IMAD.WIDE.U32 R24, R85, R39, R44 ;  /* 0x0000002755187225 */ /* 0x000fc800078e002c */
[----:B------:R-:W-:-:S04]  /*ae300*/  IMAD.WIDE.U32 R26, R84, R43, R26 ;  /* 0x0000002b541a7225 */ /* 0x000fc800078e001a */
[----:B------:R-:W-:Y:S01]  /*ae310*/  IMAD.IADD R49, R11, 0x1, R28 ;  /* 0x000000010b317824 */ /* 0x000fe200078e021c */
[----:B------:R-:W-:Y:S01]  /*ae320*/  IADD3 R45, PT, PT, R27, UR4, RZ ;  /* 0x000000041b2d7c10 */ /* 0x000fe2000fffe0ff */
[----:B------:R-:W-:Y:S02]  /*ae330*/  HFMA2 R27, -RZ, RZ, 0, 0 ;  /* 0x00000000ff1b7431 */ /* 0x000fe400000001ff */
[----:B------:R-:W-:Y:S01]  /*ae340*/  IMAD.MOV.U32 R51, RZ, RZ, RZ ;  /* 0x000000ffff337224 */ /* 0x000fe200078e00ff */
[----:B------:R-:W-:Y:S02]  /*ae350*/  IADD3 R44, P0, PT, R45, R24, RZ ;  /* 0x000000182d2c7210 */ /* 0x000fe40007f1e0ff */
[----:B------:R-:W-:Y:S02]  /*ae360*/  IADD3 R48, P1, PT, R49, R26, RZ ;  /* 0x0000001a31307210 */ /* 0x000fe40007f3e0ff */
[----:B------:R-:W-:Y:S01]  /*ae370*/  IADD3 R24, PT, PT, R25, UR6, RZ ;  /* 0x0000000619187c10 */ /* 0x000fe2000fffe0ff */
[----:B------:R-:W-:-:S02]  /*ae380*/  IMAD.X R45, RZ, RZ, RZ, P0 ;  /* 0x000000ffff2d7224 */ /* 0x000fc400000e06ff */
[----:B------:R-:W-:Y:S02]  /*ae390*/  IMAD.X R49, RZ, RZ, RZ, P1 ;  /* 0x000000ffff317224 */ /* 0x000fe400008e06ff */
[----:B------:R-:W-:-:S04]  /*ae3a0*/  IMAD.WIDE.U32 R44, R84, R41, R44 ;  /* 0x00000029542c7225 */ /* 0x000fc800078e002c */
[----:B------:R-:W-:Y:S01]  /*ae3b0*/  IMAD.MOV.U32 R25, RZ, RZ, RZ ;  /* 0x000000ffff197224 */ /* 0x000fe200078e00ff */
[----:B------:R-:W-:Y:S01]  /*ae3c0*/  IADD3 R47, PT, PT, R45, UR5, RZ ;  /* 0x000000052d2f7c10 */ /* 0x000fe2000fffe0ff */
[----:B------:R-:W-:-:S04]  /*ae3d0*/  IMAD.WIDE.U32 R48, R15, UR17, R48 ;  /* 0x000000110f307c25 */ /* 0x000fc8000f8e0030 */
[----:B------:R-:W-:Y:S01]  /*ae3e0*/  IMAD.WIDE.U32 R24, R85, R37, R24 ;  /* 0x0000002555187225 */ /* 0x000fe200078e0018 */
[----:B------:R-:W-:-:S03]  /*ae3f0*/  MOV R50, R48 ;  /* 0x0000003000327202 */ /* 0x000fc60000000f00 */
[----:B------:R-:W-:Y:S01]  /*ae400*/  IMAD.IADD R19, R10, 0x1, R49 ;  /* 0x000000010a137824 */ /* 0x000fe200078e0231 */
[----:B------:R-:W-:Y:S01]  /*ae410*/  IADD3 R46, P0, PT, R47, R24, RZ ;  /* 0x000000182f2e7210 */ /* 0x000fe20007f1e0ff */
[----:B------:R-:W-:Y:S02]  /*ae420*/  IMAD R17, R48, UR11, RZ ;  /* 0x0000000b30117c24 */ /* 0x000fe4000f8e02ff */
[----:B------:R-:W-:Y:S02]  /*ae430*/  IMAD.MOV.U32 R48, RZ, RZ, R44 ;  /* 0x000000ffff307224 */ /* 0x000fe400078e002c */
[----:B------:R-:W-:Y:S02]  /*ae440*/  IMAD.MOV.U32 R49, RZ, RZ, RZ ;  /* 0x000000ffff317224 */ /* 0x000fe400078e00ff */
[----:B------:R-:W-:Y:S02]  /*ae450*/  IMAD.X R47, RZ, RZ, RZ, P0 ;  /* 0x000000ffff2f7224 */ /* 0x000fe400000e06ff */
[----:B------:R-:W-:-:S04]  /*ae460*/  IMAD.WIDE.U32 R48, R83, R43, R48 ;  /* 0x0000002b53307225 */ /* 0x000fc800078e0030 */
[----:B------:R-:W-:Y:S02]  /*ae470*/  VIADD R26, R25, UR7 ;  /* 0x00000007191a7c36 */ /* 0x000fe40008000000 */
[----:B------:R-:W-:-:S04]  /*ae480*/  IMAD.WIDE.U32 R44, R84, R39, R46 ;  /* 0x00000027542c7225 */ /* 0x000fc800078e002e */
[----:B------:R-:W-:Y:S02]  /*ae490*/  VIADD R49, R49, UR4 ;  /* 0x0000000431317c36 */ /* 0x000fe40008000000 */
[----:B------:R-:W-:Y:S01]  /*ae4a0*/  IMAD.HI.U32 R28, R17, UR16, R50 ;  /* 0x00000010111c7c27 */ /* 0x000fe2000f8e0032 */
[----:B------:R-:W-:Y:S02]  /*ae4b0*/  IADD3 R50, P2, PT, R19, R48, RZ ;  /* 0x0000003013327210 */ /* 0x000fe40007f5e0ff */
[----:B------:R-:W-:Y:S01]  /*ae4c0*/  IADD3 R48, P1, PT, R49, R44, RZ ;  /* 0x0000002c31307210 */ /* 0x000fe20007f3e0ff */
[----:B------:R-:W-:Y:S01]  /*ae4d0*/  IMAD.WIDE.U32 R24, R85, R35, R26 ;  /* 0x0000002355187225 */ /* 0x000fe200078e001a */
[----:B------:R-:W-:Y:S02]  /*ae4e0*/  IADD3.X R51, PT, PT, RZ, RZ, RZ, P2, !PT ;  /* 0x000000ffff337210 */ /* 0x000fe400017fe4ff */
[----:B------:R-:W-:Y:S01]  /*ae4f0*/  IADD3.X R49, PT, PT, RZ, RZ, RZ, P1, !PT ;  /* 0x000000ffff317210 */ /* 0x000fe20000ffe4ff */
[----:B------:R-:W-:Y:S01]  /*ae500*/  VIADD R47, R45, UR6 ;  /* 0x000000062d2f7c36 */ /* 0x000fe20008000000 */
[----:B------:R-:W-:Y:S01]  /*ae510*/  IADD3 R26, PT, PT, R25, UR8, RZ ;  /* 0x00000008191a7c10 */ /* 0x000fe2000fffe0ff */
[----:B------:R-:W-:-:S02]  /*ae520*/  IMAD.IADD R53, R11, 0x1, R28 ;  /* 0x000000010b357824 */ /* 0x000fc400078e021c */
[----:B------:R-:W-:Y:S02]  /*ae530*/  HFMA2 R25, -RZ, RZ, 0, 0 ;  /* 0x00000000ff197431 */ /* 0x000fe400000001ff */
[----:B------:R-:W-:Y:S01]  /*ae540*/  IMAD.WIDE.U32 R48, R83, R41, R48 ;  /* 0x0000002953307225 */ /* 0x000fe200078e0030 */
[----:B------:R-:W-:-:S03]  /*ae550*/  IADD3 R46, P0, PT, R47, R24, RZ ;  /* 0x000000182f2e7210 */ /* 0x000fc60007f1e0ff */
[----:B------:R-:W-:-:S04]  /*ae560*/  IMAD.WIDE.U32 R26, R85, R33, R26 ;  /* 0x00000021551a7225 */ /* 0x000fc800078e001a */
[----:B------:R-:W-:Y:S02]  /*ae570*/  IMAD.X R47, RZ, RZ, RZ, P0 ;  /* 0x000000ffff2f7224 */ /* 0x000fe400000e06ff */
[----:B------:R-:W-:-:S04]  /*ae580*/  IMAD.WIDE.U32 R50, R15, UR18, R50 ;  /* 0x000000120f327c25 */ /* 0x000fc8000f8e0032 */
[----:B------:R-:W-:Y:S01]  /*ae590*/  IMAD.WIDE.U32 R46, R84, R37, R46 ;  /* 0x00000025542e7225 */ /* 0x000fe200078e002e */
[----:B------:R-:W-:-:S03]  /*ae5a0*/  IADD3 R52, P1, PT, R53, R50, RZ ;  /* 0x0000003235347210 */ /* 0x000fc60007f3e0ff */
[----:B------:R-:W-:Y:S02]  /*ae5b0*/  VIADD R19, R49, UR5 ;  /* 0x0000000531137c36 */ /* 0x000fe40008000000 */
[----:B------:R-:W-:Y:S02]  /*ae5c0*/  IMAD.MOV.U32 R49, RZ, RZ, RZ ;  /* 0x000000ffff317224 */ /* 0x000fe400078e00ff */
[----:B------:R-:W-:Y:S01]  /*ae5d0*/  VIADD R44, R27, UR9 ;  /* 0x000000091b2c7c36 */ /* 0x000fe20008000000 */
[----:B------:R-:W-:Y:S01]  /*ae5e0*/  IADD3 R46, P0, PT, R19, R46, RZ ;  /* 0x0000002e132e7210 */ /* 0x000fe20007f1e0ff */
[----:B------:R-:W-:Y:S02]  /*ae5f0*/  VIADD R27, R47, UR7 ;  /* 0x000000072f1b7c36 */ /* 0x000fe40008000000 */
[----:B------:R-:W-:Y:S01]  /*ae600*/  IMAD.IADD R51, R0, 0x1, R51 ;  /* 0x0000000100337824 */ /* 0x000fe200078e0233 */
[----:B------:R-:W-:Y:S01]  /*ae610*/  IADD3.X R47, PT, PT, RZ, RZ, RZ, P0, !PT ;  /* 0x000000ffff2f7210 */ /* 0x000fe200007fe4ff */
[----:B------:R-:W-:Y:S01]  /*ae620*/  IMAD.WIDE.U32 R48, R82, R43, R48 ;  /* 0x0000002b52307225 */ /* 0x000fe200078e0030 */
[----:B------:R-:W-:-:S03]  /*ae630*/  IADD3 R26, P0, PT, R27, R26, RZ ;  /* 0x0000001a1b1a7210 */ /* 0x000fc60007f1e0ff */
[----:B------:R-:W-:Y:S01]  /*ae640*/  IMAD.X R53, RZ, RZ, RZ, P1 ;  /* 0x000000ffff357224 */ /* 0x000fe200008e06ff */
[----:B------:R-:W-:Y:S01]  /*ae650*/  IADD3 R50, P1, PT, R51, R48, RZ ;  /* 0x0000003033327210 */ /* 0x000fe20007f3e0ff */
[----:B------:R-:W-:Y:S01]  /*ae660*/  IMAD.WIDE.U32 R46, R83, R39, R46 ;  /* 0x00000027532e7225 */ /* 0x000fe200078e002e */
[----:B------:R-:W-:Y:S02]  /*ae670*/  IADD3.X R27, PT, PT, RZ, RZ, RZ, P0, !PT ;  /* 0x000000ffff1b7210 */ /* 0x000fe400007fe4ff */
[----:B------:R-:W-:Y:S01]  /*ae680*/  IADD3.X R51, PT, PT, RZ, RZ, RZ, P1, !PT ;  /* 0x000000ffff337210 */ /* 0x000fe20000ffe4ff */
[----:B------:R-:W-:Y:S02]  /*ae690*/  VIADD R49, R49, UR4 ;  /* 0x0000000431317c36 */ /* 0x000fe40008000000 */
[----:B------:R-:W-:-:S03]  /*ae6a0*/  IMAD.WIDE.U32 R52, R17, UR17, R52 ;  /* 0x0000001111347c25 */ /* 0x000fc6000f8e0034 */
[----:B------:R-:W-:Y:S01]  /*ae6b0*/  IADD3 R48, P0, PT, R49, R46, RZ ;  /* 0x0000002e31307210 */ /* 0x000fe20007f1e0ff */
[----:B------:R-:W-:Y:S02]  /*ae6c0*/  VIADD R47, R47, UR6 ;  /* 0x000000062f2f7c36 */ /* 0x000fe40008000000 */
[----:B------:R-:W-:Y:S01]  /*ae6d0*/  IMAD.WIDE.U32 R26, R84, R35, R26 ;  /* 0x00000023541a7225 */ /* 0x000fe200078e001a */
[----:B------:R-:W-:-:S03]  /*ae6e0*/  IADD3.X R49, PT, PT, RZ, RZ, RZ, P0, !PT ;  /* 0x000000ffff317210 */ /* 0x000fc600007fe4ff */
[----:B------:R-:W-:Y:S01]  /*ae6f0*/  IMAD.MOV.U32 R45, RZ, RZ, RZ ;  /* 0x000000ffff2d7224 */ /* 0x000fe200078e00ff */
[----:B------:R-:W-:Y:S01]  /*ae700*/  IADD3 R46, P1, PT, R47, R26, RZ ;  /* 0x0000001a2f2e7210 */ /* 0x000fe20007f3e0ff */
[----:B------:R-:W-:Y:S02]  /*ae710*/  IMAD.IADD R21, R10, 0x1, R53 ;  /* 0x000000010a157824 */ /* 0x000fe400078e0235 */
[----:B------:R-:W-:-:S04]  /*ae720*/  IMAD.WIDE.U32 R50, R15, UR19, R50 ;  /* 0x000000130f327c25 */ /* 0x000fc8000f8e0032 */
[----:B------:R-:W-:Y:S01]  /*ae730*/  IMAD.WIDE.U32 R44, R85, R31, R44 ;  /* 0x0000001f552c7225 */ /* 0x000fe200078e002c */
[----:B------:R-:W-:-:S03]  /*ae740*/  IADD3 R50, P2, PT, R21, R50, RZ ;  /* 0x0000003215327210 */ /* 0x000fc60007f5e0ff */
[----:B------:R-:W-:Y:S01]  /*ae750*/  IMAD R19, R52, UR11, RZ ;  /* 0x0000000b34137c24 */ /* 0x000fe2000f8e02ff */
[----:B------:R-:W-:Y:S01]  /*ae760*/  IADD3 R24, PT, PT, R45, UR10, RZ ;  /* 0x0000000a2d187c10 */ /* 0x000fe2000fffe0ff */
[----:B------:R-:W-:Y:S02]  /*ae770*/  IMAD.MOV.U32 R53, RZ, RZ, RZ ;  /* 0x000000ffff357224 */ /* 0x000fe400078e00ff */
[----:B------:R-:W-:Y:S02]  /*ae780*/  VIADD R27, R27, UR8 ;  /* 0x000000081b1b7c36 */ /* 0x000fe40008000000 */
[----:B------:R-:W-:-:S03]  /*ae790*/  IMAD.HI.U32 R52, R19, UR16, R52 ;  /* 0x0000001013347c27 */ /* 0x000fc6000f8e0034 */
[----:B------:R-:W-:Y:S01]  /*ae7a0*/  IADD3 R26, P0, PT, R27, R44, RZ ;  /* 0x0000002c1b1a7210 */ /* 0x000fe20007f1e0ff */
[----:B------:R-:W-:Y:S01]  /*ae7b0*/  IMAD.IADD R53, R6, 0x1, R51 ;  /* 0x0000000106357824 */ /* 0x000fe200078e0233 */
[----:B------:R-:W-:Y:S01]  /*ae7c0*/  IADD3 R21, PT, PT, R11, R52, RZ ;  /* 0x000000340b157210 */ /* 0x000fe20007ffe0ff */
[----:B------:R-:W-:Y:S01]  /*ae7d0*/  IMAD.X R47, RZ, RZ, RZ, P1 ;  /* 0x000000ffff2f7224 */ /* 0x000fe200008e06ff */
[----:B------:R-:W-:Y:S01]  /*ae7e0*/  IADD3.X R27, PT, PT, RZ, RZ, RZ, P0, !PT ;  /* 0x000000ffff1b7210 */ /* 0x000fe200007fe4ff */
[----:B------:R-:W-:-:S04]  /*ae7f0*/  IMAD.WIDE.U32 R48, R82, R41, R48 ;  /* 0x0000002952307225 */ /* 0x000fc800078e0030 */
[----:B------:R-:W-:Y:S02]  /*ae800*/  IMAD.X R51, RZ, RZ, RZ, P2 ;  /* 0x000000ffff337224 */ /* 0x000fe400010e06ff */
[----:B------:R-:W-:-:S04]  /*ae810*/  IMAD.WIDE.U32 R44, R83, R37, R46 ;  /* 0x00000025532c7225 */ /* 0x000fc800078e002e */
[----:B------:R-:W-:Y:S02]  /*ae820*/  VIADD R23, R49, UR5 ;  /* 0x0000000531177c36 */ /* 0x000fe40008000000 */
[----:B------:R-:W-:-:S03]  /*ae830*/  IMAD.WIDE.U32 R46, R17, UR18, R50 ;  /* 0x00000012112e7c25 */ /* 0x000fc6000f8e0032 */
[----:B------:R-:W-:Y:S01]  /*ae840*/  IADD3 R44, P1, PT, R23, R44, RZ ;  /* 0x0000002c172c7210 */ /* 0x000fe20007f3e0ff */
[----:B------:R-:W-:Y:S01]  /*ae850*/  VIADD R45, R45, UR7 ;  /* 0x000000072d2d7c36 */ /* 0x000fe20008000000 */
[----:B------:R-:W-:Y:S01]  /*ae860*/  IADD3 R50, P2, PT, R21, R46, RZ ;  /* 0x0000002e15327210 */ /* 0x000fe20007f5e0ff */
[----:B------:R-:W-:Y:S01]  /*ae870*/  IMAD.WIDE.U32 R26, R84, R33, R26 ;  /* 0x00000021541a7225 */ /* 0x000fe200078e001a */
[----:B------:R-:W-:-:S03]  /*ae880*/  MOV R46, R48 ;  /* 0x00000030002e7202 */ /* 0x000fc60000000f00 */
[----:B------:R-:W-:Y:S02]  /*ae890*/  HFMA2 R21, -RZ, RZ, 0, 0 ;  /* 0x00000000ff157431 */ /* 0x000fe400000001ff */
[----:B------:R-:W-:Y:S01]  /*ae8a0*/  IMAD.IADD R23, R0, 0x1, R47 ;  /* 0x0000000100177824 */ /* 0x000fe200078e022f */
[----:B------:R-:W-:Y:S01]  /*ae8b0*/  IADD3 R26, P0, PT, R45, R26, RZ ;  /* 0x0000001a2d1a7210 */ /* 0x000fe20007f1e0ff */
[----:B------:R-:W-:Y:S02]  /*ae8c0*/  IMAD.MOV.U32 R47, RZ, RZ, RZ ;  /* 0x000000ffff2f7224 */ /* 0x000fe400078e00ff */
[----:B------:R-:W-:Y:S02]  /*ae8d0*/  IMAD.X R45, RZ, RZ, RZ, P1 ;  /* 0x000000ffff2d7224 */ /* 0x000fe400008e06ff */
[----:B----4-:R-:W-:-:S04]  /*ae8e0*/  IMAD.WIDE.U32 R46, R81, R43, R46 ;  /* 0x0000002b512e7225 */ /* 0x010fc800078e002e */
[----:B------:R-:W-:Y:S01]  /*ae8f0*/  VIADD R49, R27, UR9 ;  /* 0x000000091b317c36 */ /* 0x000fe20008000000 */
[----:B------:R-:W-:Y:S01]  /*ae900*/  IADD3 R48, P1, PT, R53, R46, RZ ;  /* 0x0000002e35307210 */ /* 0x000fe20007f3e0ff */
[----:B------:R-:W-:Y:S02]  /*ae910*/  IMAD.X R27, RZ, RZ, RZ, P0 ;  /* 0x000000ffff1b7224 */ /* 0x000fe400000e06ff */
[----:B------:R-:W-:-:S04]  /*ae920*/  IMAD.WIDE.U32 R44, R82, R39, R44 ;  /* 0x00000027522c7225 */ /* 0x000fc800078e002c */
[----:B------:R-:W-:Y:S01]  /*ae930*/  IMAD.WIDE.U32 R24, R29, R85, R24 ;  /* 0x000000551d187225 */ /* 0x000fe200078e0018 */
[----:B------:R-:W-:-:S03]  /*ae940*/  IADD3 R45, PT, PT, R45, UR6, RZ ;  /* 0x000000062d2d7c10 */ /* 0x000fc6000fffe0ff */
[----:B------:R-:W-:Y:S01]  /*ae950*/  VIADD R47, R47, UR4 ;  /* 0x000000042f2f7c36 */ /* 0x000fe20008000000 */
        /* <DEDUP_REMOVED lines=8> */
[----:B------:R-:W-:-:S02]  /*ae9e0*/  VIADD R45, R27, UR8 ;  /* 0x000000081b2d7c36 */ /* 0x000fc40008000000 */
[----:B------:R-:W-:-:S04]  /*ae9f0*/  IMAD.WIDE.U32 R48, R15, R2, R48 ;  /* 0x000000020f307225 */ /* 0x000fc800078e0030 */
[----:B------:R-:W-:Y:S01]  /*aea00*/  IMAD.WIDE.U32 R26, R19, UR17, R50 ;  /* 0x00000011131a7c25 */ /* 0x000fe2000f8e0032 */
[----:B------:R-:W-:-:S03]  /*aea10*/  IADD3 R48, P0, PT, R23, R48, RZ ;  /* 0x0000003017307210 */ /* 0x000fc60007f1e0ff */
[----:B------:R-:W-:Y:S01]  /*aea20*/  IMAD.IADD R51, R10, 0x1, R27 ;  /* 0x000000010a337824 */ /* 0x000fe200078e021b */
[----:B------:R-:W-:Y:S01]  /*aea30*/  MOV R27, RZ ;  /* 0x000000ff001b7202 */ /* 0x000fe20000000f00 */
[----:B------:R-:W-:Y:S02]  /*aea40*/  IMAD R23, R26, UR11, RZ ;  /* 0x0000000b1a177c24 */ /* 0x000fe4000f8e02ff */
[----:B------:R-:W-:-:S04]  /*aea50*/  IMAD.WIDE.U32 R24, R84, R31, R24 ;  /* 0x0000001f54187225 */ /* 0x000fc800078e0018 */
[----:B------:R-:W-:Y:S02]  /*aea60*/  IMAD.X R47, RZ, RZ, RZ, P1 ;  /* 0x000000ffff2f7224 */ /* 0x000fe400008e06ff */
[----:B------:R-:W-:Y:S01]  /*aea70*/  IMAD.HI.U32 R28, R23, UR16, R26 ;  /* 0x00000010171c7c27 */ /* 0x000fe2000f8e001a */
[----:B------:R-:W-:Y:S02]  /*aea80*/  IADD3 R26, P1, PT, R45, R24, RZ ;  /* 0x000000182d1a7210 */ /* 0x000fe40007f3e0ff */
[----:B------:R-:W-:Y:S01]  /*aea90*/  IADD3.X R45, PT, PT, RZ, RZ, RZ, P2, !PT ;  /* 0x000000ffff2d7210 */ /* 0x000fe200017fe4ff */
[----:B------:R-:W-:Y:S01]  /*aeaa0*/  VIADD R24, R25, UR10 ;  /* 0x0000000a19187c36 */ /* 0x000fe20008000000 */
[----:B------:R-:W-:Y:S01]  /*aeab0*/  IADD3.X R27, PT, PT, RZ, RZ, RZ, P1, !PT ;  /* 0x000000ffff1b7210 */ /* 0x000fe20000ffe4ff */
[----:B------:R-:W-:-:S04]  /*aeac0*/  IMAD.WIDE.U32 R46, R81, R41, R46 ;  /* 0x00000029512e7225 */ /* 0x000fc800078e002e */
[----:B------:R-:W-:Y:S02]  /*aead0*/  IMAD.IADD R53, R7, 0x1, R49 ;  /* 0x0000000107357824 */ /* 0x000fe400078e0231 */
[----:B------:R-:W-:-:S04]  /*aeae0*/  IMAD.WIDE.U32 R44, R82, R37, R44 ;  /* 0x00000025522c7225 */ /* 0x000fc800078e002c */
[----:B------:R-:W-:Y:S01]  /*aeaf0*/  IMAD.X R49, RZ, RZ, RZ, P0 ;  /* 0x000000ffff317224 */ /* 0x000fe200000e06ff */
[----:B------:R-:W-:Y:S01]  /*aeb00*/  IADD3 R24, P0, PT, R24, R55, RZ ;  /* 0x0000003718187210 */ /* 0x000fe20007f1e0ff */
[----:B------:R-:W-:Y:S02]  /*aeb10*/  VIADD R25, R47, UR5 ;  /* 0x000000052f197c36 */ /* 0x000fe40008000000 */
[----:B------:R-:W-:Y:S02]  /*aeb20*/  VIADD R45, R45, UR7 ;  /* 0x000000072d2d7c36 */ /* 0x000fe40008000000 */
[----:B------:R-:W-:Y:S01]  /*aeb30*/  IMAD.WIDE.U32 R26, R83, R33, R26 ;  /* 0x00000021531a7225 */ /* 0x000fe200078e001a */
[----:B------:R-:W-:-:S03]  /*aeb40*/  IADD3 R44, P2, PT, R25, R44, RZ ;  /* 0x0000002c192c7210 */ /* 0x000fc60007f5e0ff */
[----:B------:R-:W-:Y:S01]  /*aeb50*/  IMAD.WIDE.U32 R48, R17, UR19, R48 ;  /* 0x0000001311307c25 */ /* 0x000fe2000f8e0030 */
[----:B------:R-:W-:Y:S02]  /*aeb60*/  IADD3 R26, P1, PT, R45, R26, RZ ;  /* 0x0000001a2d1a7210 */ /* 0x000fe40007f3e0ff */
[----:B------:R-:W-:Y:S01]  /*aeb70*/  IADD3.X R45, PT, PT, RZ, RZ, RZ, P2, !PT ;  /* 0x000000ffff2d7210 */ /* 0x000fe200017fe4ff */
[----:B------:R-:W-:Y:S01]  /*aeb80*/  IMAD.X R25, RZ, RZ, RZ, P0 ;  /* 0x000000ffff197224 */ /* 0x000fe200000e06ff */
[----:B------:R-:W-:Y:S01]  /*aeb90*/  IADD3 R50, P0, PT, R51, R48, RZ ;  /* 0x0000003033327210 */ /* 0x000fe20007f1e0ff */
[----:B------:R-:W-:Y:S01]  /*aeba0*/  IMAD.MOV.U32 R47, RZ, RZ, RZ ;  /* 0x000000ffff2f7224 */ /* 0x000fe200078e00ff */
[----:B------:R-:W-:Y:S01]  /*aebb0*/  IADD3 R49, PT, PT, R6, R49, RZ ;  /* 0x0000003106317210 */ /* 0x000fe20007ffe0ff */
[----:B------:R-:W-:-:S04]  /*aebc0*/  IMAD.WIDE.U32 R84, R29, R84, R24 ;  /* 0x000000541d547225 */ /* 0x000fc800078e0018 */
[----:B------:R-:W-:Y:S01]  /*aebd0*/  IMAD.WIDE.U32 R46, R80, R43, R46 ;  /* 0x0000002b502e7225 */ /* 0x000fe200078e002e */
[----:B------:R-:W-:-:S03]  /*aebe0*/  IADD3 R85, PT, PT, R21, R85, RZ ;  /* 0x0000005515557210 */ /* 0x000fc60007ffe0ff */
[----:B------:R-:W-:Y:S01]  /*aebf0*/  VIADD R25, R27, UR9 ;  /* 0x000000091b197c36 */ /* 0x000fe20008000000 */
[----:B------:R-:W-:Y:S01]  /*aec00*/  IADD3 R46, P3, PT, R53, R46, RZ ;  /* 0x0000002e352e7210 */ /* 0x000fe20007f7e0ff */
[----:B------:R-:W-:Y:S01]  /*aec10*/  VIADD R47, R47, UR4 ;  /* 0x000000042f2f7c36 */ /* 0x000fe20008000000 */
[----:B------:R-:W-:Y:S01]  /*aec20*/  IADD3.X R27, PT, PT, RZ, RZ, RZ, P1, !PT ;  /* 0x000000ffff1b7210 */ /* 0x000fe20000ffe4ff */
[----:B------:R-:W-:-:S04]  /*aec30*/  IMAD.WIDE.U32 R44, R81, R39, R44 ;  /* 0x00000027512c7225 */ /* 0x000fc800078e002c */
[----:B------:R-:W-:Y:S01]  /*aec40*/  IMAD.X R51, RZ, RZ, RZ, P0 ;  /* 0x000000ffff337224 */ /* 0x000fe200000e06ff */
[----:B------:R-:W-:Y:S01]  /*aec50*/  IADD3 R24, P0, PT, R25, R84, RZ ;  /* 0x0000005419187210 */ /* 0x000fe20007f1e0ff */
[----:B------:R-:W-:Y:S01]  /*aec60*/  IMAD.WIDE.U32 R26, R82, R35, R26 ;  /* 0x00000023521a7225 */ /* 0x000fe200078e001a */
[----:B------:R-:W-:Y:S02]  /*aec70*/  IADD3 R48, P2, PT, R47, R44, RZ ;  /* 0x0000002c2f307210 */ /* 0x000fe40007f5e0ff */
[----:B------:R-:W-:Y:S01]  /*aec80*/  IADD3.X R25, PT, PT, RZ, RZ, RZ, P0, !PT ;  /* 0x000000ffff197210 */ /* 0x000fe200007fe4ff */
[----:B------:R-:W-:Y:S02]  /*aec90*/  IMAD.X R47, RZ, RZ, RZ, P3 ;  /* 0x000000ffff2f7224 */ /* 0x000fe400018e06ff */
[----:B------:R-:W-:Y:S02]  /*aeca0*/  IMAD.IADD R55, R11, 0x1, R28 ;  /* 0x000000010b377824 */ /* 0x000fe400078e021c */
[----:B------:R-:W-:-:S04]  /*aecb0*/  IMAD.WIDE.U32 R50, R19, UR18, R50 ;  /* 0x0000001213327c25 */ /* 0x000fc8000f8e0032 */
[----:B------:R-:W-:Y:S01]  /*aecc0*/  VIADD R57, R45, UR6 ;  /* 0x000000062d397c36 */ /* 0x000fe20008000000 */
[----:B------:R-:W-:Y:S01]  /*aecd0*/  IADD3 R54, P4, PT, R55, R50, RZ ;  /* 0x0000003237367210 */ /* 0x000fe20007f9e0ff */
[----:B------:R-:W-:-:S03]  /*aece0*/  IMAD.WIDE.U32 R44, R15, R3, R46 ;  /* 0x000000030f2c7225 */ /* 0x000fc600078e002e */
[----:B------:R-:W-:Y:S01]  /*aecf0*/  IADD3 R46, P0, PT, R57, R26, RZ ;  /* 0x0000001a392e7210 */ /* 0x000fe20007f1e0ff */
[----:B------:R-:W-:Y:S01]  /*aed00*/  IMAD.WIDE.U32 R24, R83, R31, R24 ;  /* 0x0000001f53187225 */ /* 0x000fe200078e0018 */
[----:B------:R-:W-:Y:S02]  /*aed10*/  IADD3 R50, P3, PT, R49, R44, RZ ;  /* 0x0000002c31327210 */ /* 0x000fe40007f7e0ff */
[----:B------:R-:W-:Y:S01]  /*aed20*/  IADD3 R61, PT, PT, R8, R45, RZ ;  /* 0x0000002d083d7210 */ /* 0x000fe20007ffe0ff */
[----:B------:R-:W-:Y:S02]  /*aed30*/  VIADD R27, R27, UR8 ;  /* 0x000000081b1b7c36 */ /* 0x000fe40008000000 */
[----:B------:R-:W-:Y:S02]  /*aed40*/  IMAD.X R49, RZ, RZ, RZ, P2 ;  /* 0x000000ffff317224 */ /* 0x000fe400010e06ff */
[----:B------:R-:W-:Y:S01]  /*aed50*/  IMAD.X R47, RZ, RZ, RZ, P0 ;  /* 0x000000ffff2f7224 */ /* 0x000fe200000e06ff */
[----:B------:R-:W-:Y:S01]  /*aed60*/  IADD3 R44, P1, PT, R27, R24, RZ ;  /* 0x000000181b2c7210 */ /* 0x000fe20007f3e0ff */
[----:B------:R-:W-:-:S02]  /*aed70*/  VIADD R24, R25, UR10 ;  /* 0x0000000a19187c36 */ /* 0x000fc40008000000 */
[----:B------:R-:W-:Y:S01]  /*aed80*/  IMAD.IADD R53, R0, 0x1, R51 ;  /* 0x0000000100357824 */ /* 0x000fe200078e0233 */
[----:B------:R-:W-:Y:S01]  /*aed90*/  IADD3.X R51, PT, PT, RZ, RZ, RZ, P3, !PT ;  /* 0x000000ffff337210 */ /* 0x000fe20001ffe4ff */
[----:B------:R-:W-:Y:S01]  /*aeda0*/  IMAD.WIDE.U32 R48, R80, R41, R48 ;  /* 0x0000002950307225 */ /* 0x000fe200078e0030 */
[----:B------:R-:W-:-:S03]  /*aedb0*/  IADD3 R26, P0, PT, R24, R85, RZ ;  /* 0x00000055181a7210 */ /* 0x000fc60007f1e0ff */
[----:B------:R-:W-:-:S04]  /*aedc0*/  IMAD.WIDE.U32 R24, R81, R37, R46 ;  /* 0x0000002551187225 */ /* 0x000fc800078e002e */
[----:B------:R-:W-:Y:S02]  /*aedd0*/  VIADD R47, R49, UR5 ;  /* 0x00000005312f7c36 */ /* 0x000fe40008000000 */
[----:B------:R-:W-:Y:S02]  /*aede0*/  HFMA2 R49, -RZ, RZ, 0, 0 ;  /* 0x00000000ff317431 */ /* 0x000fe400000001ff */
[----:B------:R-:W-:Y:S02]  /*aedf0*/  IMAD.X R45, RZ, RZ, RZ, P1 ;  /* 0x000000ffff2d7224 */ /* 0x000fe400008e06ff */
[----:B------:R-:W-:Y:S01]  /*aee00*/  IMAD.WIDE.U32 R50, R17, R2, R50 ;  /* 0x0000000211327225 */ /* 0x000fe200078e0032 */
[----:B------:R-:W-:Y:S02]  /*aee10*/  IADD3 R46, P3, PT, R47, R24, RZ ;  /* 0x000000182f2e7210 */ /* 0x000fe40007f7e0ff */
[----:B------:R-:W-:Y:S01]  /*aee20*/  IADD3 R47, PT, PT, R25, UR7, RZ ;  /* 0x00000007192f7c10 */ /* 0x000fe2000fffe0ff */
[----:B------:R-:W-:Y:S01]  /*aee30*/  IMAD.X R55, RZ, RZ, RZ, P4 ;  /* 0x000000ffff377224 */ /* 0x000fe200020e06ff */
[----:B------:R-:W-:Y:S01]  /*aee40*/  IADD3 R52, P4, PT, R53, R50, RZ ;  /* 0x0000003235347210 */ /* 0x000fe20007f9e0ff */
[----:B------:R-:W-:Y:S01]  /*aee50*/  IMAD.X R27, RZ, RZ, RZ, P0 ;  /* 0x000000ffff1b7224 */ /* 0x000fe200000e06ff */
[----:B------:R-:W0:Y:S01]  /*aee60*/  LDC R24, c[0x3][0x1c] ;  /* 0x00c00700ff187b82 */ /* 0x000e220000000800 */
[----:B------:R-:W-:-:S04]  /*aee70*/  IMAD.WIDE.U32 R44, R82, R33, R44 ;  /* 0x00000021522c7225 */ /* 0x000fc800078e002c */
[----:B------:R-:W-:Y:S01]  /*aee80*/  IMAD.WIDE.U32 R54, R23, UR17, R54 ;  /* 0x0000001117367c25 */ /* 0x000fe2000f8e0036 */
[----:B------:R-:W-:-:S03]  /*aee90*/  IADD3 R44, P2, PT, R47, R44, RZ ;  /* 0x0000002c2f2c7210 */ /* 0x000fc60007f5e0ff */
[----:B------:R-:W-:Y:S01]  /*aeea0*/  IMAD.WIDE.U32 R26, R29, R83, R26 ;  /* 0x000000531d1a7225 */ /* 0x000fe200078e001a */
[----:B------:R-:W-:-:S03]  /*aeeb0*/  IADD3 R57, PT, PT, R10, R55, RZ ;  /* 0x000000370a397210 */ /* 0x000fc60007ffe0ff */
[----:B------:R-:W-:Y:S02]  /*aeec0*/  VIADD R45, R45, UR9 ;  /* 0x000000092d2d7c36 */ /* 0x000fe40008000000 */
[----:B------:R-:W-:Y:S02]  /*aeed0*/  IMAD.X R53, RZ, RZ, RZ, P4 ;  /* 0x000000ffff357224 */ /* 0x000fe400020e06ff */
[----:B------:R-:W-:Y:S01]  /*aeee0*/  IMAD R25, R54, UR11, RZ ;  /* 0x0000000b36197c24 */ /* 0x000fe2000f8e02ff */
[----:B------:R-:W-:Y:S01]  /*aeef0*/  IADD3 R26, P1, PT, R45, R26, RZ ;  /* 0x0000001a2d1a7210 */ /* 0x000fe20007f3e0ff */
[----:B------:R-:W-:Y:S02]  /*aef00*/  IMAD.MOV.U32 R55, RZ, RZ, RZ ;  /* 0x000000ffff377224 */ /* 0x000fe400078e00ff */
[----:B------:R-:W-:-:S04]  /*aef10*/  IMAD.WIDE.U32 R48, R79, R43, R48 ;  /* 0x0000002b4f307225 */ /* 0x000fc800078e0030 */
[----:B------:R-:W-:Y:S01]  /*aef20*/  IMAD.X R47, RZ, RZ, RZ, P3 ;  /* 0x000000ffff2f7224 */ /* 0x000fe200018e06ff */
[----:B------:R-:W-:Y:S01]  /*aef30*/  IADD3 R49, PT, PT, R49, UR4, RZ ;  /* 0x0000000431317c10 */ /* 0x000fe2000fffe0ff */
[----:B------:R-:W-:Y:S01]  /*aef40*/  IMAD.X R45, RZ, RZ, RZ, P2 ;  /* 0x000000ffff2d7224 */ /* 0x000fe200010e06ff */
[----:B------:R-:W-:Y:S01]  /*aef50*/  IADD3 R50, P3, PT, R61, R48, RZ ;  /* 0x000000303d327210 */ /* 0x000fe20007f7e0ff */
[----:B------:R-:W-:-:S04]  /*aef60*/  IMAD.WIDE.U32 R52, R19, UR19, R52 ;  /* 0x0000001313347c25 */ /* 0x000fc8000f8e0034 */
[----:B------:R-:W-:Y:S01]  /*aef70*/  IMAD.HI.U32 R54, R25, UR16, R54 ;  /* 0x0000001019367c27 */ /* 0x000fe2000f8e0036 */
[----:B------:R-:W-:Y:S02]  /*aef80*/  IADD3 R52, P2, PT, R57, R52, RZ ;  /* 0x0000003439347210 */ /* 0x000fe40007f5e0ff */
[----:B------:R-:W-:Y:S01]  /*aef90*/  IADD3 R57, PT, PT, R6, R53, RZ ;  /* 0x0000003506397210 */ /* 0x000fe20007ffe0ff */
[----:B------:R-:W-:Y:S01]  /*aefa0*/  IMAD.WIDE.U32 R46, R80, R39, R46 ;  /* 0x00000027502e7225 */ /* 0x000fe200078e002e */
[----:B------:R-:W-:-:S03]  /*aefb0*/  IADD3.X R53, PT, PT, RZ, RZ, RZ, P2, !PT ;  /* 0x000000ffff357210 */ /* 0x000fc600017fe4ff */
[----:B------:R-:W-:Y:S01]  /*aefc0*/  IMAD.IADD R55, R21, 0x1, R27 ;  /* 0x0000000115377824 */ /* 0x000fe200078e021b */
[----:B------:R-:W-:Y:S01]  /*aefd0*/  IADD3 R48, P0, PT, R49, R46, RZ ;  /* 0x0000002e31307210 */ /* 0x000fe20007f1e0ff */
[----:B------:R-:W-:Y:S01]  /*aefe0*/  IMAD.X R27, RZ, RZ, RZ, P1 ;  /* 0x000000ffff1b7224 */ /* 0x000fe200008e06ff */
[----:B------:R-:W-:Y:S01]  /*aeff0*/  IADD3 R47, PT, PT, R47, UR6, RZ ;  /* 0x000000062f2f7c10 */ /* 0x000fe2000fffe0ff */
[----:B------:R-:W-:Y:S01]  /*af000*/  IMAD.WIDE.U32 R44, R81, R35, R44 ;  /* 0x00000023512c7225 */ /* 0x000fe200078e002c */
[----:B------:R-:W-:-:S03]  /*af010*/  IADD3.X R49, PT, PT, RZ, RZ, RZ, P0, !PT ;  /* 0x000000ffff317210 */ /* 0x000fc600007fe4ff */
[----:B------:R-:W-:-:S04]  /*af020*/  IMAD.WIDE.U32 R26, R82, R31, R26 ;  /* 0x0000001f521a7225 */ /* 0x000fc800078e001a */
[----:B------:R-:W-:Y:S02]  /*af030*/  VIADD R45, R45, UR8 ;  /* 0x000000082d2d7c36 */ /* 0x000fe40008000000 */
[----:B------:R-:W-:Y:S02]  /*af040*/  IMAD.IADD R59, R7, 0x1, R51 ;  /* 0x00000001073b7824 */ /* 0x000fe400078e0233 */
[----:B------:R-:W-:Y:S01]  /*af050*/  IMAD.X R51, RZ, RZ, RZ, P3 ;  /* 0x000000ffff337224 */ /* 0x000fe200018e06ff */
[----:B------:R-:W-:Y:S01]  /*af060*/  IADD3 R46, P3, PT, R47, R44, RZ ;  /* 0x0000002c2f2e7210 */ /* 0x000fe20007f7e0ff */
[----:B------:R-:W-:Y:S01]  /*af070*/  IMAD.WIDE.U32 R52, R23, UR18, R52 ;  /* 0x0000001217347c25 */ /* 0x000fe2000f8e0034 */
[----:B------:R-:W-:Y:S02]  /*af080*/  IADD3 R44, P2, PT, R45, R26, RZ ;  /* 0x0000001a2d2c7210 */ /* 0x000fe40007f5e0ff */
[----:B------:R-:W-:Y:S01]  /*af090*/  IADD3.X R47, PT, PT, RZ, RZ, RZ, P3, !PT ;  /* 0x000000ffff2f7210 */ /* 0x000fe20001ffe4ff */
[----:B------:R-:W-:-:S02]  /*af0a0*/  VIADD R26, R27, UR10 ;  /* 0x0000000a1b1a7c36 */ /* 0x000fc40008000000 */
[----:B------:R-:W-:Y:S02]  /*af0b0*/  IMAD.IADD R27, R11, 0x1, R54 ;  /* 0x000000010b1b7824 */ /* 0x000fe400078e0236 */
[----:B------:R-:W-:Y:S01]  /*af0c0*/  IMAD.WIDE.U32 R48, R79, R41, R48 ;  /* 0x000000294f307225 */ /* 0x000fe200078e0030 */
[----:B------:R-:W-:Y:S02]  /*af0d0*/  IADD3 R26, P1, PT, R26, R55, RZ ;  /* 0x000000371a1a7210 */ /* 0x000fe40007f3e0ff */
[----:B------:R-:W-:Y:S01]  /*af0e0*/  IADD3 R38, P0, PT, R27, R52, RZ ;  /* 0x000000341b267210 */ /* 0x000fe20007f1e0ff */
[----:B------:R-:W-:Y:S01]  /*af0f0*/  IMAD.WIDE.U32 R50, R15, R4, R50 ;  /* 0x000000040f327225 */ /* 0x000fe200078e0032 */
[----:B------:R-:W-:-:S03]  /*af100*/  IADD3 R27, PT, PT, R49, UR5, RZ ;  /* 0x00000005311b7c10 */ /* 0x000fc6000fffe0ff */
[----:B------:R-:W-:Y:S01]  /*af110*/  IMAD.MOV.U32 R49, RZ, RZ, RZ ;  /* 0x000000ffff317224 */ /* 0x000fe200078e00ff */
[----:B------:R-:W-:Y:S01]  /*af120*/  IADD3 R50, P4, PT, R59, R50, RZ ;  /* 0x000000323b327210 */ /* 0x000fe20007f9e0ff */
[----:B------:R-:W-:Y:S02]  /*af130*/  IMAD.X R45, RZ, RZ, RZ, P2 ;  /* 0x000000ffff2d7224 */ /* 0x000fe400010e06ff */
[----:B------:R-:W-:-:S04]  /*af140*/  IMAD.WIDE.U32 R46, R80, R37, R46 ;  /* 0x00000025502e7225 */ /* 0x000fc800078e002e */
[----:B------:R-:W-:Y:S01]  /*af150*/  IMAD.WIDE.U32 R48, R78, R43, R48 ;  /* 0x0000002b4e307225 */ /* 0x000fe200078e0030 */
[----:B------:R-:W-:Y:S02]  /*af160*/  IADD3 R46, P3, PT, R27, R46, RZ ;  /* 0x0000002e1b2e7210 */ /* 0x000fe40007f7e0ff */
[----:B------:R-:W-:Y:S01]  /*af170*/  IADD3.X R27, PT, PT, RZ, RZ, RZ, P1, !PT ;  /* 0x000000ffff1b7210 */ /* 0x000fe20000ffe4ff */
[----:B------:R-:W-:-:S04]  /*af180*/  IMAD.WIDE.U32 R42, R81, R33, R44 ;  /* 0x00000021512a7225 */ /* 0x000fc800078e002c */
[----:B------:R-:W-:Y:S02]  /*af190*/  IMAD.IADD R59, R9, 0x1, R51 ;  /* 0x00000001093b7824 */ /* 0x000fe400078e0233 */
[----:B------:R-:W-:Y:S02]  /*af1a0*/  VIADD R45, R47, UR7 ;  /* 0x000000072f2d7c36 */ /* 0x000fe40008000000 */
[----:B------:R-:W-:Y:S02]  /*af1b0*/  IMAD.X R51, RZ, RZ, RZ, P4 ;  /* 0x000000ffff337224 */ /* 0x000fe400020e06ff */
[----:B------:R-:W-:Y:S01]  /*af1c0*/  IMAD.WIDE.U32 R82, R29, R82, R26 ;  /* 0x000000521d527225 */ /* 0x000fe200078e001a */
[----:B------:R-:W-:Y:S02]  /*af1d0*/  IADD3 R44, P1, PT, R45, R42, RZ ;  /* 0x0000002a2d2c7210 */ /* 0x000fe40007f3e0ff */
[----:B------:R-:W-:Y:S01]  /*af1e0*/  IADD3 R27, PT, PT, R43, UR9, RZ ;  /* 0x000000092b1b7c10 */ /* 0x000fe2000fffe0ff */
[----:B------:R-:W-:-:S04]  /*af1f0*/  IMAD.WIDE.U32 R50, R17, R3, R50 ;  /* 0x0000000311327225 */ /* 0x000fc800078e0032 */
[----:B------:R-:W-:Y:S01]  /*af200*/  IMAD.X R47, RZ, RZ, RZ, P3 ;  /* 0x000000ffff2f7224 */ /* 0x000fe200018e06ff */
[----:B------:R-:W-:Y:S01]  /*af210*/  IADD3 R52, P2, PT, R57, R50, RZ ;  /* 0x0000003239347210 */ /* 0x000fe20007f5e0ff */
[----:B------:R-:W-:Y:S01]  /*af220*/  IMAD.X R45, RZ, RZ, RZ, P1 ;  /* 0x000000ffff2d7224 */ /* 0x000fe200008e06ff */
[----:B------:R-:W-:Y:S01]  /*af230*/  IADD3 R26, P1, PT, R27, R82, RZ ;  /* 0x000000521b1a7210 */ /* 0x000fe20007f3e0ff */
[----:B------:R-:W-:Y:S02]  /*af240*/  IMAD.IADD R57, R8, 0x1, R51 ;  /* 0x0000000108397824 */ /* 0x000fe400078e0233 */
[----:B------:R-:W-:-:S04]  /*af250*/  IMAD.WIDE.U32 R42, R79, R39, R46 ;  /* 0x000000274f2a7225 */ /* 0x000fc800078e002e */
[----:B------:R-:W-:Y:S01]  /*af260*/  VIADD R51, R49, UR4 ;  /* 0x0000000431337c36 */ /* 0x000fe20008000000 */
[----:B------:R-:W-:Y:S01]  /*af270*/  IADD3 R43, PT, PT, R43, UR6, RZ ;  /* 0x000000062b2b7c10 */ /* 0x000fe2000fffe0ff */
[----:B------:R-:W-:-:S03]  /*af280*/  IMAD.WIDE.U32 R44, R80, R35, R44 ;  /* 0x00000023502c7225 */ /* 0x000fc600078e002c */
[----:B------:R-:W-:Y:S01]  /*af290*/  IADD3 R50, P4, PT, R51, R42, RZ ;  /* 0x0000002a33327210 */ /* 0x000fe20007f9e0ff */
[----:B------:R-:W-:Y:S01]  /*af2a0*/  IMAD.X R27, RZ, RZ, RZ, P1 ;  /* 0x000000ffff1b7224 */ /* 0x000fe200008e06ff */
[----:B------:R-:W-:Y:S01]  /*af2b0*/  IADD3 R46, P3, PT, R43, R44, RZ ;  /* 0x0000002c2b2e7210 */ /* 0x000fe20007f7e0ff */
[----:B------:R-:W-:Y:S01]  /*af2c0*/  VIADD R45, R45, UR8 ;  /* 0x000000082d2d7c36 */ /* 0x000fe20008000000 */
[----:B------:R-:W-:Y:S01]  /*af2d0*/  IADD3.X R51, PT, PT, RZ, RZ, RZ, P4, !PT ;  /* 0x000000ffff337210 */ /* 0x000fe200027fe4ff */
[----:B------:R-:W-:Y:S01]  /*af2e0*/  IMAD.WIDE.U32 R26, R81, R31, R26 ;  /* 0x0000001f511a7225 */ /* 0x000fe200078e001a */
[----:B------:R-:W-:-:S03]  /*af2f0*/  IADD3 R42, P1, PT, R59, R48, RZ ;  /* 0x000000303b2a7210 */ /* 0x000fc60007f3e0ff */
[----:B------:R-:W-:Y:S01]  /*af300*/  IMAD.IADD R82, R21, 0x1, R83 ;  /* 0x0000000115527824 */ /* 0x000fe200078e0253 */
[----:B------:R-:W-:Y:S01]  /*af310*/  IADD3 R26, P4, PT, R45, R26, RZ ;  /* 0x0000001a2d1a7210 */ /* 0x000fe20007f9e0ff */
[----:B------:R-:W-:Y:S01]  /*af320*/  IMAD.X R47, RZ, RZ, RZ, P3 ;  /* 0x000000ffff2f7224 */ /* 0x000fe200018e06ff */
[----:B------:R-:W-:Y:S01]  /*af330*/  IADD3 R27, PT, PT, R27, UR10, RZ ;  /* 0x0000000a1b1b7c10 */ /* 0x000fe2000fffe0ff */
[----:B------:R-:W-:-:S03]  /*af340*/  IMAD.WIDE.U32 R40, R78, R41, R50 ;  /* 0x000000294e287225 */ /* 0x000fc600078e0032 */
[----:B------:R-:W-:Y:S01]  /*af350*/  IADD3 R44, P3, PT, R27, R82, RZ ;  /* 0x000000521b2c7210 */ /* 0x000fe20007f7e0ff */
[----:B------:R-:W-:-:S04]  /*af360*/  IMAD.WIDE.U32 R46, R79, R37, R46 ;  /* 0x000000254f2e7225 */ /* 0x000fc800078e002e */
[----:B------:R-:W-:Y:S02]  /*af370*/  VIADD R49, R41, UR5 ;  /* 0x0000000529317c36 */ /* 0x000fe40008000000 */
[----:B------:R-:W-:Y:S02]  /*af380*/  IMAD.X R27, RZ, RZ, RZ, P4 ;  /* 0x000000ffff1b7224 */ /* 0x000fe400020e06ff */
[----:B------:R-:W-:Y:S01]  /*af390*/  IMAD.IADD R55, R0, 0x1, R53 ;  /* 0x0000000100377824 */ /* 0x000fe200078e0235 */
[----:B------:R-:W-:Y:S01]  /*af3a0*/  IADD3.X R53, PT, PT, RZ, RZ, RZ, P2, !PT ;  /* 0x000000ffff357210 */ /* 0x000fe200017fe4ff */
[----:B------:R-:W-:Y:S01]  /*af3b0*/  VIADD R47, R47, UR7 ;  /* 0x000000072f2f7c36 */ /* 0x000fe20008000000 */
[----:B------:R-:W-:Y:S01]  /*af3c0*/  IADD3 R48, P2, PT, R49, R46, RZ ;  /* 0x0000002e31307210 */ /* 0x000fe20007f5e0ff */
[----:B------:R-:W-:Y:S02]  /*af3d0*/  IMAD.X R45, RZ, RZ, RZ, P3 ;  /* 0x000000ffff2d7224 */ /* 0x000fe400018e06ff */
[----:B------:R-:W-:-:S04]  /*af3e0*/  IMAD.WIDE.U32 R26, R80, R33, R26 ;  /* 0x00000021501a7225 */ /* 0x000fc800078e001a */
[----:B------:R-:W-:Y:S01]  /*af3f0*/  IMAD.WIDE.U32 R44, R29, R81, R44 ;  /* 0x000000511d2c7225 */ /* 0x000fe200078e002c */
[----:B------:R-:W-:Y:S02]  /*af400*/  IADD3 R46, P4, PT, R47, R26, RZ ;  /* 0x0000001a2f2e7210 */ /* 0x000fe40007f9e0ff */
[----:B------:R-:W-:Y:S01]  /*af410*/  IADD3 R27, PT, PT, R27, UR9, RZ ;  /* 0x000000091b1b7c10 */ /* 0x000fe2000fffe0ff */
[----:B------:R-:W-:Y:S01]  /*af420*/  IMAD.X R49, RZ, RZ, RZ, P2 ;  /* 0x000000ffff317224 */ /* 0x000fe200010e06ff */
[----:B------:R-:W-:Y:S01]  /*af430*/  IADD3.X R47, PT, PT, RZ, RZ, RZ, P4, !PT ;  /* 0x000000ffff2f7210 */ /* 0x000fe200027fe4ff */
[----:B------:R-:W-:Y:S01]  /*af440*/  IMAD.IADD R41, R21, 0x1, R45 ;  /* 0x0000000115297824 */ /* 0x000fe200078e022d */
[----:B------:R-:W-:Y:S01]  /*af450*/  IADD3 R44, P3, PT, R27, R44, RZ ;  /* 0x0000002c1b2c7210 */ /* 0x000fe20007f7e0ff */
[----:B------:R-:W-:-:S04]  /*af460*/  IMAD.WIDE.U32 R26, R78, R39, R48 ;  /* 0x000000274e1a7225 */ /* 0x000fc800078e0030 */
[----:B------:R-:W-:Y:S01]  /*af470*/  IMAD.WIDE.U32 R46, R79, R35, R46 ;  /* 0x000000234f2e7225 */ /* 0x000fe200078e002e */
[----:B------:R-:W-:-:S03]  /*af480*/  IADD3 R27, PT, PT, R27, UR6, RZ ;  /* 0x000000061b1b7c10 */ /* 0x000fc6000fffe0ff */
[----:B------:R-:W-:Y:S02]  /*af490*/  IMAD.X R45, RZ, RZ, RZ, P3 ;  /* 0x000000ffff2d7224 */ /* 0x000fe400018e06ff */
[----:B------:R-:W-:Y:S01]  /*af4a0*/  IMAD.X R39, RZ, RZ, RZ, P0 ;  /* 0x000000ffff277224 */ /* 0x000fe200000e06ff */
[----:B------:R-:W-:Y:S01]  /*af4b0*/  IADD3 R46, P0, PT, R27, R46, RZ ;  /* 0x0000002e1b2e7210 */ /* 0x000fe20007f1e0ff */
[----:B------:R-:W-:-:S04]  /*af4c0*/  IMAD.WIDE.U32 R44, R80, R31, R44 ;  /* 0x0000001f502c7225 */ /* 0x000fc800078e002c */
[----:B------:R-:W-:Y:S02]  /*af4d0*/  VIADD R27, R47, UR8 ;  /* 0x000000082f1b7c36 */ /* 0x000fe40008000000 */
[----:B------:R-:W-:Y:S01]  /*af4e0*/  IMAD.WIDE.U32 R48, R25, UR17, R38 ;  /* 0x0000001119307c25 */ /* 0x000fe2000f8e0026 */
[----:B------:R-:W-:Y:S02]  /*af4f0*/  IADD3 R38, PT, PT, R45, UR10, RZ ;  /* 0x0000000a2d267c10 */ /* 0x000fe4000fffe0ff */
[----:B------:R-:W-:Y:S01]  /*af500*/  IADD3 R44, P3, PT, R27, R44, RZ ;  /* 0x0000002c1b2c7210 */ /* 0x000fe20007f7e0ff */
        /* <DEDUP_REMOVED lines=8> */
[----:B------:R-:W-:-:S03]  /*af590*/  IADD3 R47, PT, PT, R37, UR7, RZ ;  /* 0x00000007252f7c10 */ /* 0x000fc6000fffe0ff */
[----:B------:R-:W-:Y:S01]  /*af5a0*/  IMAD.X R39, RZ, RZ, RZ, P0 ;  /* 0x000000ffff277224 */ /* 0x000fe200000e06ff */
[----:B------:R-:W-:Y:S01]  /*af5b0*/  IADD3 R46, P0, PT, R47, R44, RZ ;  /* 0x0000002c2f2e7210 */ /* 0x000fe20007f1e0ff */
[----:B------:R-:W-:Y:S01]  /*af5c0*/  IMAD.X R43, RZ, RZ, RZ, P1 ;  /* 0x000000ffff2b7224 */ /* 0x000fe200008e06ff */
[----:B------:R-:W-:Y:S01]  /*af5d0*/  IADD3 R45, PT, PT, R45, UR9, RZ ;  /* 0x000000092d2d7c10 */ /* 0x000fe2000fffe0ff */
[----:B------:R-:W-:-:S04]  /*af5e0*/  IMAD.WIDE.U32 R80, R29, R80, R38 ;  /* 0x000000501d507225 */ /* 0x000fc800078e0026 */
[----:B------:R-:W-:Y:S01]  /*af5f0*/  IMAD.X R47, RZ, RZ, RZ, P0 ;  /* 0x000000ffff2f7224 */ /* 0x000fe200000e06ff */
[----:B------:R-:W-:Y:S01]  /*af600*/  IADD3 R44, P0, PT, R45, R80, RZ ;  /* 0x000000502d2c7210 */ /* 0x000fe20007f1e0ff */
[----:B0-----:R-:W-:Y:S01]  /*af610*/  IMAD.WIDE.U32 R42, R15, R24, R42 ;  /* 0x000000180f2a7225 */ /* 0x001fe200078e002a */
[----:B------:R-:W-:-:S03]  /*af620*/  IADD3 R81, PT, PT, R21, R81, RZ ;  /* 0x0000005115517210 */ /* 0x000fc60007ffe0ff */
[----:B------:R-:W-:Y:S02]  /*af630*/  IMAD.X R45, RZ, RZ, RZ, P0 ;  /* 0x000000ffff2d7224 */ /* 0x000fe400000e06ff */
[----:B------:R-:W-:Y:S01]  /*af640*/  IMAD.WIDE.U32 R38, R78, R35, R46 ;  /* 0x000000234e267225 */ /* 0x000fe200078e002e */
[----:B------:R-:W-:-:S03]  /*af650*/  IADD3 R46, P0, PT, R42, R57, RZ ;  /* 0x000000392a2e7210 */ /* 0x000fc60007f1e0ff */
[----:B------:R-:W-:Y:S02]  /*af660*/  IMAD.IADD R53, R7, 0x1, R51 ;  /* 0x0000000107357824 */ /* 0x000fe400078e0233 */
[----:B------:R-:W-:Y:S02]  /*af670*/  IMAD R27, R48, UR11, RZ ;  /* 0x0000000b301b7c24 */ /* 0x000fe4000f8e02ff */
[----:B------:R-:W-:Y:S02]  /*af680*/  IMAD.MOV.U32 R49, RZ, RZ, RZ ;  /* 0x000000ffff317224 */ /* 0x000fe400078e00ff */
[----:B------:R-:W-:Y:S02]  /*af690*/  IMAD.X R51, RZ, RZ, RZ, P2 ;  /* 0x000000ffff337224 */ /* 0x000fe400010e06ff */
[----:B------:R-:W-:-:S04]  /*af6a0*/  IMAD.WIDE.U32 R34, R79, R31, R44 ;  /* 0x0000001f4f227225 */ /* 0x000fc800078e002c */
[----:B------:R-:W-:Y:S02]  /*af6b0*/  VIADD R15, R39, UR8 ;  /* 0x00000008270f7c36 */ /* 0x000fe40008000000 */
[----:B------:R-:W-:-:S04]  /*af6c0*/  IMAD.HI.U32 R28, R27, UR16, R48 ;  /* 0x000000101b1c7c27 */ /* 0x000fc8000f8e0030 */
[----:B------:R-:W-:-:S04]  /*af6d0*/  IMAD.WIDE.U32 R48, R23, UR19, R50 ;  /* 0x0000001317307c25 */ /* 0x000fc8000f8e0032 */
[----:B------:R-:W-:Y:S01]  /*af6e0*/  IMAD.X R47, RZ, RZ, RZ, P0 ;  /* 0x000000ffff2f7224 */ /* 0x000fe200000e06ff */
[----:B------:R-:W-:Y:S01]  /*af6f0*/  IADD3 R34, P0, PT, R15, R34, RZ ;  /* 0x000000220f227210 */ /* 0x000fe20007f1e0ff */
[----:B------:R-:W-:Y:S01]  /*af700*/  VIADD R32, R35, UR10 ;  /* 0x0000000a23207c36 */ /* 0x000fe20008000000 */
[----:B------:R-:W-:Y:S01]  /*af710*/  IADD3 R48, P1, PT, R41, R48, RZ ;  /* 0x0000003029307210 */ /* 0x000fe20007f3e0ff */
[----:B------:R-:W-:Y:S01]  /*af720*/  IMAD.WIDE.U32 R44, R17, R4, R46 ;  /* 0x00000004112c7225 */ /* 0x000fe200078e002e */
[----:B------:R-:W-:Y:S02]  /*af730*/  IADD3 R37, PT, PT, R6, R49, RZ ;  /* 0x0000003106257210 */ /* 0x000fe40007ffe0ff */
[----:B------:R-:W-:Y:S01]  /*af740*/  IADD3 R15, PT, PT, R11, R28, RZ ;  /* 0x0000001c0b0f7210 */ /* 0x000fe20007ffe0ff */
        /* <DEDUP_REMOVED lines=10> */
[----:B------:R-:W-:Y:S02]  /*af7f0*/  VIADD R33, R35, UR9 ;  /* 0x0000000923217c36 */ /* 0x000fe40008000000 */
[----:B------:R-:W-:Y:S02]  /*af800*/  IMAD.X R45, RZ, RZ, RZ, P2 ;  /* 0x000000ffff2d7224 */ /* 0x000fe400010e06ff */
        /* <DEDUP_REMOVED lines=8> */
[----:B------:R-:W-:-:S04]  /*af890*/  IMAD.WIDE.U32 R48, R25, UR18, R48 ;  /* 0x0000001219307c25 */ /* 0x000fc8000f8e0030 */
[----:B------:R-:W-:Y:S01]  /*af8a0*/  IMAD.WIDE.U32 R32, R78, R31, R32 ;  /* 0x0000001f4e207225 */ /* 0x000fe200078e0020 */
[----:B------:R-:W-:Y:S02]  /*af8b0*/  IADD3 R46, P3, PT, R15, R48, RZ ;  /* 0x000000300f2e7210 */ /* 0x000fe40007f7e0ff */
[----:B------:R-:W-:Y:S01]  /*af8c0*/  IADD3.X R31, PT, PT, RZ, RZ, RZ, P1, !PT ;  /* 0x000000ffff1f7210 */ /* 0x000fe20000ffe4ff */
[----:B------:R-:W-:Y:S01]  /*af8d0*/  IMAD.X R45, RZ, RZ, RZ, P2 ;  /* 0x000000ffff2d7224 */ /* 0x000fe200010e06ff */
[----:B------:R-:W-:Y:S01]  /*af8e0*/  IADD3.X R47, PT, PT, RZ, RZ, RZ, P3, !PT ;  /* 0x000000ffff2f7210 */ /* 0x000fe20001ffe4ff */
[----:B------:R-:W-:Y:S02]  /*af8f0*/  IMAD.IADD R17, R21, 0x1, R43 ;  /* 0x0000000115117824 */ /* 0x000fe400078e022b */
[----:B------:R-:W-:Y:S02]  /*af900*/  VIADD R30, R33, UR10 ;  /* 0x0000000a211e7c36 */ /* 0x000fe40008000000 */
[----:B------:R-:W-:Y:S01]  /*af910*/  IMAD.X R43, RZ, RZ, RZ, P0 ;  /* 0x000000ffff2b7224 */ /* 0x000fe200000e06ff */
[----:B------:R-:W-:Y:S01]  /*af920*/  IADD3 R31, P0, PT, R31, R26, RZ ;  /* 0x0000001a1f1f7210 */ /* 0x000fe20007f1e0ff */
[----:B------:R-:W-:Y:S01]  /*af930*/  IMAD.WIDE.U32 R44, R23, R2, R44 ;  /* 0x00000002172c7225 */ /* 0x000fe200078e002c */
[----:B------:R-:W-:-:S02]  /*af940*/  IADD3 R30, P3, PT, R30, R17, RZ ;  /* 0x000000111e1e7210 */ /* 0x000fc40007f7e0ff */
        /* <DEDUP_REMOVED lines=9> */
[----:B------:R-:W-:Y:S01]  /*af9e0*/  IMAD.WIDE.U32 R46, R27, UR17, R46 ;  /* 0x000000111b2e7c25 */ /* 0x000fe2000f8e002e */
[----:B------:R-:W-:-:S03]  /*af9f0*/  IADD3 R28, P0, PT, R31, R36, RZ ;  /* 0x000000241f1c7210 */ /* 0x000fc60007f1e0ff */
[----:B------:R-:W-:Y:S01]  /*afa00*/  IMAD.X R41, RZ, RZ, RZ, P2 ;  /* 0x000000ffff297224 */ /* 0x000fe200010e06ff */
[----:B------:R-:W-:Y:S01]  /*afa10*/  IADD3 R36, P2, PT, R37, R26, RZ ;  /* 0x0000001a25247210 */ /* 0x000fe20007f5e0ff */
[----:B------:R-:W-:Y:S01]  /*afa20*/  IMAD.WIDE.U32 R42, R25, UR19, R44 ;  /* 0x00000013192a7c25 */ /* 0x000fe2000f8e002c */
[----:B------:R-:W-:Y:S02]  /*afa30*/  IADD3 R35, PT, PT, R10, R47, RZ ;  /* 0x0000002f0a237210 */ /* 0x000fe40007ffe0ff */
[----:B------:R-:W-:Y:S01]  /*afa40*/  IADD3.X R37, PT, PT, RZ, RZ, RZ, P2, !PT ;  /* 0x000000ffff257210 */ /* 0x000fe200017fe4ff */
[----:B------:R-:W-:Y:S01]  /*afa50*/  IMAD.X R17, RZ, RZ, RZ, P1 ;  /* 0x000000ffff117224 */ /* 0x000fe200008e06ff */
[----:B------:R-:W-:Y:S01]  /*afa60*/  IADD3 R42, P2, PT, R35, R42, RZ ;  /* 0x0000002a232a7210 */ /* 0x000fe20007f5e0ff */
[----:B------:R-:W-:-:S03]  /*afa70*/  IMAD.WIDE.U32 R40, R23, R3, R40 ;  /* 0x0000000317287225 */ /* 0x000fc600078e0028 */
[----:B------:R-:W-:Y:S01]  /*afa80*/  IADD3 R17, P1, PT, R17, R28, RZ ;  /* 0x0000001c11117210 */ /* 0x000fe20007f3e0ff */
[----:B------:R-:W-:Y:S01]  /*afa90*/  IMAD.IADD R43, R6, 0x1, R43 ;  /* 0x00000001062b7824 */ /* 0x000fe200078e022b */
[----:B------:R-:W-:Y:S01]  /*afaa0*/  IADD3 R41, PT, PT, R8, R41, RZ ;  /* 0x0000002908297210 */ /* 0x000fe20007ffe0ff */
[----:B------:R-:W-:Y:S02]  /*afab0*/  IMAD R15, R46, UR11, RZ ;  /* 0x0000000b2e0f7c24 */ /* 0x000fe4000f8e02ff */
[----:B------:R-:W-:Y:S01]  /*afac0*/  IMAD.MOV.U32 R47, RZ, RZ, RZ ;  /* 0x000000ffff2f7224 */ /* 0x000fe200078e00ff */
[----:B------:R-:W-:Y:S01]  /*afad0*/  IADD3 R40, P5, PT, R43, R40, RZ ;  /* 0x000000282b287210 */ /* 0x000fe20007fbe0ff */
[----:B------:R-:W-:-:S04]  /*afae0*/  IMAD.WIDE.U32 R36, R19, R24, R36 ;  /* 0x0000001813247225 */ /* 0x000fc800078e0024 */
[----:B------:R-:W-:Y:S01]  /*afaf0*/  IMAD.X R39, RZ, RZ, RZ, P0 ;  /* 0x000000ffff277224 */ /* 0x000fe200000e06ff */
[----:B------:R-:W-:Y:S01]  /*afb00*/  IADD3 R36, P4, PT, R36, R41, RZ ;  /* 0x0000002924247210 */ /* 0x000fe20007f9e0ff */
[----:B------:R-:W-:Y:S01]  /*afb10*/  IMAD.HI.U32 R46, R15, UR16, R46 ;  /* 0x000000100f2e7c27 */ /* 0x000fe2000f8e002e */
[----:B------:R-:W-:Y:S02]  /*afb20*/  IADD3.X R41, PT, PT, RZ, RZ, RZ, P5, !PT ;  /* 0x000000ffff297210 */ /* 0x000fe40002ffe4ff */
[----:B------:R-:W-:Y:S01]  /*afb30*/  IADD3 R39, P0, PT, R39, R38, RZ ;  /* 0x0000002627277210 */ /* 0x000fe20007f1e0ff */
[----:B------:R-:W-:Y:S01]  /*afb40*/  IMAD.X R43, RZ, RZ, RZ, P2 ;  /* 0x000000ffff2b7224 */ /* 0x000fe200010e06ff */
[----:B------:R-:W-:Y:S01]  /*afb50*/  IADD3 R26, P2, PT, R37, R17, RZ ;  /* 0x00000011251a7210 */ /* 0x000fe20007f5e0ff */
[----:B------:R-:W-:Y:S01]  /*afb60*/  IMAD.X R28, RZ, RZ, RZ, P1 ;  /* 0x000000ffff1c7224 */ /* 0x000fe200008e06ff */
[----:B------:R-:W-:Y:S01]  /*afb70*/  IADD3.X R19, PT, PT, RZ, RZ, RZ, P0, !PT ;  /* 0x000000ffff137210 */ /* 0x000fe200007fe4ff */
[----:B------:R-:W-:-:S03]  /*afb80*/  IMAD.WIDE.U32 R42, R27, UR18, R42 ;  /* 0x000000121b2a7c25 */ /* 0x000fc6000f8e002a */
        /* <DEDUP_REMOVED lines=12> */
[----:B------:R-:W-:Y:S01]  /*afc50*/  IMAD.X R31, RZ, RZ, RZ, P2 ;  /* 0x000000ffff1f7224 */ /* 0x000fe200010e06ff */
[----:B------:R-:W-:Y:S01]  /*afc60*/  IADD3 R17, P0, PT, R19, R34, RZ ;  /* 0x0000002213117210 */ /* 0x000fe20007f1e0ff */
[----:B------:R-:W-:Y:S01]  /*afc70*/  IMAD.X R39, RZ, RZ, RZ, P4 ;  /* 0x000000ffff277224 */ /* 0x000fe200020e06ff */
[----:B------:R-:W-:Y:S01]  /*afc80*/  IADD3 R34, P6, PT, R35, R26, RZ ;  /* 0x0000001a23227210 */ /* 0x000fe20007fde0ff */
[----:B------:R-:W-:Y:S01]  /*afc90*/  IMAD.WIDE.U32 R40, R15, UR17, R40 ;  /* 0x000000110f287c25 */ /* 0x000fe2000f8e0028 */
[----:B------:R-:W-:-:S02]  /*afca0*/  IADD3 R31, P2, PT, R31, R28, RZ ;  /* 0x0000001c1f1f7210 */ /* 0x000fc40007f5e0ff */
[----:B------:R-:W-:Y:S01]  /*afcb0*/  IADD3.X R28, PT, PT, RZ, RZ, RZ, P1, !PT ;  /* 0x000000ffff1c7210 */ /* 0x000fe20000ffe4ff */
[----:B------:R-:W-:Y:S01]  /*afcc0*/  IMAD.X R37, RZ, RZ, RZ, P5 ;  /* 0x000000ffff257224 */ /* 0x000fe200028e06ff */
[----:B------:R-:W-:Y:S01]  /*afcd0*/  IADD3 R43, PT, PT, R10, R41, RZ ;  /* 0x000000290a2b7210 */ /* 0x000fe20007ffe0ff */
[----:B------:R-:W-:Y:S01]  /*afce0*/  IMAD.WIDE.U32 R38, R27, UR19, R38 ;  /* 0x000000131b267c25 */ /* 0x000fe2000f8e0026 */
[----:B------:R-:W-:-:S03]  /*afcf0*/  IADD3 R28, P1, PT, R28, R17, RZ ;  /* 0x000000111c1c7210 */ /* 0x000fc60007f3e0ff */
[----:B------:R-:W-:Y:S01]  /*afd00*/  IMAD.X R35, RZ, RZ, RZ, P6 ;  /* 0x000000ffff237224 */ /* 0x000fe200030e06ff */
[----:B------:R-:W-:Y:S01]  /*afd10*/  IADD3 R42, P4, PT, R43, R38, RZ ;  /* 0x000000262b2a7210 */ /* 0x000fe20007f9e0ff */
[----:B------:R-:W-:-:S04]  /*afd20*/  IMAD.WIDE.U32 R36, R25, R3, R36 ;  /* 0x0000000319247225 */ /* 0x000fc800078e0024 */
[----:B------:R-:W-:Y:S01]  /*afd30*/  IMAD.IADD R39, R6, 0x1, R39 ;  /* 0x0000000106277824 */ /* 0x000fe200078e0227 */
[----:B------:R-:W-:Y:S01]  /*afd40*/  IADD3 R37, PT, PT, R8, R37, RZ ;  /* 0x0000002508257210 */ /* 0x000fe20007ffe0ff */
[----:B------:R-:W-:Y:S02]  /*afd50*/  IMAD R17, R40, UR11, RZ ;  /* 0x0000000b28117c24 */ /* 0x000fe4000f8e02ff */
[----:B------:R-:W-:Y:S01]  /*afd60*/  IMAD.MOV.U32 R41, RZ, RZ, RZ ;  /* 0x000000ffff297224 */ /* 0x000fe200078e00ff */
[----:B------:R-:W-:Y:S01]  /*afd70*/  IADD3 R38, P5, PT, R39, R36, RZ ;  /* 0x0000002427267210 */ /* 0x000fe20007fbe0ff */
[----:B------:R-:W-:-:S03]  /*afd80*/  IMAD.WIDE.U32 R34, R23, R24, R34 ;  /* 0x0000001817227225 */ /* 0x000fc600078e0022 */
[----:B------:R-:W-:Y:S01]  /*afd90*/  IADD3.X R39, PT, PT, RZ, RZ, RZ, P5, !PT ;  /* 0x000000ffff277210 */ /* 0x000fe20002ffe4ff */
[----:B------:R-:W-:Y:S01]  /*afda0*/  IMAD.X R43, RZ, RZ, RZ, P4 ;  /* 0x000000ffff2b7224 */ /* 0x000fe200020e06ff */
[----:B------:R-:W-:Y:S01]  /*afdb0*/  IADD3 R36, P4, PT, R34, R37, RZ ;  /* 0x0000002522247210 */ /* 0x000fe20007f9e0ff */
[----:B------:R-:W-:-:S04]  /*afdc0*/  IMAD.HI.U32 R26, R17, UR16, R40 ;  /* 0x00000010111a7c27 */ /* 0x000fc8000f8e0028 */
[----:B------:R-:W-:-:S04]  /*afdd0*/  IMAD.WIDE.U32 R40, R15, UR18, R42 ;  /* 0x000000120f287c25 */ /* 0x000fc8000f8e002a */
        /* <DEDUP_REMOVED lines=19> */
[----:B------:R-:W-:-:S03]  /*aff10*/  IMAD.WIDE.U32 R40, R15, UR19, R40 ;  /* 0x000000130f287c25 */ /* 0x000fc6000f8e0028 */
[----:B------:R-:W-:Y:S01]  /*aff20*/  IADD3.X R28, PT, PT, RZ, RZ, RZ, P2, !PT ;  /* 0x000000ffff1c7210 */ /* 0x000fe200017fe4ff */
        /* <DEDUP_REMOVED lines=27> */
[----:B------:R-:W-:Y:S01]  /*b00e0*/  IMAD.X R23, RZ, RZ, RZ, P5 ;  /* 0x000000ffff177224 */ /* 0x000fe200028e06ff */
[----:B------:R-:W-:Y:S01]  /*b00f0*/  IADD3 R38, P2, PT, R39, R26, RZ ;  /* 0x0000001a27267210 */ /* 0x000fe20007f5e0ff */
[----:B------:R-:W-:-:S04]  /*b0100*/  IMAD.WIDE.U32 R36, R17, UR19, R36 ;  /* 0x0000001311247c25 */ /* 0x000fc8000f8e0024 */
[----:B------:R-:W-:Y:S01]  /*b0110*/  IMAD.X R41, RZ, RZ, RZ, P1 ;  /* 0x000000ffff297224 */ /* 0x000fe200008e06ff */
[----:B------:R-:W-:Y:S01]  /*b0120*/  IADD3 R19, P1, PT, R19, R44, RZ ;  /* 0x0000002c13137210 */ /* 0x000fe20007f3e0ff */
[----:B------:R-:W-:Y:S02]  /*b0130*/  IMAD.X R39, RZ, RZ, RZ, P2 ;  /* 0x000000ffff277224 */ /* 0x000fe400010e06ff */
[----:B------:R-:W-:Y:S01]  /*b0140*/  IMAD.WIDE.U32 R40, R15, R3, R40 ;  /* 0x000000030f287225 */ /* 0x000fe200078e0028 */
[----:B------:R-:W-:Y:S02]  /*b0150*/  IADD3 R28, P2, PT, R28, R19, RZ ;  /* 0x000000131c1c7210 */ /* 0x000fe40007f5e0ff */
        /* <DEDUP_REMOVED lines=10> */
[----:B------:R-:W-:Y:S01]  /*b0200*/  IMAD.WIDE.U32 R26, R17, R2, R26 ;  /* 0x00000002111a7225 */ /* 0x000fe200078e001a */
[----:B------:R-:W-:Y:S02]  /*b0210*/  IADD3 R23, P4, PT, R23, R40, RZ ;  /* 0x0000002817177210 */ /* 0x000fe40007f9e0ff */
[----:B------:R-:W-:Y:S01]  /*b0220*/  IADD3 R21, PT, PT, R21, R31, RZ ;  /* 0x0000001f15157210 */ /* 0x000fe20007ffe0ff */
[----:B------:R-:W-:Y:S01]  /*b0230*/  IMAD.X R25, RZ, RZ, RZ, P0 ;  /* 0x000000ffff197224 */ /* 0x000fe200000e06ff */
[----:B------:R-:W-:Y:S01]  /*b0240*/  IADD3 R19, PT, PT, R7, R27, RZ ;  /* 0x0000001b07137210 */ /* 0x000fe20007ffe0ff */
[----:B------:R-:W-:-:S04]  /*b0250*/  IMAD.WIDE.U32 R28, R15, R4, R28 ;  /* 0x000000040f1c7225 */ /* 0x000fc800078e001c */
[----:B------:R-:W-:Y:S01]  /*b0260*/  IMAD.X R40, RZ, RZ, RZ, P1 ;  /* 0x000000ffff287224 */ /* 0x000fe200008e06ff */
[----:B------:R-:W-:Y:S01]  /*b0270*/  IADD3 R25, P1, PT, R25, R30, RZ ;  /* 0x0000001e19197210 */ /* 0x000fe20007f3e0ff */
[----:B------:R-:W-:Y:S01]  /*b0280*/  IMAD.IADD R29, R9, 0x1, R29 ;  /* 0x00000001091d7824 */ /* 0x000fe200078e021d */
[----:B------:R-:W-:Y:S01]  /*b0290*/  IADD3 R30, P0, PT, R39, R23, RZ ;  /* 0x00000017271e7210 */ /* 0x000fe20007f1e0ff */
[----:B------:R-:W-:Y:S01]  /*b02a0*/  IMAD.X R23, RZ, RZ, RZ, P2 ;  /* 0x000000ffff177224 */ /* 0x000fe200010e06ff */
[----:B------:R-:W-:Y:S01]  /*b02b0*/  IADD3 R38, P6, PT, R19, R28, RZ ;  /* 0x0000001c13267210 */ /* 0x000fe20007fde0ff */
[----:B------:R-:W-:Y:S01]  /*b02c0*/  IMAD.X R19, RZ, RZ, RZ, P3 ;  /* 0x000000ffff137224 */ /* 0x000fe200018e06ff */
        /* <DEDUP_REMOVED lines=8> */
[----:B------:R-:W-:Y:S01]  /*b0350*/  IMAD.WIDE.U32 R28, R15, R24, R28 ;  /* 0x000000180f1c7225 */ /* 0x000fe200078e001c */
[----:B------:R-:W-:Y:S02]  /*b0360*/  IADD3.X R15, PT, PT, RZ, RZ, RZ, P5, !PT ;  /* 0x000000ffff0f7210 */ /* 0x000fe40002ffe4ff */
[----:B------:R-:W-:Y:S01]  /*b0370*/  IADD3 R30, P4, PT, R30, R19, RZ ;  /* 0x000000131e1e7210 */ /* 0x000fe20007f9e0ff */
[----:B------:R-:W-:Y:S01]  /*b0380*/  IMAD.IADD R39, R8, 0x1, R41 ;  /* 0x0000000108277824 */ /* 0x000fe200078e0229 */
[----:B------:R-:W-:Y:S01]  /*b0390*/  IADD3.X R42, PT, PT, RZ, RZ, RZ, P2, !PT ;  /* 0x000000ffff2a7210 */ /* 0x000fe200017fe4ff */
[----:B------:R-:W-:-:S03]  /*b03a0*/  IMAD.X R19, RZ, RZ, RZ, P0 ;  /* 0x000000ffff137224 */ /* 0x000fc600000e06ff */
[----:B------:R-:W-:Y:S01]  /*b03b0*/  IADD3 R38, P6, PT, R28, R39, RZ ;  /* 0x000000271c267210 */ /* 0x000fe20007fde0ff */
[----:B------:R-:W-:Y:S01]  /*b03c0*/  IMAD.X R28, RZ, RZ, RZ, P1 ;  /* 0x000000ffff1c7224 */ /* 0x000fe200008e06ff */
[----:B------:R-:W-:Y:S02]  /*b03d0*/  IADD3 R19, P0, PT, R19, R30, RZ ;  /* 0x0000001e13137210 */ /* 0x000fe40007f1e0ff */
[----:B------:R-:W0:Y:S01]  /*b03e0*/  LDC.64 R30, c[0x0][0x380] ;  /* 0x0000e000ff1e7b82 */ /* 0x000e220000000a00 */
[----:B------:R-:W-:Y:S01]  /*b03f0*/  IMAD.X R39, RZ, RZ, RZ, P6 ;  /* 0x000000ffff277224 */ /* 0x000fe200030e06ff */
[----:B------:R-:W-:Y:S02]  /*b0400*/  IADD3 R15, PT, PT, R15, R21, R28 ;  /* 0x000000150f0f7210 */ /* 0x000fe40007ffe01c */
[----:B------:R-:W-:Y:S01]  /*b0410*/  IADD3 R29, P1, PT, R29, R19, RZ ;  /* 0x000000131d1d7210 */ /* 0x000fe20007f3e0ff */
[----:B------:R-:W-:-:S04]  /*b0420*/  IMAD.WIDE.U32 R38, R17, R4, R38 ;  /* 0x0000000411267225 */ /* 0x000fc800078e0026 */
[----:B------:R-:W-:Y:S02]  /*b0430*/  IMAD.IADD R28, R9, 0x1, R39 ;  /* 0x00000001091c7824 */ /* 0x000fe400078e0227 */
        /* <DEDUP_REMOVED lines=8> */
[----:B0-----:R0:W-:Y:S01]  /*b04c0*/  STG.E desc[UR12][R30.64], R34 ;  /* 0x000000221e007986 */ /* 0x0011e2000c10190c */
[----:B------:R-:W-:-:S03]  /*b04d0*/  IMAD.X R17, RZ, RZ, RZ, P1 ;  /* 0x000000ffff117224 */ /* 0x000fc600008e06ff */
[----:B------:R0:W-:Y:S02]  /*b04e0*/  STG.E desc[UR12][R30.64+0x4], R32 ;  /* 0x000004201e007986 */ /* 0x0001e4000c10190c */
[----:B------:R-:W-:Y:S02]  /*b04f0*/  IADD3 R17, PT, PT, R29, R15, R17 ;  /* 0x0000000f1d117210 */ /* 0x000fe40007ffe011 */
[----:B------:R0:W-:Y:S02]  /*b0500*/  STG.E desc[UR12][R30.64+0x8], R36 ;  /* 0x000008241e007986 */ /* 0x0001e4000c10190c */
[----:B------:R-:W-:Y:S02]  /*b0510*/  ISETP.GT.U32.AND P0, PT, R17, R24, PT ;  /* 0x000000181100720c */ /* 0x000fe40003f04070 */
[----:B------:R0:W-:Y:S04]  /*b0520*/  STG.E desc[UR12][R30.64+0xc], R26 ;  /* 0x00000c1a1e007986 */ /* 0x0001e8000c10190c */
[----:B------:R0:W-:Y:S04]  /*b0530*/  STG.E desc[UR12][R30.64+0x10], R40 ;  /* 0x000010281e007986 */ /* 0x0001e8000c10190c */
[----:B------:R0:W-:Y:S04]  /*b0540*/  STG.E desc[UR12][R30.64+0x14], R38 ;  /* 0x000014261e007986 */ /* 0x0001e8000c10190c */
[----:B------:R0:W-:Y:S04]  /*b0550*/  STG.E desc[UR12][R30.64+0x18], R28 ;  /* 0x0000181c1e007986 */ /* 0x0001e8000c10190c */
[----:B------:R0:W-:Y:S01]  /*b0560*/  STG.E desc[UR12][R30.64+0x1c], R17 ;  /* 0x00001c111e007986 */ /* 0x0001e2000c10190c */
        /* <DEDUP_REMOVED lines=26> */
.L_x_271:
[----:B------:R-:W-:Y:S02]  /*b0710*/  IADD3 R35, P0, PT, R34, -UR16, RZ ;  /* 0x8000001022237c10 */ /* 0x000fe4000ff1e0ff */
[----:B------:R-:W-:-:S03]  /*b0720*/  MOV R15, 0xffffffff ;  /* 0xffffffff000f7802 */ /* 0x000fc60000000f00 */
[----:B------:R-:W-:Y:S01]  /*b0730*/  IMAD.X R33, RZ, RZ, -0x1, P0 ;  /* 0xffffffffff217424 */ /* 0x000fe200000e06ff */
[----:B------:R1:W-:Y:S04]  /*b0740*/  STG.E desc[UR12][R30.64], R35 ;  /* 0x000000231e007986 */ /* 0x0003e8000c10190c */
[----:B------:R-:W-:-:S04]  /*b0750*/  SHF.R.U32.HI R33, RZ, 0x1f, R33 ;  /* 0x0000001fff217819 */ /* 0x000fc80000011621 */
[----:B------:R-:W-:-:S04]  /*b0760*/  IADD3 R33, P0, P1, R32, -UR17, -R33 ;  /* 0x8000001120217c10 */ /* 0x000fc8000f91e821 */
[----:B------:R-:W-:Y:S01]  /*b0770*/  IADD3.X R37, PT, PT, RZ, -0x1, R15, P0, P1 ;  /* 0xffffffffff257810 */ /* 0x000fe200007e240f */
[----:B------:R1:W-:Y:S03]  /*b0780*/  STG.E desc[UR12][R30.64+0x4], R33 ;  /* 0x000004211e007986 */ /* 0x0003e6000c10190c */
        /* <DEDUP_REMOVED lines=9> */
[----:B------:R-:W-:-:S04]  /*b0820*/  IADD3 R41, P0, P1, R40, -R41, -R2 ;  /* 0x8000002928297210 */ /* 0x000fc8000791e802 */
        /* <DEDUP_REMOVED lines=11> */
[----:B------:R-:W-:-:S05]  /*b08e0*/  IADD3 R15, PT, PT, R17, -R24, -R15 ;  /* 0x80000018110f7210 */ /* 0x000fca0007ffe80f */
[----:B------:R1:W-:Y:S02]  /*b08f0*/  STG.E desc[UR12][R30.64+0x1c], R15 ;  /* 0x00001c0f1e007986 */ /* 0x0003e4000c10190c */
.L_x_272:
[----:B------:R-:W-:Y:S01]  /*b0900*/  IMAD.WIDE.U32 R24, R20, R66, RZ ;  /* 0x0000004214187225 */ /* 0x000fe200078e00ff */
[----:B------:R-:W-:Y:S01]  /*b0910*/  UMOV UR4, URZ ;  /* 0x000000ff00047c82 */ /* 0x000fe20008000000 */
[----:B------:R-:W-:Y:S02]  /*b0920*/  UMOV UR5, URZ ;  /* 0x000000ff00057c82 */ /* 0x000fe40008000000 */
[----:B-1----:R-:W-:Y:S02]  /*b0930*/  HFMA2 R29, -RZ, RZ, 0, 0 ;  /* 0x00000000ff1d7431 */ /* 0x002fe400000001ff */
[----:B0-----:R-:W-:Y:S01]  /*b0940*/  VIADD R26, R25, UR4 ;  /* 0x00000004191a7c36 */ /* 0x001fe20008000000 */
[----:B------:R-:W-:Y:S01]  /*b0950*/  UMOV UR6, URZ ;  /* 0x000000ff00067c82 */ /* 0x000fe20008000000 */
[----:B------:R-:W-:Y:S01]  /*b0960*/  IMAD.MOV.U32 R27, RZ, RZ, RZ ;  /* 0x000000ffff1b7224 */ /* 0x000fe200078e00ff */
[----:B------:R-:W-:Y:S01]  /*b0970*/  UMOV UR7, URZ ;  /* 0x000000ff00077c82 */ /* 0x000fe20008000000 */
[----:B------:R-:W-:Y:S01]  /*b0980*/  IMAD R15, R24, UR11, RZ ;  /* 0x0000000b180f7c24 */ /* 0x000fe2000f8e02ff */
[----:B------:R-:W-:Y:S01]  /*b0990*/  UMOV UR8, URZ ;  /* 0x000000ff00087c82 */ /* 0x000fe20008000000 */
[----:B------:R-:W-:Y:S01]  /*b09a0*/  IMAD.WIDE.U32 R26, R66, R22, R26 ;  /* 0x00000016421a7225 */ /* 0x000fe200078e001a */
[----:B------:R-:W-:Y:S01]  /*b09b0*/  UMOV UR9, URZ ;  /* 0x000000ff00097c82 */ /* 0x000fe20008000000 */
[----:B------:R-:W-:-:S02]  /*b09c0*/  UMOV UR10, URZ ;  /* 0x000000ff000a7c82 */ /* 0x000fc40008000000 */
[----:B------:R-:W-:Y:S01]  /*b09d0*/  IMAD.MOV.U32 R25, RZ, RZ, RZ ;  /* 0x000000ffff197224 */ /* 0x000fe200078e00ff */
[----:B------:R-:W-:Y:S01]  /*b09e0*/  IADD3 R28, PT, PT, R27, UR5, RZ ;  /* 0x000000051b1c7c10 */ /* 0x000fe2000fffe0ff */
[----:B------:R-:W-:Y:S02]  /*b09f0*/  IMAD.MOV.U32 R27, RZ, RZ, RZ ;  /* 0x000000ffff1b7224 */ /* 0x000fe400078e00ff */
[----:B------:R-:W-:-:S04]  /*b0a00*/  IMAD.HI.U32 R30, R15, UR16, R24 ;  /* 0x000000100f1e7c27 */ /* 0x000fc8000f8e0018 */
[----:B------:R-:W-:-:S04]  /*b0a10*/  IMAD.WIDE.U32 R26, R67, R20, R26 ;  /* 0x00000014431a7225 */ /* 0x000fc800078e001a */
[----:B------:R-:W-:Y:S02]  /*b0a20*/  IMAD.IADD R33, R11, 0x1, R30 ;  /* 0x000000010b217824 */ /* 0x000fe400078e021e */
[----:B------:R-:W-:-:S03]  /*b0a30*/  IMAD.WIDE.U32 R24, R66, R18, R28 ;  /* 0x0000001242187225 */ /* 0x000fc600078e001c */
[----:B------:R-:W-:Y:S01]  /*b0a40*/  IADD3 R32, P1, PT, R33, R26, RZ ;  /* 0x0000001a21207210 */ /* 0x000fe20007f3e0ff */
[----:B------:R-:W-:Y:S02]  /*b0a50*/  VIADD R29, R27, UR4 ;  /* 0x000000041b1d7c36 */ /* 0x000fe40008000000 */
[----:B------:R-:W-:Y:S02]  /*b0a60*/  IMAD.MOV.U32 R35, RZ, RZ, RZ ;  /* 0x000000ffff237224 */ /* 0x000fe400078e00ff */
[----:B------:R-:W-:Y:S01]  /*b0a70*/  IMAD.X R33, RZ, RZ, RZ, P1 ;  /* 0x000000ffff217224 */ /* 0x000fe200008e06ff */
[----:B------:R-:W-:Y:S01]  /*b0a80*/  IADD3 R28, P0, PT, R29, R24, RZ ;  /* 0x000000181d1c7210 */ /* 0x000fe20007f1e0ff */
[----:B------:R-:W-:Y:S02]  /*b0a90*/  VIADD R24, R25, UR6 ;  /* 0x0000000619187c36 */ /* 0x000fe40008000000 */
[----:B------:R-:W-:Y:S02]  /*b0aa0*/  HFMA2 R25, -RZ, RZ, 0, 0 ;  /* 0x00000000ff197431 */ /* 0x000fe400000001ff */
[----:B------:R-:W-:Y:S01]  /*b0ab0*/  IMAD.WIDE.U32 R32, R15, UR17, R32 ;  /* 0x000000110f207c25 */ /* 0x000fe2000f8e0020 */
[----:B------:R-:W-:-:S03]  /*b0ac0*/  IADD3.X R29, PT, PT, RZ, RZ, RZ, P0, !PT ;  /* 0x000000ffff1d7210 */ /* 0x000fc600007fe4ff */
[----:B------:R-:W-:Y:S01]  /*b0ad0*/  IMAD R17, R32, UR11, RZ ;  /* 0x0000000b20117c24 */ /* 0x000fe2000f8e02ff */
[----:B------:R-:W-:Y:S01]  /*b0ae0*/  IADD3 R19, PT, PT, R10, R33, RZ ;  /* 0x000000210a137210 */ /* 0x000fe20007ffe0ff */
[----:B------:R-:W-:-:S04]  /*b0af0*/  IMAD.WIDE.U32 R28, R67, R22, R28 ;  /* 0x00000016431c7225 */ /* 0x000fc800078e001c */
[----:B------:R-:W-:Y:S02]  /*b0b00*/  HFMA2 R33, -RZ, RZ, 0, 0 ;  /* 0x00000000ff217431 */ /* 0x000fe400000001ff */
[----:B------:R-:W-:-:S04]  /*b0b10*/  IMAD.WIDE.U32 R24, R66, R16, R24 ;  /* 0x0000001042187225 */ /* 0x000fc800078e0018 */
[----:B------:R-:W-:Y:S02]  /*b0b20*/  VIADD R31, R29, UR5 ;  /* 0x000000051d1f7c36 */ /* 0x000fe40008000000 */
[----:B------:R-:W-:Y:S02]  /*b0b30*/  IMAD.MOV.U32 R34, RZ, RZ, R32 ;  /* 0x000000ffff227224 */ /* 0x000fe400078e0020 */
[----:B------:R-:W-:Y:S01]  /*b0b40*/  IMAD.MOV.U32 R32, RZ, RZ, R28 ;  /* 0x000000ffff207224 */ /* 0x000fe200078e001c */
[----:B------:R-:W-:Y:S01]  /*b0b50*/  IADD3 R30, P0, PT, R31, R24, RZ ;  /* 0x000000181f1e7210 */ /* 0x000fe20007f1e0ff */
[----:B------:R-:W-:Y:S02]  /*b0b60*/  VIADD R26, R25, UR7 ;  /* 0x00000007191a7c36 */ /* 0x000fe40008000000 */
[----:B------:R-:W-:Y:S01]  /*b0b70*/  IMAD.WIDE.U32 R32, R68, R20, R32 ;  /* 0x0000001444207225 */ /* 0x000fe200078e0020 */
[----:B------:R-:W-:-:S03]  /*b0b80*/  IADD3.X R31, PT, PT, RZ, RZ, RZ, P0, !PT ;  /* 0x000000ffff1f7210 */ /* 0x000fc600007fe4ff */
[----:B------:R-:W-:Y:S02]  /*b0b90*/  IMAD.MOV.U32 R27, RZ, RZ, RZ ;  /* 0x000000ffff1b7224 */ /* 0x000fe400078e00ff */
[----:B------:R-:W-:-:S04]  /*b0ba0*/  IMAD.WIDE.U32 R28, R67, R18, R30 ;  /* 0x00000012431c7225 */ /* 0x000fc800078e001e */
[----:B------:R-:W-:Y:S01]  /*b0bb0*/  VIADD R33, R33, UR4 ;  /* 0x0000000421217c36 */ /* 0x000fe20008000000 */
[----:B------:R-:W-:Y:S01]  /*b0bc0*/  IADD3 R31, PT, PT, R29, UR6, RZ ;  /* 0x000000061d1f7c10 */ /* 0x000fe2000fffe0ff */
[----:B------:R-:W-:Y:S01]  /*b0bd0*/  IMAD.HI.U32 R36, R17, UR16, R34 ;  /* 0x0000001011247c27 */ /* 0x000fe2000f8e0022 */
[----:B------:R-:W-:Y:S02]  /*b0be0*/  IADD3 R34, P2, PT, R19, R32, RZ ;  /* 0x0000002013227210 */ /* 0x000fe40007f5e0ff */
[----:B------:R-:W-:Y:S01]  /*b0bf0*/  IADD3 R32, P1, PT, R33, R28, RZ ;  /* 0x0000001c21207210 */ /* 0x000fe20007f3e0ff */
[----:B------:R-:W-:Y:S01]  /*b0c00*/  IMAD.WIDE.U32 R24, R66, R13, R26 ;  /* 0x0000000d42187225 */ /* 0x000fe200078e001a */
[----:B------:R-:W-:-:S03]  /*b0c10*/  IADD3 R37, PT, PT, R11, R36, RZ ;  /* 0x000000240b257210 */ /* 0x000fc60007ffe0ff */
[----:B------:R-:W-:Y:S01]  /*b0c20*/  IMAD.X R33, RZ, RZ, RZ, P1 ;  /* 0x000000ffff217224 */ /* 0x000fe200008e06ff */
[----:B------:R-:W-:Y:S01]  /*b0c30*/  IADD3 R30, P0, PT, R31, R24, RZ ;  /* 0x000000181f1e7210 */ /* 0x000fe20007f1e0ff */
[----:B------:R-:W-:Y:S02]  /*b0c40*/  VIADD R26, R25, UR8 ;  /* 0x00000008191a7c36 */ /* 0x000fe40008000000 */
[----:B------:R-:W-:Y:S01]  /*b0c50*/  IMAD.WIDE.U32 R32, R68, R22, R32 ;  /* 0x0000001644207225 */ /* 0x000fe200078e0020 */
[----:B------:R-:W-:-:S03]  /*b0c60*/  IADD3.X R31, PT, PT, RZ, RZ, RZ, P0, !PT ;  /* 0x000000ffff1f7210 */ /* 0x000fc600007fe4ff */
[----:B------:R-:W-:Y:S02]  /*b0c70*/  VIADD R19, R33, UR5 ;  /* 0x0000000521137c36 */ /* 0x000fe40008000000 */
[----:B------:R-:W-:-:S04]  /*b0c80*/  IMAD.WIDE.U32 R30, R67, R16, R30 ;  /* 0x00000010431e7225 */ /* 0x000fc800078e001e */
[----:B------:R-:W-:Y:S01]  /*b0c90*/  IMAD.WIDE.U32 R26, R66, R14, R26 ;  /* 0x0000000e421a7225 */ /* 0x000fe200078e001a */
[----:B------:R-:W-:-:S03]  /*b0ca0*/  IADD3 R30, P0, PT, R19, R30, RZ ;  /* 0x0000001e131e7210 */ /* 0x000fc60007f1e0ff */
[----:B------:R-:W-:Y:S02]  /*b0cb0*/  IMAD.X R35, RZ, RZ, RZ, P2 ;  /* 0x000000ffff237224 */ /* 0x000fe400010e06ff */
[----:B------:R-:W-:Y:S02]  /*b0cc0*/  VIADD R28, R27, UR9 ;  /* 0x000000091b1c7c36 */ /* 0x000fe40008000000 */
[----:B------:R-:W-:Y:S02]  /*b0cd0*/  VIADD R27, R31, UR7 ;  /* 0x000000071f1b7c36 */ /* 0x000fe40008000000 */
[----:B------:R-:W-:-:S04]  /*b0ce0*/  IMAD.WIDE.U32 R34, R15, UR18, R34 ;  /* 0x000000120f227c25 */ /* 0x000fc8000f8e0022 */
[----:B------:R-:W-:Y:S01]  /*b0cf0*/  IMAD.MOV.U32 R33, RZ, RZ, RZ ;  /* 0x000000ffff217224 */ /* 0x000fe200078e00ff */
[----:B------:R-:W-:Y:S01]  /*b0d00*/  IADD3 R36, P1, PT, R37, R34, RZ ;  /* 0x0000002225247210 */ /* 0x000fe20007f3e0ff */
[----:B------:R-:W-:Y:S01]  /*b0d10*/  IMAD.X R31, RZ, RZ, RZ, P0 ;  /* 0x000000ffff1f7224 */ /* 0x000fe200000e06ff */
[----:B------:R-:W-:Y:S01]  /*b0d20*/  IADD3 R26, P0, PT, R27, R26, RZ ;  /* 0x0000001a1b1a7210 */ /* 0x000fe20007f1e0ff */
[----:B------:R-:W-:Y:S01]  /*b0d30*/  IMAD.WIDE.U32 R32, R69, R20, R32 ;  /* 0x0000001445207225 */ /* 0x000fe200078e0020 */
[----:B------:R-:W-:Y:S02]  /*b0d40*/  IADD3 R35, PT, PT, R0, R35, RZ ;  /* 0x0000002300237210 */ /* 0x000fe40007ffe0ff */
[----:B------:R-:W-:Y:S01]  /*b0d50*/  IADD3.X R37, PT, PT, RZ, RZ, RZ, P1, !PT ;  /* 0x000000ffff257210 */ /* 0x000fe20000ffe4ff */
[----:B------:R-:W-:Y:S01]  /*b0d60*/  IMAD.WIDE.U32 R30, R68, R18, R30 ;  /* 0x00000012441e7225 */ /* 0x000fe200078e001e */
[----:B------:R-:W-:-:S03]  /*b0d70*/  IADD3 R33, PT, PT, R33, UR4, RZ ;  /* 0x0000000421217c10 */ /* 0x000fc6000fffe0ff */
[----:B------:R-:W-:Y:S01]  /*b0d80*/  IMAD.X R27, RZ, RZ, RZ, P0 ;  /* 0x000000ffff1b7224 */ /* 0x000fe200000e06ff */
[----:B------:R-:W-:Y:S01]  /*b0d90*/  IADD3 R34, P0, PT, R35, R32, RZ ;  /* 0x0000002023227210 */ /* 0x000fe20007f1e0ff */
[----:B------:R-:W-:Y:S01]  /*b0da0*/  VIADD R31, R31, UR6 ;  /* 0x000000061f1f7c36 */ /* 0x000fe20008000000 */
[----:B------:R-:W-:Y:S01]  /*b0db0*/  IADD3 R32, P1, PT, R33, R30, RZ ;  /* 0x0000001e21207210 */ /* 0x000fe20007f3e0ff */
[----:B------:R-:W-:-:S03]  /*b0dc0*/  IMAD.WIDE.U32 R26, R67, R13, R26 ;  /* 0x0000000d431a7225 */ /* 0x000fc600078e001a */
[----:B------:R-:W-:Y:S01]  /*b0dd0*/  IADD3.X R33, PT, PT, RZ, RZ, RZ, P1, !PT ;  /* 0x000000ffff217210 */ /* 0x000fe20000ffe4ff */
[----:B------:R-:W-:-:S04]  /*b0de0*/  IMAD.WIDE.U32 R36, R17, UR17, R36 ;  /* 0x0000001111247c25 */ /* 0x000fc8000f8e0024 */
[----:B------:R-:W-:Y:S01]  /*b0df0*/  IMAD.X R35, RZ, RZ, RZ, P0 ;  /* 0x000000ffff237224 */ /* 0x000fe200000e06ff */
[----:B------:R-:W-:Y:S01]  /*b0e00*/  IADD3 R30, P0, PT, R31, R26, RZ ;  /* 0x0000001a1f1e7210 */ /* 0x000fe20007f1e0ff */
[----:B------:R-:W-:Y:S01]  /*b0e10*/  IMAD.MOV.U32 R29, RZ, RZ, RZ ;  /* 0x000000ffff1d7224 */ /* 0x000fe200078e00ff */
[----:B------:R-:W-:Y:S01]  /*b0e20*/  IADD3 R21, PT, PT, R10, R37, RZ ;  /* 0x000000250a157210 */ /* 0x000fe20007ffe0ff */
[----:B------:R-:W-:-:S04]  /*b0e30*/  IMAD.WIDE.U32 R34, R15, UR19, R34 ;  /* 0x000000130f227c25 */ /* 0x000fc8000f8e0022 */
[----:B------:R-:W-:Y:S01]  /*b0e40*/  IMAD.WIDE.U32 R28, R66, R12, R28 ;  /* 0x0000000c421c7225 */ /* 0x000fe200078e001c */
[----:B------:R-:W-:-:S03]  /*b0e50*/  IADD3 R34, P1, PT, R21, R34, RZ ;  /* 0x0000002215227210 */ /* 0x000fc60007f3e0ff */
[----:B------:R-:W-:Y:S02]  /*b0e60*/  VIADD R27, R27, UR8 ;  /* 0x000000081b1b7c36 */ /* 0x000fe40008000000 */
[----:B------:R-:W-:Y:S02]  /*b0e70*/  IMAD.X R31, RZ, RZ, RZ, P0 ;  /* 0x000000ffff1f7224 */ /* 0x000fe400000e06ff */
[----:B------:R-:W-:Y:S01]  /*b0e80*/  IMAD.WIDE.U32 R32, R69, R22, R32 ;  /* 0x0000001645207225 */ /* 0x000fe200078e0020 */
[----:B------:R-:W-:-:S03]  /*b0e90*/  IADD3 R26, P0, PT, R27, R28, RZ ;  /* 0x0000001c1b1a7210 */ /* 0x000fc60007f1e0ff */
[----:B------:R-:W-:Y:S01]  /*b0ea0*/  IMAD R19, R36, UR11, RZ ;  /* 0x0000000b24137c24 */ /* 0x000fe2000f8e02ff */
[----:B------:R-:W-:Y:S01]  /*b0eb0*/  IADD3.X R27, PT, PT, RZ, RZ, RZ, P0, !PT ;  /* 0x000000ffff1b7210 */ /* 0x000fe200007fe4ff */
[----:B------:R-:W-:Y:S02]  /*b0ec0*/  IMAD.MOV.U32 R37, RZ, RZ, RZ ;  /* 0x000000ffff257224 */ /* 0x000fe400078e00ff */
[----:B------:R-:W-:Y:S02]  /*b0ed0*/  VIADD R24, R29, UR10 ;  /* 0x0000000a1d187c36 */ /* 0x000fe40008000000 */
[----:B------:R-:W-:Y:S01]  /*b0ee0*/  IMAD.WIDE.U32 R28, R68, R16, R30 ;  /* 0x00000010441c7225 */ /* 0x000fe200078e001e */
[----:B------:R-:W-:-:S03]  /*b0ef0*/  IADD3 R31, PT, PT, R33, UR5, RZ ;  /* 0x00000005211f7c10 */ /* 0x000fc6000fffe0ff */
[----:B------:R-:W-:Y:S02]  /*b0f00*/  HFMA2 R33, -RZ, RZ, 0, 0 ;  /* 0x00000000ff217431 */ /* 0x000fe400000001ff */
[----:B------:R-:W-:Y:S01]  /*b0f10*/  IMAD.IADD R21, R6, 0x1, R35 ;  /* 0x0000000106157824 */ /* 0x000fe200078e0223 */
[----:B------:R-:W-:Y:S01]  /*b0f20*/  IADD3 R30, P0, PT, R31, R28, RZ ;  /* 0x0000001c1f1e7210 */ /* 0x000fe20007f1e0ff */
[----:B------:R-:W-:-:S04]  /*b0f30*/  IMAD.HI.U32 R36, R19, UR16, R36 ;  /* 0x0000001013247c27 */ /* 0x000fc8000f8e0024 */
[----:B------:R-:W-:Y:S02]  /*b0f40*/  IMAD.X R35, RZ, RZ, RZ, P1 ;  /* 0x000000ffff237224 */ /* 0x000fe400008e06ff */
[----:B------:R-:W-:Y:S02]  /*b0f50*/  VIADD R23, R29, UR7 ;  /* 0x000000071d177c36 */ /* 0x000fe40008000000 */
[----:B------:R-:W-:Y:S02]  /*b0f60*/  IMAD.IADD R37, R11, 0x1, R36 ;  /* 0x000000010b257824 */ /* 0x000fe400078e0224 */
[----:B------:R-:W-:-:S04]  /*b0f70*/  IMAD.WIDE.U32 R28, R17, UR18, R34 ;  /* 0x00000012111c7c25 */ /* 0x000fc8000f8e0022 */
[----:B------:R-:W-:Y:S01]  /*b0f80*/  IMAD.WIDE.U32 R26, R67, R14, R26 ;  /* 0x0000000e431a7225 */ /* 0x000fe200078e001a */
[----:B------:R-:W-:-:S03]  /*b0f90*/  IADD3 R36, P3, PT, R37, R28, RZ ;  /* 0x0000001c25247210 */ /* 0x000fc60007f7e0ff */
[----:B------:R-:W-:Y:S02]  /*b0fa0*/  IMAD.MOV.U32 R25, RZ, RZ, RZ ;  /* 0x000000ffff197224 */ /* 0x000fe400078e00ff */
[----:B------:R-:W-:Y:S01]  /*b0fb0*/  IMAD.X R31, RZ, RZ, RZ, P0 ;  /* 0x000000ffff1f7224 */ /* 0x000fe200000e06ff */
[----:B------:R-:W-:Y:S01]  /*b0fc0*/  IADD3 R28, P0, PT, R23, R26, RZ ;  /* 0x0000001a171c7210 */ /* 0x000fe20007f1e0ff */
[----:B------:R-:W-:-:S04]  /*b0fd0*/  IMAD.WIDE.U32 R24, R5, R66, R24 ;  /* 0x0000004205187225 */ /* 0x000fc800078e0018 */
[----:B------:R-:W-:Y:S02]  /*b0fe0*/  VIADD R27, R27, UR9 ;  /* 0x000000091b1b7c36 */ /* 0x000fe40008000000 */
[----:B------:R-:W-:-:S04]  /*b0ff0*/  IMAD.WIDE.U32 R32, R88, R20, R32 ;  /* 0x0000001458207225 */ /* 0x000fc800078e0020 */
[----:B------:R-:W-:Y:S01]  /*b1000*/  IMAD.IADD R35, R0, 0x1, R29 ;  /* 0x0000000100237824 */ /* 0x000fe200078e021d */
[----:B------:R-:W-:Y:S01]  /*b1010*/  IADD3 R32, P2, PT, R21, R32, RZ ;  /* 0x0000002015207210 */ /* 0x000fe20007f5e0ff */
[----:B------:R-:W-:Y:S01]  /*b1020*/  IMAD.X R29, RZ, RZ, RZ, P0 ;  /* 0x000000ffff1d7224 */ /* 0x000fe200000e06ff */
[----:B------:R-:W-:Y:S01]  /*b1030*/  IADD3 R26, P0, PT, R24, R27, RZ ;  /* 0x0000001b181a7210 */ /* 0x000fe20007f1e0ff */
[----:B------:R-:W-:Y:S01]  /*b1040*/  IMAD.WIDE.U32 R30, R69, R18, R30 ;  /* 0x00000012451e7225 */ /* 0x000fe200078e001e */
[----:B------:R-:W-:-:S03]  /*b1050*/  IADD3 R23, PT, PT, R33, UR4, RZ ;  /* 0x0000000421177c10 */ /* 0x000fc6000fffe0ff */
[----:B------:R-:W-:Y:S01]  /*b1060*/  IMAD.WIDE.U32 R28, R68, R13, R28 ;  /* 0x0000000d441c7225 */ /* 0x000fe200078e001c */
[----:B------:R-:W-:Y:S02]  /*b1070*/  IADD3 R30, P1, PT, R23, R30, RZ ;  /* 0x0000001e171e7210 */ /* 0x000fe40007f3e0ff */
[----:B------:R-:W-:Y:S01]  /*b1080*/  IADD3 R31, PT, PT, R31, UR6, RZ ;  /* 0x000000061f1f7c10 */ /* 0x000fe2000fffe0ff */
[----:B------:R-:W-:Y:S01]  /*b1090*/  IMAD.X R27, RZ, RZ, RZ, P0 ;  /* 0x000000ffff1b7224 */ /* 0x000fe200000e06ff */
[----:B------:R-:W-:Y:S01]  /*b10a0*/  IADD3 R29, PT, PT, R29, UR8, RZ ;  /* 0x000000081d1d7c10 */ /* 0x000fe2000fffe0ff */
        /* <DEDUP_REMOVED lines=10> */
[----:B------:R-:W-:Y:S02]  /*b1150*/  VIADD R24, R27, UR10 ;  /* 0x0000000a1b187c36 */ /* 0x000fe40008000000 */
[----:B------:R-:W-:-:S04]  /*b1160*/  IMAD.WIDE.U32 R36, R19, UR17, R36 ;  /* 0x0000001113247c25 */ /* 0x000fc8000f8e0024 */
[----:B------:R-:W-:Y:S01]  /*b1170*/  IMAD.IADD R41, R7, 0x1, R33 ;  /* 0x0000000107297824 */ /* 0x000fe200078e0221 */
[----:B------:R-:W-:Y:S01]  /*b1180*/  IADD3 R33, PT, PT, R31, UR5, RZ ;  /* 0x000000051f217c10 */ /* 0x000fe2000fffe0ff */
[----:B------:R-:W-:Y:S01]  /*b1190*/  IMAD.X R35, RZ, RZ, RZ, P0 ;  /* 0x000000ffff237224 */ /* 0x000fe200000e06ff */
[----:B------:R-:W-:Y:S01]  /*b11a0*/  IADD3 R24, P0, PT, R25, R24, RZ ;  /* 0x0000001819187210 */ /* 0x000fe20007f1e0ff */
[----:B------:R-:W-:Y:S01]  /*b11b0*/  IMAD.WIDE.U32 R28, R69, R16, R28 ;  /* 0x00000010451c7225 */ /* 0x000fe200078e001c */
[----:B------:R-:W-:-:S03]  /*b11c0*/  IADD3 R23, PT, PT, R10, R37, RZ ;  /* 0x000000250a177210 */ /* 0x000fc60007ffe0ff */
[----:B------:R-:W-:Y:S01]  /*b11d0*/  IMAD.X R27, RZ, RZ, RZ, P1 ;  /* 0x000000ffff1b7224 */ /* 0x000fe200008e06ff */
[----:B------:R-:W-:Y:S01]  /*b11e0*/  IADD3 R32, P1, PT, R33, R28, RZ ;  /* 0x0000001c21207210 */ /* 0x000fe20007f3e0ff */
[----:B------:R-:W-:-:S04]  /*b11f0*/  IMAD.WIDE.U32 R34, R17, UR19, R34 ;  /* 0x0000001311227c25 */ /* 0x000fc8000f8e0022 */
[----:B------:R-:W-:Y:S01]  /*b1200*/  IMAD R21, R36, UR11, RZ ;  /* 0x0000000b24157c24 */ /* 0x000fe2000f8e02ff */
[----:B------:R-:W-:Y:S01]  /*b1210*/  IADD3 R39, PT, PT, R6, R35, RZ ;  /* 0x0000002306277210 */ /* 0x000fe20007ffe0ff */
[----:B------:R-:W-:Y:S01]  /*b1220*/  IMAD.MOV.U32 R37, RZ, RZ, RZ ;  /* 0x000000ffff257224 */ /* 0x000fe200078e00ff */
[----:B------:R-:W-:Y:S01]  /*b1230*/  MOV R35, RZ ;  /* 0x000000ff00237202 */ /* 0x000fe20000000f00 */
[----:B------:R-:W-:Y:S02]  /*b1240*/  VIADD R29, R29, UR7 ;  /* 0x000000071d1d7c36 */ /* 0x000fe40008000000 */
[----:B------:R-:W-:Y:S02]  /*b1250*/  IMAD.X R25, RZ, RZ, RZ, P0 ;  /* 0x000000ffff197224 */ /* 0x000fe400000e06ff */
[----:B------:R-:W-:-:S04]  /*b1260*/  IMAD.WIDE.U32 R26, R68, R14, R26 ;  /* 0x0000000e441a7225 */ /* 0x000fc800078e001a */
[----:B------:R-:W-:Y:S01]  /*b1270*/  IMAD.HI.U32 R38, R21, UR16, R36 ;  /* 0x0000001015267c27 */ /* 0x000fe2000f8e0024 */
[----:B------:R-:W-:Y:S02]  /*b1280*/  IADD3 R36, P2, PT, R23, R34, RZ ;  /* 0x0000002217247210 */ /* 0x000fe40007f5e0ff */
[----:B------:R-:W-:Y:S01]  /*b1290*/  IADD3 R27, PT, PT, R27, UR9, RZ ;  /* 0x000000091b1b7c10 */ /* 0x000fe2000fffe0ff */
[----:B------:R-:W-:Y:S01]  /*b12a0*/  IMAD.X R33, RZ, RZ, RZ, P1 ;  /* 0x000000ffff217224 */ /* 0x000fe200008e06ff */
[----:B------:R-:W-:Y:S01]  /*b12b0*/  IADD3 R28, P1, PT, R29, R26, RZ ;  /* 0x0000001a1d1c7210 */ /* 0x000fe20007f3e0ff */
[----:B------:R-:W-:-:S04]  /*b12c0*/  IMAD.WIDE.U32 R24, R5, R67, R24 ;  /* 0x0000004305187225 */ /* 0x000fc800078e0018 */
[----:B------:R-:W-:Y:S01]  /*b12d0*/  IMAD.MOV.U32 R34, RZ, RZ, R30 ;  /* 0x000000ffff227224 */ /* 0x000fe200078e001e */
[----:B------:R-:W-:Y:S01]  /*b12e0*/  IADD3 R26, P0, PT, R24, R27, RZ ;  /* 0x0000001b181a7210 */ /* 0x000fe20007f1e0ff */
[----:B------:R-:W-:-:S03]  /*b12f0*/  IMAD.WIDE.U32 R30, R88, R18, R32 ;  /* 0x00000012581e7225 */ /* 0x000fc600078e0020 */
[----:B------:R-:W-:Y:S01]  /*b1300*/  IADD3.X R27, PT, PT, RZ, RZ, RZ, P0, !PT ;  /* 0x000000ffff1b7210 */ /* 0x000fe200007fe4ff */
[----:B------:R-:W-:-:S04]  /*b1310*/  IMAD.WIDE.U32 R34, R89, R20, R34 ;  /* 0x0000001459227225 */ /* 0x000fc800078e0022 */
[----:B------:R-:W-:Y:S01]  /*b1320*/  IMAD.X R29, RZ, RZ, RZ, P1 ;  /* 0x000000ffff1d7224 */ /* 0x000fe200008e06ff */
[----:B------:R-:W-:Y:S01]  /*b1330*/  IADD3 R32, P3, PT, R41, R34, RZ ;  /* 0x0000002229207210 */ /* 0x000fe20007f7e0ff */
[----:B------:R-:W-:Y:S02]  /*b1340*/  VIADD R23, R35, UR4 ;  /* 0x0000000423177c36 */ /* 0x000fe40008000000 */
[----:B------:R-:W-:Y:S02]  /*b1350*/  IMAD.X R37, RZ, RZ, RZ, P2 ;  /* 0x000000ffff257224 */ /* 0x000fe400010e06ff */
[----:B------:R-:W-:Y:S01]  /*b1360*/  VIADD R31, R31, UR6 ;  /* 0x000000061f1f7c36 */ /* 0x000fe20008000000 */
[----:B------:R-:W-:Y:S01]  /*b1370*/  IADD3 R30, P2, PT, R23, R30, RZ ;  /* 0x0000001e171e7210 */ /* 0x000fe20007f5e0ff */
[----:B------:R-:W-:-:S04]  /*b1380*/  IMAD.WIDE.U32 R28, R69, R13, R28 ;  /* 0x0000000d451c7225 */ /* 0x000fc800078e001c */
[----:B------:R-:W-:Y:S01]  /*b1390*/  IMAD.WIDE.U32 R34, R19, UR18, R36 ;  /* 0x0000001213227c25 */ /* 0x000fe2000f8e0024 */
[----:B------:R-:W-:Y:S02]  /*b13a0*/  IADD3 R37, PT, PT, R11, R38, RZ ;  /* 0x000000260b257210 */ /* 0x000fe40007ffe0ff */
[----:B------:R-:W-:Y:S01]  /*b13b0*/  IADD3 R28, P1, PT, R31, R28, RZ ;  /* 0x0000001c1f1c7210 */ /* 0x000fe20007f3e0ff */
[----:B------:R-:W-:Y:S01]  /*b13c0*/  IMAD.WIDE.U32 R26, R68, R12, R26 ;  /* 0x0000000c441a7225 */ /* 0x000fe200078e001a */
[----:B------:R-:W-:Y:S02]  /*b13d0*/  IADD3.X R31, PT, PT, RZ, RZ, RZ, P2, !PT ;  /* 0x000000ffff1f7210 */ /* 0x000fe400017fe4ff */
[----:B------:R-:W-:Y:S01]  /*b13e0*/  IADD3 R36, P0, PT, R37, R34, RZ ;  /* 0x0000002225247210 */ /* 0x000fe20007f1e0ff */
[----:B------:R-:W-:Y:S01]  /*b13f0*/  VIADD R29, R29, UR8 ;  /* 0x000000081d1d7c36 */ /* 0x000fe20008000000 */
[----:B------:R-:W-:Y:S01]  /*b1400*/  IADD3 R24, PT, PT, R27, UR10, RZ ;  /* 0x0000000a1b187c10 */ /* 0x000fe2000fffe0ff */
[----:B------:R-:W-:-:S02]  /*b1410*/  IMAD.X R33, RZ, RZ, RZ, P3 ;  /* 0x000000ffff217224 */ /* 0x000fc400018e06ff */
        /* <DEDUP_REMOVED lines=8> */
[----:B------:R-:W-:Y:S01]  /*b14a0*/  IMAD.X R37, RZ, RZ, RZ, P0 ;  /* 0x000000ffff257224 */ /* 0x000fe200000e06ff */
[----:B------:R-:W-:Y:S01]  /*b14b0*/  IADD3 R29, PT, PT, R29, UR7, RZ ;  /* 0x000000071d1d7c10 */ /* 0x000fe2000fffe0ff */
[----:B------:R-:W-:Y:S02]  /*b14c0*/  IMAD.IADD R43, R8, 0x1, R33 ;  /* 0x00000001082b7824 */ /* 0x000fe400078e0221 */
[----:B------:R-:W-:Y:S02]  /*b14d0*/  VIADD R33, R31, UR5 ;  /* 0x000000051f217c36 */ /* 0x000fe40008000000 */
[----:B------:R-:W-:Y:S02]  /*b14e0*/  IMAD.IADD R23, R0, 0x1, R35 ;  /* 0x0000000100177824 */ /* 0x000fe400078e0223 */
[----:B------:R-:W-:-:S04]  /*b14f0*/  IMAD.WIDE.U32 R26, R69, R14, R26 ;  /* 0x0000000e451a7225 */ /* 0x000fc800078e001a */
[----:B------:R-:W-:-:S04]  /*b1500*/  IMAD.WIDE.U32 R36, R21, UR17, R36 ;  /* 0x0000001115247c25 */ /* 0x000fc8000f8e0024 */
[----:B------:R-:W-:Y:S01]  /*b1510*/  IMAD.X R35, RZ, RZ, RZ, P3 ;  /* 0x000000ffff237224 */ /* 0x000fe200018e06ff */
[----:B------:R-:W-:Y:S01]  /*b1520*/  IADD3 R32, P3, PT, R33, R28, RZ ;  /* 0x0000001c21207210 */ /* 0x000fe20007f7e0ff */
[----:B------:R-:W-:Y:S01]  /*b1530*/  IMAD.IADD R41, R10, 0x1, R37 ;  /* 0x000000010a297824 */ /* 0x000fe200078e0225 */
[----:B------:R-:W-:Y:S01]  /*b1540*/  IADD3 R28, P2, PT, R29, R26, RZ ;  /* 0x0000001a1d1c7210 */ /* 0x000fe20007f5e0ff */
[----:B------:R-:W-:-:S04]  /*b1550*/  IMAD.WIDE.U32 R34, R17, R2, R34 ;  /* 0x0000000211227225 */ /* 0x000fc800078e0022 */
[----:B------:R-:W-:Y:S01]  /*b1560*/  HFMA2 R37, -RZ, RZ, 0, 0 ;  /* 0x00000000ff257431 */ /* 0x000fe200000001ff */
[----:B------:R-:W-:Y:S01]  /*b1570*/  MOV R26, R30 ;  /* 0x0000001e001a7202 */ /* 0x000fe20000000f00 */
[----:B------:R-:W-:Y:S01]  /*b1580*/  VIADD R29, R27, UR9 ;  /* 0x000000091b1d7c36 */ /* 0x000fe20008000000 */
[----:B------:R-:W-:Y:S01]  /*b1590*/  IADD3 R34, P4, PT, R23, R34, RZ ;  /* 0x0000002217227210 */ /* 0x000fe20007f9e0ff */
[----:B------:R-:W-:Y:S01]  /*b15a0*/  IMAD.MOV.U32 R27, RZ, RZ, RZ ;  /* 0x000000ffff1b7224 */ /* 0x000fe200078e00ff */
[----:B------:R-:W-:Y:S01]  /*b15b0*/  IADD3 R39, PT, PT, R7, R35, RZ ;  /* 0x0000002307277210 */ /* 0x000fe20007ffe0ff */
[----:B------:R-:W-:Y:S02]  /*b15c0*/  IMAD.X R25, RZ, RZ, RZ, P1 ;  /* 0x000000ffff197224 */ /* 0x000fe400008e06ff */
[----:B------:R-:W-:Y:S02]  /*b15d0*/  IMAD R23, R36, UR11, RZ ;  /* 0x0000000b24177c24 */ /* 0x000fe4000f8e02ff */
[----:B------:R-:W-:-:S04]  /*b15e0*/  IMAD.WIDE.U32 R26, R96, R20, R26 ;  /* 0x00000014601a7225 */ /* 0x000fc800078e001a */
[----:B------:R-:W-:-:S04]  /*b15f0*/  IMAD.WIDE.U32 R24, R5, R68, R24 ;  /* 0x0000004405187225 */ /* 0x000fc800078e0018 */
[----:B------:R-:W-:Y:S02]  /*b1600*/  IMAD.X R33, RZ, RZ, RZ, P3 ;  /* 0x000000ffff217224 */ /* 0x000fe400018e06ff */
[----:B------:R-:W-:Y:S01]  /*b1610*/  IMAD.HI.U32 R42, R23, UR16, R36 ;  /* 0x00000010172a7c27 */ /* 0x000fe2000f8e0024 */
[----:B------:R-:W-:Y:S02]  /*b1620*/  IADD3 R36, P1, PT, R43, R26, RZ ;  /* 0x0000001a2b247210 */ /* 0x000fe40007f3e0ff */
[----:B------:R-:W-:Y:S01]  /*b1630*/  IADD3 R26, P0, PT, R24, R29, RZ ;  /* 0x0000001d181a7210 */ /* 0x000fe20007f1e0ff */
[----:B------:R-:W-:Y:S02]  /*b1640*/  IMAD.X R29, RZ, RZ, RZ, P2 ;  /* 0x000000ffff1d7224 */ /* 0x000fe400010e06ff */
[----:B------:R-:W-:Y:S01]  /*b1650*/  IMAD.WIDE.U32 R30, R89, R18, R32 ;  /* 0x00000012591e7225 */ /* 0x000fe200078e0020 */
[----:B------:R-:W-:-:S03]  /*b1660*/  IADD3 R33, PT, PT, R27, UR4, RZ ;  /* 0x000000041b217c10 */ /* 0x000fc6000fffe0ff */
[----:B------:R-:W-:Y:S01]  /*b1670*/  IMAD.X R27, RZ, RZ, RZ, P0 ;  /* 0x000000ffff1b7224 */ /* 0x000fe200000e06ff */
[----:B------:R-:W-:Y:S01]  /*b1680*/  IADD3 R30, P2, PT, R33, R30, RZ ;  /* 0x0000001e211e7210 */ /* 0x000fe20007f5e0ff */
[----:B------:R-:W-:-:S04]  /*b1690*/  IMAD.WIDE.U32 R28, R88, R13, R28 ;  /* 0x0000000d581c7225 */ /* 0x000fc800078e001c */
[----:B------:R-:W-:Y:S01]  /*b16a0*/  VIADD R31, R31, UR6 ;  /* 0x000000061f1f7c36 */ /* 0x000fe20008000000 */
[----:B------:R-:W-:Y:S01]  /*b16b0*/  IADD3 R29, PT, PT, R29, UR8, RZ ;  /* 0x000000081d1d7c10 */ /* 0x000fe2000fffe0ff */
[----:B------:R-:W-:-:S03]  /*b16c0*/  IMAD.WIDE.U32 R26, R69, R12, R26 ;  /* 0x0000000c451a7225 */ /* 0x000fc600078e001a */
[----:B------:R-:W-:Y:S01]  /*b16d0*/  IADD3 R28, P0, PT, R31, R28, RZ ;  /* 0x0000001c1f1c7210 */ /* 0x000fe20007f1e0ff */
[----:B------:R-:W-:Y:S01]  /*b16e0*/  IMAD.X R31, RZ, RZ, RZ, P2 ;  /* 0x000000ffff1f7224 */ /* 0x000fe200010e06ff */
[----:B------:R-:W-:Y:S01]  /*b16f0*/  IADD3 R26, P3, PT, R29, R26, RZ ;  /* 0x0000001a1d1a7210 */ /* 0x000fe20007f7e0ff */
[----:B------:R-:W-:Y:S01]  /*b1700*/  IMAD.X R35, RZ, RZ, RZ, P4 ;  /* 0x000000ffff237224 */ /* 0x000fe200020e06ff */
[----:B------:R-:W-:Y:S01]  /*b1710*/  IADD3 R24, PT, PT, R27, UR10, RZ ;  /* 0x0000000a1b187c10 */ /* 0x000fe2000fffe0ff */
[----:B------:R-:W-:Y:S02]  /*b1720*/  IMAD.X R29, RZ, RZ, RZ, P0 ;  /* 0x000000ffff1d7224 */ /* 0x000fe400000e06ff */
[----:B------:R-:W-:Y:S01]  /*b1730*/  IMAD.WIDE.U32 R30, R96, R22, R30 ;  /* 0x00000016601e7225 */ /* 0x000fe200078e001e */
[----:B------:R-:W-:-:S03]  /*b1740*/  IADD3 R24, P2, PT, R25, R24, RZ ;  /* 0x0000001819187210 */ /* 0x000fc60007f5e0ff */
[----:B------:R-:W-:Y:S01]  /*b1750*/  IMAD.WIDE.U32 R32, R19, UR19, R34 ;  /* 0x0000001313207c25 */ /* 0x000fe2000f8e0022 */
[----:B------:R-:W-:-:S03]  /*b1760*/  MOV R34, R30 ;  /* 0x0000001e00227202 */ /* 0x000fc60000000f00 */
[----:B------:R-:W-:Y:S01]  /*b1770*/  IMAD.WIDE.U32 R28, R89, R16, R28 ;  /* 0x00000010591c7225 */ /* 0x000fe200078e001c */
[----:B------:R-:W-:Y:S02]  /*b1780*/  IADD3 R40, P0, PT, R41, R32, RZ ;  /* 0x0000002029287210 */ /* 0x000fe40007f1e0ff */
[----:B------:R-:W-:Y:S01]  /*b1790*/  IADD3 R45, PT, PT, R6, R33, RZ ;  /* 0x00000021062d7210 */ /* 0x000fe20007ffe0ff */
[----:B------:R-:W-:Y:S01]  /*b17a0*/  IMAD.X R27, RZ, RZ, RZ, P3 ;  /* 0x000000ffff1b7224 */ /* 0x000fe200018e06ff */
[----:B------:R-:W-:Y:S01]  /*b17b0*/  IADD3 R29, PT, PT, R29, UR7, RZ ;  /* 0x000000071d1d7c10 */ /* 0x000fe2000fffe0ff */
[----:B------:R-:W-:Y:S02]  /*b17c0*/  VIADD R31, R31, UR5 ;  /* 0x000000051f1f7c36 */ /* 0x000fe40008000000 */
[----:B------:R-:W-:Y:S02]  /*b17d0*/  IMAD.X R25, RZ, RZ, RZ, P2 ;  /* 0x000000ffff197224 */ /* 0x000fe400010e06ff */
[----:B------:R-:W-:Y:S01]  /*b17e0*/  IMAD.WIDE.U32 R26, R88, R14, R26 ;  /* 0x0000000e581a7225 */ /* 0x000fe200078e001a */
[----:B------:R-:W-:-:S03]  /*b17f0*/  IADD3 R32, P4, PT, R31, R28, RZ ;  /* 0x0000001c1f207210 */ /* 0x000fc60007f9e0ff */
[----:B------:R-:W-:Y:S01]  /*b1800*/  IMAD.X R37, RZ, RZ, RZ, P1 ;  /* 0x000000ffff257224 */ /* 0x000fe200008e06ff */
[----:B------:R-:W-:Y:S01]  /*b1810*/  IADD3 R28, P3, PT, R29, R26, RZ ;  /* 0x0000001a1d1c7210 */ /* 0x000fe20007f7e0ff */
[----:B------:R-:W-:Y:S02]  /*b1820*/  IMAD.MOV.U32 R35, RZ, RZ, RZ ;  /* 0x000000ffff237224 */ /* 0x000fe400078e00ff */
[----:B------:R-:W-:Y:S01]  /*b1830*/  IMAD.WIDE.U32 R24, R5, R69, R24 ;  /* 0x0000004505187225 */ /* 0x000fe200078e0018 */
[----:B------:R-:W-:-:S03]  /*b1840*/  IADD3.X R29, PT, PT, RZ, RZ, RZ, P3, !PT ;  /* 0x000000ffff1d7210 */ /* 0x000fc60001ffe4ff */
[----:B------:R-:W-:Y:S02]  /*b1850*/  VIADD R27, R27, UR9 ;  /* 0x000000091b1b7c36 */ /* 0x000fe40008000000 */
[----:B------:R-:W-:-:S03]  /*b1860*/  IMAD.WIDE.U32 R36, R15, R4, R36 ;  /* 0x000000040f247225 */ /* 0x000fc600078e0024 */
[----:B------:R-:W-:Y:S01]  /*b1870*/  IADD3 R26, P2, PT, R24, R27, RZ ;  /* 0x0000001b181a7210 */ /* 0x000fe20007f5e0ff */
[----:B------:R-:W-:Y:S01]  /*b1880*/  IMAD.WIDE.U32 R34, R97, R20, R34 ;  /* 0x0000001461227225 */ /* 0x000fe200078e0022 */
[----:B------:R-:W-:-:S03]  /*b1890*/  IADD3 R38, P1, PT, R39, R36, RZ ;  /* 0x0000002427267210 */ /* 0x000fc60007f3e0ff */
[----:B------:R-:W-:Y:S02]  /*b18a0*/  IMAD.X R33, RZ, RZ, RZ, P4 ;  /* 0x000000ffff217224 */ /* 0x000fe400020e06ff */
[----:B------:R-:W-:Y:S01]  /*b18b0*/  VIADD R39, R35, UR4 ;  /* 0x0000000423277c36 */ /* 0x000fe20008000000 */
[----:B------:R-:W-:Y:S01]  /*b18c0*/  IADD3 R35, PT, PT, R9, R37, RZ ;  /* 0x0000002509237210 */ /* 0x000fe20007ffe0ff */
[----:B------:R-:W-:-:S04]  /*b18d0*/  IMAD.WIDE.U32 R30, R96, R18, R32 ;  /* 0x00000012601e7225 */ /* 0x000fc800078e0020 */
[----:B------:R-:W-:Y:S01]  /*b18e0*/  IMAD.X R27, RZ, RZ, RZ, P2 ;  /* 0x000000ffff1b7224 */ /* 0x000fe200010e06ff */
[----:B------:R-:W-:Y:S01]  /*b18f0*/  IADD3 R30, P2, PT, R39, R30, RZ ;  /* 0x0000001e271e7210 */ /* 0x000fe20007f5e0ff */
[----:B------:R-:W-:Y:S01]  /*b1900*/  IMAD.WIDE.U32 R28, R89, R13, R28 ;  /* 0x0000000d591c7225 */ /* 0x000fe200078e001c */
[----:B------:R-:W-:-:S03]  /*b1910*/  IADD3.X R39, PT, PT, RZ, RZ, RZ, P1, !PT ;  /* 0x000000ffff277210 */ /* 0x000fc60000ffe4ff */
[----:B------:R-:W-:Y:S02]  /*b1920*/  VIADD R33, R31, UR6 ;  /* 0x000000061f217c36 */ /* 0x000fe40008000000 */
[----:B------:R-:W-:-:S03]  /*b1930*/  IMAD.WIDE.U32 R26, R88, R12, R26 ;  /* 0x0000000c581a7225 */ /* 0x000fc600078e001a */
[----:B------:R-:W-:Y:S01]  /*b1940*/  IADD3 R28, P4, PT, R33, R28, RZ ;  /* 0x0000001c211c7210 */ /* 0x000fe20007f9e0ff */
[----:B------:R-:W-:Y:S01]  /*b1950*/  VIADD R29, R29, UR8 ;  /* 0x000000081d1d7c36 */ /* 0x000fe20008000000 */
[----:B------:R-:W-:Y:S01]  /*b1960*/  IADD3 R27, PT, PT, R27, UR10, RZ ;  /* 0x0000000a1b1b7c10 */ /* 0x000fe2000fffe0ff */
[----:B------:R-:W-:Y:S02]  /*b1970*/  IMAD.X R31, RZ, RZ, RZ, P2 ;  /* 0x000000ffff1f7224 */ /* 0x000fe400010e06ff */
[----:B------:R-:W-:Y:S01]  /*b1980*/  IMAD.X R41, RZ, RZ, RZ, P0 ;  /* 0x000000ffff297224 */ /* 0x000fe200000e06ff */
[----:B------:R-:W-:Y:S01]  /*b1990*/  IADD3 R24, P3, PT, R29, R26, RZ ;  /* 0x0000001a1d187210 */ /* 0x000fe20007f7e0ff */
[----:B------:R-:W-:Y:S01]  /*b19a0*/  IMAD.WIDE.U32 R30, R97, R22, R30 ;  /* 0x00000016611e7225 */ /* 0x000fe200078e001e */
[----:B------:R-:W-:Y:S02]  /*b19b0*/  IADD3.X R29, PT, PT, RZ, RZ, RZ, P4, !PT ;  /* 0x000000ffff1d7210 */ /* 0x000fe400027fe4ff */
[----:B------:R-:W-:Y:S01]  /*b19c0*/  IADD3 R26, P2, PT, R25, R27, RZ ;  /* 0x0000001b191a7210 */ /* 0x000fe20007f5e0ff */
[----:B------:R-:W-:Y:S01]  /*b19d0*/  IMAD.X R25, RZ, RZ, RZ, P3 ;  /* 0x000000ffff197224 */ /* 0x000fe200018e06ff */
[----:B------:R-:W-:Y:S01]  /*b19e0*/  IADD3 R37, PT, PT, R31, UR5, RZ ;  /* 0x000000051f257c10 */ /* 0x000fe2000fffe0ff */
[----:B------:R-:W-:-:S04]  /*b19f0*/  IMAD.WIDE.U32 R28, R96, R16, R28 ;  /* 0x00000010601c7225 */ /* 0x000fc800078e001c */
[----:B------:R-:W-:Y:S02]  /*b1a00*/  IMAD.IADD R43, R11, 0x1, R42 ;  /* 0x000000010b2b7824 */ /* 0x000fe400078e022a */
[----:B------:R-:W-:-:S04]  /*b1a10*/  IMAD.WIDE.U32 R32, R21, UR18, R40 ;  /* 0x0000001215207c25 */ /* 0x000fc8000f8e0028 */
[----:B------:R-:W-:Y:S01]  /*b1a20*/  IMAD.X R27, RZ, RZ, RZ, P2 ;  /* 0x000000ffff1b7224 */ /* 0x000fe200010e06ff */
[----:B------:R-:W-:Y:S01]  /*b1a30*/  IADD3 R36, P2, PT, R37, R28, RZ ;  /* 0x0000001c25247210 */ /* 0x000fe20007f5e0ff */
[----:B------:R-:W-:Y:S01]  /*b1a40*/  IMAD.WIDE.U32 R24, R89, R14, R24 ;  /* 0x0000000e59187225 */ /* 0x000fe200078e0018 */
[----:B------:R-:W-:-:S03]  /*b1a50*/  IADD3 R42, P0, PT, R43, R32, RZ ;  /* 0x000000202b2a7210 */ /* 0x000fc60007f1e0ff */
[----:B------:R-:W-:Y:S01]  /*b1a60*/  VIADD R29, R29, UR7 ;  /* 0x000000071d1d7c36 */ /* 0x000fe20008000000 */
[----:B------:R-:W-:Y:S01]  /*b1a70*/  IADD3 R25, PT, PT, R25, UR9, RZ ;  /* 0x0000000919197c10 */ /* 0x000fe2000fffe0ff */
[----:B------:R-:W-:-:S03]  /*b1a80*/  IMAD.WIDE.U32 R26, R5, R88, R26 ;  /* 0x00000058051a7225 */ /* 0x000fc600078e001a */
[----:B------:R-:W-:Y:S01]  /*b1a90*/  IADD3 R32, P3, PT, R29, R24, RZ ;  /* 0x000000181d207210 */ /* 0x000fe20007f7e0ff */
[----:B------:R-:W-:Y:S01]  /*b1aa0*/  IMAD.X R37, RZ, RZ, RZ, P2 ;  /* 0x000000ffff257224 */ /* 0x000fe200010e06ff */
[----:B------:R-:W-:Y:S01]  /*b1ab0*/  IADD3 R28, P2, PT, R26, R25, RZ ;  /* 0x000000191a1c7210 */ /* 0x000fe20007f5e0ff */
[----:B------:R-:W-:Y:S02]  /*b1ac0*/  IMAD.IADD R31, R0, 0x1, R33 ;  /* 0x00000001001f7824 */ /* 0x000fe400078e0221 */
[----:B------:R-:W-:Y:S02]  /*b1ad0*/  IMAD.X R33, RZ, RZ, RZ, P3 ;  /* 0x000000ffff217224 */ /* 0x000fe400018e06ff */
[----:B------:R-:W-:Y:S02]  /*b1ae0*/  IMAD.WIDE.U32 R24, R97, R18, R36 ;  /* 0x0000001261187225 */ /* 0x000fe400078e0024 */
[----:B------:R-:W0:Y:S02]  /*b1af0*/  LDC R18, c[0x3][0x1c] ;  /* 0x00c00700ff127b82 */ /* 0x000e240000000800 */
[----:B------:R-:W-:Y:S01]  /*b1b00*/  IMAD.X R29, RZ, RZ, RZ, P2 ;  /* 0x000000ffff1d7224 */ /* 0x000fe200010e06ff */
[----:B------:R-:W-:Y:S01]  /*b1b10*/  IADD3 R25, PT, PT, R25, UR6, RZ ;  /* 0x0000000619197c10 */ /* 0x000fe2000fffe0ff */
[----:B------:R-:W-:Y:S01]  /*b1b20*/  IMAD.WIDE.U32 R36, R17, R3, R38 ;  /* 0x0000000311247225 */ /* 0x000fe200078e0026 */
[----:B------:R-:W-:-:S03]  /*b1b30*/  IADD3 R38, P1, PT, R35, R34, RZ ;  /* 0x0000002223267210 */ /* 0x000fc60007f3e0ff */
[----:B------:R-:W-:Y:S01]  /*b1b40*/  IMAD.WIDE.U32 R32, R96, R13, R32 ;  /* 0x0000000d60207225 */ /* 0x000fe200078e0020 */
[----:B------:R-:W-:-:S03]  /*b1b50*/  IADD3 R40, P4, PT, R45, R36, RZ ;  /* 0x000000242d287210 */ /* 0x000fc60007f9e0ff */
[----:B------:R-:W-:Y:S01]  /*b1b60*/  IMAD.WIDE.U32 R28, R89, R12, R28 ;  /* 0x0000000c591c7225 */ /* 0x000fe200078e001c */
[----:B------:R-:W-:-:S03]  /*b1b70*/  IADD3 R36, P2, PT, R25, R32, RZ ;  /* 0x0000002019247210 */ /* 0x000fc60007f5e0ff */
[----:B------:R-:W-:Y:S01]  /*b1b80*/  VIADD R33, R33, UR8 ;  /* 0x0000000821217c36 */ /* 0x000fe20008000000 */
[----:B------:R-:W-:Y:S01]  /*b1b90*/  IADD3 R25, PT, PT, R29, UR10, RZ ;  /* 0x0000000a1d197c10 */ /* 0x000fe2000fffe0ff */
[----:B------:R-:W-:Y:S02]  /*b1ba0*/  IMAD.IADD R45, R8, 0x1, R37 ;  /* 0x00000001082d7824 */ /* 0x000fe400078e0225 */
        /* <DEDUP_REMOVED lines=8> */
[----:B------:R-:W-:Y:S02]  /*b1c30*/  IADD3 R40, P3, PT, R31, R34, RZ ;  /* 0x000000221f287210 */ /* 0x000fe40007f7e0ff */
[----:B------:R-:W-:Y:S01]  /*b1c40*/  IADD3 R25, PT, PT, R7, R35, RZ ;  /* 0x0000002307197210 */ /* 0x000fe20007ffe0ff */
[----:B------:R-:W-:Y:S01]  /*b1c50*/  VIADD R29, R29, UR7 ;  /* 0x000000071d1d7c36 */ /* 0x000fe20008000000 */
[----:B------:R-:W-:Y:S01]  /*b1c60*/  IADD3 R37, PT, PT, R27, UR9, RZ ;  /* 0x000000091b257c10 */ /* 0x000fe2000fffe0ff */
[----:B------:R-:W-:Y:S02]  /*b1c70*/  IMAD.X R33, RZ, RZ, RZ, P2 ;  /* 0x000000ffff217224 */ /* 0x000fe400010e06ff */
[----:B------:R-:W-:Y:S01]  /*b1c80*/  IMAD.X R43, RZ, RZ, RZ, P0 ;  /* 0x000000ffff2b7224 */ /* 0x000fe200000e06ff */
[----:B------:R-:W-:Y:S01]  /*b1c90*/  IADD3 R34, P2, PT, R29, R26, RZ ;  /* 0x0000001a1d227210 */ /* 0x000fe20007f5e0ff */
[----:B------:R-:W-:-:S04]  /*b1ca0*/  IMAD.WIDE.U32 R32, R5, R89, R32 ;  /* 0x0000005905207225 */ /* 0x000fc800078e0020 */
[----:B------:R-:W-:Y:S01]  /*b1cb0*/  IMAD.X R35, RZ, RZ, RZ, P2 ;  /* 0x000000ffff237224 */ /* 0x000fe200010e06ff */
[----:B------:R-:W-:Y:S01]  /*b1cc0*/  IADD3 R36, P0, PT, R32, R37, RZ ;  /* 0x0000002520247210 */ /* 0x000fe20007f1e0ff */
[----:B------:R-:W-:Y:S02]  /*b1cd0*/  IMAD.X R39, RZ, RZ, RZ, P1 ;  /* 0x000000ffff277224 */ /* 0x000fe400008e06ff */
[----:B------:R-:W-:Y:S01]  /*b1ce0*/  IMAD.WIDE.U32 R26, R97, R13, R34 ;  /* 0x0000000d611a7225 */ /* 0x000fe200078e0022 */
[----:B------:R-:W-:-:S03]  /*b1cf0*/  IADD3.X R37, PT, PT, RZ, RZ, RZ, P0, !PT ;  /* 0x000000ffff257210 */ /* 0x000fc600007fe4ff */
[----:B0-----:R-:W-:Y:S01]  /*b1d00*/  IMAD.WIDE.U32 R34, R15, R18, R38 ;  /* 0x000000120f227225 */ /* 0x001fe200078e0026 */
[----:B------:R-:W-:-:S03]  /*b1d10*/  IADD3 R27, PT, PT, R27, UR8, RZ ;  /* 0x000000081b1b7c10 */ /* 0x000fc6000fffe0ff */
[----:B------:R-:W-:Y:S01]  /*b1d20*/  IMAD.WIDE.U32 R36, R96, R12, R36 ;  /* 0x0000000c60247225 */ /* 0x000fe200078e0024 */
[----:B------:R-:W-:-:S03]  /*b1d30*/  IADD3 R38, P1, PT, R34, R45, RZ ;  /* 0x0000002d22267210 */ /* 0x000fc60007f3e0ff */
[----:B------:R-:W-:Y:S01]  /*b1d40*/  IMAD.WIDE.U32 R42, R23, UR17, R42 ;  /* 0x00000011172a7c25 */ /* 0x000fe2000f8e002a */
[----:B------:R-:W-:-:S03]  /*b1d50*/  IADD3 R36, P0, PT, R27, R36, RZ ;  /* 0x000000241b247210 */ /* 0x000fc60007f1e0ff */
[----:B------:R-:W-:Y:S02]  /*b1d60*/  IMAD.X R41, RZ, RZ, RZ, P3 ;  /* 0x000000ffff297224 */ /* 0x000fe400018e06ff */
[----:B------:R-:W-:Y:S02]  /*b1d70*/  IMAD.X R39, RZ, RZ, RZ, P1 ;  /* 0x000000ffff277224 */ /* 0x000fe400008e06ff */
[----:B------:R-:W-:Y:S01]  /*b1d80*/  VIADD R32, R37, UR10 ;  /* 0x0000000a25207c36 */ /* 0x000fe20008000000 */
[----:B------:R-:W-:Y:S01]  /*b1d90*/  IADD3.X R37, PT, PT, RZ, RZ, RZ, P0, !PT ;  /* 0x000000ffff257210 */ /* 0x000fe200007fe4ff */
[----:B------:R-:W-:Y:S01]  /*b1da0*/  IMAD.IADD R15, R10, 0x1, R43 ;  /* 0x000000010a0f7824 */ /* 0x000fe200078e022b */
[----:B------:R-:W-:Y:S01]  /*b1db0*/  IADD3 R35, P0, PT, R35, R30, RZ ;  /* 0x0000001e23237210 */ /* 0x000fe20007f1e0ff */
[----:B------:R-:W-:Y:S01]  /*b1dc0*/  IMAD.WIDE.U32 R40, R21, UR19, R40 ;  /* 0x0000001315287c25 */ /* 0x000fe2000f8e0028 */
[----:B------:R-:W-:-:S03]  /*b1dd0*/  IADD3 R32, P1, PT, R33, R32, RZ ;  /* 0x0000002021207210 */ /* 0x000fc60007f3e0ff */
[----:B------:R-:W-:Y:S01]  /*b1de0*/  IMAD.WIDE.U32 R38, R17, R4, R38 ;  /* 0x0000000411267225 */ /* 0x000fe200078e0026 */
[----:B------:R-:W-:-:S03]  /*b1df0*/  IADD3 R40, P2, PT, R15, R40, RZ ;  /* 0x000000280f287210 */ /* 0x000fc60007f5e0ff */
[----:B------:R-:W-:Y:S02]  /*b1e00*/  IMAD R13, R42, UR11, RZ ;  /* 0x0000000b2a0d7c24 */ /* 0x000fe4000f8e02ff */
[----:B------:R-:W-:Y:S02]  /*b1e10*/  IMAD.MOV.U32 R43, RZ, RZ, RZ ;  /* 0x000000ffff2b7224 */ /* 0x000fe400078e00ff */
[----:B------:R-:W-:Y:S02]  /*b1e20*/  IMAD.IADD R34, R9, 0x1, R39 ;  /* 0x0000000109227824 */ /* 0x000fe400078e0227 */
[----:B------:R-:W-:Y:S01]  /*b1e30*/  IMAD.IADD R27, R6, 0x1, R41 ;  /* 0x00000001061b7824 */ /* 0x000fe200078e0229 */
[----:B------:R-:W-:Y:S01]  /*b1e40*/  IADD3.X R41, PT, PT, RZ, RZ, RZ, P2, !PT ;  /* 0x000000ffff297210 */ /* 0x000fe200017fe4ff */
[----:B------:R-:W-:Y:S01]  /*b1e50*/  IMAD.WIDE.U32 R14, R97, R14, R36 ;  /* 0x0000000e610e7225 */ /* 0x000fe200078e0024 */
[----:B------:R-:W-:-:S03]  /*b1e60*/  IADD3 R36, P2, PT, R25, R38, RZ ;  /* 0x0000002619247210 */ /* 0x000fc60007f5e0ff */
[----:B------:R-:W-:Y:S01]  /*b1e70*/  IMAD.X R33, RZ, RZ, RZ, P1 ;  /* 0x000000ffff217224 */ /* 0x000fe200008e06ff */
[----:B------:R-:W-:Y:S01]  /*b1e80*/  IADD3 R34, P1, PT, R34, R35, RZ ;  /* 0x0000002322227210 */ /* 0x000fe20007f3e0ff */
[----:B------:R-:W-:Y:S01]  /*b1e90*/  IMAD.HI.U32 R42, R13, UR16, R42 ;  /* 0x000000100d2a7c27 */ /* 0x000fe2000f8e002a */
[----:B------:R-:W-:-:S03]  /*b1ea0*/  IADD3.X R37, PT, PT, RZ, RZ, RZ, P2, !PT ;  /* 0x000000ffff257210 */ /* 0x000fc600017fe4ff */
[----:B------:R-:W-:-:S04]  /*b1eb0*/  IMAD.WIDE.U32 R30, R5, R96, R32 ;  /* 0x00000060051e7225 */ /* 0x000fc800078e0020 */
[----:B------:R-:W-:Y:S02]  /*b1ec0*/  VIADD R15, R15, UR9 ;  /* 0x000000090f0f7c36 */ /* 0x000fe40008000000 */
[----:B------:R-:W-:Y:S02]  /*b1ed0*/  IMAD.IADD R25, R11, 0x1, R42 ;  /* 0x000000010b197824 */ /* 0x000fe400078e022a */
[----:B------:R-:W-:-:S04]  /*b1ee0*/  IMAD.WIDE.U32 R38, R23, UR18, R40 ;  /* 0x0000001217267c25 */ /* 0x000fc8000f8e0028 */
[----:B------:R-:W-:Y:S01]  /*b1ef0*/  IMAD.X R35, RZ, RZ, RZ, P1 ;  /* 0x000000ffff237224 */ /* 0x000fe200008e06ff */
[----:B------:R-:W-:Y:S01]  /*b1f00*/  IADD3 R16, P1, PT, R30, R15, RZ ;  /* 0x0000000f1e107210 */ /* 0x000fe20007f3e0ff */
[----:B------:R-:W-:Y:S01]  /*b1f10*/  IMAD.WIDE.U32 R36, R19, R3, R36 ;  /* 0x0000000313247225 */ /* 0x000fe200078e0024 */
[----:B------:R-:W-:Y:S02]  /*b1f20*/  IADD3 R38, P2, PT, R25, R38, RZ ;  /* 0x0000002619267210 */ /* 0x000fe40007f5e0ff */
[----:B------:R-:W-:Y:S01]  /*b1f30*/  IADD3 R29, PT, PT, R0, R39, RZ ;  /* 0x00000027001d7210 */ /* 0x000fe20007ffe0ff */
[----:B------:R-:W-:Y:S01]  /*b1f40*/  IMAD.WIDE.U32 R32, R17, R18, R34 ;  /* 0x0000001211207225 */ /* 0x000fe200078e0022 */
[----:B------:R-:W-:-:S03]  /*b1f50*/  IADD3 R35, PT, PT, R8, R37, RZ ;  /* 0x0000002508237210 */ /* 0x000fc60007ffe0ff */
[----:B------:R-:W-:Y:S01]  /*b1f60*/  IMAD.X R17, RZ, RZ, RZ, P1 ;  /* 0x000000ffff117224 */ /* 0x000fe200008e06ff */
[----:B------:R-:W-:Y:S01]  /*b1f70*/  IADD3 R34, P1, PT, R32, R35, RZ ;  /* 0x0000002320227210 */ /* 0x000fe20007f3e0ff */
[----:B------:R-:W-:Y:S01]  /*b1f80*/  IMAD.X R39, RZ, RZ, RZ, P2 ;  /* 0x000000ffff277224 */ /* 0x000fe200010e06ff */
[----:B------:R-:W-:Y:S01]  /*b1f90*/  IADD3 R36, P2, PT, R27, R36, RZ ;  /* 0x000000241b247210 */ /* 0x000fe20007f5e0ff */
[----:B------:R-:W-:Y:S01]  /*b1fa0*/  IMAD.WIDE.U32 R16, R97, R12, R16 ;  /* 0x0000000c61107225 */ /* 0x000fe200078e0010 */
[----:B------:R-:W-:-:S03]  /*b1fb0*/  IADD3.X R35, PT, PT, RZ, RZ, RZ, P1, !PT ;  /* 0x000000ffff237210 */ /* 0x000fc60000ffe4ff */
[----:B------:R-:W-:Y:S02]  /*b1fc0*/  IMAD.X R37, RZ, RZ, RZ, P2 ;  /* 0x000000ffff257224 */ /* 0x000fe400010e06ff */
[----:B------:R-:W-:Y:S02]  /*b1fd0*/  VIADD R17, R17, UR10 ;  /* 0x0000000a11117c36 */ /* 0x000fe40008000000 */
[----:B------:R-:W-:Y:S02]  /*b1fe0*/  IMAD.X R25, RZ, RZ, RZ, P0 ;  /* 0x000000ffff197224 */ /* 0x000fe400000e06ff */
[----:B------:R-:W-:Y:S01]  /*b1ff0*/  IMAD.WIDE.U32 R36, R21, R2, R36 ;  /* 0x0000000215247225 */ /* 0x000fe200078e0024 */
[----:B------:R-:W-:Y:S02]  /*b2000*/  IADD3 R12, P0, PT, R31, R17, RZ ;  /* 0x000000111f0c7210 */ /* 0x000fe40007f1e0ff */
[----:B------:R-:W-:Y:S01]  /*b2010*/  IADD3 R17, P1, PT, R25, R24, RZ ;  /* 0x0000001819117210 */ /* 0x000fe20007f3e0ff */
[----:B------:R-:W-:Y:S01]  /*b2020*/  IMAD.WIDE.U32 R24, R19, R4, R34 ;  /* 0x0000000413187225 */ /* 0x000fe200078e0022 */
[----:B------:R-:W-:-:S02]  /*b2030*/  IADD3 R32, P4, PT, R29, R36, RZ ;  /* 0x000000241d207210 */ /* 0x000fc40007f9e0ff */
[----:B------:R-:W-:Y:S01]  /*b2040*/  IADD3 R17, P2, PT, R33, R17, RZ ;  /* 0x0000001121117210 */ /* 0x000fe20007f5e0ff */
[----:B------:R-:W-:Y:S02]  /*b2050*/  IMAD.IADD R31, R7, 0x1, R37 ;  /* 0x00000001071f7824 */ /* 0x000fe400078e0225 */
[----:B------:R-:W-:Y:S02]  /*b2060*/  IMAD.X R29, RZ, RZ, RZ, P1 ;  /* 0x000000ffff1d7224 */ /* 0x000fe400008e06ff */
[----:B------:R-:W-:Y:S01]  /*b2070*/  IMAD.X R33, RZ, RZ, RZ, P4 ;  /* 0x000000ffff217224 */ /* 0x000fe200020e06ff */
[----:B------:R-:W-:Y:S01]  /*b2080*/  IADD3 R30, P3, PT, R31, R24, RZ ;  /* 0x000000181f1e7210 */ /* 0x000fe20007f7e0ff */
[----:B------:R-:W-:Y:S01]  /*b2090*/  IMAD.WIDE.U32 R38, R13, UR17, R38 ;  /* 0x000000110d267c25 */ /* 0x000fe2000f8e0026 */
[----:B------:R-:W-:Y:S02]  /*b20a0*/  IADD3 R24, PT, PT, R9, R25, RZ ;  /* 0x0000001909187210 */ /* 0x000fe40007ffe0ff */
[----:B------:R-:W-:Y:S01]  /*b20b0*/  IADD3.X R31, PT, PT, RZ, RZ, RZ, P3, !PT ;  /* 0x000000ffff1f7210 */ /* 0x000fe20001ffe4ff */
[----:B------:R-:W-:Y:S01]  /*b20c0*/  IMAD.X R20, RZ, RZ, RZ, P2 ;  /* 0x000000ffff147224 */ /* 0x000fe200010e06ff */
[----:B------:R-:W-:Y:S01]  /*b20d0*/  IADD3 R29, P1, PT, R29, R28, RZ ;  /* 0x0000001c1d1d7210 */ /* 0x000fe20007f3e0ff */
[----:B------:R-:W-:Y:S01]  /*b20e0*/  IMAD.WIDE.U32 R32, R23, UR19, R32 ;  /* 0x0000001317207c25 */ /* 0x000fe2000f8e0020 */
[----:B------:R-:W-:-:S02]  /*b20f0*/  IADD3 R24, P3, PT, R24, R17, RZ ;  /* 0x0000001118187210 */ /* 0x000fc40007f7e0ff */
[----:B------:R-:W-:Y:S01]  /*b2100*/  IADD3 R17, P2, PT, R20, R29, RZ ;  /* 0x0000001d14117210 */ /* 0x000fe20007f5e0ff */
[----:B------:R-:W-:Y:S02]  /*b2110*/  IMAD.IADD R27, R10, 0x1, R39 ;  /* 0x000000010a1b7824 */ /* 0x000fe400078e0227 */
[----:B------:R-:W-:Y:S02]  /*b2120*/  HFMA2 R39, -RZ, RZ, 0, 0 ;  /* 0x00000000ff277431 */ /* 0x000fe400000001ff */
[----:B------:R-:W-:Y:S02]  /*b2130*/  IMAD.X R25, RZ, RZ, RZ, P3 ;  /* 0x000000ffff197224 */ /* 0x000fe400018e06ff */
[----:B------:R-:W-:Y:S01]  /*b2140*/  IMAD.WIDE.U32 R28, R21, R3, R30 ;  /* 0x00000003151c7225 */ /* 0x000fe200078e001e */
[----:B------:R-:W-:Y:S02]  /*b2150*/  IADD3 R30, P4, PT, R27, R32, RZ ;  /* 0x000000201b1e7210 */ /* 0x000fe40007f9e0ff */
[----:B------:R-:W-:Y:S01]  /*b2160*/  IADD3.X R27, PT, PT, RZ, RZ, RZ, P1, !PT ;  /* 0x000000ffff1b7210 */ /* 0x000fe20000ffe4ff */
[----:B------:R-:W-:Y:S01]  /*b2170*/  IMAD.IADD R33, R6, 0x1, R33 ;  /* 0x0000000106217824 */ /* 0x000fe200078e0221 */
[----:B------:R-:W-:Y:S01]  /*b2180*/  IADD3.X R31, PT, PT, RZ, RZ, RZ, P4, !PT ;  /* 0x000000ffff1f7210 */ /* 0x000fe200027fe4ff */
[----:B------:R-:W-:Y:S01]  /*b2190*/  IMAD R15, R38, UR11, RZ ;  /* 0x0000000b260f7c24 */ /* 0x000fe2000f8e02ff */
[----:B------:R-:W-:Y:S01]  /*b21a0*/  IADD3 R27, P1, PT, R27, R26, RZ ;  /* 0x0000001a1b1b7210 */ /* 0x000fe20007f3e0ff */
[----:B------:R-:W-:Y:S01]  /*b21b0*/  IMAD.WIDE.U32 R24, R19, R18, R24 ;  /* 0x0000001213187225 */ /* 0x000fe200078e0018 */
[----:B------:R-:W-:-:S03]  /*b21c0*/  IADD3 R28, P3, PT, R33, R28, RZ ;  /* 0x0000001c211c7210 */ /* 0x000fc60007f7e0ff */
[----:B------:R-:W-:Y:S02]  /*b21d0*/  IMAD.IADD R29, R8, 0x1, R29 ;  /* 0x00000001081d7824 */ /* 0x000fe400078e021d */
[----:B------:R-:W-:-:S03]  /*b21e0*/  IMAD.HI.U32 R38, R15, UR16, R38 ;  /* 0x000000100f267c27 */ /* 0x000fc6000f8e0026 */
[----:B------:R-:W-:Y:S01]  /*b21f0*/  IADD3 R24, P4, PT, R24, R29, RZ ;  /* 0x0000001d18187210 */ /* 0x000fe20007f9e0ff */
[----:B------:R-:W-:Y:S01]  /*b2200*/  IMAD.X R20, RZ, RZ, RZ, P2 ;  /* 0x000000ffff147224 */ /* 0x000fe200010e06ff */
[----:B------:R-:W-:Y:S01]  /*b2210*/  IADD3 R19, P2, PT, R25, R17, RZ ;  /* 0x0000001119137210 */ /* 0x000fe20007f5e0ff */
[----:B------:R-:W-:Y:S01]  /*b2220*/  IMAD.X R29, RZ, RZ, RZ, P3 ;  /* 0x000000ffff1d7224 */ /* 0x000fe200018e06ff */
[----:B------:R-:W-:Y:S01]  /*b2230*/  IADD3.X R25, PT, PT, RZ, RZ, RZ, P4, !PT ;  /* 0x000000ffff197210 */ /* 0x000fe200027fe4ff */
[----:B------:R-:W-:Y:S01]  /*b2240*/  IMAD.WIDE.U32 R30, R13, UR18, R30 ;  /* 0x000000120d1e7c25 */ /* 0x000fe2000f8e001e */
[----:B------:R-:W-:-:S03]  /*b2250*/  IADD3 R20, P3, PT, R20, R27, RZ ;  /* 0x0000001b14147210 */ /* 0x000fc60007f7e0ff */
        /* <DEDUP_REMOVED lines=15> */
[----:B------:R-:W-:Y:S01]  /*b2350*/  IMAD.WIDE.U32 R30, R15, UR17, R30 ;  /* 0x000000110f1e7c25 */ /* 0x000fe2000f8e001e */
[----:B------:R-:W-:-:S02]  /*b2360*/  IADD3.X R14, PT, PT, RZ, RZ, RZ, P3, !PT ;  /* 0x000000ffff0e7210 */ /* 0x000fc40001ffe4ff */
        /* <DEDUP_REMOVED lines=10> */
[----:B------:R-:W-:Y:S02]  /*b2410*/  IMAD.IADD R29, R6, 0x1, R29 ;  /* 0x00000001061d7824 */ /* 0x000fe400078e021d */
[----:B------:R-:W-:-:S03]  /*b2420*/  IMAD.WIDE.U32 R20, R21, R18, R24 ;  /* 0x0000001215147225 */ /* 0x000fc600078e0018 */
[----:B------:R-:W-:Y:S01]  /*b2430*/  IADD3 R26, P3, PT, R29, R26, RZ ;  /* 0x0000001a1d1a7210 */ /* 0x000fe20007f7e0ff */
[----:B------:R-:W-:Y:S01]  /*b2440*/  IMAD R19, R30, UR11, RZ ;  /* 0x0000000b1e137c24 */ /* 0x000fe2000f8e02ff */
[----:B------:R-:W-:Y:S01]  /*b2450*/  IADD3.X R29, PT, PT, RZ, RZ, RZ, P1, !PT ;  /* 0x000000ffff1d7210 */ /* 0x000fe20000ffe4ff */
[----:B------:R-:W-:Y:S02]  /*b2460*/  IMAD.MOV.U32 R31, RZ, RZ, RZ ;  /* 0x000000ffff1f7224 */ /* 0x000fe400078e00ff */
[----:B------:R-:W-:Y:S02]  /*b2470*/  IMAD.IADD R25, R8, 0x1, R27 ;  /* 0x0000000108197824 */ /* 0x000fe400078e021b */
[----:B------:R-:W-:-:S03]  /*b2480*/  IMAD.HI.U32 R30, R19, UR16, R30 ;  /* 0x00000010131e7c27 */ /* 0x000fc6000f8e001e */
[----:B------:R-:W-:Y:S01]  /*b2490*/  IADD3 R24, P1, PT, R20, R25, RZ ;  /* 0x0000001914187210 */ /* 0x000fe20007f3e0ff */
[----:B------:R-:W-:Y:S01]  /*b24a0*/  IMAD.X R27, RZ, RZ, RZ, P3 ;  /* 0x000000ffff1b7224 */ /* 0x000fe200018e06ff */
[----:B------:R-:W-:Y:S01]  /*b24b0*/  IADD3 R11, PT, PT, R11, R30, RZ ;  /* 0x0000001e0b0b7210 */ /* 0x000fe20007ffe0ff */
[----:B------:R-:W-:-:S04]  /*b24c0*/  IMAD.WIDE.U32 R28, R15, UR18, R28 ;  /* 0x000000120f1c7c25 */ /* 0x000fc8000f8e001c */
[----:B------:R-:W-:-:S04]  /*b24d0*/  IMAD.WIDE.U32 R26, R13, R2, R26 ;  /* 0x000000020d1a7225 */ /* 0x000fc800078e001a */
[----:B------:R-:W-:Y:S01]  /*b24e0*/  IMAD.IADD R29, R0, 0x1, R29 ;  /* 0x00000001001d7824 */ /* 0x000fe200078e021d */
[----:B------:R-:W-:Y:S01]  /*b24f0*/  IADD3 R27, PT, PT, R7, R27, RZ ;  /* 0x0000001b071b7210 */ /* 0x000fe20007ffe0ff */
[----:B------:R-:W-:Y:S01]  /*b2500*/  IMAD.X R25, RZ, RZ, RZ, P1 ;  /* 0x000000ffff197224 */ /* 0x000fe200008e06ff */
[----:B------:R-:W-:Y:S02]  /*b2510*/  IADD3 R30, P1, PT, R11, R28, RZ ;  /* 0x0000001c0b1e7210 */ /* 0x000fe40007f3e0ff */
[----:B------:R-:W-:Y:S01]  /*b2520*/  IADD3 R28, P3, PT, R29, R26, RZ ;  /* 0x0000001a1d1c7210 */ /* 0x000fe20007f7e0ff */
[----:B------:R-:W-:-:S04]  /*b2530*/  IMAD.WIDE.U32 R24, R23, R4, R24 ;  /* 0x0000000417187225 */ /* 0x000fc800078e0018 */
[----:B------:R-:W-:Y:S01]  /*b2540*/  IMAD.X R29, RZ, RZ, RZ, P3 ;  /* 0x000000ffff1d7224 */ /* 0x000fe200018e06ff */
[----:B------:R-:W-:Y:S01]  /*b2550*/  IADD3 R26, P3, PT, R27, R24, RZ ;  /* 0x000000181b1a7210 */ /* 0x000fe20007f7e0ff */
[----:B------:R-:W-:Y:S01]  /*b2560*/  IMAD.X R31, RZ, RZ, RZ, P1 ;  /* 0x000000ffff1f7224 */ /* 0x000fe200008e06ff */
[----:B------:R-:W-:Y:S01]  /*b2570*/  IADD3 R11, P1, PT, R21, R35, RZ ;  /* 0x00000023150b7210 */ /* 0x000fe20007f3e0ff */
[----:B------:R-:W-:Y:S01]  /*b2580*/  IMAD.WIDE.U32 R28, R15, UR19, R28 ;  /* 0x000000130f1c7c25 */ /* 0x000fe2000f8e001c */
[----:B------:R-:W-:-:S03]  /*b2590*/  IADD3 R24, PT, PT, R9, R25, RZ ;  /* 0x0000001909187210 */ /* 0x000fc60007ffe0ff */
[----:B------:R-:W-:-:S04]  /*b25a0*/  IMAD.WIDE.U32 R20, R19, UR17, R30 ;  /* 0x0000001113147c25 */ /* 0x000fc8000f8e001e */
[----:B------:R-:W-:Y:S01]  /*b25b0*/  IMAD.X R27, RZ, RZ, RZ, P3 ;  /* 0x000000ffff1b7224 */ /* 0x000fe200018e06ff */
[----:B------:R-:W-:Y:S01]  /*b25c0*/  IADD3 R24, P3, PT, R24, R11, RZ ;  /* 0x0000000b18187210 */ /* 0x000fe20007f7e0ff */
[----:B------:R-:W-:Y:S02]  /*b25d0*/  IMAD.IADD R17, R10, 0x1, R21 ;  /* 0x000000010a117824 */ /* 0x000fe400078e0215 */
        /* <DEDUP_REMOVED lines=8> */
[----:B------:R-:W-:Y:S01]  /*b2660*/  IMAD.X R29, RZ, RZ, RZ, P6 ;  /* 0x000000ffff1d7224 */ /* 0x000fe200030e06ff */
[----:B------:R-:W-:Y:S01]  /*b2670*/  IADD3.X R27, PT, PT, RZ, RZ, RZ, P3, !PT ;  /* 0x000000ffff1b7210 */ /* 0x000fe20001ffe4ff */
[----:B------:R-:W-:Y:S01]  /*b2680*/  IMAD.X R14, RZ, RZ, RZ, P1 ;  /* 0x000000ffff0e7224 */ /* 0x000fe200008e06ff */
[----:B------:R-:W-:Y:S01]  /*b2690*/  IADD3 R24, P2, PT, R22, R11, RZ ;  /* 0x0000000b16187210 */ /* 0x000fe20007f5e0ff */
[----:B------:R-:W-:Y:S01]  /*b26a0*/  IMAD.WIDE.U32 R10, R19, UR18, R28 ;  /* 0x00000012130a7c25 */ /* 0x000fe2000f8e001c */
[----:B------:R-:W-:-:S03]  /*b26b0*/  IADD3 R30, P1, PT, R17, R16, RZ ;  /* 0x00000010111e7210 */ /* 0x000fc60007f3e0ff */
        /* <DEDUP_REMOVED lines=15> */
[----:B------:R-:W-:Y:S01]  /*b27b0*/  IADD3 R16, P6, PT, R17, R0, RZ ;  /* 0x0000000011107210 */ /* 0x000fe20007fde0ff */
[----:B------:R-:W-:Y:S01]  /*b27c0*/  IMAD.WIDE.U32 R26, R19, UR19, R26 ;  /* 0x00000013131a7c25 */ /* 0x000fe2000f8e001a */
[----:B------:R-:W-:-:S02]  /*b27d0*/  IADD3 R0, P4, PT, R14, R25, RZ ;  /* 0x000000190e007210 */ /* 0x000fc40007f9e0ff */
[----:B------:R-:W-:Y:S01]  /*b27e0*/  IADD3.X R17, PT, PT, RZ, RZ, RZ, P6, !PT ;  /* 0x000000ffff117210 */ /* 0x000fe200037fe4ff */
        /* <DEDUP_REMOVED lines=20> */
[----:B------:R-:W-:Y:S02]  /*b2930*/  IMAD.IADD R7, R7, 0x1, R25 ;  /* 0x0000000107077824 */ /* 0x000fe400078e0219 */
[----:B------:R-:W-:Y:S02]  /*b2940*/  IMAD.IADD R6, R9, 0x1, R23 ;  /* 0x0000000109067824 */ /* 0x000fe400078e0217 */
[----:B------:R-:W-:Y:S01]  /*b2950*/  IMAD.X R5, RZ, RZ, RZ, P0 ;  /* 0x000000ffff057224 */ /* 0x000fe200000e06ff */
[----:B------:R-:W-:Y:S02]  /*b2960*/  IADD3 R22, P6, PT, R7, R22, RZ ;  /* 0x0000001607167210 */ /* 0x000fe40007fde0ff */
[----:B------:R-:W-:Y:S01]  /*b2970*/  IADD3 R7, P5, PT, R0, R29, RZ ;  /* 0x0000001d00077210 */ /* 0x000fe20007fbe0ff */
[----:B------:R-:W-:Y:S01]  /*b2980*/  IMAD.X R29, RZ, RZ, RZ, P3 ;  /* 0x000000ffff1d7224 */ /* 0x000fe200018e06ff */
[----:B------:R-:W-:Y:S01]  /*b2990*/  IADD3.X R0, PT, PT, RZ, RZ, RZ, P4, !PT ;  /* 0x000000ffff007210 */ /* 0x000fe200027fe4ff */
[----:B------:R-:W-:Y:S01]  /*b29a0*/  IMAD.X R23, RZ, RZ, RZ, P6 ;  /* 0x000000ffff177224 */ /* 0x000fe200030e06ff */
[----:B------:R-:W-:-:S02]  /*b29b0*/  IADD3 R6, P4, PT, R6, R17, RZ ;  /* 0x0000001106067210 */ /* 0x000fc40007f9e0ff */
[----:B------:R-:W-:Y:S01]  /*b29c0*/  IADD3 R0, P0, PT, R0, R7, RZ ;  /* 0x0000000700007210 */ /* 0x000fe20007f1e0ff */
[----:B------:R-:W-:Y:S01]  /*b29d0*/  IMAD.WIDE.U32 R22, R19, R3, R22 ;  /* 0x0000000313167225 */ /* 0x000fe200078e0016 */
[----:B------:R-:W-:Y:S01]  /*b29e0*/  IADD3.X R7, PT, PT, RZ, RZ, RZ, P4, !PT ;  /* 0x000000ffff077210 */ /* 0x000fe200027fe4ff */
[----:B------:R-:W0:Y:S01]  /*b29f0*/  LDC.64 R16, c[0x0][0x380] ;  /* 0x0000e000ff107b82 */ /* 0x000e220000000a00 */
[----:B------:R-:W-:Y:S01]  /*b2a00*/  IADD3 R5, P4, PT, R5, R0, RZ ;  /* 0x0000000005057210 */ /* 0x000fe20007f9e0ff */
[----:B------:R-:W-:Y:S01]  /*b2a10*/  IMAD.X R0, RZ, RZ, RZ, P2 ;  /* 0x000000ffff007224 */ /* 0x000fe200010e06ff */
[----:B------:R-:W-:Y:S01]  /*b2a20*/  IADD3.X R12, PT, PT, RZ, RZ, RZ, P5, !PT ;  /* 0x000000ffff0c7210 */ /* 0x000fe20002ffe4ff */
[----:B------:R-:W-:-:S03]  /*b2a30*/  IMAD.WIDE.U32 R6, R15, R18, R6 ;  /* 0x000000120f067225 */ /* 0x000fc600078e0006 */
[----:B------:R-:W-:Y:S01]  /*b2a40*/  IADD3 R0, P2, PT, R0, R5, RZ ;  /* 0x0000000500007210 */ /* 0x000fe20007f5e0ff */
[----:B------:R-:W-:Y:S01]  /*b2a50*/  IMAD.IADD R15, R8, 0x1, R23 ;  /* 0x00000001080f7824 */ /* 0x000fe200078e0217 */
[----:B------:R-:W-:Y:S02]  /*b2a60*/  IADD3.X R5, PT, PT, RZ, RZ, RZ, P1, !PT ;  /* 0x000000ffff057210 */ /* 0x000fe40000ffe4ff */
[----:B------:R-:W-:Y:S02]  /*b2a70*/  IADD3 R12, PT, PT, R12, R13, R29 ;  /* 0x0000000d0c0c7210 */ /* 0x000fe40007ffe01d */
[----:B------:R-:W-:Y:S02]  /*b2a80*/  IADD3 R14, P6, PT, R6, R15, RZ ;  /* 0x0000000f060e7210 */ /* 0x000fe40007fde0ff */
[----:B------:R-:W-:Y:S01]  /*b2a90*/  IADD3 R5, P1, PT, R5, R0, RZ ;  /* 0x0000000005057210 */ /* 0x000fe20007f3e0ff */
[----:B------:R-:W-:Y:S02]  /*b2aa0*/  IMAD.X R0, RZ, RZ, RZ, P0 ;  /* 0x000000ffff007224 */ /* 0x000fe400000e06ff */
[----:B------:R-:W-:Y:S01]  /*b2ab0*/  IMAD.X R15, RZ, RZ, RZ, P6 ;  /* 0x000000ffff0f7224 */ /* 0x000fe200030e06ff */
[----:B------:R-:W-:-:S02]  /*b2ac0*/  IADD3 R7, P3, PT, R7, R5, RZ ;  /* 0x0000000507077210 */ /* 0x000fc40007f7e0ff */
[----:B------:R-:W-:Y:S01]  /*b2ad0*/  IADD3.X R5, PT, PT, RZ, RZ, RZ, P4, !PT ;  /* 0x000000ffff057210 */ /* 0x000fe200027fe4ff */
[----:B------:R-:W-:Y:S01]  /*b2ae0*/  IMAD.WIDE.U32 R14, R19, R4, R14 ;  /* 0x00000004130e7225 */ /* 0x000fe200078e000e */
[----:B0-----:R0:W-:Y:S02]  /*b2af0*/  STG.E desc[UR12][R16.64+0x20], R20 ;  /* 0x0000201410007986 */ /* 0x0011e4000c10190c */
[----:B------:R-:W-:Y:S01]  /*b2b00*/  IADD3 R12, PT, PT, R5, R12, R0 ;  /* 0x0000000c050c7210 */ /* 0x000fe20007ffe000 */
[----:B------:R-:W-:Y:S02]  /*b2b10*/  IMAD.IADD R6, R9, 0x1, R15 ;  /* 0x0000000109067824 */ /* 0x000fe400078e020f */
[----:B------:R-:W-:Y:S01]  /*b2b20*/  IMAD.X R0, RZ, RZ, RZ, P2 ;  /* 0x000000ffff007224 */ /* 0x000fe200010e06ff */
[----:B------:R0:W-:Y:S01]  /*b2b30*/  STG.E desc[UR12][R16.64+0x24], R10 ;  /* 0x0000240a10007986 */ /* 0x0001e2000c10190c */
[----:B------:R-:W-:Y:S01]  /*b2b40*/  IMAD.X R5, RZ, RZ, RZ, P1 ;  /* 0x000000ffff057224 */ /* 0x000fe200008e06ff */
[----:B------:R-:W-:-:S02]  /*b2b50*/  IADD3 R6, P0, PT, R6, R7, RZ ;  /* 0x0000000706067210 */ /* 0x000fc40007f1e0ff */
[----:B------:R0:W-:Y:S02]  /*b2b60*/  STG.E desc[UR12][R16.64+0x28], R26 ;  /* 0x0000281a10007986 */ /* 0x0001e4000c10190c */
[----:B------:R-:W-:Y:S02]  /*b2b70*/  IADD3.X R7, PT, PT, RZ, RZ, RZ, P0, !PT ;  /* 0x000000ffff077210 */ /* 0x000fe400007fe4ff */
[----:B------:R-:W-:Y:S01]  /*b2b80*/  IADD3 R5, PT, PT, R5, R12, R0 ;  /* 0x0000000c05057210 */ /* 0x000fe20007ffe000 */
[----:B------:R-:W-:Y:S01]  /*b2b90*/  IMAD.X R0, RZ, RZ, RZ, P3 ;  /* 0x000000ffff007224 */ /* 0x000fe200018e06ff */
[----:B------:R0:W-:Y:S01]  /*b2ba0*/  STG.E desc[UR12][R16.64+0x2c], R24 ;  /* 0x00002c1810007986 */ /* 0x0001e2000c10190c */
[----:B------:R-:W-:-:S03]  /*b2bb0*/  IMAD.WIDE.U32 R6, R19, R18, R6 ;  /* 0x0000001213067225 */ /* 0x000fc600078e0006 */
[----:B------:R0:W-:Y:S02]  /*b2bc0*/  STG.E desc[UR12][R16.64+0x30], R22 ;  /* 0x0000301610007986 */ /* 0x0001e4000c10190c */
[----:B------:R-:W-:Y:S02]  /*b2bd0*/  IADD3 R5, PT, PT, R7, R5, R0 ;  /* 0x0000000507057210 */ /* 0x000fe40007ffe000 */
[----:B------:R0:W-:Y:S02]  /*b2be0*/  STG.E desc[UR12][R16.64+0x34], R14 ;  /* 0x0000340e10007986 */ /* 0x0001e4000c10190c */
[----:B------:R-:W-:Y:S02]  /*b2bf0*/  ISETP.GT.U32.AND P0, PT, R5, R18, PT ;  /* 0x000000120500720c */ /* 0x000fe40003f04070 */
[----:B------:R0:W-:Y:S04]  /*b2c00*/  STG.E desc[UR12][R16.64+0x38], R6 ;  /* 0x0000380610007986 */ /* 0x0001e8000c10190c */
[----:B------:R0:W-:Y:S07]  /*b2c10*/  STG.E desc[UR12][R16.64+0x3c], R5 ;  /* 0x00003c0510007986 */ /* 0x0001ee000c10190c */
        /* <DEDUP_REMOVED lines=26> */
.L_x_273:
        /* <DEDUP_REMOVED lines=31> */
.L_x_274:
[----:B------:R-:W-:Y:S01]  /*b2fb0*/  STG.E desc[UR12][R16.64+0x40], RZ ;  /* 0x000040ff10007986 */ /* 0x000fe2000c10190c */
[----:B------:R-:W-:Y:S05]  /*b2fc0*/  EXIT ;  /* 0x000000000000794d */ /* 0x000fea0003800000 */
.L_x_262:
[----:B------:R-:W1:Y:S01]  /*b2fd0*/  LDC.64 R2, c[0x0][0x380] ;  /* 0x0000e000ff027b82 */ /* 0x000e620000000a00 */
[----:B------:R-:W-:-:S05]  /*b2fe0*/  IMAD.MOV.U32 R5, RZ, RZ, 0x1 ;  /* 0x00000001ff057424 */ /* 0x000fca00078e00ff */
[----:B-1----:R-:W-:Y:S04]  /*b2ff0*/  STG.E desc[UR12][R2.64+0x40], R5 ;  /* 0x0000400502007986 */ /* 0x002fe8000c10190c */
[----:B------:R-:W-:Y:S04]  /*b3000*/  STG.E desc[UR12][R2.64], RZ ;  /* 0x000000ff02007986 */ /* 0x000fe8000c10190c */
        /* <DEDUP_REMOVED lines=14> */
[----:B------:R-:W-:Y:S01]  /*b30f0*/  STG.E desc[UR12][R2.64+0x3c], RZ ;  /* 0x00003cff02007986 */ /* 0x000fe2000c10190c */
[----:B--23--:R-:W-:Y:S05]  /*b3100*/  EXIT ;  /* 0x000000000000794d */ /* 0x00cfea0003800000 */
.L_x_275:
        /* <DEDUP_REMOVED lines=15> */
.L_x_691:


//--------------------- .text._Z12point_doubleP7ECPointPKS_ --------------------------
	.section	.text._Z12point_doubleP7ECPointPKS_,"ax",@progbits
	.align	128
        .global         _Z12point_doubleP7ECPointPKS_
        .type           _Z12point_doubleP7ECPointPKS_,@function
        .size           _Z12point_doubleP7ECPointPKS_,(.L_x_692 - _Z12point_doubleP7ECPointPKS_)
        .other          _Z12point_doubleP7ECPointPKS_,@"STO_CUDA_ENTRY STV_DEFAULT"
_Z12point_doubleP7ECPointPKS_:
.text._Z12point_doubleP7ECPointPKS_:
[----:B------:R-:W-:Y:S08]  /*0000*/  LDC R1, c[0x0][0x37c] ;  /* 0x0000df00ff017b82 */ /* 0x000ff00000000800 */
[----:B------:R-:W0:Y:S01]  /*0010*/  LDC.64 R14, c[0x0][0x388] ;  /* 0x0000e200ff0e7b82 */ /* 0x000e220000000a00 */
[----:B------:R-:W0:Y:S01]  /*0020*/  LDCU.64 UR12, c[0x0][0x358] ;  /* 0x00006b00ff0c77ac */ /* 0x000e220008000a00 */
[----:B------:R-:W1:Y:S01]  /*0030*/  LDCU.64 UR4, c[0x3][0x188] ;  /* 0x00c03100ff0477ac */ /* 0x000e620008000a00 */
[----:B------:R-:W2:Y:S01]  /*0040*/  LDCU.64 UR6, c[0x3][0x190] ;  /* 0x00c03200ff0677ac */ /* 0x000ea20008000a00 */
[----:B------:R-:W3:Y:S01]  /*0050*/  LDCU.64 UR8, c[0x3][0x198] ;  /* 0x00c03300ff0877ac */ /* 0x000ee20008000a00 */
[----:B------:R-:W4:Y:S01]  /*0060*/  LDCU.64 UR10, c[0x3][0x1a0] ;  /* 0x00c03400ff0a77ac */ /* 0x000f220008000a00 */
[----:B0-----:R-:W5:Y:S02]  /*0070*/  LDG.E R21, desc[UR12][R14.64+0x40] ;  /* 0x0000400c0e157981 */ /* 0x001f64000c1e1900 */
[----:B-----5:R-:W-:-:S13]  /*0080*/  ISETP.NE.AND P0, PT, R21, RZ, PT ;  /* 0x000000ff1500720c */ /* 0x020fda0003f05270 */
[----:B-1234-:R-:W-:Y:S05]  /*0090*/  @!P0 BRA `(.L_x_276) ;  /* 0x0000000000788947 */ /* 0x01efea0003800000 */
[----:B------:R-:W-:Y:S02]  /*00a0*/  HFMA2 R20, -RZ, RZ, 0, 0 ;  /* 0x00000000ff147431 */ /* 0x000fe400000001ff */
        /* <DEDUP_REMOVED lines=9> */
[----:B------:R-:W-:Y:S01]  /*0140*/  MOV R11, UR10 ;  /* 0x0000000a000b7c02 */ /* 0x000fe20008000f00 */
[----:B------:R-:W-:Y:S01]  /*0150*/  IMAD.U32 R4, RZ, RZ, UR10 ;  /* 0x0000000aff047e24 */ /* 0x000fe2000f8e00ff */
[----:B------:R-:W-:Y:S01]  /*0160*/  MOV R7, UR6 ;  /* 0x0000000600077c02 */ /* 0x000fe20008000f00 */
[----:B------:R-:W-:Y:S01]  /*0170*/  IMAD.U32 R22, RZ, RZ, UR11 ;  /* 0x0000000bff167e24 */ /* 0x000fe2000f8e00ff */
[----:B------:R-:W-:Y:S01]  /*0180*/  MOV R44, UR10 ;  /* 0x0000000a002c7c02 */ /* 0x000fe20008000f00 */
[----:B------:R-:W-:Y:S01]  /*0190*/  IMAD.MOV.U32 R13, RZ, RZ, RZ ;  /* 0x000000ffff0d7224 */ /* 0x000fe200078e00ff */
[----:B------:R-:W-:Y:S01]  /*01a0*/  MOV R32, UR6 ;  /* 0x0000000600207c02 */ /* 0x000fe20008000f00 */
        /* <DEDUP_REMOVED lines=9> */
[----:B------:R-:W-:Y:S02]  /*0240*/  IMAD.U32 R35, RZ, RZ, UR7 ;  /* 0x00000007ff237e24 */ /* 0x000fe4000f8e00ff */
[----:B------:R-:W-:Y:S02]  /*0250*/  IMAD.U32 R33, RZ, RZ, UR5 ;  /* 0x00000005ff217e24 */ /* 0x000fe4000f8e00ff */
[----:B------:R-:W-:Y:S01]  /*0260*/  IMAD.U32 R30, RZ, RZ, UR4 ;  /* 0x00000004ff1e7e24 */ /* 0x000fe2000f8e00ff */
[----:B------:R-:W-:Y:S06]  /*0270*/  BRA `(.L_x_277) ;  /* 0x0000000000807947 */ /* 0x000fec0003800000 */
.L_x_276:
[----:B------:R-:W5:Y:S01]  /*0280*/  LDG.E R30, desc[UR12][R14.64] ;  /* 0x0000000c0e1e7981 */ /* 0x000f62000c1e1900 */
[----:B------:R-:W-:Y:S01]  /*0290*/  IMAD.U32 R29, RZ, RZ, UR4 ;  /* 0x00000004ff1d7e24 */ /* 0x000fe2000f8e00ff */
[----:B------:R-:W-:Y:S01]  /*02a0*/  MOV R52, UR5 ;  /* 0x0000000500347c02 */ /* 0x000fe20008000f00 */
[----:B------:R-:W-:Y:S01]  /*02b0*/  IMAD.U32 R0, RZ, RZ, UR6 ;  /* 0x00000006ff007e24 */ /* 0x000fe2000f8e00ff */
        /* <DEDUP_REMOVED lines=15> */
[----:B------:R-:W-:-:S03]  /*03b0*/  IMAD.U32 R13, RZ, RZ, UR4 ;  /* 0x00000004ff0d7e24 */ /* 0x000fc6000f8e00ff */
        /* <DEDUP_REMOVED lines=9> */
[----:B------:R0:W5:Y:S02]  /*0450*/  LDG.E R12, desc[UR12][R14.64+0x3c] ;  /* 0x00003c0c0e0c7981 */ /* 0x000164000c1e1900 */
[----:B0-----:R-:W-:Y:S01]  /*0460*/  MOV R15, UR6 ;  /* 0x00000006000f7c02 */ /* 0x001fe20008000f00 */
[----:B------:R-:W-:-:S07]  /*0470*/  IMAD.U32 R14, RZ, RZ, UR5 ;  /* 0x00000005ff0e7e24 */ /* 0x000fce000f8e00ff */
.L_x_277:
[----:B------:R-:W-:Y:S01]  /*0480*/  ISETP.NE.AND P0, PT, R21, RZ, PT ;  /* 0x000000ff1500720c */ /* 0x000fe20003f05270 */
[----:B------:R-:W-:Y:S01]  /*0490*/  UPLOP3.LUT UP0, UPT, UPT, UPT, UPT, 0x40, 0x4 ;  /* 0x000000000004789c */ /* 0x000fe20003f0e870 */
[----:B------:R-:W-:Y:S01]  /*04a0*/  IMAD.U32 R28, RZ, RZ, UR11 ;  /* 0x0000000bff1c7e24 */ /* 0x000fe2000f8e00ff */
[----:B------:R-:W-:Y:S01]  /*04b0*/  MOV R63, UR8 ;  /* 0x00000008003f7c02 */ /* 0x000fe20008000f00 */
[----:B------:R-:W-:Y:S01]  /*04c0*/  IMAD.U32 R65, RZ, RZ, UR10 ;  /* 0x0000000aff417e24 */ /* 0x000fe2000f8e00ff */
[----:B------:R-:W-:Y:S01]  /*04d0*/  MOV R31, UR4 ;  /* 0x00000004001f7c02 */ /* 0x000fe20008000f00 */
[----:B------:R-:W-:Y:S01]  /*04e0*/  IMAD.U32 R64, RZ, RZ, UR9 ;  /* 0x00000009ff407e24 */ /* 0x000fe2000f8e00ff */
[----:B------:R-:W-:Y:S01]  /*04f0*/  MOV R23, RZ ;  /* 0x000000ff00177202 */ /* 0x000fe20000000f00 */
[----:B------:R-:W-:Y:S01]  /*0500*/  IMAD.U32 R62, RZ, RZ, UR7 ;  /* 0x00000007ff3e7e24 */ /* 0x000fe2000f8e00ff */
[----:B------:R-:W-:Y:S01]  /*0510*/  CS2R R26, SRZ ;  /* 0x00000000001a7805 */ /* 0x000fe2000001ff00 */
[----:B------:R-:W-:Y:S01]  /*0520*/  IMAD.U32 R61, RZ, RZ, UR6 ;  /* 0x00000006ff3d7e24 */ /* 0x000fe2000f8e00ff */
[----:B------:R-:W-:Y:S01]  /*0530*/  MOV R43, RZ ;  /* 0x000000ff002b7202 */ /* 0x000fe20000000f00 */
[----:B------:R-:W-:-:S02]  /*0540*/  IMAD.U32 R60, RZ, RZ, UR5 ;  /* 0x00000005ff3c7e24 */ /* 0x000fc4000f8e00ff */
[----:B------:R-:W-:Y:S02]  /*0550*/  IMAD.MOV.U32 R21, RZ, RZ, RZ ;  /* 0x000000ffff157224 */ /* 0x000fe400078e00ff */
[----:B------:R-:W-:Y:S02]  /*0560*/  IMAD.MOV.U32 R25, RZ, RZ, RZ ;  /* 0x000000ffff197224 */ /* 0x000fe400078e00ff */
[----:B------:R-:W-:Y:S02]  /*0570*/  IMAD.MOV.U32 R46, RZ, RZ, RZ ;  /* 0x000000ffff2e7224 */ /* 0x000fe400078e00ff */
[----:B------:R-:W-:Y:S01]  /*0580*/  IMAD.MOV.U32 R48, RZ, RZ, RZ ;  /* 0x000000ffff307224 */ /* 0x000fe200078e00ff */
[----:B------:R-:W-:Y:S06]  /*0590*/  @P0 BRA `(.L_x_278) ;  /* 0x00000130009c0947 */ /* 0x000fec0003800000 */
[----:B------:R-:W-:Y:S01]  /*05a0*/  LOP3.LUT R28, R15, R13, R14, 0xfe, !PT ;  /* 0x0000000d0f1c7212 */ /* 0x000fe200078efe0e */
[----:B------:R-:W-:Y:S01]  /*05b0*/  IMAD.U32 R65, RZ, RZ, UR10 ;  /* 0x0000000aff417e24 */ /* 0x000fe2000f8e00ff */
[----:B------:R-:W-:Y:S01]  /*05c0*/  MOV R63, UR8 ;  /* 0x00000008003f7c02 */ /* 0x000fe20008000f00 */
[----:B------:R-:W-:Y:S01]  /*05d0*/  IMAD.U32 R64, RZ, RZ, UR9 ;  /* 0x00000009ff407e24 */ /* 0x000fe2000f8e00ff */
[----:B------:R-:W-:Y:S01]  /*05e0*/  LOP3.LUT R28, R17, R28, R16, 0xfe, !PT ;  /* 0x0000001c111c7212 */ /* 0x000fe200078efe10 */
[----:B------:R-:W-:Y:S02]  /*05f0*/  IMAD.U32 R62, RZ, RZ, UR7 ;  /* 0x00000007ff3e7e24 */ /* 0x000fe4000f8e00ff */
[----:B------:R-:W-:Y:S01]  /*0600*/  IMAD.U32 R61, RZ, RZ, UR6 ;  /* 0x00000006ff3d7e24 */ /* 0x000fe2000f8e00ff */
[----:B------:R-:W-:Y:S01]  /*0610*/  LOP3.LUT R31, R19, R28, R18, 0xfe, !PT ;  /* 0x0000001c131f7212 */ /* 0x000fe200078efe12 */
[----:B------:R-:W-:Y:S02]  /*0620*/  IMAD.U32 R28, RZ, RZ, UR11 ;  /* 0x0000000bff1c7e24 */ /* 0x000fe4000f8e00ff */
[----:B------:R-:W-:Y:S01]  /*0630*/  IMAD.U32 R60, RZ, RZ, UR5 ;  /* 0x00000005ff3c7e24 */ /* 0x000fe2000f8e00ff */
[----:B------:R-:W-:-:S02]  /*0640*/  LOP3.LUT P0, RZ, R31, R20, RZ, 0xfc, !PT ;  /* 0x000000141fff7212 */ /* 0x000fc4000780fcff */
[----:B------:R-:W-:-:S11]  /*0650*/  MOV R31, UR4 ;  /* 0x00000004001f7c02 */ /* 0x000fd60008000f00 */
[----:B------:R-:W-:Y:S05]  /*0660*/  @!P0 BRA `(.L_x_278) ;  /* 0x0000013000688947 */ /* 0x000fea0003800000 */
[----:B-----5:R-:W-:Y:S01]  /*0670*/  LOP3.LUT R23, R7, R5, R6, 0xfe, !PT ;  /* 0x0000000507177212 */ /* 0x020fe200078efe06 */
        /* <DEDUP_REMOVED lines=9> */
[----:B------:R-:W-:Y:S01]  /*0710*/  CS2R R26, SRZ ;  /* 0x00000000001a7805 */ /* 0x000fe2000001ff00 */
[----:B------:R-:W-:Y:S01]  /*0720*/  IMAD.U32 R60, RZ, RZ, UR5 ;  /* 0x00000005ff3c7e24 */ /* 0x000fe2000f8e00ff */
[----:B------:R-:W-:Y:S01]  /*0730*/  LOP3.LUT P0, RZ, R23, R12, RZ, 0xfc, !PT ;  /* 0x0000000c17ff7212 */ /* 0x000fe2000780fcff */
[----:B------:R-:W-:Y:S01]  /*0740*/  IMAD.MOV.U32 R23, RZ, RZ, RZ ;  /* 0x000000ffff177224 */ /* 0x000fe200078e00ff */
[----:B------:R-:W-:Y:S01]  /*0750*/  MOV R48, RZ ;  /* 0x000000ff00307202 */ /* 0x000fe20000000f00 */
[----:B------:R-:W-:-:S02]  /*0760*/  IMAD.MOV.U32 R25, RZ, RZ, RZ ;  /* 0x000000ffff197224 */ /* 0x000fc400078e00ff */
[----:B------:R-:W-:Y:S02]  /*0770*/  IMAD.MOV.U32 R46, RZ, RZ, RZ ;  /* 0x000000ffff2e7224 */ /* 0x000fe400078e00ff */
[----:B------:R-:W-:-:S06]  /*0780*/  IMAD.MOV.U32 R43, RZ, RZ, RZ ;  /* 0x000000ffff2b7224 */ /* 0x000fcc00078e00ff */
[----:B------:R-:W-:Y:S05]  /*0790*/  @!P0 BRA `(.L_x_278) ;  /* 0x00000130001c8947 */ /* 0x000fea0003800000 */
[C---:B------:R-:W-:Y:S01]  /*07a0*/  IMAD.WIDE.U32 R28, R5.reuse, R5, RZ ;  /* 0x00000005051c7225 */ /* 0x040fe200078e00ff */
[----:B------:R-:W0:Y:S03]  /*07b0*/  LDC R4, c[0x3][0xe0] ;  /* 0x00c03800ff047b82 */ /* 0x000e260000000800 */
[----:B------:R-:W-:Y:S01]  /*07c0*/  IMAD.MOV.U32 R2, RZ, RZ, R29 ;  /* 0x000000ffff027224 */ /* 0x000fe200078e001d */
[----:B------:R-:W-:Y:S01]  /*07d0*/  LOP3.LUT R52, R28, 0xfffffffd, RZ, 0xc0, !PT ;  /* 0xfffffffd1c347812 */ /* 0x000fe200078ec0ff */
[----:B------:R-:W-:Y:S02]  /*07e0*/  IMAD.MOV.U32 R3, RZ, RZ, RZ ;  /* 0x000000ffff037224 */ /* 0x000fe400078e00ff */
[----:B------:R-:W-:Y:S02]  /*07f0*/  IMAD.MOV.U32 R23, RZ, RZ, RZ ;  /* 0x000000ffff177224 */ /* 0x000fe400078e00ff */
[----:B------:R-:W-:-:S04]  /*0800*/  IMAD.WIDE.U32 R2, R5, R6, R2 ;  /* 0x0000000605027225 */ /* 0x000fc800078e0002 */
[----:B------:R-:W-:Y:S01]  /*0810*/  IMAD.MOV.U32 R36, RZ, RZ, R2 ;  /* 0x000000ffff247224 */ /* 0x000fe200078e0002 */
[----:B------:R-:W-:Y:S01]  /*0820*/  MOV R22, R3 ;  /* 0x0000000300167202 */ /* 0x000fe20000000f00 */
[----:B------:R-:W-:Y:S02]  /*0830*/  IMAD.MOV.U32 R37, RZ, RZ, RZ ;  /* 0x000000ffff257224 */ /* 0x000fe400078e00ff */
[----:B------:R-:W-:Y:S02]  /*0840*/  IMAD.MOV.U32 R27, RZ, RZ, RZ ;  /* 0x000000ffff1b7224 */ /* 0x000fe400078e00ff */
[----:B------:R-:W-:-:S04]  /*0850*/  IMAD.WIDE.U32 R2, R5, R7, R22 ;  /* 0x0000000705027225 */ /* 0x000fc800078e0016 */
[----:B------:R-:W-:-:S04]  /*0860*/  IMAD.WIDE.U32 R36, R5, R6, R36 ;  /* 0x0000000605247225 */ /* 0x000fc800078e0024 */
[----:B------:R-:W-:Y:S01]  /*0870*/  IMAD.MOV.U32 R49, RZ, RZ, RZ ;  /* 0x000000ffff317224 */ /* 0x000fe200078e00ff */
[----:B------:R-:W-:Y:S01]  /*0880*/  IADD3 R22, P0, PT, R2, R37, RZ ;  /* 0x0000002502167210 */ /* 0x000fe20007f1e0ff */
[----:B------:R-:W-:Y:S02]  /*0890*/  IMAD.MOV.U32 R2, RZ, RZ, R3 ;  /* 0x000000ffff027224 */ /* 0x000fe400078e0003 */
[----:B------:R-:W-:Y:S01]  /*08a0*/  IMAD.MOV.U32 R3, RZ, RZ, RZ ;  /* 0x000000ffff037224 */ /* 0x000fe200078e00ff */
[----:B------:R-:W-:Y:S01]  /*08b0*/  IADD3.X R23, PT, PT, RZ, RZ, RZ, P0, !PT ;  /* 0x000000ffff177210 */ /* 0x000fe200007fe4ff */
[----:B0-----:R-:W-:Y:S02]  /*08c0*/  IMAD R31, R28, R4, RZ ;  /* 0x000000041c1f7224 */ /* 0x001fe400078e02ff */
[----:B------:R-:W-:-:S04]  /*08d0*/  IMAD.WIDE.U32 R2, R5, R8, R2 ;  /* 0x0000000805027225 */ /* 0x000fc800078e0002 */
[----:B------:R-:W-:-:S04]  /*08e0*/  IMAD.WIDE.U32 R22, R6, R6, R22 ;  /* 0x0000000606167225 */ /* 0x000fc800078e0016 */
[----:B------:R-:W-:Y:S01]  /*08f0*/  IMAD.MOV.U32 R26, RZ, RZ, R22 ;  /* 0x000000ffff1a7224 */ /* 0x000fe200078e0016 */
        /* <DEDUP_REMOVED lines=9> */
[----:B------:R-:W-:Y:S01]  /*0990*/  IMAD.MOV.U32 R2, RZ, RZ, R3 ;  /* 0x000000ffff027224 */ /* 0x000fe200078e0003 */
[----:B------:R-:W-:Y:S01]  /*09a0*/  IADD3 R38, P1, PT, R22, R27, RZ ;  /* 0x0000001b16267210 */ /* 0x000fe20007f3e0ff */
[----:B------:R-:W-:Y:S01]  /*09b0*/  IMAD.MOV.U32 R3, RZ, RZ, RZ ;  /* 0x000000ffff037224 */ /* 0x000fe200078e00ff */
[----:B------:R-:W-:Y:S01]  /*09c0*/  IADD3.X R25, PT, PT, RZ, RZ, RZ, P0, !PT ;  /* 0x000000ffff197210 */ /* 0x000fe200007fe4ff */
        /* <DEDUP_REMOVED lines=8> */
[----:B------:R-:W-:Y:S01]  /*0a50*/  HFMA2 R25, -RZ, RZ, 0, 0 ;  /* 0x00000000ff197431 */ /* 0x000fe200000001ff */
[----:B------:R-:W-:Y:S01]  /*0a60*/  IADD3.X R39, PT, PT, RZ, RZ, RZ, P0, !PT ;  /* 0x000000ffff277210 */ /* 0x000fe200007fe4ff */
[----:B------:R-:W-:Y:S02]  /*0a70*/  IMAD.MOV.U32 R3, RZ, RZ, RZ ;  /* 0x000000ffff037224 */ /* 0x000fe400078e00ff */
[----:B------:R-:W-:Y:S02]  /*0a80*/  IMAD.X R41, RZ, RZ, RZ, P1 ;  /* 0x000000ffff297224 */ /* 0x000fe400008e06ff */
[----:B------:R-:W-:-:S04]  /*0a90*/  IMAD.WIDE.U32 R2, R5, R11, R2 ;  /* 0x0000000b05027225 */ /* 0x000fc800078e0002 */
[----:B------:R-:W-:-:S04]  /*0aa0*/  IMAD.WIDE.U32 R22, R6, R9, R38 ;  /* 0x0000000906167225 */ /* 0x000fc800078e0026 */
[----:B------:R-:W-:Y:S01]  /*0ab0*/  IMAD.WIDE.U32 R38, R7, R7, R40 ;  /* 0x0000000707267225 */ /* 0x000fe200078e0028 */
[----:B------:R-:W-:Y:S02]  /*0ac0*/  IADD3 R40, P0, PT, R2, R23, RZ ;  /* 0x0000001702287210 */ /* 0x000fe40007f1e0ff */
[----:B------:R-:W-:Y:S01]  /*0ad0*/  MOV R2, R3 ;  /* 0x0000000300027202 */ /* 0x000fe20000000f00 */
[----:B------:R-:W-:Y:S01]  /*0ae0*/  IMAD.WIDE.U32 R24, R5, R8, R24 ;  /* 0x0000000805187225 */ /* 0x000fe200078e0018 */
[----:B------:R-:W-:-:S03]  /*0af0*/  IADD3 R42, P1, PT, R22, R39, RZ ;  /* 0x00000027162a7210 */ /* 0x000fc60007f3e0ff */
[----:B------:R-:W-:Y:S01]  /*0b00*/  IMAD.X R41, RZ, RZ, RZ, P0 ;  /* 0x000000ffff297224 */ /* 0x000fe200000e06ff */
[----:B------:R-:W-:Y:S01]  /*0b10*/  IADD3 R46, P2, PT, R38, R25, RZ ;  /* 0x00000019262e7210 */ /* 0x000fe20007f5e0ff */
[----:B------:R-:W-:Y:S02]  /*0b20*/  IMAD.MOV.U32 R3, RZ, RZ, RZ ;  /* 0x000000ffff037224 */ /* 0x000fe400078e00ff */
[----:B------:R-:W-:Y:S02]  /*0b30*/  IMAD.X R43, RZ, RZ, RZ, P1 ;  /* 0x000000ffff2b7224 */ /* 0x000fe400008e06ff */
[----:B------:R-:W-:Y:S02]  /*0b40*/  IMAD.X R47, RZ, RZ, RZ, P2 ;  /* 0x000000ffff2f7224 */ /* 0x000fe400010e06ff */
        /* <DEDUP_REMOVED lines=9> */
[----:B------:R-:W-:Y:S01]  /*0be0*/  IMAD.MOV.U32 R48, RZ, RZ, R40 ;  /* 0x000000ffff307224 */ /* 0x000fe200078e0028 */
        /* <DEDUP_REMOVED lines=21> */
[----:B------:R-:W-:Y:S01]  /*0d40*/  IMAD.MOV.U32 R2, RZ, RZ, R48 ;  /* 0x000000ffff027224 */ /* 0x000fe200078e0030 */
[----:B------:R-:W0:Y:S01]  /*0d50*/  LDC.64 R38, c[0x3][RZ] ;  /* 0x00c00000ff267b82 */ /* 0x000e220000000a00 */
[----:B------:R-:W-:Y:S01]  /*0d60*/  IADD3.X R47, PT, PT, RZ, RZ, RZ, P1, !PT ;  /* 0x000000ffff2f7210 */ /* 0x000fe20000ffe4ff */
[----:B------:R-:W-:-:S04]  /*0d70*/  IMAD.WIDE.U32 R42, R7, R11, R42 ;  /* 0x0000000b072a7225 */ /* 0x000fc800078e002a */
[----:B------:R-:W-:Y:S01]  /*0d80*/  IMAD.WIDE.U32 R46, R8, R9, R46 ;  /* 0x00000009082e7225 */ /* 0x000fe200078e002e */
[----:B------:R-:W-:-:S03]  /*0d90*/  IADD3 R40, P0, PT, R41, R43, RZ ;  /* 0x0000002b29287210 */ /* 0x000fc60007f1e0ff */
[----:B------:R-:W-:Y:S01]  /*0da0*/  IMAD.X R51, RZ, RZ, RZ, P2 ;  /* 0x000000ffff337224 */ /* 0x000fe200010e06ff */
[----:B------:R-:W-:Y:S01]  /*0db0*/  IADD3 R42, P1, PT, R42, R47, RZ ;  /* 0x0000002f2a2a7210 */ /* 0x000fe20007f3e0ff */
[----:B------:R-:W-:Y:S01]  /*0dc0*/  IMAD.MOV.U32 R3, RZ, RZ, RZ ;  /* 0x000000ffff037224 */ /* 0x000fe200078e00ff */
[----:B------:R-:W-:Y:S01]  /*0dd0*/  IADD3.X R41, PT, PT, RZ, RZ, RZ, P0, !PT ;  /* 0x000000ffff297210 */ /* 0x000fe200007fe4ff */
[----:B------:R-:W-:-:S04]  /*0de0*/  IMAD.WIDE.U32 R50, R7, R9, R50 ;  /* 0x0000000907327225 */ /* 0x000fc800078e0032 */
[----:B------:R-:W-:Y:S01]  /*0df0*/  IMAD.X R43, RZ, RZ, RZ, P1 ;  /* 0x000000ffff2b7224 */ /* 0x000fe200008e06ff */
[----:B------:R-:W-:Y:S01]  /*0e00*/  IADD3 R46, P2, PT, R46, R51, RZ ;  /* 0x000000332e2e7210 */ /* 0x000fe20007f5e0ff */
[----:B------:R-:W-:-:S04]  /*0e10*/  IMAD.WIDE.U32 R28, R7, R12, R40 ;  /* 0x0000000c071c7225 */ /* 0x000fc800078e0028 */
[----:B------:R-:W-:-:S04]  /*0e20*/  IMAD.WIDE.U32 R2, R5, R10, R2 ;  /* 0x0000000a05027225 */ /* 0x000fc800078e0002 */
[----:B0-----:R-:W-:Y:S01]  /*0e30*/  IMAD.HI.U32 R53, R31, R38, R52 ;  /* 0x000000261f357227 */ /* 0x001fe200078e0034 */
        /* <DEDUP_REMOVED lines=11> */
[----:B------:R-:W0:Y:S03]  /*0ef0*/  LDC.64 R40, c[0x3][0x8] ;  /* 0x00c00200ff287b82 */ /* 0x000e260000000a00 */
[----:B------:R-:W-:Y:S01]  /*0f00*/  IMAD.X R47, RZ, RZ, RZ, P0 ;  /* 0x000000ffff2f7224 */ /* 0x000fe200000e06ff */
[----:B------:R-:W-:Y:S01]  /*0f10*/  IADD3 R50, P1, PT, R36, R49, RZ ;  /* 0x0000003124327210 */ /* 0x000fe20007f3e0ff */
[----:B------:R-:W-:-:S03]  /*0f20*/  IMAD.WIDE.U32 R36, R31, R39, R52 ;  /* 0x000000271f247225 */ /* 0x000fc600078e0034 */
[----:B------:R-:W-:Y:S01]  /*0f30*/  IADD3.X R51, PT, PT, RZ, RZ, RZ, P1, !PT ;  /* 0x000000ffff337210 */ /* 0x000fe20000ffe4ff */
[----:B------:R-:W-:Y:S01]  /*0f40*/  IMAD.MOV.U32 R56, RZ, RZ, R48 ;  /* 0x000000ffff387224 */ /* 0x000fe200078e0030 */
[----:B------:R-:W-:Y:S01]  /*0f50*/  IADD3 R26, P2, PT, R26, R37, RZ ;  /* 0x000000251a1a7210 */ /* 0x000fe20007f5e0ff */
[----:B------:R-:W-:Y:S02]  /*0f60*/  HFMA2 R37, -RZ, RZ, 0, 0 ;  /* 0x00000000ff257431 */ /* 0x000fe400000001ff */
[----:B------:R-:W-:-:S04]  /*0f70*/  IMAD.WIDE.U32 R42, R8, R11, R42 ;  /* 0x0000000b082a7225 */ /* 0x000fc800078e002a */
[----:B------:R-:W-:Y:S01]  /*0f80*/  IMAD.WIDE.U32 R46, R9, R9, R46 ;  /* 0x00000009092e7225 */ /* 0x000fe200078e002e */
[----:B------:R-:W-:-:S03]  /*0f90*/  IADD3 R28, P0, PT, R29, R43, RZ ;  /* 0x0000002b1d1c7210 */ /* 0x000fc60007f1e0ff */
[----:B------:R-:W-:Y:S01]  /*0fa0*/  IMAD.WIDE.U32 R48, R7, R10, R50 ;  /* 0x0000000a07307225 */ /* 0x000fe200078e0032 */
[----:B------:R-:W-:-:S03]  /*0fb0*/  IADD3 R42, P1, PT, R42, R47, RZ ;  /* 0x0000002f2a2a7210 */ /* 0x000fc60007f3e0ff */
[----:B------:R-:W-:-:S04]  /*0fc0*/  IMAD.WIDE.U32 R56, R5, R11, R56 ;  /* 0x0000000b05387225 */ /* 0x000fc800078e0038 */
[----:B------:R-:W-:Y:S01]  /*0fd0*/  IMAD R0, R36, R4, RZ ;  /* 0x0000000424007224 */ /* 0x000fe200078e02ff */
[----:B------:R-:W-:Y:S01]  /*0fe0*/  IADD3 R48, P3, PT, R48, R57, RZ ;  /* 0x0000003930307210 */ /* 0x000fe20007f7e0ff */
[----:B------:R-:W-:Y:S01]  /*0ff0*/  IMAD.X R27, RZ, RZ, RZ, P2 ;  /* 0x000000ffff1b7224 */ /* 0x000fe200010e06ff */
[----:B------:R-:W-:Y:S01]  /*1000*/  IADD3 R50, P2, PT, R46, R49, RZ ;  /* 0x000000312e327210 */ /* 0x000fe20007f5e0ff */
[----:B------:R-:W-:Y:S01]  /*1010*/  IMAD.HI.U32 R37, R0, R38, R36 ;  /* 0x0000002600257227 */ /* 0x000fe200078e0024 */
[----:B------:R-:W-:-:S03]  /*1020*/  IADD3.X R49, PT, PT, RZ, RZ, RZ, P3, !PT ;  /* 0x000000ffff317210 */ /* 0x000fc60001ffe4ff */
[----:B0-----:R-:W-:-:S04]  /*1030*/  IMAD.WIDE.U32 R46, R31, R40, R26 ;  /* 0x000000281f2e7225 */ /* 0x001fc800078e001a */
[----:B------:R-:W-:Y:S02]  /*1040*/  IMAD.X R43, RZ, RZ, RZ, P1 ;  /* 0x000000ffff2b7224 */ /* 0x000fe400008e06ff */
[----:B------:R-:W-:Y:S01]  /*1050*/  IMAD.X R29, RZ, RZ, RZ, P0 ;  /* 0x000000ffff1d7224 */ /* 0x000fe200000e06ff */
[----:B------:R-:W-:Y:S01]  /*1060*/  IADD3 R46, P0, PT, R46, R37, RZ ;  /* 0x000000252e2e7210 */ /* 0x000fe20007f1e0ff */
[----:B------:R-:W-:Y:S02]  /*1070*/  IMAD.X R51, RZ, RZ, RZ, P2 ;  /* 0x000000ffff337224 */ /* 0x000fe400010e06ff */
[----:B------:R-:W-:-:S04]  /*1080*/  IMAD.WIDE.U32 R36, R9, R10, R42 ;  /* 0x0000000a09247225 */ /* 0x000fc800078e002a */
[----:B------:R-:W-:-:S04]  /*1090*/  IMAD.WIDE.U32 R28, R8, R12, R28 ;  /* 0x0000000c081c7225 */ /* 0x000fc800078e001c */
[----:B------:R-:W-:-:S04]  /*10a0*/  IMAD.WIDE.U32 R42, R8, R10, R50 ;  /* 0x0000000a082a7225 */ /* 0x000fc800078e0032 */
[----:B------:R-:W-:Y:S01]  /*10b0*/  IMAD.WIDE.U32 R26, R6, R11, R48 ;  /* 0x0000000b061a7225 */ /* 0x000fe200078e0030 */
[----:B------:R-:W-:Y:S02]  /*10c0*/  IADD3 R48, P3, PT, R24, R47, RZ ;  /* 0x0000002f18307210 */ /* 0x000fe40007f7e0ff */
[----:B------:R-:W-:Y:S01]  /*10d0*/  IADD3 R52, P1, PT, R36, R43, RZ ;  /* 0x0000002b24347210 */ /* 0x000fe20007f3e0ff */
[----:B------:R-:W-:Y:S01]  /*10e0*/  IMAD.X R47, RZ, RZ, RZ, P0 ;  /* 0x000000ffff2f7224 */ /* 0x000fe200000e06ff */
[----:B------:R-:W-:Y:S01]  /*10f0*/  IADD3 R24, P0, PT, R28, R37, RZ ;  /* 0x000000251c187210 */ /* 0x000fe20007f1e0ff */
[----:B------:R-:W-:Y:S01]  /*1100*/  IMAD.X R49, RZ, RZ, RZ, P3 ;  /* 0x000000ffff317224 */ /* 0x000fe200018e06ff */
[----:B------:R-:W-:Y:S01]  /*1110*/  IADD3 R36, P2, PT, R42, R27, RZ ;  /* 0x0000001b2a247210 */ /* 0x000fe20007f5e0ff */
[----:B------:R-:W-:Y:S01]  /*1120*/  IMAD.WIDE.U32 R46, R0, R39, R46 ;  /* 0x00000027002e7225 */ /* 0x000fe200078e002e */
[----:B------:R-:W-:-:S03]  /*1130*/  IADD3.X R53, PT, PT, RZ, RZ, RZ, P1, !PT ;  /* 0x000000ffff357210 */ /* 0x000fc60000ffe4ff */
[----:B------:R-:W-:Y:S02]  /*1140*/  IMAD.X R25, RZ, RZ, RZ, P0 ;  /* 0x000000ffff197224 */ /* 0x000fe400000e06ff */
[----:B------:R-:W-:Y:S02]  /*1150*/  IMAD.X R37, RZ, RZ, RZ, P2 ;  /* 0x000000ffff257224 */ /* 0x000fe400010e06ff */
[----:B------:R-:W-:-:S04]  /*1160*/  IMAD.WIDE.U32 R48, R31, R41, R48 ;  /* 0x000000291f307225 */ /* 0x000fc800078e0030 */
[----:B------:R-:W-:-:S04]  /*1170*/  IMAD.WIDE.U32 R42, R9, R11, R24 ;  /* 0x0000000b092a7225 */ /* 0x000fc800078e0018 */
[----:B------:R-:W-:Y:S01]  /*1180*/  IMAD.WIDE.U32 R52, R9, R10, R52 ;  /* 0x0000000a09347225 */ /* 0x000fe200078e0034 */
[----:B------:R-:W-:Y:S02]  /*1190*/  IADD3 R50, P0, PT, R29, R43, RZ ;  /* 0x0000002b1d327210 */ /* 0x000fe40007f1e0ff */
[----:B------:R-:W-:Y:S01]  /*11a0*/  MOV R29, RZ ;  /* 0x000000ff001d7202 */ /* 0x000fe20000000f00 */
[----:B------:R-:W-:Y:S01]  /*11b0*/  IMAD.WIDE.U32 R24, R7, R11, R36 ;  /* 0x0000000b07187225 */ /* 0x000fe200078e0024 */
[----:B------:R-:W-:Y:S02]  /*11c0*/  IADD3 R36, P3, PT, R48, R47, RZ ;  /* 0x0000002f30247210 */ /* 0x000fe40007f7e0ff */
[----:B------:R-:W-:Y:S01]  /*11d0*/  IADD3 R48, P1, PT, R42, R53, RZ ;  /* 0x000000352a307210 */ /* 0x000fe20007f3e0ff */
[----:B------:R-:W-:Y:S01]  /*11e0*/  IMAD.MOV.U32 R28, RZ, RZ, R26 ;  /* 0x000000ffff1c7224 */ /* 0x000fe200078e001a */
[----:B------:R-:W0:Y:S01]  /*11f0*/  LDC.64 R42, c[0x3][0x10] ;  /* 0x00c00400ff2a7b82 */ /* 0x000e220000000a00 */
        /* <DEDUP_REMOVED lines=10> */
[----:B------:R-:W-:Y:S02]  /*12a0*/  IMAD R21, R46, R4, RZ ;  /* 0x000000042e157224 */ /* 0x000fe400078e02ff */
[----:B------:R-:W-:Y:S02]  /*12b0*/  IMAD.MOV.U32 R47, RZ, RZ, RZ ;  /* 0x000000ffff2f7224 */ /* 0x000fe400078e00ff */
[----:B------:R-:W-:Y:S01]  /*12c0*/  IMAD.WIDE.U32 R26, R8, R11, R52 ;  /* 0x0000000b081a7225 */ /* 0x000fe200078e0034 */
[----:B------:R-:W-:-:S03]  /*12d0*/  IADD3 R52, P0, PT, R50, R49, RZ ;  /* 0x0000003132347210 */ /* 0x000fc60007f1e0ff */
[----:B------:R-:W-:Y:S01]  /*12e0*/  IMAD.HI.U32 R47, R21, R38, R46 ;  /* 0x00000026152f7227 */ /* 0x000fe200078e002e */
[----:B------:R-:W-:-:S03]  /*12f0*/  IADD3 R58, P1, PT, R48, R27, RZ ;  /* 0x0000001b303a7210 */ /* 0x000fc60007f3e0ff */
[----:B------:R-:W-:Y:S01]  /*1300*/  IMAD.WIDE.U32 R36, R0, R40, R36 ;  /* 0x0000002800247225 */ /* 0x000fe200078e0024 */
[----:B------:R-:W-:-:S03]  /*1310*/  IADD3.X R59, PT, PT, RZ, RZ, RZ, P1, !PT ;  /* 0x000000ffff3b7210 */ /* 0x000fc60000ffe4ff */
[----:B------:R-:W-:Y:S01]  /*1320*/  IMAD.X R25, RZ, RZ, RZ, P2 ;  /* 0x000000ffff197224 */ /* 0x000fe200010e06ff */
[----:B------:R-:W-:Y:S01]  /*1330*/  IADD3 R36, P4, PT, R36, R47, RZ ;  /* 0x0000002f24247210 */ /* 0x000fe20007f9e0ff */
[----:B------:R-:W-:Y:S02]  /*1340*/  IMAD.X R23, RZ, RZ, RZ, P3 ;  /* 0x000000ffff177224 */ /* 0x000fe400018e06ff */
[----:B------:R-:W-:Y:S02]  /*1350*/  IMAD.X R53, RZ, RZ, RZ, P0 ;  /* 0x000000ffff357224 */ /* 0x000fe400000e06ff */
[----:B------:R-:W-:-:S04]  /*1360*/  IMAD.WIDE.U32 R24, R6, R12, R24 ;  /* 0x0000000c06187225 */ /* 0x000fc800078e0018 */
[----:B0-----:R-:W-:-:S04]  /*1370*/  IMAD.WIDE.U32 R46, R31, R42, R22 ;  /* 0x0000002a1f2e7225 */ /* 0x001fc800078e0016 */
        /* <DEDUP_REMOVED lines=15> */
[----:B------:R-:W0:Y:S01]  /*1470*/  LDC.64 R22, c[0x3][0x18] ;  /* 0x00c00600ff167b82 */ /* 0x000e220000000a00 */
[----:B------:R-:W-:-:S04]  /*1480*/  IMAD.WIDE.U32 R36, R0, R41, R58 ;  /* 0x0000002900247225 */ /* 0x000fc800078e003a */
[----:B------:R-:W-:Y:S01]  /*1490*/  IMAD R25, R46, R4, RZ ;  /* 0x000000042e197224 */ /* 0x000fe200078e02ff */
[----:B------:R-:W-:Y:S01]  /*14a0*/  IADD3 R36, P4, PT, R36, R47, RZ ;  /* 0x0000002f24247210 */ /* 0x000fe20007f9e0ff */
[----:B------:R-:W-:-:S04]  /*14b0*/  IMAD.WIDE.U32 R48, R31, R43, R48 ;  /* 0x0000002b1f307225 */ /* 0x000fc800078e0030 */
[----:B------:R-:W-:Y:S02]  /*14c0*/  IMAD.MOV.U32 R47, RZ, RZ, RZ ;  /* 0x000000ffff2f7224 */ /* 0x000fe400078e00ff */
[----:B------:R-:W-:Y:S02]  /*14d0*/  IMAD.X R51, RZ, RZ, RZ, P0 ;  /* 0x000000ffff337224 */ /* 0x000fe400000e06ff */
[----:B------:R-:W-:Y:S01]  /*14e0*/  IMAD.HI.U32 R3, R25, R38, R46 ;  /* 0x0000002619037227 */ /* 0x000fe200078e002e */
[----:B------:R-:W-:-:S03]  /*14f0*/  IADD3 R46, P3, PT, R48, R37, RZ ;  /* 0x00000025302e7210 */ /* 0x000fc60007f7e0ff */
[----:B------:R-:W-:Y:S01]  /*1500*/  IMAD.X R53, RZ, RZ, RZ, P2 ;  /* 0x000000ffff357224 */ /* 0x000fe200010e06ff */
[----:B------:R-:W-:Y:S01]  /*1510*/  IADD3 R56, P2, PT, R56, R49, RZ ;  /* 0x0000003138387210 */ /* 0x000fe20007f5e0ff */
[----:B------:R-:W-:-:S03]  /*1520*/  IMAD.WIDE.U32 R50, R10, R12, R50 ;  /* 0x0000000c0a327225 */ /* 0x000fc600078e0032 */
[----:B------:R-:W-:Y:S01]  /*1530*/  IADD3.X R57, PT, PT, RZ, RZ, RZ, P2, !PT ;  /* 0x000000ffff397210 */ /* 0x000fe200017fe4ff */
[----:B------:R-:W-:-:S04]  /*1540*/  IMAD.WIDE.U32 R58, R10, R11, R26 ;  /* 0x0000000b0a3a7225 */ /* 0x000fc800078e001a */
[----:B------:R-:W-:Y:S02]  /*1550*/  IMAD.X R37, RZ, RZ, RZ, P4 ;  /* 0x000000ffff257224 */ /* 0x000fe400020e06ff */
        /* <DEDUP_REMOVED lines=9> */
[----:B0-----:R-:W-:-:S04]  /*15f0*/  IMAD.WIDE.U32 R56, R31, R22, R56 ;  /* 0x000000161f387225 */ /* 0x001fc800078e0038 */
[----:B------:R-:W-:Y:S01]  /*1600*/  IMAD.X R59, RZ, RZ, RZ, P3 ;  /* 0x000000ffff3b7224 */ /* 0x000fe200018e06ff */
[----:B------:R-:W-:Y:S01]  /*1610*/  IADD3 R46, P3, PT, R56, R47, RZ ;  /* 0x0000002f382e7210 */ /* 0x000fe20007f7e0ff */
[----:B------:R-:W-:Y:S01]  /*1620*/  IMAD.X R37, RZ, RZ, RZ, P0 ;  /* 0x000000ffff257224 */ /* 0x000fe200000e06ff */
[----:B------:R-:W-:Y:S01]  /*1630*/  IADD3 R28, P2, PT, R28, R57, RZ ;  /* 0x000000391c1c7210 */ /* 0x000fe20007f5e0ff */
[----:B------:R-:W-:Y:S02]  /*1640*/  IMAD.X R49, RZ, RZ, RZ, P1 ;  /* 0x000000ffff317224 */ /* 0x000fe400008e06ff */
[----:B------:R-:W-:Y:S01]  /*1650*/  IMAD.WIDE.U32 R58, R25, R39, R58 ;  /* 0x00000027193a7225 */ /* 0x000fe200078e003a */
[----:B------:R-:W-:-:S03]  /*1660*/  IADD3.X R29, PT, PT, RZ, RZ, RZ, P2, !PT ;  /* 0x000000ffff1d7210 */ /* 0x000fc600017fe4ff */
[----:B------:R-:W-:-:S04]  /*1670*/  IMAD.WIDE.U32 R36, R21, R41, R36 ;  /* 0x0000002915247225 */ /* 0x000fc800078e0024 */
[----:B------:R-:W-:Y:S02]  /*1680*/  IMAD.X R47, RZ, RZ, RZ, P3 ;  /* 0x000000ffff2f7224 */ /* 0x000fe400018e06ff */
[----:B------:R-:W-:-:S04]  /*1690*/  IMAD.WIDE.U32 R52, R11, R11, R52 ;  /* 0x0000000b0b347225 */ /* 0x000fc800078e0034 */
[----:B------:R-:W-:Y:S01]  /*16a0*/  IMAD.WIDE.U32 R48, R9, R12, R48 ;  /* 0x0000000c09307225 */ /* 0x000fe200078e0030 */
[----:B------:R-:W-:-:S03]  /*16b0*/  IADD3 R50, P0, PT, R51, R53, RZ ;  /* 0x0000003533327210 */ /* 0x000fc60007f1e0ff */
[----:B------:R-:W-:Y:S01]  /*16c0*/  IMAD R3, R58, R4, RZ ;  /* 0x000000043a037224 */ /* 0x000fe200078e02ff */
[----:B------:R-:W-:Y:S01]  /*16d0*/  IADD3 R52, P1, PT, R52, R49, RZ ;  /* 0x0000003134347210 */ /* 0x000fe20007f3e0ff */
[----:B------:R-:W-:Y:S01]  /*16e0*/  IMAD.MOV.U32 R56, RZ, RZ, R58 ;  /* 0x000000ffff387224 */ /* 0x000fe200078e003a */
[----:B------:R-:W-:Y:S01]  /*16f0*/  IADD3 R58, P2, PT, R36, R59, RZ ;  /* 0x0000003b243a7210 */ /* 0x000fe20007f5e0ff */
[----:B------:R-:W-:Y:S01]  /*1700*/  IMAD.MOV.U32 R57, RZ, RZ, RZ ;  /* 0x000000ffff397224 */ /* 0x000fe200078e00ff */
[----:B------:R-:W-:Y:S01]  /*1710*/  IADD3.X R51, PT, PT, RZ, RZ, RZ, P0, !PT ;  /* 0x000000ffff337210 */ /* 0x000fe200007fe4ff */
[----:B------:R-:W-:-:S04]  /*1720*/  IMAD.WIDE.U32 R46, R0, R43, R46 ;  /* 0x0000002b002e7225 */ /* 0x000fc800078e002e */
[----:B------:R-:W-:Y:S02]  /*1730*/  HFMA2 R49, -RZ, RZ, 0, 0 ;  /* 0x00000000ff317431 */ /* 0x000fe400000001ff */
[----:B------:R-:W-:-:S04]  /*1740*/  IMAD.HI.U32 R27, R3, R38, R56 ;  /* 0x00000026031b7227 */ /* 0x000fc800078e0038 */
        /* <DEDUP_REMOVED lines=25> */
[----:B------:R-:W-:Y:S01]  /*18e0*/  IMAD.X R31, RZ, RZ, RZ, P0 ;  /* 0x000000ffff1f7224 */ /* 0x000fe200000e06ff */
[----:B------:R-:W-:Y:S01]  /*18f0*/  IADD3 R28, P0, PT, R60, R59, RZ ;  /* 0x0000003b3c1c7210 */ /* 0x000fe20007f1e0ff */
[----:B------:R-:W-:-:S03]  /*1900*/  IMAD.WIDE.U32 R46, R0, R23, R62 ;  /* 0x00000017002e7225 */ /* 0x000fc600078e003e */
[----:B------:R-:W-:Y:S01]  /*1910*/  IADD3.X R29, PT, PT, RZ, RZ, RZ, P0, !PT ;  /* 0x000000ffff1d7210 */ /* 0x000fe200007fe4ff */
[----:B------:R-:W-:Y:S01]  /*1920*/  IMAD.WIDE.U32 R56, R21, R43, R56 ;  /* 0x0000002b15387225 */ /* 0x000fe200078e0038 */
[----:B------:R-:W-:-:S03]  /*1930*/  IADD3 R31, P0, PT, R2, R31, RZ ;  /* 0x0000001f021f7210 */ /* 0x000fc60007f1e0ff */
[----:B------:R-:W-:Y:S01]  /*1940*/  IMAD R0, R58, R4, RZ ;  /* 0x000000043a007224 */ /* 0x000fe200078e02ff */
[----:B------:R-:W-:Y:S01]  /*1950*/  IADD3 R60, P4, PT, R56, R61, RZ ;  /* 0x0000003d383c7210 */ /* 0x000fe20007f9e0ff */
[----:B------:R-:W-:Y:S01]  /*1960*/  IMAD.MOV.U32 R59, RZ, RZ, RZ ;  /* 0x000000ffff3b7224 */ /* 0x000fe200078e00ff */
[----:B------:R-:W-:Y:S01]  /*1970*/  IADD3 R46, P2, PT, R46, R57, RZ ;  /* 0x000000392e2e7210 */ /* 0x000fe20007f5e0ff */
[----:B------:R-:W-:Y:S01]  /*1980*/  IMAD.X R27, RZ, RZ, RZ, P0 ;  /* 0x000000ffff1b7224 */ /* 0x000fe200000e06ff */
[----:B------:R-:W-:Y:S01]  /*1990*/  IADD3 R31, P1, PT, R47, R31, RZ ;  /* 0x0000001f2f1f7210 */ /* 0x000fe20007f3e0ff */
[----:B------:R-:W-:-:S03]  /*19a0*/  IMAD.HI.U32 R59, R0, R38, R58 ;  /* 0x00000026003b7227 */ /* 0x000fc600078e003a */
[----:B------:R-:W-:Y:S01]  /*19b0*/  IADD3 R2, P0, PT, R26, R27, RZ ;  /* 0x0000001b1a027210 */ /* 0x000fe20007f1e0ff */
[----:B------:R-:W-:-:S04]  /*19c0*/  IMAD.WIDE.U32 R28, R3, R40, R28 ;  /* 0x00000028031c7225 */ /* 0x000fc800078e001c */
[----:B------:R-:W-:Y:S01]  /*19d0*/  IMAD.X R47, RZ, RZ, RZ, P2 ;  /* 0x000000ffff2f7224 */ /* 0x000fe200010e06ff */
[----:B------:R-:W-:Y:S01]  /*19e0*/  IADD3 R26, P2, PT, R28, R59, RZ ;  /* 0x0000003b1c1a7210 */ /* 0x000fe20007f5e0ff */
[----:B------:R-:W-:Y:S02]  /*19f0*/  IMAD.X R61, RZ, RZ, RZ, P4 ;  /* 0x000000ffff3d7224 */ /* 0x000fe400020e06ff */
[----:B------:R-:W-:-:S04]  /*1a00*/  IMAD.WIDE.U32 R46, R21, R22, R46 ;  /* 0x00000016152e7225 */ /* 0x000fc800078e002e */
[----:B------:R-:W-:-:S04]  /*1a10*/  IMAD.WIDE.U32 R60, R25, R42, R60 ;  /* 0x0000002a193c7225 */ /* 0x000fc800078e003c */
[----:B------:R-:W-:Y:S01]  /*1a20*/  IMAD.WIDE.U32 R36, R11, R12, R36 ;  /* 0x0000000c0b247225 */ /* 0x000fe200078e0024 */
[----:B------:R-:W-:Y:S02]  /*1a30*/  IADD3 R56, P4, PT, R46, R61, RZ ;  /* 0x0000003d2e387210 */ /* 0x000fe40007f9e0ff */
[----:B------:R-:W-:Y:S01]  /*1a40*/  IADD3 R46, P5, PT, R60, R29, RZ ;  /* 0x0000001d3c2e7210 */ /* 0x000fe20007fbe0ff */
[----:B------:R-:W-:Y:S01]  /*1a50*/  IMAD.X R27, RZ, RZ, RZ, P2 ;  /* 0x000000ffff1b7224 */ /* 0x000fe200010e06ff */
[----:B------:R-:W-:Y:S02]  /*1a60*/  IADD3 R28, P2, PT, R47, R31, RZ ;  /* 0x0000001f2f1c7210 */ /* 0x000fe40007f5e0ff */
[----:B------:R-:W-:Y:S01]  /*1a70*/  IADD3 R50, P3, PT, R51, R37, RZ ;  /* 0x0000002533327210 */ /* 0x000fe20007f7e0ff */
[----:B------:R-:W-:Y:S01]  /*1a80*/  IMAD.X R51, RZ, RZ, RZ, P0 ;  /* 0x000000ffff337224 */ /* 0x000fe200000e06ff */
[----:B------:R-:W-:Y:S01]  /*1a90*/  IADD3.X R37, PT, PT, RZ, RZ, RZ, P1, !PT ;  /* 0x000000ffff257210 */ /* 0x000fe20000ffe4ff */
[----:B------:R-:W-:Y:S01]  /*1aa0*/  IMAD.X R29, RZ, RZ, RZ, P2 ;  /* 0x000000ffff1d7224 */ /* 0x000fe200010e06ff */
[----:B------:R-:W-:Y:S01]  /*1ab0*/  IADD3.X R57, PT, PT, RZ, RZ, RZ, P4, !PT ;  /* 0x000000ffff397210 */ /* 0x000fe200027fe4ff */
[----:B------:R-:W-:Y:S01]  /*1ac0*/  IMAD.WIDE.U32 R26, R0, R39, R26 ;  /* 0x00000027001a7225 */ /* 0x000fe200078e001a */
[----:B------:R-:W-:-:S02]  /*1ad0*/  IADD3 R37, P1, PT, R37, R2, RZ ;  /* 0x0000000225257210 */ /* 0x000fc40007f3e0ff */
[----:B------:R-:W-:Y:S01]  /*1ae0*/  IADD3 R51, P0, PT, R48, R51, RZ ;  /* 0x0000003330337210 */ /* 0x000fe20007f1e0ff */
[----:B------:R-:W-:Y:S02]  /*1af0*/  IMAD.X R47, RZ, RZ, RZ, P5 ;  /* 0x000000ffff2f7224 */ /* 0x000fe400028e06ff */
[----:B------:R-:W-:-:S04]  /*1b00*/  IMAD.WIDE.U32 R28, R21, R23, R28 ;  /* 0x00000017151c7225 */ /* 0x000fc800078e001c */
[----:B------:R-:W-:Y:S02]  /*1b10*/  IMAD R21, R26, R4, RZ ;  /* 0x000000041a157224 */ /* 0x000fe400078e02ff */
[----:B------:R-:W-:-:S04]  /*1b20*/  IMAD.WIDE.U32 R56, R25, R43, R56 ;  /* 0x0000002b19387225 */ /* 0x000fc800078e0038 */
[----:B------:R-:W-:-:S04]  /*1b30*/  IMAD.WIDE.U32 R46, R3, R41, R46 ;  /* 0x00000029032e7225 */ /* 0x000fc800078e002e */
[----:B------:R-:W-:Y:S01]  /*1b40*/  IMAD.MOV.U32 R48, RZ, RZ, R26 ;  /* 0x000000ffff307224 */ /* 0x000fe200078e001a */
[----:B------:R-:W-:Y:S01]  /*1b50*/  IADD3 R26, P4, PT, R28, R57, RZ ;  /* 0x000000391c1a7210 */ /* 0x000fe20007f9e0ff */
[----:B------:R-:W-:Y:S01]  /*1b60*/  IMAD.X R2, RZ, RZ, RZ, P1 ;  /* 0x000000ffff027224 */ /* 0x000fe200008e06ff */
[----:B------:R-:W-:Y:S01]  /*1b70*/  IADD3 R46, P5, PT, R46, R27, RZ ;  /* 0x0000001b2e2e7210 */ /* 0x000fe20007fbe0ff */
[----:B------:R-:W-:Y:S01]  /*1b80*/  IMAD.HI.U32 R31, R21, R38, R48 ;  /* 0x00000026151f7227 */ /* 0x000fe200078e0030 */
        /* <DEDUP_REMOVED lines=36> */
[----:B------:R-:W-:Y:S01]  /*1dd0*/  IADD3 R25, P1, PT, R27, R51, RZ ;  /* 0x000000331b197210 */ /* 0x000fe20007f3e0ff */
[----:B------:R-:W-:Y:S01]  /*1de0*/  IMAD.X R47, RZ, RZ, RZ, P2 ;  /* 0x000000ffff2f7224 */ /* 0x000fe200010e06ff */
[----:B------:R-:W-:Y:S01]  /*1df0*/  IADD3.X R27, PT, PT, RZ, RZ, RZ, P5, !PT ;  /* 0x000000ffff1b7210 */ /* 0x000fe20002ffe4ff */
[----:B------:R-:W-:-:S04]  /*1e00*/  IMAD.WIDE.U32 R36, R3, R22, R36 ;  /* 0x0000001603247225 */ /* 0x000fc800078e0024 */
[----:B------:R-:W-:Y:S02]  /*1e10*/  IMAD R28, R24, R4, RZ ;  /* 0x00000004181c7224 */ /* 0x000fe400078e02ff */
[----:B------:R-:W-:Y:S01]  /*1e20*/  IMAD.MOV.U32 R48, RZ, RZ, R24 ;  /* 0x000000ffff307224 */ /* 0x000fe200078e0018 */
[----:B------:R-:W-:Y:S01]  /*1e30*/  IADD3 R24, P2, PT, R37, R25, RZ ;  /* 0x0000001925187210 */ /* 0x000fe20007f5e0ff */
[----:B------:R-:W-:-:S04]  /*1e40*/  IMAD.WIDE.U32 R46, R0, R42, R46 ;  /* 0x0000002a002e7225 */ /* 0x000fc800078e002e */
[----:B------:R-:W-:Y:S01]  /*1e50*/  IMAD.MOV.U32 R49, RZ, RZ, RZ ;  /* 0x000000ffff317224 */ /* 0x000fe200078e00ff */
[----:B------:R-:W-:Y:S01]  /*1e60*/  IADD3 R36, P5, PT, R36, R47, RZ ;  /* 0x0000002f24247210 */ /* 0x000fe20007fbe0ff */
[----:B------:R-:W-:-:S03]  /*1e70*/  IMAD.WIDE.U32 R26, R21, R40, R26 ;  /* 0x00000028151a7225 */ /* 0x000fc600078e001a */
[----:B------:R-:W-:Y:S01]  /*1e80*/  IADD3.X R37, PT, PT, RZ, RZ, RZ, P5, !PT ;  /* 0x000000ffff257210 */ /* 0x000fe20002ffe4ff */
[----:B------:R-:W-:-:S04]  /*1e90*/  IMAD.HI.U32 R49, R28, R38, R48 ;  /* 0x000000261c317227 */ /* 0x000fc800078e0030 */
        /* <DEDUP_REMOVED lines=24> */
[----:B------:R-:W-:Y:S01]  /*2020*/  IADD3.X R31, PT, PT, RZ, RZ, RZ, P4, !PT ;  /* 0x000000ffff1f7210 */ /* 0x000fe200027fe4ff */
[----:B------:R-:W-:Y:S01]  /*2030*/  IMAD.WIDE.U32 R36, R21, R42, R36 ;  /* 0x0000002a15247225 */ /* 0x000fe200078e0024 */
[----:B------:R-:W-:-:S03]  /*2040*/  IADD3 R46, P0, PT, R25, R29, RZ ;  /* 0x0000001d192e7210 */ /* 0x000fc60007f1e0ff */
[----:B------:R-:W-:Y:S01]  /*2050*/  IMAD.WIDE.U32 R2, R28, R40, R2 ;  /* 0x000000281c027225 */ /* 0x000fe200078e0002 */
[----:B------:R-:W-:-:S03]  /*2060*/  IADD3 R24, P3, PT, R24, R37, RZ ;  /* 0x0000002518187210 */ /* 0x000fc60007f7e0ff */
[----:B------:R-:W-:Y:S01]  /*2070*/  IMAD.X R47, RZ, RZ, RZ, P0 ;  /* 0x000000ffff2f7224 */ /* 0x000fe200000e06ff */
[----:B------:R-:W-:Y:S01]  /*2080*/  IADD3 R48, P5, PT, R36, R3, RZ ;  /* 0x0000000324307210 */ /* 0x000fe20007fbe0ff */
[----:B------:R-:W-:Y:S01]  /*2090*/  IMAD.X R25, RZ, RZ, RZ, P3 ;  /* 0x000000ffff197224 */ /* 0x000fe200018e06ff */
[----:B------:R-:W-:Y:S01]  /*20a0*/  IADD3 R52, P0, PT, R52, R27, RZ ;  /* 0x0000001b34347210 */ /* 0x000fe20007f1e0ff */
[----:B------:R-:W-:-:S04]  /*20b0*/  IMAD.WIDE.U32 R36, R0, R23, R46 ;  /* 0x0000001700247225 */ /* 0x000fc800078e002e */
[----:B------:R-:W-:Y:S02]  /*20c0*/  IMAD.X R49, RZ, RZ, RZ, P5 ;  /* 0x000000ffff317224 */ /* 0x000fe400028e06ff */
[----:B------:R-:W-:-:S04]  /*20d0*/  IMAD.WIDE.U32 R46, R21, R43, R24 ;  /* 0x0000002b152e7225 */ /* 0x000fc800078e0018 */
[----:B------:R-:W-:Y:S02]  /*20e0*/  IMAD.X R27, RZ, RZ, RZ, P6 ;  /* 0x000000ffff1b7224 */ /* 0x000fe400030e06ff */
[----:B------:R-:W-:Y:S01]  /*20f0*/  IMAD.WIDE.U32 R24, R28, R41, R48 ;  /* 0x000000291c187225 */ /* 0x000fe200078e0030 */
[----:B------:R-:W-:Y:S02]  /*2100*/  IADD3 R48, P4, PT, R36, R47, RZ ;  /* 0x0000002f24307210 */ /* 0x000fe40007f9e0ff */
        /* <DEDUP_REMOVED lines=8> */
[----:B------:R-:W-:Y:S02]  /*2190*/  IADD3 R27, P2, PT, R37, R27, RZ ;  /* 0x0000001b251b7210 */ /* 0x000fe40007f5e0ff */
        /* <DEDUP_REMOVED lines=8> */
[----:B------:R-:W-:Y:S01]  /*2220*/  IMAD.MOV.U32 R74, RZ, RZ, R2 ;  /* 0x000000ffff4a7224 */ /* 0x000fe200078e0002 */
[----:B------:R-:W-:Y:S01]  /*2230*/  IADD3 R0, P1, PT, R0, R29, RZ ;  /* 0x0000001d00007210 */ /* 0x000fe20007f3e0ff */
[----:B------:R-:W-:Y:S01]  /*2240*/  IMAD.WIDE.U32 R48, R21, R23, R48 ;  /* 0x0000001715307225 */ /* 0x000fe200078e0030 */
[----:B------:R-:W-:-:S03]  /*2250*/  MOV R70, R36 ;  /* 0x0000002400467202 */ /* 0x000fc60000000f00 */
[----:B------:R-:W-:Y:S01]  /*2260*/  IMAD.X R47, RZ, RZ, RZ, P0 ;  /* 0x000000ffff2f7224 */ /* 0x000fe200000e06ff */
[----:B------:R-:W-:Y:S01]  /*2270*/  IADD3 R27, P0, PT, R27, R0, RZ ;  /* 0x000000001b1b7210 */ /* 0x000fe20007f1e0ff */
[----:B------:R-:W-:Y:S02]  /*2280*/  IMAD.X R0, RZ, RZ, RZ, P3 ;  /* 0x000000ffff007224 */ /* 0x000fe400018e06ff */
[----:B------:R-:W-:-:S03]  /*2290*/  IMAD.WIDE.U32 R46, R28, R43, R46 ;  /* 0x0000002b1c2e7225 */ /* 0x000fc600078e002e */
[----:B------:R-:W-:Y:S01]  /*22a0*/  IADD3 R0, P3, PT, R0, R27, RZ ;  /* 0x0000001b00007210 */ /* 0x000fe20007f7e0ff */
[----:B------:R-:W-:Y:S01]  /*22b0*/  IMAD.X R21, RZ, RZ, RZ, P2 ;  /* 0x000000ffff157224 */ /* 0x000fe200010e06ff */
[----:B------:R-:W-:Y:S01]  /*22c0*/  IADD3 R52, P6, PT, R48, R47, RZ ;  /* 0x0000002f30347210 */ /* 0x000fe20007fde0ff */
[----:B------:R-:W-:-:S03]  /*22d0*/  IMAD.X R27, RZ, RZ, RZ, P4 ;  /* 0x000000ffff1b7224 */ /* 0x000fc600020e06ff */
[----:B------:R-:W-:Y:S01]  /*22e0*/  IADD3 R21, P2, PT, R21, R0, RZ ;  /* 0x0000000015157210 */ /* 0x000fe20007f5e0ff */
[----:B------:R-:W-:Y:S01]  /*22f0*/  IMAD.X R53, RZ, RZ, RZ, P6 ;  /* 0x000000ffff357224 */ /* 0x000fe200030e06ff */
[----:B------:R-:W-:Y:S01]  /*2300*/  IADD3 R51, PT, PT, R27, R51, R50 ;  /* 0x000000331b337210 */ /* 0x000fe20007ffe032 */
[----:B------:R-:W-:Y:S01]  /*2310*/  IMAD.X R27, RZ, RZ, RZ, P1 ;  /* 0x000000ffff1b7224 */ /* 0x000fe200008e06ff */
[----:B------:R-:W-:Y:S01]  /*2320*/  IADD3 R21, P4, PT, R49, R21, RZ ;  /* 0x0000001531157210 */ /* 0x000fe20007f9e0ff */
[----:B------:R-:W-:Y:S01]  /*2330*/  IMAD.WIDE.U32 R48, R28, R22, R52 ;  /* 0x000000161c307225 */ /* 0x000fe200078e0034 */
[----:B------:R-:W-:Y:S02]  /*2340*/  IADD3.X R0, PT, PT, RZ, RZ, RZ, P0, !PT ;  /* 0x000000ffff007210 */ /* 0x000fe400007fe4ff */
[----:B------:R-:W-:Y:S01]  /*2350*/  IADD3.X R54, PT, PT, RZ, RZ, RZ, P4, !PT ;  /* 0x000000ffff367210 */ /* 0x000fe200027fe4ff */
[----:B------:R-:W-:Y:S01]  /*2360*/  IMAD.MOV.U32 R56, RZ, RZ, R48 ;  /* 0x000000ffff387224 */ /* 0x000fe200078e0030 */
[----:B------:R-:W-:Y:S01]  /*2370*/  IADD3 R50, P0, PT, R49, R21, RZ ;  /* 0x0000001531327210 */ /* 0x000fe20007f1e0ff */
[----:B------:R-:W-:Y:S01]  /*2380*/  IMAD.X R21, RZ, RZ, RZ, P2 ;  /* 0x000000ffff157224 */ /* 0x000fe200010e06ff */
[----:B------:R-:W-:Y:S01]  /*2390*/  IADD3 R0, PT, PT, R0, R51, R27 ;  /* 0x0000003300007210 */ /* 0x000fe20007ffe01b */
[----:B------:R-:W-:-:S02]  /*23a0*/  IMAD.X R27, RZ, RZ, RZ, P3 ;  /* 0x000000ffff1b7224 */ /* 0x000fc400018e06ff */
[----:B------:R-:W-:-:S03]  /*23b0*/  IMAD.X R51, RZ, RZ, RZ, P0 ;  /* 0x000000ffff337224 */ /* 0x000fc600000e06ff */
[----:B------:R-:W-:Y:S01]  /*23c0*/  IADD3 R21, PT, PT, R21, R0, R27 ;  /* 0x0000000015157210 */ /* 0x000fe20007ffe01b */
[----:B------:R-:W-:-:S04]  /*23d0*/  IMAD.WIDE.U32 R52, R28, R23, R50 ;  /* 0x000000171c347225 */ /* 0x000fc800078e0032 */
[----:B------:R-:W-:Y:S01]  /*23e0*/  IMAD.MOV.U32 R51, RZ, RZ, R26 ;  /* 0x000000ffff337224 */ /* 0x000fe200078e001a */
[----:B------:R-:W-:Y:S01]  /*23f0*/  IADD3 R54, PT, PT, R53, R21, R54 ;  /* 0x0000001535367210 */ /* 0x000fe20007ffe036 */
[----:B------:R-:W-:Y:S02]  /*2400*/  IMAD.MOV.U32 R27, RZ, RZ, R24 ;  /* 0x000000ffff1b7224 */ /* 0x000fe400078e0018 */
[----:B------:R-:W-:Y:S01]  /*2410*/  IMAD.MOV.U32 R21, RZ, RZ, R46 ;  /* 0x000000ffff157224 */ /* 0x000fe200078e002e */
[----:B------:R-:W-:Y:S01]  /*2420*/  ISETP.GT.U32.AND P0, PT, R54, R23, PT ;  /* 0x000000173600720c */ /* 0x000fe20003f04070 */
[----:B------:R-:W-:-:S12]  /*2430*/  IMAD.MOV.U32 R29, RZ, RZ, R52 ;  /* 0x000000ffff1d7224 */ /* 0x000fd800078e0034 */
        /* <DEDUP_REMOVED lines=26> */
.L_x_279:
        /* <DEDUP_REMOVED lines=23> */
.L_x_280:
[----:B------:R-:W-:Y:S02]  /*2750*/  HFMA2 R25, -RZ, RZ, 0, 0 ;  /* 0x00000000ff197431 */ /* 0x000fe400000001ff */
[----:B------:R-:W-:Y:S01]  /*2760*/  IMAD.WIDE.U32 R2, R51, R30, RZ ;  /* 0x0000001e33027225 */ /* 0x000fe200078e00ff */
[----:B------:R-:W-:Y:S02]  /*2770*/  MOV R49, RZ ;  /* 0x000000ff00317202 */ /* 0x000fe40000000f00 */
[----:B------:R-:W-:Y:S01]  /*2780*/  CS2R R62, SRZ ;  /* 0x00000000003e7805 */ /* 0x000fe2000001ff00 */
[----:B------:R-:W-:Y:S02]  /*2790*/  HFMA2 R28, -RZ, RZ, 0, 0 ;  /* 0x00000000ff1c7431 */ /* 0x000fe400000001ff */
[----:B------:R-:W-:Y:S02]  /*27a0*/  IMAD.MOV.U32 R57, RZ, RZ, RZ ;  /* 0x000000ffff397224 */ /* 0x000fe400078e00ff */
[----:B------:R-:W-:-:S02]  /*27b0*/  IMAD.MOV.U32 R37, RZ, RZ, RZ ;  /* 0x000000ffff257224 */ /* 0x000fc400078e00ff */
[----:B------:R-:W-:Y:S02]  /*27c0*/  IMAD.IADD R24, R3, 0x1, R57 ;  /* 0x0000000103187824 */ /* 0x000fe400078e0239 */
[----:B------:R-:W-:Y:S02]  /*27d0*/  IMAD.MOV.U32 R3, RZ, RZ, RZ ;  /* 0x000000ffff037224 */ /* 0x000fe400078e00ff */
[----:B------:R-:W-:-:S04]  /*27e0*/  IMAD.WIDE.U32 R24, R30, R74, R24 ;  /* 0x0000004a1e187225 */ /* 0x000fc800078e0018 */
[----:B------:R-:W-:Y:S02]  /*27f0*/  IMAD.IADD R60, R25, 0x1, R37 ;  /* 0x00000001193c7824 */ /* 0x000fe400078e0225 */
[----:B------:R-:W-:Y:S02]  /*2800*/  IMAD.MOV.U32 R48, RZ, RZ, R24 ;  /* 0x000000ffff307224 */ /* 0x000fe400078e0018 */
[----:B------:R-:W-:Y:S02]  /*2810*/  IMAD R25, R2, R4, RZ ;  /* 0x0000000402197224 */ /* 0x000fe400078e02ff */
[----:B------:R-:W-:-:S04]  /*2820*/  IMAD.WIDE.U32 R48, R33, R51, R48 ;  /* 0x0000003321307225 */ /* 0x000fc800078e0030 */
[----:B------:R-:W-:Y:S02]  /*2830*/  IMAD.MOV.U32 R61, RZ, RZ, RZ ;  /* 0x000000ffff3d7224 */ /* 0x000fe400078e00ff */
[----:B------:R-:W-:-:S04]  /*2840*/  IMAD.HI.U32 R2, R25, R38, R2 ;  /* 0x0000002619027227 */ /* 0x000fc800078e0002 */
[----:B------:R-:W-:Y:S02]  /*2850*/  HFMA2 R3, -RZ, RZ, 0, 0 ;  /* 0x00000000ff037431 */ /* 0x000fe400000001ff */
[----:B------:R-:W-:-:S04]  /*2860*/  IMAD.WIDE.U32 R60, R30, R27, R60 ;  /* 0x0000001b1e3c7225 */ /* 0x000fc800078e003c */
[----:B------:R-:W-:Y:S02]  /*2870*/  IMAD.IADD R47, R57, 0x1, R49 ;  /* 0x00000001392f7824 */ /* 0x000fe400078e0231 */
[----:B------:R-:W-:Y:S02]  /*2880*/  IMAD.MOV.U32 R53, RZ, RZ, RZ ;  /* 0x000000ffff357224 */ /* 0x000fe400078e00ff */
[----:B------:R-:W-:Y:S01]  /*2890*/  IMAD.IADD R49, R2, 0x1, R3 ;  /* 0x0000000102317824 */ /* 0x000fe200078e0203 */
[----:B------:R-:W-:Y:S01]  /*28a0*/  IADD3 R46, P0, PT, R47, R60, RZ ;  /* 0x0000003c2f2e7210 */ /* 0x000fe20007f1e0ff */
[----:B------:R-:W-:Y:S02]  /*28b0*/  IMAD.MOV.U32 R60, RZ, RZ, RZ ;  /* 0x000000ffff3c7224 */ /* 0x000fe400078e00ff */
[----:B------:R-:W-:Y:S02]  /*28c0*/  IMAD.MOV.U32 R2, RZ, RZ, RZ ;  /* 0x000000ffff027224 */ /* 0x000fe400078e00ff */
[----:B------:R-:W-:Y:S01]  /*28d0*/  IMAD.X R47, RZ, RZ, RZ, P0 ;  /* 0x000000ffff2f7224 */ /* 0x000fe200000e06ff */
[----:B------:R-:W-:Y:S01]  /*28e0*/  IADD3 R48, P0, PT, R49, R48, RZ ;  /* 0x0000003031307210 */ /* 0x000fe20007f1e0ff */
[----:B------:R-:W-:Y:S01]  /*28f0*/  IMAD.MOV.U32 R0, RZ, RZ, RZ ;  /* 0x000000ffff007224 */ /* 0x000fe200078e00ff */
[----:B------:R-:W-:Y:S01]  /*2900*/  IADD3 R52, PT, PT, R61, R60, RZ ;  /* 0x0000003c3d347210 */ /* 0x000fe20007ffe0ff */
        /* <DEDUP_REMOVED lines=18> */
[----:B------:R-:W-:Y:S02]  /*2a30*/  IMAD.MOV.U32 R53, RZ, RZ, RZ ;  /* 0x000000ffff357224 */ /* 0x000fe400078e00ff */
[----:B------:R-:W-:Y:S01]  /*2a40*/  IMAD.HI.U32 R48, R31, R38, R48 ;  /* 0x000000261f307227 */ /* 0x000fe200078e0030 */
[----:B------:R-:W-:-:S03]  /*2a50*/  IADD3.X R65, PT, PT, RZ, RZ, RZ, P1, !PT ;  /* 0x000000ffff417210 */ /* 0x000fc60000ffe4ff */
[----:B------:R-:W-:Y:S02]  /*2a60*/  IMAD.IADD R59, R60, 0x1, R59 ;  /* 0x000000013c3b7824 */ /* 0x000fe400078e023b */
[----:B------:R-:W-:-:S04]  /*2a70*/  IMAD.WIDE.U32 R52, R30, R21, R52 ;  /* 0x000000151e347225 */ /* 0x000fc800078e0034 */
[----:B------:R-:W-:Y:S01]  /*2a80*/  IMAD.IADD R49, R3, 0x1, R48 ;  /* 0x0000000103317824 */ /* 0x000fe200078e0230 */
[----:B------:R-:W-:Y:S01]  /*2a90*/  IADD3 R48, P0, PT, R59, R52, RZ ;  /* 0x000000343b307210 */ /* 0x000fe20007f1e0ff */
[----:B------:R-:W-:-:S04]  /*2aa0*/  IMAD.WIDE.U32 R46, R25, R40, R46 ;  /* 0x00000028192e7225 */ /* 0x000fc800078e002e */
[----:B------:R-:W-:Y:S01]  /*2ab0*/  IMAD.WIDE.U32 R64, R32, R74, R64 ;  /* 0x0000004a20407225 */ /* 0x000fe200078e0040 */
[----:B------:R-:W-:Y:S02]  /*2ac0*/  IADD3 R46, P1, PT, R49, R46, RZ ;  /* 0x0000002e312e7210 */ /* 0x000fe40007f3e0ff */
[----:B------:R-:W-:Y:S01]  /*2ad0*/  IADD3 R61, PT, PT, R47, R0, RZ ;  /* 0x000000002f3d7210 */ /* 0x000fe20007ffe0ff */
[----:B------:R-:W-:Y:S01]  /*2ae0*/  IMAD.X R49, RZ, RZ, RZ, P0 ;  /* 0x000000ffff317224 */ /* 0x000fe200000e06ff */
[----:B------:R-:W-:Y:S01]  /*2af0*/  IADD3.X R47, PT, PT, RZ, RZ, RZ, P1, !PT ;  /* 0x000000ffff2f7210 */ /* 0x000fe20000ffe4ff */
[----:B------:R-:W-:Y:S02]  /*2b00*/  IMAD.MOV.U32 R58, RZ, RZ, RZ ;  /* 0x000000ffff3a7224 */ /* 0x000fe400078e00ff */
        /* <DEDUP_REMOVED lines=14> */
[----:B------:R-:W-:Y:S01]  /*2bf0*/  MOV R47, RZ ;  /* 0x000000ff002f7202 */ /* 0x000fe20000000f00 */
[----:B------:R-:W-:Y:S02]  /*2c00*/  IMAD.MOV.U32 R59, RZ, RZ, RZ ;  /* 0x000000ffff3b7224 */ /* 0x000fe400078e00ff */
[----:B------:R-:W-:Y:S02]  /*2c10*/  IMAD.IADD R49, R57, 0x1, R65 ;  /* 0x0000000139317824 */ /* 0x000fe400078e0241 */
[----:B------:R-:W-:-:S04]  /*2c20*/  IMAD.WIDE.U32 R66, R32, R27, R66 ;  /* 0x0000001b20427225 */ /* 0x000fc800078e0042 */
[----:B------:R-:W-:Y:S02]  /*2c30*/  IMAD R36, R46, R4, RZ ;  /* 0x000000042e247224 */ /* 0x000fe400078e02ff */
[----:B------:R-:W-:Y:S02]  /*2c40*/  IMAD.X R65, RZ, RZ, RZ, P1 ;  /* 0x000000ffff417224 */ /* 0x000fe400008e06ff */
[----:B------:R-:W-:Y:S02]  /*2c50*/  IMAD.IADD R48, R53, 0x1, R59 ;  /* 0x0000000135307824 */ /* 0x000fe400078e023b */
[----:B------:R-:W-:Y:S02]  /*2c60*/  IMAD.X R53, RZ, RZ, RZ, P0 ;  /* 0x000000ffff357224 */ /* 0x000fe400000e06ff */
[----:B------:R-:W-:Y:S01]  /*2c70*/  IMAD.HI.U32 R24, R36, R38, R46 ;  /* 0x0000002624187227 */ /* 0x000fe200078e002e */
[----:B------:R-:W-:-:S03]  /*2c80*/  IADD3 R46, P1, PT, R49, R66, RZ ;  /* 0x00000042312e7210 */ /* 0x000fc60007f3e0ff */
[----:B------:R-:W-:-:S04]  /*2c90*/  IMAD.WIDE.U32 R64, R25, R41, R64 ;  /* 0x0000002919407225 */ /* 0x000fc800078e0040 */
[----:B------:R-:W-:-:S04]  /*2ca0*/  IMAD.WIDE.U32 R52, R33, R21, R52 ;  /* 0x0000001521347225 */ /* 0x000fc800078e0034 */
[----:B------:R-:W-:Y:S01]  /*2cb0*/  IMAD.IADD R61, R60, 0x1, R67 ;  /* 0x000000013c3d7824 */ /* 0x000fe200078e0243 */
[----:B------:R-:W-:Y:S01]  /*2cc0*/  IADD3 R67, PT, PT, R65, R28, RZ ;  /* 0x0000001c41437210 */ /* 0x000fe20007ffe0ff */
[----:B------:R-:W-:Y:S02]  /*2cd0*/  IMAD.MOV.U32 R49, RZ, RZ, RZ ;  /* 0x000000ffff317224 */ /* 0x000fe400078e00ff */
[----:B------:R-:W-:Y:S01]  /*2ce0*/  IMAD.X R47, RZ, RZ, RZ, P1 ;  /* 0x000000ffff2f7224 */ /* 0x000fe200008e06ff */
[----:B------:R-:W-:Y:S01]  /*2cf0*/  IADD3 R64, P1, PT, R69, R64, RZ ;  /* 0x0000004045407210 */ /* 0x000fe20007f3e0ff */
[----:B------:R-:W-:Y:S01]  /*2d00*/  IMAD.WIDE.U32 R48, R30, R29, R48 ;  /* 0x0000001d1e307225 */ /* 0x000fe200078e0030 */
[----:B------:R-:W-:-:S03]  /*2d10*/  IADD3 R52, P0, PT, R61, R52, RZ ;  /* 0x000000343d347210 */ /* 0x000fc60007f1e0ff */
[----:B------:R-:W-:Y:S02]  /*2d20*/  IMAD.MOV.U32 R61, RZ, RZ, RZ ;  /* 0x000000ffff3d7224 */ /* 0x000fe400078e00ff */
[----:B------:R-:W-:-:S04]  /*2d30*/  IMAD.WIDE.U32 R46, R35, R74, R46 ;  /* 0x0000004a232e7225 */ /* 0x000fc800078e002e */
[----:B------:R-:W-:Y:S02]  /*2d40*/  IMAD.X R65, RZ, RZ, RZ, P1 ;  /* 0x000000ffff417224 */ /* 0x000fe400008e06ff */
[----:B------:R-:W-:Y:S02]  /*2d50*/  IMAD.IADD R71, R58, 0x1, R53 ;  /* 0x000000013a477824 */ /* 0x000fe400078e0235 */
[----:B------:R-:W-:Y:S01]  /*2d60*/  IMAD.IADD R66, R49, 0x1, R61 ;  /* 0x0000000131427824 */ /* 0x000fe200078e023d */
[----:B------:R-:W-:Y:S01]  /*2d70*/  IADD3 R49, PT, PT, R37, R47, RZ ;  /* 0x0000002f25317210 */ /* 0x000fe20007ffe0ff */
        /* <DEDUP_REMOVED lines=9> */
[----:B------:R-:W-:Y:S02]  /*2e10*/  IMAD.X R49, RZ, RZ, RZ, P0 ;  /* 0x000000ffff317224 */ /* 0x000fe400000e06ff */
[----:B------:R-:W-:-:S04]  /*2e20*/  IMAD.WIDE.U32 R46, R34, R51, R46 ;  /* 0x00000033222e7225 */ /* 0x000fc800078e002e */
[----:B------:R-:W-:Y:S01]  /*2e30*/  IMAD.IADD R71, R63, 0x1, R53 ;  /* 0x000000013f477824 */ /* 0x000fe200078e0235 */
[----:B------:R-:W-:Y:S01]  /*2e40*/  IADD3 R46, P2, PT, R67, R46, RZ ;  /* 0x0000002e432e7210 */ /* 0x000fe20007f5e0ff */
[----:B------:R-:W-:Y:S02]  /*2e50*/  IMAD.X R53, RZ, RZ, RZ, P1 ;  /* 0x000000ffff357224 */ /* 0x000fe400008e06ff */
[----:B------:R-:W-:-:S04]  /*2e60*/  IMAD.WIDE.U32 R48, R33, R56, R48 ;  /* 0x0000003821307225 */ /* 0x000fc800078e0030 */
[----:B------:R-:W-:Y:S01]  /*2e70*/  IMAD.MOV.U32 R67, RZ, RZ, RZ ;  /* 0x000000ffff437224 */ /* 0x000fe200078e00ff */
[----:B------:R-:W-:Y:S01]  /*2e80*/  IADD3 R48, P0, PT, R71, R48, RZ ;  /* 0x0000003047307210 */ /* 0x000fe20007f1e0ff */
[----:B------:R-:W-:Y:S01]  /*2e90*/  IMAD.WIDE.U32 R52, R35, R27, R52 ;  /* 0x0000001b23347225 */ /* 0x000fe200078e0034 */
[----:B------:R-:W-:Y:S02]  /*2ea0*/  IADD3 R73, PT, PT, R59, R49, RZ ;  /* 0x000000313b497210 */ /* 0x000fe40007ffe0ff */
[----:B------:R-:W-:Y:S01]  /*2eb0*/  IADD3.X R49, PT, PT, RZ, RZ, RZ, P0, !PT ;  /* 0x000000ffff317210 */ /* 0x000fe200007fe4ff */
[----:B------:R-:W-:Y:S02]  /*2ec0*/  IMAD.IADD R47, R57, 0x1, R47 ;  /* 0x00000001392f7824 */ /* 0x000fe400078e022f */
[----:B------:R-:W-:-:S03]  /*2ed0*/  IMAD.WIDE.U32 R66, R54, R30, R66 ;  /* 0x0000001e36427225 */ /* 0x000fc600078e0042 */
[----:B------:R-:W-:Y:S01]  /*2ee0*/  IADD3 R68, P1, PT, R47, R52, RZ ;  /* 0x000000342f447210 */ /* 0x000fe20007f3e0ff */
[----:B------:R-:W-:Y:S01]  /*2ef0*/  IMAD.X R65, RZ, RZ, RZ, P3 ;  /* 0x000000ffff417224 */ /* 0x000fe200018e06ff */
[----:B------:R-:W-:Y:S01]  /*2f00*/  IADD3 R52, P0, PT, R66, R73, RZ ;  /* 0x0000004942347210 */ /* 0x000fe20007f1e0ff */
[----:B------:R-:W-:Y:S02]  /*2f10*/  IMAD.X R47, RZ, RZ, RZ, P2 ;  /* 0x000000ffff2f7224 */ /* 0x000fe400010e06ff */
[----:B------:R-:W-:-:S04]  /*2f20*/  IMAD.WIDE.U32 R64, R36, R39, R64 ;  /* 0x0000002724407225 */ /* 0x000fc800078e0040 */
[----:B------:R-:W-:-:S04]  /*2f30*/  IMAD.WIDE.U32 R46, R25, R42, R46 ;  /* 0x0000002a192e7225 */ /* 0x000fc800078e002e */
[----:B------:R-:W-:Y:S01]  /*2f40*/  IMAD.IADD R71, R60, 0x1, R53 ;  /* 0x000000013c477824 */ /* 0x000fe200078e0235 */
[----:B------:R-:W-:Y:S01]  /*2f50*/  IADD3 R46, P2, PT, R69, R46, RZ ;  /* 0x0000002e452e7210 */ /* 0x000fe20007f5e0ff */
[----:B------:R-:W-:-:S04]  /*2f60*/  IMAD.WIDE.U32 R48, R32, R21, R48 ;  /* 0x0000001520307225 */ /* 0x000fc800078e0030 */
[----:B------:R-:W-:Y:S01]  /*2f70*/  IMAD.X R53, RZ, RZ, RZ, P0 ;  /* 0x000000ffff357224 */ /* 0x000fe200000e06ff */
[----:B------:R-:W-:Y:S01]  /*2f80*/  IADD3 R48, P0, PT, R71, R48, RZ ;  /* 0x0000003047307210 */ /* 0x000fe20007f1e0ff */
[----:B------:R-:W-:Y:S01]  /*2f90*/  IMAD.IADD R75, R2, 0x1, R65 ;  /* 0x00000001024b7824 */ /* 0x000fe200078e0241 */
[----:B------:R-:W-:Y:S01]  /*2fa0*/  MOV R65, RZ ;  /* 0x000000ff00417202 */ /* 0x000fe20000000f00 */
[----:B------:R-:W-:Y:S01]  /*2fb0*/  IMAD.MOV.U32 R26, RZ, RZ, RZ ;  /* 0x000000ffff1a7224 */ /* 0x000fe200078e00ff */
[----:B------:R-:W-:Y:S01]  /*2fc0*/  IADD3 R77, PT, PT, R58, R49, RZ ;  /* 0x000000313a4d7210 */ /* 0x000fe20007ffe0ff */
[----:B------:R-:W-:Y:S02]  /*2fd0*/  IMAD R73, R64, R4, RZ ;  /* 0x0000000440497224 */ /* 0x000fe400078e02ff */
[----:B------:R-:W-:Y:S02]  /*2fe0*/  IMAD.X R69, RZ, RZ, RZ, P1 ;  /* 0x000000ffff457224 */ /* 0x000fe400008e06ff */
[----:B------:R-:W-:-:S04]  /*2ff0*/  IMAD.WIDE.U32 R52, R33, R29, R52 ;  /* 0x0000001d21347225 */ /* 0x000fc800078e0034 */
[----:B------:R-:W-:Y:S01]  /*3000*/  IMAD.IADD R71, R47, 0x1, R26 ;  /* 0x000000012f477824 */ /* 0x000fe200078e021a */
[----:B------:R-:W-:Y:S01]  /*3010*/  IADD3.X R47, PT, PT, RZ, RZ, RZ, P2, !PT ;  /* 0x000000ffff2f7210 */ /* 0x000fe200017fe4ff */
[----:B------:R-:W-:Y:S01]  /*3020*/  IMAD.HI.U32 R24, R73, R38, R64 ;  /* 0x0000002649187227 */ /* 0x000fe200078e0040 */
[----:B------:R-:W-:-:S03]  /*3030*/  IADD3 R66, P1, PT, R77, R52, RZ ;  /* 0x000000344d427210 */ /* 0x000fc60007f3e0ff */
        /* <DEDUP_REMOVED lines=8> */
[----:B------:R-:W-:Y:S02]  /*30c0*/  IMAD.IADD R53, R37, 0x1, R65 ;  /* 0x0000000125357824 */ /* 0x000fe400078e0241 */
[----:B------:R-:W-:Y:S02]  /*30d0*/  IMAD.X R67, RZ, RZ, RZ, P1 ;  /* 0x000000ffff437224 */ /* 0x000fe400008e06ff */
[----:B------:R-:W-:Y:S01]  /*30e0*/  IMAD.MOV.U32 R65, RZ, RZ, RZ ;  /* 0x000000ffff417224 */ /* 0x000fe200078e00ff */
        /* <DEDUP_REMOVED lines=20> */
[----:B------:R-:W-:Y:S02]  /*3230*/  IMAD.IADD R47, R60, 0x1, R49 ;  /* 0x000000013c2f7824 */ /* 0x000fe400078e0231 */
[----:B------:R-:W-:-:S04]  /*3240*/  IMAD.WIDE.U32 R66, R25, R43, R66 ;  /* 0x0000002b19427225 */ /* 0x000fc800078e0042 */
        /* <DEDUP_REMOVED lines=8> */
[----:B------:R-:W-:Y:S01]  /*32d0*/  IMAD.X R67, RZ, RZ, RZ, P3 ;  /* 0x000000ffff437224 */ /* 0x000fe200018e06ff */
[----:B------:R-:W-:Y:S01]  /*32e0*/  IADD3.X R69, PT, PT, RZ, RZ, RZ, P1, !PT ;  /* 0x000000ffff457210 */ /* 0x000fe20000ffe4ff */
[----:B------:R-:W-:Y:S02]  /*32f0*/  IMAD.IADD R71, R0, 0x1, R65 ;  /* 0x0000000100477824 */ /* 0x000fe400078e0241 */
[----:B------:R-:W-:-:S02]  /*3300*/  IMAD.X R65, RZ, RZ, RZ, P0 ;  /* 0x000000ffff417224 */ /* 0x000fc400000e06ff */
[----:B------:R-:W-:Y:S02]  /*3310*/  IMAD.IADD R49, R61, 0x1, R49 ;  /* 0x000000013d317824 */ /* 0x000fe400078e0231 */
[----:B------:R-:W-:Y:S02]  /*3320*/  IMAD.X R47, RZ, RZ, RZ, P4 ;  /* 0x000000ffff2f7224 */ /* 0x000fe400020e06ff */
[----:B------:R-:W-:Y:S01]  /*3330*/  IMAD.WIDE.U32 R66, R31, R42, R66 ;  /* 0x0000002a1f427225 */ /* 0x000fe200078e0042 */
[----:B------:R-:W-:-:S03]  /*3340*/  IADD3 R48, P1, PT, R53, R49, RZ ;  /* 0x0000003135307210 */ /* 0x000fc60007f3e0ff */
[----:B------:R-:W-:Y:S01]  /*3350*/  IMAD.WIDE.U32 R64, R73, R39, R64 ;  /* 0x0000002749407225 */ /* 0x000fe200078e0040 */
[----:B------:R-:W-:-:S03]  /*3360*/  IADD3 R66, P4, PT, R71, R66, RZ ;  /* 0x0000004247427210 */ /* 0x000fc60007f9e0ff */
[----:B------:R-:W-:-:S04]  /*3370*/  IMAD.WIDE.U32 R46, R45, R74, R46 ;  /* 0x0000004a2d2e7225 */ /* 0x000fc800078e002e */
[----:B------:R-:W-:Y:S02]  /*3380*/  IMAD.X R53, RZ, RZ, RZ, P2 ;  /* 0x000000ffff357224 */ /* 0x000fe400010e06ff */
[----:B------:R-:W-:Y:S02]  /*3390*/  IMAD.IADD R71, R2, 0x1, R65 ;  /* 0x0000000102477824 */ /* 0x000fe400078e0241 */
[----:B------:R-:W-:Y:S02]  /*33a0*/  HFMA2 R65, -RZ, RZ, 0, 0 ;  /* 0x00000000ff417431 */ /* 0x000fe400000001ff */
        /* <DEDUP_REMOVED lines=8> */
[----:B------:R-:W-:Y:S01]  /*3430*/  IADD3.X R69, PT, PT, RZ, RZ, RZ, P0, !PT ;  /* 0x000000ffff457210 */ /* 0x000fe200007fe4ff */
[----:B------:R-:W-:Y:S02]  /*3440*/  IMAD.IADD R53, R59, 0x1, R53 ;  /* 0x000000013b357824 */ /* 0x000fe400078e0235 */
[----:B------:R-:W-:-:S04]  /*3450*/  IMAD.WIDE.U32 R48, R54, R32, R48 ;  /* 0x0000002036307225 */ /* 0x000fc800078e0030 */
[----:B------:R-:W-:Y:S01]  /*3460*/  IMAD.HI.U32 R24, R75, R38, R64 ;  /* 0x000000264b187227 */ /* 0x000fe200078e0040 */
[----:B------:R-:W-:Y:S02]  /*3470*/  IADD3 R64, P0, PT, R48, R53, RZ ;  /* 0x0000003530407210 */ /* 0x000fe40007f1e0ff */
[----:B------:R-:W-:Y:S01]  /*3480*/  IADD3.X R53, PT, PT, RZ, RZ, RZ, P2, !PT ;  /* 0x000000ffff357210 */ /* 0x000fe200017fe4ff */
[----:B------:R-:W-:Y:S02]  /*3490*/  IMAD.MOV.U32 R47, RZ, RZ, RZ ;  /* 0x000000ffff2f7224 */ /* 0x000fe400078e00ff */
[----:B------:R-:W-:Y:S02]  /*34a0*/  IMAD.IADD R77, R26, 0x1, R67 ;  /* 0x000000011a4d7824 */ /* 0x000fe400078e0243 */
[----:B------:R-:W-:Y:S02]  /*34b0*/  IMAD.X R67, RZ, RZ, RZ, P4 ;  /* 0x000000ffff437224 */ /* 0x000fe400020e06ff */
[----:B------:R-:W-:-:S04]  /*34c0*/  IMAD.WIDE.U32 R46, R44, R51, R46 ;  /* 0x000000332c2e7225 */ /* 0x000fc800078e002e */
[----:B------:R-:W-:Y:S01]  /*34d0*/  IMAD.X R65, RZ, RZ, RZ, P0 ;  /* 0x000000ffff417224 */ /* 0x000fe200000e06ff */
[----:B------:R-:W-:Y:S01]  /*34e0*/  IADD3 R46, P3, PT, R79, R46, RZ ;  /* 0x0000002e4f2e7210 */ /* 0x000fe20007f7e0ff */
[----:B------:R-:W-:-:S04]  /*34f0*/  IMAD.WIDE.U32 R66, R36, R41, R66 ;  /* 0x0000002924427225 */ /* 0x000fc800078e0042 */
[----:B------:R-:W-:Y:S01]  /*3500*/  IMAD.WIDE.U32 R68, R45, R27, R68 ;  /* 0x0000001b2d447225 */ /* 0x000fe200078e0044 */
[----:B------:R-:W-:-:S03]  /*3510*/  IADD3 R66, P0, PT, R71, R66, RZ ;  /* 0x0000004247427210 */ /* 0x000fc60007f1e0ff */
[----:B------:R-:W-:Y:S02]  /*3520*/  IMAD.IADD R47, R57, 0x1, R47 ;  /* 0x00000001392f7824 */ /* 0x000fe400078e022f */
[----:B------:R-:W-:-:S03]  /*3530*/  IMAD.WIDE.U32 R64, R35, R29, R64 ;  /* 0x0000001d23407225 */ /* 0x000fc600078e0040 */
[----:B------:R-:W-:Y:S01]  /*3540*/  IADD3 R48, P1, PT, R47, R68, RZ ;  /* 0x000000442f307210 */ /* 0x000fe20007f3e0ff */
[----:B------:R-:W-:Y:S02]  /*3550*/  IMAD.IADD R65, R61, 0x1, R65 ;  /* 0x000000013d417824 */ /* 0x000fe400078e0241 */
[----:B------:R-:W-:Y:S02]  /*3560*/  IMAD.IADD R71, R28, 0x1, R67 ;  /* 0x000000011c477824 */ /* 0x000fe400078e0243 */
[----:B------:R-:W-:Y:S02]  /*3570*/  IMAD.X R47, RZ, RZ, RZ, P3 ;  /* 0x000000ffff2f7224 */ /* 0x000fe400018e06ff */
[----:B------:R-:W-:Y:S01]  /*3580*/  IMAD.X R67, RZ, RZ, RZ, P0 ;  /* 0x000000ffff437224 */ /* 0x000fe200000e06ff */
[----:B------:R-:W-:Y:S01]  /*3590*/  IADD3 R68, P0, PT, R49, R65, RZ ;  /* 0x0000004131447210 */ /* 0x000fe20007f1e0ff */
        /* <DEDUP_REMOVED lines=9> */
[----:B------:R-:W-:Y:S01]  /*3630*/  IMAD.IADD R77, R37, 0x1, R49 ;  /* 0x00000001254d7824 */ /* 0x000fe200078e0231 */
[----:B------:R-:W-:Y:S01]  /*3640*/  MOV R49, RZ ;  /* 0x000000ff00317202 */ /* 0x000fe20000000f00 */
[----:B------:R-:W-:Y:S01]  /*3650*/  IMAD.WIDE.U32 R66, R73, R40, R66 ;  /* 0x0000002849427225 */ /* 0x000fe200078e0042 */
[----:B------:R-:W-:Y:S02]  /*3660*/  IADD3 R69, PT, PT, R47, R50, RZ ;  /* 0x000000322f457210 */ /* 0x000fe40007ffe0ff */
[----:B------:R-:W-:Y:S01]  /*3670*/  IADD3.X R47, PT, PT, RZ, RZ, RZ, P4, !PT ;  /* 0x000000ffff2f7210 */ /* 0x000fe200027fe4ff */
[----:B------:R-:W-:Y:S01]  /*3680*/  IMAD.IADD R65, R3, 0x1, R24 ;  /* 0x0000000103417824 */ /* 0x000fe200078e0218 */
[----:B------:R-:W-:Y:S01]  /*3690*/  IADD3 R64, P2, PT, R53, R64, RZ ;  /* 0x0000004035407210 */ /* 0x000fe20007f5e0ff */
[----:B------:R-:W-:-:S02]  /*36a0*/  IMAD.X R53, RZ, RZ, RZ, P3 ;  /* 0x000000ffff357224 */ /* 0x000fc400018e06ff */
[----:B------:R-:W-:Y:S01]  /*36b0*/  IMAD.WIDE.U32 R48, R55, R51, R48 ;  /* 0x0000003337307225 */ /* 0x000fe200078e0030 */
[----:B------:R-:W-:-:S03]  /*36c0*/  IADD3 R24, P1, PT, R65, R66, RZ ;  /* 0x0000004241187210 */ /* 0x000fc60007f3e0ff */
[----:B------:R-:W-:Y:S01]  /*36d0*/  IMAD.WIDE.U32 R46, R31, R43, R46 ;  /* 0x0000002b1f2e7225 */ /* 0x000fe200078e002e */
[----:B------:R-:W-:-:S03]  /*36e0*/  IADD3 R48, P3, PT, R69, R48, RZ ;  /* 0x0000003045307210 */ /* 0x000fc60007f7e0ff */
[----:B------:R-:W-:Y:S01]  /*36f0*/  IMAD.WIDE.U32 R52, R45, R70, R52 ;  /* 0x000000462d347225 */ /* 0x000fe200078e0034 */
[----:B------:R-:W-:Y:S02]  /*3700*/  IADD3 R46, P4, PT, R71, R46, RZ ;  /* 0x0000002e472e7210 */ /* 0x000fe40007f9e0ff */
[----:B------:R-:W-:Y:S01]  /*3710*/  IADD3 R71, PT, PT, R57, R49, RZ ;  /* 0x0000003139477210 */ /* 0x000fe20007ffe0ff */
[----:B------:R-:W-:Y:S01]  /*3720*/  IMAD.X R65, RZ, RZ, RZ, P2 ;  /* 0x000000ffff417224 */ /* 0x000fe200010e06ff */
[----:B------:R-:W-:Y:S01]  /*3730*/  IADD3 R52, P2, PT, R77, R52, RZ ;  /* 0x000000344d347210 */ /* 0x000fe20007f5e0ff */
[----:B------:R-:W-:Y:S02]  /*3740*/  IMAD.IADD R77, R63, 0x1, R53 ;  /* 0x000000013f4d7824 */ /* 0x000fe400078e0235 */
[----:B------:R-:W-:-:S04]  /*3750*/  IMAD.WIDE.U32 R64, R34, R56, R64 ;  /* 0x0000003822407225 */ /* 0x000fc800078e0040 */
[----:B------:R-:W-:Y:S02]  /*3760*/  IMAD.X R49, RZ, RZ, RZ, P3 ;  /* 0x000000ffff317224 */ /* 0x000fe400018e06ff */
[----:B------:R-:W-:Y:S02]  /*3770*/  IMAD.X R69, RZ, RZ, RZ, P0 ;  /* 0x000000ffff457224 */ /* 0x000fe400000e06ff */
        /* <DEDUP_REMOVED lines=8> */
[----:B------:R-:W-:Y:S01]  /*3800*/  IMAD.WIDE.U32 R52, R44, R27, R52 ;  /* 0x0000001b2c347225 */ /* 0x000fe200078e0034 */
[----:B------:R-:W-:-:S03]  /*3810*/  IADD3 R66, P0, PT, R68, R77, RZ ;  /* 0x0000004d44427210 */ /* 0x000fc60007f1e0ff */
[----:B------:R-:W-:Y:S01]  /*3820*/  IMAD.WIDE.U32 R24, R75, R39, R24 ;  /* 0x000000274b187225 */ /* 0x000fe200078e0018 */
[----:B------:R-:W-:-:S03]  /*3830*/  IADD3 R52, P4, PT, R71, R52, RZ ;  /* 0x0000003447347210 */ /* 0x000fc60007f9e0ff */
[----:B------:R-:W-:Y:S02]  /*3840*/  IMAD.X R65, RZ, RZ, RZ, P2 ;  /* 0x000000ffff417224 */ /* 0x000fe400010e06ff */
[----:B------:R-:W-:Y:S02]  /*3850*/  IMAD.IADD R67, R0, 0x1, R67 ;  /* 0x0000000100437824 */ /* 0x000fe400078e0243 */
        /* <DEDUP_REMOVED lines=9> */
[----:B------:R-:W-:Y:S02]  /*38f0*/  IMAD.X R67, RZ, RZ, RZ, P0 ;  /* 0x000000ffff437224 */ /* 0x000fe400000e06ff */
[----:B------:R-:W-:Y:S01]  /*3900*/  IMAD.HI.U32 R76, R71, R38, R24 ;  /* 0x00000026474c7227 */ /* 0x000fe200078e0018 */
[----:B------:R-:W-:Y:S02]  /*3910*/  IADD3 R24, P3, PT, R53, R64, RZ ;  /* 0x0000004035187210 */ /* 0x000fe40007f7e0ff */
[----:B------:R-:W-:Y:S01]  /*3920*/  IADD3 R25, PT, PT, R58, R65, RZ ;  /* 0x000000413a197210 */ /* 0x000fe20007ffe0ff */
[----:B------:R-:W-:Y:S02]  /*3930*/  IMAD.MOV.U32 R65, RZ, RZ, RZ ;  /* 0x000000ffff417224 */ /* 0x000fe400078e00ff */
        /* <DEDUP_REMOVED lines=8> */
[----:B------:R-:W-:Y:S01]  /*39c0*/  IADD3.X R49, PT, PT, RZ, RZ, RZ, P4, !PT ;  /* 0x000000ffff317210 */ /* 0x000fe200027fe4ff */
[----:B------:R-:W-:Y:S02]  /*39d0*/  IMAD.X R25, RZ, RZ, RZ, P3 ;  /* 0x000000ffff197224 */ /* 0x000fe400018e06ff */
[----:B------:R-:W-:Y:S02]  /*39e0*/  IMAD.IADD R68, R61, 0x1, R67 ;  /* 0x000000013d447824 */ /* 0x000fe400078e0243 */
[----:B------:R-:W-:Y:S01]  /*39f0*/  IMAD.X R67, RZ, RZ, RZ, P2 ;  /* 0x000000ffff437224 */ /* 0x000fe200010e06ff */
[----:B------:R-:W-:Y:S01]  /*3a00*/  IADD3 R46, P2, PT, R77, R46, RZ ;  /* 0x0000002e4d2e7210 */ /* 0x000fe20007f5e0ff */
[----:B------:R-:W-:Y:S01]  /*3a10*/  IMAD.IADD R53, R37, 0x1, R53 ;  /* 0x0000000125357824 */ /* 0x000fe200078e0235 */
[----:B------:R-:W-:Y:S01]  /*3a20*/  IADD3 R68, P1, PT, R69, R68, RZ ;  /* 0x0000004445447210 */ /* 0x000fe20007f3e0ff */
[----:B------:R-:W-:-:S03]  /*3a30*/  IMAD.WIDE.U32 R24, R44, R70, R24 ;  /* 0x000000462c187225 */ /* 0x000fc600078e0018 */
[----:B------:R-:W-:Y:S01]  /*3a40*/  IADD3.X R69, PT, PT, RZ, RZ, RZ, P1, !PT ;  /* 0x000000ffff457210 */ /* 0x000fe20000ffe4ff */
        /* <DEDUP_REMOVED lines=9> */
[----:B------:R-:W-:-:S03]  /*3ae0*/  IADD3 R52, P2, PT, R25, R66, RZ ;  /* 0x0000004219347210 */ /* 0x000fc60007f5e0ff */
[----:B------:R-:W-:Y:S02]  /*3af0*/  IMAD.IADD R49, R3, 0x1, R76 ;  /* 0x0000000103317824 */ /* 0x000fe400078e024c */
[----:B------:R-:W-:Y:S01]  /*3b00*/  IMAD.X R25, RZ, RZ, RZ, P3 ;  /* 0x000000ffff197224 */ /* 0x000fe200018e06ff */
[----:B------:R-:W-:Y:S01]  /*3b10*/  IADD3 R66, P3, PT, R53, R64, RZ ;  /* 0x0000004035427210 */ /* 0x000fe20007f7e0ff */
[----:B------:R-:W-:Y:S01]  /*3b20*/  IMAD.IADD R64, R0, 0x1, R47 ;  /* 0x0000000100407824 */ /* 0x000fe200078e022f */
[----:B------:R-:W-:Y:S01]  /*3b30*/  IADD3 R46, P1, PT, R49, R46, RZ ;  /* 0x0000002e312e7210 */ /* 0x000fe20007f3e0ff */
[----:B------:R-:W-:Y:S01]  /*3b40*/  IMAD.WIDE.U32 R24, R55, R27, R24 ;  /* 0x0000001b37187225 */ /* 0x000fe200078e0018 */
[----:B------:R-:W-:-:S03]  /*3b50*/  IADD3.X R49, PT, PT, RZ, RZ, RZ, P4, !PT ;  /* 0x000000ffff317210 */ /* 0x000fc600027fe4ff */
[----:B------:R-:W-:Y:S02]  /*3b60*/  IMAD.X R47, RZ, RZ, RZ, P0 ;  /* 0x000000ffff2f7224 */ /* 0x000fe400000e06ff */
[----:B------:R-:W-:Y:S02]  /*3b70*/  IMAD.IADD R79, R59, 0x1, R67 ;  /* 0x000000013b4f7824 */ /* 0x000fe400078e0243 */
        /* <DEDUP_REMOVED lines=28> */
[----:B------:R-:W-:Y:S02]  /*3d40*/  IMAD.X R67, RZ, RZ, RZ, P3 ;  /* 0x000000ffff437224 */ /* 0x000fe400018e06ff */
[----:B------:R-:W-:Y:S02]  /*3d50*/  IMAD R31, R46, R4, RZ ;  /* 0x000000042e1f7224 */ /* 0x000fe400078e02ff */
[----:B------:R-:W-:Y:S02]  /*3d60*/  IMAD.MOV.U32 R47, RZ, RZ, RZ ;  /* 0x000000ffff2f7224 */ /* 0x000fe400078e00ff */
[----:B------:R-:W-:Y:S02]  /*3d70*/  IMAD.IADD R69, R26, 0x1, R49 ;  /* 0x000000011a457824 */ /* 0x000fe400078e0231 */
        /* <DEDUP_REMOVED lines=8> */
[----:B------:R-:W-:Y:S01]  /*3e00*/  IMAD.WIDE.U32 R24, R44, R56, R24 ;  /* 0x000000382c187225 */ /* 0x000fe200078e0018 */
[----:B------:R-:W-:-:S03]  /*3e10*/  IADD3 R53, PT, PT, R50, R67, RZ ;  /* 0x0000004332357210 */ /* 0x000fc60007ffe0ff */
[----:B------:R-:W-:Y:S01]  /*3e20*/  IMAD.X R69, RZ, RZ, RZ, P0 ;  /* 0x000000ffff457224 */ /* 0x000fe200000e06ff */
[----:B------:R-:W-:Y:S01]  /*3e30*/  IADD3 R24, P4, PT, R79, R24, RZ ;  /* 0x000000184f187210 */ /* 0x000fe20007f9e0ff */
[----:B------:R-:W-:Y:S02]  /*3e40*/  IMAD.X R47, RZ, RZ, RZ, P1 ;  /* 0x000000ffff2f7224 */ /* 0x000fe400008e06ff */
        /* <DEDUP_REMOVED lines=16> */
[----:B------:R-:W-:Y:S01]  /*3f50*/  IMAD.WIDE.U32 R52, R36, R23, R52 ;  /* 0x0000001724347225 */ /* 0x000fe200078e0034 */
[----:B------:R-:W-:-:S03]  /*3f60*/  IADD3 R36, P5, PT, R77, R24, RZ ;  /* 0x000000184d247210 */ /* 0x000fc60007fbe0ff */
[----:B------:R-:W-:Y:S01]  /*3f70*/  IMAD.X R67, RZ, RZ, RZ, P3 ;  /* 0x000000ffff437224 */ /* 0x000fe200018e06ff */
        /* <DEDUP_REMOVED lines=29> */
[----:B------:R-:W-:Y:S01]  /*4150*/  IADD3.X R47, PT, PT, RZ, RZ, RZ, P2, !PT ;  /* 0x000000ffff2f7210 */ /* 0x000fe200017fe4ff */
[----:B------:R-:W-:-:S02]  /*4160*/  IMAD.X R49, RZ, RZ, RZ, P4 ;  /* 0x000000ffff317224 */ /* 0x000fc400020e06ff */
[----:B------:R-:W-:Y:S01]  /*4170*/  IMAD.X R67, RZ, RZ, RZ, P3 ;  /* 0x000000ffff437224 */ /* 0x000fe200018e06ff */
[----:B------:R-:W-:Y:S01]  /*4180*/  IADD3 R66, P3, PT, R69, R52, RZ ;  /* 0x0000003445427210 */ /* 0x000fe20007f7e0ff */
[----:B------:R-:W-:Y:S01]  /*4190*/  IMAD.WIDE.U32 R48, R31, R39, R48 ;  /* 0x000000271f307225 */ /* 0x000fe200078e0030 */
[----:B------:R-:W-:Y:S02]  /*41a0*/  IADD3 R52, P4, PT, R25, R72, RZ ;  /* 0x0000004819347210 */ /* 0x000fe40007f9e0ff */
[----:B------:R-:W-:Y:S01]  /*41b0*/  IADD3 R67, P2, PT, R67, R66, RZ ;  /* 0x0000004243437210 */ /* 0x000fe20007f5e0ff */
[----:B------:R-:W-:Y:S02]  /*41c0*/  IMAD.X R25, RZ, RZ, RZ, P5 ;  /* 0x000000ffff197224 */ /* 0x000fe400028e06ff */
[----:B------:R-:W-:Y:S01]  /*41d0*/  IMAD.IADD R64, R59, 0x1, R53 ;  /* 0x000000013b407824 */ /* 0x000fe200078e0235 */
[----:B------:R-:W-:Y:S01]  /*41e0*/  IADD3.X R53, PT, PT, RZ, RZ, RZ, P4, !PT ;  /* 0x000000ffff357210 */ /* 0x000fe200027fe4ff */
[----:B------:R-:W-:-:S04]  /*41f0*/  IMAD.WIDE.U32 R46, R71, R41, R46 ;  /* 0x00000029472e7225 */ /* 0x000fc800078e002e */
[----:B------:R-:W-:Y:S02]  /*4200*/  IMAD.IADD R49, R2, 0x1, R49 ;  /* 0x0000000102317824 */ /* 0x000fe400078e0231 */
[----:B------:R-:W-:-:S03]  /*4210*/  IMAD.WIDE.U32 R24, R75, R43, R24 ;  /* 0x0000002b4b187225 */ /* 0x000fc600078e0018 */
[----:B------:R-:W-:Y:S01]  /*4220*/  IADD3 R46, P4, PT, R49, R46, RZ ;  /* 0x0000002e312e7210 */ /* 0x000fe20007f9e0ff */
[----:B------:R-:W-:Y:S02]  /*4230*/  IMAD.X R66, RZ, RZ, RZ, P1 ;  /* 0x000000ffff427224 */ /* 0x000fe400008e06ff */
[----:B------:R-:W-:Y:S02]  /*4240*/  IMAD.IADD R47, R28, 0x1, R47 ;  /* 0x000000011c2f7824 */ /* 0x000fe400078e022f */
[----:B------:R-:W-:Y:S01]  /*4250*/  IMAD.WIDE.U32 R52, R73, R23, R52 ;  /* 0x0000001749347225 */ /* 0x000fe200078e0034 */
[----:B------:R-:W-:Y:S02]  /*4260*/  IADD3 R66, P5, PT, R66, R67, RZ ;  /* 0x0000004342427210 */ /* 0x000fe40007fbe0ff */
[----:B------:R-:W-:Y:S01]  /*4270*/  IADD3 R24, P1, PT, R47, R24, RZ ;  /* 0x000000182f187210 */ /* 0x000fe20007f3e0ff */
[----:B------:R-:W-:Y:S01]  /*4280*/  IMAD.IADD R25, R62, 0x1, R25 ;  /* 0x000000013e197824 */ /* 0x000fe200078e0219 */
[----:B------:R-:W-:Y:S01]  /*4290*/  IADD3.X R47, PT, PT, RZ, RZ, RZ, P4, !PT ;  /* 0x000000ffff2f7210 */ /* 0x000fe200027fe4ff */
[----:B------:R-:W-:-:S02]  /*42a0*/  IMAD R67, R48, R4, RZ ;  /* 0x0000000430437224 */ /* 0x000fc400078e02ff */
[----:B------:R-:W-:Y:S01]  /*42b0*/  IMAD.MOV.U32 R49, RZ, RZ, RZ ;  /* 0x000000ffff317224 */ /* 0x000fe200078e00ff */
[----:B------:R-:W-:Y:S01]  /*42c0*/  IADD3 R52, P4, PT, R25, R52, RZ ;  /* 0x0000003419347210 */ /* 0x000fe20007f9e0ff */
[----:B------:R-:W-:Y:S02]  /*42d0*/  IMAD.IADD R53, R65, 0x1, R53 ;  /* 0x0000000141357824 */ /* 0x000fe400078e0235 */
[----:B------:R-:W-:-:S04]  /*42e0*/  IMAD.HI.U32 R76, R67, R38, R48 ;  /* 0x00000026434c7227 */ /* 0x000fc800078e0030 */
[----:B------:R-:W-:Y:S01]  /*42f0*/  IMAD.X R25, RZ, RZ, RZ, P1 ;  /* 0x000000ffff197224 */ /* 0x000fe200008e06ff */
[----:B------:R-:W-:Y:S01]  /*4300*/  IADD3 R72, P1, PT, R53, R36, RZ ;  /* 0x0000002435487210 */ /* 0x000fe20007f3e0ff */
[----:B------:R-:W-:Y:S01]  /*4310*/  IMAD.WIDE.U32 R48, R31, R40, R46 ;  /* 0x000000281f307225 */ /* 0x000fe200078e002e */
[----:B------:R-:W-:-:S03]  /*4320*/  IADD3.X R53, PT, PT, RZ, RZ, RZ, P4, !PT ;  /* 0x000000ffff357210 */ /* 0x000fc600027fe4ff */
        /* <DEDUP_REMOVED lines=21> */
[----:B------:R-:W-:-:S04]  /*4480*/  IMAD.WIDE.U32 R52, R75, R23, R52 ;  /* 0x000000174b347225 */ /* 0x000fc800078e0034 */
        /* <DEDUP_REMOVED lines=12> */
[----:B------:R-:W-:Y:S02]  /*4550*/  IMAD.IADD R77, R65, 0x1, R53 ;  /* 0x00000001414d7824 */ /* 0x000fe400078e0235 */
[----:B------:R-:W-:Y:S01]  /*4560*/  IMAD.X R64, RZ, RZ, RZ, P2 ;  /* 0x000000ffff407224 */ /* 0x000fe200010e06ff */
        /* <DEDUP_REMOVED lines=19> */
[----:B------:R-:W-:-:S02]  /*46a0*/  IMAD.X R77, RZ, RZ, RZ, P5 ;  /* 0x000000ffff4d7224 */ /* 0x000fc400028e06ff */
[----:B------:R-:W-:Y:S01]  /*46b0*/  IMAD.WIDE.U32 R48, R67, R41, R48 ;  /* 0x0000002943307225 */ /* 0x000fe200078e0030 */
[----:B------:R-:W-:-:S03]  /*46c0*/  IADD3 R73, P4, PT, R36, R79, RZ ;  /* 0x0000004f24497210 */ /* 0x000fc60007f9e0ff */
[----:B------:R-:W-:-:S04]  /*46d0*/  IMAD.WIDE.U32 R52, R31, R43, R52 ;  /* 0x0000002b1f347225 */ /* 0x000fc800078e0034 */
[----:B------:R-:W-:Y:S01]  /*46e0*/  IMAD.WIDE.U32 R76, R71, R23, R76 ;  /* 0x00000017474c7225 */ /* 0x000fe200078e004c */
[----:B------:R-:W-:-:S03]  /*46f0*/  IADD3 R71, PT, PT, R28, R49, RZ ;  /* 0x000000311c477210 */ /* 0x000fc60007ffe0ff */
[----:B------:R-:W-:Y:S01]  /*4700*/  IMAD.IADD R53, R62, 0x1, R53 ;  /* 0x000000013e357824 */ /* 0x000fe200078e0235 */
[----:B------:R-:W-:Y:S01]  /*4710*/  IADD3 R52, P6, PT, R71, R52, RZ ;  /* 0x0000003447347210 */ /* 0x000fe20007fde0ff */
[----:B------:R-:W-:Y:S01]  /*4720*/  IMAD.X R36, RZ, RZ, RZ, P3 ;  /* 0x000000ffff247224 */ /* 0x000fe200018e06ff */
[----:B------:R-:W-:Y:S01]  /*4730*/  IADD3 R72, P3, PT, R69, R81, RZ ;  /* 0x0000005145487210 */ /* 0x000fe20007f7e0ff */
[----:B------:R-:W-:Y:S01]  /*4740*/  IMAD.IADD R77, R65, 0x1, R77 ;  /* 0x00000001414d7824 */ /* 0x000fe200078e024d */
[----:B------:R-:W-:Y:S01]  /*4750*/  IADD3 R68, P5, PT, R53, R76, RZ ;  /* 0x0000004c35447210 */ /* 0x000fe20007fbe0ff */
[----:B------:R-:W-:Y:S01]  /*4760*/  IMAD.X R79, RZ, RZ, RZ, P1 ;  /* 0x000000ffff4f7224 */ /* 0x000fe200008e06ff */
[----:B------:R-:W-:-:S03]  /*4770*/  IADD3.X R53, PT, PT, RZ, RZ, RZ, P6, !PT ;  /* 0x000000ffff357210 */ /* 0x000fc600037fe4ff */
[----:B------:R-:W-:Y:S01]  /*4780*/  IMAD.X R69, RZ, RZ, RZ, P5 ;  /* 0x000000ffff457224 */ /* 0x000fe200028e06ff */
[----:B------:R-:W-:Y:S01]  /*4790*/  IADD3 R36, P5, PT, R36, R73, RZ ;  /* 0x0000004924247210 */ /* 0x000fe20007fbe0ff */
[----:B------:R-:W-:-:S04]  /*47a0*/  IMAD.WIDE.U32 R52, R67, R42, R52 ;  /* 0x0000002a43347225 */ /* 0x000fc800078e0034 */
[----:B------:R-:W-:Y:S01]  /*47b0*/  IMAD.WIDE.U32 R68, R31, R22, R68 ;  /* 0x000000161f447225 */ /* 0x000fe200078e0044 */
[----:B------:R-:W-:-:S03]  /*47c0*/  IADD3 R81, PT, PT, R26, R53, RZ ;  /* 0x000000351a517210 */ /* 0x000fc60007ffe0ff */
[----:B------:R-:W-:Y:S01]  /*47d0*/  IMAD.X R73, RZ, RZ, RZ, P3 ;  /* 0x000000ffff497224 */ /* 0x000fe200018e06ff */
[----:B------:R-:W-:Y:S01]  /*47e0*/  IADD3 R77, P3, PT, R77, R36, RZ ;  /* 0x000000244d4d7210 */ /* 0x000fe20007f7e0ff */
[----:B------:R-:W-:Y:S01]  /*47f0*/  IMAD.IADD R76, R50, 0x1, R69 ;  /* 0x00000001324c7824 */ /* 0x000fe200078e0245 */
[----:B------:R-:W-:Y:S01]  /*4800*/  IADD3 R68, P6, PT, R81, R68, RZ ;  /* 0x0000004451447210 */ /* 0x000fe20007fde0ff */
[----:B------:R-:W-:-:S04]  /*4810*/  IMAD.WIDE.U32 R72, R54, R55, R72 ;  /* 0x0000003736487225 */ /* 0x000fc800078e0048 */
[----:B------:R-:W-:Y:S01]  /*4820*/  IMAD.X R69, RZ, RZ, RZ, P2 ;  /* 0x000000ffff457224 */ /* 0x000fe200010e06ff */
[----:B------:R-:W-:Y:S01]  /*4830*/  IADD3 R76, P2, PT, R76, R77, RZ ;  /* 0x0000004d4c4c7210 */ /* 0x000fe20007f5e0ff */
[----:B------:R-:W-:Y:S02]  /*4840*/  IMAD.X R26, RZ, RZ, RZ, P0 ;  /* 0x000000ffff1a7224 */ /* 0x000fe400000e06ff */
[----:B------:R-:W-:Y:S01]  /*4850*/  IMAD.X R83, RZ, RZ, RZ, P5 ;  /* 0x000000ffff537224 */ /* 0x000fe200028e06ff */
[----:B------:R-:W-:Y:S02]  /*4860*/  IADD3 R77, P0, PT, R72, R69, RZ ;  /* 0x00000045484d7210 */ /* 0x000fe40007f1e0ff */
[----:B------:R-:W-:Y:S02]  /*4870*/  IADD3.X R69, PT, PT, RZ, RZ, RZ, P6, !PT ;  /* 0x000000ffff457210 */ /* 0x000fe400037fe4ff */
[----:B------:R-:W-:Y:S01]  /*4880*/  IADD3 R26, P1, PT, R26, R77, RZ ;  /* 0x0000004d1a1a7210 */ /* 0x000fe20007f3e0ff */
[----:B------:R-:W-:-:S02]  /*4890*/  IMAD.X R77, RZ, RZ, RZ, P2 ;  /* 0x000000ffff4d7224 */ /* 0x000fc400010e06ff */
        /* <DEDUP_REMOVED lines=8> */
[----:B------:R-:W-:Y:S02]  /*4920*/  IADD3 R78, P6, PT, R31, R76, RZ ;  /* 0x0000004c1f4e7210 */ /* 0x000fe40007fde0ff */
[----:B------:R-:W-:Y:S01]  /*4930*/  IADD3 R83, P5, PT, R83, R26, RZ ;  /* 0x0000001a53537210 */ /* 0x000fe20007fbe0ff */
[----:B------:R-:W-:Y:S01]  /*4940*/  IMAD.X R26, RZ, RZ, RZ, P3 ;  /* 0x000000ffff1a7224 */ /* 0x000fe200018e06ff */
[----:B------:R-:W-:Y:S01]  /*4950*/  IADD3 R77, PT, PT, R65, R77, RZ ;  /* 0x0000004d414d7210 */ /* 0x000fe20007ffe0ff */
[----:B------:R-:W-:-:S03]  /*4960*/  IMAD.X R79, RZ, RZ, RZ, P6 ;  /* 0x000000ffff4f7224 */ /* 0x000fc600030e06ff */
[----:B------:R-:W-:Y:S01]  /*4970*/  IADD3 R26, P3, PT, R26, R83, RZ ;  /* 0x000000531a1a7210 */ /* 0x000fe20007f7e0ff */
[----:B------:R-:W-:-:S04]  /*4980*/  IMAD.WIDE.U32 R78, R67, R22, R78 ;  /* 0x00000016434e7225 */ /* 0x000fc800078e004e */
[----:B------:R-:W-:Y:S01]  /*4990*/  IMAD.X R83, RZ, RZ, RZ, P0 ;  /* 0x000000ffff537224 */ /* 0x000fe200000e06ff */
[----:B------:R-:W-:Y:S01]  /*49a0*/  IADD3 R77, P0, PT, R77, R26, RZ ;  /* 0x0000001a4d4d7210 */ /* 0x000fe20007f1e0ff */
[----:B------:R-:W-:Y:S02]  /*49b0*/  IMAD.IADD R66, R50, 0x1, R79 ;  /* 0x0000000132427824 */ /* 0x000fe400078e024f */
[----:B------:R-:W-:Y:S01]  /*49c0*/  IMAD.MOV.U32 R50, RZ, RZ, R52 ;  /* 0x000000ffff327224 */ /* 0x000fe200078e0034 */
[----:B------:R-:W-:Y:S01]  /*49d0*/  IADD3 R26, PT, PT, R72, R73, R83 ;  /* 0x00000049481a7210 */ /* 0x000fe20007ffe053 */
        /* <DEDUP_REMOVED lines=10> */
[----:B------:R-:W-:Y:S01]  /*4a80*/  MOV R77, R48 ;  /* 0x00000030004d7202 */ /* 0x000fe20000000f00 */
[----:B------:R-:W-:Y:S01]  /*4a90*/  IMAD.MOV.U32 R36, RZ, RZ, R46 ;  /* 0x000000ffff247224 */ /* 0x000fe200078e002e */
[----:B------:R-:W-:Y:S01]  /*4aa0*/  MOV R65, R72 ;  /* 0x0000004800417202 */ /* 0x000fe20000000f00 */
[----:B------:R-:W-:Y:S01]  /*4ab0*/  IMAD.MOV.U32 R67, RZ, RZ, R68 ;  /* 0x000000ffff437224 */ /* 0x000fe200078e0044 */
[----:B------:R-:W-:Y:S01]  /*4ac0*/  IADD3 R64, PT, PT, R83, R26, R64 ;  /* 0x0000001a53407210 */ /* 0x000fe20007ffe040 */
[----:B------:R-:W-:-:S03]  /*4ad0*/  IMAD.MOV.U32 R26, RZ, RZ, R78 ;  /* 0x000000ffff1a7224 */ /* 0x000fc600078e004e */
[----:B------:R-:W-:-:S13]  /*4ae0*/  ISETP.GT.U32.AND P0, PT, R64, R23, PT ;  /* 0x000000174000720c */ /* 0x000fda0003f04070 */
[----:B------:R-:W-:Y:S05]  /*4af0*/  @P0 BRA `(.L_x_281) ;  /* 0x0000000000740947 */ /* 0x000fea0003800000 */
[----:B------:R-:W-:Y:S01]  /*4b00*/  ISETP.GE.U32.AND P0, PT, R64, R23, PT ;  /* 0x000000174000720c */ /* 0x000fe20003f06070 */
[----:B------:R-:W-:Y:S02]  /*4b10*/  IMAD.MOV.U32 R62, RZ, RZ, R31 ;  /* 0x000000ffff3e7224 */ /* 0x000fe400078e001f */
[----:B------:R-:W-:Y:S02]  /*4b20*/  IMAD.MOV.U32 R31, RZ, RZ, R66 ;  /* 0x000000ffff1f7224 */ /* 0x000fe400078e0042 */
[----:B------:R-:W-:Y:S01]  /*4b30*/  IMAD.MOV.U32 R66, RZ, RZ, R83 ;  /* 0x000000ffff427224 */ /* 0x000fe200078e0053 */
[----:B------:R-:W-:-:S07]  /*4b40*/  MOV R83, R24 ;  /* 0x0000001800537202 */ /* 0x000fce0000000f00 */
        /* <DEDUP_REMOVED lines=24> */
.L_x_281:
        /* <DEDUP_REMOVED lines=23> */
.L_x_282:
[----:B------:R-:W-:Y:S01]  /*4e40*/  HFMA2 R47, -RZ, RZ, 0, 0 ;  /* 0x00000000ff2f7431 */ /* 0x000fe200000001ff */
[C---:B------:R-:W-:Y:S01]  /*4e50*/  SHF.L.U64.HI R46, R65.reuse, 0x1, R66 ;  /* 0x00000001412e7819 */ /* 0x040fe20000010242 */
[----:B------:R-:W-:Y:S01]  /*4e60*/  IMAD.SHL.U32 R25, R36, 0x2, RZ ;  /* 0x0000000224197824 */ /* 0x000fe200078e00ff */
[----:B------:R-:W-:Y:S01]  /*4e70*/  SHF.R.U32.HI R24, RZ, 0x1f, R83 ;  /* 0x0000001fff187819 */ /* 0x000fe20000011653 */
[----:B------:R-:W-:Y:S01]  /*4e80*/  IMAD.SHL.U32 R65, R65, 0x2, RZ ;  /* 0x0000000241417824 */ /* 0x000fe200078e00ff */
[----:B------:R-:W-:Y:S01]  /*4e90*/  LOP3.LUT R46, R46, 0x1, RZ, 0xc0, !PT ;  /* 0x000000012e2e7812 */ /* 0x000fe200078ec0ff */
[----:B------:R-:W-:Y:S01]  /*4ea0*/  IMAD.SHL.U32 R83, R83, 0x2, RZ ;  /* 0x0000000253537824 */ /* 0x000fe200078e00ff */
[----:B------:R-:W-:Y:S02]  /*4eb0*/  SHF.L.U64.HI R52, R36, 0x1, R75 ;  /* 0x0000000124347819 */ /* 0x000fe4000001024b */
[----:B------:R-:W-:Y:S01]  /*4ec0*/  LOP3.LUT R36, R24, 0xfffffffe, R25, 0xf8, !PT ;  /* 0xfffffffe18247812 */ /* 0x000fe200078ef819 */
[----:B------:R-:W-:Y:S01]  /*4ed0*/  IMAD.WIDE.U32 R24, R64, 0x2, R46 ;  /* 0x0000000240187825 */ /* 0x000fe200078e002e */
[----:B------:R-:W-:-:S02]  /*4ee0*/  SHF.L.U64.HI R53, R77, 0x1, R71 ;  /* 0x000000014d357819 */ /* 0x000fc40000010247 */
[----:B------:R-:W-:Y:S01]  /*4ef0*/  SHF.L.U64.HI R66, R50, 0x1, R81 ;  /* 0x0000000132427819 */ /* 0x000fe20000010251 */
[----:B------:R-:W-:Y:S01]  /*4f00*/  IMAD.SHL.U32 R77, R77, 0x2, RZ ;  /* 0x000000024d4d7824 */ /* 0x000fe200078e00ff */
[----:B------:R-:W-:Y:S01]  /*4f10*/  ISETP.LE.U32.AND P0, PT, R24, R23, PT ;  /* 0x000000171800720c */ /* 0x000fe20003f03070 */
[----:B------:R-:W-:Y:S01]  /*4f20*/  IMAD.SHL.U32 R50, R50, 0x2, RZ ;  /* 0x0000000232327824 */ /* 0x000fe200078e00ff */
[----:B------:R-:W-:Y:S02]  /*4f30*/  ISETP.GT.U32.AND P1, PT, R24, -0x1, PT ;  /* 0xffffffff1800780c */ /* 0x000fe40003f24070 */
[C---:B------:R-:W-:Y:S01]  /*4f40*/  SHF.L.U64.HI R71, R67.reuse, 0x1, R62 ;  /* 0x0000000143477819 */ /* 0x040fe2000001023e */
[----:B------:R-:W-:Y:S01]  /*4f50*/  IMAD.SHL.U32 R67, R67, 0x2, RZ ;  /* 0x0000000243437824 */ /* 0x000fe200078e00ff */
[----:B------:R-:W-:Y:S02]  /*4f60*/  ISETP.GT.U32.OR.EX P0, PT, R25, RZ, !P0, P1 ;  /* 0x000000ff1900720c */ /* 0x000fe40004704510 */
[----:B------:R-:W-:-:S02]  /*4f70*/  SHF.L.U64.HI R64, R26, 0x1, R31 ;  /* 0x000000011a407819 */ /* 0x000fc4000001021f */
[----:B------:R-:W-:Y:S02]  /*4f80*/  LOP3.LUT R66, R66, 0x1, RZ, 0xc0, !PT ;  /* 0x0000000142427812 */ /* 0x000fe400078ec0ff */
[----:B------:R-:W-:Y:S02]  /*4f90*/  SHF.L.U32 R26, R26, 0x1, RZ ;  /* 0x000000011a1a7819 */ /* 0x000fe400000006ff */
[----:B------:R-:W-:Y:S02]  /*4fa0*/  LOP3.LUT R52, R52, 0x1, RZ, 0xc0, !PT ;  /* 0x0000000134347812 */ /* 0x000fe400078ec0ff */
[----:B------:R-:W-:Y:S02]  /*4fb0*/  LOP3.LUT R53, R53, 0x1, RZ, 0xc0, !PT ;  /* 0x0000000135357812 */ /* 0x000fe400078ec0ff */
[----:B------:R-:W-:Y:S02]  /*4fc0*/  LOP3.LUT R71, R71, 0x1, RZ, 0xc0, !PT ;  /* 0x0000000147477812 */ /* 0x000fe400078ec0ff */
[----:B------:R-:W-:-:S02]  /*4fd0*/  LOP3.LUT R64, R64, 0x1, RZ, 0xc0, !PT ;  /* 0x0000000140407812 */ /* 0x000fc400078ec0ff */
[----:B------:R-:W-:Y:S01]  /*4fe0*/  LOP3.LUT R49, R66, 0xfffffffe, R67, 0xf8, !PT ;  /* 0xfffffffe42317812 */ /* 0x000fe200078ef843 */
[----:B------:R-:W-:Y:S01]  /*4ff0*/  IMAD.MOV.U32 R67, RZ, RZ, R36 ;  /* 0x000000ffff437224 */ /* 0x000fe200078e0024 */
[----:B------:R-:W-:Y:S02]  /*5000*/  LOP3.LUT R62, R52, 0xfffffffe, R77, 0xf8, !PT ;  /* 0xfffffffe343e7812 */ /* 0x000fe400078ef84d */
[----:B------:R-:W-:Y:S02]  /*5010*/  LOP3.LUT R50, R53, 0xfffffffe, R50, 0xf8, !PT ;  /* 0xfffffffe35327812 */ /* 0x000fe400078ef832 */
[----:B------:R-:W-:Y:S02]  /*5020*/  LOP3.LUT R26, R71, 0xfffffffe, R26, 0xf8, !PT ;  /* 0xfffffffe471a7812 */ /* 0x000fe400078ef81a */
        /* <DEDUP_REMOVED lines=32> */
.L_x_283:
        /* <DEDUP_REMOVED lines=24> */
.L_x_284:
[C---:B------:R-:W-:Y:S01]  /*53b0*/  SHF.L.U64.HI R65, R67.reuse, 0x1, R52 ;  /* 0x0000000143417819 */ /* 0x040fe20000010234 */
[----:B------:R-:W-:Y:S01]  /*53c0*/  IMAD.SHL.U32 R67, R67, 0x2, RZ ;  /* 0x0000000243437824 */ /* 0x000fe200078e00ff */
[C---:B------:R-:W-:Y:S01]  /*53d0*/  SHF.L.U64.HI R52, R50.reuse, 0x1, R47 ;  /* 0x0000000132347819 */ /* 0x040fe2000001022f */
[----:B------:R-:W-:Y:S01]  /*53e0*/  IMAD.SHL.U32 R50, R50, 0x2, RZ ;  /* 0x0000000232327824 */ /* 0x000fe200078e00ff */
[C---:B------:R-:W-:Y:S01]  /*53f0*/  SHF.L.U64.HI R47, R31.reuse, 0x1, R46 ;  /* 0x000000011f2f7819 */ /* 0x040fe2000001022e */
[----:B------:R-:W-:Y:S01]  /*5400*/  IMAD.SHL.U32 R31, R31, 0x2, RZ ;  /* 0x000000021f1f7824 */ /* 0x000fe200078e00ff */
[----:B------:R-:W-:Y:S01]  /*5410*/  SHF.R.U32.HI R36, RZ, 0x1f, R83 ;  /* 0x0000001fff247819 */ /* 0x000fe20000011653 */
[----:B------:R-:W-:Y:S01]  /*5420*/  IMAD.SHL.U32 R83, R83, 0x2, RZ ;  /* 0x0000000253537824 */ /* 0x000fe200078e00ff */
[C---:B------:R-:W-:Y:S01]  /*5430*/  SHF.L.U64.HI R46, R48.reuse, 0x1, R69 ;  /* 0x00000001302e7819 */ /* 0x040fe20000010245 */
[----:B------:R-:W-:Y:S01]  /*5440*/  IMAD.SHL.U32 R48, R48, 0x2, RZ ;  /* 0x0000000230307824 */ /* 0x000fe200078e00ff */
[----:B------:R-:W-:-:S02]  /*5450*/  LOP3.LUT R47, R47, 0x1, RZ, 0xc0, !PT ;  /* 0x000000012f2f7812 */ /* 0x000fc400078ec0ff */
[----:B------:R-:W-:Y:S02]  /*5460*/  LOP3.LUT R72, R36, 0xfffffffe, R67, 0xf8, !PT ;  /* 0xfffffffe24487812 */ /* 0x000fe400078ef843 */
[C---:B------:R-:W-:Y:S01]  /*5470*/  SHF.L.U64.HI R36, R49.reuse, 0x1, R24 ;  /* 0x0000000131247819 */ /* 0x040fe20000010218 */
[----:B------:R-:W-:Y:S01]  /*5480*/  IMAD.SHL.U32 R49, R49, 0x2, RZ ;  /* 0x0000000231317824 */ /* 0x000fe200078e00ff */
[C---:B------:R-:W-:Y:S02]  /*5490*/  SHF.L.U64.HI R24, R26.reuse, 0x1, R25 ;  /* 0x000000011a187819 */ /* 0x040fe40000010219 */
[----:B------:R-:W-:Y:S02]  /*54a0*/  LOP3.LUT R66, R47, 0xfffffffe, R48, 0xf8, !PT ;  /* 0xfffffffe2f427812 */ /* 0x000fe400078ef830 */
[----:B------:R-:W-:Y:S02]  /*54b0*/  SHF.L.U32 R25, R26, 0x1, RZ ;  /* 0x000000011a197819 */ /* 0x000fe400000006ff */
[----:B------:R-:W-:-:S02]  /*54c0*/  LOP3.LUT R26, R24, 0x1, RZ, 0xc0, !PT ;  /* 0x00000001181a7812 */ /* 0x000fc400078ec0ff */
[----:B------:R-:W-:Y:S02]  /*54d0*/  LOP3.LUT R24, R46, 0x1, RZ, 0xc0, !PT ;  /* 0x000000012e187812 */ /* 0x000fe400078ec0ff */
[C---:B------:R-:W-:Y:S02]  /*54e0*/  ISETP.LE.U32.AND P0, PT, R66.reuse, R23, PT ;  /* 0x000000174200720c */ /* 0x040fe40003f03070 */
[----:B------:R-:W-:Y:S02]  /*54f0*/  ISETP.GT.U32.AND P1, PT, R66, -0x1, PT ;  /* 0xffffffff4200780c */ /* 0x000fe40003f24070 */
[----:B------:R-:W-:Y:S02]  /*5500*/  SHF.L.U64.HI R53, R62, 0x1, R53 ;  /* 0x000000013e357819 */ /* 0x000fe40000010235 */
[----:B------:R-:W-:Y:S02]  /*5510*/  ISETP.GT.U32.OR.EX P0, PT, R24, RZ, !P0, P1 ;  /* 0x000000ff1800720c */ /* 0x000fe40004704510 */
[----:B------:R-:W-:-:S02]  /*5520*/  SHF.L.U32 R62, R62, 0x1, RZ ;  /* 0x000000013e3e7819 */ /* 0x000fc400000006ff */
[----:B------:R-:W-:Y:S02]  /*5530*/  LOP3.LUT R65, R65, 0x1, RZ, 0xc0, !PT ;  /* 0x0000000141417812 */ /* 0x000fe400078ec0ff */
[----:B------:R-:W-:Y:S02]  /*5540*/  LOP3.LUT R53, R53, 0x1, RZ, 0xc0, !PT ;  /* 0x0000000135357812 */ /* 0x000fe400078ec0ff */
[----:B------:R-:W-:Y:S02]  /*5550*/  LOP3.LUT R48, R52, 0x1, RZ, 0xc0, !PT ;  /* 0x0000000134307812 */ /* 0x000fe400078ec0ff */
[----:B------:R-:W-:Y:S02]  /*5560*/  LOP3.LUT R36, R36, 0x1, RZ, 0xc0, !PT ;  /* 0x0000000124247812 */ /* 0x000fe400078ec0ff */
[----:B------:R-:W-:Y:S02]  /*5570*/  LOP3.LUT R79, R65, 0xfffffffe, R62, 0xf8, !PT ;  /* 0xfffffffe414f7812 */ /* 0x000fe400078ef83e */
[----:B------:R-:W-:-:S02]  /*5580*/  LOP3.LUT R68, R53, 0xfffffffe, R50, 0xf8, !PT ;  /* 0xfffffffe35447812 */ /* 0x000fc400078ef832 */
        /* <DEDUP_REMOVED lines=29> */
.L_x_285:
        /* <DEDUP_REMOVED lines=23> */
.L_x_286:
[----:B------:R-:W-:-:S04]  /*58d0*/  IMAD.WIDE.U32 R22, R51, R51, RZ ;  /* 0x0000003333167225 */ /* 0x000fc800078e00ff */
[----:B------:R-:W-:Y:S01]  /*58e0*/  IMAD.IADD R24, R57, 0x1, R23 ;  /* 0x0000000139187824 */ /* 0x000fe200078e0217 */
[----:B------:R-:W-:Y:S01]  /*58f0*/  MOV R23, RZ ;  /* 0x000000ff00177202 */ /* 0x000fe20000000f00 */
[----:B------:R-:W-:Y:S02]  /*5900*/  IMAD.MOV.U32 R25, RZ, RZ, RZ ;  /* 0x000000ffff197224 */ /* 0x000fe400078e00ff */
[----:B------:R-:W-:Y:S02]  /*5910*/  IMAD.MOV.U32 R47, RZ, RZ, RZ ;  /* 0x000000ffff2f7224 */ /* 0x000fe400078e00ff */
[----:B------:R-:W-:-:S04]  /*5920*/  IMAD.WIDE.U32 R24, R51, R74, R24 ;  /* 0x0000004a33187225 */ /* 0x000fc800078e0018 */
[----:B------:R-:W-:Y:S02]  /*5930*/  IMAD.IADD R46, R37, 0x1, R25 ;  /* 0x00000001252e7824 */ /* 0x000fe400078e0219 */
[----:B------:R-:W-:Y:S02]  /*5940*/  HFMA2 R25, -RZ, RZ, 0, 0 ;  /* 0x00000000ff197431 */ /* 0x000fe400000001ff */
[----:B------:R-:W-:Y:S02]  /*5950*/  IMAD R65, R22, R4, RZ ;  /* 0x0000000416417224 */ /* 0x000fe400078e02ff */
[----:B------:R-:W-:-:S04]  /*5960*/  IMAD.WIDE.U32 R46, R51, R27, R46 ;  /* 0x0000001b332e7225 */ /* 0x000fc800078e002e */
[----:B------:R-:W-:-:S04]  /*5970*/  IMAD.HI.U32 R23, R65, R38, R22 ;  /* 0x0000002641177227 */ /* 0x000fc800078e0016 */
[----:B------:R-:W-:-:S04]  /*5980*/  IMAD.WIDE.U32 R24, R51, R74, R24 ;  /* 0x0000004a33187225 */ /* 0x000fc800078e0018 */
[----:B------:R-:W-:Y:S02]  /*5990*/  IMAD.IADD R49, R37, 0x1, R25 ;  /* 0x0000000125317824 */ /* 0x000fe400078e0219 */
[----:B------:R-:W-:-:S03]  /*59a0*/  IMAD.MOV.U32 R77, RZ, RZ, RZ ;  /* 0x000000ffff4d7224 */ /* 0x000fc600078e00ff */
[----:B------:R-:W-:Y:S01]  /*59b0*/  IADD3 R48, P0, PT, R49, R46, RZ ;  /* 0x0000002e31307210 */ /* 0x000fe20007f1e0ff */
[----:B------:R-:W-:Y:S02]  /*59c0*/  IMAD.IADD R46, R60, 0x1, R47 ;  /* 0x000000013c2e7824 */ /* 0x000fe400078e022f */
[----:B------:R-:W-:Y:S02]  /*59d0*/  IMAD.MOV.U32 R47, RZ, RZ, RZ ;  /* 0x000000ffff2f7224 */ /* 0x000fe400078e00ff */
[----:B------:R-:W-:Y:S01]  /*59e0*/  IMAD.X R49, RZ, RZ, RZ, P0 ;  /* 0x000000ffff317224 */ /* 0x000fe200000e06ff */
[----:B------:R-:W-:Y:S01]  /*59f0*/  IADD3 R24, P0, PT, R23, R24, RZ ;  /* 0x0000001817187210 */ /* 0x000fe20007f1e0ff */
[----:B------:R-:W-:-:S03]  /*5a00*/  IMAD.WIDE.U32 R46, R51, R70, R46 ;  /* 0x00000046332e7225 */ /* 0x000fc600078e002e */
[----:B------:R-:W-:Y:S01]  /*5a10*/  IADD3.X R25, PT, PT, RZ, RZ, RZ, P0, !PT ;  /* 0x000000ffff197210 */ /* 0x000fe200007fe4ff */
[----:B------:R-:W-:-:S04]  /*5a20*/  IMAD.WIDE.U32 R48, R74, R74, R48 ;  /* 0x0000004a4a307225 */ /* 0x000fc800078e0030 */
[----:B------:R-:W-:Y:S02]  /*5a30*/  IMAD.IADD R23, R37, 0x1, R49 ;  /* 0x0000000125177824 */ /* 0x000fe400078e0231 */
[----:B------:R-:W-:Y:S02]  /*5a40*/  IMAD.MOV.U32 R49, RZ, RZ, RZ ;  /* 0x000000ffff317224 */ /* 0x000fe400078e00ff */
[----:B------:R-:W-:Y:S01]  /*5a50*/  IMAD.WIDE.U32 R24, R65, R39, R24 ;  /* 0x0000002741187225 */ /* 0x000fe200078e0018 */
[----:B------:R-:W-:-:S03]  /*5a60*/  IADD3 R22, P0, PT, R23, R46, RZ ;  /* 0x0000002e17167210 */ /* 0x000fc60007f1e0ff */
        /* <DEDUP_REMOVED lines=9> */
[----:B------:R-:W-:Y:S02]  /*5b00*/  IMAD R64, R24, R4, RZ ;  /* 0x0000000418407224 */ /* 0x000fe400078e02ff */
[----:B------:R-:W-:-:S04]  /*5b10*/  IMAD.WIDE.U32 R46, R51, R21, R46 ;  /* 0x00000015332e7225 */ /* 0x000fc800078e002e */
[----:B------:R-:W-:Y:S02]  /*5b20*/  IMAD.IADD R23, R60, 0x1, R23 ;  /* 0x000000013c177824 */ /* 0x000fe400078e0217 */
[----:B------:R-:W-:Y:S02]  /*5b30*/  IMAD.MOV.U32 R25, RZ, RZ, RZ ;  /* 0x000000ffff197224 */ /* 0x000fe400078e00ff */
[----:B------:R-:W-:-:S04]  /*5b40*/  IMAD.WIDE.U32 R48, R65, R40, R48 ;  /* 0x0000002841307225 */ /* 0x000fc800078e0030 */
[----:B------:R-:W-:Y:S01]  /*5b50*/  IMAD.HI.U32 R53, R64, R38, R24 ;  /* 0x0000002640357227 */ /* 0x000fe200078e0018 */
[----:B------:R-:W-:-:S03]  /*5b60*/  IADD3 R24, P0, PT, R23, R46, RZ ;  /* 0x0000002e17187210 */ /* 0x000fc60007f1e0ff */
[----:B------:R-:W-:Y:S02]  /*5b70*/  IMAD.X R23, RZ, RZ, RZ, P1 ;  /* 0x000000ffff177224 */ /* 0x000fe400008e06ff */
[----:B------:R-:W-:Y:S02]  /*5b80*/  IMAD.IADD R46, R58, 0x1, R47 ;  /* 0x000000013a2e7824 */ /* 0x000fe400078e022f */
[----:B------:R-:W-:Y:S02]  /*5b90*/  HFMA2 R47, -RZ, RZ, 0, 0 ;  /* 0x00000000ff2f7431 */ /* 0x000fe400000001ff */
[----:B------:R-:W-:Y:S01]  /*5ba0*/  IMAD.X R25, RZ, RZ, RZ, P0 ;  /* 0x000000ffff197224 */ /* 0x000fe200000e06ff */
[----:B------:R-:W-:Y:S01]  /*5bb0*/  IADD3 R52, P0, PT, R53, R48, RZ ;  /* 0x0000003035347210 */ /* 0x000fe20007f1e0ff */
[----:B------:R-:W-:-:S04]  /*5bc0*/  IMAD.WIDE.U32 R22, R74, R27, R22 ;  /* 0x0000001b4a167225 */ /* 0x000fc800078e0016 */
[----:B------:R-:W-:-:S04]  /*5bd0*/  IMAD.WIDE.U32 R24, R74, R70, R24 ;  /* 0x000000464a187225 */ /* 0x000fc800078e0018 */
[----:B------:R-:W-:Y:S01]  /*5be0*/  IMAD.IADD R23, R60, 0x1, R23 ;  /* 0x000000013c177824 */ /* 0x000fe200078e0217 */
[----:B------:R-:W-:Y:S01]  /*5bf0*/  IADD3 R31, PT, PT, R63, R25, RZ ;  /* 0x000000193f1f7210 */ /* 0x000fe20007ffe0ff */
[----:B------:R-:W-:Y:S02]  /*5c00*/  IMAD.X R53, RZ, RZ, RZ, P0 ;  /* 0x000000ffff357224 */ /* 0x000fe400000e06ff */
[----:B------:R-:W-:Y:S01]  /*5c10*/  IMAD.WIDE.U32 R46, R51, R56, R46 ;  /* 0x00000038332e7225 */ /* 0x000fe200078e002e */
[----:B------:R-:W-:-:S03]  /*5c20*/  IADD3 R24, P0, PT, R23, R24, RZ ;  /* 0x0000001817187210 */ /* 0x000fc60007f1e0ff */
[----:B------:R-:W-:Y:S02]  /*5c30*/  IMAD.MOV.U32 R23, RZ, RZ, RZ ;  /* 0x000000ffff177224 */ /* 0x000fe400078e00ff */
[----:B------:R-:W-:Y:S01]  /*5c40*/  IMAD.X R25, RZ, RZ, RZ, P0 ;  /* 0x000000ffff197224 */ /* 0x000fe200000e06ff */
[----:B------:R-:W-:Y:S01]  /*5c50*/  IADD3 R46, P0, PT, R31, R46, RZ ;  /* 0x0000002e1f2e7210 */ /* 0x000fe20007f1e0ff */
[----:B------:R-:W-:Y:S02]  /*5c60*/  IMAD.IADD R49, R0, 0x1, R49 ;  /* 0x0000000100317824 */ /* 0x000fe400078e0231 */
        /* <DEDUP_REMOVED lines=14> */
[----:B------:R-:W-:-:S04]  /*5d50*/  IMAD.WIDE.U32 R48, R51, R29, R48 ;  /* 0x0000001d33307225 */ /* 0x000fc800078e0030 */
[----:B------:R-:W-:-:S04]  /*5d60*/  IMAD.WIDE.U32 R52, R64, R39, R52 ;  /* 0x0000002740347225 */ /* 0x000fc800078e0034 */
[----:B------:R-:W-:-:S04]  /*5d70*/  IMAD.WIDE.U32 R22, R65, R41, R22 ;  /* 0x0000002941167225 */ /* 0x000fc800078e0016 */
[----:B------:R-:W-:Y:S01]  /*5d80*/  IMAD.X R47, RZ, RZ, RZ, P0 ;  /* 0x000000ffff2f7224 */ /* 0x000fe200000e06ff */
[----:B------:R-:W-:Y:S01]  /*5d90*/  IADD3 R48, P0, PT, R75, R48, RZ ;  /* 0x000000304b307210 */ /* 0x000fe20007f1e0ff */
[----:B------:R-:W-:Y:S02]  /*5da0*/  IMAD R43, R52, R4, RZ ;  /* 0x00000004342b7224 */ /* 0x000fe400078e02ff */
[----:B------:R-:W-:Y:S01]  /*5db0*/  IMAD.MOV.U32 R76, RZ, RZ, R52 ;  /* 0x000000ffff4c7224 */ /* 0x000fe200078e0034 */
[----:B------:R-:W-:Y:S01]  /*5dc0*/  IADD3 R52, P1, PT, R53, R22, RZ ;  /* 0x0000001635347210 */ /* 0x000fe20007f3e0ff */
[----:B------:R-:W-:-:S03]  /*5dd0*/  IMAD.WIDE.U32 R24, R74, R70, R24 ;  /* 0x000000464a187225 */ /* 0x000fc600078e0018 */
[----:B------:R-:W-:Y:S01]  /*5de0*/  IADD3.X R53, PT, PT, RZ, RZ, RZ, P1, !PT ;  /* 0x000000ffff357210 */ /* 0x000fe20000ffe4ff */
[----:B------:R-:W-:Y:S02]  /*5df0*/  IMAD.IADD R22, R61, 0x1, R49 ;  /* 0x000000013d167824 */ /* 0x000fe400078e0231 */
[----:B------:R-:W-:Y:S02]  /*5e00*/  IMAD.IADD R31, R28, 0x1, R23 ;  /* 0x000000011c1f7824 */ /* 0x000fe400078e0217 */
[----:B------:R-:W-:-:S04]  /*5e10*/  IMAD.WIDE.U32 R46, R27, R70, R46 ;  /* 0x000000461b2e7225 */ /* 0x000fc800078e002e */
[----:B------:R-:W-:Y:S02]  /*5e20*/  IMAD.X R49, RZ, RZ, RZ, P0 ;  /* 0x000000ffff317224 */ /* 0x000fe400000e06ff */
[C---:B------:R-:W-:Y:S02]  /*5e30*/  IMAD.IADD R23, R63.reuse, 0x1, R25 ;  /* 0x000000013f177824 */ /* 0x040fe400078e0219 */
[----:B------:R-:W-:Y:S02]  /*5e40*/  IMAD.IADD R47, R63, 0x1, R47 ;  /* 0x000000013f2f7824 */ /* 0x000fe400078e022f */
[----:B------:R-:W-:Y:S01]  /*5e50*/  IMAD.WIDE.U32 R48, R74, R56, R48 ;  /* 0x000000384a307225 */ /* 0x000fe200078e0030 */
[----:B------:R-:W-:-:S03]  /*5e60*/  IADD3 R46, P1, PT, R23, R46, RZ ;  /* 0x0000002e172e7210 */ /* 0x000fc60007f3e0ff */
[----:B------:R-:W-:Y:S01]  /*5e70*/  IMAD.MOV.U32 R25, RZ, RZ, RZ ;  /* 0x000000ffff197224 */ /* 0x000fe200078e00ff */
[----:B------:R-:W-:Y:S01]  /*5e80*/  IADD3 R48, P0, PT, R47, R48, RZ ;  /* 0x000000302f307210 */ /* 0x000fe20007f1e0ff */
[----:B------:R-:W-:Y:S01]  /*5e90*/  IMAD.HI.U32 R73, R43, R38, R76 ;  /* 0x000000262b497227 */ /* 0x000fe200078e004c */
[----:B------:R-:W-:-:S03]  /*5ea0*/  IADD3.X R47, PT, PT, RZ, RZ, RZ, P1, !PT ;  /* 0x000000ffff2f7210 */ /* 0x000fc60000ffe4ff */
[----:B------:R-:W-:-:S04]  /*5eb0*/  IMAD.WIDE.U32 R52, R64, R40, R52 ;  /* 0x0000002840347225 */ /* 0x000fc800078e0034 */
[----:B------:R-:W-:Y:S01]  /*5ec0*/  IMAD.WIDE.U32 R24, R51, R21, R24 ;  /* 0x0000001533187225 */ /* 0x000fe200078e0018 */
[----:B------:R-:W-:Y:S02]  /*5ed0*/  IADD3 R52, P3, PT, R73, R52, RZ ;  /* 0x0000003449347210 */ /* 0x000fe40007f7e0ff */
[----:B------:R-:W-:Y:S01]  /*5ee0*/  IADD3 R73, PT, PT, R0, R53, RZ ;  /* 0x0000003500497210 */ /* 0x000fe20007ffe0ff */
[----:B------:R-:W-:Y:S01]  /*5ef0*/  IMAD.MOV.U32 R23, RZ, RZ, RZ ;  /* 0x000000ffff177224 */ /* 0x000fe200078e00ff */
        /* <DEDUP_REMOVED lines=9> */
[----:B------:R-:W-:Y:S02]  /*5f90*/  IMAD.X R25, RZ, RZ, RZ, P2 ;  /* 0x000000ffff197224 */ /* 0x000fe400010e06ff */
[----:B------:R-:W-:Y:S02]  /*5fa0*/  IMAD.X R53, RZ, RZ, RZ, P3 ;  /* 0x000000ffff357224 */ /* 0x000fe400018e06ff */
[----:B------:R-:W-:Y:S01]  /*5fb0*/  IMAD.IADD R26, R57, 0x1, R23 ;  /* 0x00000001391a7824 */ /* 0x000fe200078e0217 */
[----:B------:R-:W-:Y:S01]  /*5fc0*/  IADD3.X R23, PT, PT, RZ, RZ, RZ, P0, !PT ;  /* 0x000000ffff177210 */ /* 0x000fe200007fe4ff */
[----:B------:R-:W-:-:S04]  /*5fd0*/  IMAD.WIDE.U32 R48, R27, R21, R48 ;  /* 0x000000151b307225 */ /* 0x000fc800078e0030 */
[----:B------:R-:W-:Y:S01]  /*5fe0*/  IMAD.WIDE.U32 R24, R65, R42, R24 ;  /* 0x0000002a41187225 */ /* 0x000fe200078e0018 */
[----:B------:R-:W-:-:S03]  /*5ff0*/  IADD3 R80, P2, PT, R81, R48, RZ ;  /* 0x0000003051507210 */ /* 0x000fc60007f5e0ff */
[----:B------:R-:W-:Y:S01]  /*6000*/  IMAD.MOV.U32 R31, RZ, RZ, RZ ;  /* 0x000000ffff1f7224 */ /* 0x000fe200078e00ff */
[----:B------:R-:W-:Y:S01]  /*6010*/  IADD3 R48, P0, PT, R73, R24, RZ ;  /* 0x0000001849307210 */ /* 0x000fe20007f1e0ff */
[----:B------:R-:W-:-:S04]  /*6020*/  IMAD.WIDE.U32 R52, R43, R39, R52 ;  /* 0x000000272b347225 */ /* 0x000fc800078e0034 */
[----:B------:R-:W-:Y:S01]  /*6030*/  IMAD.IADD R77, R31, 0x1, R25 ;  /* 0x000000011f4d7824 */ /* 0x000fe200078e0219 */
[----:B------:R-:W-:Y:S01]  /*6040*/  MOV R25, RZ ;  /* 0x000000ff00197202 */ /* 0x000fe20000000f00 */
[----:B------:R-:W-:-:S04]  /*6050*/  IMAD.WIDE.U32 R22, R74, R29, R22 ;  /* 0x0000001d4a167225 */ /* 0x000fc800078e0016 */
[----:B------:R-:W-:Y:S02]  /*6060*/  IMAD.IADD R49, R58, 0x1, R49 ;  /* 0x000000013a317824 */ /* 0x000fe400078e0231 */
[----:B------:R-:W-:Y:S02]  /*6070*/  IMAD R62, R52, R4, RZ ;  /* 0x00000004343e7224 */ /* 0x000fe400078e02ff */
[----:B------:R-:W-:Y:S02]  /*6080*/  IMAD.MOV.U32 R24, RZ, RZ, R52 ;  /* 0x000000ffff187224 */ /* 0x000fe400078e0034 */
[----:B------:R-:W-:Y:S02]  /*6090*/  IMAD.X R47, RZ, RZ, RZ, P1 ;  /* 0x000000ffff2f7224 */ /* 0x000fe400008e06ff */
[----:B------:R-:W-:Y:S02]  /*60a0*/  IMAD.IADD R23, R61, 0x1, R23 ;  /* 0x000000013d177824 */ /* 0x000fe400078e0217 */
[----:B------:R-:W-:Y:S01]  /*60b0*/  IMAD.HI.U32 R75, R62, R38, R24 ;  /* 0x000000263e4b7227 */ /* 0x000fe200078e0018 */
[----:B------:R-:W-:-:S02]  /*60c0*/  IADD3 R24, P1, PT, R49, R22, RZ ;  /* 0x0000001631187210 */ /* 0x000fc40007f3e0ff */
[----:B------:R-:W-:Y:S01]  /*60d0*/  IADD3.X R49, PT, PT, RZ, RZ, RZ, P0, !PT ;  /* 0x000000ffff317210 */ /* 0x000fe200007fe4ff */
[----:B------:R-:W-:Y:S01]  /*60e0*/  IMAD.X R81, RZ, RZ, RZ, P2 ;  /* 0x000000ffff517224 */ /* 0x000fe200010e06ff */
[----:B------:R-:W-:Y:S01]  /*60f0*/  IADD3 R22, P0, PT, R23, R26, RZ ;  /* 0x0000001a17167210 */ /* 0x000fe20007f1e0ff */
[----:B------:R-:W-:-:S04]  /*6100*/  IMAD.WIDE.U32 R46, R74, R21, R46 ;  /* 0x000000154a2e7225 */ /* 0x000fc800078e002e */
        /* <DEDUP_REMOVED lines=9> */
[----:B------:R-:W-:Y:S01]  /*61a0*/  MOV R48, R46 ;  /* 0x0000002e00307202 */ /* 0x000fe20000000f00 */
[----:B------:R-:W-:Y:S01]  /*61b0*/  IMAD.IADD R73, R28, 0x1, R49 ;  /* 0x000000011c497824 */ /* 0x000fe200078e0231 */
[----:B------:R-:W-:Y:S01]  /*61c0*/  IADD3 R24, P2, PT, R81, R24, RZ ;  /* 0x0000001851187210 */ /* 0x000fe20007f5e0ff */
[----:B------:R-:W-:-:S02]  /*61d0*/  IMAD.MOV.U32 R49, RZ, RZ, RZ ;  /* 0x000000ffff317224 */ /* 0x000fc400078e00ff */
[----:B------:R-:W-:-:S04]  /*61e0*/  IMAD.WIDE.U32 R22, R54, R74, R22 ;  /* 0x0000004a36167225 */ /* 0x000fc800078e0016 */
[----:B------:R-:W-:Y:S02]  /*61f0*/  IMAD.IADD R25, R59, 0x1, R25 ;  /* 0x000000013b197824 */ /* 0x000fe400078e0219 */
[----:B------:R-:W-:Y:S02]  /*6200*/  IMAD.X R53, RZ, RZ, RZ, P1 ;  /* 0x000000ffff357224 */ /* 0x000fe400008e06ff */
[----:B------:R-:W-:Y:S01]  /*6210*/  IMAD.WIDE.U32 R48, R51, R56, R48 ;  /* 0x0000003833307225 */ /* 0x000fe200078e0030 */
[----:B------:R-:W-:-:S03]  /*6220*/  IADD3 R46, P1, PT, R25, R22, RZ ;  /* 0x00000016192e7210 */ /* 0x000fc60007f3e0ff */
[----:B------:R-:W-:Y:S01]  /*6230*/  IMAD.X R25, RZ, RZ, RZ, P2 ;  /* 0x000000ffff197224 */ /* 0x000fe200010e06ff */
[----:B------:R-:W-:Y:S01]  /*6240*/  IADD3.X R47, PT, PT, RZ, RZ, RZ, P1, !PT ;  /* 0x000000ffff2f7210 */ /* 0x000fe20000ffe4ff */
        /* <DEDUP_REMOVED lines=11> */
[----:B------:R-:W-:Y:S02]  /*6300*/  IMAD.IADD R49, R61, 0x1, R47 ;  /* 0x000000013d317824 */ /* 0x000fe400078e022f */
[----:B------:R-:W-:Y:S01]  /*6310*/  IMAD.WIDE.U32 R22, R74, R56, R22 ;  /* 0x000000384a167225 */ /* 0x000fe200078e0016 */
[----:B------:R-:W-:-:S03]  /*6320*/  IADD3 R46, P3, PT, R25, R46, RZ ;  /* 0x0000002e192e7210 */ /* 0x000fc60007f7e0ff */
        /* <DEDUP_REMOVED lines=13> */
[----:B------:R-:W-:Y:S02]  /*6400*/  IMAD.MOV.U32 R23, RZ, RZ, RZ ;  /* 0x000000ffff177224 */ /* 0x000fe400078e00ff */
[----:B------:R-:W-:Y:S01]  /*6410*/  IMAD.X R53, RZ, RZ, RZ, P3 ;  /* 0x000000ffff357224 */ /* 0x000fe200018e06ff */
[----:B------:R-:W-:Y:S01]  /*6420*/  IADD3 R46, P2, PT, R47, R48, RZ ;  /* 0x000000302f2e7210 */ /* 0x000fe20007f5e0ff */
[----:B------:R-:W-:Y:S01]  /*6430*/  IMAD.WIDE.U32 R22, R51, R29, R22 ;  /* 0x0000001d33167225 */ /* 0x000fe200078e0016 */
[----:B------:R-:W-:-:S02]  /*6440*/  IADD3 R48, PT, PT, R60, R49, RZ ;  /* 0x000000313c307210 */ /* 0x000fc40007ffe0ff */
        /* <DEDUP_REMOVED lines=15> */
[----:B------:R-:W-:Y:S01]  /*6540*/  IMAD.X R47, RZ, RZ, RZ, P3 ;  /* 0x000000ffff2f7224 */ /* 0x000fe200018e06ff */
[----:B------:R-:W-:Y:S01]  /*6550*/  IADD3 R23, PT, PT, R61, R25, RZ ;  /* 0x000000193d177210 */ /* 0x000fe20007ffe0ff */
[----:B------:R-:W-:-:S04]  /*6560*/  IMAD.WIDE.U32 R52, R70, R56, R52 ;  /* 0x0000003846347225 */ /* 0x000fc800078e0034 */
[----:B------:R-:W-:-:S04]  /*6570*/  IMAD.WIDE.U32 R46, R21, R56, R46 ;  /* 0x00000038152e7225 */ /* 0x000fc800078e002e */
[----:B------:R-:W-:Y:S02]  /*6580*/  IMAD.IADD R25, R59, 0x1, R53 ;  /* 0x000000013b197824 */ /* 0x000fe400078e0235 */
[----:B------:R-:W-:Y:S01]  /*6590*/  IMAD.X R49, RZ, RZ, RZ, P2 ;  /* 0x000000ffff317224 */ /* 0x000fe200010e06ff */
[----:B------:R-:W-:Y:S01]  /*65a0*/  IADD3 R52, P2, PT, R23, R52, RZ ;  /* 0x0000003417347210 */ /* 0x000fe20007f5e0ff */
[----:B------:R-:W-:Y:S01]  /*65b0*/  IMAD.IADD R47, R59, 0x1, R47 ;  /* 0x000000013b2f7824 */ /* 0x000fe200078e022f */
[----:B------:R-:W-:Y:S01]  /*65c0*/  IADD3 R50, P3, PT, R25, R46, RZ ;  /* 0x0000002e19327210 */ /* 0x000fe20007f7e0ff */
[----:B------:R-:W-:Y:S01]  /*65d0*/  IMAD.WIDE.U32 R48, R54, R70, R48 ;  /* 0x0000004636307225 */ /* 0x000fe200078e0030 */
[----:B------:R-:W-:-:S03]  /*65e0*/  IADD3.X R53, PT, PT, RZ, RZ, RZ, P2, !PT ;  /* 0x000000ffff357210 */ /* 0x000fc600017fe4ff */
[----:B------:R-:W-:Y:S01]  /*65f0*/  IMAD.MOV.U32 R25, RZ, RZ, RZ ;  /* 0x000000ffff197224 */ /* 0x000fe200078e00ff */
[----:B------:R-:W-:Y:S01]  /*6600*/  IADD3 R46, P2, PT, R47, R48, RZ ;  /* 0x000000302f2e7210 */ /* 0x000fe20007f5e0ff */
[----:B------:R-:W-:Y:S01]  /*6610*/  IMAD.WIDE.U32 R52, R27, R29, R52 ;  /* 0x0000001d1b347225 */ /* 0x000fe200078e0034 */
[----:B------:R-:W-:Y:S02]  /*6620*/  IADD3 R48, PT, PT, R63, R49, RZ ;  /* 0x000000313f307210 */ /* 0x000fe40007ffe0ff */
[----:B------:R-:W-:Y:S01]  /*6630*/  IADD3.X R47, PT, PT, RZ, RZ, RZ, P2, !PT ;  /* 0x000000ffff2f7210 */ /* 0x000fe200017fe4ff */
[----:B------:R-:W-:-:S04]  /*6640*/  IMAD.WIDE.U32 R24, R54, R51, R24 ;  /* 0x0000003336187225 */ /* 0x000fc800078e0018 */
[----:B------:R-:W-:Y:S02]  /*6650*/  IMAD.X R51, RZ, RZ, RZ, P3 ;  /* 0x000000ffff337224 */ /* 0x000fe400018e06ff */
[----:B------:R-:W-:Y:S02]  /*6660*/  IMAD.IADD R57, R57, 0x1, R25 ;  /* 0x0000000139397824 */ /* 0x000fe400078e0219 */
[----:B------:R-:W-:-:S03]  /*6670*/  IMAD.WIDE.U32 R50, R21, R56, R50 ;  /* 0x0000003815327225 */ /* 0x000fc600078e0032 */
[----:B------:R-:W-:Y:S01]  /*6680*/  IADD3 R52, P3, PT, R57, R52, RZ ;  /* 0x0000003439347210 */ /* 0x000fe20007f7e0ff */
[----:B------:R-:W-:Y:S01]  /*6690*/  IMAD.IADD R53, R61, 0x1, R53 ;  /* 0x000000013d357824 */ /* 0x000fe200078e0235 */
[----:B------:R-:W0:Y:S01]  /*66a0*/  LDC R57, c[0x3][0x14] ;  /* 0x00c00500ff397b82 */ /* 0x000e220000000800 */
        /* <DEDUP_REMOVED lines=12> */
[----:B------:R-:W-:Y:S02]  /*6770*/  IMAD.X R49, RZ, RZ, RZ, P2 ;  /* 0x000000ffff317224 */ /* 0x000fe400010e06ff */
[----:B------:R-:W-:Y:S01]  /*6780*/  IMAD.WIDE.U32 R76, R56, R56, R46 ;  /* 0x00000038384c7225 */ /* 0x000fe200078e002e */
[----:B------:R-:W-:-:S03]  /*6790*/  IADD3 R46, P3, PT, R37, R50, RZ ;  /* 0x00000032252e7210 */ /* 0x000fc60007f7e0ff */
        /* <DEDUP_REMOVED lines=10> */
[----:B------:R-:W-:-:S03]  /*6840*/  IADD3.X R51, PT, PT, RZ, RZ, RZ, P0, !PT ;  /* 0x000000ffff337210 */ /* 0x000fc600007fe4ff */
[----:B------:R-:W-:-:S04]  /*6850*/  IMAD.WIDE.U32 R48, R21, R29, R48 ;  /* 0x0000001d15307225 */ /* 0x000fc800078e0030 */
[----:B------:R-:W-:Y:S02]  /*6860*/  IMAD.IADD R23, R60, 0x1, R47 ;  /* 0x000000013c177824 */ /* 0x000fe400078e022f */
[----:B------:R-:W-:-:S03]  /*6870*/  IMAD.WIDE.U32 R36, R43, R40, R36 ;  /* 0x000000282b247225 */ /* 0x000fc600078e0024 */
[----:B------:R-:W-:Y:S01]  /*6880*/  IADD3 R74, P0, PT, R23, R48, RZ ;  /* 0x00000030174a7210 */ /* 0x000fe20007f1e0ff */
[----:B------:R-:W-:Y:S01]  /*6890*/  IMAD.WIDE.U32 R50, R56, R29, R50 ;  /* 0x0000001d38327225 */ /* 0x000fe200078e0032 */
[----:B------:R-:W-:-:S03]  /*68a0*/  IADD3 R48, P2, PT, R75, R36, RZ ;  /* 0x000000244b307210 */ /* 0x000fc60007f5e0ff */
[C---:B------:R-:W-:Y:S01]  /*68b0*/  IMAD.IADD R49, R61.reuse, 0x1, R49 ;  /* 0x000000013d317824 */ /* 0x040fe200078e0231 */
        /* <DEDUP_REMOVED lines=8> */
[----:B------:R-:W-:Y:S01]  /*6940*/  IADD3.X R49, PT, PT, RZ, RZ, RZ, P2, !PT ;  /* 0x000000ffff317210 */ /* 0x000fe200017fe4ff */
[----:B------:R-:W-:-:S02]  /*6950*/  IMAD.X R51, RZ, RZ, RZ, P1 ;  /* 0x000000ffff337224 */ /* 0x000fc400008e06ff */
[----:B------:R-:W-:Y:S02]  /*6960*/  IMAD.WIDE.U32 R80, R54, R56, R36 ;  /* 0x0000003836507225 */ /* 0x000fe400078e0024 */
[----:B------:R-:W1:Y:S02]  /*6970*/  LDC.64 R36, c[0x3][0x18] ;  /* 0x00c00600ff247b82 */ /* 0x000e640000000a00 */
[----:B0-----:R-:W-:-:S04]  /*6980*/  IMAD.WIDE.U32 R26, R65, R57, R26 ;  /* 0x00000039411a7225 */ /* 0x001fc800078e001a */
[----:B------:R-:W-:Y:S01]  /*6990*/  IMAD.WIDE.U32 R76, R56, R29, R50 ;  /* 0x0000001d384c7225 */ /* 0x000fe200078e0032 */
[----:B------:R-:W-:-:S03]  /*69a0*/  IADD3 R50, P0, PT, R73, R26, RZ ;  /* 0x0000001a49327210 */ /* 0x000fc60007f1e0ff */
[----:B------:R-:W-:Y:S02]  /*69b0*/  IMAD.IADD R63, R63, 0x1, R75 ;  /* 0x000000013f3f7824 */ /* 0x000fe400078e024b */
[----:B------:R-:W-:Y:S02]  /*69c0*/  IMAD.X R51, RZ, RZ, RZ, P0 ;  /* 0x000000ffff337224 */ /* 0x000fe400000e06ff */
[----:B------:R-:W-:Y:S01]  /*69d0*/  IMAD.IADD R25, R61, 0x1, R77 ;  /* 0x000000013d197824 */ /* 0x000fe200078e024d */
[----:B------:R-:W-:Y:S01]  /*69e0*/  IADD3 R76, P1, PT, R63, R76, RZ ;  /* 0x0000004c3f4c7210 */ /* 0x000fe20007f3e0ff */
[----:B------:R-:W-:Y:S02]  /*69f0*/  IMAD.MOV.U32 R63, RZ, RZ, RZ ;  /* 0x000000ffff3f7224 */ /* 0x000fe400078e00ff */
[----:B------:R-:W-:Y:S01]  /*6a00*/  IMAD.WIDE.U32 R50, R64, R42, R50 ;  /* 0x0000002a40327225 */ /* 0x000fe200078e0032 */
[----:B------:R-:W-:Y:S02]  /*6a10*/  IADD3 R26, P0, PT, R25, R80, RZ ;  /* 0x00000050191a7210 */ /* 0x000fe40007f1e0ff */
[----:B------:R-:W-:Y:S01]  /*6a20*/  IADD3 R25, PT, PT, R59, R81, RZ ;  /* 0x000000513b197210 */ /* 0x000fe20007ffe0ff */
[----:B------:R-:W-:Y:S01]  /*6a30*/  IMAD.IADD R27, R63, 0x1, R27 ;  /* 0x000000013f1b7824 */ /* 0x000fe200078e021b */
[----:B------:R-:W-:Y:S01]  /*6a40*/  IADD3 R80, P2, PT, R23, R50, RZ ;  /* 0x0000003217507210 */ /* 0x000fe20007f5e0ff */
[----:B------:R-:W-:-:S02]  /*6a50*/  IMAD.X R77, RZ, RZ, RZ, P1 ;  /* 0x000000ffff4d7224 */ /* 0x000fc400008e06ff */
[----:B------:R-:W-:Y:S01]  /*6a60*/  IMAD.IADD R51, R31, 0x1, R51 ;  /* 0x000000011f337824 */ /* 0x000fe200078e0233 */
[----:B------:R-:W-:Y:S01]  /*6a70*/  IADD3 R22, P1, PT, R27, R22, RZ ;  /* 0x000000161b167210 */ /* 0x000fe20007f3e0ff */
[----:B------:R-:W-:-:S04]  /*6a80*/  IMAD.WIDE.U32 R76, R54, R21, R76 ;  /* 0x00000015364c7225 */ /* 0x000fc800078e004c */
[----:B------:R-:W-:Y:S01]  /*6a90*/  IMAD.X R23, RZ, RZ, RZ, P1 ;  /* 0x000000ffff177224 */ /* 0x000fe200008e06ff */
[----:B------:R-:W-:Y:S01]  /*6aa0*/  IADD3 R21, PT, PT, R58, R77, RZ ;  /* 0x0000004d3a157210 */ /* 0x000fe20007ffe0ff */
[----:B------:R-:W-:Y:S02]  /*6ab0*/  IMAD.X R27, RZ, RZ, RZ, P0 ;  /* 0x000000ffff1b7224 */ /* 0x000fe400000e06ff */
[----:B-1----:R-:W-:-:S04]  /*6ac0*/  IMAD.WIDE.U32 R22, R65, R36, R22 ;  /* 0x0000002441167225 */ /* 0x002fc800078e0016 */
[----:B------:R-:W-:Y:S01]  /*6ad0*/  IMAD.X R81, RZ, RZ, RZ, P2 ;  /* 0x000000ffff517224 */ /* 0x000fe200010e06ff */
[----:B------:R-:W-:Y:S01]  /*6ae0*/  IADD3 R84, P2, PT, R22, R51, RZ ;  /* 0x0000003316547210 */ /* 0x000fe20007f5e0ff */
[----:B------:R-:W-:-:S04]  /*6af0*/  IMAD.WIDE.U32 R26, R29, R29, R26 ;  /* 0x0000001d1d1a7225 */ /* 0x000fc800078e001a */
[----:B------:R-:W-:Y:S01]  /*6b00*/  IMAD.WIDE.U32 R48, R62, R39, R48 ;  /* 0x000000273e307225 */ /* 0x000fe200078e0030 */
[----:B------:R-:W-:-:S03]  /*6b10*/  IADD3 R26, P1, PT, R21, R26, RZ ;  /* 0x0000001a151a7210 */ /* 0x000fc60007f3e0ff */
[----:B------:R-:W-:-:S04]  /*6b20*/  IMAD.WIDE.U32 R80, R43, R41, R80 ;  /* 0x000000292b507225 */ /* 0x000fc800078e0050 */
[----:B------:R-:W-:Y:S01]  /*6b30*/  IMAD.IADD R86, R61, 0x1, R27 ;  /* 0x000000013d567824 */ /* 0x000fe200078e021b */
[----:B------:R-:W-:Y:S01]  /*6b40*/  IADD3 R50, P3, PT, R49, R80, RZ ;  /* 0x0000005031327210 */ /* 0x000fe20007f7e0ff */
[----:B------:R-:W-:Y:S02]  /*6b50*/  IMAD.X R85, RZ, RZ, RZ, P2 ;  /* 0x000000ffff557224 */ /* 0x000fe400010e06ff */
[----:B------:R-:W-:Y:S01]  /*6b60*/  IMAD.IADD R81, R28, 0x1, R81 ;  /* 0x000000011c517824 */ /* 0x000fe200078e0251 */
[----:B------:R-:W-:Y:S01]  /*6b70*/  IADD3 R86, P0, PT, R86, R25, RZ ;  /* 0x0000001956567210 */ /* 0x000fe20007f1e0ff */
[----:B------:R-:W-:Y:S01]  /*6b80*/  IMAD.WIDE.U32 R84, R64, R57, R84 ;  /* 0x0000003940547225 */ /* 0x000fe200078e0054 */
[----:B------:R-:W-:Y:S02]  /*6b90*/  IADD3.X R51, PT, PT, RZ, RZ, RZ, P3, !PT ;  /* 0x000000ffff337210 */ /* 0x000fe40001ffe4ff */
[----:B------:R-:W-:Y:S01]  /*6ba0*/  IADD3.X R87, PT, PT, RZ, RZ, RZ, P0, !PT ;  /* 0x000000ffff577210 */ /* 0x000fe200007fe4ff */
[----:B------:R-:W-:Y:S01]  /*6bb0*/  IMAD.X R27, RZ, RZ, RZ, P1 ;  /* 0x000000ffff1b7224 */ /* 0x000fe200008e06ff */
[----:B------:R-:W-:Y:S01]  /*6bc0*/  IADD3 R22, P2, PT, R81, R84, RZ ;  /* 0x0000005451167210 */ /* 0x000fe20007f5e0ff */
[----:B------:R-:W-:Y:S01]  /*6bd0*/  IMAD R21, R48, R4, RZ ;  /* 0x0000000430157224 */ /* 0x000fe200078e02ff */
[----:B------:R-:W-:Y:S01]  /*6be0*/  IADD3 R24, P1, PT, R23, R24, RZ ;  /* 0x0000001817187210 */ /* 0x000fe20007f3e0ff */
[----:B------:R-:W-:-:S02]  /*6bf0*/  IMAD.MOV.U32 R49, RZ, RZ, RZ ;  /* 0x000000ffff317224 */ /* 0x000fc400078e00ff */
[----:B------:R-:W-:-:S04]  /*6c00*/  IMAD.WIDE.U32 R26, R54, R56, R26 ;  /* 0x00000038361a7225 */ /* 0x000fc800078e001a */
[----:B------:R-:W-:Y:S01]  /*6c10*/  IMAD.HI.U32 R49, R21, R38, R48 ;  /* 0x0000002615317227 */ /* 0x000fe200078e0030 */
[----:B------:R-:W-:-:S03]  /*6c20*/  IADD3 R59, PT, PT, R59, R27, RZ ;  /* 0x0000001b3b3b7210 */ /* 0x000fc60007ffe0ff */
[----:B------:R-:W-:-:S04]  /*6c30*/  IMAD.WIDE.U32 R50, R62, R40, R50 ;  /* 0x000000283e327225 */ /* 0x000fc800078e0032 */
[----:B------:R-:W-:Y:S01]  /*6c40*/  IMAD.X R23, RZ, RZ, RZ, P2 ;  /* 0x000000ffff177224 */ /* 0x000fe200010e06ff */
[----:B------:R-:W-:Y:S01]  /*6c50*/  IADD3 R48, P3, PT, R49, R50, RZ ;  /* 0x0000003231307210 */ /* 0x000fe20007f7e0ff */
[----:B------:R-:W-:-:S03]  /*6c60*/  IMAD.WIDE.U32 R86, R54, R29, R86 ;  /* 0x0000001d36567225 */ /* 0x000fc600078e0056 */
[----:B------:R-:W-:Y:S01]  /*6c70*/  IADD3.X R49, PT, PT, RZ, RZ, RZ, P3, !PT ;  /* 0x000000ffff317210 */ /* 0x000fe20001ffe4ff */
        /* <DEDUP_REMOVED lines=11> */
[----:B------:R-:W-:-:S04]  /*6d30*/  IMAD.WIDE.U32 R48, R21, R39, R48 ;  /* 0x0000002715307225 */ /* 0x000fc800078e0030 */
[----:B------:R-:W-:Y:S01]  /*6d40*/  IMAD.X R81, RZ, RZ, RZ, P0 ;  /* 0x000000ffff517224 */ /* 0x000fe200000e06ff */
[----:B------:R-:W-:Y:S01]  /*6d50*/  IADD3 R53, P0, PT, R25, R52, RZ ;  /* 0x0000003419357210 */ /* 0x000fe20007f1e0ff */
[----:B------:R-:W-:-:S04]  /*6d60*/  IMAD.WIDE.U32 R58, R62, R41, R58 ;  /* 0x000000293e3a7225 */ /* 0x000fc800078e003a */
[----:B------:R-:W-:Y:S01]  /*6d70*/  IMAD.WIDE.U32 R80, R64, R36, R80 ;  /* 0x0000002440507225 */ /* 0x000fe200078e0050 */
[----:B------:R-:W-:-:S03]  /*6d80*/  IADD3 R22, P1, PT, R49, R58, RZ ;  /* 0x0000003a31167210 */ /* 0x000fc60007f3e0ff */
[----:B------:R-:W-:Y:S01]  /*6d90*/  IMAD R25, R48, R4, RZ ;  /* 0x0000000430197224 */ /* 0x000fe200078e02ff */
[----:B------:R-:W-:Y:S01]  /*6da0*/  IADD3 R52, P2, PT, R80, R23, RZ ;  /* 0x0000001750347210 */ /* 0x000fe20007f5e0ff */
[----:B------:R-:W-:Y:S01]  /*6db0*/  IMAD.X R23, RZ, RZ, RZ, P1 ;  /* 0x000000ffff177224 */ /* 0x000fe200008e06ff */
[----:B------:R-:W-:Y:S01]  /*6dc0*/  IADD3 R80, P1, PT, R81, R53, RZ ;  /* 0x0000003551507210 */ /* 0x000fe20007f3e0ff */
[----:B------:R-:W-:Y:S02]  /*6dd0*/  IMAD.MOV.U32 R49, RZ, RZ, RZ ;  /* 0x000000ffff317224 */ /* 0x000fe400078e00ff */
[----:B------:R-:W-:Y:S01]  /*6de0*/  IMAD.X R53, RZ, RZ, RZ, P2 ;  /* 0x000000ffff357224 */ /* 0x000fe200010e06ff */
[----:B------:R-:W-:Y:S01]  /*6df0*/  IADD3.X R81, PT, PT, RZ, RZ, RZ, P1, !PT ;  /* 0x000000ffff517210 */ /* 0x000fe20000ffe4ff */
[----:B------:R-:W-:-:S04]  /*6e00*/  IMAD.HI.U32 R49, R25, R38, R48 ;  /* 0x0000002619317227 */ /* 0x000fc800078e0030 */
[----:B------:R-:W-:-:S04]  /*6e10*/  IMAD.WIDE.U32 R22, R21, R40, R22 ;  /* 0x0000002815167225 */ /* 0x000fc800078e0016 */
        /* <DEDUP_REMOVED lines=11> */
[----:B------:R-:W-:-:S03]  /*6ed0*/  IADD3 R47, P0, PT, R47, R46, RZ ;  /* 0x0000002e2f2f7210 */ /* 0x000fc60007f1e0ff */
[----:B------:R-:W-:Y:S02]  /*6ee0*/  IMAD.IADD R29, R0, 0x1, R23 ;  /* 0x00000001001d7824 */ /* 0x000fe400078e0217 */
[----:B------:R-:W-:-:S04]  /*6ef0*/  IMAD.WIDE.U32 R52, R62, R42, R52 ;  /* 0x0000002a3e347225 */ /* 0x000fc800078e0034 */
[----:B------:R-:W-:Y:S01]  /*6f00*/  IMAD.X R23, RZ, RZ, RZ, P1 ;  /* 0x000000ffff177224 */ /* 0x000fe200008e06ff */
[----:B------:R-:W-:Y:S01]  /*6f10*/  IADD3 R81, P1, PT, R81, R47, RZ ;  /* 0x0000002f51517210 */ /* 0x000fe20007f3e0ff */
[----:B------:R-:W-:Y:S01]  /*6f20*/  IMAD.WIDE.U32 R48, R25, R39, R48 ;  /* 0x0000002719307225 */ /* 0x000fe200078e0030 */
[----:B------:R-:W-:Y:S02]  /*6f30*/  IADD3 R52, P3, PT, R29, R52, RZ ;  /* 0x000000341d347210 */ /* 0x000fe40007f7e0ff */
[----:B------:R-:W-:Y:S01]  /*6f40*/  IADD3 R29, PT, PT, R31, R53, RZ ;  /* 0x000000351f1d7210 */ /* 0x000fe20007ffe0ff */
[----:B------:R-:W-:Y:S01]  /*6f50*/  IMAD R27, R48, R4, RZ ;  /* 0x00000004301b7224 */ /* 0x000fe200078e02ff */
[----:B------:R-:W-:Y:S01]  /*6f60*/  IADD3.X R53, PT, PT, RZ, RZ, RZ, P3, !PT ;  /* 0x000000ffff357210 */ /* 0x000fe20001ffe4ff */
[----:B------:R-:W-:-:S04]  /*6f70*/  IMAD.WIDE.U32 R22, R43, R36, R22 ;  /* 0x000000242b167225 */ /* 0x000fc800078e0016 */
[----:B------:R-:W-:Y:S01]  /*6f80*/  IMAD.MOV.U32 R46, RZ, RZ, R48 ;  /* 0x000000ffff2e7224 */ /* 0x000fe200078e0030 */
[----:B------:R-:W-:Y:S01]  /*6f90*/  IADD3 R22, P3, PT, R22, R29, RZ ;  /* 0x0000001d16167210 */ /* 0x000fe20007f7e0ff */
[----:B------:R-:W-:Y:S02]  /*6fa0*/  IMAD.MOV.U32 R47, RZ, RZ, RZ ;  /* 0x000000ffff2f7224 */ /* 0x000fe400078e00ff */
[----:B------:R-:W-:Y:S02]  /*6fb0*/  IMAD.IADD R24, R61, 0x1, R51 ;  /* 0x000000013d187824 */ /* 0x000fe400078e0233 */
[----:B------:R-:W-:Y:S02]  /*6fc0*/  IMAD.X R59, RZ, RZ, RZ, P0 ;  /* 0x000000ffff3b7224 */ /* 0x000fe400000e06ff */
[----:B------:R-:W-:Y:S01]  /*6fd0*/  IMAD.HI.U32 R51, R27, R38, R46 ;  /* 0x000000261b337227 */ /* 0x000fe200078e002e */
[----:B------:R-:W-:Y:S02]  /*6fe0*/  IADD3 R46, P2, PT, R23, R81, RZ ;  /* 0x00000051172e7210 */ /* 0x000fe40007f5e0ff */
[----:B------:R-:W-:Y:S01]  /*6ff0*/  IADD3 R74, P0, PT, R59, R74, RZ ;  /* 0x0000004a3b4a7210 */ /* 0x000fe20007f1e0ff */
[----:B------:R-:W-:-:S02]  /*7000*/  IMAD.X R29, RZ, RZ, RZ, P1 ;  /* 0x000000ffff1d7224 */ /* 0x000fc400008e06ff */
[----:B------:R-:W-:Y:S01]  /*7010*/  IMAD.X R47, RZ, RZ, RZ, P2 ;  /* 0x000000ffff2f7224 */ /* 0x000fe200010e06ff */
[----:B------:R-:W-:Y:S01]  /*7020*/  IADD3.X R77, PT, PT, RZ, RZ, RZ, P0, !PT ;  /* 0x000000ffff4d7210 */ /* 0x000fe200007fe4ff */
[----:B------:R-:W-:Y:S01]  /*7030*/  IMAD.WIDE.U32 R52, R21, R41, R52 ;  /* 0x0000002915347225 */ /* 0x000fe200078e0034 */
[----:B------:R-:W-:Y:S02]  /*7040*/  IADD3 R29, P1, PT, R29, R74, RZ ;  /* 0x0000004a1d1d7210 */ /* 0x000fe40007f3e0ff */
[----:B------:R-:W-:Y:S01]  /*7050*/  IADD3 R77, P2, PT, R77, R76, RZ ;  /* 0x0000004c4d4d7210 */ /* 0x000fe20007f5e0ff */
[----:B------:R-:W-:Y:S01]  /*7060*/  IMAD.X R23, RZ, RZ, RZ, P3 ;  /* 0x000000ffff177224 */ /* 0x000fe200018e06ff */
        /* <DEDUP_REMOVED lines=28> */
[----:B------:R-:W-:Y:S01]  /*7230*/  IMAD.WIDE.U32 R48, R27, R39, R48 ;  /* 0x000000271b307225 */ /* 0x000fe200078e0030 */
[----:B------:R-:W-:-:S03]  /*7240*/  IADD3 R51, P2, PT, R51, R26, RZ ;  /* 0x0000001a33337210 */ /* 0x000fc60007f5e0ff */
        /* <DEDUP_REMOVED lines=8> */
[----:B------:R-:W-:-:S03]  /*72d0*/  IMAD.WIDE.U32 R52, R62, R37, R52 ;  /* 0x000000253e347225 */ /* 0x000fc600078e0034 */
[----:B------:R-:W-:Y:S01]  /*72e0*/  IADD3 R26, P0, PT, R26, R51, RZ ;  /* 0x000000331a1a7210 */ /* 0x000fe20007f1e0ff */
[----:B------:R-:W-:Y:S02]  /*72f0*/  IMAD R43, R48, R4, RZ ;  /* 0x00000004302b7224 */ /* 0x000fe400078e02ff */
[----:B------:R-:W-:Y:S02]  /*7300*/  IMAD.IADD R47, R63, 0x1, R47 ;  /* 0x000000013f2f7824 */ /* 0x000fe400078e022f */
[----:B------:R-:W-:Y:S02]  /*7310*/  IMAD.MOV.U32 R49, RZ, RZ, RZ ;  /* 0x000000ffff317224 */ /* 0x000fe400078e00ff */
[----:B------:R-:W-:Y:S02]  /*7320*/  IMAD.X R23, RZ, RZ, RZ, P3 ;  /* 0x000000ffff177224 */ /* 0x000fe400018e06ff */
[----:B------:R-:W-:Y:S01]  /*7330*/  IMAD.HI.U32 R51, R43, R38, R48 ;  /* 0x000000262b337227 */ /* 0x000fe200078e0030 */
[----:B------:R-:W-:-:S02]  /*7340*/  IADD3 R48, P3, PT, R52, R47, RZ ;  /* 0x0000002f34307210 */ /* 0x000fc40007f7e0ff */
[----:B------:R-:W-:Y:S01]  /*7350*/  IADD3.X R47, PT, PT, RZ, RZ, RZ, P5, !PT ;  /* 0x000000ffff2f7210 */ /* 0x000fe20002ffe4ff */
        /* <DEDUP_REMOVED lines=18> */
[----:B------:R-:W-:Y:S01]  /*7480*/  IMAD.IADD R29, R28, 0x1, R47 ;  /* 0x000000011c1d7824 */ /* 0x000fe200078e022f */
        /* <DEDUP_REMOVED lines=8> */
[----:B------:R-:W-:Y:S02]  /*7510*/  IADD3 R24, P4, PT, R24, R87, RZ ;  /* 0x0000005718187210 */ /* 0x000fe40007f9e0ff */
[----:B------:R-:W-:Y:S01]  /*7520*/  IADD3 R61, P2, PT, R61, R50, RZ ;  /* 0x000000323d3d7210 */ /* 0x000fe20007f5e0ff */
[----:B------:R-:W-:-:S02]  /*7530*/  IMAD.IADD R51, R63, 0x1, R49 ;  /* 0x000000013f337824 */ /* 0x000fc400078e0231 */
[----:B------:R-:W-:Y:S02]  /*7540*/  IMAD.X R49, RZ, RZ, RZ, P5 ;  /* 0x000000ffff317224 */ /* 0x000fe400028e06ff */
        /* <DEDUP_REMOVED lines=9> */
[----:B------:R-:W-:Y:S01]  /*75e0*/  IADD3 R53, P3, PT, R53, R52, RZ ;  /* 0x0000003435357210 */ /* 0x000fe20007f7e0ff */
[----:B------:R-:W-:Y:S02]  /*75f0*/  IMAD.IADD R29, R31, 0x1, R49 ;  /* 0x000000011f1d7824 */ /* 0x000fe400078e0231 */
[----:B------:R-:W-:Y:S02]  /*7600*/  IMAD.X R56, RZ, RZ, RZ, P0 ;  /* 0x000000ffff387224 */ /* 0x000fe400000e06ff */
[----:B------:R-:W-:Y:S01]  /*7610*/  IMAD.X R49, RZ, RZ, RZ, P6 ;  /* 0x000000ffff317224 */ /* 0x000fe200030e06ff */
[----:B------:R-:W-:Y:S01]  /*7620*/  IADD3 R50, P0, PT, R50, R29, RZ ;  /* 0x0000001d32327210 */ /* 0x000fe20007f1e0ff */
[----:B------:R-:W-:Y:S01]  /*7630*/  IMAD.MOV.U32 R64, RZ, RZ, R46 ;  /* 0x000000ffff407224 */ /* 0x000fe200078e002e */
[----:B------:R-:W-:Y:S01]  /*7640*/  IADD3 R52, P6, PT, R51, R53, RZ ;  /* 0x0000003533347210 */ /* 0x000fe20007fde0ff */
[----:B------:R-:W-:Y:S01]  /*7650*/  IMAD.WIDE.U32 R48, R43, R41, R48 ;  /* 0x000000292b307225 */ /* 0x000fe200078e0030 */
[----:B------:R-:W-:-:S02]  /*7660*/  IADD3 R29, P1, PT, R56, R61, RZ ;  /* 0x0000003d381d7210 */ /* 0x000fc40007f3e0ff */
[----:B------:R-:W-:Y:S01]  /*7670*/  IADD3.X R61, PT, PT, RZ, RZ, RZ, P5, !PT ;  /* 0x000000ffff3d7210 */ /* 0x000fe20002ffe4ff */
[----:B------:R-:W-:Y:S01]  /*7680*/  IMAD.X R51, RZ, RZ, RZ, P0 ;  /* 0x000000ffff337224 */ /* 0x000fe200000e06ff */
[----:B------:R-:W-:Y:S01]  /*7690*/  IADD3 R26, P0, PT, R26, R29, RZ ;  /* 0x0000001d1a1a7210 */ /* 0x000fe20007f1e0ff */
[----:B------:R-:W-:Y:S02]  /*76a0*/  IMAD.X R53, RZ, RZ, RZ, P6 ;  /* 0x000000ffff357224 */ /* 0x000fe400030e06ff */
[----:B------:R-:W-:-:S04]  /*76b0*/  IMAD.WIDE.U32 R50, R27, R57, R50 ;  /* 0x000000391b327225 */ /* 0x000fc800078e0032 */
        /* <DEDUP_REMOVED lines=15> */
[----:B------:R-:W-:Y:S01]  /*77b0*/  IMAD.X R73, RZ, RZ, RZ, P1 ;  /* 0x000000ffff497224 */ /* 0x000fe200008e06ff */
[----:B------:R-:W-:Y:S01]  /*77c0*/  IADD3 R53, P1, PT, R53, R52, RZ ;  /* 0x0000003435357210 */ /* 0x000fe20007f3e0ff */
[----:B------:R-:W-:Y:S01]  /*77d0*/  IMAD.WIDE.U32 R58, R27, R36, R58 ;  /* 0x000000241b3a7225 */ /* 0x000fe200078e003a */
[----:B------:R-:W-:-:S03]  /*77e0*/  IADD3 R24, P5, PT, R24, R61, RZ ;  /* 0x0000003d18187210 */ /* 0x000fc60007fbe0ff */
[----:B------:R-:W-:Y:S01]  /*77f0*/  IMAD.X R61, RZ, RZ, RZ, P4 ;  /* 0x000000ffff3d7224 */ /* 0x000fe200020e06ff */
[----:B------:R-:W-:Y:S02]  /*7800*/  IADD3 R52, P6, PT, R58, R65, RZ ;  /* 0x000000413a347210 */ /* 0x000fe40007fde0ff */
[----:B------:R-:W-:Y:S01]  /*7810*/  IADD3 R73, P2, PT, R73, R24, RZ ;  /* 0x0000001849497210 */ /* 0x000fe20007f5e0ff */
[----:B------:R-:W-:Y:S01]  /*7820*/  IMAD.X R24, RZ, RZ, RZ, P0 ;  /* 0x000000ffff187224 */ /* 0x000fe200000e06ff */
        /* <DEDUP_REMOVED lines=10> */
[----:B------:R-:W-:Y:S01]  /*78d0*/  IMAD.IADD R73, R63, 0x1, R53 ;  /* 0x000000013f497824 */ /* 0x000fe200078e0235 */
[----:B------:R-:W-:Y:S01]  /*78e0*/  IADD3.X R61, PT, PT, RZ, RZ, RZ, P5, !PT ;  /* 0x000000ffff3d7210 */ /* 0x000fe20002ffe4ff */
[----:B------:R-:W-:-:S02]  /*78f0*/  IMAD.X R24, RZ, RZ, RZ, P1 ;  /* 0x000000ffff187224 */ /* 0x000fc400008e06ff */
[----:B------:R-:W-:Y:S01]  /*7900*/  IMAD.X R56, RZ, RZ, RZ, P4 ;  /* 0x000000ffff387224 */ /* 0x000fe200020e06ff */
[----:B------:R-:W-:Y:S02]  /*7910*/  IADD3 R26, P6, PT, R58, R73, RZ ;  /* 0x000000493a1a7210 */ /* 0x000fe40007fde0ff */
[----:B------:R-:W-:Y:S01]  /*7920*/  IADD3 R58, P1, PT, R24, R27, RZ ;  /* 0x0000001b183a7210 */ /* 0x000fe20007f3e0ff */
[----:B------:R-:W-:Y:S02]  /*7930*/  IMAD.X R24, RZ, RZ, RZ, P2 ;  /* 0x000000ffff187224 */ /* 0x000fe400010e06ff */
[----:B------:R-:W-:Y:S01]  /*7940*/  IMAD.X R27, RZ, RZ, RZ, P6 ;  /* 0x000000ffff1b7224 */ /* 0x000fe200030e06ff */
[----:B------:R-:W-:Y:S02]  /*7950*/  IADD3 R59, P2, PT, R59, R58, RZ ;  /* 0x0000003a3b3b7210 */ /* 0x000fe40007f5e0ff */
[----:B------:R-:W-:Y:S01]  /*7960*/  IADD3 R25, PT, PT, R24, R25, R61 ;  /* 0x0000001918197210 */ /* 0x000fe20007ffe03d */
[----:B------:R-:W-:Y:S01]  /*7970*/  IMAD.WIDE.U32 R26, R43, R36, R26 ;  /* 0x000000242b1a7225 */ /* 0x000fe200078e001a */
[----:B------:R-:W-:-:S02]  /*7980*/  IADD3.X R58, PT, PT, RZ, RZ, RZ, P2, !PT ;  /* 0x000000ffff3a7210 */ /* 0x000fc400017fe4ff */
[----:B------:R-:W-:Y:S01]  /*7990*/  IADD3 R54, PT, PT, R54, R25, R56 ;  /* 0x0000001936367210 */ /* 0x000fe20007ffe038 */
[----:B------:R-:W-:Y:S01]  /*79a0*/  IMAD.X R56, RZ, RZ, RZ, P3 ;  /* 0x000000ffff387224 */ /* 0x000fe200018e06ff */
[----:B------:R-:W-:Y:S01]  /*79b0*/  IADD3 R24, P0, PT, R27, R59, RZ ;  /* 0x0000003b1b187210 */ /* 0x000fe20007f1e0ff */
[----:B------:R-:W-:Y:S02]  /*79c0*/  IMAD.X R59, RZ, RZ, RZ, P1 ;  /* 0x000000ffff3b7224 */ /* 0x000fe400008e06ff */
[----:B------:R-:W-:Y:S02]  /*79d0*/  IMAD.MOV.U32 R61, RZ, RZ, R48 ;  /* 0x000000ffff3d7224 */ /* 0x000fe400078e0030 */
[----:B------:R-:W-:Y:S01]  /*79e0*/  IMAD.X R25, RZ, RZ, RZ, P0 ;  /* 0x000000ffff197224 */ /* 0x000fe200000e06ff */
[----:B------:R-:W-:Y:S01]  /*79f0*/  IADD3 R59, PT, PT, R59, R54, R56 ;  /* 0x000000363b3b7210 */ /* 0x000fe20007ffe038 */
[----:B------:R-:W-:Y:S02]  /*7a00*/  IMAD.MOV.U32 R56, RZ, RZ, R50 ;  /* 0x000000ffff387224 */ /* 0x000fe400078e0032 */
[----:B------:R-:W-:-:S04]  /*7a10*/  IMAD.WIDE.U32 R24, R43, R37, R24 ;  /* 0x000000252b187225 */ /* 0x000fc800078e0018 */
[----:B------:R-:W-:Y:S01]  /*7a20*/  IMAD.MOV.U32 R54, RZ, RZ, R26 ;  /* 0x000000ffff367224 */ /* 0x000fe200078e001a */
[----:B------:R-:W-:Y:S01]  /*7a30*/  IADD3 R58, PT, PT, R25, R59, R58 ;  /* 0x0000003b193a7210 */ /* 0x000fe20007ffe03a */
[----:B------:R-:W-:Y:S01]  /*7a40*/  IMAD.MOV.U32 R43, RZ, RZ, R24 ;  /* 0x000000ffff2b7224 */ /* 0x000fe200078e0018 */
[----:B------:R-:W-:Y:S02]  /*7a50*/  MOV R59, R52 ;  /* 0x00000034003b7202 */ /* 0x000fe40000000f00 */
        /* <DEDUP_REMOVED lines=33> */
.L_x_287:
        /* <DEDUP_REMOVED lines=23> */
.L_x_288:
[----:B------:R-:W-:Y:S01]  /*7de0*/  HFMA2 R25, -RZ, RZ, 0, 0 ;  /* 0x00000000ff197431 */ /* 0x000fe200000001ff */
[C---:B------:R-:W-:Y:S01]  /*7df0*/  SHF.L.U64.HI R24, R43.reuse, 0x1, R60 ;  /* 0x000000012b187819 */ /* 0x040fe2000001023c */
[C---:B------:R-:W-:Y:S01]  /*7e00*/  IMAD.SHL.U32 R21, R64.reuse, 0x2, RZ ;  /* 0x0000000240157824 */ /* 0x040fe200078e00ff */
[----:B------:R-:W-:Y:S01]  /*7e10*/  SHF.L.U64.HI R26, R64, 0x1, R77 ;  /* 0x00000001401a7819 */ /* 0x000fe2000001024d */
[----:B------:R-:W-:Y:S01]  /*7e20*/  IMAD.SHL.U32 R43, R43, 0x2, RZ ;  /* 0x000000022b2b7824 */ /* 0x000fe200078e00ff */
[----:B------:R-:W-:Y:S02]  /*7e30*/  LOP3.LUT R24, R24, 0x1, RZ, 0xc0, !PT ;  /* 0x0000000118187812 */ /* 0x000fe400078ec0ff */
[C---:B------:R-:W-:Y:S01]  /*7e40*/  SHF.L.U64.HI R51, R61.reuse, 0x1, R62 ;  /* 0x000000013d337819 */ /* 0x040fe2000001023e */
[----:B------:R-:W-:Y:S01]  /*7e50*/  IMAD.SHL.U32 R61, R61, 0x2, RZ ;  /* 0x000000023d3d7824 */ /* 0x000fe200078e00ff */
[----:B------:R-:W-:Y:S01]  /*7e60*/  SHF.L.U64.HI R53, R54, 0x1, R65 ;  /* 0x0000000136357819 */ /* 0x000fe20000010241 */
[----:B------:R-:W-:Y:S01]  /*7e70*/  IMAD.WIDE.U32 R22, R58, 0x2, R24 ;  /* 0x000000023a167825 */ /* 0x000fe200078e0018 */
[----:B------:R-:W-:-:S02]  /*7e80*/  LOP3.LUT R58, R26, 0x1, RZ, 0xc0, !PT ;  /* 0x000000011a3a7812 */ /* 0x000fc400078ec0ff */
[C---:B------:R-:W-:Y:S01]  /*7e90*/  SHF.L.U64.HI R50, R56.reuse, 0x1, R75 ;  /* 0x0000000138327819 */ /* 0x040fe2000001024b */
[----:B------:R-:W-:Y:S01]  /*7ea0*/  IMAD.SHL.U32 R56, R56, 0x2, RZ ;  /* 0x0000000238387824 */ /* 0x000fe200078e00ff */
[C---:B------:R-:W-:Y:S02]  /*7eb0*/  ISETP.LE.U32.AND P0, PT, R22.reuse, R37, PT ;  /* 0x000000251600720c */ /* 0x040fe40003f03070 */
[----:B------:R-:W-:Y:S02]  /*7ec0*/  ISETP.GT.U32.AND P1, PT, R22, -0x1, PT ;  /* 0xffffffff1600780c */ /* 0x000fe40003f24070 */
[C---:B------:R-:W-:Y:S01]  /*7ed0*/  SHF.L.U64.HI R52, R59.reuse, 0x1, R73 ;  /* 0x000000013b347819 */ /* 0x040fe20000010249 */
[----:B------:R-:W-:Y:S01]  /*7ee0*/  IMAD.SHL.U32 R59, R59, 0x2, RZ ;  /* 0x000000023b3b7824 */ /* 0x000fe200078e00ff */
[----:B------:R-:W-:Y:S02]  /*7ef0*/  ISETP.GT.U32.OR.EX P0, PT, R23, RZ, !P0, P1 ;  /* 0x000000ff1700720c */ /* 0x000fe40004704510 */
[----:B------:R-:W-:Y:S01]  /*7f00*/  SHF.R.U32.HI R46, RZ, 0x1f, R29 ;  /* 0x0000001fff2e7819 */ /* 0x000fe2000001161d */
[----:B------:R-:W-:Y:S01]  /*7f10*/  IMAD.SHL.U32 R29, R29, 0x2, RZ ;  /* 0x000000021d1d7824 */ /* 0x000fe200078e00ff */
[----:B------:R-:W-:-:S02]  /*7f20*/  LOP3.LUT R53, R53, 0x1, RZ, 0xc0, !PT ;  /* 0x0000000135357812 */ /* 0x000fc400078ec0ff */
[----:B------:R-:W-:Y:S02]  /*7f30*/  LOP3.LUT R61, R58, 0xfffffffe, R61, 0xf8, !PT ;  /* 0xfffffffe3a3d7812 */ /* 0x000fe400078ef83d */
[----:B------:R-:W-:Y:S02]  /*7f40*/  SHF.L.U32 R54, R54, 0x1, RZ ;  /* 0x0000000136367819 */ /* 0x000fe400000006ff */
[----:B------:R-:W-:Y:S02]  /*7f50*/  LOP3.LUT R51, R51, 0x1, RZ, 0xc0, !PT ;  /* 0x0000000133337812 */ /* 0x000fe400078ec0ff */
[----:B------:R-:W-:Y:S02]  /*7f60*/  LOP3.LUT R50, R50, 0x1, RZ, 0xc0, !PT ;  /* 0x0000000132327812 */ /* 0x000fe400078ec0ff */
[----:B------:R-:W-:Y:S02]  /*7f70*/  LOP3.LUT R52, R52, 0x1, RZ, 0xc0, !PT ;  /* 0x0000000134347812 */ /* 0x000fe400078ec0ff */
[----:B------:R-:W-:-:S02]  /*7f80*/  LOP3.LUT R46, R46, 0xfffffffe, R21, 0xf8, !PT ;  /* 0xfffffffe2e2e7812 */ /* 0x000fc400078ef815 */
[----:B------:R-:W-:Y:S01]  /*7f90*/  LOP3.LUT R21, R53, 0xfffffffe, R43, 0xf8, !PT ;  /* 0xfffffffe35157812 */ /* 0x000fe200078ef82b */
[----:B------:R-:W-:Y:S01]  /*7fa0*/  IMAD.MOV.U32 R43, RZ, RZ, R61 ;  /* 0x000000ffff2b7224 */ /* 0x000fe200078e003d */
        /* <DEDUP_REMOVED lines=9> */
[----:B------:R-:W-:Y:S02]  /*8040*/  IMAD.MOV.U32 R56, RZ, RZ, R51 ;  /* 0x000000ffff387224 */ /* 0x000fe400078e0033 */
[----:B------:R-:W-:-:S06]  /*8050*/  IMAD.MOV.U32 R58, RZ, RZ, R24 ;  /* 0x000000ffff3a7224 */ /* 0x000fcc00078e0018 */
        /* <DEDUP_REMOVED lines=24> */
.L_x_289:
        /* <DEDUP_REMOVED lines=24> */
.L_x_290:
[C---:B------:R-:W-:Y:S02]  /*8360*/  SHF.L.U32 R23, R46.reuse, 0x1, RZ ;  /* 0x000000012e177819 */ /* 0x040fe400000006ff */
[----:B------:R-:W-:Y:S01]  /*8370*/  SHF.R.U32.HI R24, RZ, 0x1f, R29 ;  /* 0x0000001fff187819 */ /* 0x000fe2000001161d */
[----:B------:R-:W-:Y:S01]  /*8380*/  IMAD.SHL.U32 R29, R29, 0x2, RZ ;  /* 0x000000021d1d7824 */ /* 0x000fe200078e00ff */
[----:B------:R-:W-:Y:S01]  /*8390*/  SHF.L.U64.HI R50, R46, 0x1, R25 ;  /* 0x000000012e327819 */ /* 0x000fe20000010219 */
[----:B------:R-:W-:Y:S01]  /*83a0*/  IMAD.SHL.U32 R25, R49, 0x2, RZ ;  /* 0x0000000231197824 */ /* 0x000fe200078e00ff */
[C---:B------:R-:W-:Y:S02]  /*83b0*/  SHF.L.U64.HI R46, R21.reuse, 0x1, R58 ;  /* 0x00000001152e7819 */ /* 0x040fe4000001023a */
[----:B------:R-:W-:Y:S01]  /*83c0*/  LOP3.LUT R24, R24, 0xfffffffe, R23, 0xf8, !PT ;  /* 0xfffffffe18187812 */ /* 0x000fe200078ef817 */
[----:B------:R-:W-:Y:S01]  /*83d0*/  IMAD.SHL.U32 R23, R21, 0x2, RZ ;  /* 0x0000000215177824 */ /* 0x000fe200078e00ff */
[----:B------:R-:W-:Y:S01]  /*83e0*/  LOP3.LUT R46, R46, 0x1, RZ, 0xc0, !PT ;  /* 0x000000012e2e7812 */ /* 0x000fe200078ec0ff */
[C---:B------:R-:W-:Y:S01]  /*83f0*/  IMAD.SHL.U32 R21, R26.reuse, 0x2, RZ ;  /* 0x000000021a157824 */ /* 0x040fe200078e00ff */
[----:B------:R-:W-:-:S02]  /*8400*/  SHF.L.U64.HI R22, R26, 0x1, R47 ;  /* 0x000000011a167819 */ /* 0x000fc4000001022f */
[C---:B------:R-:W-:Y:S01]  /*8410*/  SHF.L.U64.HI R56, R43.reuse, 0x1, R56 ;  /* 0x000000012b387819 */ /* 0x040fe20000010238 */
[----:B------:R-:W-:Y:S01]  /*8420*/  IMAD.SHL.U32 R43, R43, 0x2, RZ ;  /* 0x000000022b2b7824 */ /* 0x000fe200078e00ff */
[----:B------:R-:W-:Y:S02]  /*8430*/  LOP3.LUT R51, R46, 0xfffffffe, R21, 0xf8, !PT ;  /* 0xfffffffe2e337812 */ /* 0x000fe400078ef815 */
[----:B------:R-:W-:Y:S02]  /*8440*/  LOP3.LUT R26, R22, 0x1, RZ, 0xc0, !PT ;  /* 0x00000001161a7812 */ /* 0x000fe400078ec0ff */
[C---:B------:R-:W-:Y:S02]  /*8450*/  ISETP.LE.U32.AND P0, PT, R51.reuse, R37, PT ;  /* 0x000000253300720c */ /* 0x040fe40003f03070 */
[----:B------:R-:W-:Y:S02]  /*8460*/  ISETP.GT.U32.AND P1, PT, R51, -0x1, PT ;  /* 0xffffffff3300780c */ /* 0x000fe40003f24070 */
[----:B------:R-:W-:-:S02]  /*8470*/  SHF.L.U64.HI R54, R49, 0x1, R54 ;  /* 0x0000000131367819 */ /* 0x000fc40000010236 */
[----:B------:R-:W-:Y:S02]  /*8480*/  ISETP.GT.U32.OR.EX P0, PT, R26, RZ, !P0, P1 ;  /* 0x000000ff1a00720c */ /* 0x000fe40004704510 */
[C---:B------:R-:W-:Y:S01]  /*8490*/  SHF.L.U64.HI R52, R27.reuse, 0x1, R52 ;  /* 0x000000011b347819 */ /* 0x040fe20000010234 */
[----:B------:R-:W-:Y:S01]  /*84a0*/  IMAD.SHL.U32 R27, R27, 0x2, RZ ;  /* 0x000000021b1b7824 */ /* 0x000fe200078e00ff */
[----:B------:R-:W-:Y:S02]  /*84b0*/  LOP3.LUT R56, R56, 0x1, RZ, 0xc0, !PT ;  /* 0x0000000138387812 */ /* 0x000fe400078ec0ff */
[----:B------:R-:W-:Y:S02]  /*84c0*/  SHF.L.U64.HI R53, R48, 0x1, R53 ;  /* 0x0000000130357819 */ /* 0x000fe40000010235 */
[----:B------:R-:W-:Y:S02]  /*84d0*/  LOP3.LUT R54, R54, 0x1, RZ, 0xc0, !PT ;  /* 0x0000000136367812 */ /* 0x000fe400078ec0ff */
[----:B------:R-:W-:-:S02]  /*84e0*/  LOP3.LUT R58, R56, 0xfffffffe, R25, 0xf8, !PT ;  /* 0xfffffffe383a7812 */ /* 0x000fc400078ef819 */
[----:B------:R-:W-:Y:S02]  /*84f0*/  LOP3.LUT R53, R53, 0x1, RZ, 0xc0, !PT ;  /* 0x0000000135357812 */ /* 0x000fe400078ec0ff */
[----:B------:R-:W-:Y:S01]  /*8500*/  LOP3.LUT R25, R54, 0xfffffffe, R27, 0xf8, !PT ;  /* 0xfffffffe36197812 */ /* 0x000fe200078ef81b */
[----:B------:R-:W-:Y:S01]  /*8510*/  IMAD.MOV.U32 R27, RZ, RZ, R58 ;  /* 0x000000ffff1b7224 */ /* 0x000fe200078e003a */
[----:B------:R-:W-:Y:S02]  /*8520*/  SHF.L.U32 R48, R48, 0x1, RZ ;  /* 0x0000000130307819 */ /* 0x000fe400000006ff */
        /* <DEDUP_REMOVED lines=34> */
.L_x_291:
        /* <DEDUP_REMOVED lines=24> */
.L_x_292:
[----:B------:R-:W-:Y:S01]  /*88d0*/  SHF.L.U64.HI R50, R49, 0x1, R50 ;  /* 0x0000000131327819 */ /* 0x000fe20000010232 */
[----:B------:R-:W-:Y:S01]  /*88e0*/  IMAD.SHL.U32 R25, R51, 0x2, RZ ;  /* 0x0000000233197824 */ /* 0x000fe200078e00ff */
[C---:B------:R-:W-:Y:S01]  /*88f0*/  SHF.L.U64.HI R48, R47.reuse, 0x1, R48 ;  /* 0x000000012f307819 */ /* 0x040fe20000010230 */
[----:B------:R-:W-:Y:S01]  /*8900*/  IMAD.SHL.U32 R47, R47, 0x2, RZ ;  /* 0x000000022f2f7824 */ /* 0x000fe200078e00ff */
[----:B------:R-:W-:Y:S01]  /*8910*/  SHF.L.U64.HI R46, R21, 0x1, R46 ;  /* 0x00000001152e7819 */ /* 0x000fe2000001022e */
[----:B------:R-:W-:Y:S01]  /*8920*/  IMAD.SHL.U32 R49, R49, 0x2, RZ ;  /* 0x0000000231317824 */ /* 0x000fe200078e00ff */
[C---:B------:R-:W-:Y:S02]  /*8930*/  SHF.L.U64.HI R43, R27.reuse, 0x1, R54 ;  /* 0x000000011b2b7819 */ /* 0x040fe40000010236 */
[----:B------:R-:W-:Y:S02]  /*8940*/  LOP3.LUT R50, R50, 0x1, RZ, 0xc0, !PT ;  /* 0x0000000132327812 */ /* 0x000fe400078ec0ff */
[----:B------:R-:W-:-:S02]  /*8950*/  SHF.L.U32 R27, R27, 0x1, RZ ;  /* 0x000000011b1b7819 */ /* 0x000fc400000006ff */
[----:B------:R-:W-:Y:S02]  /*8960*/  LOP3.LUT R48, R48, 0x1, RZ, 0xc0, !PT ;  /* 0x0000000130307812 */ /* 0x000fe400078ec0ff */
[----:B------:R-:W-:Y:S02]  /*8970*/  LOP3.LUT R46, R46, 0x1, RZ, 0xc0, !PT ;  /* 0x000000012e2e7812 */ /* 0x000fe400078ec0ff */
[----:B------:R-:W-:Y:S01]  /*8980*/  SHF.R.U32.HI R24, RZ, 0x1f, R29 ;  /* 0x0000001fff187819 */ /* 0x000fe2000001161d */
[----:B------:R-:W-:Y:S01]  /*8990*/  IMAD.SHL.U32 R29, R29, 0x2, RZ ;  /* 0x000000021d1d7824 */ /* 0x000fe200078e00ff */
[----:B------:R-:W-:Y:S02]  /*89a0*/  LOP3.LUT R47, R50, 0xfffffffe, R47, 0xf8, !PT ;  /* 0xfffffffe322f7812 */ /* 0x000fe400078ef82f */
[----:B------:R-:W-:Y:S02]  /*89b0*/  SHF.L.U64.HI R26, R51, 0x1, R26 ;  /* 0x00000001331a7819 */ /* 0x000fe4000001021a */
[----:B------:R-:W-:Y:S01]  /*89c0*/  LOP3.LUT R48, R48, 0xfffffffe, R27, 0xf8, !PT ;  /* 0xfffffffe30307812 */ /* 0x000fe200078ef81b */
[----:B------:R-:W-:Y:S01]  /*89d0*/  IMAD.SHL.U32 R27, R23, 0x2, RZ ;  /* 0x00000002171b7824 */ /* 0x000fe200078e00ff */
[----:B------:R-:W-:-:S02]  /*89e0*/  LOP3.LUT R50, R46, 0xfffffffe, R25, 0xf8, !PT ;  /* 0xfffffffe2e327812 */ /* 0x000fc400078ef819 */
[----:B------:R-:W-:Y:S01]  /*89f0*/  LOP3.LUT R54, R24, 0xfffffffe, R49, 0xf8, !PT ;  /* 0xfffffffe18367812 */ /* 0x000fe200078ef831 */
[C---:B------:R-:W-:Y:S01]  /*8a00*/  IMAD.SHL.U32 R24, R22.reuse, 0x2, RZ ;  /* 0x0000000216187824 */ /* 0x040fe200078e00ff */
[----:B------:R-:W-:Y:S02]  /*8a10*/  SHF.L.U64.HI R25, R23, 0x1, R52 ;  /* 0x0000000117197819 */ /* 0x000fe40000010234 */
[----:B------:R-:W-:Y:S02]  /*8a20*/  SHF.L.U64.HI R23, R22, 0x1, R53 ;  /* 0x0000000116177819 */ /* 0x000fe40000010235 */
[----:B------:R-:W-:Y:S02]  /*8a30*/  SHF.L.U32 R22, R21, 0x1, RZ ;  /* 0x0000000115167819 */ /* 0x000fe400000006ff */
[----:B------:R-:W-:Y:S01]  /*8a40*/  LOP3.LUT R21, R26, 0x1, RZ, 0xc0, !PT ;  /* 0x000000011a157812 */ /* 0x000fe200078ec0ff */
[----:B------:R-:W-:Y:S01]  /*8a50*/  IMAD.MOV.U32 R26, RZ, RZ, R54 ;  /* 0x000000ffff1a7224 */ /* 0x000fe200078e0036 */
[----:B------:R-:W-:-:S02]  /*8a60*/  ISETP.LE.U32.AND P0, PT, R50, R37, PT ;  /* 0x000000253200720c */ /* 0x000fc40003f03070 */
[----:B------:R-:W-:Y:S02]  /*8a70*/  ISETP.GT.U32.AND P1, PT, R50, -0x1, PT ;  /* 0xffffffff3200780c */ /* 0x000fe40003f24070 */
[----:B------:R-:W-:Y:S02]  /*8a80*/  LOP3.LUT R46, R43, 0x1, RZ, 0xc0, !PT ;  /* 0x000000012b2e7812 */ /* 0x000fe400078ec0ff */
[----:B------:R-:W-:Y:S02]  /*8a90*/  ISETP.GT.U32.OR.EX P0, PT, R21, RZ, !P0, P1 ;  /* 0x000000ff1500720c */ /* 0x000fe40004704510 */
[----:B------:R-:W-:Y:S02]  /*8aa0*/  LOP3.LUT R25, R25, 0x1, RZ, 0xc0, !PT ;  /* 0x0000000119197812 */ /* 0x000fe400078ec0ff */
[----:B------:R-:W-:Y:S02]  /*8ab0*/  LOP3.LUT R23, R23, 0x1, RZ, 0xc0, !PT ;  /* 0x0000000117177812 */ /* 0x000fe400078ec0ff */
[----:B------:R-:W-:Y:S01]  /*8ac0*/  LOP3.LUT R43, R46, 0xfffffffe, R27, 0xf8, !PT ;  /* 0xfffffffe2e2b7812 */ /* 0x000fe200078ef81b */
[----:B------:R-:W-:Y:S01]  /*8ad0*/  IMAD.MOV.U32 R27, RZ, RZ, R47 ;  /* 0x000000ffff1b7224 */ /* 0x000fe200078e002f */
[----:B------:R-:W-:-:S02]  /*8ae0*/  LOP3.LUT R46, R25, 0xfffffffe, R24, 0xf8, !PT ;  /* 0xfffffffe192e7812 */ /* 0x000fc400078ef818 */
[----:B------:R-:W-:Y:S01]  /*8af0*/  LOP3.LUT R49, R23, 0xfffffffe, R22, 0xf8, !PT ;  /* 0xfffffffe17317812 */ /* 0x000fe200078ef816 */
[----:B------:R-:W-:Y:S01]  /*8b00*/  IMAD.MOV.U32 R25, RZ, RZ, R43 ;  /* 0x000000ffff197224 */ /* 0x000fe200078e002b */
[----:B------:R-:W-:Y:S01]  /*8b10*/  MOV R24, R48 ;  /* 0x0000003000187202 */ /* 0x000fe20000000f00 */
        /* <DEDUP_REMOVED lines=29> */
.L_x_293:
        /* <DEDUP_REMOVED lines=23> */
.L_x_294:
[----:B------:R-:W-:Y:S02]  /*8e60*/  HFMA2 R51, -RZ, RZ, 0, 0 ;  /* 0x00000000ff337431 */ /* 0x000fe400000001ff */
[----:B------:R-:W-:Y:S01]  /*8e70*/  IMAD.WIDE.U32 R46, R30, R30, RZ ;  /* 0x0000001e1e2e7225 */ /* 0x000fe200078e00ff */
[----:B------:R-:W-:-:S03]  /*8e80*/  MOV R49, RZ ;  /* 0x000000ff00317202 */ /* 0x000fc60000000f00 */
[----:B------:R-:W-:Y:S01]  /*8e90*/  IMAD.MOV.U32 R50, RZ, RZ, R47 ;  /* 0x000000ffff327224 */ /* 0x000fe200078e002f */
[C---:B------:R-:W-:Y:S01]  /*8ea0*/  LOP3.LUT R48, R46.reuse, 0xfffffffd, RZ, 0xc0, !PT ;  /* 0xfffffffd2e307812 */ /* 0x040fe200078ec0ff */
[----:B------:R-:W-:Y:S02]  /*8eb0*/  IMAD.MOV.U32 R53, RZ, RZ, RZ ;  /* 0x000000ffff357224 */ /* 0x000fe400078e00ff */
[----:B------:R-:W-:Y:S02]  /*8ec0*/  IMAD R81, R46, R4, RZ ;  /* 0x000000042e517224 */ /* 0x000fe400078e02ff */
[----:B------:R-:W-:-:S04]  /*8ed0*/  IMAD.WIDE.U32 R50, R30, R33, R50 ;  /* 0x000000211e327225 */ /* 0x000fc800078e0032 */
[----:B------:R-:W-:Y:S02]  /*8ee0*/  IMAD.MOV.U32 R52, RZ, RZ, R51 ;  /* 0x000000ffff347224 */ /* 0x000fe400078e0033 */
[----:B------:R-:W-:Y:S02]  /*8ef0*/  IMAD.MOV.U32 R51, RZ, RZ, RZ ;  /* 0x000000ffff337224 */ /* 0x000fe400078e00ff */
[----:B------:R-:W-:-:S04]  /*8f00*/  IMAD.WIDE.U32 R52, R30, R32, R52 ;  /* 0x000000201e347225 */ /* 0x000fc800078e0034 */
[----:B------:R-:W-:-:S04]  /*8f10*/  IMAD.WIDE.U32 R50, R30, R33, R50 ;  /* 0x000000211e327225 */ /* 0x000fc800078e0032 */
[----:B------:R-:W-:Y:S01]  /*8f20*/  IMAD.HI.U32 R49, R81, R38, R48 ;  /* 0x0000002651317227 */ /* 0x000fe200078e0030 */
[----:B------:R-:W-:-:S03]  /*8f30*/  IADD3 R46, P0, PT, R52, R51, RZ ;  /* 0x00000033342e7210 */ /* 0x000fc60007f1e0ff */
[----:B------:R-:W-:Y:S02]  /*8f40*/  IMAD.MOV.U32 R51, RZ, RZ, RZ ;  /* 0x000000ffff337224 */ /* 0x000fe400078e00ff */
[----:B------:R-:W-:Y:S01]  /*8f50*/  IMAD.X R47, RZ, RZ, RZ, P0 ;  /* 0x000000ffff2f7224 */ /* 0x000fe200000e06ff */
[----:B------:R-:W-:Y:S01]  /*8f60*/  IADD3 R48, P0, PT, R50, R49, RZ ;  /* 0x0000003132307210 */ /* 0x000fe20007f1e0ff */
[----:B------:R-:W-:Y:S02]  /*8f70*/  IMAD.MOV.U32 R50, RZ, RZ, R53 ;  /* 0x000000ffff327224 */ /* 0x000fe400078e0035 */
[----:B------:R-:W-:Y:S01]  /*8f80*/  IMAD.WIDE.U32 R46, R33, R33, R46 ;  /* 0x00000021212e7225 */ /* 0x000fe200078e002e */
[----:B------:R-:W-:-:S03]  /*8f90*/  IADD3.X R49, PT, PT, RZ, RZ, RZ, P0, !PT ;  /* 0x000000ffff317210 */ /* 0x000fc600007fe4ff */
[----:B------:R-:W-:-:S04]  /*8fa0*/  IMAD.WIDE.U32 R50, R30, R35, R50 ;  /* 0x000000231e327225 */ /* 0x000fc800078e0032 */
[----:B------:R-:W-:Y:S01]  /*8fb0*/  IMAD.WIDE.U32 R48, R81, R39, R48 ;  /* 0x0000002751307225 */ /* 0x000fe200078e0030 */
[----:B------:R-:W-:-:S03]  /*8fc0*/  IADD3 R60, P0, PT, R50, R47, RZ ;  /* 0x0000002f323c7210 */ /* 0x000fc60007f1e0ff */
[----:B------:R-:W-:Y:S02]  /*8fd0*/  HFMA2 R47, -RZ, RZ, 0, 0 ;  /* 0x00000000ff2f7431 */ /* 0x000fe400000001ff */
[----:B------:R-:W-:Y:S02]  /*8fe0*/  IMAD.MOV.U32 R50, RZ, RZ, R51 ;  /* 0x000000ffff327224 */ /* 0x000fe400078e0033 */
[----:B------:R-:W-:Y:S02]  /*8ff0*/  IMAD.MOV.U32 R51, RZ, RZ, RZ ;  /* 0x000000ffff337224 */ /* 0x000fe400078e00ff */
[----:B------:R-:W-:Y:S02]  /*9000*/  IMAD.X R61, RZ, RZ, RZ, P0 ;  /* 0x000000ffff3d7224 */ /* 0x000fe400000e06ff */
[----:B------:R-:W-:-:S04]  /*9010*/  IMAD.WIDE.U32 R50, R30, R34, R50 ;  /* 0x000000221e327225 */ /* 0x000fc800078e0032 */
[----:B------:R-:W-:-:S04]  /*9020*/  IMAD.WIDE.U32 R46, R30, R32, R46 ;  /* 0x000000201e2e7225 */ /* 0x000fc800078e002e */
[----:B------:R-:W-:Y:S01]  /*9030*/  IMAD.WIDE.U32 R60, R33, R32, R60 ;  /* 0x00000020213c7225 */ /* 0x000fe200078e003c */
[----:B------:R-:W-:-:S03]  /*9040*/  IADD3 R46, P2, PT, R46, R49, RZ ;  /* 0x000000312e2e7210 */ /* 0x000fc60007f5e0ff */
[----:B------:R-:W-:Y:S01]  /*9050*/  IMAD R56, R48, R4, RZ ;  /* 0x0000000430387224 */ /* 0x000fe200078e02ff */
[----:B------:R-:W-:Y:S01]  /*9060*/  IADD3 R50, P0, PT, R50, R61, RZ ;  /* 0x0000003d32327210 */ /* 0x000fe20007f1e0ff */
[----:B------:R-:W-:Y:S01]  /*9070*/  IMAD.MOV.U32 R49, RZ, RZ, RZ ;  /* 0x000000ffff317224 */ /* 0x000fe200078e00ff */
[----:B------:R-:W-:Y:S01]  /*9080*/  IADD3 R60, P1, PT, R60, R47, RZ ;  /* 0x0000002f3c3c7210 */ /* 0x000fe20007f3e0ff */
[----:B------:R-:W-:Y:S02]  /*9090*/  IMAD.X R47, RZ, RZ, RZ, P2 ;  /* 0x000000ffff2f7224 */ /* 0x000fe400010e06ff */
[----:B------:R-:W-:-:S04]  /*90a0*/  IMAD.HI.U32 R53, R56, R38, R48 ;  /* 0x0000002638357227 */ /* 0x000fc800078e0030 */
[----:B------:R-:W-:Y:S01]  /*90b0*/  IMAD.MOV.U32 R48, RZ, RZ, R51 ;  /* 0x000000ffff307224 */ /* 0x000fe200078e0033 */
[----:B------:R-:W-:Y:S01]  /*90c0*/  IADD3.X R51, PT, PT, RZ, RZ, RZ, P0, !PT ;  /* 0x000000ffff337210 */ /* 0x000fe200007fe4ff */
[----:B------:R-:W-:Y:S02]  /*90d0*/  IMAD.X R61, RZ, RZ, RZ, P1 ;  /* 0x000000ffff3d7224 */ /* 0x000fe400008e06ff */
[----:B------:R-:W-:-:S04]  /*90e0*/  IMAD.WIDE.U32 R46, R81, R40, R46 ;  /* 0x00000028512e7225 */ /* 0x000fc800078e002e */
[----:B------:R-:W-:Y:S01]  /*90f0*/  IMAD.WIDE.U32 R50, R33, R35, R50 ;  /* 0x0000002321327225 */ /* 0x000fe200078e0032 */
[----:B------:R-:W-:-:S03]  /*9100*/  IADD3 R52, P2, PT, R53, R46, RZ ;  /* 0x0000002e35347210 */ /* 0x000fc60007f5e0ff */
[----:B------:R-:W-:-:S04]  /*9110*/  IMAD.WIDE.U32 R60, R33, R32, R60 ;  /* 0x00000020213c7225 */ /* 0x000fc800078e003c */
[----:B------:R-:W-:Y:S01]  /*9120*/  IMAD.WIDE.U32 R48, R30, R45, R48 ;  /* 0x0000002d1e307225 */ /* 0x000fe200078e0030 */
[----:B------:R-:W-:-:S03]  /*9130*/  IADD3 R50, P1, PT, R50, R61, RZ ;  /* 0x0000003d32327210 */ /* 0x000fc60007f3e0ff */
[----:B------:R-:W-:Y:S01]  /*9140*/  IMAD.MOV.U32 R61, RZ, RZ, RZ ;  /* 0x000000ffff3d7224 */ /* 0x000fe200078e00ff */
[----:B------:R-:W-:Y:S01]  /*9150*/  IADD3 R46, P0, PT, R48, R51, RZ ;  /* 0x00000033302e7210 */ /* 0x000fe20007f1e0ff */
[----:B------:R-:W-:Y:S01]  /*9160*/  IMAD.X R53, RZ, RZ, RZ, P2 ;  /* 0x000000ffff357224 */ /* 0x000fe200010e06ff */
[----:B------:R-:W-:Y:S01]  /*9170*/  IADD3.X R51, PT, PT, RZ, RZ, RZ, P1, !PT ;  /* 0x000000ffff337210 */ /* 0x000fe20000ffe4ff */
[----:B------:R-:W-:Y:S02]  /*9180*/  IMAD.IADD R59, R0, 0x1, R47 ;  /* 0x00000001003b7824 */ /* 0x000fe400078e022f */
[----:B------:R-:W-:Y:S01]  /*9190*/  IMAD.MOV.U32 R48, RZ, RZ, R49 ;  /* 0x000000ffff307224 */ /* 0x000fe200078e0031 */
[----:B------:R-:W-:Y:S01]  /*91a0*/  MOV R49, RZ ;  /* 0x000000ff00317202 */ /* 0x000fe20000000f00 */
[----:B------:R-:W-:-:S04]  /*91b0*/  IMAD.WIDE.U32 R60, R30, R35, R60 ;  /* 0x000000231e3c7225 */ /* 0x000fc800078e003c */
[----:B------:R-:W-:Y:S01]  /*91c0*/  IMAD.X R47, RZ, RZ, RZ, P0 ;  /* 0x000000ffff2f7224 */ /* 0x000fe200000e06ff */
[----:B------:R-:W-:Y:S01]  /*91d0*/  IADD3 R58, P0, PT, R60, R59, RZ ;  /* 0x0000003b3c3a7210 */ /* 0x000fe20007f1e0ff */
[----:B------:R-:W-:-:S04]  /*91e0*/  IMAD.WIDE.U32 R52, R56, R39, R52 ;  /* 0x0000002738347225 */ /* 0x000fc800078e0034 */
[----:B------:R-:W-:-:S04]  /*91f0*/  IMAD.WIDE.U32 R48, R30, R44, R48 ;  /* 0x0000002c1e307225 */ /* 0x000fc800078e0030 */
[----:B------:R-:W-:Y:S02]  /*9200*/  IMAD R73, R52, R4, RZ ;  /* 0x0000000434497224 */ /* 0x000fe400078e02ff */
[----:B------:R-:W-:Y:S02]  /*9210*/  IMAD.MOV.U32 R64, RZ, RZ, R52 ;  /* 0x000000ffff407224 */ /* 0x000fe400078e0034 */
[----:B------:R-:W-:Y:S02]  /*9220*/  IMAD.MOV.U32 R65, RZ, RZ, RZ ;  /* 0x000000ffff417224 */ /* 0x000fe400078e00ff */
[----:B------:R-:W-:-:S04]  /*9230*/  IMAD.WIDE.U32 R46, R33, R34, R46 ;  /* 0x00000022212e7225 */ /* 0x000fc800078e002e */
[----:B------:R-:W-:-:S04]  /*9240*/  IMAD.WIDE.U32 R50, R32, R32, R50 ;  /* 0x0000002020327225 */ /* 0x000fc800078e0032 */
[----:B------:R-:W-:Y:S01]  /*9250*/  IMAD.X R59, RZ, RZ, RZ, P0 ;  /* 0x000000ffff3b7224 */ /* 0x000fe200000e06ff */
[----:B------:R-:W-:Y:S01]  /*9260*/  IADD3 R46, P1, PT, R46, R51, RZ ;  /* 0x000000332e2e7210 */ /* 0x000fe20007f3e0ff */
[----:B------:R-:W-:Y:S01]  /*9270*/  IMAD.HI.U32 R43, R73, R38, R64 ;  /* 0x00000026492b7227 */ /* 0x000fe200078e0040 */
[----:B------:R-:W-:Y:S02]  /*9280*/  IADD3 R64, P0, PT, R48, R47, RZ ;  /* 0x0000002f30407210 */ /* 0x000fe40007f1e0ff */
[----:B------:R-:W-:Y:S01]  /*9290*/  IADD3 R50, P2, PT, R50, R61, RZ ;  /* 0x0000003d32327210 */ /* 0x000fe20007f5e0ff */
[----:B------:R-:W-:Y:S01]  /*92a0*/  IMAD.MOV.U32 R48, RZ, RZ, R49 ;  /* 0x000000ffff307224 */ /* 0x000fe200078e0031 */
[----:B------:R-:W-:Y:S01]  /*92b0*/  IADD3.X R65, PT, PT, RZ, RZ, RZ, P0, !PT ;  /* 0x000000ffff417210 */ /* 0x000fe200007fe4ff */
[----:B------:R-:W-:Y:S01]  /*92c0*/  IMAD.MOV.U32 R49, RZ, RZ, RZ ;  /* 0x000000ffff317224 */ /* 0x000fe200078e00ff */
[----:B------:R-:W-:Y:S01]  /*92d0*/  IADD3.X R51, PT, PT, RZ, RZ, RZ, P2, !PT ;  /* 0x000000ffff337210 */ /* 0x000fe200017fe4ff */
[----:B------:R-:W-:-:S02]  /*92e0*/  IMAD.X R47, RZ, RZ, RZ, P1 ;  /* 0x000000ffff2f7224 */ /* 0x000fc400008e06ff */
[----:B------:R-:W-:-:S04]  /*92f0*/  IMAD.WIDE.U32 R58, R81, R41, R58 ;  /* 0x00000029513a7225 */ /* 0x000fc800078e003a */
[----:B------:R-:W-:Y:S01]  /*9300*/  IMAD.WIDE.U32 R48, R30, R55, R48 ;  /* 0x000000371e307225 */ /* 0x000fe200078e0030 */
        /* <DEDUP_REMOVED lines=8> */
[----:B------:R-:W-:Y:S02]  /*9390*/  IMAD.MOV.U32 R51, RZ, RZ, RZ ;  /* 0x000000ffff337224 */ /* 0x000fe400078e00ff */
[----:B------:R-:W-:Y:S02]  /*93a0*/  IMAD.IADD R61, R28, 0x1, R59 ;  /* 0x000000011c3d7824 */ /* 0x000fe400078e023b */
[----:B------:R-:W-:Y:S02]  /*93b0*/  IMAD.X R59, RZ, RZ, RZ, P0 ;  /* 0x000000ffff3b7224 */ /* 0x000fe400000e06ff */
[----:B------:R-:W-:-:S04]  /*93c0*/  IMAD.WIDE.U32 R50, R30, R34, R50 ;  /* 0x000000221e327225 */ /* 0x000fc800078e0032 */
[----:B------:R-:W-:-:S04]  /*93d0*/  IMAD.WIDE.U32 R52, R56, R40, R52 ;  /* 0x0000002838347225 */ /* 0x000fc800078e0034 */
[----:B------:R-:W-:Y:S01]  /*93e0*/  IMAD.X R65, RZ, RZ, RZ, P1 ;  /* 0x000000ffff417224 */ /* 0x000fe200008e06ff */
[----:B------:R-:W-:Y:S01]  /*93f0*/  IADD3 R48, P1, PT, R50, R61, RZ ;  /* 0x0000003d32307210 */ /* 0x000fe20007f3e0ff */
[----:B------:R-:W-:Y:S01]  /*9400*/  IMAD.WIDE.U32 R58, R33, R44, R58 ;  /* 0x0000002c213a7225 */ /* 0x000fe200078e003a */
[----:B------:R-:W-:Y:S02]  /*9410*/  IADD3 R52, P3, PT, R43, R52, RZ ;  /* 0x000000342b347210 */ /* 0x000fe40007f7e0ff */
[----:B------:R-:W-:Y:S01]  /*9420*/  IADD3 R43, PT, PT, R0, R53, RZ ;  /* 0x00000035002b7210 */ /* 0x000fe20007ffe0ff */
[----:B------:R-:W-:Y:S01]  /*9430*/  IMAD.X R47, RZ, RZ, RZ, P2 ;  /* 0x000000ffff2f7224 */ /* 0x000fe200010e06ff */
[----:B------:R-:W-:Y:S01]  /*9440*/  IADD3 R50, P0, PT, R49, R59, RZ ;  /* 0x0000003b31327210 */ /* 0x000fe20007f1e0ff */
[----:B------:R-:W-:Y:S01]  /*9450*/  IMAD.WIDE.U32 R64, R32, R34, R64 ;  /* 0x0000002220407225 */ /* 0x000fe200078e0040 */
[----:B------:R-:W-:-:S03]  /*9460*/  IADD3.X R49, PT, PT, RZ, RZ, RZ, P1, !PT ;  /* 0x000000ffff317210 */ /* 0x000fc60000ffe4ff */
[----:B------:R-:W-:Y:S01]  /*9470*/  IMAD.WIDE.U32 R46, R32, R35, R46 ;  /* 0x00000023202e7225 */ /* 0x000fe200078e002e */
[----:B------:R-:W-:-:S03]  /*9480*/  IADD3 R58, P1, PT, R58, R65, RZ ;  /* 0x000000413a3a7210 */ /* 0x000fc60007f3e0ff */
[----:B------:R-:W-:Y:S01]  /*9490*/  IMAD.X R53, RZ, RZ, RZ, P3 ;  /* 0x000000ffff357224 */ /* 0x000fe200018e06ff */
[----:B------:R-:W-:Y:S01]  /*94a0*/  IADD3 R46, P3, PT, R46, R51, RZ ;  /* 0x000000332e2e7210 */ /* 0x000fe20007f7e0ff */
[----:B------:R-:W-:Y:S01]  /*94b0*/  IMAD.X R51, RZ, RZ, RZ, P0 ;  /* 0x000000ffff337224 */ /* 0x000fe200000e06ff */
[----:B------:R-:W-:Y:S01]  /*94c0*/  IADD3.X R59, PT, PT, RZ, RZ, RZ, P1, !PT ;  /* 0x000000ffff3b7210 */ /* 0x000fe20000ffe4ff */
[----:B------:R-:W-:Y:S01]  /*94d0*/  IMAD.WIDE.U32 R52, R73, R39, R52 ;  /* 0x0000002749347225 */ /* 0x000fe200078e0034 */
[----:B------:R-:W-:Y:S02]  /*94e0*/  IADD3 R64, P2, PT, R64, R47, RZ ;  /* 0x0000002f40407210 */ /* 0x000fe40007f5e0ff */
[----:B------:R-:W-:Y:S01]  /*94f0*/  IADD3.X R47, PT, PT, RZ, RZ, RZ, P3, !PT ;  /* 0x000000ffff2f7210 */ /* 0x000fe20001ffe4ff */
[----:B------:R-:W-:-:S04]  /*9500*/  IMAD.WIDE.U32 R48, R81, R42, R48 ;  /* 0x0000002a51307225 */ /* 0x000fc800078e0030 */
[----:B------:R-:W-:Y:S01]  /*9510*/  IMAD R77, R52, R4, RZ ;  /* 0x00000004344d7224 */ /* 0x000fe200078e02ff */
[----:B------:R-:W-:Y:S01]  /*9520*/  IADD3 R48, P4, PT, R43, R48, RZ ;  /* 0x000000302b307210 */ /* 0x000fe20007f9e0ff */
[----:B------:R-:W-:Y:S02]  /*9530*/  IMAD.MOV.U32 R60, RZ, RZ, R52 ;  /* 0x000000ffff3c7224 */ /* 0x000fe400078e0034 */
[----:B------:R-:W-:Y:S02]  /*9540*/  IMAD.MOV.U32 R61, RZ, RZ, RZ ;  /* 0x000000ffff3d7224 */ /* 0x000fe400078e00ff */
[----:B------:R-:W-:-:S04]  /*9550*/  IMAD.WIDE.U32 R50, R33, R55, R50 ;  /* 0x0000003721327225 */ /* 0x000fc800078e0032 */
[----:B------:R-:W-:-:S04]  /*9560*/  IMAD.WIDE.U32 R58, R32, R45, R58 ;  /* 0x0000002d203a7225 */ /* 0x000fc800078e003a */
[----:B------:R-:W-:Y:S02]  /*9570*/  IMAD.X R65, RZ, RZ, RZ, P2 ;  /* 0x000000ffff417224 */ /* 0x000fe400010e06ff */
[----:B------:R-:W-:Y:S01]  /*9580*/  IMAD.HI.U32 R43, R77, R38, R60 ;  /* 0x000000264d2b7227 */ /* 0x000fe200078e003c */
[----:B------:R-:W-:-:S03]  /*9590*/  IADD3 R60, P0, PT, R50, R59, RZ ;  /* 0x0000003b323c7210 */ /* 0x000fc60007f1e0ff */
[----:B------:R-:W-:-:S04]  /*95a0*/  IMAD.WIDE.U32 R64, R35, R35, R64 ;  /* 0x0000002323407225 */ /* 0x000fc800078e0040 */
[----:B------:R-:W-:Y:S01]  /*95b0*/  IMAD.WIDE.U32 R46, R33, R34, R46 ;  /* 0x00000022212e7225 */ /* 0x000fe200078e002e */
[----:B------:R-:W-:-:S03]  /*95c0*/  IADD3 R58, P1, PT, R58, R65, RZ ;  /* 0x000000413a3a7210 */ /* 0x000fc60007f3e0ff */
[----:B------:R-:W-:Y:S01]  /*95d0*/  IMAD.IADD R75, R31, 0x1, R49 ;  /* 0x000000011f4b7824 */ /* 0x000fe200078e0231 */
[----:B------:R-:W-:Y:S01]  /*95e0*/  IADD3.X R59, PT, PT, RZ, RZ, RZ, P1, !PT ;  /* 0x000000ffff3b7210 */ /* 0x000fe20000ffe4ff */
[----:B------:R-:W-:Y:S01]  /*95f0*/  IMAD.X R61, RZ, RZ, RZ, P0 ;  /* 0x000000ffff3d7224 */ /* 0x000fe200000e06ff */
[----:B------:R-:W-:Y:S01]  /*9600*/  IADD3 R52, P0, PT, R64, R47, RZ ;  /* 0x0000002f40347210 */ /* 0x000fe20007f1e0ff */
[----:B------:R-:W-:Y:S02]  /*9610*/  IMAD.X R49, RZ, RZ, RZ, P4 ;  /* 0x000000ffff317224 */ /* 0x000fe400020e06ff */
[----:B------:R-:W-:Y:S02]  /*9620*/  IMAD.MOV.U32 R47, RZ, RZ, RZ ;  /* 0x000000ffff2f7224 */ /* 0x000fe400078e00ff */
        /* <DEDUP_REMOVED lines=8> */
[----:B------:R-:W-:-:S03]  /*96b0*/  IADD3.X R51, PT, PT, RZ, RZ, RZ, P2, !PT ;  /* 0x000000ffff337210 */ /* 0x000fc600017fe4ff */
[----:B------:R-:W-:Y:S02]  /*96c0*/  IMAD.IADD R65, R28, 0x1, R49 ;  /* 0x000000011c417824 */ /* 0x000fe400078e0231 */
[----:B------:R-:W-:Y:S01]  /*96d0*/  IMAD.X R49, RZ, RZ, RZ, P1 ;  /* 0x000000ffff317224 */ /* 0x000fe200008e06ff */
[----:B------:R-:W-:Y:S01]  /*96e0*/  IADD3 R60, P1, PT, R60, R59, RZ ;  /* 0x0000003b3c3c7210 */ /* 0x000fe20007f3e0ff */
[----:B------:R-:W-:-:S04]  /*96f0*/  IMAD.WIDE.U32 R52, R32, R34, R52 ;  /* 0x0000002220347225 */ /* 0x000fc800078e0034 */
[----:B------:R-:W-:Y:S01]  /*9700*/  IMAD.WIDE.U32 R48, R81, R57, R48 ;  /* 0x0000003951307225 */ /* 0x000fe200078e0030 */
[----:B------:R-:W-:Y:S02]  /*9710*/  IADD3 R52, P3, PT, R52, R47, RZ ;  /* 0x0000002f34347210 */ /* 0x000fe40007f7e0ff */
        /* <DEDUP_REMOVED lines=8> */
[----:B------:R-:W-:-:S03]  /*97a0*/  IADD3 R64, P0, PT, R46, R61, RZ ;  /* 0x0000003d2e407210 */ /* 0x000fc60007f1e0ff */
[----:B------:R-:W-:Y:S01]  /*97b0*/  IMAD.X R53, RZ, RZ, RZ, P3 ;  /* 0x000000ffff357224 */ /* 0x000fe200018e06ff */
[----:B------:R-:W-:Y:S01]  /*97c0*/  IADD3 R50, P2, PT, R43, R50, RZ ;  /* 0x000000322b327210 */ /* 0x000fe20007f5e0ff */
[----:B------:R-:W-:Y:S02]  /*97d0*/  IMAD.IADD R85, R63, 0x1, R49 ;  /* 0x000000013f557824 */ /* 0x000fe400078e0231 */
[----:B------:R-:W-:Y:S02]  /*97e0*/  IMAD.X R49, RZ, RZ, RZ, P4 ;  /* 0x000000ffff317224 */ /* 0x000fe400020e06ff */
[----:B------:R-:W-:-:S04]  /*97f0*/  IMAD.WIDE.U32 R58, R35, R34, R58 ;  /* 0x00000022233a7225 */ /* 0x000fc800078e003a */
[----:B------:R-:W-:Y:S01]  /*9800*/  IMAD.WIDE.U32 R52, R33, R45, R52 ;  /* 0x0000002d21347225 */ /* 0x000fe200078e0034 */
[----:B------:R-:W-:-:S03]  /*9810*/  IADD3 R60, P1, PT, R60, R59, RZ ;  /* 0x0000003b3c3c7210 */ /* 0x000fc60007f3e0ff */
[----:B------:R-:W-:-:S04]  /*9820*/  IMAD.WIDE.U32 R48, R56, R42, R48 ;  /* 0x0000002a38307225 */ /* 0x000fc800078e0030 */
[----:B------:R-:W-:Y:S01]  /*9830*/  IMAD.IADD R43, R0, 0x1, R51 ;  /* 0x00000001002b7824 */ /* 0x000fe200078e0233 */
[----:B------:R-:W-:Y:S01]  /*9840*/  IADD3.X R51, PT, PT, RZ, RZ, RZ, P2, !PT ;  /* 0x000000ffff337210 */ /* 0x000fe200017fe4ff */
[----:B------:R-:W-:Y:S01]  /*9850*/  IMAD.X R65, RZ, RZ, RZ, P0 ;  /* 0x000000ffff417224 */ /* 0x000fe200000e06ff */
[----:B------:R-:W-:Y:S01]  /*9860*/  IADD3 R58, P0, PT, R58, R53, RZ ;  /* 0x000000353a3a7210 */ /* 0x000fe20007f1e0ff */
[----:B------:R-:W-:Y:S02]  /*9870*/  IMAD.IADD R75, R31, 0x1, R49 ;  /* 0x000000011f4b7824 */ /* 0x000fe400078e0231 */
[----:B------:R-:W-:Y:S02]  /*9880*/  HFMA2 R49, -RZ, RZ, 0, 0 ;  /* 0x00000000ff317431 */ /* 0x000fe400000001ff */
[----:B------:R-:W-:Y:S01]  /*9890*/  IMAD.WIDE.U32 R50, R77, R39, R50 ;  /* 0x000000274d327225 */ /* 0x000fe200078e0032 */
[----:B------:R-:W-:-:S03]  /*98a0*/  IADD3 R46, P2, PT, R43, R48, RZ ;  /* 0x000000302b2e7210 */ /* 0x000fc60007f5e0ff */
[----:B------:R-:W-:Y:S02]  /*98b0*/  IMAD.MOV.U32 R53, RZ, RZ, RZ ;  /* 0x000000ffff357224 */ /* 0x000fe400078e00ff */
[----:B------:R-:W-:Y:S02]  /*98c0*/  IMAD.X R61, RZ, RZ, RZ, P1 ;  /* 0x000000ffff3d7224 */ /* 0x000fe400008e06ff */
[----:B------:R-:W-:Y:S02]  /*98d0*/  IMAD.X R59, RZ, RZ, RZ, P0 ;  /* 0x000000ffff3b7224 */ /* 0x000fe400000e06ff */
[----:B------:R-:W-:Y:S02]  /*98e0*/  IMAD R43, R50, R4, RZ ;  /* 0x00000004322b7224 */ /* 0x000fe400078e02ff */
[----:B------:R-:W-:Y:S02]  /*98f0*/  IMAD.MOV.U32 R48, RZ, RZ, R50 ;  /* 0x000000ffff307224 */ /* 0x000fe400078e0032 */
[----:B------:R-:W-:-:S04]  /*9900*/  IMAD.WIDE.U32 R52, R30, R44, R52 ;  /* 0x0000002c1e347225 */ /* 0x000fc800078e0034 */
[----:B------:R-:W-:-:S04]  /*9910*/  IMAD.WIDE.U32 R64, R35, R44, R64 ;  /* 0x0000002c23407225 */ /* 0x000fc800078e0040 */
[----:B------:R-:W-:Y:S01]  /*9920*/  IMAD.WIDE.U32 R60, R34, R34, R60 ;  /* 0x00000022223c7225 */ /* 0x000fe200078e003c */
[----:B------:R-:W-:Y:S02]  /*9930*/  IADD3 R50, P1, PT, R47, R65, RZ ;  /* 0x000000412f327210 */ /* 0x000fe40007f3e0ff */
[----:B------:R-:W-:Y:S01]  /*9940*/  IADD3.X R47, PT, PT, RZ, RZ, RZ, P2, !PT ;  /* 0x000000ffff2f7210 */ /* 0x000fe200017fe4ff */
[----:B------:R-:W-:Y:S01]  /*9950*/  IMAD.WIDE.U32 R58, R32, R45, R58 ;  /* 0x0000002d203a7225 */ /* 0x000fe200078e003a */
[----:B------:R-:W-:-:S03]  /*9960*/  IADD3 R64, P2, PT, R64, R61, RZ ;  /* 0x0000003d40407210 */ /* 0x000fc60007f5e0ff */
[----:B------:R-:W-:Y:S01]  /*9970*/  IMAD.HI.U32 R54, R43, R38, R48 ;  /* 0x000000262b367227 */ /* 0x000fe200078e0030 */
        /* <DEDUP_REMOVED lines=8> */
[----:B------:R-:W-:-:S04]  /*9a00*/  IMAD.WIDE.U32 R48, R81, R36, R48 ;  /* 0x0000002451307225 */ /* 0x000fc800078e0030 */
[----:B------:R-:W-:-:S04]  /*9a10*/  IMAD.WIDE.U32 R60, R35, R45, R60 ;  /* 0x0000002d233c7225 */ /* 0x000fc800078e003c */
[----:B------:R-:W-:-:S04]  /*9a20*/  IMAD.WIDE.U32 R52, R33, R44, R52 ;  /* 0x0000002c21347225 */ /* 0x000fc800078e0034 */
[----:B------:R-:W-:Y:S01]  /*9a30*/  IMAD.X R51, RZ, RZ, RZ, P1 ;  /* 0x000000ffff337224 */ /* 0x000fe200008e06ff */
        /* <DEDUP_REMOVED lines=18> */
[----:B------:R-:W-:Y:S01]  /*9b60*/  IADD3 R46, P3, PT, R54, R46, RZ ;  /* 0x0000002e362e7210 */ /* 0x000fe20007f7e0ff */
[----:B------:R-:W-:Y:S01]  /*9b70*/  IMAD.X R65, RZ, RZ, RZ, P1 ;  /* 0x000000ffff417224 */ /* 0x000fe200008e06ff */
[----:B------:R-:W-:Y:S01]  /*9b80*/  IADD3.X R59, PT, PT, RZ, RZ, RZ, P4, !PT ;  /* 0x000000ffff3b7210 */ /* 0x000fe200027fe4ff */
        /* <DEDUP_REMOVED lines=11> */
[----:B------:R-:W-:-:S03]  /*9c40*/  IADD3 R64, P2, PT, R64, R61, RZ ;  /* 0x0000003d40407210 */ /* 0x000fc60007f5e0ff */
[----:B------:R-:W-:Y:S01]  /*9c50*/  IMAD.WIDE.U32 R46, R43, R39, R46 ;  /* 0x000000272b2e7225 */ /* 0x000fe200078e002e */
[----:B------:R-:W-:Y:S02]  /*9c60*/  IADD3 R58, P4, PT, R75, R58, RZ ;  /* 0x0000003a4b3a7210 */ /* 0x000fe40007f9e0ff */
[----:B------:R-:W-:Y:S01]  /*9c70*/  IADD3.X R65, PT, PT, RZ, RZ, RZ, P2, !PT ;  /* 0x000000ffff417210 */ /* 0x000fe200017fe4ff */
[----:B------:R-:W-:Y:S02]  /*9c80*/  IMAD.X R49, RZ, RZ, RZ, P3 ;  /* 0x000000ffff317224 */ /* 0x000fe400018e06ff */
[----:B------:R-:W-:-:S04]  /*9c90*/  IMAD.WIDE.U32 R50, R81, R37, R50 ;  /* 0x0000002551327225 */ /* 0x000fc800078e0032 */
[----:B------:R-:W-:Y:S01]  /*9ca0*/  IMAD.WIDE.U32 R74, R33, R55, R48 ;  /* 0x00000037214a7225 */ /* 0x000fe200078e0030 */
[----:B------:R-:W-:-:S03]  /*9cb0*/  MOV R48, R46 ;  /* 0x0000002e00307202 */ /* 0x000fc60000000f00 */
[----:B------:R-:W-:Y:S02]  /*9cc0*/  IMAD R81, R46, R4, RZ ;  /* 0x000000042e517224 */ /* 0x000fe400078e02ff */
[----:B------:R-:W-:Y:S02]  /*9cd0*/  IMAD.MOV.U32 R49, RZ, RZ, RZ ;  /* 0x000000ffff317224 */ /* 0x000fe400078e00ff */
[----:B------:R-:W-:Y:S02]  /*9ce0*/  IMAD.X R61, RZ, RZ, RZ, P0 ;  /* 0x000000ffff3d7224 */ /* 0x000fe400000e06ff */
[----:B------:R-:W-:Y:S01]  /*9cf0*/  IMAD.X R53, RZ, RZ, RZ, P1 ;  /* 0x000000ffff357224 */ /* 0x000fe200008e06ff */
[----:B------:R-:W-:Y:S01]  /*9d00*/  IADD3 R51, P1, PT, R74, R51, RZ ;  /* 0x000000334a337210 */ /* 0x000fe20007f3e0ff */
[----:B------:R-:W-:Y:S01]  /*9d10*/  IMAD.HI.U32 R33, R81, R38, R48 ;  /* 0x0000002651217227 */ /* 0x000fe200078e0030 */
[----:B------:R-:W-:-:S03]  /*9d20*/  IADD3 R48, P0, PT, R50, R30, RZ ;  /* 0x0000001e32307210 */ /* 0x000fc60007f1e0ff */
[----:B------:R-:W-:-:S04]  /*9d30*/  IMAD.WIDE.U32 R60, R35, R44, R60 ;  /* 0x0000002c233c7225 */ /* 0x000fc800078e003c */
[----:B------:R-:W-:Y:S01]  /*9d40*/  IMAD.WIDE.U32 R64, R45, R45, R64 ;  /* 0x0000002d2d407225 */ /* 0x000fe200078e0040 */
[----:B------:R-:W-:-:S03]  /*9d50*/  IADD3 R74, P3, PT, R60, R75, RZ ;  /* 0x0000004b3c4a7210 */ /* 0x000fc60007f7e0ff */
[----:B------:R-:W-:Y:S01]  /*9d60*/  IMAD.WIDE.U32 R52, R34, R55, R52 ;  /* 0x0000003722347225 */ /* 0x000fe200078e0034 */
[----:B------:R-:W-:-:S03]  /*9d70*/  IADD3 R60, P2, PT, R64, R61, RZ ;  /* 0x0000003d403c7210 */ /* 0x000fc60007f5e0ff */
[----:B------:R-:W-:Y:S01]  /*9d80*/  IMAD.IADD R54, R31, 0x1, R59 ;  /* 0x000000011f367824 */ /* 0x000fe200078e023b */
[----:B------:R-:W-:Y:S01]  /*9d90*/  IADD3.X R61, PT, PT, RZ, RZ, RZ, P2, !PT ;  /* 0x000000ffff3d7210 */ /* 0x000fe200017fe4ff */
        /* <DEDUP_REMOVED lines=15> */
[----:B------:R-:W-:-:S03]  /*9e90*/  IADD3 R64, P4, PT, R64, R61, RZ ;  /* 0x0000003d40407210 */ /* 0x000fc60007f9e0ff */
[----:B------:R-:W-:Y:S02]  /*9ea0*/  IMAD.X R51, RZ, RZ, RZ, P2 ;  /* 0x000000ffff337224 */ /* 0x000fe400010e06ff */
[----:B------:R-:W-:Y:S01]  /*9eb0*/  IMAD.X R53, RZ, RZ, RZ, P1 ;  /* 0x000000ffff357224 */ /* 0x000fe200008e06ff */
[----:B------:R-:W-:Y:S01]  /*9ec0*/  IADD3 R60, P1, PT, R60, R75, RZ ;  /* 0x0000004b3c3c7210 */ /* 0x000fe20007f3e0ff */
[----:B------:R-:W-:Y:S02]  /*9ed0*/  IMAD.X R47, RZ, RZ, RZ, P0 ;  /* 0x000000ffff2f7224 */ /* 0x000fe400000e06ff */
        /* <DEDUP_REMOVED lines=10> */
[----:B------:R-:W-:Y:S02]  /*9f80*/  IMAD.X R65, RZ, RZ, RZ, P4 ;  /* 0x000000ffff417224 */ /* 0x000fe400020e06ff */
[----:B------:R-:W-:Y:S02]  /*9f90*/  IMAD.IADD R49, R63, 0x1, R49 ;  /* 0x000000013f317824 */ /* 0x000fe400078e0231 */
[----:B------:R-:W-:-:S02]  /*9fa0*/  IMAD.X R53, RZ, RZ, RZ, P3 ;  /* 0x000000ffff357224 */ /* 0x000fc400018e06ff */
[----:B------:R-:W-:Y:S01]  /*9fb0*/  IMAD.WIDE.U32 R60, R35, R55, R60 ;  /* 0x00000037233c7225 */ /* 0x000fe200078e003c */
[----:B------:R-:W-:Y:S02]  /*9fc0*/  IADD3.X R35, PT, PT, RZ, RZ, RZ, P5, !PT ;  /* 0x000000ffff237210 */ /* 0x000fe40002ffe4ff */
[----:B------:R-:W-:Y:S01]  /*9fd0*/  IADD3 R46, P2, PT, R46, R49, RZ ;  /* 0x000000312e2e7210 */ /* 0x000fe20007f5e0ff */
[C---:B------:R-:W-:Y:S01]  /*9fe0*/  IMAD.WIDE.U32 R64, R45.reuse, R44, R64 ;  /* 0x0000002c2d407225 */ /* 0x040fe200078e0040 */
[----:B------:R-:W-:Y:S02]  /*9ff0*/  IADD3 R30, P3, PT, R60, R35, RZ ;  /* 0x000000233c1e7210 */ /* 0x000fe40007f7e0ff */
[----:B------:R-:W-:Y:S01]  /*a000*/  IADD3.X R49, PT, PT, RZ, RZ, RZ, P0, !PT ;  /* 0x000000ffff317210 */ /* 0x000fe200007fe4ff */
        /* <DEDUP_REMOVED lines=11> */
[----:B------:R-:W-:Y:S01]  /*a0c0*/  IMAD.X R65, RZ, RZ, RZ, P6 ;  /* 0x000000ffff417224 */ /* 0x000fe200030e06ff */
[----:B------:R-:W-:Y:S01]  /*a0d0*/  IADD3 R46, P0, PT, R46, R33, RZ ;  /* 0x000000212e2e7210 */ /* 0x000fe20007f1e0ff */
[----:B------:R-:W-:Y:S01]  /*a0e0*/  IMAD.WIDE.U32 R60, R34, R55, R60 ;  /* 0x00000037223c7225 */ /* 0x000fe200078e003c */
[----:B------:R-:W-:Y:S02]  /*a0f0*/  MOV R34, R48 ;  /* 0x0000003000227202 */ /* 0x000fe40000000f00 */
[----:B------:R-:W-:Y:S01]  /*a100*/  IADD3 R50, P2, PT, R47, R51, RZ ;  /* 0x000000332f327210 */ /* 0x000fe20007f5e0ff */
[----:B------:R-:W-:Y:S02]  /*a110*/  IMAD R75, R48, R4, RZ ;  /* 0x00000004304b7224 */ /* 0x000fe400078e02ff */
[----:B------:R-:W-:Y:S02]  /*a120*/  IMAD.MOV.U32 R35, RZ, RZ, RZ ;  /* 0x000000ffff237224 */ /* 0x000fe400078e00ff */
[----:B------:R-:W-:-:S04]  /*a130*/  IMAD.WIDE.U32 R64, R44, R44, R64 ;  /* 0x0000002c2c407225 */ /* 0x000fc800078e0040 */
[----:B------:R-:W-:Y:S01]  /*a140*/  IMAD.X R33, RZ, RZ, RZ, P5 ;  /* 0x000000ffff217224 */ /* 0x000fe200028e06ff */
[----:B------:R-:W-:Y:S01]  /*a150*/  IADD3 R64, P5, PT, R64, R61, RZ ;  /* 0x0000003d40407210 */ /* 0x000fe20007fbe0ff */
[----:B------:R-:W-:Y:S02]  /*a160*/  IMAD.X R59, RZ, RZ, RZ, P1 ;  /* 0x000000ffff3b7224 */ /* 0x000fe400008e06ff */
[----:B------:R-:W-:-:S03]  /*a170*/  IMAD.HI.U32 R34, R75, R38, R34 ;  /* 0x000000264b227227 */ /* 0x000fc600078e0022 */
[----:B------:R-:W-:Y:S01]  /*a180*/  IADD3 R59, P1, PT, R59, R30, RZ ;  /* 0x0000001e3b3b7210 */ /* 0x000fe20007f3e0ff */
[----:B------:R-:W-:Y:S01]  /*a190*/  IMAD.X R35, RZ, RZ, RZ, P3 ;  /* 0x000000ffff237224 */ /* 0x000fe200018e06ff */
[----:B------:R-:W-:Y:S01]  /*a1a0*/  IADD3 R52, P3, PT, R53, R65, RZ ;  /* 0x0000004135347210 */ /* 0x000fe20007f7e0ff */
[----:B------:R-:W-:-:S03]  /*a1b0*/  IMAD.WIDE.U32 R32, R43, R41, R32 ;  /* 0x000000292b207225 */ /* 0x000fc600078e0020 */
        /* <DEDUP_REMOVED lines=11> */
[----:B------:R-:W-:-:S03]  /*a270*/  IADD3.X R30, PT, PT, RZ, RZ, RZ, P6, !PT ;  /* 0x000000ffff1e7210 */ /* 0x000fc600037fe4ff */
[----:B------:R-:W-:-:S04]  /*a280*/  IMAD.WIDE.U32 R64, R45, R55, R64 ;  /* 0x000000372d407225 */ /* 0x000fc800078e0040 */
[----:B------:R-:W-:Y:S01]  /*a290*/  IMAD.X R33, RZ, RZ, RZ, P4 ;  /* 0x000000ffff217224 */ /* 0x000fe200020e06ff */
        /* <DEDUP_REMOVED lines=14> */
[----:B------:R-:W-:Y:S01]  /*a380*/  IMAD.IADD R35, R0, 0x1, R49 ;  /* 0x0000000100237824 */ /* 0x000fe200078e0231 */
[----:B------:R-:W-:Y:S01]  /*a390*/  IADD3.X R49, PT, PT, RZ, RZ, RZ, P2, !PT ;  /* 0x000000ffff317210 */ /* 0x000fe200017fe4ff */
[----:B------:R-:W-:-:S03]  /*a3a0*/  IMAD.WIDE.U32 R52, R44, R55, R52 ;  /* 0x000000372c347225 */ /* 0x000fc600078e0034 */
        /* <DEDUP_REMOVED lines=8> */
[----:B------:R-:W-:Y:S01]  /*a430*/  IMAD.WIDE.U32 R34, R75, R39, R34 ;  /* 0x000000274b227225 */ /* 0x000fe200078e0022 */
[----:B------:R-:W-:-:S03]  /*a440*/  IADD3 R50, P5, PT, R50, R33, RZ ;  /* 0x0000002132327210 */ /* 0x000fc60007fbe0ff */
[----:B------:R-:W-:Y:S02]  /*a450*/  IMAD.X R33, RZ, RZ, RZ, P6 ;  /* 0x000000ffff217224 */ /* 0x000fe400030e06ff */
[----:B------:R-:W-:Y:S02]  /*a460*/  IMAD.X R51, RZ, RZ, RZ, P5 ;  /* 0x000000ffff337224 */ /* 0x000fe400028e06ff */
[----:B------:R-:W-:-:S04]  /*a470*/  IMAD.WIDE.U32 R32, R81, R41, R32 ;  /* 0x0000002951207225 */ /* 0x000fc800078e0020 */
[----:B------:R-:W-:Y:S01]  /*a480*/  IMAD.X R47, RZ, RZ, RZ, P3 ;  /* 0x000000ffff2f7224 */ /* 0x000fe200018e06ff */
[----:B------:R-:W-:Y:S01]  /*a490*/  IADD3 R32, P3, PT, R35, R32, RZ ;  /* 0x0000002023207210 */ /* 0x000fe20007f7e0ff */
[----:B------:R-:W-:-:S04]  /*a4a0*/  IMAD.WIDE.U32 R50, R43, R57, R50 ;  /* 0x000000392b327225 */ /* 0x000fc800078e0032 */
[----:B------:R-:W-:Y:S02]  /*a4b0*/  HFMA2 R35, -RZ, RZ, 0, 0 ;  /* 0x00000000ff237431 */ /* 0x000fe400000001ff */
[----:B------:R-:W-:Y:S02]  /*a4c0*/  IMAD.IADD R33, R28, 0x1, R33 ;  /* 0x000000011c217824 */ /* 0x000fe400078e0221 */
[----:B------:R-:W-:-:S03]  /*a4d0*/  IMAD.WIDE.U32 R46, R77, R37, R46 ;  /* 0x000000254d2e7225 */ /* 0x000fc600078e002e */
[----:B------:R-:W-:Y:S01]  /*a4e0*/  IADD3 R50, P4, PT, R33, R50, RZ ;  /* 0x0000003221327210 */ /* 0x000fe20007f9e0ff */
[----:B------:R-:W-:Y:S02]  /*a4f0*/  IMAD.IADD R45, R63, 0x1, R51 ;  /* 0x000000013f2d7824 */ /* 0x000fe400078e0233 */
[----:B------:R-:W-:Y:S02]  /*a500*/  IMAD.X R33, RZ, RZ, RZ, P3 ;  /* 0x000000ffff217224 */ /* 0x000fe400018e06ff */
[----:B------:R-:W-:Y:S01]  /*a510*/  IMAD.WIDE.U32 R64, R44, R55, R64 ;  /* 0x000000372c407225 */ /* 0x000fe200078e0040 */
[----:B------:R-:W-:-:S03]  /*a520*/  IADD3 R44, P3, PT, R46, R45, RZ ;  /* 0x0000002d2e2c7210 */ /* 0x000fc60007f7e0ff */
[----:B------:R-:W-:Y:S01]  /*a530*/  IMAD.X R51, RZ, RZ, RZ, P4 ;  /* 0x000000ffff337224 */ /* 0x000fe200020e06ff */
[----:B------:R-:W-:Y:S01]  /*a540*/  IADD3 R47, P4, PT, R47, R59, RZ ;  /* 0x0000003b2f2f7210 */ /* 0x000fe20007f9e0ff */
[----:B------:R-:W-:-:S04]  /*a550*/  IMAD.WIDE.U32 R32, R75, R40, R32 ;  /* 0x000000284b207225 */ /* 0x000fc800078e0020 */
        /* <DEDUP_REMOVED lines=26> */
[----:B------:R-:W-:Y:S01]  /*a700*/  IMAD.X R45, RZ, RZ, RZ, P5 ;  /* 0x000000ffff2d7224 */ /* 0x000fe200028e06ff */
[----:B------:R-:W-:Y:S01]  /*a710*/  IADD3 R50, P5, PT, R46, R51, RZ ;  /* 0x000000332e327210 */ /* 0x000fe20007fbe0ff */
[----:B------:R-:W-:Y:S01]  /*a720*/  IMAD.WIDE.U32 R34, R49, R40, R34 ;  /* 0x0000002831227225 */ /* 0x000fe200078e0022 */
[----:B------:R-:W-:-:S03]  /*a730*/  IADD3 R64, P0, PT, R64, R43, RZ ;  /* 0x0000002b40407210 */ /* 0x000fc60007f1e0ff */
[----:B------:R-:W-:Y:S02]  /*a740*/  IMAD.X R43, RZ, RZ, RZ, P4 ;  /* 0x000000ffff2b7224 */ /* 0x000fe400020e06ff */
[----:B------:R-:W-:Y:S02]  /*a750*/  IMAD.X R51, RZ, RZ, RZ, P5 ;  /* 0x000000ffff337224 */ /* 0x000fe400028e06ff */
        /* <DEDUP_REMOVED lines=12> */
[----:B------:R-:W-:Y:S01]  /*a820*/  IMAD.X R45, RZ, RZ, RZ, P6 ;  /* 0x000000ffff2d7224 */ /* 0x000fe200030e06ff */
[----:B------:R-:W-:Y:S01]  /*a830*/  IADD3 R50, P2, PT, R51, R47, RZ ;  /* 0x0000002f33327210 */ /* 0x000fe20007f5e0ff */
[----:B------:R-:W-:-:S02]  /*a840*/  IMAD.MOV.U32 R58, RZ, RZ, R34 ;  /* 0x000000ffff3a7224 */ /* 0x000fc400078e0022 */
        /* <DEDUP_REMOVED lines=25> */
[----:B------:R-:W-:Y:S01]  /*a9e0*/  IMAD.X R50, RZ, RZ, RZ, P2 ;  /* 0x000000ffff327224 */ /* 0x000fe200010e06ff */
[----:B------:R-:W-:Y:S01]  /*a9f0*/  IADD3 R54, P2, PT, R55, R51, RZ ;  /* 0x0000003337367210 */ /* 0x000fe20007f5e0ff */
[----:B------:R-:W-:Y:S01]  /*aa00*/  IMAD.MOV.U32 R56, RZ, RZ, R46 ;  /* 0x000000ffff387224 */ /* 0x000fe200078e002e */
        /* <DEDUP_REMOVED lines=11> */
[----:B------:R-:W-:Y:S02]  /*aac0*/  IMAD.IADD R73, R63, 0x1, R31 ;  /* 0x000000013f497824 */ /* 0x000fe400078e021f */
[----:B------:R-:W-:Y:S02]  /*aad0*/  IMAD.X R48, RZ, RZ, RZ, P0 ;  /* 0x000000ffff307224 */ /* 0x000fe400000e06ff */
[----:B------:R-:W-:Y:S01]  /*aae0*/  IMAD.X R52, RZ, RZ, RZ, P1 ;  /* 0x000000ffff347224 */ /* 0x000fe200008e06ff */
[----:B------:R-:W-:Y:S02]  /*aaf0*/  IADD3 R50, P6, PT, R54, R73, RZ ;  /* 0x0000004936327210 */ /* 0x000fe40007fde0ff */
[----:B------:R-:W-:Y:S02]  /*ab00*/  IADD3 R54, P0, PT, R48, R51, RZ ;  /* 0x0000003330367210 */ /* 0x000fe40007f1e0ff */
[----:B------:R-:W-:Y:S01]  /*ab10*/  IADD3 R53, PT, PT, R52, R53, R61 ;  /* 0x0000003534357210 */ /* 0x000fe20007ffe03d */
[----:B------:R-:W-:Y:S01]  /*ab20*/  IMAD.X R51, RZ, RZ, RZ, P6 ;  /* 0x000000ffff337224 */ /* 0x000fe200030e06ff */
[----:B------:R-:W-:Y:S01]  /*ab30*/  IADD3 R55, P1, PT, R55, R54, RZ ;  /* 0x0000003637377210 */ /* 0x000fe20007f3e0ff */
[----:B------:R-:W-:Y:S01]  /*ab40*/  IMAD.X R54, RZ, RZ, RZ, P3 ;  /* 0x000000ffff367224 */ /* 0x000fe200018e06ff */
[----:B------:R-:W-:Y:S01]  /*ab50*/  IADD3.X R48, PT, PT, RZ, RZ, RZ, P2, !PT ;  /* 0x000000ffff307210 */ /* 0x000fe200017fe4ff */
[----:B------:R-:W-:-:S03]  /*ab60*/  IMAD.WIDE.U32 R50, R49, R36, R50 ;  /* 0x0000002431327225 */ /* 0x000fc600078e0032 */
[----:B------:R-:W-:Y:S01]  /*ab70*/  IADD3 R48, PT, PT, R48, R53, R54 ;  /* 0x0000003530307210 */ /* 0x000fe20007ffe036 */
[----:B------:R-:W-:Y:S01]  /*ab80*/  IMAD.X R54, RZ, RZ, RZ, P4 ;  /* 0x000000ffff367224 */ /* 0x000fe200020e06ff */
[----:B------:R-:W-:Y:S01]  /*ab90*/  IADD3 R52, P2, PT, R51, R55, RZ ;  /* 0x0000003733347210 */ /* 0x000fe20007f5e0ff */
[----:B------:R-:W-:Y:S02]  /*aba0*/  IMAD.X R55, RZ, RZ, RZ, P0 ;  /* 0x000000ffff377224 */ /* 0x000fe400000e06ff */
[----:B------:R-:W-:Y:S02]  /*abb0*/  IMAD.MOV.U32 R61, RZ, RZ, R44 ;  /* 0x000000ffff3d7224 */ /* 0x000fe400078e002c */
[----:B------:R-:W-:Y:S01]  /*abc0*/  IMAD.X R53, RZ, RZ, RZ, P2 ;  /* 0x000000ffff357224 */ /* 0x000fe200010e06ff */
[----:B------:R-:W-:Y:S01]  /*abd0*/  IADD3 R55, PT, PT, R55, R48, R54 ;  /* 0x0000003037377210 */ /* 0x000fe20007ffe036 */
[----:B------:R-:W-:Y:S01]  /*abe0*/  IMAD.MOV.U32 R54, RZ, RZ, R50 ;  /* 0x000000ffff367224 */ /* 0x000fe200078e0032 */
[----:B------:R-:W-:Y:S01]  /*abf0*/  IADD3.X R48, PT, PT, RZ, RZ, RZ, P1, !PT ;  /* 0x000000ffff307210 */ /* 0x000fe20000ffe4ff */
[----:B------:R-:W-:-:S04]  /*ac00*/  IMAD.WIDE.U32 R52, R49, R37, R52 ;  /* 0x0000002531347225 */ /* 0x000fc800078e0034 */
[----:B------:R-:W-:Y:S01]  /*ac10*/  IMAD.MOV.U32 R49, RZ, RZ, R52 ;  /* 0x000000ffff317224 */ /* 0x000fe200078e0034 */
        /* <DEDUP_REMOVED lines=34> */
.L_x_295:
        /* <DEDUP_REMOVED lines=23> */
.L_x_296:
[----:B------:R-:W-:Y:S01]  /*afb0*/  SHF.R.U32.HI R30, RZ, 0x1f, R43 ;  /* 0x0000001fff1e7819 */ /* 0x000fe2000001162b */
[----:B------:R-:W-:Y:S01]  /*afc0*/  IMAD.SHL.U32 R31, R56, 0x2, RZ ;  /* 0x00000002381f7824 */ /* 0x000fe200078e00ff */
[----:B------:R-:W-:Y:S01]  /*afd0*/  SHF.L.U32 R35, R58, 0x1, RZ ;  /* 0x000000013a237819 */ /* 0x000fe200000006ff */
[C---:B------:R-:W-:Y:S01]  /*afe0*/  IMAD.SHL.U32 R33, R61.reuse, 0x2, RZ ;  /* 0x000000023d217824 */ /* 0x040fe200078e00ff */
[----:B------:R-:W-:Y:S02]  /*aff0*/  SHF.L.U64.HI R32, R61, 0x1, R62 ;  /* 0x000000013d207819 */ /* 0x000fe4000001023e */
[----:B------:R-:W-:Y:S02]  /*b000*/  LOP3.LUT R47, R30, 0xfffffffe, R35, 0xf8, !PT ;  /* 0xfffffffe1e2f7812 */ /* 0x000fe400078ef823 */
[----:B------:R-:W-:Y:S02]  /*b010*/  LOP3.LUT R32, R32, 0x1, RZ, 0xc0, !PT ;  /* 0x0000000120207812 */ /* 0x000fe400078ec0ff */
[----:B------:R-:W-:-:S02]  /*b020*/  SHF.L.U64.HI R30, R49, 0x1, R60 ;  /* 0x00000001311e7819 */ /* 0x000fc4000001023c */
[----:B------:R-:W-:Y:S01]  /*b030*/  LOP3.LUT R50, R32, 0xfffffffe, R31, 0xf8, !PT ;  /* 0xfffffffe20327812 */ /* 0x000fe200078ef81f */
[----:B------:R-:W-:Y:S01]  /*b040*/  IMAD.MOV.U32 R31, RZ, RZ, RZ ;  /* 0x000000ffff1f7224 */ /* 0x000fe200078e00ff */
[----:B------:R-:W-:Y:S01]  /*b050*/  LOP3.LUT R30, R30, 0x1, RZ, 0xc0, !PT ;  /* 0x000000011e1e7812 */ /* 0x000fe200078ec0ff */
[----:B------:R-:W-:Y:S01]  /*b060*/  IMAD.SHL.U32 R32, R55, 0x2, RZ ;  /* 0x0000000237207824 */ /* 0x000fe200078e00ff */
[----:B------:R-:W-:Y:S02]  /*b070*/  SHF.L.U64.HI R34, R58, 0x1, R75 ;  /* 0x000000013a227819 */ /* 0x000fe4000001024b */
[----:B------:R-:W-:Y:S01]  /*b080*/  SHF.L.U64.HI R45, R56, 0x1, R65 ;  /* 0x00000001382d7819 */ /* 0x000fe20000010241 */
[----:B------:R-:W-:Y:S01]  /*b090*/  IMAD.WIDE.U32 R30, R48, 0x2, R30 ;  /* 0x00000002301e7825 */ /* 0x000fe200078e001e */
[----:B------:R-:W-:Y:S02]  /*b0a0*/  LOP3.LUT R34, R34, 0x1, RZ, 0xc0, !PT ;  /* 0x0000000122227812 */ /* 0x000fe400078ec0ff */
[----:B------:R-:W-:-:S02]  /*b0b0*/  LOP3.LUT R45, R45, 0x1, RZ, 0xc0, !PT ;  /* 0x000000012d2d7812 */ /* 0x000fc400078ec0ff */
[C---:B------:R-:W-:Y:S02]  /*b0c0*/  ISETP.LE.U32.AND P0, PT, R30.reuse, R37, PT ;  /* 0x000000251e00720c */ /* 0x040fe40003f03070 */
[----:B------:R-:W-:Y:S02]  /*b0d0*/  ISETP.GT.U32.AND P1, PT, R30, -0x1, PT ;  /* 0xffffffff1e00780c */ /* 0x000fe40003f24070 */
[----:B------:R-:W-:Y:S01]  /*b0e0*/  LOP3.LUT R46, R34, 0xfffffffe, R33, 0xf8, !PT ;  /* 0xfffffffe222e7812 */ /* 0x000fe200078ef821 */
[C---:B------:R-:W-:Y:S01]  /*b0f0*/  IMAD.SHL.U32 R34, R54.reuse, 0x2, RZ ;  /* 0x0000000236227824 */ /* 0x040fe200078e00ff */
[----:B------:R-:W-:Y:S02]  /*b100*/  ISETP.GT.U32.OR.EX P0, PT, R31, RZ, !P0, P1 ;  /* 0x000000ff1f00720c */ /* 0x000fe40004704510 */
[----:B------:R-:W-:Y:S02]  /*b110*/  SHF.L.U64.HI R35, R55, 0x1, R73 ;  /* 0x0000000137237819 */ /* 0x000fe40000010249 */
[----:B------:R-:W-:-:S02]  /*b120*/  SHF.L.U64.HI R33, R54, 0x1, R59 ;  /* 0x0000000136217819 */ /* 0x000fc4000001023b */
[----:B------:R-:W-:Y:S01]  /*b130*/  LOP3.LUT R44, R45, 0xfffffffe, R32, 0xf8, !PT ;  /* 0xfffffffe2d2c7812 */ /* 0x000fe200078ef820 */
[----:B------:R-:W-:Y:S01]  /*b140*/  IMAD.MOV.U32 R45, RZ, RZ, R50 ;  /* 0x000000ffff2d7224 */ /* 0x000fe200078e0032 */
[----:B------:R-:W-:Y:S02]  /*b150*/  LOP3.LUT R35, R35, 0x1, RZ, 0xc0, !PT ;  /* 0x0000000123237812 */ /* 0x000fe400078ec0ff */
[----:B------:R-:W-:Y:S02]  /*b160*/  SHF.L.U32 R32, R49, 0x1, RZ ;  /* 0x0000000131207819 */ /* 0x000fe400000006ff */
[----:B------:R-:W-:Y:S02]  /*b170*/  LOP3.LUT R33, R33, 0x1, RZ, 0xc0, !PT ;  /* 0x0000000121217812 */ /* 0x000fe400078ec0ff */
[----:B------:R-:W-:Y:S01]  /*b180*/  LOP3.LUT R34, R35, 0xfffffffe, R34, 0xf8, !PT ;  /* 0xfffffffe23227812 */ /* 0x000fe200078ef822 */
[----:B------:R-:W-:Y:S01]  /*b190*/  IMAD.SHL.U32 R35, R43, 0x2, RZ ;  /* 0x000000022b237824 */ /* 0x000fe200078e00ff */
[----:B------:R-:W-:Y:S01]  /*b1a0*/  LOP3.LUT R33, R33, 0xfffffffe, R32, 0xf8, !PT ;  /* 0xfffffffe21217812 */ /* 0x000fe200078ef820 */
        /* <DEDUP_REMOVED lines=27> */
.L_x_297:
        /* <DEDUP_REMOVED lines=23> */
.L_x_298:
        /* <DEDUP_REMOVED lines=46> */
.L_x_299:
        /* <DEDUP_REMOVED lines=23> */
.L_x_300:
[----:B------:R-:W-:-:S04]  /*b920*/  IMAD.WIDE.U32 R44, R43, R43, RZ ;  /* 0x0000002b2b2c7225 */ /* 0x000fc800078e00ff */
[----:B------:R-:W-:Y:S01]  /*b930*/  HFMA2 R93, -RZ, RZ, 0, 0 ;  /* 0x00000000ff5d7431 */ /* 0x000fe200000001ff */
[----:B------:R-:W-:Y:S01]  /*b940*/  MOV R73, RZ ;  /* 0x000000ff00497202 */ /* 0x000fe20000000f00 */
[----:B------:R-:W-:Y:S01]  /*b950*/  IMAD.MOV.U32 R52, RZ, RZ, R45 ;  /* 0x000000ffff347224 */ /* 0x000fe200078e002d */
[----:B------:R-:W-:Y:S01]  /*b960*/  LOP3.LUT R34, R44, 0xfffffffd, RZ, 0xc0, !PT ;  /* 0xfffffffd2c227812 */ /* 0x000fe200078ec0ff */
[----:B------:R-:W-:Y:S02]  /*b970*/  IMAD.MOV.U32 R53, RZ, RZ, RZ ;  /* 0x000000ffff357224 */ /* 0x000fe400078e00ff */
[----:B------:R-:W-:Y:S02]  /*b980*/  IMAD.MOV.U32 R59, RZ, RZ, RZ ;  /* 0x000000ffff3b7224 */ /* 0x000fe400078e00ff */
[----:B------:R-:W-:-:S04]  /*b990*/  IMAD.WIDE.U32 R52, R43, R58, R52 ;  /* 0x0000003a2b347225 */ /* 0x000fc800078e0034 */
[----:B------:R-:W-:Y:S01]  /*b9a0*/  IMAD.MOV.U32 R47, RZ, RZ, RZ ;  /* 0x000000ffff2f7224 */ /* 0x000fe200078e00ff */
[----:B------:R-:W-:Y:S01]  /*b9b0*/  IADD3 R46, PT, PT, R53, R59, RZ ;  /* 0x0000003b352e7210 */ /* 0x000fe20007ffe0ff */
[----:B------:R-:W-:Y:S02]  /*b9c0*/  IMAD.MOV.U32 R53, RZ, RZ, RZ ;  /* 0x000000ffff357224 */ /* 0x000fe400078e00ff */
[----:B------:R-:W-:Y:S02]  /*b9d0*/  IMAD R62, R44, R4, RZ ;  /* 0x000000042c3e7224 */ /* 0x000fe400078e02ff */
[----:B------:R-:W-:-:S04]  /*b9e0*/  IMAD.WIDE.U32 R52, R43, R58, R52 ;  /* 0x0000003a2b347225 */ /* 0x000fc800078e0034 */
[----:B------:R-:W-:-:S04]  /*b9f0*/  IMAD.WIDE.U32 R46, R43, R76, R46 ;  /* 0x0000004c2b2e7225 */ /* 0x000fc800078e002e */
[----:B------:R-:W-:Y:S02]  /*ba00*/  IMAD.IADD R51, R59, 0x1, R53 ;  /* 0x000000013b337824 */ /* 0x000fe400078e0235 */
[----:B------:R-:W-:Y:S02]  /*ba10*/  IMAD.MOV.U32 R35, RZ, RZ, RZ ;  /* 0x000000ffff237224 */ /* 0x000fe400078e00ff */
[----:B------:R-:W-:Y:S01]  /*ba20*/  IMAD.MOV.U32 R81, RZ, RZ, RZ ;  /* 0x000000ffff517224 */ /* 0x000fe200078e00ff */
[----:B------:R-:W-:Y:S01]  /*ba30*/  IADD3 R50, P0, PT, R51, R46, RZ ;  /* 0x0000002e33327210 */ /* 0x000fe20007f1e0ff */
[----:B------:R-:W-:-:S04]  /*ba40*/  IMAD.HI.U32 R35, R62, R38, R34 ;  /* 0x000000263e237227 */ /* 0x000fc800078e0022 */
[----:B------:R-:W-:Y:S02]  /*ba50*/  HFMA2 R34, -RZ, RZ, 0, 0 ;  /* 0x00000000ff227431 */ /* 0x000fe400000001ff */
[----:B------:R-:W-:Y:S01]  /*ba60*/  IMAD.X R51, RZ, RZ, RZ, P0 ;  /* 0x000000ffff337224 */ /* 0x000fe200000e06ff */
[----:B------:R-:W-:Y:S01]  /*ba70*/  IADD3 R52, P0, PT, R35, R52, RZ ;  /* 0x0000003423347210 */ /* 0x000fe20007f1e0ff */
[----:B------:R-:W-:Y:S01]  /*ba80*/  IMAD.IADD R46, R47, 0x1, R93 ;  /* 0x000000012f2e7824 */ /* 0x000fe200078e025d */
[----:B------:R-:W-:Y:S01]  /*ba90*/  MOV R47, RZ ;  /* 0x000000ff002f7202 */ /* 0x000fe20000000f00 */
[----:B------:R-:W-:-:S04]  /*baa0*/  IMAD.WIDE.U32 R50, R58, R58, R50 ;  /* 0x0000003a3a327225 */ /* 0x000fc800078e0032 */
[----:B------:R-:W-:-:S04]  /*bab0*/  IMAD.WIDE.U32 R46, R43, R74, R46 ;  /* 0x0000004a2b2e7225 */ /* 0x000fc800078e002e */
[----:B------:R-:W-:Y:S02]  /*bac0*/  IMAD.IADD R45, R59, 0x1, R51 ;  /* 0x000000013b2d7824 */ /* 0x000fe400078e0233 */
[----:B------:R-:W-:Y:S02]  /*bad0*/  IMAD.X R53, RZ, RZ, RZ, P0 ;  /* 0x000000ffff357224 */ /* 0x000fe400000e06ff */
[----:B------:R-:W-:Y:S01]  /*bae0*/  IMAD.MOV.U32 R51, RZ, RZ, RZ ;  /* 0x000000ffff337224 */ /* 0x000fe200078e00ff */
[----:B------:R-:W-:Y:S01]  /*baf0*/  IADD3 R44, P0, PT, R45, R46, RZ ;  /* 0x0000002e2d2c7210 */ /* 0x000fe20007f1e0ff */
[----:B------:R-:W-:Y:S02]  /*bb00*/  IMAD.IADD R46, R47, 0x1, R81 ;  /* 0x000000012f2e7824 */ /* 0x000fe400078e0251 */
[----:B------:R-:W-:Y:S02]  /*bb10*/  HFMA2 R47, -RZ, RZ, 0, 0 ;  /* 0x00000000ff2f7431 */ /* 0x000fe400000001ff */
[----:B------:R-:W-:Y:S01]  /*bb20*/  IMAD.WIDE.U32 R50, R43, R76, R50 ;  /* 0x0000004c2b327225 */ /* 0x000fe200078e0032 */
[----:B------:R-:W-:-:S03]  /*bb30*/  IADD3.X R45, PT, PT, RZ, RZ, RZ, P0, !PT ;  /* 0x000000ffff2d7210 */ /* 0x000fc600007fe4ff */
[----:B------:R-:W-:Y:S02]  /*bb40*/  IMAD.IADD R31, R93, 0x1, R51 ;  /* 0x000000015d1f7824 */ /* 0x000fe400078e0233 */
[----:B------:R-:W-:-:S04]  /*bb50*/  IMAD.WIDE.U32 R44, R58, R76, R44 ;  /* 0x0000004c3a2c7225 */ /* 0x000fc800078e002c */
[----:B------:R-:W-:Y:S01]  /*bb60*/  IMAD.WIDE.U32 R52, R62, R39, R52 ;  /* 0x000000273e347225 */ /* 0x000fe200078e0034 */
[----:B------:R-:W-:-:S03]  /*bb70*/  IADD3 R44, P1, PT, R31, R44, RZ ;  /* 0x0000002c1f2c7210 */ /* 0x000fc60007f3e0ff */
[----:B------:R-:W-:Y:S01]  /*bb80*/  IMAD.WIDE.U32 R46, R43, R77, R46 ;  /* 0x0000004d2b2e7225 */ /* 0x000fe200078e002e */
[----:B------:R-:W-:-:S03]  /*bb90*/  IADD3 R50, P2, PT, R53, R50, RZ ;  /* 0x0000003235327210 */ /* 0x000fc60007f5e0ff */
[----:B------:R-:W-:Y:S01]  /*bba0*/  IMAD.IADD R49, R93, 0x1, R45 ;  /* 0x000000015d317824 */ /* 0x000fe200078e022d */
[----:B------:R-:W-:Y:S01]  /*bbb0*/  IADD3.X R51, PT, PT, RZ, RZ, RZ, P2, !PT ;  /* 0x000000ffff337210 */ /* 0x000fe200017fe4ff */
[----:B------:R-:W-:Y:S02]  /*bbc0*/  IMAD.X R45, RZ, RZ, RZ, P1 ;  /* 0x000000ffff2d7224 */ /* 0x000fe400008e06ff */
[----:B------:R-:W-:Y:S01]  /*bbd0*/  IMAD R35, R52, R4, RZ ;  /* 0x0000000434237224 */ /* 0x000fe200078e02ff */
[----:B------:R-:W-:Y:S01]  /*bbe0*/  IADD3 R48, P0, PT, R49, R46, RZ ;  /* 0x0000002e31307210 */ /* 0x000fe20007f1e0ff */
[----:B------:R-:W-:Y:S02]  /*bbf0*/  IMAD.MOV.U32 R53, RZ, RZ, RZ ;  /* 0x000000ffff357224 */ /* 0x000fe400078e00ff */
[----:B------:R-:W-:Y:S02]  /*bc00*/  IMAD.MOV.U32 R75, RZ, RZ, RZ ;  /* 0x000000ffff4b7224 */ /* 0x000fe400078e00ff */
[----:B------:R-:W-:-:S03]  /*bc10*/  IMAD.WIDE.U32 R44, R58, R76, R44 ;  /* 0x0000004c3a2c7225 */ /* 0x000fc600078e002c */
[----:B------:R-:W-:Y:S01]  /*bc20*/  IADD3 R46, PT, PT, R47, R75, RZ ;  /* 0x0000004b2f2e7210 */ /* 0x000fe20007ffe0ff */
[----:B------:R-:W-:Y:S02]  /*bc30*/  IMAD.X R49, RZ, RZ, RZ, P0 ;  /* 0x000000ffff317224 */ /* 0x000fe400000e06ff */
[----:B------:R-:W-:-:S04]  /*bc40*/  IMAD.HI.U32 R53, R35, R38, R52 ;  /* 0x0000002623357227 */ /* 0x000fc800078e0034 */
[----:B------:R-:W-:-:S04]  /*bc50*/  IMAD.WIDE.U32 R50, R62, R40, R50 ;  /* 0x000000283e327225 */ /* 0x000fc800078e0032 */
[----:B------:R-:W-:Y:S01]  /*bc60*/  IMAD.IADD R31, R93, 0x1, R45 ;  /* 0x000000015d1f7824 */ /* 0x000fe200078e022d */
[----:B------:R-:W-:Y:S01]  /*bc70*/  IADD3 R52, P0, PT, R53, R50, RZ ;  /* 0x0000003235347210 */ /* 0x000fe20007f1e0ff */
[----:B------:R-:W-:Y:S02]  /*bc80*/  IMAD.MOV.U32 R45, RZ, RZ, RZ ;  /* 0x000000ffff2d7224 */ /* 0x000fe400078e00ff */
[----:B------:R-:W-:-:S04]  /*bc90*/  IMAD.WIDE.U32 R48, R58, R74, R48 ;  /* 0x0000004a3a307225 */ /* 0x000fc800078e0030 */
[----:B------:R-:W-:Y:S01]  /*bca0*/  IMAD.MOV.U32 R47, RZ, RZ, RZ ;  /* 0x000000ffff2f7224 */ /* 0x000fe200078e00ff */
[----:B------:R-:W-:Y:S01]  /*bcb0*/  IADD3 R50, P1, PT, R31, R48, RZ ;  /* 0x000000301f327210 */ /* 0x000fe20007f3e0ff */
[----:B------:R-:W-:Y:S02]  /*bcc0*/  IMAD.IADD R51, R0, 0x1, R51 ;  /* 0x0000000100337824 */ /* 0x000fe400078e0233 */
[----:B------:R-:W-:-:S04]  /*bcd0*/  IMAD.WIDE.U32 R44, R43, R74, R44 ;  /* 0x0000004a2b2c7225 */ /* 0x000fc800078e002c */
        /* <DEDUP_REMOVED lines=8> */
[----:B------:R-:W-:Y:S02]  /*bd60*/  IMAD.X R47, RZ, RZ, RZ, P0 ;  /* 0x000000ffff2f7224 */ /* 0x000fe400000e06ff */
[----:B------:R-:W-:-:S04]  /*bd70*/  IMAD.WIDE.U32 R50, R76, R76, R50 ;  /* 0x0000004c4c327225 */ /* 0x000fc800078e0032 */
        /* <DEDUP_REMOVED lines=9> */
[----:B------:R-:W-:-:S03]  /*be10*/  MOV R48, R52 ;  /* 0x0000003400307202 */ /* 0x000fc60000000f00 */
[----:B------:R-:W-:Y:S02]  /*be20*/  IMAD.IADD R61, R75, 0x1, R47 ;  /* 0x000000014b3d7824 */ /* 0x000fe400078e022f */
[----:B------:R-:W-:-:S04]  /*be30*/  IMAD.WIDE.U32 R54, R43, R33, R54 ;  /* 0x000000212b367225 */ /* 0x000fc800078e0036 */
[----:B------:R-:W-:Y:S01]  /*be40*/  IMAD R31, R52, R4, RZ ;  /* 0x00000004341f7224 */ /* 0x000fe200078e02ff */
[----:B------:R-:W-:Y:S01]  /*be50*/  IADD3 R52, P2, PT, R53, R44, RZ ;  /* 0x0000002c35347210 */ /* 0x000fe20007f5e0ff */
[----:B------:R-:W-:Y:S01]  /*be60*/  IMAD.X R47, RZ, RZ, RZ, P0 ;  /* 0x000000ffff2f7224 */ /* 0x000fe200000e06ff */
[----:B------:R-:W-:Y:S01]  /*be70*/  IADD3 R44, P0, PT, R61, R54, RZ ;  /* 0x000000363d2c7210 */ /* 0x000fe20007f1e0ff */
[----:B------:R-:W-:-:S04]  /*be80*/  IMAD.WIDE.U32 R50, R58, R74, R50 ;  /* 0x0000004a3a327225 */ /* 0x000fc800078e0032 */
[----:B------:R-:W-:Y:S02]  /*be90*/  IMAD.MOV.U32 R49, RZ, RZ, RZ ;  /* 0x000000ffff317224 */ /* 0x000fe400078e00ff */
[----:B------:R-:W-:Y:S02]  /*bea0*/  IMAD.X R53, RZ, RZ, RZ, P2 ;  /* 0x000000ffff357224 */ /* 0x000fe400010e06ff */
[----:B------:R-:W-:Y:S01]  /*beb0*/  IMAD.IADD R61, R28, 0x1, R45 ;  /* 0x000000011c3d7824 */ /* 0x000fe200078e022d */
[----:B------:R-:W-:Y:S01]  /*bec0*/  IADD3.X R45, PT, PT, RZ, RZ, RZ, P0, !PT ;  /* 0x000000ffff2d7210 */ /* 0x000fe200007fe4ff */
[----:B------:R-:W-:-:S04]  /*bed0*/  IMAD.WIDE.U32 R46, R76, R74, R46 ;  /* 0x0000004a4c2e7225 */ /* 0x000fc800078e002e */
[----:B------:R-:W-:Y:S02]  /*bee0*/  IMAD.IADD R51, R81, 0x1, R51 ;  /* 0x0000000151337824 */ /* 0x000fe400078e0233 */
[----:B------:R-:W-:-:S03]  /*bef0*/  IMAD.HI.U32 R49, R31, R38, R48 ;  /* 0x000000261f317227 */ /* 0x000fc600078e0030 */
[----:B------:R-:W-:Y:S01]  /*bf00*/  IADD3 R46, P1, PT, R51, R46, RZ ;  /* 0x0000002e332e7210 */ /* 0x000fe20007f3e0ff */
[----:B------:R-:W-:Y:S02]  /*bf10*/  IMAD.MOV.U32 R32, RZ, RZ, RZ ;  /* 0x000000ffff207224 */ /* 0x000fe400078e00ff */
[----:B------:R-:W-:-:S03]  /*bf20*/  IMAD.WIDE.U32 R52, R35, R40, R52 ;  /* 0x0000002823347225 */ /* 0x000fc600078e0034 */
[----:B------:R-:W-:Y:S01]  /*bf30*/  IADD3 R48, PT, PT, R55, R32, RZ ;  /* 0x0000002037307210 */ /* 0x000fe20007ffe0ff */
[----:B------:R-:W-:Y:S01]  /*bf40*/  IMAD.IADD R47, R81, 0x1, R47 ;  /* 0x00000001512f7824 */ /* 0x000fe200078e022f */
[----:B------:R-:W-:Y:S01]  /*bf50*/  IADD3 R52, P4, PT, R49, R52, RZ ;  /* 0x0000003431347210 */ /* 0x000fe20007f9e0ff */
[----:B------:R-:W-:-:S04]  /*bf60*/  IMAD.WIDE.U32 R44, R58, R70, R44 ;  /* 0x000000463a2c7225 */ /* 0x000fc800078e002c */
[----:B------:R-:W-:Y:S01]  /*bf70*/  IMAD.MOV.U32 R51, RZ, RZ, RZ ;  /* 0x000000ffff337224 */ /* 0x000fe200078e00ff */
[----:B------:R-:W-:Y:S01]  /*bf80*/  IADD3 R44, P0, PT, R47, R44, RZ ;  /* 0x0000002c2f2c7210 */ /* 0x000fe20007f1e0ff */
[----:B------:R-:W-:Y:S02]  /*bf90*/  IMAD.MOV.U32 R49, RZ, RZ, RZ ;  /* 0x000000ffff317224 */ /* 0x000fe400078e00ff */
[----:B------:R-:W-:-:S04]  /*bfa0*/  IMAD.WIDE.U32 R50, R43, R77, R50 ;  /* 0x0000004d2b327225 */ /* 0x000fc800078e0032 */
[----:B------:R-:W-:Y:S01]  /*bfb0*/  IMAD.X R47, RZ, RZ, RZ, P1 ;  /* 0x000000ffff2f7224 */ /* 0x000fe200008e06ff */
[----:B------:R-:W-:Y:S01]  /*bfc0*/  IADD3 R50, P3, PT, R61, R50, RZ ;  /* 0x000000323d327210 */ /* 0x000fe20007f7e0ff */
[----:B------:R-:W-:Y:S01]  /*bfd0*/  IMAD.IADD R55, R0, 0x1, R53 ;  /* 0x0000000100377824 */ /* 0x000fe200078e0235 */
[----:B------:R-:W-:Y:S01]  /*bfe0*/  IADD3 R53, PT, PT, R73, R45, RZ ;  /* 0x0000002d49357210 */ /* 0x000fe20007ffe0ff */
        /* <DEDUP_REMOVED lines=9> */
[----:B------:R-:W-:Y:S02]  /*c080*/  IMAD.X R51, RZ, RZ, RZ, P3 ;  /* 0x000000ffff337224 */ /* 0x000fe400018e06ff */
[----:B------:R-:W-:Y:S02]  /*c090*/  IMAD.IADD R47, R81, 0x1, R47 ;  /* 0x00000001512f7824 */ /* 0x000fe400078e022f */
[----:B------:R-:W-:Y:S02]  /*c0a0*/  IMAD.X R49, RZ, RZ, RZ, P0 ;  /* 0x000000ffff317224 */ /* 0x000fe400000e06ff */
[----:B------:R-:W-:Y:S01]  /*c0b0*/  IMAD.WIDE.U32 R52, R31, R39, R52 ;  /* 0x000000271f347225 */ /* 0x000fe200078e0034 */
[----:B------:R-:W-:-:S03]  /*c0c0*/  IADD3 R44, P1, PT, R47, R44, RZ ;  /* 0x0000002c2f2c7210 */ /* 0x000fc60007f3e0ff */
[----:B------:R-:W-:Y:S01]  /*c0d0*/  IMAD.WIDE.U32 R50, R62, R42, R50 ;  /* 0x0000002a3e327225 */ /* 0x000fe200078e0032 */
[----:B------:R-:W-:-:S03]  /*c0e0*/  MOV R60, R52 ;  /* 0x00000034003c7202 */ /* 0x000fc60000000f00 */
[----:B------:R-:W-:Y:S01]  /*c0f0*/  IMAD.IADD R45, R75, 0x1, R45 ;  /* 0x000000014b2d7824 */ /* 0x000fe200078e022d */
[----:B------:R-:W-:Y:S01]  /*c100*/  IADD3 R54, P3, PT, R50, R55, RZ ;  /* 0x0000003732367210 */ /* 0x000fe20007f7e0ff */
[----:B------:R-:W-:-:S03]  /*c110*/  IMAD.WIDE.U32 R48, R58, R33, R48 ;  /* 0x000000213a307225 */ /* 0x000fc600078e0030 */
[----:B------:R-:W-:Y:S01]  /*c120*/  IADD3.X R55, PT, PT, RZ, RZ, RZ, P3, !PT ;  /* 0x000000ffff377210 */ /* 0x000fe20001ffe4ff */
[----:B------:R-:W-:Y:S01]  /*c130*/  IMAD R56, R52, R4, RZ ;  /* 0x0000000434387224 */ /* 0x000fe200078e02ff */
[----:B------:R-:W-:Y:S01]  /*c140*/  IADD3 R48, P0, PT, R45, R48, RZ ;  /* 0x000000302d307210 */ /* 0x000fe20007f1e0ff */
[----:B------:R-:W-:Y:S02]  /*c150*/  IMAD.MOV.U32 R61, RZ, RZ, RZ ;  /* 0x000000ffff3d7224 */ /* 0x000fe400078e00ff */
[----:B------:R-:W-:Y:S02]  /*c160*/  IMAD.X R47, RZ, RZ, RZ, P2 ;  /* 0x000000ffff2f7224 */ /* 0x000fe400010e06ff */
[----:B------:R-:W-:-:S04]  /*c170*/  IMAD.HI.U32 R85, R56, R38, R60 ;  /* 0x0000002638557227 */ /* 0x000fc800078e003c */
[----:B------:R-:W-:Y:S02]  /*c180*/  IMAD.X R45, RZ, RZ, RZ, P1 ;  /* 0x000000ffff2d7224 */ /* 0x000fe400008e06ff */
[----:B------:R-:W-:-:S04]  /*c190*/  IMAD.WIDE.U32 R46, R58, R77, R46 ;  /* 0x0000004d3a2e7225 */ /* 0x000fc800078e002e */
[----:B------:R-:W-:Y:S02]  /*c1a0*/  IMAD.IADD R61, R32, 0x1, R49 ;  /* 0x00000001203d7824 */ /* 0x000fe400078e0231 */
        /* <DEDUP_REMOVED lines=28> */
[----:B------:R-:W-:Y:S01]  /*c370*/  IMAD.IADD R61, R28, 0x1, R55 ;  /* 0x000000011c3d7824 */ /* 0x000fe200078e0237 */
[----:B------:R-:W-:Y:S01]  /*c380*/  IADD3.X R55, PT, PT, RZ, RZ, RZ, P4, !PT ;  /* 0x000000ffff377210 */ /* 0x000fe200027fe4ff */
        /* <DEDUP_REMOVED lines=18> */
[----:B------:R-:W-:Y:S02]  /*c4b0*/  IMAD.X R47, RZ, RZ, RZ, P1 ;  /* 0x000000ffff2f7224 */ /* 0x000fe400008e06ff */
[----:B------:R-:W-:Y:S02]  /*c4c0*/  HFMA2 R55, -RZ, RZ, 0, 0 ;  /* 0x00000000ff377431 */ /* 0x000fe400000001ff */
[----:B------:R-:W-:-:S04]  /*c4d0*/  IMAD.WIDE.U32 R50, R35, R42, R50 ;  /* 0x0000002a23327225 */ /* 0x000fc800078e0032 */
[----:B------:R-:W-:Y:S02]  /*c4e0*/  IMAD.IADD R87, R75, 0x1, R49 ;  /* 0x000000014b577824 */ /* 0x000fe400078e0231 */
[----:B------:R-:W-:Y:S02]  /*c4f0*/  IMAD.MOV.U32 R45, RZ, RZ, RZ ;  /* 0x000000ffff2d7224 */ /* 0x000fe400078e00ff */
[----:B------:R-:W-:Y:S01]  /*c500*/  IMAD.X R53, RZ, RZ, RZ, P0 ;  /* 0x000000ffff357224 */ /* 0x000fe200000e06ff */
[----:B------:R-:W-:Y:S01]  /*c510*/  IADD3 R64, P0, PT, R50, R65, RZ ;  /* 0x0000004132407210 */ /* 0x000fe20007f1e0ff */
[----:B------:R-:W-:-:S04]  /*c520*/  IMAD.WIDE.U32 R46, R74, R70, R46 ;  /* 0x000000464a2e7225 */ /* 0x000fc800078e002e */
[----:B------:R-:W-:Y:S01]  /*c530*/  IMAD.X R85, RZ, RZ, RZ, P4 ;  /* 0x000000ffff557224 */ /* 0x000fe200020e06ff */
[----:B------:R-:W-:Y:S01]  /*c540*/  IADD3 R46, P1, PT, R87, R46, RZ ;  /* 0x0000002e572e7210 */ /* 0x000fe20007f3e0ff */
[----:B------:R-:W-:-:S04]  /*c550*/  IMAD.WIDE.U32 R44, R43, R33, R44 ;  /* 0x000000212b2c7225 */ /* 0x000fc800078e002c */
[----:B------:R-:W-:Y:S01]  /*c560*/  IMAD.X R49, RZ, RZ, RZ, P2 ;  /* 0x000000ffff317224 */ /* 0x000fe200010e06ff */
[----:B------:R-:W-:Y:S01]  /*c570*/  IADD3 R44, P3, PT, R89, R44, RZ ;  /* 0x0000002c592c7210 */ /* 0x000fe20007f7e0ff */
[----:B------:R-:W-:Y:S01]  /*c580*/  IMAD.WIDE.U32 R52, R76, R30, R52 ;  /* 0x0000001e4c347225 */ /* 0x000fe200078e0034 */
[----:B------:R-:W-:-:S03]  /*c590*/  IADD3 R45, PT, PT, R32, R45, RZ ;  /* 0x0000002d202d7210 */ /* 0x000fc60007ffe0ff */
[----:B------:R-:W-:Y:S02]  /*c5a0*/  IMAD.IADD R47, R73, 0x1, R47 ;  /* 0x00000001492f7824 */ /* 0x000fe400078e022f */
[----:B------:R-:W-:-:S04]  /*c5b0*/  IMAD.WIDE.U32 R84, R56, R39, R84 ;  /* 0x0000002738547225 */ /* 0x000fc800078e0054 */
[----:B------:R-:W-:Y:S01]  /*c5c0*/  IMAD.X R65, RZ, RZ, RZ, P0 ;  /* 0x000000ffff417224 */ /* 0x000fe200000e06ff */
[----:B------:R-:W-:Y:S01]  /*c5d0*/  IADD3 R52, P0, PT, R47, R52, RZ ;  /* 0x000000342f347210 */ /* 0x000fe20007f1e0ff */
[----:B------:R-:W-:-:S04]  /*c5e0*/  IMAD.WIDE.U32 R48, R76, R70, R48 ;  /* 0x000000464c307225 */ /* 0x000fc800078e0030 */
[----:B------:R-:W-:Y:S01]  /*c5f0*/  IMAD.X R47, RZ, RZ, RZ, P1 ;  /* 0x000000ffff2f7224 */ /* 0x000fe200008e06ff */
[----:B------:R-:W-:Y:S01]  /*c600*/  IADD3 R48, P2, PT, R45, R48, RZ ;  /* 0x000000302d307210 */ /* 0x000fe20007f5e0ff */
[----:B------:R-:W-:Y:S02]  /*c610*/  IMAD R61, R84, R4, RZ ;  /* 0x00000004543d7224 */ /* 0x000fe400078e02ff */
[----:B------:R-:W-:Y:S02]  /*c620*/  IMAD.MOV.U32 R54, RZ, RZ, R84 ;  /* 0x000000ffff367224 */ /* 0x000fe400078e0054 */
[----:B------:R-:W-:Y:S02]  /*c630*/  IMAD.IADD R49, R73, 0x1, R49 ;  /* 0x0000000149317824 */ /* 0x000fe400078e0231 */
[----:B------:R-:W-:Y:S02]  /*c640*/  IMAD.X R45, RZ, RZ, RZ, P3 ;  /* 0x000000ffff2d7224 */ /* 0x000fe400018e06ff */
[----:B------:R-:W-:-:S04]  /*c650*/  IMAD.WIDE.U32 R46, R77, R77, R46 ;  /* 0x0000004d4d2e7225 */ /* 0x000fc800078e002e */
[----:B------:R-:W-:Y:S01]  /*c660*/  IMAD.HI.U32 R55, R61, R38, R54 ;  /* 0x000000263d377227 */ /* 0x000fe200078e0036 */
[----:B------:R-:W-:Y:S02]  /*c670*/  IADD3 R54, PT, PT, R34, R53, RZ ;  /* 0x0000003522367210 */ /* 0x000fe40007ffe0ff */
[----:B------:R-:W-:Y:S01]  /*c680*/  IADD3.X R53, PT, PT, RZ, RZ, RZ, P0, !PT ;  /* 0x000000ffff357210 */ /* 0x000fe200007fe4ff */
[----:B------:R-:W-:Y:S01]  /*c690*/  IMAD.WIDE.U32 R44, R62, R36, R44 ;  /* 0x000000243e2c7225 */ /* 0x000fe200078e002c */
[----:B------:R-:W-:-:S03]  /*c6a0*/  IADD3 R50, P0, PT, R49, R46, RZ ;  /* 0x0000002e31327210 */ /* 0x000fc60007f1e0ff */
        /* <DEDUP_REMOVED lines=16> */
[----:B------:R-:W-:Y:S01]  /*c7b0*/  IMAD.WIDE.U32 R84, R56, R40, R84 ;  /* 0x0000002838547225 */ /* 0x000fe200078e0054 */
[----:B------:R-:W-:-:S03]  /*c7c0*/  MOV R49, RZ ;  /* 0x000000ff00317202 */ /* 0x000fc60000000f00 */
[----:B------:R-:W-:Y:S01]  /*c7d0*/  IMAD.X R53, RZ, RZ, RZ, P2 ;  /* 0x000000ffff357224 */ /* 0x000fe200010e06ff */
[----:B------:R-:W-:Y:S01]  /*c7e0*/  IADD3 R44, P0, PT, R55, R84, RZ ;  /* 0x00000054372c7210 */ /* 0x000fe20007f1e0ff */
[----:B------:R-:W-:-:S04]  /*c7f0*/  IMAD.WIDE.U32 R48, R43, R30, R48 ;  /* 0x0000001e2b307225 */ /* 0x000fc800078e0030 */
[----:B------:R-:W-:Y:S02]  /*c800*/  IMAD.IADD R65, R28, 0x1, R65 ;  /* 0x000000011c417824 */ /* 0x000fe400078e0241 */
[----:B------:R-:W-:Y:S02]  /*c810*/  IMAD.IADD R51, R73, 0x1, R51 ;  /* 0x0000000149337824 */ /* 0x000fe400078e0233 */
[----:B------:R-:W-:-:S04]  /*c820*/  IMAD.WIDE.U32 R46, R35, R57, R46 ;  /* 0x00000039232e7225 */ /* 0x000fc800078e002e */
[----:B------:R-:W-:Y:S01]  /*c830*/  IMAD.X R55, RZ, RZ, RZ, P1 ;  /* 0x000000ffff377224 */ /* 0x000fe200008e06ff */
[----:B------:R-:W-:Y:S01]  /*c840*/  IADD3 R48, P1, PT, R45, R48, RZ ;  /* 0x000000302d307210 */ /* 0x000fe20007f3e0ff */
[----:B------:R-:W-:Y:S01]  /*c850*/  IMAD.WIDE.U32 R52, R77, R70, R52 ;  /* 0x000000464d347225 */ /* 0x000fe200078e0034 */
[----:B------:R-:W-:Y:S02]  /*c860*/  IADD3 R46, P4, PT, R65, R46, RZ ;  /* 0x0000002e412e7210 */ /* 0x000fe40007f9e0ff */
[----:B------:R-:W-:Y:S01]  /*c870*/  IADD3 R45, PT, PT, R34, R49, RZ ;  /* 0x00000031222d7210 */ /* 0x000fe20007ffe0ff */
[----:B------:R-:W-:Y:S01]  /*c880*/  IMAD.WIDE.U32 R54, R74, R30, R54 ;  /* 0x0000001e4a367225 */ /* 0x000fe200078e0036 */
[----:B------:R-:W-:-:S03]  /*c890*/  IADD3 R52, P2, PT, R51, R52, RZ ;  /* 0x0000003433347210 */ /* 0x000fc60007f5e0ff */
[----:B------:R-:W-:Y:S02]  /*c8a0*/  IMAD.IADD R53, R73, 0x1, R53 ;  /* 0x0000000149357824 */ /* 0x000fe400078e0235 */
[----:B------:R-:W-:Y:S02]  /*c8b0*/  IMAD.X R51, RZ, RZ, RZ, P3 ;  /* 0x000000ffff337224 */ /* 0x000fe400018e06ff */
[----:B------:R-:W-:Y:S01]  /*c8c0*/  IMAD.X R49, RZ, RZ, RZ, P1 ;  /* 0x000000ffff317224 */ /* 0x000fe200008e06ff */
[----:B------:R-:W-:Y:S01]  /*c8d0*/  IADD3 R54, P1, PT, R53, R54, RZ ;  /* 0x0000003635367210 */ /* 0x000fe20007f3e0ff */
[----:B------:R-:W-:Y:S01]  /*c8e0*/  IMAD.IADD R65, R63, 0x1, R47 ;  /* 0x000000013f417824 */ /* 0x000fe200078e022f */
[----:B------:R-:W-:Y:S01]  /*c8f0*/  IADD3.X R53, PT, PT, RZ, RZ, RZ, P2, !PT ;  /* 0x000000ffff357210 */ /* 0x000fe200017fe4ff */
[----:B------:R-:W-:-:S04]  /*c900*/  IMAD.WIDE.U32 R50, R76, R33, R50 ;  /* 0x000000214c327225 */ /* 0x000fc800078e0032 */
[----:B------:R-:W-:Y:S02]  /*c910*/  IMAD.X R47, RZ, RZ, RZ, P4 ;  /* 0x000000ffff2f7224 */ /* 0x000fe400020e06ff */
        /* <DEDUP_REMOVED lines=21> */
[----:B------:R-:W-:-:S04]  /*ca70*/  IMAD.WIDE.U32 R84, R56, R41, R84 ;  /* 0x0000002938547225 */ /* 0x000fc800078e0054 */
[----:B------:R-:W-:Y:S01]  /*ca80*/  IMAD.X R49, RZ, RZ, RZ, P3 ;  /* 0x000000ffff317224 */ /* 0x000fe200018e06ff */
[----:B------:R-:W-:Y:S01]  /*ca90*/  IADD3 R46, P3, PT, R45, R84, RZ ;  /* 0x000000542d2e7210 */ /* 0x000fe20007f7e0ff */
[----:B------:R-:W-:Y:S02]  /*caa0*/  IMAD.IADD R55, R32, 0x1, R55 ;  /* 0x0000000120377824 */ /* 0x000fe400078e0237 */
[----:B------:R-:W-:Y:S02]  /*cab0*/  IMAD.IADD R87, R34, 0x1, R51 ;  /* 0x0000000122577824 */ /* 0x000fe400078e0233 */
[----:B------:R-:W-:Y:S01]  /*cac0*/  IMAD R51, R44, R4, RZ ;  /* 0x000000042c337224 */ /* 0x000fe200078e02ff */
[----:B------:R-:W-:Y:S01]  /*cad0*/  IADD3 R64, P4, PT, R55, R64, RZ ;  /* 0x0000004037407210 */ /* 0x000fe20007f9e0ff */
[----:B------:R-:W-:-:S04]  /*cae0*/  IMAD.WIDE.U32 R48, R35, R36, R48 ;  /* 0x0000002423307225 */ /* 0x000fc800078e0030 */
[----:B------:R-:W-:Y:S02]  /*caf0*/  IMAD.MOV.U32 R45, RZ, RZ, RZ ;  /* 0x000000ffff2d7224 */ /* 0x000fe400078e00ff */
[----:B------:R-:W-:Y:S02]  /*cb00*/  IMAD.X R55, RZ, RZ, RZ, P2 ;  /* 0x000000ffff377224 */ /* 0x000fe400010e06ff */
[----:B------:R-:W-:Y:S01]  /*cb10*/  IMAD.HI.U32 R50, R51, R38, R44 ;  /* 0x0000002633327227 */ /* 0x000fe200078e002c */
[----:B------:R-:W-:Y:S02]  /*cb20*/  IADD3 R44, P1, PT, R48, R47, RZ ;  /* 0x0000002f302c7210 */ /* 0x000fe40007f3e0ff */
[----:B------:R-:W-:Y:S01]  /*cb30*/  IADD3 R48, P2, PT, R49, R65, RZ ;  /* 0x0000004131307210 */ /* 0x000fe20007f5e0ff */
[----:B------:R-:W-:-:S04]  /*cb40*/  IMAD.WIDE.U32 R52, R74, R33, R52 ;  /* 0x000000214a347225 */ /* 0x000fc800078e0034 */
[----:B------:R-:W-:Y:S01]  /*cb50*/  IMAD.X R65, RZ, RZ, RZ, P4 ;  /* 0x000000ffff417224 */ /* 0x000fe200020e06ff */
[----:B------:R-:W-:Y:S01]  /*cb60*/  IADD3 R52, P4, PT, R87, R52, RZ ;  /* 0x0000003457347210 */ /* 0x000fe20007f9e0ff */
[----:B------:R-:W-:Y:S01]  /*cb70*/  IMAD.WIDE.U32 R54, R70, R70, R54 ;  /* 0x0000004646367225 */ /* 0x000fe200078e0036 */
[----:B------:R-:W-:-:S03]  /*cb80*/  IADD3 R53, PT, PT, R32, R53, RZ ;  /* 0x0000003520357210 */ /* 0x000fc60007ffe0ff */
[----:B------:R-:W-:-:S04]  /*cb90*/  IMAD.WIDE.U32 R64, R77, R30, R64 ;  /* 0x0000001e4d407225 */ /* 0x000fc800078e0040 */
[----:B------:R-:W-:Y:S01]  /*cba0*/  IMAD.IADD R45, R73, 0x1, R55 ;  /* 0x00000001492d7824 */ /* 0x000fe200078e0237 */
[----:B------:R-:W-:Y:S01]  /*cbb0*/  IADD3 R60, PT, PT, R34, R65, RZ ;  /* 0x00000041223c7210 */ /* 0x000fe20007ffe0ff */
[----:B------:R-:W-:Y:S01]  /*cbc0*/  IMAD.X R47, RZ, RZ, RZ, P3 ;  /* 0x000000ffff2f7224 */ /* 0x000fe200018e06ff */
[----:B------:R-:W-:Y:S01]  /*cbd0*/  IADD3 R54, P3, PT, R53, R54, RZ ;  /* 0x0000003635367210 */ /* 0x000fe20007f7e0ff */
[----:B------:R-:W-:Y:S01]  /*cbe0*/  IMAD.X R49, RZ, RZ, RZ, P2 ;  /* 0x000000ffff317224 */ /* 0x000fe200010e06ff */
[----:B------:R-:W-:Y:S01]  /*cbf0*/  IADD3 R64, P2, PT, R45, R64, RZ ;  /* 0x000000402d407210 */ /* 0x000fe20007f5e0ff */
[----:B------:R-:W-:Y:S02]  /*cc00*/  IMAD.X R53, RZ, RZ, RZ, P4 ;  /* 0x000000ffff357224 */ /* 0x000fe400020e06ff */
[----:B------:R-:W-:Y:S02]  /*cc10*/  IMAD.X R45, RZ, RZ, RZ, P1 ;  /* 0x000000ffff2d7224 */ /* 0x000fe400008e06ff */
[----:B------:R-:W-:-:S04]  /*cc20*/  IMAD.WIDE.U32 R46, R61, R40, R46 ;  /* 0x000000283d2e7225 */ /* 0x000fc800078e002e */
[----:B------:R-:W-:Y:S01]  /*cc30*/  IMAD.WIDE.U32 R52, R76, R30, R52 ;  /* 0x0000001e4c347225 */ /* 0x000fe200078e0034 */
[----:B------:R-:W-:-:S03]  /*cc40*/  IADD3 R46, P1, PT, R50, R46, RZ ;  /* 0x0000002e322e7210 */ /* 0x000fc60007f3e0ff */
[----:B------:R-:W-:Y:S02]  /*cc50*/  IMAD.X R55, RZ, RZ, RZ, P3 ;  /* 0x000000ffff377224 */ /* 0x000fe400018e06ff */
[----:B------:R-:W-:-:S04]  /*cc60*/  IMAD.WIDE.U32 R48, R35, R37, R48 ;  /* 0x0000002523307225 */ /* 0x000fc800078e0030 */
[----:B------:R-:W-:-:S04]  /*cc70*/  IMAD.WIDE.U32 R44, R31, R57, R44 ;  /* 0x000000391f2c7225 */ /* 0x000fc800078e002c */
[----:B------:R-:W-:Y:S01]  /*cc80*/  IMAD.IADD R35, R0, 0x1, R47 ;  /* 0x0000000100237824 */ /* 0x000fe200078e022f */
[----:B------:R-:W-:Y:S01]  /*cc90*/  IADD3.X R47, PT, PT, RZ, RZ, RZ, P0, !PT ;  /* 0x000000ffff2f7210 */ /* 0x000fe200007fe4ff */
        /* <DEDUP_REMOVED lines=16> */
[----:B------:R-:W-:Y:S02]  /*cda0*/  IMAD.IADD R65, R32, 0x1, R65 ;  /* 0x0000000120417824 */ /* 0x000fe400078e0241 */
[----:B------:R-:W-:Y:S02]  /*cdb0*/  IMAD.X R49, RZ, RZ, RZ, P5 ;  /* 0x000000ffff317224 */ /* 0x000fe400028e06ff */
[----:B------:R-:W-:Y:S01]  /*cdc0*/  IMAD.WIDE.U32 R46, R51, R39, R46 ;  /* 0x00000027332e7225 */ /* 0x000fe200078e002e */
[----:B------:R-:W-:-:S03]  /*cdd0*/  IADD3 R54, P5, PT, R65, R60, RZ ;  /* 0x0000003c41367210 */ /* 0x000fc60007fbe0ff */
[----:B------:R-:W-:-:S04]  /*cde0*/  IMAD.WIDE.U32 R64, R31, R36, R48 ;  /* 0x000000241f407225 */ /* 0x000fc800078e0030 */
[----:B------:R-:W-:Y:S02]  /*cdf0*/  IMAD R87, R46, R4, RZ ;  /* 0x000000042e577224 */ /* 0x000fe400078e02ff */
[----:B------:R-:W-:-:S04]  /*ce00*/  IMAD.WIDE.U32 R84, R56, R42, R84 ;  /* 0x0000002a38547225 */ /* 0x000fc800078e0054 */
[----:B------:R-:W-:Y:S02]  /*ce10*/  IMAD.MOV.U32 R48, RZ, RZ, R46 ;  /* 0x000000ffff307224 */ /* 0x000fe400078e002e */
[----:B------:R-:W-:Y:S02]  /*ce20*/  IMAD.MOV.U32 R49, RZ, RZ, RZ ;  /* 0x000000ffff317224 */ /* 0x000fe400078e00ff */
[----:B------:R-:W-:Y:S02]  /*ce30*/  IMAD.X R53, RZ, RZ, RZ, P0 ;  /* 0x000000ffff357224 */ /* 0x000fe400000e06ff */
[----:B------:R-:W-:Y:S01]  /*ce40*/  IMAD.HI.U32 R46, R87, R38, R48 ;  /* 0x00000026572e7227 */ /* 0x000fe200078e0030 */
[----:B------:R-:W-:Y:S02]  /*ce50*/  IADD3 R48, P4, PT, R84, R35, RZ ;  /* 0x0000002354307210 */ /* 0x000fe40007f9e0ff */
[----:B------:R-:W-:Y:S01]  /*ce60*/  IADD3 R84, P1, PT, R64, R85, RZ ;  /* 0x0000005540547210 */ /* 0x000fe20007f3e0ff */
[----:B------:R-:W-:Y:S01]  /*ce70*/  IMAD.WIDE.U32 R44, R74, R30, R44 ;  /* 0x0000001e4a2c7225 */ /* 0x000fe200078e002c */
[----:B------:R-:W-:-:S03]  /*ce80*/  IADD3 R64, P0, PT, R65, R55, RZ ;  /* 0x0000003741407210 */ /* 0x000fc60007f1e0ff */
        /* <DEDUP_REMOVED lines=13> */
[----:B------:R-:W-:Y:S01]  /*cf60*/  IMAD.X R53, RZ, RZ, RZ, P0 ;  /* 0x000000ffff357224 */ /* 0x000fe200000e06ff */
[----:B------:R-:W-:Y:S01]  /*cf70*/  IADD3 R45, PT, PT, R34, R45, RZ ;  /* 0x0000002d222d7210 */ /* 0x000fe20007ffe0ff */
[----:B------:R-:W-:Y:S02]  /*cf80*/  IMAD.X R85, RZ, RZ, RZ, P1 ;  /* 0x000000ffff557224 */ /* 0x000fe400008e06ff */
[----:B------:R-:W-:-:S04]  /*cf90*/  IMAD.WIDE.U32 R64, R31, R37, R64 ;  /* 0x000000251f407225 */ /* 0x000fc800078e0040 */
        /* <DEDUP_REMOVED lines=27> */
[----:B------:R-:W-:-:S04]  /*d150*/  IMAD.WIDE.U32 R54, R61, R42, R54 ;  /* 0x0000002a3d367225 */ /* 0x000fc800078e0036 */
[----:B------:R-:W-:Y:S01]  /*d160*/  IMAD.WIDE.U32 R64, R56, R36, R64 ;  /* 0x0000002438407225 */ /* 0x000fe200078e0040 */
[----:B------:R-:W-:-:S03]  /*d170*/  IADD3 R48, P4, PT, R54, R49, RZ ;  /* 0x0000003136307210 */ /* 0x000fc60007f9e0ff */
[----:B------:R-:W-:Y:S02]  /*d180*/  IMAD.X R31, RZ, RZ, RZ, P1 ;  /* 0x000000ffff1f7224 */ /* 0x000fe400008e06ff */
[----:B------:R-:W-:-:S03]  /*d190*/  IMAD.WIDE.U32 R44, R70, R30, R44 ;  /* 0x0000001e462c7225 */ /* 0x000fc600078e002c */
[----:B------:R-:W-:Y:S01]  /*d1a0*/  IADD3 R31, P1, PT, R31, R50, RZ ;  /* 0x000000321f1f7210 */ /* 0x000fe20007f3e0ff */
[----:B------:R-:W-:Y:S02]  /*d1b0*/  IMAD.X R47, RZ, RZ, RZ, P0 ;  /* 0x000000ffff2f7224 */ /* 0x000fe400000e06ff */
        /* <DEDUP_REMOVED lines=20> */
[----:B------:R-:W-:-:S03]  /*d300*/  IADD3 R54, P3, PT, R45, R54, RZ ;  /* 0x000000362d367210 */ /* 0x000fc60007f7e0ff */
[----:B------:R-:W-:Y:S01]  /*d310*/  IMAD.X R49, RZ, RZ, RZ, P2 ;  /* 0x000000ffff317224 */ /* 0x000fe200010e06ff */
[----:B------:R-:W-:Y:S01]  /*d320*/  IADD3 R52, P2, PT, R64, R53, RZ ;  /* 0x0000003540347210 */ /* 0x000fe20007f5e0ff */
[----:B------:R-:W-:Y:S02]  /*d330*/  IMAD.X R50, RZ, RZ, RZ, P1 ;  /* 0x000000ffff327224 */ /* 0x000fe400008e06ff */
[----:B------:R-:W-:Y:S01]  /*d340*/  IMAD.X R55, RZ, RZ, RZ, P3 ;  /* 0x000000ffff377224 */ /* 0x000fe200018e06ff */
[----:B------:R-:W-:Y:S01]  /*d350*/  IADD3.X R53, PT, PT, RZ, RZ, RZ, P2, !PT ;  /* 0x000000ffff357210 */ /* 0x000fe200017fe4ff */
[----:B------:R-:W-:Y:S01]  /*d360*/  IMAD.WIDE.U32 R48, R87, R40, R48 ;  /* 0x0000002857307225 */ /* 0x000fe200078e0030 */
[----:B------:R-:W-:Y:S02]  /*d370*/  IADD3 R50, P1, PT, R50, R85, RZ ;  /* 0x0000005532327210 */ /* 0x000fe40007f3e0ff */
[----:B------:R-:W-:Y:S01]  /*d380*/  IADD3 R31, P2, PT, R65, R31, RZ ;  /* 0x0000001f411f7210 */ /* 0x000fe20007f5e0ff */
[----:B------:R-:W-:-:S02]  /*d390*/  IMAD R85, R46, R4, RZ ;  /* 0x000000042e557224 */ /* 0x000fc400078e02ff */
[----:B------:R-:W-:Y:S02]  /*d3a0*/  IMAD.MOV.U32 R47, RZ, RZ, RZ ;  /* 0x000000ffff2f7224 */ /* 0x000fe400078e00ff */
[----:B------:R-:W-:-:S04]  /*d3b0*/  IMAD.WIDE.U32 R54, R51, R42, R54 ;  /* 0x0000002a33367225 */ /* 0x000fc800078e0036 */
[----:B------:R-:W-:Y:S02]  /*d3c0*/  IMAD.IADD R49, R0, 0x1, R49 ;  /* 0x0000000100317824 */ /* 0x000fe400078e0231 */
[----:B------:R-:W-:-:S04]  /*d3d0*/  IMAD.WIDE.U32 R52, R61, R36, R52 ;  /* 0x000000243d347225 */ /* 0x000fc800078e0034 */
[----:B------:R-:W-:-:S04]  /*d3e0*/  IMAD.HI.U32 R47, R85, R38, R46 ;  /* 0x00000026552f7227 */ /* 0x000fc800078e002e */
[----:B------:R-:W-:Y:S01]  /*d3f0*/  IMAD.X R45, RZ, RZ, RZ, P5 ;  /* 0x000000ffff2d7224 */ /* 0x000fe200028e06ff */
[----:B------:R-:W-:Y:S02]  /*d400*/  IADD3 R46, P5, PT, R54, R49, RZ ;  /* 0x00000031362e7210 */ /* 0x000fe40007fbe0ff */
[----:B------:R-:W-:Y:S01]  /*d410*/  IADD3 R54, P3, PT, R52, R55, RZ ;  /* 0x0000003734367210 */ /* 0x000fe20007f7e0ff */
[----:B------:R-:W-:Y:S01]  /*d420*/  IMAD.WIDE.U32 R44, R33, R30, R44 ;  /* 0x0000001e212c7225 */ /* 0x000fe200078e002c */
[----:B------:R-:W-:-:S03]  /*d430*/  IADD3 R48, P6, PT, R47, R48, RZ ;  /* 0x000000302f307210 */ /* 0x000fc60007fde0ff */
[----:B------:R-:W-:Y:S01]  /*d440*/  IMAD.X R55, RZ, RZ, RZ, P0 ;  /* 0x000000ffff377224 */ /* 0x000fe200000e06ff */
[----:B------:R-:W-:Y:S01]  /*d450*/  IADD3.X R49, PT, PT, RZ, RZ, RZ, P6, !PT ;  /* 0x000000ffff317210 */ /* 0x000fe200037fe4ff */
[----:B------:R-:W-:Y:S01]  /*d460*/  IMAD.X R47, RZ, RZ, RZ, P5 ;  /* 0x000000ffff2f7224 */ /* 0x000fe200028e06ff */
[----:B------:R-:W-:Y:S01]  /*d470*/  IADD3 R52, P0, PT, R53, R31, RZ ;  /* 0x0000001f35347210 */ /* 0x000fe20007f1e0ff */
[----:B------:R-:W-:Y:S01]  /*d480*/  IMAD.IADD R56, R34, 0x1, R45 ;  /* 0x0000000122387824 */ /* 0x000fe200078e022d */
[----:B------:R-:W-:Y:S01]  /*d490*/  IADD3 R31, P5, PT, R55, R44, RZ ;  /* 0x0000002c371f7210 */ /* 0x000fe20007fbe0ff */
[----:B------:R-:W-:Y:S01]  /*d4a0*/  IMAD.WIDE.U32 R48, R85, R39, R48 ;  /* 0x0000002755307225 */ /* 0x000fe200078e0030 */
[----:B------:R-:W-:-:S03]  /*d4b0*/  IADD3.X R55, PT, PT, RZ, RZ, RZ, P3, !PT ;  /* 0x000000ffff377210 */ /* 0x000fc60001ffe4ff */
[----:B------:R-:W-:-:S04]  /*d4c0*/  IMAD.WIDE.U32 R46, R87, R41, R46 ;  /* 0x00000029572e7225 */ /* 0x000fc800078e002e */
[----:B------:R-:W-:Y:S01]  /*d4d0*/  IMAD.X R53, RZ, RZ, RZ, P0 ;  /* 0x000000ffff357224 */ /* 0x000fe200000e06ff */
[----:B------:R-:W-:Y:S01]  /*d4e0*/  IADD3 R46, P0, PT, R49, R46, RZ ;  /* 0x0000002e312e7210 */ /* 0x000fe20007f1e0ff */
[----:B------:R-:W-:-:S04]  /*d4f0*/  IMAD.WIDE.U32 R54, R51, R57, R54 ;  /* 0x0000003933367225 */ /* 0x000fc800078e0036 */
[----:B------:R-:W-:-:S04]  /*d500*/  IMAD.WIDE.U32 R52, R61, R37, R52 ;  /* 0x000000253d347225 */ /* 0x000fc800078e0034 */
        /* <DEDUP_REMOVED lines=14> */
[----:B------:R-:W-:-:S03]  /*d5f0*/  IMAD.WIDE.U32 R54, R87, R42, R54 ;  /* 0x0000002a57367225 */ /* 0x000fc600078e0036 */
        /* <DEDUP_REMOVED lines=11> */
[----:B------:R-:W-:Y:S02]  /*d6b0*/  IMAD.X R61, RZ, RZ, RZ, P0 ;  /* 0x000000ffff3d7224 */ /* 0x000fe400000e06ff */
[----:B------:R-:W-:Y:S01]  /*d6c0*/  IMAD.WIDE.U32 R54, R85, R41, R54 ;  /* 0x0000002955367225 */ /* 0x000fe200078e0036 */
[----:B------:R-:W-:-:S03]  /*d6d0*/  IADD3 R56, P0, PT, R56, R31, RZ ;  /* 0x0000001f38387210 */ /* 0x000fc60007f1e0ff */
[----:B------:R-:W-:-:S04]  /*d6e0*/  IMAD.WIDE.U32 R44, R87, R57, R44 ;  /* 0x00000039572c7225 */ /* 0x000fc800078e002c */
[----:B------:R-:W-:Y:S02]  /*d6f0*/  IMAD.IADD R31, R28, 0x1, R55 ;  /* 0x000000011c1f7824 */ /* 0x000fe400078e0237 */
[----:B------:R-:W-:Y:S01]  /*d700*/  IMAD.WIDE.U32 R60, R51, R37, R60 ;  /* 0x00000025333c7225 */ /* 0x000fe200078e003c */
[----:B------:R-:W-:Y:S02]  /*d710*/  IADD3 R51, PT, PT, R63, R45, RZ ;  /* 0x0000002d3f337210 */ /* 0x000fe40007ffe0ff */
[----:B------:R-:W-:Y:S01]  /*d720*/  IADD3 R44, P6, PT, R31, R44, RZ ;  /* 0x0000002c1f2c7210 */ /* 0x000fe20007fde0ff */
[----:B------:R-:W-:Y:S01]  /*d730*/  IMAD.X R31, RZ, RZ, RZ, P4 ;  /* 0x000000ffff1f7224 */ /* 0x000fe200020e06ff */
[----:B------:R-:W-:Y:S01]  /*d740*/  IADD3 R50, P2, PT, R60, R51, RZ ;  /* 0x000000333c327210 */ /* 0x000fe20007f5e0ff */
[----:B------:R-:W-:Y:S02]  /*d750*/  IMAD.X R49, RZ, RZ, RZ, P5 ;  /* 0x000000ffff317224 */ /* 0x000fe400028e06ff */
[----:B------:R-:W-:Y:S01]  /*d760*/  IMAD.X R45, RZ, RZ, RZ, P6 ;  /* 0x000000ffff2d7224 */ /* 0x000fe200030e06ff */
[----:B------:R-:W-:Y:S01]  /*d770*/  IADD3.X R51, PT, PT, RZ, RZ, RZ, P2, !PT ;  /* 0x000000ffff337210 */ /* 0x000fe200017fe4ff */
[----:B------:R-:W-:Y:S01]  /*d780*/  IMAD.WIDE.U32 R52, R30, R30, R52 ;  /* 0x0000001e1e347225 */ /* 0x000fe200078e0034 */
[----:B------:R-:W-:-:S03]  /*d790*/  IADD3 R31, P2, PT, R31, R56, RZ ;  /* 0x000000381f1f7210 */ /* 0x000fc60007f5e0ff */
[----:B------:R-:W-:Y:S01]  /*d7a0*/  IMAD.WIDE.U32 R44, R85, R42, R44 ;  /* 0x0000002a552c7225 */ /* 0x000fe200078e002c */
[----:B------:R-:W-:-:S03]  /*d7b0*/  IADD3 R61, P5, PT, R61, R31, RZ ;  /* 0x0000001f3d3d7210 */ /* 0x000fc60007fbe0ff */
[----:B------:R-:W-:-:S04]  /*d7c0*/  IMAD.WIDE.U32 R50, R87, R36, R50 ;  /* 0x0000002457327225 */ /* 0x000fc800078e0032 */
[----:B------:R-:W-:Y:S01]  /*d7d0*/  IMAD.X R35, RZ, RZ, RZ, P3 ;  /* 0x000000ffff237224 */ /* 0x000fe200018e06ff */
[----:B------:R-:W-:Y:S01]  /*d7e0*/  IADD3 R50, P6, PT, R50, R45, RZ ;  /* 0x0000002d32327210 */ /* 0x000fe20007fde0ff */
[----:B------:R-:W-:Y:S01]  /*d7f0*/  IMAD.X R31, RZ, RZ, RZ, P0 ;  /* 0x000000ffff1f7224 */ /* 0x000fe200000e06ff */
[----:B------:R-:W-:Y:S01]  /*d800*/  IADD3 R28, P3, PT, R49, R52, RZ ;  /* 0x00000034311c7210 */ /* 0x000fe20007f7e0ff */
[----:B------:R-:W-:Y:S01]  /*d810*/  IMAD.X R52, RZ, RZ, RZ, P1 ;  /* 0x000000ffff347224 */ /* 0x000fe200008e06ff */
[----:B------:R-:W-:Y:S01]  /*d820*/  IADD3 R60, P0, PT, R51, R61, RZ ;  /* 0x0000003d333c7210 */ /* 0x000fe20007f1e0ff */
[----:B------:R-:W-:Y:S01]  /*d830*/  IMAD.IADD R49, R34, 0x1, R53 ;  /* 0x0000000122317824 */ /* 0x000fe200078e0235 */
[----:B------:R-:W-:Y:S01]  /*d840*/  IADD3.X R51, PT, PT, RZ, RZ, RZ, P6, !PT ;  /* 0x000000ffff337210 */ /* 0x000fe200037fe4ff */
[----:B------:R-:W-:Y:S01]  /*d850*/  IMAD.MOV.U32 R62, RZ, RZ, R44 ;  /* 0x000000ffff3e7224 */ /* 0x000fe200078e002c */
[----:B------:R-:W-:Y:S01]  /*d860*/  IADD3 R35, P4, PT, R35, R28, RZ ;  /* 0x0000001c23237210 */ /* 0x000fe20007f9e0ff */
[----:B------:R-:W-:-:S02]  /*d870*/  IMAD.X R61, RZ, RZ, RZ, P0 ;  /* 0x000000ffff3d7224 */ /* 0x000fc400000e06ff */
        /* <DEDUP_REMOVED lines=8> */
[----:B------:R-:W-:-:S03]  /*d900*/  IMAD.X R35, RZ, RZ, RZ, P3 ;  /* 0x000000ffff237224 */ /* 0x000fc600018e06ff */
[----:B------:R-:W-:Y:S01]  /*d910*/  IADD3 R52, P6, PT, R60, R63, RZ ;  /* 0x0000003f3c347210 */ /* 0x000fe20007fde0ff */
[----:B------:R-:W-:Y:S01]  /*d920*/  IMAD.MOV.U32 R63, RZ, RZ, R50 ;  /* 0x000000ffff3f7224 */ /* 0x000fe200078e0032 */
[----:B------:R-:W-:Y:S01]  /*d930*/  IADD3 R31, P5, PT, R31, R28, RZ ;  /* 0x0000001c1f1f7210 */ /* 0x000fe20007fbe0ff */
[----:B------:R-:W-:Y:S01]  /*d940*/  IMAD.X R28, RZ, RZ, RZ, P4 ;  /* 0x000000ffff1c7224 */ /* 0x000fe200020e06ff */
[----:B------:R-:W-:Y:S02]  /*d950*/  IADD3.X R53, PT, PT, RZ, RZ, RZ, P6, !PT ;  /* 0x000000ffff357210 */ /* 0x000fe400037fe4ff */
[----:B------:R-:W-:Y:S01]  /*d960*/  IADD3 R61, P3, PT, R61, R31, RZ ;  /* 0x0000001f3d3d7210 */ /* 0x000fe20007f7e0ff */
[----:B------:R-:W-:Y:S01]  /*d970*/  IMAD.X R31, RZ, RZ, RZ, P2 ;  /* 0x000000ffff1f7224 */ /* 0x000fe200010e06ff */
[----:B------:R-:W-:Y:S01]  /*d980*/  IADD3 R28, PT, PT, R28, R49, R35 ;  /* 0x000000311c1c7210 */ /* 0x000fe20007ffe023 */
[----:B------:R-:W-:Y:S01]  /*d990*/  IMAD.WIDE.U32 R52, R85, R36, R52 ;  /* 0x0000002455347225 */ /* 0x000fe200078e0034 */
[----:B------:R-:W-:-:S03]  /*d9a0*/  MOV R49, R46 ;  /* 0x0000002e00317202 */ /* 0x000fc60000000f00 */
[----:B------:R-:W-:Y:S01]  /*d9b0*/  IMAD.X R35, RZ, RZ, RZ, P1 ;  /* 0x000000ffff237224 */ /* 0x000fe200008e06ff */
[----:B------:R-:W-:Y:S02]  /*d9c0*/  IADD3 R60, P1, PT, R53, R61, RZ ;  /* 0x0000003d353c7210 */ /* 0x000fe40007f3e0ff */
[----:B------:R-:W-:Y:S02]  /*d9d0*/  MOV R64, R52 ;  /* 0x0000003400407202 */ /* 0x000fe40000000f00 */
[----:B------:R-:W-:Y:S01]  /*d9e0*/  IADD3 R28, PT, PT, R31, R28, R35 ;  /* 0x0000001c1f1c7210 */ /* 0x000fe20007ffe023 */
[----:B------:R-:W-:Y:S01]  /*d9f0*/  IMAD.X R35, RZ, RZ, RZ, P0 ;  /* 0x000000ffff237224 */ /* 0x000fe200000e06ff */
[----:B------:R-:W-:Y:S01]  /*da00*/  IADD3.X R31, PT, PT, RZ, RZ, RZ, P5, !PT ;  /* 0x000000ffff1f7210 */ /* 0x000fe20002ffe4ff */
[----:B------:R-:W-:-:S03]  /*da10*/  IMAD.X R61, RZ, RZ, RZ, P1 ;  /* 0x000000ffff3d7224 */ /* 0x000fc600008e06ff */
[----:B------:R-:W-:Y:S01]  /*da20*/  IADD3 R31, PT, PT, R31, R28, R35 ;  /* 0x0000001c1f1f7210 */ /* 0x000fe20007ffe023 */
[----:B------:R-:W-:-:S04]  /*da30*/  IMAD.WIDE.U32 R60, R85, R37, R60 ;  /* 0x00000025553c7225 */ /* 0x000fc800078e003c */
[----:B------:R-:W-:Y:S02]  /*da40*/  IMAD.X R28, RZ, RZ, RZ, P3 ;  /* 0x000000ffff1c7224 */ /* 0x000fe400018e06ff */
        /* <DEDUP_REMOVED lines=31> */
.L_x_301:
        /* <DEDUP_REMOVED lines=23> */
.L_x_302:
[----:B------:R-:W-:Y:S01]  /*ddb0*/  IADD3 R31, P0, PT, -R83, R31, RZ ;  /* 0x0000001f531f7210 */ /* 0x000fe20007f1e1ff */
        /* <DEDUP_REMOVED lines=42> */
.L_x_303:
        /* <DEDUP_REMOVED lines=42> */
.L_x_304:
        /* <DEDUP_REMOVED lines=42> */
.L_x_305:
[----:B------:R-:W-:Y:S01]  /*e5a0*/  IMAD.WIDE.U32 R50, R83, R43, RZ ;  /* 0x0000002b53327225 */ /* 0x000fe200078e00ff */
[----:B------:R-:W-:-:S03]  /*e5b0*/  MOV R85, RZ ;  /* 0x000000ff00557202 */ /* 0x000fc60000000f00 */
        /* <DEDUP_REMOVED lines=11> */
[----:B------:R-:W-:Y:S02]  /*e670*/  IMAD.MOV.U32 R51, RZ, RZ, RZ ;  /* 0x000000ffff337224 */ /* 0x000fe400078e00ff */
[----:B------:R-:W-:Y:S02]  /*e680*/  IMAD.MOV.U32 R82, RZ, RZ, R50 ;  /* 0x000000ffff527224 */ /* 0x000fe400078e0032 */
        /* <DEDUP_REMOVED lines=8> */
[----:B------:R-:W-:-:S04]  /*e710*/  IMAD.WIDE.U32 R44, R58, R72, R44 ;  /* 0x000000483a2c7225 */ /* 0x000fc800078e002c */
[----:B------:R-:W-:-:S05]  /*e720*/  IMAD.IADD R49, R89, 0x1, R45 ;  /* 0x0000000159317824 */ /* 0x000fca00078e022d */
[----:B------:R-:W-:Y:S01]  /*e730*/  IADD3 R48, P0, PT, R49, R36, RZ ;  /* 0x0000002431307210 */ /* 0x000fe20007f1e0ff */
[----:B------:R-:W-:Y:S02]  /*e740*/  IMAD.IADD R36, R37, 0x1, R85 ;  /* 0x0000000125247824 */ /* 0x000fe400078e0255 */
[----:B------:R-:W-:Y:S02]  /*e750*/  IMAD.MOV.U32 R37, RZ, RZ, RZ ;  /* 0x000000ffff257224 */ /* 0x000fe400078e00ff */
[----:B------:R-:W-:Y:S02]  /*e760*/  IMAD.X R49, RZ, RZ, RZ, P0 ;  /* 0x000000ffff317224 */ /* 0x000fe400000e06ff */
[----:B------:R-:W-:-:S04]  /*e770*/  IMAD.WIDE.U32 R36, R43, R71, R36 ;  /* 0x000000472b247225 */ /* 0x000fc800078e0024 */
[----:B------:R-:W-:-:S05]  /*e780*/  IMAD.WIDE.U32 R48, R58, R79, R48 ;  /* 0x0000004f3a307225 */ /* 0x000fca00078e0030 */
[----:B------:R-:W-:-:S04]  /*e790*/  IADD3 R47, PT, PT, R91, R49, RZ ;  /* 0x000000315b2f7210 */ /* 0x000fc80007ffe0ff */
[----:B------:R-:W-:Y:S01]  /*e7a0*/  IADD3 R46, P0, PT, R47, R36, RZ ;  /* 0x000000242f2e7210 */ /* 0x000fe20007f1e0ff */
[----:B------:R-:W-:Y:S02]  /*e7b0*/  IMAD.IADD R36, R37, 0x1, R87 ;  /* 0x0000000125247824 */ /* 0x000fe400078e0257 */
[----:B------:R-:W-:Y:S02]  /*e7c0*/  HFMA2 R37, -RZ, RZ, 0, 0 ;  /* 0x00000000ff257431 */ /* 0x000fe400000001ff */
[----:B------:R-:W-:Y:S02]  /*e7d0*/  IMAD.X R47, RZ, RZ, RZ, P0 ;  /* 0x000000ffff2f7224 */ /* 0x000fe400000e06ff */
[----:B------:R-:W-:-:S04]  /*e7e0*/  IMAD.WIDE.U32 R46, R58, R68, R46 ;  /* 0x000000443a2e7225 */ /* 0x000fc800078e002e */
[----:B------:R-:W-:-:S04]  /*e7f0*/  IMAD.WIDE.U32 R36, R43, R67, R36 ;  /* 0x000000432b247225 */ /* 0x000fc800078e0024 */
[----:B------:R-:W-:-:S05]  /*e800*/  IMAD.IADD R53, R85, 0x1, R47 ;  /* 0x0000000155357824 */ /* 0x000fca00078e022f */
[----:B------:R-:W-:Y:S02]  /*e810*/  IADD3 R52, P0, PT, R53, R36, RZ ;  /* 0x0000002435347210 */ /* 0x000fe40007f1e0ff */
[----:B------:R-:W-:Y:S01]  /*e820*/  IADD3 R36, PT, PT, R37, R51, RZ ;  /* 0x0000003325247210 */ /* 0x000fe20007ffe0ff */
[----:B------:R-:W-:Y:S02]  /*e830*/  IMAD.MOV.U32 R37, RZ, RZ, RZ ;  /* 0x000000ffff257224 */ /* 0x000fe400078e00ff */
        /* <DEDUP_REMOVED lines=10> */
[----:B------:R-:W-:Y:S01]  /*e8e0*/  IMAD.MOV.U32 R43, RZ, RZ, RZ ;  /* 0x000000ffff2b7224 */ /* 0x000fe200078e00ff */
[----:B------:R-:W-:-:S03]  /*e8f0*/  IADD3 R45, PT, PT, R51, R57, RZ ;  /* 0x00000039332d7210 */ /* 0x000fc60007ffe0ff */
[----:B------:R-:W-:Y:S01]  /*e900*/  IMAD.IADD R43, R37, 0x1, R43 ;  /* 0x00000001252b7824 */ /* 0x000fe200078e022b */
[----:B------:R-:W-:Y:S01]  /*e910*/  IADD3 R36, P0, PT, R45, R36, RZ ;  /* 0x000000242d247210 */ /* 0x000fe20007f1e0ff */
[----:B------:R-:W-:Y:S02]  /*e920*/  IMAD.MOV.U32 R45, RZ, RZ, RZ ;  /* 0x000000ffff2d7224 */ /* 0x000fe400078e00ff */
[----:B------:R-:W-:-:S04]  /*e930*/  IMAD.WIDE.U32 R44, R83, R76, R44 ;  /* 0x0000004c532c7225 */ /* 0x000fc800078e002c */
[----:B------:R-:W-:Y:S02]  /*e940*/  IMAD.IADD R49, R93, 0x1, R45 ;  /* 0x000000015d317824 */ /* 0x000fe400078e022d */
[----:B------:R-:W-:-:S03]  /*e950*/  IMAD.X R37, RZ, RZ, RZ, P0 ;  /* 0x000000ffff257224 */ /* 0x000fc600000e06ff */
[----:B------:R-:W-:Y:S01]  /*e960*/  IADD3 R48, P1, PT, R49, R48, RZ ;  /* 0x0000003031307210 */ /* 0x000fe20007f3e0ff */
[----:B------:R-:W-:-:S03]  /*e970*/  IMAD.WIDE.U32 R36, R58, R69, R36 ;  /* 0x000000453a247225 */ /* 0x000fc600078e0024 */
[----:B------:R-:W-:-:S03]  /*e980*/  IADD3.X R49, PT, PT, RZ, RZ, RZ, P1, !PT ;  /* 0x000000ffff317210 */ /* 0x000fc60000ffe4ff */
[----:B------:R-:W-:-:S04]  /*e990*/  IMAD.WIDE.U32 R48, R76, R72, R48 ;  /* 0x000000484c307225 */ /* 0x000fc800078e0030 */
[----:B------:R-:W-:Y:S02]  /*e9a0*/  IMAD.IADD R47, R89, 0x1, R49 ;  /* 0x00000001592f7824 */ /* 0x000fe400078e0231 */
[----:B------:R-:W-:-:S03]  /*e9b0*/  IMAD.MOV.U32 R49, RZ, RZ, RZ ;  /* 0x000000ffff317224 */ /* 0x000fc600078e00ff */
[----:B------:R-:W-:Y:S01]  /*e9c0*/  IADD3 R46, P1, PT, R47, R46, RZ ;  /* 0x0000002e2f2e7210 */ /* 0x000fe20007f3e0ff */
[----:B------:R-:W-:-:S04]  /*e9d0*/  IMAD.WIDE.U32 R48, R83, R74, R48 ;  /* 0x0000004a53307225 */ /* 0x000fc800078e0030 */
[----:B------:R-:W-:Y:S02]  /*e9e0*/  IMAD.X R47, RZ, RZ, RZ, P1 ;  /* 0x000000ffff2f7224 */ /* 0x000fe400008e06ff */
[----:B------:R-:W-:-:S04]  /*e9f0*/  IMAD.WIDE.U32 R46, R76, R79, R46 ;  /* 0x0000004f4c2e7225 */ /* 0x000fc800078e002e */
[----:B------:R-:W-:Y:S02]  /*ea00*/  IMAD.IADD R53, R91, 0x1, R47 ;  /* 0x000000015b357824 */ /* 0x000fe400078e022f */
[----:B------:R-:W-:-:S03]  /*ea10*/  IMAD.IADD R47, R81, 0x1, R49 ;  /* 0x00000001512f7824 */ /* 0x000fc600078e0231 */
        /* <DEDUP_REMOVED lines=8> */
[----:B------:R-:W-:Y:S01]  /*eaa0*/  IADD3 R42, P1, PT, R45, R36, RZ ;  /* 0x000000242d2a7210 */ /* 0x000fe20007f3e0ff */
[----:B------:R-:W-:-:S05]  /*eab0*/  IMAD.IADD R36, R55, 0x1, R37 ;  /* 0x0000000137247824 */ /* 0x000fca00078e0225 */
[----:B------:R-:W-:Y:S01]  /*eac0*/  IADD3 R36, P0, PT, R36, R43, RZ ;  /* 0x0000002b24247210 */ /* 0x000fe20007f1e0ff */
[----:B------:R-:W-:Y:S01]  /*ead0*/  IMAD.X R43, RZ, RZ, RZ, P1 ;  /* 0x000000ffff2b7224 */ /* 0x000fe200008e06ff */
[----:B------:R-:W-:-:S03]  /*eae0*/  IADD3 R46, P1, PT, R47, R46, RZ ;  /* 0x0000002e2f2e7210 */ /* 0x000fc60007f3e0ff */
[----:B------:R-:W-:Y:S01]  /*eaf0*/  IMAD.X R37, RZ, RZ, RZ, P0 ;  /* 0x000000ffff257224 */ /* 0x000fe200000e06ff */
        /* <DEDUP_REMOVED lines=9> */
[----:B------:R-:W-:Y:S02]  /*eb90*/  IMAD.MOV.U32 R47, RZ, RZ, RZ ;  /* 0x000000ffff2f7224 */ /* 0x000fe400078e00ff */
[----:B------:R-:W-:Y:S02]  /*eba0*/  IMAD.X R53, RZ, RZ, RZ, P1 ;  /* 0x000000ffff357224 */ /* 0x000fe400008e06ff */
[----:B------:R-:W-:Y:S02]  /*ebb0*/  IMAD.X R37, RZ, RZ, RZ, P0 ;  /* 0x000000ffff257224 */ /* 0x000fe400000e06ff */
[----:B------:R-:W-:-:S04]  /*ebc0*/  IMAD.WIDE.U32 R52, R74, R79, R52 ;  /* 0x0000004f4a347225 */ /* 0x000fc800078e0034 */
        /* <DEDUP_REMOVED lines=10> */
[----:B------:R-:W-:-:S03]  /*ec70*/  IMAD.X R59, RZ, RZ, RZ, P0 ;  /* 0x000000ffff3b7224 */ /* 0x000fc600000e06ff */
[----:B------:R-:W-:Y:S01]  /*ec80*/  IADD3 R42, P1, PT, R43, R42, RZ ;  /* 0x0000002a2b2a7210 */ /* 0x000fe20007f3e0ff */
[----:B------:R-:W-:-:S04]  /*ec90*/  IMAD.WIDE.U32 R58, R66, R76, R58 ;  /* 0x0000004c423a7225 */ /* 0x000fc800078e003a */
[----:B------:R-:W-:Y:S02]  /*eca0*/  IMAD.X R43, RZ, RZ, RZ, P1 ;  /* 0x000000ffff2b7224 */ /* 0x000fe400008e06ff */
[----:B------:R-:W-:-:S05]  /*ecb0*/  IMAD.WIDE.U32 R42, R74, R71, R42 ;  /* 0x000000474a2a7225 */ /* 0x000fca00078e002a */
[----:B------:R-:W-:-:S04]  /*ecc0*/  IADD3 R43, PT, PT, R87, R43, RZ ;  /* 0x0000002b572b7210 */ /* 0x000fc80007ffe0ff */
[----:B------:R-:W-:-:S05]  /*ecd0*/  IADD3 R36, P1, PT, R43, R36, RZ ;  /* 0x000000242b247210 */ /* 0x000fca0007f3e0ff */
[----:B------:R-:W-:Y:S01]  /*ece0*/  IMAD.X R37, RZ, RZ, RZ, P1 ;  /* 0x000000ffff257224 */ /* 0x000fe200008e06ff */
[----:B------:R-:W-:Y:S01]  /*ecf0*/  IADD3 R52, P1, PT, R53, R52, RZ ;  /* 0x0000003435347210 */ /* 0x000fe20007f3e0ff */
[----:B------:R-:W-:-:S03]  /*ed00*/  IMAD.WIDE.U32 R36, R74, R67, R36 ;  /* 0x000000434a247225 */ /* 0x000fc600078e0024 */
[----:B------:R-:W-:Y:S02]  /*ed10*/  IADD3.X R53, PT, PT, RZ, RZ, RZ, P1, !PT ;  /* 0x000000ffff357210 */ /* 0x000fe40000ffe4ff */
[----:B------:R-:W-:Y:S01]  /*ed20*/  IADD3 R43, PT, PT, R51, R37, RZ ;  /* 0x00000025332b7210 */ /* 0x000fe20007ffe0ff */
[----:B------:R-:W-:-:S03]  /*ed30*/  IMAD.WIDE.U32 R52, R77, R72, R52 ;  /* 0x000000484d347225 */ /* 0x000fc600078e0034 */
[----:B------:R-:W-:Y:S01]  /*ed40*/  IADD3 R92, P0, PT, R43, R58, RZ ;  /* 0x0000003a2b5c7210 */ /* 0x000fe20007f1e0ff */
[----:B------:R-:W-:Y:S01]  /*ed50*/  IMAD.IADD R57, R89, 0x1, R53 ;  /* 0x0000000159397824 */ /* 0x000fe200078e0235 */
[----:B------:R-:W-:Y:S01]  /*ed60*/  MOV R53, RZ ;  /* 0x000000ff00357202 */ /* 0x000fe20000000f00 */
[----:B------:R-:W-:Y:S02]  /*ed70*/  IMAD.IADD R37, R93, 0x1, R59 ;  /* 0x000000015d257824 */ /* 0x000fe400078e023b */
[----:B------:R-:W-:Y:S01]  /*ed80*/  IMAD.X R93, RZ, RZ, RZ, P0 ;  /* 0x000000ffff5d7224 */ /* 0x000fe200000e06ff */
        /* <DEDUP_REMOVED lines=8> */
[----:B------:R-:W-:Y:S02]  /*ee10*/  IADD3 R42, P1, PT, R43, R42, RZ ;  /* 0x0000002a2b2a7210 */ /* 0x000fe40007f3e0ff */
[----:B------:R-:W-:Y:S02]  /*ee20*/  IADD3 R56, P0, PT, R57, R56, RZ ;  /* 0x0000003839387210 */ /* 0x000fe40007f1e0ff */
[----:B------:R-:W-:Y:S02]  /*ee30*/  IADD3.X R43, PT, PT, RZ, RZ, RZ, P1, !PT ;  /* 0x000000ffff2b7210 */ /* 0x000fe40000ffe4ff */
[----:B------:R-:W-:Y:S01]  /*ee40*/  IADD3.X R57, PT, PT, RZ, RZ, RZ, P0, !PT ;  /* 0x000000ffff397210 */ /* 0x000fe200007fe4ff */
[----:B------:R-:W-:-:S04]  /*ee50*/  IMAD.WIDE.U32 R42, R77, R68, R42 ;  /* 0x000000444d2a7225 */ /* 0x000fc800078e002a */
[----:B------:R-:W-:Y:S02]  /*ee60*/  IMAD.IADD R59, R85, 0x1, R43 ;  /* 0x00000001553b7824 */ /* 0x000fe400078e022b */
[----:B------:R-:W-:-:S03]  /*ee70*/  IMAD.WIDE.U32 R56, R70, R72, R56 ;  /* 0x0000004846387225 */ /* 0x000fc600078e0038 */
[----:B------:R-:W-:-:S05]  /*ee80*/  IADD3 R58, P1, PT, R59, R36, RZ ;  /* 0x000000243b3a7210 */ /* 0x000fca0007f3e0ff */
[----:B------:R-:W-:Y:S02]  /*ee90*/  IMAD.X R59, RZ, RZ, RZ, P1 ;  /* 0x000000ffff3b7224 */ /* 0x000fe400008e06ff */
[----:B------:R-:W-:-:S04]  /*eea0*/  IMAD.WIDE.U32 R58, R77, R71, R58 ;  /* 0x000000474d3a7225 */ /* 0x000fc800078e003a */
[----:B------:R-:W-:-:S05]  /*eeb0*/  IMAD.IADD R43, R87, 0x1, R59 ;  /* 0x00000001572b7824 */ /* 0x000fca00078e023b */
[----:B------:R-:W-:Y:S01]  /*eec0*/  IADD3 R36, P1, PT, R43, R92, RZ ;  /* 0x0000005c2b247210 */ /* 0x000fe20007f3e0ff */
[----:B------:R-:W-:Y:S02]  /*eed0*/  IMAD.IADD R43, R89, 0x1, R57 ;  /* 0x00000001592b7824 */ /* 0x000fe400078e0239 */
[----:B------:R-:W-:-:S03]  /*eee0*/  HFMA2 R57, -RZ, RZ, 0, 0 ;  /* 0x00000000ff397431 */ /* 0x000fc600000001ff */
[----:B------:R-:W-:-:S05]  /*eef0*/  IADD3 R42, P0, PT, R43, R42, RZ ;  /* 0x0000002a2b2a7210 */ /* 0x000fca0007f1e0ff */
[----:B------:R-:W-:Y:S01]  /*ef00*/  IMAD.X R43, RZ, RZ, RZ, P0 ;  /* 0x000000ffff2b7224 */ /* 0x000fe200000e06ff */
[----:B------:R-:W-:Y:S01]  /*ef10*/  IADD3 R92, P0, PT, R76, R37, RZ ;  /* 0x000000254c5c7210 */ /* 0x000fe20007f1e0ff */
[----:B------:R-:W-:-:S04]  /*ef20*/  IMAD.WIDE.U32 R56, R83, R33, R56 ;  /* 0x0000002153387225 */ /* 0x000fc800078e0038 */
[----:B------:R-:W-:-:S04]  /*ef30*/  IMAD.WIDE.U32 R42, R70, R79, R42 ;  /* 0x0000004f462a7225 */ /* 0x000fc800078e002a */
[----:B------:R-:W-:Y:S02]  /*ef40*/  IMAD.IADD R59, R91, 0x1, R43 ;  /* 0x000000015b3b7824 */ /* 0x000fe400078e022b */
[----:B------:R-:W-:Y:S02]  /*ef50*/  IMAD.IADD R43, R32, 0x1, R57 ;  /* 0x00000001202b7824 */ /* 0x000fe400078e0239 */
        /* <DEDUP_REMOVED lines=9> */
[----:B------:R-:W-:-:S04]  /*eff0*/  IMAD.WIDE.U32 R42, R33, R72, R42 ;  /* 0x00000048212a7225 */ /* 0x000fc800078e002a */
[----:B------:R-:W-:Y:S01]  /*f000*/  IMAD.IADD R45, R85, 0x1, R59 ;  /* 0x00000001552d7824 */ /* 0x000fe200078e023b */
[----:B------:R-:W-:Y:S01]  /*f010*/  IADD3 R59, PT, PT, R89, R43, RZ ;  /* 0x0000002b593b7210 */ /* 0x000fe20007ffe0ff */
[----:B------:R-:W-:Y:S02]  /*f020*/  IMAD.IADD R37, R51, 0x1, R37 ;  /* 0x0000000133257824 */ /* 0x000fe400078e0225 */
[----:B------:R-:W-:Y:S01]  /*f030*/  IMAD.IADD R43, R81, 0x1, R93 ;  /* 0x00000001512b7824 */ /* 0x000fe200078e025d */
[----:B------:R-:W-:Y:S01]  /*f040*/  IADD3 R58, P2, PT, R59, R58, RZ ;  /* 0x0000003a3b3a7210 */ /* 0x000fe20007f5e0ff */
[----:B------:R-:W-:Y:S01]  /*f050*/  IMAD.MOV.U32 R80, RZ, RZ, R42 ;  /* 0x000000ffff507224 */ /* 0x000fe200078e002a */
[----:B------:R-:W-:Y:S02]  /*f060*/  IADD3 R36, P1, PT, R45, R36, RZ ;  /* 0x000000242d247210 */ /* 0x000fe40007f3e0ff */
[----:B------:R-:W-:Y:S02]  /*f070*/  IADD3.X R59, PT, PT, RZ, RZ, RZ, P2, !PT ;  /* 0x000000ffff3b7210 */ /* 0x000fe400017fe4ff */
[----:B------:R-:W-:-:S02]  /*f080*/  MOV R81, RZ ;  /* 0x000000ff00517202 */ /* 0x000fc40000000f00 */
[----:B------:R-:W-:Y:S01]  /*f090*/  IADD3 R92, P0, PT, R37, R92, RZ ;  /* 0x0000005c255c7210 */ /* 0x000fe20007f1e0ff */
[----:B------:R-:W-:Y:S02]  /*f0a0*/  IMAD.X R37, RZ, RZ, RZ, P1 ;  /* 0x000000ffff257224 */ /* 0x000fe400008e06ff */
[----:B------:R-:W-:-:S04]  /*f0b0*/  IMAD.WIDE.U32 R58, R33, R79, R58 ;  /* 0x0000004f213a7225 */ /* 0x000fc800078e003a */
[----:B------:R-:W-:-:S04]  /*f0c0*/  IMAD.WIDE.U32 R80, R83, R30, R80 ;  /* 0x0000001e53507225 */ /* 0x000fc800078e0050 */
[----:B------:R-:W-:Y:S02]  /*f0d0*/  HFMA2 R83, -RZ, RZ, 0, 0 ;  /* 0x00000000ff537431 */ /* 0x000fe400000001ff */
[----:B------:R-:W-:-:S04]  /*f0e0*/  IMAD.WIDE.U32 R36, R70, R71, R36 ;  /* 0x0000004746247225 */ /* 0x000fc800078e0024 */
[----:B------:R-:W-:Y:S02]  /*f0f0*/  IMAD.IADD R45, R91, 0x1, R59 ;  /* 0x000000015b2d7824 */ /* 0x000fe400078e023b */
[----:B------:R-:W-:Y:S02]  /*f100*/  IMAD.X R93, RZ, RZ, RZ, P0 ;  /* 0x000000ffff5d7224 */ /* 0x000fe400000e06ff */
[----:B------:R-:W-:Y:S01]  /*f110*/  IMAD.IADD R37, R87, 0x1, R37 ;  /* 0x0000000157257824 */ /* 0x000fe200078e0225 */
[----:B------:R-:W-:Y:S01]  /*f120*/  IADD3 R36, P1, PT, R45, R36, RZ ;  /* 0x000000242d247210 */ /* 0x000fe20007f3e0ff */
[----:B------:R-:W-:Y:S02]  /*f130*/  IMAD R45, R50, R4, RZ ;  /* 0x00000004322d7224 */ /* 0x000fe400078e02ff */
[----:B------:R-:W-:-:S04]  /*f140*/  IMAD.WIDE.U32 R92, R77, R69, R92 ;  /* 0x000000454d5c7225 */ /* 0x000fc800078e005c */
[----:B------:R-:W-:Y:S01]  /*f150*/  IMAD.HI.U32 R82, R45, R38, R82 ;  /* 0x000000262d527227 */ /* 0x000fe200078e0052 */
[----:B------:R-:W-:-:S03]  /*f160*/  IADD3 R42, P0, PT, R37, R92, RZ ;  /* 0x0000005c252a7210 */ /* 0x000fc60007f1e0ff */
[----:B------:R-:W-:Y:S02]  /*f170*/  IMAD.IADD R83, R3, 0x1, R82 ;  /* 0x0000000103537824 */ /* 0x000fe400078e0252 */
[----:B------:R-:W-:Y:S02]  /*f180*/  IMAD.IADD R74, R55, 0x1, R93 ;  /* 0x00000001374a7824 */ /* 0x000fe400078e025d */
[----:B------:R-:W-:Y:S01]  /*f190*/  IMAD.IADD R37, R34, 0x1, R81 ;  /* 0x0000000122257824 */ /* 0x000fe200078e0251 */
[----:B------:R-:W-:-:S04]  /*f1a0*/  IADD3 R82, P3, PT, R83, R54, RZ ;  /* 0x0000003653527210 */ /* 0x000fc80007f7e0ff */
[----:B------:R-:W-:Y:S01]  /*f1b0*/  IADD3 R58, P2, PT, R37, R58, RZ ;  /* 0x0000003a253a7210 */ /* 0x000fe20007f5e0ff */
[----:B------:R-:W-:Y:S02]  /*f1c0*/  IMAD.X R83, RZ, RZ, RZ, P3 ;  /* 0x000000ffff537224 */ /* 0x000fe400018e06ff */
[----:B------:R-:W-:Y:S01]  /*f1d0*/  IMAD.X R37, RZ, RZ, RZ, P1 ;  /* 0x000000ffff257224 */ /* 0x000fe200008e06ff */
        /* <DEDUP_REMOVED lines=9> */
[----:B------:R-:W-:Y:S02]  /*f270*/  IMAD.IADD R83, R3, 0x1, R82 ;  /* 0x0000000103537824 */ /* 0x000fe400078e0252 */
[----:B------:R-:W-:-:S04]  /*f280*/  IMAD.WIDE.U32 R92, R45, R40, R92 ;  /* 0x000000282d5c7225 */ /* 0x000fc800078e005c */
[----:B------:R-:W-:Y:S01]  /*f290*/  IMAD.WIDE.U32 R58, R30, R72, R58 ;  /* 0x000000481e3a7225 */ /* 0x000fe200078e003a */
[----:B------:R-:W-:Y:S02]  /*f2a0*/  IADD3 R82, P2, PT, R83, R92, RZ ;  /* 0x0000005c53527210 */ /* 0x000fe40007f5e0ff */
[----:B------:R-:W-:Y:S01]  /*f2b0*/  IADD3 R49, PT, PT, R0, R93, RZ ;  /* 0x0000005d00317210 */ /* 0x000fe20007ffe0ff */
        /* <DEDUP_REMOVED lines=11> */
[----:B------:R-:W-:Y:S01]  /*f370*/  IMAD.WIDE.U32 R88, R66, R77, R88 ;  /* 0x0000004d42587225 */ /* 0x000fe200078e0058 */
[----:B------:R-:W-:-:S03]  /*f380*/  MOV R57, RZ ;  /* 0x000000ff00397202 */ /* 0x000fc60000000f00 */
[----:B------:R-:W-:Y:S02]  /*f390*/  IMAD.IADD R81, R51, 0x1, R43 ;  /* 0x0000000133517824 */ /* 0x000fe400078e022b */
[----:B------:R-:W-:-:S04]  /*f3a0*/  IMAD.WIDE.U32 R76, R30, R79, R36 ;  /* 0x0000004f1e4c7225 */ /* 0x000fc800078e0024 */
[----:B------:R-:W-:Y:S01]  /*f3b0*/  IMAD.X R43, RZ, RZ, RZ, P0 ;  /* 0x000000ffff2b7224 */ /* 0x000fe200000e06ff */
[----:B------:R-:W-:Y:S01]  /*f3c0*/  IADD3 R36, P0, PT, R81, R88, RZ ;  /* 0x0000005851247210 */ /* 0x000fe20007f1e0ff */
[----:B------:R-:W-:-:S03]  /*f3d0*/  IMAD.WIDE.U32 R82, R47, R39, R82 ;  /* 0x000000272f527225 */ /* 0x000fc600078e0052 */
[----:B------:R-:W-:Y:S01]  /*f3e0*/  IADD3.X R37, PT, PT, RZ, RZ, RZ, P0, !PT ;  /* 0x000000ffff257210 */ /* 0x000fe200007fe4ff */
[----:B------:R-:W-:Y:S02]  /*f3f0*/  IMAD.X R49, RZ, RZ, RZ, P3 ;  /* 0x000000ffff317224 */ /* 0x000fe400018e06ff */
[----:B------:R-:W-:Y:S02]  /*f400*/  IMAD.IADD R44, R2, 0x1, R83 ;  /* 0x00000001022c7824 */ /* 0x000fe400078e0253 */
[----:B------:R-:W-:-:S04]  /*f410*/  IMAD.WIDE.U32 R48, R45, R41, R48 ;  /* 0x000000292d307225 */ /* 0x000fc800078e0030 */
[----:B------:R-:W-:Y:S01]  /*f420*/  IMAD.WIDE.U32 R42, R33, R71, R42 ;  /* 0x00000047212a7225 */ /* 0x000fe200078e002a */
[----:B------:R-:W-:-:S03]  /*f430*/  IADD3 R48, P1, PT, R44, R48, RZ ;  /* 0x000000302c307210 */ /* 0x000fc60007f3e0ff */
[----:B------:R-:W-:Y:S02]  /*f440*/  IMAD.IADD R91, R91, 0x1, R77 ;  /* 0x000000015b5b7824 */ /* 0x000fe400078e024d */
[----:B------:R-:W-:Y:S02]  /*f450*/  IMAD.IADD R78, R75, 0x1, R89 ;  /* 0x000000014b4e7824 */ /* 0x000fe400078e0259 */
[----:B------:R-:W-:Y:S01]  /*f460*/  IMAD.WIDE.U32 R74, R70, R69, R36 ;  /* 0x00000045464a7225 */ /* 0x000fe200078e0024 */
[----:B------:R-:W-:Y:S01]  /*f470*/  IADD3 R42, P0, PT, R91, R42, RZ ;  /* 0x0000002a5b2a7210 */ /* 0x000fe20007f1e0ff */
[----:B------:R-:W0:Y:S02]  /*f480*/  LDC.64 R36, c[0x3][0x10] ;  /* 0x00c00400ff247b82 */ /* 0x000e240000000a00 */
[----:B------:R-:W-:Y:S02]  /*f490*/  IMAD R53, R82, R4, RZ ;  /* 0x0000000452357224 */ /* 0x000fe400078e02ff */
[----:B------:R-:W-:-:S02]  /*f4a0*/  IMAD.MOV.U32 R83, RZ, RZ, RZ ;  /* 0x000000ffff537224 */ /* 0x000fc400078e00ff */
[----:B------:R-:W-:Y:S02]  /*f4b0*/  IMAD.IADD R43, R87, 0x1, R43 ;  /* 0x00000001572b7824 */ /* 0x000fe400078e022b */
[----:B------:R-:W-:Y:S02]  /*f4c0*/  IMAD.IADD R59, R57, 0x1, R49 ;  /* 0x00000001393b7824 */ /* 0x000fe400078e0231 */
[----:B------:R-:W-:Y:S02]  /*f4d0*/  IMAD.IADD R75, R55, 0x1, R75 ;  /* 0x00000001374b7824 */ /* 0x000fe400078e024b */
[----:B------:R-:W-:-:S04]  /*f4e0*/  IMAD.HI.U32 R82, R53, R38, R82 ;  /* 0x0000002635527227 */ /* 0x000fc800078e0052 */
        /* <DEDUP_REMOVED lines=8> */
[----:B------:R-:W-:Y:S02]  /*f570*/  IADD3 R42, P1, PT, R59, R46, RZ ;  /* 0x0000002e3b2a7210 */ /* 0x000fe40007f3e0ff */
[----:B------:R-:W-:Y:S01]  /*f580*/  IADD3 R48, P2, PT, R77, R48, RZ ;  /* 0x000000304d307210 */ /* 0x000fe20007f5e0ff */
[----:B------:R-:W-:-:S04]  /*f590*/  IMAD.WIDE.U32 R74, R33, R67, R74 ;  /* 0x00000043214a7225 */ /* 0x000fc800078e004a */
[----:B------:R-:W-:Y:S02]  /*f5a0*/  IMAD.IADD R85, R85, 0x1, R83 ;  /* 0x0000000155557824 */ /* 0x000fe400078e0253 */
[----:B------:R-:W-:Y:S02]  /*f5b0*/  IMAD.X R79, RZ, RZ, RZ, P0 ;  /* 0x000000ffff4f7224 */ /* 0x000fe400000e06ff */
[----:B------:R-:W-:Y:S01]  /*f5c0*/  IMAD.X R43, RZ, RZ, RZ, P1 ;  /* 0x000000ffff2b7224 */ /* 0x000fe200008e06ff */
[----:B------:R-:W-:Y:S01]  /*f5d0*/  IADD3 R74, P0, PT, R85, R74, RZ ;  /* 0x0000004a554a7210 */ /* 0x000fe20007f1e0ff */
[----:B------:R-:W-:Y:S01]  /*f5e0*/  IMAD.IADD R44, R0, 0x1, R49 ;  /* 0x00000001002c7824 */ /* 0x000fe200078e0231 */
[----:B------:R-:W-:Y:S01]  /*f5f0*/  IADD3 R49, PT, PT, R51, R75, RZ ;  /* 0x0000004b33317210 */ /* 0x000fe20007ffe0ff */
[----:B------:R-:W-:-:S04]  /*f600*/  IMAD.WIDE.U32 R78, R66, R70, R78 ;  /* 0x00000046424e7225 */ /* 0x000fc800078e004e */
[----:B------:R-:W-:Y:S02]  /*f610*/  IMAD.MOV.U32 R59, RZ, RZ, RZ ;  /* 0x000000ffff3b7224 */ /* 0x000fe400078e00ff */
[----:B0-----:R-:W-:-:S04]  /*f620*/  IMAD.WIDE.U32 R42, R45, R36, R42 ;  /* 0x000000242d2a7225 */ /* 0x001fc800078e002a */
        /* <DEDUP_REMOVED lines=8> */
[----:B------:R-:W-:-:S04]  /*f6b0*/  IMAD.WIDE.U32 R74, R30, R71, R74 ;  /* 0x000000471e4a7225 */ /* 0x000fc800078e004a */
[----:B------:R-:W-:Y:S01]  /*f6c0*/  IMAD.X R43, RZ, RZ, RZ, P1 ;  /* 0x000000ffff2b7224 */ /* 0x000fe200008e06ff */
[----:B------:R-:W-:Y:S01]  /*f6d0*/  IADD3 R87, PT, PT, R87, R75, RZ ;  /* 0x0000004b57577210 */ /* 0x000fe20007ffe0ff */
[----:B------:R-:W-:-:S04]  /*f6e0*/  IMAD.WIDE.U32 R48, R53, R39, R48 ;  /* 0x0000002735307225 */ /* 0x000fc800078e0030 */
[----:B------:R-:W-:-:S04]  /*f6f0*/  IMAD.WIDE.U32 R78, R33, R69, R78 ;  /* 0x00000045214e7225 */ /* 0x000fc800078e004e */
[----:B------:R-:W-:Y:S01]  /*f700*/  IMAD.WIDE.U32 R42, R47, R41, R42 ;  /* 0x000000292f2a7225 */ /* 0x000fe200078e002a */
[----:B------:R-:W-:-:S03]  /*f710*/  IADD3 R72, P1, PT, R87, R78, RZ ;  /* 0x0000004e57487210 */ /* 0x000fc60007f3e0ff */
[----:B------:R-:W-:Y:S01]  /*f720*/  IMAD.IADD R49, R2, 0x1, R49 ;  /* 0x0000000102317824 */ /* 0x000fe200078e0231 */
[----:B------:R-:W-:Y:S01]  /*f730*/  IADD3 R81, PT, PT, R57, R43, RZ ;  /* 0x0000002b39517210 */ /* 0x000fe20007ffe0ff */
[----:B------:R-:W-:Y:S02]  /*f740*/  IMAD.X R71, RZ, RZ, RZ, P0 ;  /* 0x000000ffff477224 */ /* 0x000fe400000e06ff */
[----:B------:R-:W-:Y:S01]  /*f750*/  IMAD R75, R48, R4, RZ ;  /* 0x00000004304b7224 */ /* 0x000fe200078e02ff */
[----:B------:R-:W-:Y:S01]  /*f760*/  IADD3 R78, P0, PT, R49, R42, RZ ;  /* 0x0000002a314e7210 */ /* 0x000fe20007f1e0ff */
[----:B------:R-:W-:Y:S01]  /*f770*/  IMAD.WIDE.U32 R70, R45, R37, R70 ;  /* 0x000000252d467225 */ /* 0x000fe200078e0046 */
[----:B------:R-:W0:Y:S03]  /*f780*/  LDC.64 R42, c[0x3][0x18] ;  /* 0x00c00600ff2a7b82 */ /* 0x000e260000000a00 */
[----:B------:R-:W-:-:S02]  /*f790*/  IMAD.MOV.U32 R49, RZ, RZ, RZ ;  /* 0x000000ffff317224 */ /* 0x000fc400078e00ff */
[----:B------:R-:W-:Y:S02]  /*f7a0*/  IMAD.IADD R46, R55, 0x1, R79 ;  /* 0x00000001372e7824 */ /* 0x000fe400078e024f */
[----:B------:R-:W-:Y:S02]  /*f7b0*/  IMAD.MOV.U32 R77, RZ, RZ, RZ ;  /* 0x000000ffff4d7224 */ /* 0x000fe400078e00ff */
[----:B------:R-:W-:Y:S02]  /*f7c0*/  IMAD.X R79, RZ, RZ, RZ, P0 ;  /* 0x000000ffff4f7224 */ /* 0x000fe400000e06ff */
[----:B------:R-:W-:Y:S01]  /*f7d0*/  IMAD.HI.U32 R44, R75, R38, R48 ;  /* 0x000000264b2c7227 */ /* 0x000fe200078e0030 */
[----:B------:R-:W-:Y:S02]  /*f7e0*/  IADD3 R48, P0, PT, R81, R70, RZ ;  /* 0x0000004651307210 */ /* 0x000fe40007f1e0ff */
        /* <DEDUP_REMOVED lines=13> */
[----:B0-----:R-:W-:Y:S01]  /*f8c0*/  IMAD.WIDE.U32 R84, R45, R42, R84 ;  /* 0x0000002a2d547225 */ /* 0x001fe200078e0054 */
[----:B------:R-:W-:-:S03]  /*f8d0*/  IADD3 R79, PT, PT, R59, R49, RZ ;  /* 0x000000313b4f7210 */ /* 0x000fc60007ffe0ff */
[----:B------:R-:W-:-:S04]  /*f8e0*/  IMAD.WIDE.U32 R72, R30, R67, R72 ;  /* 0x000000431e487225 */ /* 0x000fc800078e0048 */
[----:B------:R-:W-:Y:S02]  /*f8f0*/  IMAD.MOV.U32 R67, RZ, RZ, RZ ;  /* 0x000000ffff437224 */ /* 0x000fe400078e00ff */
[----:B------:R-:W-:Y:S01]  /*f900*/  IMAD.X R49, RZ, RZ, RZ, P1 ;  /* 0x000000ffff317224 */ /* 0x000fe200008e06ff */
[----:B------:R-:W-:Y:S01]  /*f910*/  IADD3 R84, P1, PT, R79, R84, RZ ;  /* 0x000000544f547210 */ /* 0x000fe20007f3e0ff */
[----:B------:R-:W-:Y:S02]  /*f920*/  IMAD.IADD R81, R67, 0x1, R85 ;  /* 0x0000000143517824 */ /* 0x000fe400078e0255 */
[----:B------:R-:W-:Y:S01]  /*f930*/  IMAD.X R79, RZ, RZ, RZ, P0 ;  /* 0x000000ffff4f7224 */ /* 0x000fe200000e06ff */
[----:B------:R-:W-:Y:S01]  /*f940*/  IADD3.X R85, PT, PT, RZ, RZ, RZ, P1, !PT ;  /* 0x000000ffff557210 */ /* 0x000fe20000ffe4ff */
[----:B------:R-:W-:Y:S01]  /*f950*/  IMAD.WIDE.U32 R48, R53, R41, R48 ;  /* 0x0000002935307225 */ /* 0x000fe200078e0030 */
[----:B------:R-:W-:-:S03]  /*f960*/  IADD3 R80, P0, PT, R81, R80, RZ ;  /* 0x0000005051507210 */ /* 0x000fc60007f1e0ff */
[----:B------:R-:W-:-:S04]  /*f970*/  IMAD.WIDE.U32 R78, R75, R39, R78 ;  /* 0x000000274b4e7225 */ /* 0x000fc800078e004e */
[----:B------:R-:W-:-:S04]  /*f980*/  IMAD.WIDE.U32 R70, R66, R33, R70 ;  /* 0x0000002142467225 */ /* 0x000fc800078e0046 */
[----:B------:R-:W-:Y:S02]  /*f990*/  IMAD.IADD R51, R51, 0x1, R73 ;  /* 0x0000000133337824 */ /* 0x000fe400078e0249 */
[----:B------:R-:W-:Y:S01]  /*f9a0*/  IMAD.IADD R83, R57, 0x1, R49 ;  /* 0x0000000139537824 */ /* 0x000fe200078e0231 */
[----:B------:R-:W-:Y:S01]  /*f9b0*/  IADD3 R49, PT, PT, R2, R79, RZ ;  /* 0x0000004f02317210 */ /* 0x000fe20007ffe0ff */
[----:B------:R-:W-:Y:S01]  /*f9c0*/  IMAD.X R81, RZ, RZ, RZ, P0 ;  /* 0x000000ffff517224 */ /* 0x000fe200000e06ff */
[----:B------:R-:W-:Y:S01]  /*f9d0*/  IADD3 R50, P1, PT, R51, R70, RZ ;  /* 0x0000004633327210 */ /* 0x000fe20007f3e0ff */
[----:B------:R-:W-:Y:S01]  /*f9e0*/  IMAD.MOV.U32 R33, RZ, RZ, RZ ;  /* 0x000000ffff217224 */ /* 0x000fe200078e00ff */
[----:B------:R-:W-:Y:S01]  /*f9f0*/  IADD3 R48, P4, PT, R49, R48, RZ ;  /* 0x0000003031307210 */ /* 0x000fe20007f9e0ff */
[----:B------:R-:W-:Y:S01]  /*fa00*/  IMAD.WIDE.U32 R80, R45, R43, R80 ;  /* 0x0000002b2d507225 */ /* 0x000fe200078e0050 */
[----:B------:R-:W-:-:S03]  /*fa10*/  IADD3.X R51, PT, PT, RZ, RZ, RZ, P1, !PT ;  /* 0x000000ffff337210 */ /* 0x000fc60000ffe4ff */
[----:B------:R-:W-:Y:S02]  /*fa20*/  IMAD R73, R78, R4, RZ ;  /* 0x000000044e497224 */ /* 0x000fe400078e02ff */
[----:B------:R-:W-:Y:S02]  /*fa30*/  IMAD.MOV.U32 R79, RZ, RZ, RZ ;  /* 0x000000ffff4f7224 */ /* 0x000fe400078e00ff */
[----:B------:R-:W-:-:S04]  /*fa40*/  IMAD.WIDE.U32 R84, R47, R37, R84 ;  /* 0x000000252f547225 */ /* 0x000fc800078e0054 */
[----:B------:R-:W-:Y:S01]  /*fa50*/  IMAD.IADD R45, R33, 0x1, R81 ;  /* 0x00000001212d7824 */ /* 0x000fe200078e0251 */
[----:B------:R-:W-:Y:S01]  /*fa60*/  IADD3 R44, P3, PT, R83, R84, RZ ;  /* 0x00000054532c7210 */ /* 0x000fe20007f7e0ff */
[----:B------:R-:W-:Y:S02]  /*fa70*/  IMAD.X R49, RZ, RZ, RZ, P4 ;  /* 0x000000ffff317224 */ /* 0x000fe400020e06ff */
[----:B------:R-:W-:Y:S01]  /*fa80*/  IMAD.HI.U32 R78, R73, R38, R78 ;  /* 0x00000026494e7227 */ /* 0x000fe200078e004e */
[----:B------:R-:W-:Y:S02]  /*fa90*/  IADD3 R58, P0, PT, R45, R58, RZ ;  /* 0x0000003a2d3a7210 */ /* 0x000fe40007f1e0ff */
[----:B------:R-:W-:Y:S01]  /*faa0*/  IADD3.X R45, PT, PT, RZ, RZ, RZ, P3, !PT ;  /* 0x000000ffff2d7210 */ /* 0x000fe20001ffe4ff */
[----:B------:R-:W-:Y:S02]  /*fab0*/  IMAD.IADD R85, R77, 0x1, R85 ;  /* 0x000000014d557824 */ /* 0x000fe400078e0255 */
[----:B------:R-:W-:-:S03]  /*fac0*/  IMAD.WIDE.U32 R50, R30, R69, R50 ;  /* 0x000000451e327225 */ /* 0x000fc600078e0032 */
        /* <DEDUP_REMOVED lines=19> */
[----:B------:R-:W-:Y:S01]  /*fc00*/  IMAD R81, R48, R4, RZ ;  /* 0x0000000430517224 */ /* 0x000fe200078e02ff */
[----:B------:R-:W-:Y:S01]  /*fc10*/  IADD3 R44, P3, PT, R69, R44, RZ ;  /* 0x0000002c452c7210 */ /* 0x000fe20007f7e0ff */
[----:B------:R-:W-:Y:S02]  /*fc20*/  IMAD.X R69, RZ, RZ, RZ, P2 ;  /* 0x000000ffff457224 */ /* 0x000fe400010e06ff */
[----:B------:R-:W-:-:S04]  /*fc30*/  IMAD.HI.U32 R48, R81, R38, R48 ;  /* 0x0000002651307227 */ /* 0x000fc800078e0030 */
[----:B------:R-:W-:Y:S01]  /*fc40*/  IMAD.IADD R49, R57, 0x1, R45 ;  /* 0x0000000139317824 */ /* 0x000fe200078e022d */
[----:B------:R-:W-:Y:S01]  /*fc50*/  IADD3.X R45, PT, PT, RZ, RZ, RZ, P3, !PT ;  /* 0x000000ffff2d7210 */ /* 0x000fe20001ffe4ff */
[----:B------:R-:W-:Y:S02]  /*fc60*/  IMAD.X R79, RZ, RZ, RZ, P1 ;  /* 0x000000ffff4f7224 */ /* 0x000fe400008e06ff */
[----:B------:R-:W-:-:S04]  /*fc70*/  IMAD.WIDE.U32 R68, R53, R37, R68 ;  /* 0x0000002535447225 */ /* 0x000fc800078e0044 */
[----:B------:R-:W-:Y:S01]  /*fc80*/  IMAD.WIDE.U32 R78, R47, R43, R78 ;  /* 0x0000002b2f4e7225 */ /* 0x000fe200078e004e */
[----:B------:R-:W-:-:S03]  /*fc90*/  IADD3 R46, P1, PT, R49, R68, RZ ;  /* 0x00000044312e7210 */ /* 0x000fc60007f3e0ff */
[----:B------:R-:W-:-:S04]  /*fca0*/  IMAD.WIDE.U32 R44, R73, R40, R44 ;  /* 0x00000028492c7225 */ /* 0x000fc800078e002c */
[----:B------:R-:W-:Y:S02]  /*fcb0*/  IMAD.IADD R47, R3, 0x1, R48 ;  /* 0x00000001032f7824 */ /* 0x000fe400078e0230 */
        /* <DEDUP_REMOVED lines=13> */
[----:B------:R-:W-:Y:S01]  /*fd90*/  IMAD.WIDE.U32 R44, R81, R39, R44 ;  /* 0x00000027512c7225 */ /* 0x000fe200078e002c */
[----:B------:R-:W-:Y:S02]  /*fda0*/  IADD3 R46, P3, PT, R69, R46, RZ ;  /* 0x0000002e452e7210 */ /* 0x000fe40007f7e0ff */
[----:B------:R-:W-:Y:S01]  /*fdb0*/  IADD3 R83, P0, PT, R83, R82, RZ ;  /* 0x0000005253537210 */ /* 0x000fe20007f1e0ff */
[----:B------:R-:W-:Y:S02]  /*fdc0*/  IMAD.IADD R79, R2, 0x1, R45 ;  /* 0x00000001024f7824 */ /* 0x000fe400078e022d */
[----:B------:R-:W-:Y:S02]  /*fdd0*/  IMAD.IADD R47, R59, 0x1, R47 ;  /* 0x000000013b2f7824 */ /* 0x000fe400078e022f */
[----:B------:R-:W-:Y:S02]  /*fde0*/  IMAD R69, R44, R4, RZ ;  /* 0x000000042c457224 */ /* 0x000fe400078e02ff */
[----:B------:R-:W-:-:S04]  /*fdf0*/  IMAD.WIDE.U32 R48, R53, R42, R48 ;  /* 0x0000002a35307225 */ /* 0x000fc800078e0030 */
[----:B------:R-:W-:Y:S02]  /*fe00*/  IMAD.MOV.U32 R45, RZ, RZ, RZ ;  /* 0x000000ffff2d7224 */ /* 0x000fe400078e00ff */
[----:B------:R-:W-:Y:S02]  /*fe10*/  IMAD.IADD R49, R67, 0x1, R49 ;  /* 0x0000000143317824 */ /* 0x000fe400078e0231 */
[----:B------:R-:W-:Y:S01]  /*fe20*/  IMAD.HI.U32 R52, R69, R38, R44 ;  /* 0x0000002645347227 */ /* 0x000fe200078e002c */
[----:B------:R-:W-:-:S03]  /*fe30*/  IADD3 R44, P2, PT, R47, R48, RZ ;  /* 0x000000302f2c7210 */ /* 0x000fc60007f5e0ff */
[----:B------:R-:W-:Y:S01]  /*fe40*/  IMAD.X R47, RZ, RZ, RZ, P3 ;  /* 0x000000ffff2f7224 */ /* 0x000fe200018e06ff */
[----:B------:R-:W-:Y:S01]  /*fe50*/  IADD3.X R45, PT, PT, RZ, RZ, RZ, P2, !PT ;  /* 0x000000ffff2d7210 */ /* 0x000fe200017fe4ff */
[----:B------:R-:W-:Y:S01]  /*fe60*/  IMAD.X R56, RZ, RZ, RZ, P1 ;  /* 0x000000ffff387224 */ /* 0x000fe200008e06ff */
        /* <DEDUP_REMOVED lines=23> */
[----:B------:R-:W-:-:S03]  /*ffe0*/  IADD3 R53, P1, PT, R53, R54, RZ ;  /* 0x0000003635357210 */ /* 0x000fc60007f3e0ff */
[----:B------:R-:W-:Y:S01]  /*fff0*/  IMAD.IADD R47, R0, 0x1, R47 ;  /* 0x00000001002f7824 */ /* 0x000fe200078e022f */
[----:B------:R-:W-:Y:S01]  /*10000*/  IADD3.X R54, PT, PT, RZ, RZ, RZ, P1, !PT ;  /* 0x000000ffff367210 */ /* 0x000fe20000ffe4ff */
        /* <DEDUP_REMOVED lines=24> */
[----:B------:R-:W-:Y:S02]  /*10190*/  IMAD R75, R46, R4, RZ ;  /* 0x000000042e4b7224 */ /* 0x000fe400078e02ff */
[----:B------:R-:W-:Y:S02]  /*101a0*/  IMAD.IADD R49, R77, 0x1, R49 ;  /* 0x000000014d317824 */ /* 0x000fe400078e0231 */
[----:B------:R-:W-:Y:S02]  /*101b0*/  IMAD.X R45, RZ, RZ, RZ, P3 ;  /* 0x000000ffff2d7224 */ /* 0x000fe400018e06ff */
[----:B------:R-:W-:Y:S01]  /*101c0*/  IMAD.HI.U32 R58, R75, R38, R46 ;  /* 0x000000264b3a7227 */ /* 0x000fe200078e002e */
[----:B------:R-:W-:-:S03]  /*101d0*/  IADD3 R46, P3, PT, R49, R52, RZ ;  /* 0x00000034312e7210 */ /* 0x000fc60007f7e0ff */
[----:B------:R-:W-:Y:S01]  /*101e0*/  IMAD.IADD R79, R33, 0x1, R53 ;  /* 0x00000001214f7824 */ /* 0x000fe200078e0235 */
        /* <DEDUP_REMOVED lines=18> */
[----:B------:R-:W-:-:S02]  /*10310*/  IADD3 R79, P4, PT, R47, R56, RZ ;  /* 0x000000382f4f7210 */ /* 0x000fc40007f9e0ff */
[----:B------:R-:W-:Y:S01]  /*10320*/  IADD3.X R47, PT, PT, RZ, RZ, RZ, P3, !PT ;  /* 0x000000ffff2f7210 */ /* 0x000fe20001ffe4ff */
[----:B------:R-:W-:-:S04]  /*10330*/  IMAD.WIDE.U32 R48, R69, R41, R48 ;  /* 0x0000002945307225 */ /* 0x000fc800078e0030 */
        /* <DEDUP_REMOVED lines=8> */
[----:B------:R-:W-:Y:S02]  /*103c0*/  IMAD.IADD R47, R77, 0x1, R47 ;  /* 0x000000014d2f7824 */ /* 0x000fe400078e022f */
[----:B------:R-:W-:Y:S02]  /*103d0*/  IMAD.IADD R73, R33, 0x1, R53 ;  /* 0x0000000121497824 */ /* 0x000fe400078e0235 */
[----:B------:R-:W-:Y:S02]  /*103e0*/  IMAD.X R53, RZ, RZ, RZ, P0 ;  /* 0x000000ffff357224 */ /* 0x000fe400000e06ff */
[----:B------:R-:W-:Y:S01]  /*103f0*/  IMAD.X R54, RZ, RZ, RZ, P5 ;  /* 0x000000ffff367224 */ /* 0x000fe200028e06ff */
        /* <DEDUP_REMOVED lines=28> */
[----:B------:R-:W-:Y:S02]  /*105c0*/  IADD3.X R32, PT, PT, RZ, RZ, RZ, P6, !PT ;  /* 0x000000ffff207210 */ /* 0x000fe400037fe4ff */
[----:B------:R-:W-:Y:S01]  /*105d0*/  IADD3 R54, P6, PT, R51, R54, RZ ;  /* 0x0000003633367210 */ /* 0x000fe20007fde0ff */
[----:B------:R-:W-:Y:S02]  /*105e0*/  IMAD.IADD R45, R57, 0x1, R47 ;  /* 0x00000001392d7824 */ /* 0x000fe400078e022f */
[----:B------:R-:W-:-:S03]  /*105f0*/  IMAD.WIDE.U32 R70, R81, R43, R70 ;  /* 0x0000002b51467225 */ /* 0x000fc600078e0046 */
[----:B------:R-:W-:Y:S01]  /*10600*/  IADD3 R50, P4, PT, R45, R52, RZ ;  /* 0x000000342d327210 */ /* 0x000fe20007f9e0ff */
[----:B------:R-:W-:Y:S02]  /*10610*/  IMAD.IADD R53, R77, 0x1, R53 ;  /* 0x000000014d357824 */ /* 0x000fe400078e0235 */
[----:B------:R-:W-:Y:S02]  /*10620*/  IMAD.IADD R73, R33, 0x1, R71 ;  /* 0x0000000121497824 */ /* 0x000fe400078e0247 */
[----:B------:R-:W-:Y:S01]  /*10630*/  IMAD.X R51, RZ, RZ, RZ, P4 ;  /* 0x000000ffff337224 */ /* 0x000fe200020e06ff */
[----:B------:R-:W-:Y:S02]  /*10640*/  IADD3 R52, P5, PT, R53, R70, RZ ;  /* 0x0000004635347210 */ /* 0x000fe40007fbe0ff */
        /* <DEDUP_REMOVED lines=20> */
[----:B------:R-:W-:Y:S01]  /*10790*/  IMAD.IADD R34, R34, 0x1, R71 ;  /* 0x0000000122227824 */ /* 0x000fe200078e0247 */
[----:B------:R-:W-:Y:S01]  /*107a0*/  IADD3.X R30, PT, PT, RZ, RZ, RZ, P3, !PT ;  /* 0x000000ffff1e7210 */ /* 0x000fe20001ffe4ff */
[----:B------:R-:W-:Y:S01]  /*107b0*/  IMAD.WIDE.U32 R68, R69, R43, R54 ;  /* 0x0000002b45447225 */ /* 0x000fe200078e0036 */
[----:B------:R-:W-:Y:S02]  /*107c0*/  MOV R56, R52 ;  /* 0x0000003400387202 */ /* 0x000fe40000000f00 */
[----:B------:R-:W-:Y:S01]  /*107d0*/  IADD3 R30, P3, PT, R30, R45, RZ ;  /* 0x0000002d1e1e7210 */ /* 0x000fe20007f7e0ff */
[----:B------:R-:W-:Y:S02]  /*107e0*/  IMAD.IADD R55, R77, 0x1, R53 ;  /* 0x000000014d377824 */ /* 0x000fe400078e0235 */
[----:B------:R-:W-:-:S02]  /*107f0*/  IMAD.X R45, RZ, RZ, RZ, P4 ;  /* 0x000000ffff2d7224 */ /* 0x000fc400020e06ff */
[----:B------:R-:W-:Y:S01]  /*10800*/  IMAD.IADD R69, R33, 0x1, R69 ;  /* 0x0000000121457824 */ /* 0x000fe200078e0245 */
[----:B------:R-:W-:Y:S01]  /*10810*/  IADD3 R54, P6, PT, R55, R68, RZ ;  /* 0x0000004437367210 */ /* 0x000fe20007fde0ff */
[----:B------:R-:W-:Y:S01]  /*10820*/  IMAD.X R32, RZ, RZ, RZ, P1 ;  /* 0x000000ffff207224 */ /* 0x000fe200008e06ff */
[----:B------:R-:W-:Y:S01]  /*10830*/  IADD3 R45, P4, PT, R45, R30, RZ ;  /* 0x0000001e2d2d7210 */ /* 0x000fe20007f9e0ff */
[----:B------:R-:W-:Y:S01]  /*10840*/  IMAD.X R30, RZ, RZ, RZ, P5 ;  /* 0x000000ffff1e7224 */ /* 0x000fe200028e06ff */
[----:B------:R-:W-:Y:S01]  /*10850*/  IADD3.X R55, PT, PT, RZ, RZ, RZ, P6, !PT ;  /* 0x000000ffff377210 */ /* 0x000fe200037fe4ff */
[----:B------:R-:W-:Y:S02]  /*10860*/  IMAD.MOV.U32 R71, RZ, RZ, R48 ;  /* 0x000000ffff477224 */ /* 0x000fe400078e0030 */
[----:B------:R-:W-:Y:S01]  /*10870*/  IMAD.MOV.U32 R70, RZ, RZ, R46 ;  /* 0x000000ffff467224 */ /* 0x000fe200078e002e */
        /* <DEDUP_REMOVED lines=9> */
[----:B------:R-:W-:Y:S01]  /*10910*/  IADD3 R68, P0, PT, R68, R69, RZ ;  /* 0x0000004544447210 */ /* 0x000fe20007f1e0ff */
[----:B------:R-:W-:-:S03]  /*10920*/  IMAD.MOV.U32 R34, RZ, RZ, R54 ;  /* 0x000000ffff227224 */ /* 0x000fc600078e0036 */
[----:B------:R-:W-:Y:S02]  /*10930*/  IADD3.X R69, PT, PT, RZ, RZ, RZ, P0, !PT ;  /* 0x000000ffff457210 */ /* 0x000fe400007fe4ff */
[----:B------:R-:W-:Y:S01]  /*10940*/  IADD3 R30, PT, PT, R45, R30, R32 ;  /* 0x0000001e2d1e7210 */ /* 0x000fe20007ffe020 */
[----:B------:R-:W-:Y:S02]  /*10950*/  IMAD.X R32, RZ, RZ, RZ, P4 ;  /* 0x000000ffff207224 */ /* 0x000fe400020e06ff */
        /* <DEDUP_REMOVED lines=34> */
.L_x_306:
        /* <DEDUP_REMOVED lines=22> */
.L_x_307:
[----:B------:R-:W-:Y:S01]  /*10ce0*/  IADD3 R29, P0, PT, -R29, R44, RZ ;  /* 0x0000002c1d1d7210 */ /* 0x000fe20007f1e1ff */
[----:B------:R-:W-:-:S04]  /*10cf0*/  IMAD.WIDE.U32 R44, R13, R5, RZ ;  /* 0x000000050d2c7225 */ /* 0x000fc800078e00ff */
[----:B------:R-:W-:Y:S01]  /*10d00*/  HFMA2 R33, -RZ, RZ, 0, 0 ;  /* 0x00000000ff217431 */ /* 0x000fe200000001ff */
[----:B------:R-:W-:Y:S01]  /*10d10*/  IADD3.X R52, PT, PT, RZ, -0x1, RZ, P0, !PT ;  /* 0xffffffffff347810 */ /* 0x000fe200007fe4ff */
[----:B------:R-:W-:Y:S02]  /*10d20*/  IMAD.MOV.U32 R46, RZ, RZ, R45 ;  /* 0x000000ffff2e7224 */ /* 0x000fe400078e002d */
[----:B------:R-:W-:Y:S01]  /*10d30*/  IMAD.MOV.U32 R47, RZ, RZ, RZ ;  /* 0x000000ffff2f7224 */ /* 0x000fe200078e00ff */
[----:B------:R-:W-:Y:S01]  /*10d40*/  SHF.R.U32.HI R52, RZ, 0x1f, R52 ;  /* 0x0000001fff347819 */ /* 0x000fe20000011634 */
[----:B------:R-:W-:Y:S02]  /*10d50*/  IMAD R53, R44, R4, RZ ;  /* 0x000000042c357224 */ /* 0x000fe400078e02ff */
[----:B------:R-:W-:Y:S01]  /*10d60*/  IMAD.WIDE.U32 R46, R5, R14, R46 ;  /* 0x0000000e052e7225 */ /* 0x000fe200078e002e */
[----:B------:R-:W-:-:S03]  /*10d70*/  IADD3 R52, P0, P1, R71, -R52, -R26 ;  /* 0x8000003447347210 */ /* 0x000fc6000791e81a */
[----:B------:R-:W-:Y:S01]  /*10d80*/  IMAD.MOV.U32 R32, RZ, RZ, R47 ;  /* 0x000000ffff207224 */ /* 0x000fe200078e002f */
[----:B------:R-:W-:Y:S01]  /*10d90*/  IADD3.X R55, PT, PT, RZ, -0x1, R35, P0, P1 ;  /* 0xffffffffff377810 */ /* 0x000fe200007e2423 */
[----:B------:R-:W-:Y:S02]  /*10da0*/  IMAD.MOV.U32 R47, RZ, RZ, RZ ;  /* 0x000000ffff2f7224 */ /* 0x000fe400078e00ff */
[----:B------:R-:W-:Y:S01]  /*10db0*/  IMAD.WIDE.U32 R32, R5, R15, R32 ;  /* 0x0000000f05207225 */ /* 0x000fe200078e0020 */
[----:B------:R-:W-:-:S03]  /*10dc0*/  SHF.R.U32.HI R55, RZ, 0x1f, R55 ;  /* 0x0000001fff377819 */ /* 0x000fc60000011637 */
[----:B------:R-:W-:Y:S01]  /*10dd0*/  IMAD.WIDE.U32 R46, R6, R13, R46 ;  /* 0x0000000d062e7225 */ /* 0x000fe200078e002e */
[----:B------:R-:W-:-:S03]  /*10de0*/  IADD3 R55, P0, P1, R70, -R55, -R27 ;  /* 0x8000003746377210 */ /* 0x000fc6000791e81b */
[----:B------:R-:W-:Y:S02]  /*10df0*/  IMAD.MOV.U32 R45, RZ, RZ, RZ ;  /* 0x000000ffff2d7224 */ /* 0x000fe400078e00ff */
[----:B------:R-:W-:Y:S01]  /*10e00*/  IMAD.HI.U32 R26, R53, R38, R44 ;  /* 0x00000026351a7227 */ /* 0x000fe200078e002c */
[----:B------:R-:W-:-:S03]  /*10e10*/  IADD3 R44, P2, PT, R32, R47, RZ ;  /* 0x0000002f202c7210 */ /* 0x000fc60007f5e0ff */
[----:B------:R-:W-:Y:S01]  /*10e20*/  IMAD.MOV.U32 R32, RZ, RZ, R33 ;  /* 0x000000ffff207224 */ /* 0x000fe200078e0021 */
[----:B------:R-:W-:Y:S01]  /*10e30*/  IADD3 R47, PT, PT, R3, R26, RZ ;  /* 0x0000001a032f7210 */ /* 0x000fe20007ffe0ff */
[----:B------:R-:W-:Y:S02]  /*10e40*/  IMAD.X R45, RZ, RZ, RZ, P2 ;  /* 0x000000ffff2d7224 */ /* 0x000fe400010e06ff */
[----:B------:R-:W-:Y:S01]  /*10e50*/  IMAD.MOV.U32 R33, RZ, RZ, RZ ;  /* 0x000000ffff217224 */ /* 0x000fe200078e00ff */
[----:B------:R-:W-:Y:S01]  /*10e60*/  IADD3 R26, P3, PT, R46, R47, RZ ;  /* 0x0000002f2e1a7210 */ /* 0x000fe20007f7e0ff */
[----:B------:R-:W-:Y:S01]  /*10e70*/  IMAD.WIDE.U32 R44, R6, R14, R44 ;  /* 0x0000000e062c7225 */ /* 0x000fe200078e002c */
[----:B------:R-:W-:-:S03]  /*10e80*/  IADD3.X R47, PT, PT, RZ, -0x1, R35, P0, P1 ;  /* 0xffffffffff2f7810 */ /* 0x000fc600007e2423 */
[----:B------:R-:W-:Y:S01]  /*10e90*/  IMAD.WIDE.U32 R32, R5, R16, R32 ;  /* 0x0000001005207225 */ /* 0x000fe200078e0020 */
[----:B------:R-:W-:-:S03]  /*10ea0*/  SHF.R.U32.HI R47, RZ, 0x1f, R47 ;  /* 0x0000001fff2f7819 */ /* 0x000fc6000001162f */
[----:B------:R-:W-:Y:S01]  /*10eb0*/  IMAD.X R27, RZ, RZ, RZ, P3 ;  /* 0x000000ffff1b7224 */ /* 0x000fe200018e06ff */
[----:B------:R-:W-:Y:S01]  /*10ec0*/  IADD3 R48, P2, PT, R32, R45, RZ ;  /* 0x0000002d20307210 */ /* 0x000fe20007f5e0ff */
[----:B------:R-:W-:Y:S01]  /*10ed0*/  IMAD.MOV.U32 R32, RZ, RZ, R33 ;  /* 0x000000ffff207224 */ /* 0x000fe200078e0021 */
[----:B------:R-:W-:Y:S01]  /*10ee0*/  IADD3 R24, P6, P5, R66, -R47, -R24 ;  /* 0x8000002f42187210 */ /* 0x000fe20007dde818 */
[----:B------:R-:W-:Y:S01]  /*10ef0*/  IMAD.MOV.U32 R45, RZ, RZ, RZ ;  /* 0x000000ffff2d7224 */ /* 0x000fe200078e00ff */
[----:B------:R-:W-:Y:S01]  /*10f00*/  IADD3.X R49, PT, PT, RZ, RZ, RZ, P2, !PT ;  /* 0x000000ffff317210 */ /* 0x000fe200017fe4ff */
[----:B------:R-:W-:Y:S02]  /*10f10*/  IMAD.MOV.U32 R33, RZ, RZ, RZ ;  /* 0x000000ffff217224 */ /* 0x000fe400078e00ff */
[----:B------:R-:W-:-:S04]  /*10f20*/  IMAD.WIDE.U32 R44, R7, R13, R44 ;  /* 0x0000000d072c7225 */ /* 0x000fc800078e002c */
[----:B------:R-:W-:-:S04]  /*10f30*/  IMAD.WIDE.U32 R48, R6, R15, R48 ;  /* 0x0000000f06307225 */ /* 0x000fc800078e0030 */
[----:B------:R-:W-:Y:S01]  /*10f40*/  IMAD.WIDE.U32 R32, R5, R17, R32 ;  /* 0x0000001105207225 */ /* 0x000fe200078e0020 */
[----:B------:R-:W-:-:S03]  /*10f50*/  IADD3 R48, P1, PT, R48, R45, RZ ;  /* 0x0000002d30307210 */ /* 0x000fc60007f3e0ff */
[----:B------:R-:W-:Y:S01]  /*10f60*/  IMAD.WIDE.U32 R26, R53, R39, R26 ;  /* 0x00000027351a7225 */ /* 0x000fe200078e001a */
[----:B------:R-:W-:Y:S02]  /*10f70*/  IADD3 R50, P0, PT, R32, R49, RZ ;  /* 0x0000003120327210 */ /* 0x000fe40007f1e0ff */
[----:B------:R-:W-:Y:S01]  /*10f80*/  MOV R32, R33 ;  /* 0x0000002100207202 */ /* 0x000fe20000000f00 */
[----:B------:R-:W-:Y:S01]  /*10f90*/  IMAD.IADD R45, R2, 0x1, R27 ;  /* 0x00000001022d7824 */ /* 0x000fe200078e021b */
[----:B------:R-:W-:Y:S01]  /*10fa0*/  IADD3.X R51, PT, PT, RZ, RZ, RZ, P0, !PT ;  /* 0x000000ffff337210 */ /* 0x000fe200007fe4ff */
[----:B------:R-:W-:Y:S02]  /*10fb0*/  IMAD.MOV.U32 R33, RZ, RZ, RZ ;  /* 0x000000ffff217224 */ /* 0x000fe400078e00ff */
[----:B------:R-:W-:Y:S01]  /*10fc0*/  IMAD R69, R26, R4, RZ ;  /* 0x000000041a457224 */ /* 0x000fe200078e02ff */
[----:B------:R-:W-:Y:S01]  /*10fd0*/  IADD3 R44, P2, PT, R44, R45, RZ ;  /* 0x0000002d2c2c7210 */ /* 0x000fe20007f5e0ff */
[----:B------:R-:W-:-:S02]  /*10fe0*/  IMAD.MOV.U32 R27, RZ, RZ, RZ ;  /* 0x000000ffff1b7224 */ /* 0x000fc400078e00ff */
[----:B------:R-:W-:Y:S01]  /*10ff0*/  IMAD.WIDE.U32 R32, R5, R18, R32 ;  /* 0x0000001205207225 */ /* 0x000fe200078e0020 */
[----:B------:R-:W-:-:S03]  /*11000*/  IADD3.X R45, PT, PT, RZ, RZ, RZ, P2, !PT ;  /* 0x000000ffff2d7210 */ /* 0x000fc600017fe4ff */
[----:B------:R-:W-:-:S04]  /*11010*/  IMAD.HI.U32 R26, R69, R38, R26 ;  /* 0x00000026451a7227 */ /* 0x000fc800078e001a */
[----:B------:R-:W-:Y:S02]  /*11020*/  IMAD.MOV.U32 R46, RZ, RZ, R33 ;  /* 0x000000ffff2e7224 */ /* 0x000fe400078e0021 */
[----:B------:R-:W-:Y:S02]  /*11030*/  IMAD.MOV.U32 R47, RZ, RZ, RZ ;  /* 0x000000ffff2f7224 */ /* 0x000fe400078e00ff */
[----:B------:R-:W-:Y:S02]  /*11040*/  IMAD.X R49, RZ, RZ, RZ, P1 ;  /* 0x000000ffff317224 */ /* 0x000fe400008e06ff */
[----:B------:R-:W-:-:S04]  /*11050*/  IMAD.WIDE.U32 R46, R5, R19, R46 ;  /* 0x00000013052e7225 */ /* 0x000fc800078e002e */
[----:B------:R-:W-:-:S04]  /*11060*/  IMAD.WIDE.U32 R44, R53, R40, R44 ;  /* 0x00000028352c7225 */ /* 0x000fc800078e002c */
[----:B------:R-:W-:Y:S02]  /*11070*/  IMAD.IADD R33, R3, 0x1, R26 ;  /* 0x0000000103217824 */ /* 0x000fe400078e021a */
[----:B------:R-:W-:-:S03]  /*11080*/  IMAD.WIDE.U32 R50, R6, R16, R50 ;  /* 0x0000001006327225 */ /* 0x000fc600078e0032 */
[----:B------:R-:W-:Y:S01]  /*11090*/  IADD3 R44, P2, PT, R33, R44, RZ ;  /* 0x0000002c212c7210 */ /* 0x000fe20007f5e0ff */
[----:B------:R-:W-:Y:S01]  /*110a0*/  IMAD.WIDE.U32 R48, R7, R14, R48 ;  /* 0x0000000e07307225 */ /* 0x000fe200078e0030 */
[----:B------:R-:W-:-:S03]  /*110b0*/  IADD3 R32, P0, PT, R32, R51, RZ ;  /* 0x0000003320207210 */ /* 0x000fc60007f1e0ff */
[----:B------:R-:W-:Y:S01]  /*110c0*/  IMAD.MOV.U32 R26, RZ, RZ, R47 ;  /* 0x000000ffff1a7224 */ /* 0x000fe200078e002f */
[----:B------:R-:W-:Y:S01]  /*110d0*/  IADD3 R50, P1, PT, R50, R49, RZ ;  /* 0x0000003132327210 */ /* 0x000fe20007f3e0ff */
[----:B------:R-:W-:Y:S02]  /*110e0*/  IMAD.MOV.U32 R49, RZ, RZ, RZ ;  /* 0x000000ffff317224 */ /* 0x000fe400078e00ff */
[----:B------:R-:W-:Y:S01]  /*110f0*/  IMAD.WIDE.U32 R26, R5, R20, R26 ;  /* 0x00000014051a7225 */ /* 0x000fe200078e001a */
[----:B------:R-:W-:-:S03]  /*11100*/  IADD3 R5, PT, PT, R0, R45, RZ ;  /* 0x0000002d00057210 */ /* 0x000fc60007ffe0ff */
[----:B------:R-:W-:Y:S02]  /*11110*/  IMAD.X R45, RZ, RZ, RZ, P2 ;  /* 0x000000ffff2d7224 */ /* 0x000fe400010e06ff */
[----:B------:R-:W-:Y:S02]  /*11120*/  IMAD.X R51, RZ, RZ, RZ, P1 ;  /* 0x000000ffff337224 */ /* 0x000fe400008e06ff */
[----:B------:R-:W-:-:S04]  /*11130*/  IMAD.WIDE.U32 R48, R8, R13, R48 ;  /* 0x0000000d08307225 */ /* 0x000fc800078e0030 */
[----:B------:R-:W-:Y:S01]  /*11140*/  IMAD.WIDE.U32 R44, R69, R39, R44 ;  /* 0x00000027452c7225 */ /* 0x000fe200078e002c */
[----:B------:R-:W-:-:S03]  /*11150*/  IADD3 R48, P3, PT, R48, R5, RZ ;  /* 0x0000000530307210 */ /* 0x000fc60007f7e0ff */
[----:B------:R-:W-:Y:S01]  /*11160*/  IMAD.X R33, RZ, RZ, RZ, P0 ;  /* 0x000000ffff217224 */ /* 0x000fe200000e06ff */
[----:B------:R-:W-:Y:S01]  /*11170*/  IADD3 R71, PT, PT, R2, R45, RZ ;  /* 0x0000002d02477210 */ /* 0x000fe20007ffe0ff */
        /* <DEDUP_REMOVED lines=8> */
[----:B------:R-:W-:Y:S01]  /*11200*/  IMAD.HI.U32 R54, R5, R38, R44 ;  /* 0x0000002605367227 */ /* 0x000fe200078e002c */
[----:B------:R-:W-:-:S03]  /*11210*/  IADD3.X R33, PT, PT, RZ, RZ, RZ, P1, !PT ;  /* 0x000000ffff217210 */ /* 0x000fc60000ffe4ff */
[----:B------:R-:W-:-:S04]  /*11220*/  IMAD.WIDE.U32 R44, R53, R41, R48 ;  /* 0x00000029352c7225 */ /* 0x000fc800078e0030 */
[----:B------:R-:W-:Y:S02]  /*11230*/  IMAD.X R47, RZ, RZ, RZ, P0 ;  /* 0x000000ffff2f7224 */ /* 0x000fe400000e06ff */
[----:B------:R-:W-:Y:S01]  /*11240*/  IMAD.X R51, RZ, RZ, RZ, P2 ;  /* 0x000000ffff337224 */ /* 0x000fe200010e06ff */
[----:B------:R-:W-:Y:S01]  /*11250*/  IADD3 R44, P2, PT, R71, R44, RZ ;  /* 0x0000002c472c7210 */ /* 0x000fe20007f5e0ff */
[----:B------:R-:W-:-:S04]  /*11260*/  IMAD.WIDE.U32 R46, R6, R18, R46 ;  /* 0x00000012062e7225 */ /* 0x000fc800078e002e */
[----:B------:R-:W-:Y:S01]  /*11270*/  IMAD.WIDE.U32 R32, R7, R16, R32 ;  /* 0x0000001007207225 */ /* 0x000fe200078e0020 */
[----:B------:R-:W-:-:S03]  /*11280*/  IADD3 R48, P0, PT, R26, R47, RZ ;  /* 0x0000002f1a307210 */ /* 0x000fc60007f1e0ff */
[----:B------:R-:W-:Y:S01]  /*11290*/  IMAD.WIDE.U32 R50, R8, R14, R50 ;  /* 0x0000000e08327225 */ /* 0x000fe200078e0032 */
[----:B------:R-:W-:Y:S02]  /*112a0*/  IADD3 R46, P1, PT, R46, R33, RZ ;  /* 0x000000212e2e7210 */ /* 0x000fe40007f3e0ff */
[----:B------:R-:W-:Y:S01]  /*112b0*/  IADD3 R33, PT, PT, R3, R54, RZ ;  /* 0x0000003603217210 */ /* 0x000fe20007ffe0ff */
[----:B------:R-:W-:Y:S02]  /*112c0*/  IMAD.IADD R71, R57, 0x1, R45 ;  /* 0x0000000139477824 */ /* 0x000fe400078e022d */
[----:B------:R-:W-:Y:S01]  /*112d0*/  IMAD.X R45, RZ, RZ, RZ, P2 ;  /* 0x000000ffff2d7224 */ /* 0x000fe200010e06ff */
[----:B------:R-:W-:Y:S01]  /*112e0*/  IADD3 R32, P2, PT, R32, R51, RZ ;  /* 0x0000003320207210 */ /* 0x000fe20007f5e0ff */
[----:B------:R-:W-:Y:S02]  /*112f0*/  IMAD.MOV.U32 R51, RZ, RZ, RZ ;  /* 0x000000ffff337224 */ /* 0x000fe400078e00ff */
        /* <DEDUP_REMOVED lines=8> */
[----:B------:R-:W-:-:S03]  /*11380*/  IADD3 R71, PT, PT, R0, R45, RZ ;  /* 0x0000002d00477210 */ /* 0x000fc60007ffe0ff */
[----:B------:R-:W-:Y:S01]  /*11390*/  IMAD.WIDE.U32 R32, R8, R15, R32 ;  /* 0x0000000f08207225 */ /* 0x000fe200078e0020 */
[----:B------:R-:W-:-:S03]  /*113a0*/  IADD3 R50, P0, PT, R27, R49, RZ ;  /* 0x000000311b327210 */ /* 0x000fc60007f1e0ff */
        /* <DEDUP_REMOVED lines=11> */
[----:B------:R-:W-:-:S02]  /*11460*/  IMAD.X R51, RZ, RZ, RZ, P0 ;  /* 0x000000ffff337224 */ /* 0x000fc400000e06ff */
[----:B------:R-:W-:Y:S02]  /*11470*/  IMAD.X R49, RZ, RZ, RZ, P1 ;  /* 0x000000ffff317224 */ /* 0x000fe400008e06ff */
[----:B------:R-:W-:Y:S02]  /*11480*/  IMAD.IADD R79, R2, 0x1, R45 ;  /* 0x00000001024f7824 */ /* 0x000fe400078e022d */
[----:B------:R-:W-:Y:S02]  /*11490*/  IMAD.X R47, RZ, RZ, RZ, P2 ;  /* 0x000000ffff2f7224 */ /* 0x000fe400010e06ff */
[----:B------:R-:W-:Y:S02]  /*114a0*/  IMAD R71, R44, R4, RZ ;  /* 0x000000042c477224 */ /* 0x000fe400078e02ff */
[----:B------:R-:W-:Y:S02]  /*114b0*/  IMAD.MOV.U32 R45, RZ, RZ, RZ ;  /* 0x000000ffff2d7224 */ /* 0x000fe400078e00ff */
[----:B------:R-:W-:-:S04]  /*114c0*/  IMAD.WIDE.U32 R32, R9, R14, R32 ;  /* 0x0000000e09207225 */ /* 0x000fc800078e0020 */
[----:B------:R-:W-:-:S04]  /*114d0*/  IMAD.WIDE.U32 R50, R6, R20, R50 ;  /* 0x0000001406327225 */ /* 0x000fc800078e0032 */
[----:B------:R-:W-:-:S04]  /*114e0*/  IMAD.WIDE.U32 R48, R7, R18, R48 ;  /* 0x0000001207307225 */ /* 0x000fc800078e0030 */
[----:B------:R-:W-:Y:S01]  /*114f0*/  IMAD.WIDE.U32 R46, R8, R16, R46 ;  /* 0x00000010082e7225 */ /* 0x000fe200078e002e */
[----:B------:R-:W-:-:S03]  /*11500*/  IADD3 R72, P0, PT, R50, R49, RZ ;  /* 0x0000003132487210 */ /* 0x000fc60007f1e0ff */
[----:B------:R-:W-:Y:S01]  /*11510*/  IMAD.HI.U32 R54, R71, R38, R44 ;  /* 0x0000002647367227 */ /* 0x000fe200078e002c */
[----:B------:R-:W-:Y:S02]  /*11520*/  MOV R44, R32 ;  /* 0x00000020002c7202 */ /* 0x000fe40000000f00 */
[----:B------:R-:W-:Y:S01]  /*11530*/  IADD3 R48, P1, PT, R48, R47, RZ ;  /* 0x0000002f30307210 */ /* 0x000fe20007f3e0ff */
[----:B------:R-:W-:Y:S01]  /*11540*/  IMAD.X R27, RZ, RZ, RZ, P4 ;  /* 0x000000ffff1b7224 */ /* 0x000fe200020e06ff */
[----:B------:R-:W-:Y:S01]  /*11550*/  IADD3 R46, P2, PT, R46, R33, RZ ;  /* 0x000000212e2e7210 */ /* 0x000fe20007f5e0ff */
[----:B------:R-:W-:-:S03]  /*11560*/  IMAD.WIDE.U32 R44, R10, R13, R44 ;  /* 0x0000000d0a2c7225 */ /* 0x000fc600078e002c */
[----:B------:R-:W-:Y:S01]  /*11570*/  IADD3.X R47, PT, PT, RZ, RZ, RZ, P2, !PT ;  /* 0x000000ffff2f7210 */ /* 0x000fe200017fe4ff */
[----:B------:R-:W-:-:S04]  /*11580*/  IMAD.WIDE.U32 R26, R69, R41, R26 ;  /* 0x00000029451a7225 */ /* 0x000fc800078e001a */
[----:B------:R-:W-:Y:S01]  /*11590*/  IMAD.X R73, RZ, RZ, RZ, P0 ;  /* 0x000000ffff497224 */ /* 0x000fe200000e06ff */
[----:B------:R-:W-:Y:S01]  /*115a0*/  IADD3 R32, P0, PT, R79, R26, RZ ;  /* 0x0000001a4f207210 */ /* 0x000fe20007f1e0ff */
        /* <DEDUP_REMOVED lines=17> */
[----:B------:R-:W-:Y:S01]  /*116c0*/  IMAD.IADD R51, R3, 0x1, R54 ;  /* 0x0000000103337824 */ /* 0x000fe200078e0236 */
[----:B------:R-:W-:Y:S01]  /*116d0*/  IADD3.X R47, PT, PT, RZ, RZ, RZ, P4, !PT ;  /* 0x000000ffff2f7210 */ /* 0x000fe200027fe4ff */
[----:B------:R-:W-:-:S04]  /*116e0*/  IMAD.WIDE.U32 R32, R5, R40, R32 ;  /* 0x0000002805207225 */ /* 0x000fc800078e0020 */
[----:B------:R-:W-:Y:S01]  /*116f0*/  IMAD.WIDE.U32 R72, R8, R18, R72 ;  /* 0x0000001208487225 */ /* 0x000fe200078e0048 */
[----:B------:R-:W-:-:S03]  /*11700*/  IADD3 R50, P2, PT, R51, R32, RZ ;  /* 0x0000002033327210 */ /* 0x000fc60007f5e0ff */
[----:B------:R-:W-:Y:S01]  /*11710*/  IMAD.X R49, RZ, RZ, RZ, P1 ;  /* 0x000000ffff317224 */ /* 0x000fe200008e06ff */
[----:B------:R-:W-:Y:S01]  /*11720*/  IADD3 R32, P0, PT, R6, R73, RZ ;  /* 0x0000004906207210 */ /* 0x000fe20007f1e0ff */
[----:B------:R-:W-:Y:S01]  /*11730*/  IMAD.IADD R45, R77, 0x1, R27 ;  /* 0x000000014d2d7824 */ /* 0x000fe200078e021b */
[----:B------:R-:W-:Y:S01]  /*11740*/  IADD3.X R51, PT, PT, RZ, RZ, RZ, P2, !PT ;  /* 0x000000ffff337210 */ /* 0x000fe200017fe4ff */
        /* <DEDUP_REMOVED lines=8> */
[----:B------:R-:W-:Y:S02]  /*117d0*/  HFMA2 R47, -RZ, RZ, 0, 0 ;  /* 0x00000000ff2f7431 */ /* 0x000fe400000001ff */
[----:B------:R-:W-:Y:S01]  /*117e0*/  IMAD.WIDE.U32 R32, R8, R19, R32 ;  /* 0x0000001308207225 */ /* 0x000fe200078e0020 */
[----:B------:R-:W-:-:S03]  /*117f0*/  IADD3 R44, P0, PT, R73, R26, RZ ;  /* 0x0000001a492c7210 */ /* 0x000fc60007f1e0ff */
[----:B------:R-:W-:Y:S01]  /*11800*/  IMAD.X R49, RZ, RZ, RZ, P3 ;  /* 0x000000ffff317224 */ /* 0x000fe200018e06ff */
[----:B------:R-:W-:Y:S01]  /*11810*/  IADD3 R26, P2, PT, R7, R33, RZ ;  /* 0x00000021071a7210 */ /* 0x000fe20007f5e0ff */
[----:B------:R-:W-:Y:S02]  /*11820*/  IMAD.X R7, RZ, RZ, RZ, P1 ;  /* 0x000000ffff077224 */ /* 0x000fe400008e06ff */
[----:B------:R-:W-:-:S04]  /*11830*/  IMAD.WIDE.U32 R48, R10, R15, R48 ;  /* 0x0000000f0a307225 */ /* 0x000fc800078e0030 */
[----:B------:R-:W-:-:S04]  /*11840*/  IMAD.WIDE.U32 R6, R9, R17, R6 ;  /* 0x0000001109067225 */ /* 0x000fc800078e0006 */
[----:B------:R-:W-:Y:S01]  /*11850*/  IMAD.IADD R75, R59, 0x1, R27 ;  /* 0x000000013b4b7824 */ /* 0x000fe200078e021b */
[----:B------:R-:W-:Y:S01]  /*11860*/  IADD3 R32, P1, PT, R32, R7, RZ ;  /* 0x0000000720207210 */ /* 0x000fe20007f3e0ff */
[----:B------:R-:W-:Y:S01]  /*11870*/  IMAD.X R27, RZ, RZ, RZ, P2 ;  /* 0x000000ffff1b7224 */ /* 0x000fe200010e06ff */
[----:B------:R-:W-:Y:S01]  /*11880*/  IADD3 R6, P2, PT, R6, R49, RZ ;  /* 0x0000003106067210 */ /* 0x000fe20007f5e0ff */
[----:B------:R-:W-:Y:S01]  /*11890*/  IMAD.WIDE.U32 R46, R11, R13, R46 ;  /* 0x0000000d0b2e7225 */ /* 0x000fe200078e002e */
[----:B------:R-:W-:-:S03]  /*118a0*/  IADD3.X R33, PT, PT, RZ, RZ, RZ, P1, !PT ;  /* 0x000000ffff217210 */ /* 0x000fc60000ffe4ff */
[----:B------:R-:W-:Y:S01]  /*118b0*/  IMAD.WIDE.U32 R50, R71, R39, R50 ;  /* 0x0000002747327225 */ /* 0x000fe200078e0032 */
[----:B------:R-:W-:Y:S02]  /*118c0*/  IADD3 R48, P3, PT, R48, R47, RZ ;  /* 0x0000002f30307210 */ /* 0x000fe40007f7e0ff */
[----:B------:R-:W-:Y:S01]  /*118d0*/  IADD3 R46, P4, PT, R46, R45, RZ ;  /* 0x0000002d2e2e7210 */ /* 0x000fe20007f9e0ff */
[----:B------:R-:W-:Y:S01]  /*118e0*/  IMAD.X R7, RZ, RZ, RZ, P2 ;  /* 0x000000ffff077224 */ /* 0x000fe200010e06ff */
[----:B------:R-:W-:Y:S01]  /*118f0*/  IADD3.X R45, PT, PT, RZ, RZ, RZ, P0, !PT ;  /* 0x000000ffff2d7210 */ /* 0x000fe200007fe4ff */
[----:B------:R-:W-:Y:S02]  /*11900*/  IMAD.IADD R54, R2, 0x1, R51 ;  /* 0x0000000102367824 */ /* 0x000fe400078e0233 */
[----:B------:R-:W-:Y:S02]  /*11910*/  IMAD R73, R50, R4, RZ ;  /* 0x0000000432497224 */ /* 0x000fe400078e02ff */
[----:B------:R-:W-:-:S02]  /*11920*/  IMAD.MOV.U32 R51, RZ, RZ, RZ ;  /* 0x000000ffff337224 */ /* 0x000fc400078e00ff */
[----:B------:R-:W-:-:S04]  /*11930*/  IMAD.WIDE.U32 R26, R8, R20, R26 ;  /* 0x00000014081a7225 */ /* 0x000fc800078e001a */
[----:B------:R-:W-:-:S04]  /*11940*/  IMAD.WIDE.U32 R32, R9, R18, R32 ;  /* 0x0000001209207225 */ /* 0x000fc800078e0020 */
[----:B------:R-:W-:-:S04]  /*11950*/  IMAD.WIDE.U32 R6, R10, R16, R6 ;  /* 0x000000100a067225 */ /* 0x000fc800078e0006 */
[----:B------:R-:W-:Y:S01]  /*11960*/  IMAD.X R49, RZ, RZ, RZ, P3 ;  /* 0x000000ffff317224 */ /* 0x000fe200018e06ff */
[----:B------:R-:W-:Y:S01]  /*11970*/  IADD3 R32, P2, PT, R32, R7, RZ ;  /* 0x0000000720207210 */ /* 0x000fe20007f5e0ff */
[----:B------:R-:W-:Y:S01]  /*11980*/  IMAD.HI.U32 R66, R73, R38, R50 ;  /* 0x0000002649427227 */ /* 0x000fe200078e0032 */
[----:B------:R-:W-:-:S03]  /*11990*/  IADD3 R50, P1, PT, R26, R33, RZ ;  /* 0x000000211a327210 */ /* 0x000fc60007f3e0ff */
[----:B------:R-:W-:-:S04]  /*119a0*/  IMAD.WIDE.U32 R48, R11, R14, R48 ;  /* 0x0000000e0b307225 */ /* 0x000fc800078e0030 */
[----:B------:R-:W-:Y:S01]  /*119b0*/  IMAD.X R47, RZ, RZ, RZ, P4 ;  /* 0x000000ffff2f7224 */ /* 0x000fe200020e06ff */
[----:B------:R-:W-:Y:S01]  /*119c0*/  IADD3 R6, P3, PT, R6, R49, RZ ;  /* 0x0000003106067210 */ /* 0x000fe20007f7e0ff */
[----:B------:R-:W-:Y:S02]  /*119d0*/  IMAD.X R51, RZ, RZ, RZ, P1 ;  /* 0x000000ffff337224 */ /* 0x000fe400008e06ff */
[----:B------:R-:W-:Y:S01]  /*119e0*/  IMAD.X R33, RZ, RZ, RZ, P2 ;  /* 0x000000ffff217224 */ /* 0x000fe200010e06ff */
[----:B------:R-:W-:Y:S01]  /*119f0*/  IADD3.X R7, PT, PT, RZ, RZ, RZ, P3, !PT ;  /* 0x000000ffff077210 */ /* 0x000fe20001ffe4ff */
[----:B------:R-:W-:-:S04]  /*11a00*/  IMAD.WIDE.U32 R46, R53, R42, R46 ;  /* 0x0000002a352e7225 */ /* 0x000fc800078e002e */
[----:B------:R-:W-:Y:S01]  /*11a10*/  IMAD.WIDE.U32 R50, R9, R19, R50 ;  /* 0x0000001309327225 */ /* 0x000fe200078e0032 */
[----:B------:R-:W-:-:S03]  /*11a20*/  IADD3 R26, P0, PT, R75, R46, RZ ;  /* 0x0000002e4b1a7210 */ /* 0x000fc60007f1e0ff */
[----:B------:R-:W-:Y:S01]  /*11a30*/  IMAD.WIDE.U32 R32, R10, R17, R32 ;  /* 0x000000110a207225 */ /* 0x000fe200078e0020 */
[----:B------:R-:W-:-:S03]  /*11a40*/  IADD3 R46, P4, PT, R27, R51, RZ ;  /* 0x000000331b2e7210 */ /* 0x000fc60007f9e0ff */
[----:B------:R-:W-:Y:S01]  /*11a50*/  IMAD.MOV.U32 R49, RZ, RZ, RZ ;  /* 0x000000ffff317224 */ /* 0x000fe200078e00ff */
[----:B------:R-:W-:Y:S01]  /*11a60*/  IADD3 R50, P2, PT, R50, R33, RZ ;  /* 0x0000002132327210 */ /* 0x000fe20007f5e0ff */
[----:B------:R-:W-:-:S03]  /*11a70*/  IMAD.WIDE.U32 R6, R11, R15, R6 ;  /* 0x0000000f0b067225 */ /* 0x000fc600078e0006 */
[----:B------:R-:W-:Y:S01]  /*11a80*/  IADD3.X R51, PT, PT, RZ, RZ, RZ, P2, !PT ;  /* 0x000000ffff337210 */ /* 0x000fe200017fe4ff */
[----:B------:R-:W-:Y:S01]  /*11a90*/  IMAD.WIDE.U32 R44, R5, R41, R44 ;  /* 0x00000029052c7225 */ /* 0x000fe200078e002c */
[----:B------:R-:W-:-:S03]  /*11aa0*/  IADD3 R32, P3, PT, R32, R7, RZ ;  /* 0x0000000720207210 */ /* 0x000fc60007f7e0ff */
[----:B------:R-:W-:Y:S01]  /*11ab0*/  IMAD.IADD R79, R67, 0x1, R47 ;  /* 0x00000001434f7824 */ /* 0x000fe200078e022f */
[----:B------:R-:W-:Y:S01]  /*11ac0*/  IADD3.X R47, PT, PT, RZ, RZ, RZ, P4, !PT ;  /* 0x000000ffff2f7210 */ /* 0x000fe200027fe4ff */
[----:B------:R-:W-:Y:S01]  /*11ad0*/  IMAD.WIDE.U32 R48, R12, R13, R48 ;  /* 0x0000000d0c307225 */ /* 0x000fe200078e0030 */
[----:B------:R-:W-:Y:S02]  /*11ae0*/  IADD3 R44, P1, PT, R54, R44, RZ ;  /* 0x0000002c362c7210 */ /* 0x000fe40007f3e0ff */
[----:B------:R-:W0:Y:S01]  /*11af0*/  LDC R54, c[0x3][0x1c] ;  /* 0x00c00700ff367b82 */ /* 0x000e220000000800 */
[----:B------:R-:W-:Y:S01]  /*11b00*/  IMAD.X R27, RZ, RZ, RZ, P0 ;  /* 0x000000ffff1b7224 */ /* 0x000fe200000e06ff */
[----:B------:R-:W-:Y:S01]  /*11b10*/  IADD3 R6, P4, PT, R6, R49, RZ ;  /* 0x0000003106067210 */ /* 0x000fe20007f9e0ff */
[----:B------:R-:W-:Y:S01]  /*11b20*/  IMAD.IADD R75, R57, 0x1, R45 ;  /* 0x00000001394b7824 */ /* 0x000fe200078e022d */
[----:B------:R-:W-:Y:S01]  /*11b30*/  IADD3 R8, P0, PT, R48, R79, RZ ;  /* 0x0000004f30087210 */ /* 0x000fe20007f1e0ff */
[----:B------:R-:W-:-:S04]  /*11b40*/  IMAD.WIDE.U32 R26, R69, R37, R26 ;  /* 0x00000025451a7225 */ /* 0x000fc800078e001a */
[----:B------:R-:W-:Y:S01]  /*11b50*/  IMAD.WIDE.U32 R46, R9, R20, R46 ;  /* 0x00000014092e7225 */ /* 0x000fe200078e002e */
[----:B------:R-:W-:-:S03]  /*11b60*/  IADD3 R13, PT, PT, R77, R27, RZ ;  /* 0x0000001b4d0d7210 */ /* 0x000fc60007ffe0ff */
[----:B------:R-:W-:-:S04]  /*11b70*/  IMAD.WIDE.U32 R50, R10, R18, R50 ;  /* 0x000000120a327225 */ /* 0x000fc800078e0032 */
[----:B------:R-:W-:Y:S02]  /*11b80*/  IMAD.X R33, RZ, RZ, RZ, P3 ;  /* 0x000000ffff217224 */ /* 0x000fe400018e06ff */
[----:B------:R-:W-:Y:S01]  /*11b90*/  IMAD.X R45, RZ, RZ, RZ, P1 ;  /* 0x000000ffff2d7224 */ /* 0x000fe200008e06ff */
[----:B------:R-:W-:Y:S01]  /*11ba0*/  IADD3 R48, P1, PT, R75, R26, RZ ;  /* 0x0000001a4b307210 */ /* 0x000fe20007f3e0ff */
[----:B------:R-:W-:Y:S01]  /*11bb0*/  IMAD.X R7, RZ, RZ, RZ, P4 ;  /* 0x000000ffff077224 */ /* 0x000fe200020e06ff */
[----:B------:R-:W-:Y:S01]  /*11bc0*/  IADD3 R26, P3, PT, R46, R51, RZ ;  /* 0x000000332e1a7210 */ /* 0x000fe20007f7e0ff */
[----:B------:R-:W-:-:S04]  /*11bd0*/  IMAD.WIDE.U32 R32, R11, R16, R32 ;  /* 0x000000100b207225 */ /* 0x000fc800078e0020 */
[----:B------:R-:W-:-:S04]  /*11be0*/  IMAD.WIDE.U32 R6, R12, R14, R6 ;  /* 0x0000000e0c067225 */ /* 0x000fc800078e0006 */
        /* <DEDUP_REMOVED lines=14> */
[----:B------:R-:W-:Y:S01]  /*11cd0*/  IMAD.WIDE.U32 R50, R11, R17, R50 ;  /* 0x000000110b327225 */ /* 0x000fe200078e0032 */
[----:B------:R-:W-:-:S03]  /*11ce0*/  IADD3 R46, P2, PT, R47, R27, RZ ;  /* 0x0000001b2f2e7210 */ /* 0x000fc60007f5e0ff */
[----:B------:R-:W-:-:S04]  /*11cf0*/  IMAD.WIDE.U32 R32, R12, R15, R32 ;  /* 0x0000000f0c207225 */ /* 0x000fc800078e0020 */
[----:B------:R-:W-:Y:S01]  /*11d00*/  IMAD.WIDE.U32 R44, R73, R39, R44 ;  /* 0x00000027492c7225 */ /* 0x000fe200078e002c */
[----:B------:R-:W-:-:S03]  /*11d10*/  IADD3 R50, P3, PT, R50, R33, RZ ;  /* 0x0000002132327210 */ /* 0x000fc60007f7e0ff */
[----:B------:R-:W-:Y:S01]  /*11d20*/  IMAD.X R15, RZ, RZ, RZ, P1 ;  /* 0x000000ffff0f7224 */ /* 0x000fe200008e06ff */
[----:B------:R-:W-:Y:S01]  /*11d30*/  IADD3 R26, P1, PT, R26, R51, RZ ;  /* 0x000000331a1a7210 */ /* 0x000fe20007f3e0ff */
[----:B------:R-:W-:Y:S01]  /*11d40*/  IMAD.IADD R9, R2, 0x1, R45 ;  /* 0x0000000102097824 */ /* 0x000fe200078e022d */
[----:B------:R-:W-:Y:S01]  /*11d50*/  MOV R45, RZ ;  /* 0x000000ff002d7202 */ /* 0x000fe20000000f00 */
[----:B------:R-:W-:Y:S01]  /*11d60*/  IMAD.WIDE.U32 R14, R71, R41, R14 ;  /* 0x00000029470e7225 */ /* 0x000fe200078e000e */
[----:B------:R-:W-:-:S03]  /*11d70*/  IADD3.X R27, PT, PT, RZ, RZ, RZ, P1, !PT ;  /* 0x000000ffff1b7210 */ /* 0x000fc60000ffe4ff */
[----:B------:R-:W-:Y:S01]  /*11d80*/  IMAD.X R47, RZ, RZ, RZ, P2 ;  /* 0x000000ffff2f7224 */ /* 0x000fe200010e06ff */
[----:B------:R-:W-:Y:S01]  /*11d90*/  IADD3 R14, P2, PT, R9, R14, RZ ;  /* 0x0000000e090e7210 */ /* 0x000fe20007f5e0ff */
[----:B------:R-:W-:Y:S02]  /*11da0*/  IMAD R7, R44, R4, RZ ;  /* 0x000000042c077224 */ /* 0x000fe400078e02ff */
[----:B------:R-:W-:Y:S02]  /*11db0*/  IMAD.X R51, RZ, RZ, RZ, P3 ;  /* 0x000000ffff337224 */ /* 0x000fe400018e06ff */
[----:B------:R-:W-:-:S04]  /*11dc0*/  IMAD.WIDE.U32 R46, R10, R20, R46 ;  /* 0x000000140a2e7225 */ /* 0x000fc800078e002e */
[----:B------:R-:W-:-:S04]  /*11dd0*/  IMAD.WIDE.U32 R26, R11, R18, R26 ;  /* 0x000000120b1a7225 */ /* 0x000fc800078e001a */
[----:B------:R-:W-:Y:S02]  /*11de0*/  IMAD.X R9, RZ, RZ, RZ, P0 ;  /* 0x000000ffff097224 */ /* 0x000fe400000e06ff */
[----:B------:R-:W-:Y:S02]  /*11df0*/  IMAD.IADD R33, R57, 0x1, R15 ;  /* 0x0000000139217824 */ /* 0x000fe400078e020f */
[----:B------:R-:W-:Y:S01]  /*11e00*/  IMAD.HI.U32 R66, R7, R38, R44 ;  /* 0x0000002607427227 */ /* 0x000fe200078e002c */
[----:B------:R-:W-:-:S03]  /*11e10*/  IADD3 R44, P0, PT, R46, R27, RZ ;  /* 0x0000001b2e2c7210 */ /* 0x000fc60007f1e0ff */
[----:B------:R-:W-:Y:S01]  /*11e20*/  IMAD.X R15, RZ, RZ, RZ, P2 ;  /* 0x000000ffff0f7224 */ /* 0x000fe200010e06ff */
[----:B------:R-:W-:Y:S01]  /*11e30*/  IADD3.X R45, PT, PT, RZ, RZ, RZ, P0, !PT ;  /* 0x000000ffff2d7210 */ /* 0x000fe200007fe4ff */
[----:B------:R-:W-:-:S04]  /*11e40*/  IMAD.WIDE.U32 R50, R12, R16, R50 ;  /* 0x000000100c327225 */ /* 0x000fc800078e0032 */
[----:B0-----:R-:W-:Y:S01]  /*11e50*/  IMAD.WIDE.U32 R8, R53, R54, R8 ;  /* 0x0000003635087225 */ /* 0x001fe200078e0008 */
[----:B------:R-:W-:-:S03]  /*11e60*/  IADD3 R26, P1, PT, R26, R51, RZ ;  /* 0x000000331a1a7210 */ /* 0x000fc60007f3e0ff */
[----:B------:R-:W-:Y:S01]  /*11e70*/  IMAD.WIDE.U32 R14, R73, R40, R14 ;  /* 0x00000028490e7225 */ /* 0x000fe200078e000e */
[----:B------:R-:W-:-:S03]  /*11e80*/  IADD3 R74, P0, PT, R13, R8, RZ ;  /* 0x000000080d4a7210 */ /* 0x000fc60007f1e0ff */
[----:B------:R-:W-:Y:S01]  /*11e90*/  IMAD.IADD R27, R3, 0x1, R66 ;  /* 0x00000001031b7824 */ /* 0x000fe200078e0242 */
[----:B------:R-:W-:Y:S01]  /*11ea0*/  IADD3.X R75, PT, PT, RZ, RZ, RZ, P0, !PT ;  /* 0x000000ffff4b7210 */ /* 0x000fe200007fe4ff */
[----:B------:R-:W-:Y:S02]  /*11eb0*/  IMAD.MOV.U32 R13, RZ, RZ, RZ ;  /* 0x000000ffff0d7224 */ /* 0x000fe400078e00ff */
[----:B------:R-:W-:Y:S01]  /*11ec0*/  IMAD.WIDE.U32 R44, R11, R19, R44 ;  /* 0x000000130b2c7225 */ /* 0x000fe200078e002c */
[----:B------:R-:W-:-:S03]  /*11ed0*/  IADD3 R14, P2, PT, R27, R14, RZ ;  /* 0x0000000e1b0e7210 */ /* 0x000fc60007f5e0ff */
[----:B------:R-:W-:Y:S01]  /*11ee0*/  IMAD.X R27, RZ, RZ, RZ, P1 ;  /* 0x000000ffff1b7224 */ /* 0x000fe200008e06ff */
[----:B------:R-:W-:Y:S01]  /*11ef0*/  IADD3 R46, P1, PT, R47, R45, RZ ;  /* 0x0000002d2f2e7210 */ /* 0x000fe20007f3e0ff */
[----:B------:R-:W-:Y:S02]  /*11f00*/  IMAD.IADD R48, R59, 0x1, R49 ;  /* 0x000000013b307824 */ /* 0x000fe400078e0231 */
[----:B------:R-:W-:-:S04]  /*11f10*/  IMAD.WIDE.U32 R26, R12, R17, R26 ;  /* 0x000000110c1a7225 */ /* 0x000fc800078e001a */
[----:B------:R-:W-:Y:S02]  /*11f20*/  IMAD.IADD R9, R13, 0x1, R9 ;  /* 0x000000010d097824 */ /* 0x000fe400078e0209 */
[----:B------:R-:W-:-:S03]  /*11f30*/  IMAD.WIDE.U32 R74, R69, R42, R74 ;  /* 0x0000002a454a7225 */ /* 0x000fc600078e004a */
[----:B------:R-:W-:Y:S01]  /*11f40*/  IADD3 R9, P0, PT, R6, R9, RZ ;  /* 0x0000000906097210 */ /* 0x000fe20007f1e0ff */
[----:B------:R-:W-:Y:S01]  /*11f50*/  IMAD.IADD R10, R0, 0x1, R15 ;  /* 0x00000001000a7824 */ /* 0x000fe200078e020f */
        /* <DEDUP_REMOVED lines=10> */
[----:B------:R-:W-:Y:S02]  /*12000*/  IMAD R17, R14, R4, RZ ;  /* 0x000000040e117224 */ /* 0x000fe400078e02ff */
[----:B------:R-:W-:Y:S02]  /*12010*/  IMAD.MOV.U32 R15, RZ, RZ, RZ ;  /* 0x000000ffff0f7224 */ /* 0x000fe400078e00ff */
[----:B------:R-:W-:-:S04]  /*12020*/  IMAD.WIDE.U32 R46, R11, R20, R46 ;  /* 0x000000140b2e7225 */ /* 0x000fc800078e002e */
[----:B------:R-:W-:-:S04]  /*12030*/  IMAD.WIDE.U32 R44, R12, R18, R44 ;  /* 0x000000120c2c7225 */ /* 0x000fc800078e002c */
[----:B------:R-:W-:Y:S02]  /*12040*/  IMAD.X R9, RZ, RZ, RZ, P1 ;  /* 0x000000ffff097224 */ /* 0x000fe400008e06ff */
[----:B------:R-:W-:-:S04]  /*12050*/  IMAD.WIDE.U32 R48, R5, R37, R48 ;  /* 0x0000002505307225 */ /* 0x000fc800078e0030 */
[----:B------:R-:W-:Y:S01]  /*12060*/  IMAD.HI.U32 R16, R17, R38, R14 ;  /* 0x0000002611107227 */ /* 0x000fe200078e000e */
[----:B------:R-:W-:Y:S02]  /*12070*/  IADD3 R14, P1, PT, R46, R45, RZ ;  /* 0x0000002d2e0e7210 */ /* 0x000fe40007f3e0ff */
[----:B------:R-:W-:Y:S01]  /*12080*/  IADD3 R48, P2, PT, R33, R48, RZ ;  /* 0x0000003021307210 */ /* 0x000fe20007f5e0ff */
[----:B------:R-:W-:Y:S01]  /*12090*/  IMAD.WIDE.U32 R8, R69, R54, R8 ;  /* 0x0000003645087225 */ /* 0x000fe200078e0008 */
[----:B------:R-:W-:-:S03]  /*120a0*/  IADD3.X R15, PT, PT, RZ, RZ, RZ, P1, !PT ;  /* 0x000000ffff0f7210 */ /* 0x000fc60000ffe4ff */
        /* <DEDUP_REMOVED lines=12> */
[----:B------:R-:W-:Y:S01]  /*12170*/  IADD3 R18, PT, PT, R67, R9, RZ ;  /* 0x0000000943127210 */ /* 0x000fe20007ffe0ff */
[----:B------:R-:W-:Y:S01]  /*12180*/  IMAD.WIDE.U32 R14, R12, R19, R14 ;  /* 0x000000130c0e7225 */ /* 0x000fe200078e000e */
[----:B------:R-:W-:Y:S02]  /*12190*/  IADD3 R19, P0, PT, R11, R32, RZ ;  /* 0x000000200b137210 */ /* 0x000fe40007f1e0ff */
[----:B------:R-:W-:Y:S01]  /*121a0*/  IADD3 R8, P3, PT, R49, R8, RZ ;  /* 0x0000000831087210 */ /* 0x000fe20007f7e0ff */
[----:B------:R-:W-:Y:S01]  /*121b0*/  IMAD.X R11, RZ, RZ, RZ, P2 ;  /* 0x000000ffff0b7224 */ /* 0x000fe200010e06ff */
[----:B------:R-:W-:Y:S01]  /*121c0*/  IADD3 R50, P1, PT, R50, R27, RZ ;  /* 0x0000001b32327210 */ /* 0x000fe20007f3e0ff */
[----:B------:R-:W-:Y:S01]  /*121d0*/  IMAD.X R33, RZ, RZ, RZ, P0 ;  /* 0x000000ffff217224 */ /* 0x000fe200000e06ff */
[----:B------:R-:W-:Y:S01]  /*121e0*/  IADD3 R18, P2, PT, R18, R19, RZ ;  /* 0x0000001312127210 */ /* 0x000fe20007f5e0ff */
[----:B------:R-:W-:-:S02]  /*121f0*/  IMAD.X R9, RZ, RZ, RZ, P3 ;  /* 0x000000ffff097224 */ /* 0x000fc400018e06ff */
[----:B------:R-:W-:Y:S01]  /*12200*/  IMAD.WIDE.U32 R10, R73, R41, R10 ;  /* 0x00000029490a7225 */ /* 0x000fe200078e000a */
[----:B------:R-:W-:Y:S02]  /*12210*/  IADD3.X R19, PT, PT, RZ, RZ, RZ, P2, !PT ;  /* 0x000000ffff137210 */ /* 0x000fe400017fe4ff */
        /* <DEDUP_REMOVED lines=35> */
[----:B------:R-:W-:Y:S01]  /*12450*/  IMAD.WIDE.U32 R18, R7, R41, R18 ;  /* 0x0000002907127225 */ /* 0x000fe200078e0012 */
[----:B------:R-:W-:Y:S02]  /*12460*/  IADD3 R6, P3, PT, R6, R45, RZ ;  /* 0x0000002d06067210 */ /* 0x000fe40007f7e0ff */
[----:B------:R-:W-:Y:S01]  /*12470*/  IADD3.X R45, PT, PT, RZ, RZ, RZ, P1, !PT ;  /* 0x000000ffff2d7210 */ /* 0x000fe20000ffe4ff */
[----:B------:R-:W-:Y:S02]  /*12480*/  IMAD.IADD R5, R2, 0x1, R11 ;  /* 0x0000000102057824 */ /* 0x000fe400078e020b */
[----:B------:R-:W-:Y:S02]  /*12490*/  IMAD.X R27, RZ, RZ, RZ, P0 ;  /* 0x000000ffff1b7224 */ /* 0x000fe400000e06ff */
[----:B------:R-:W-:Y:S01]  /*124a0*/  IMAD.WIDE.U32 R8, R73, R37, R8 ;  /* 0x0000002549087225 */ /* 0x000fe200078e0008 */
[----:B------:R-:W-:-:S03]  /*124b0*/  IADD3 R18, P0, PT, R5, R18, RZ ;  /* 0x0000001205127210 */ /* 0x000fc60007f1e0ff */
[----:B------:R-:W-:Y:S02]  /*124c0*/  IMAD.IADD R5, R57, 0x1, R19 ;  /* 0x0000000139057824 */ /* 0x000fe400078e0213 */
[----:B------:R-:W-:Y:S02]  /*124d0*/  IMAD R33, R10, R4, RZ ;  /* 0x000000040a217224 */ /* 0x000fe400078e02ff */
[----:B------:R-:W-:Y:S01]  /*124e0*/  IMAD.MOV.U32 R11, RZ, RZ, RZ ;  /* 0x000000ffff0b7224 */ /* 0x000fe200078e00ff */
[----:B------:R-:W-:Y:S01]  /*124f0*/  IADD3 R4, P1, PT, R5, R8, RZ ;  /* 0x0000000805047210 */ /* 0x000fe20007f3e0ff */
[----:B------:R-:W-:-:S03]  /*12500*/  IMAD.WIDE.U32 R26, R71, R54, R26 ;  /* 0x00000036471a7225 */ /* 0x000fc600078e001a */
[----:B------:R-:W-:Y:S01]  /*12510*/  IADD3.X R5, PT, PT, RZ, RZ, RZ, P1, !PT ;  /* 0x000000ffff057210 */ /* 0x000fe20000ffe4ff */
[----:B------:R-:W-:Y:S02]  /*12520*/  IMAD.IADD R9, R77, 0x1, R9 ;  /* 0x000000014d097824 */ /* 0x000fe400078e0209 */
[----:B------:R-:W-:Y:S01]  /*12530*/  IMAD.X R19, RZ, RZ, RZ, P0 ;  /* 0x000000ffff137224 */ /* 0x000fe200000e06ff */
[----:B------:R-:W-:Y:S01]  /*12540*/  IADD3 R45, P0, PT, R45, R32, RZ ;  /* 0x000000202d2d7210 */ /* 0x000fe20007f1e0ff */
[----:B------:R-:W-:Y:S01]  /*12550*/  IMAD.HI.U32 R10, R33, R38, R10 ;  /* 0x00000026210a7227 */ /* 0x000fe200078e000a */
[----:B------:R-:W-:-:S03]  /*12560*/  IADD3 R8, P1, PT, R9, R26, RZ ;  /* 0x0000001a09087210 */ /* 0x000fc60007f3e0ff */
        /* <DEDUP_REMOVED lines=13> */
[----:B------:R-:W-:-:S02]  /*12640*/  IMAD.IADD R3, R67, 0x1, R9 ;  /* 0x0000000143037824 */ /* 0x000fc400078e0209 */
[----:B------:R-:W-:Y:S01]  /*12650*/  IMAD.X R19, RZ, RZ, RZ, P4 ;  /* 0x000000ffff137224 */ /* 0x000fe200020e06ff */
[----:B------:R-:W-:Y:S01]  /*12660*/  IADD3 R4, P4, PT, R5, R8, RZ ;  /* 0x0000000805047210 */ /* 0x000fe20007f9e0ff */
[----:B------:R-:W-:Y:S02]  /*12670*/  IMAD.X R27, RZ, RZ, RZ, P0 ;  /* 0x000000ffff1b7224 */ /* 0x000fe400000e06ff */
[----:B------:R-:W-:Y:S01]  /*12680*/  IMAD.WIDE.U32 R8, R33, R39, R10 ;  /* 0x0000002721087225 */ /* 0x000fe200078e000a */
[----:B------:R-:W-:Y:S02]  /*12690*/  IADD3 R10, P0, PT, R3, R16, RZ ;  /* 0x00000010030a7210 */ /* 0x000fe40007f1e0ff */
[----:B------:R-:W-:Y:S01]  /*126a0*/  IADD3.X R5, PT, PT, RZ, RZ, RZ, P4, !PT ;  /* 0x000000ffff057210 */ /* 0x000fe200027fe4ff */
        /* <DEDUP_REMOVED lines=24> */
[----:B------:R-:W-:Y:S01]  /*12830*/  IADD3.X R6, PT, PT, RZ, -0x1, R35, P6, P5 ;  /* 0xffffffffff067810 */ /* 0x000fe200037ea423 */
[----:B------:R-:W-:Y:S01]  /*12840*/  IMAD.WIDE.U32 R2, R7, R42, R4 ;  /* 0x0000002a07027225 */ /* 0x000fe200078e0004 */
[----:B------:R-:W-:Y:S02]  /*12850*/  IADD3 R18, P5, PT, R16, R18, RZ ;  /* 0x0000001210127210 */ /* 0x000fe40007fbe0ff */
[----:B------:R-:W-:Y:S01]  /*12860*/  IADD3.X R0, PT, PT, RZ, RZ, RZ, P4, !PT ;  /* 0x000000ffff007210 */ /* 0x000fe200027fe4ff */
[----:B------:R-:W-:Y:S02]  /*12870*/  IMAD.IADD R5, R59, 0x1, R19 ;  /* 0x000000013b057824 */ /* 0x000fe400078e0213 */
[----:B------:R-:W-:-:S02]  /*12880*/  IMAD.IADD R4, R67, 0x1, R3 ;  /* 0x0000000143047824 */ /* 0x000fc400078e0203 */
[----:B------:R-:W-:Y:S01]  /*12890*/  IMAD.X R19, RZ, RZ, RZ, P5 ;  /* 0x000000ffff137224 */ /* 0x000fe200028e06ff */
[----:B------:R-:W-:Y:S02]  /*128a0*/  IADD3 R2, P6, PT, R5, R2, RZ ;  /* 0x0000000205027210 */ /* 0x000fe40007fde0ff */
[----:B------:R-:W-:Y:S01]  /*128b0*/  IADD3 R4, P4, PT, R4, R27, RZ ;  /* 0x0000001b04047210 */ /* 0x000fe20007f9e0ff */
[----:B------:R-:W-:Y:S01]  /*128c0*/  IMAD.X R27, RZ, RZ, RZ, P1 ;  /* 0x000000ffff1b7224 */ /* 0x000fe200008e06ff */
[----:B------:R-:W-:Y:S02]  /*128d0*/  SHF.R.U32.HI R5, RZ, 0x1f, R6 ;  /* 0x0000001fff057819 */ /* 0x000fe40000011606 */
[----:B------:R-:W-:Y:S02]  /*128e0*/  IADD3.X R3, PT, PT, RZ, RZ, RZ, P6, !PT ;  /* 0x000000ffff037210 */ /* 0x000fe400037fe4ff */
[----:B------:R-:W-:Y:S01]  /*128f0*/  IADD3 R25, P1, P6, R56, -R5, -R25 ;  /* 0x8000000538197210 */ /* 0x000fe20007e3e819 */
[----:B------:R-:W-:Y:S01]  /*12900*/  IMAD.X R5, RZ, RZ, RZ, P4 ;  /* 0x000000ffff057224 */ /* 0x000fe200020e06ff */
[----:B------:R-:W-:Y:S01]  /*12910*/  IADD3 R46, P4, PT, R47, R15, RZ ;  /* 0x0000000f2f2e7210 */ /* 0x000fe20007f9e0ff */
[----:B------:R-:W-:Y:S01]  /*12920*/  IMAD.WIDE.U32 R14, R33, R41, R18 ;  /* 0x00000029210e7225 */ /* 0x000fe200078e0012 */
[----:B------:R-:W-:-:S03]  /*12930*/  IADD3 R0, P5, PT, R0, R45, RZ ;  /* 0x0000002d00007210 */ /* 0x000fc60007fbe0ff */
[----:B------:R-:W-:-:S04]  /*12940*/  IMAD.WIDE.U32 R2, R17, R37, R2 ;  /* 0x0000002511027225 */ /* 0x000fc800078e0002 */
[----:B------:R-:W-:Y:S01]  /*12950*/  IMAD.IADD R57, R57, 0x1, R15 ;  /* 0x0000000139397824 */ /* 0x000fe200078e020f */
[----:B------:R-:W-:Y:S01]  /*12960*/  IADD3 R19, PT, PT, R77, R3, RZ ;  /* 0x000000034d137210 */ /* 0x000fe20007ffe0ff */
[----:B------:R-:W-:Y:S01]  /*12970*/  IMAD.WIDE.U32 R4, R7, R54, R4 ;  /* 0x0000003607047225 */ /* 0x000fe200078e0004 */
[----:B------:R-:W-:Y:S02]  /*12980*/  IADD3.X R7, PT, PT, RZ, -0x1, R35, P1, P6 ;  /* 0xffffffffff077810 */ /* 0x000fe40000fec423 */
[----:B------:R-:W-:Y:S01]  /*12990*/  IADD3 R6, P6, PT, R57, R2, RZ ;  /* 0x0000000239067210 */ /* 0x000fe20007fde0ff */
[----:B------:R-:W-:Y:S01]  /*129a0*/  IMAD.X R47, RZ, RZ, RZ, P4 ;  /* 0x000000ffff2f7224 */ /* 0x000fe200020e06ff */
[----:B------:R-:W-:Y:S01]  /*129b0*/  IADD3 R18, P4, PT, R19, R4, RZ ;  /* 0x0000000413127210 */ /* 0x000fe20007f9e0ff */
[----:B------:R-:W-:Y:S01]  /*129c0*/  IMAD.IADD R5, R13, 0x1, R5 ;  /* 0x000000010d057824 */ /* 0x000fe200078e0205 */
[----:B------:R-:W-:Y:S01]  /*129d0*/  SHF.R.U32.HI R3, RZ, 0x1f, R7 ;  /* 0x0000001fff037819 */ /* 0x000fe20000011607 */
[----:B------:R-:W-:Y:S01]  /*129e0*/  IMAD.WIDE.U32 R46, R12, R20, R46 ;  /* 0x000000140c2e7225 */ /* 0x000fe200078e002e */
[----:B------:R-:W-:-:S02]  /*129f0*/  IADD3.X R7, PT, PT, RZ, RZ, RZ, P6, !PT ;  /* 0x000000ffff077210 */ /* 0x000fc400037fe4ff */
[----:B------:R-:W-:Y:S01]  /*12a00*/  IADD3 R27, P1, PT, R27, R0, RZ ;  /* 0x000000001b1b7210 */ /* 0x000fe20007f3e0ff */
[----:B------:R-:W-:Y:S02]  /*12a10*/  IMAD.X R19, RZ, RZ, RZ, P4 ;  /* 0x000000ffff137224 */ /* 0x000fe400020e06ff */
[----:B------:R-:W-:Y:S01]  /*12a20*/  IMAD.X R0, RZ, RZ, RZ, P2 ;  /* 0x000000ffff007224 */ /* 0x000fe200010e06ff */
[----:B------:R-:W-:Y:S01]  /*12a30*/  IADD3 R3, P2, P6, R34, -R3, -R23 ;  /* 0x8000000322037210 */ /* 0x000fe20007e5e817 */
[----:B------:R-:W-:-:S03]  /*12a40*/  IMAD.WIDE.U32 R6, R33, R36, R6 ;  /* 0x0000002421067225 */ /* 0x000fc600078e0006 */
[----:B------:R-:W-:Y:S01]  /*12a50*/  IADD3 R0, P4, PT, R0, R27, RZ ;  /* 0x0000001b00007210 */ /* 0x000fe20007f9e0ff */
[----:B------:R-:W-:Y:S01]  /*12a60*/  IMAD.WIDE.U32 R18, R17, R42, R18 ;  /* 0x0000002a11127225 */ /* 0x000fe200078e0012 */
[----:B------:R-:W-:Y:S02]  /*12a70*/  IADD3 R59, PT, PT, R59, R7, RZ ;  /* 0x000000073b3b7210 */ /* 0x000fe40007ffe0ff */
[----:B------:R-:W-:Y:S01]  /*12a80*/  IADD3.X R23, PT, PT, RZ, -0x1, R35, P2, P6 ;  /* 0xffffffffff177810 */ /* 0x000fe200017ec423 */
[----:B------:R-:W-:Y:S01]  /*12a90*/  IMAD.IADD R4, R67, 0x1, R19 ;  /* 0x0000000143047824 */ /* 0x000fe200078e0213 */
[----:B------:R-:W-:Y:S01]  /*12aa0*/  IADD3 R5, P2, PT, R5, R0, RZ ;  /* 0x0000000005057210 */ /* 0x000fe20007f5e0ff */
[----:B------:R-:W-:Y:S01]  /*12ab0*/  IMAD.X R19, RZ, RZ, RZ, P3 ;  /* 0x000000ffff137224 */ /* 0x000fe200018e06ff */
[----:B------:R-:W-:Y:S01]  /*12ac0*/  IADD3 R18, P6, PT, R59, R18, RZ ;  /* 0x000000123b127210 */ /* 0x000fe20007fde0ff */
[----:B------:R-:W-:Y:S01]  /*12ad0*/  IMAD.X R0, RZ, RZ, RZ, P5 ;  /* 0x000000ffff007224 */ /* 0x000fe200028e06ff */
[----:B------:R-:W-:-:S02]  /*12ae0*/  IADD3.X R27, PT, PT, RZ, RZ, RZ, P0, !PT ;  /* 0x000000ffff1b7210 */ /* 0x000fc400007fe4ff */
[----:B------:R-:W-:Y:S02]  /*12af0*/  IADD3 R4, P3, PT, R4, R5, RZ ;  /* 0x0000000504047210 */ /* 0x000fe40007f7e0ff */
[----:B------:R-:W-:Y:S01]  /*12b00*/  IADD3 R2, P0, PT, R46, R19, RZ ;  /* 0x000000132e027210 */ /* 0x000fe20007f1e0ff */
[----:B------:R-:W-:Y:S01]  /*12b10*/  IMAD.X R19, RZ, RZ, RZ, P6 ;  /* 0x000000ffff137224 */ /* 0x000fe200030e06ff */
[----:B------:R-:W-:Y:S01]  /*12b20*/  SHF.R.U32.HI R23, RZ, 0x1f, R23 ;  /* 0x0000001fff177819 */ /* 0x000fe20000011617 */
[----:B------:R-:W-:Y:S01]  /*12b30*/  IMAD.X R5, RZ, RZ, RZ, P3 ;  /* 0x000000ffff057224 */ /* 0x000fe200018e06ff */
[----:B------:R-:W-:Y:S01]  /*12b40*/  IADD3 R27, P5, PT, R27, R2, RZ ;  /* 0x000000021b1b7210 */ /* 0x000fe20007fbe0ff */
[----:B------:R-:W-:Y:S01]  /*12b50*/  IMAD.WIDE.U32 R18, R33, R37, R18 ;  /* 0x0000002521127225 */ /* 0x000fe200078e0012 */
[----:B------:R-:W-:Y:S02]  /*12b60*/  IADD3.X R2, PT, PT, RZ, RZ, RZ, P1, !PT ;  /* 0x000000ffff027210 */ /* 0x000fe40000ffe4ff */
[----:B------:R-:W-:Y:S01]  /*12b70*/  IADD3 R23, P1, P6, R58, -R23, -R21 ;  /* 0x800000173a177210 */ /* 0x000fe20007e3e815 */
[----:B------:R-:W-:Y:S01]  /*12b80*/  IMAD.WIDE.U32 R4, R17, R54, R4 ;  /* 0x0000003611047225 */ /* 0x000fe200078e0004 */
[----:B------:R-:W-:-:S02]  /*12b90*/  IADD3 R21, P3, PT, R0, R27, RZ ;  /* 0x0000001b00157210 */ /* 0x000fc40007f7e0ff */
[----:B------:R-:W-:Y:S01]  /*12ba0*/  IADD3 R77, PT, PT, R77, R19, RZ ;  /* 0x000000134d4d7210 */ /* 0x000fe20007ffe0ff */
[----:B------:R-:W-:Y:S01]  /*12bb0*/  IMAD.X R0, RZ, RZ, RZ, P4 ;  /* 0x000000ffff007224 */ /* 0x000fe200020e06ff */
[----:B------:R-:W-:Y:S01]  /*12bc0*/  IADD3.X R27, PT, PT, RZ, -0x1, R35, P1, P6 ;  /* 0xffffffffff1b7810 */ /* 0x000fe20000fec423 */
[----:B------:R-:W-:Y:S01]  /*12bd0*/  IMAD.X R46, RZ, RZ, RZ, P5 ;  /* 0x000000ffff2e7224 */ /* 0x000fe200028e06ff */
[----:B------:R-:W-:Y:S02]  /*12be0*/  IADD3 R17, P4, PT, R2, R21, RZ ;  /* 0x0000001502117210 */ /* 0x000fe40007f9e0ff */
[----:B------:R-:W-:Y:S02]  /*12bf0*/  IADD3 R20, P6, PT, R77, R4, RZ ;  /* 0x000000044d147210 */ /* 0x000fe40007fde0ff */
[----:B------:R-:W-:Y:S02]  /*12c00*/  SHF.R.U32.HI R27, RZ, 0x1f, R27 ;  /* 0x0000001fff1b7819 */ /* 0x000fe4000001161b */
[----:B------:R-:W-:Y:S01]  /*12c10*/  IADD3 R0, P1, PT, R0, R17, RZ ;  /* 0x0000001100007210 */ /* 0x000fe20007f3e0ff */
[----:B------:R-:W-:Y:S01]  /*12c20*/  IMAD.X R17, RZ, RZ, RZ, P2 ;  /* 0x000000ffff117224 */ /* 0x000fe200010e06ff */
[----:B------:R-:W-:Y:S01]  /*12c30*/  IADD3 R26, PT, PT, R13, R5, RZ ;  /* 0x000000050d1a7210 */ /* 0x000fe20007ffe0ff */
[----:B------:R-:W-:-:S02]  /*12c40*/  IMAD.X R21, RZ, RZ, RZ, P6 ;  /* 0x000000ffff157224 */ /* 0x000fc400030e06ff */
[----:B------:R-:W-:Y:S01]  /*12c50*/  IMAD.X R5, RZ, RZ, RZ, P0 ;  /* 0x000000ffff057224 */ /* 0x000fe200000e06ff */
[----:B------:R-:W-:Y:S01]  /*12c60*/  IADD3 R22, P0, P6, R30, -R27, -R22 ;  /* 0x8000001b1e167210 */ /* 0x000fe20007e1e816 */
[----:B------:R-:W-:Y:S01]  /*12c70*/  IMAD.WIDE.U32 R20, R33, R42, R20 ;  /* 0x0000002a21147225 */ /* 0x000fe200078e0014 */
[----:B------:R-:W-:Y:S02]  /*12c80*/  IADD3 R17, P2, PT, R17, R0, RZ ;  /* 0x0000000011117210 */ /* 0x000fe40007f5e0ff */
[----:B------:R-:W-:Y:S01]  /*12c90*/  IADD3.X R2, PT, PT, RZ, -0x1, R35, P0, P6 ;  /* 0xffffffffff027810 */ /* 0x000fe200007ec423 */
[----:B------:R-:W-:Y:S01]  /*12ca0*/  IMAD.X R0, RZ, RZ, RZ, P3 ;  /* 0x000000ffff007224 */ /* 0x000fe200018e06ff */
[----:B------:R-:W-:Y:S02]  /*12cb0*/  ISETP.GT.U32.AND P0, PT, R22, -0x1, PT ;  /* 0xffffffff1600780c */ /* 0x000fe40003f04070 */
[----:B------:R-:W-:Y:S02]  /*12cc0*/  IADD3 R26, P5, PT, R26, R17, RZ ;  /* 0x000000111a1a7210 */ /* 0x000fe40007fbe0ff */
[----:B------:R-:W-:-:S02]  /*12cd0*/  IADD3 R67, PT, PT, R67, R21, RZ ;  /* 0x0000001543437210 */ /* 0x000fc40007ffe0ff */
[----:B------:R-:W-:Y:S02]  /*12ce0*/  ISETP.GT.AND.EX P0, PT, R2, -0x1, PT, P0 ;  /* 0xffffffff0200780c */ /* 0x000fe40003f04300 */
        /* <DEDUP_REMOVED lines=28> */
.L_x_308:
        /* <DEDUP_REMOVED lines=40> */
.L_x_309:
        /* <DEDUP_REMOVED lines=22> */
.L_x_310:
        /* <DEDUP_REMOVED lines=9> */
[----:B------:R-:W-:Y:S02]  /*13320*/  SHF.L.U64.HI R9, R32, 0x1, R33 ;  /* 0x0000000120097819 */ /* 0x000fe40000010221 */
[----:B------:R-:W-:-:S02]  /*13330*/  SHF.L.U64.HI R14, R30, 0x1, R57 ;  /* 0x000000011e0e7819 */ /* 0x000fc40000010239 */
[----:B------:R-:W-:Y:S02]  /*13340*/  LOP3.LUT R9, R9, 0x1, RZ, 0xc0, !PT ;  /* 0x0000000109097812 */ /* 0x000fe400078ec0ff */
[----:B------:R-:W-:Y:S01]  /*13350*/  SHF.L.U64.HI R12, R13, 0x1, R59 ;  /* 0x000000010d0c7819 */ /* 0x000fe2000001023b */
[----:B------:R-:W-:Y:S01]  /*13360*/  IMAD.WIDE.U32 R6, R5, 0x2, R6 ;  /* 0x0000000205067825 */ /* 0x000fe200078e0006 */
[----:B------:R-:W-:Y:S02]  /*13370*/  LOP3.LUT R18, R9, 0xfffffffe, R8, 0xf8, !PT ;  /* 0xfffffffe09127812 */ /* 0x000fe400078ef808 */
[----:B------:R-:W-:Y:S01]  /*13380*/  SHF.L.U64.HI R10, R25, 0x1, R77 ;  /* 0x00000001190a7819 */ /* 0x000fe2000001024d */
[----:B------:R-:W-:Y:S01]  /*13390*/  IMAD.SHL.U32 R13, R13, 0x2, RZ ;  /* 0x000000020d0d7824 */ /* 0x000fe200078e00ff */
[C---:B------:R-:W-:Y:S01]  /*133a0*/  ISETP.LE.U32.AND P0, PT, R6.reuse, R54, PT ;  /* 0x000000360600720c */ /* 0x040fe20003f03070 */
[----:B------:R-:W-:Y:S01]  /*133b0*/  IMAD.SHL.U32 R5, R17, 0x2, RZ ;  /* 0x0000000211057824 */ /* 0x000fe200078e00ff */
[----:B------:R-:W-:-:S02]  /*133c0*/  ISETP.GT.U32.AND P1, PT, R6, -0x1, PT ;  /* 0xffffffff0600780c */ /* 0x000fc40003f24070 */
[----:B------:R-:W-:Y:S02]  /*133d0*/  SHF.L.U64.HI R8, R23, 0x1, R16 ;  /* 0x0000000117087819 */ /* 0x000fe40000010210 */
[----:B------:R-:W-:Y:S02]  /*133e0*/  ISETP.GT.U32.OR.EX P0, PT, R7, RZ, !P0, P1 ;  /* 0x000000ff0700720c */ /* 0x000fe40004704510 */
        /* <DEDUP_REMOVED lines=11> */
[----:B------:R-:W-:Y:S01]  /*134a0*/  UPLOP3.LUT UP0, UPT, UPT, UPT, UPT, 0x80, 0x8 ;  /* 0x000000000008789c */ /* 0x000fe20003f0f070 */
        /* <DEDUP_REMOVED lines=31> */
.L_x_311:
[----:B------:R-:W-:Y:S01]  /*136a0*/  IADD3 R43, P0, PT, R43, -R38, RZ ;  /* 0x800000262b2b7210 */ /* 0x000fe20007f1e0ff */
[----:B------:R-:W-:-:S04]  /*136b0*/  UPLOP3.LUT UP0, UPT, UPT, UPT, UPT, 0x80, 0x8 ;  /* 0x000000000008789c */ /* 0x000fc80003f0f070 */
        /* <DEDUP_REMOVED lines=21> */
.L_x_278:
[----:B------:R-:W-:Y:S05]  /*13810*/  BRA.U !UP0, `(.L_x_312) ;  /* 0x000000d108907547 */ /* 0x000fea000b800000 */
[----:B-----5:R-:W-:-:S04]  /*13820*/  LOP3.LUT R5, R25, R46, R27, 0xfe, !PT ;  /* 0x0000002e19057212 */ /* 0x020fc800078efe1b */
[----:B------:R-:W-:-:S04]  /*13830*/  LOP3.LUT R5, R23, R26, R5, 0xfe, !PT ;  /* 0x0000001a17057212 */ /* 0x000fc800078efe05 */
[----:B------:R-:W-:-:S04]  /*13840*/  LOP3.LUT R6, R5, R43, R48, 0xfe, !PT ;  /* 0x0000002b05067212 */ /* 0x000fc800078efe30 */
[----:B------:R-:W-:-:S13]  /*13850*/  LOP3.LUT P0, RZ, R6, R21, RZ, 0xfc, !PT ;  /* 0x0000001506ff7212 */ /* 0x000fda000780fcff */
[----:B------:R-:W-:Y:S05]  /*13860*/  @!P0 BRA `(.L_x_312) ;  /* 0x000000d0007c8947 */ /* 0x000fea0003800000 */
[----:B------:R-:W0:Y:S01]  /*13870*/  LDCU UR11, c[0x3][0xe0] ;  /* 0x00c01c00ff0b77ac */ /* 0x000e220008000800 */
[----:B------:R-:W-:Y:S01]  /*13880*/  MOV R7, RZ ;  /* 0x000000ff00077202 */ /* 0x000fe20000000f00 */
[----:B------:R-:W-:Y:S01]  /*13890*/  IMAD.MOV.U32 R6, RZ, RZ, R43 ;  /* 0x000000ffff067224 */ /* 0x000fe200078e002b */
[----:B------:R-:W1:Y:S01]  /*138a0*/  LDC.64 R32, c[0x3][0x10] ;  /* 0x00c00400ff207b82 */ /* 0x000e620000000a00 */
[----:B------:R-:W2:Y:S01]  /*138b0*/  LDCU.128 UR16, c[0x3][URZ] ;  /* 0x00c00000ff1077ac */ /* 0x000ea20008000c00 */
[----:B------:R-:W-:Y:S02]  /*138c0*/  IMAD.MOV.U32 R13, RZ, RZ, RZ ;  /* 0x000000ffff0d7224 */ /* 0x000fe400078e00ff */
[----:B------:R-:W-:-:S04]  /*138d0*/  HFMA2 R37, -RZ, RZ, 0, 0 ;  /* 0x00000000ff257431 */ /* 0x000fc800000001ff */
[----:B------:R-:W3:Y:S01]  /*138e0*/  LDC.64 R34, c[0x3][0x18] ;  /* 0x00c00600ff227b82 */ /* 0x000ee20000000a00 */
[----:B0-----:R-:W-:-:S04]  /*138f0*/  IMAD R8, R43, UR11, RZ ;  /* 0x0000000b2b087c24 */ /* 0x001fc8000f8e02ff */
[----:B--2---:R-:W-:-:S05]  /*13900*/  IMAD.HI.U32 R7, R8, UR16, R6 ;  /* 0x0000001008077c27 */ /* 0x004fca000f8e0006 */
[----:B------:R-:W-:-:S05]  /*13910*/  IADD3 R6, P0, PT, R7, R48, RZ ;  /* 0x0000003007067210 */ /* 0x000fca0007f1e0ff */
[----:B------:R-:W-:Y:S02]  /*13920*/  IMAD.X R7, RZ, RZ, RZ, P0 ;  /* 0x000000ffff077224 */ /* 0x000fe400000e06ff */
[----:B------:R-:W-:-:S04]  /*13930*/  IMAD.WIDE.U32 R6, R8, UR17, R6 ;  /* 0x0000001108067c25 */ /* 0x000fc8000f8e0006 */
[----:B------:R-:W-:Y:S01]  /*13940*/  IMAD R5, R6, UR11, RZ ;  /* 0x0000000b06057c24 */ /* 0x000fe2000f8e02ff */
[----:B------:R-:W-:Y:S02]  /*13950*/  IADD3 R10, P0, PT, R7, R27, RZ ;  /* 0x0000001b070a7210 */ /* 0x000fe40007f1e0ff */
[----:B------:R-:W-:-:S03]  /*13960*/  MOV R12, R6 ;  /* 0x00000006000c7202 */ /* 0x000fc60000000f00 */
[----:B------:R-:W-:Y:S02]  /*13970*/  IMAD.X R11, RZ, RZ, RZ, P0 ;  /* 0x000000ffff0b7224 */ /* 0x000fe400000e06ff */
[----:B------:R-:W-:-:S04]  /*13980*/  IMAD.HI.U32 R13, R5, UR16, R12 ;  /* 0x00000010050d7c27 */ /* 0x000fc8000f8e000c */
[----:B------:R-:W-:-:S05]  /*13990*/  IMAD.WIDE.U32 R6, R8, UR18, R10 ;  /* 0x0000001208067c25 */ /* 0x000fca000f8e000a */
[----:B------:R-:W-:Y:S02]  /*139a0*/  IADD3 R46, P0, PT, R7, R46, RZ ;  /* 0x0000002e072e7210 */ /* 0x000fe40007f1e0ff */
[----:B------:R-:W-:-:S03]  /*139b0*/  IADD3 R10, P1, PT, R6, R13, RZ ;  /* 0x0000000d060a7210 */ /* 0x000fc60007f3e0ff */
[----:B------:R-:W-:Y:S01]  /*139c0*/  IMAD.X R47, RZ, RZ, RZ, P0 ;  /* 0x000000ffff2f7224 */ /* 0x000fe200000e06ff */
[----:B------:R-:W-:Y:S01]  /*139d0*/  IADD3.X R11, PT, PT, RZ, RZ, RZ, P1, !PT ;  /* 0x000000ffff0b7210 */ /* 0x000fe20000ffe4ff */
[----:B------:R-:W-:-:S04]  /*139e0*/  IMAD.WIDE.U32 R6, R8, UR19, R46 ;  /* 0x0000001308067c25 */ /* 0x000fc8000f8e002e */
[----:B------:R-:W-:Y:S01]  /*139f0*/  IMAD.WIDE.U32 R10, R5, UR17, R10 ;  /* 0x00000011050a7c25 */ /* 0x000fe2000f8e000a */
[----:B------:R-:W-:-:S04]  /*13a00*/  IADD3 R14, P0, PT, R7, R25, RZ ;  /* 0x00000019070e7210 */ /* 0x000fc80007f1e0ff */
[----:B------:R-:W-:Y:S01]  /*13a10*/  IADD3 R12, P1, PT, R6, R11, RZ ;  /* 0x0000000b060c7210 */ /* 0x000fe20007f3e0ff */
[----:B------:R-:W-:Y:S02]  /*13a20*/  HFMA2 R11, -RZ, RZ, 0, 0 ;  /* 0x00000000ff0b7431 */ /* 0x000fe400000001ff */
[----:B------:R-:W-:Y:S02]  /*13a30*/  IMAD R6, R10, UR11, RZ ;  /* 0x0000000b0a067c24 */ /* 0x000fe4000f8e02ff */
[----:B------:R-:W-:Y:S02]  /*13a40*/  IMAD.X R15, RZ, RZ, RZ, P0 ;  /* 0x000000ffff0f7224 */ /* 0x000fe400000e06ff */
[----:B------:R-:W-:Y:S02]  /*13a50*/  IMAD.X R13, RZ, RZ, RZ, P1 ;  /* 0x000000ffff0d7224 */ /* 0x000fe400008e06ff */
[----:B------:R-:W-:-:S04]  /*13a60*/  IMAD.WIDE.U32 R12, R5, UR18, R12 ;  /* 0x00000012050c7c25 */ /* 0x000fc8000f8e000c */
[----:B------:R-:W-:-:S04]  /*13a70*/  IMAD.HI.U32 R7, R6, UR16, R10 ;  /* 0x0000001006077c27 */ /* 0x000fc8000f8e000a */
[----:B-1----:R-:W-:Y:S01]  /*13a80*/  IMAD.WIDE.U32 R10, R8, R32, R14 ;  /* 0x00000020080a7225 */ /* 0x002fe200078e000e */
[----:B------:R-:W-:Y:S02]  /*13a90*/  IADD3 R14, P2, PT, R12, R7, RZ ;  /* 0x000000070c0e7210 */ /* 0x000fe40007f5e0ff */
[----:B------:R-:W-:-:S03]  /*13aa0*/  IADD3 R12, P1, PT, R10, R13, RZ ;  /* 0x0000000d0a0c7210 */ /* 0x000fc60007f3e0ff */
[----:B------:R-:W-:Y:S01]  /*13ab0*/  IMAD.X R15, RZ, RZ, RZ, P2 ;  /* 0x000000ffff0f7224 */ /* 0x000fe200010e06ff */
[----:B------:R-:W-:Y:S02]  /*13ac0*/  IADD3 R26, P0, PT, R11, R26, RZ ;  /* 0x0000001a0b1a7210 */ /* 0x000fe40007f1e0ff */
[----:B------:R-:W-:Y:S01]  /*13ad0*/  IADD3.X R13, PT, PT, RZ, RZ, RZ, P1, !PT ;  /* 0x000000ffff0d7210 */ /* 0x000fe20000ffe4ff */
[----:B------:R-:W-:-:S04]  /*13ae0*/  IMAD.WIDE.U32 R14, R6, UR17, R14 ;  /* 0x00000011060e7c25 */ /* 0x000fc8000f8e000e */
[----:B------:R-:W-:Y:S02]  /*13af0*/  IMAD.X R27, RZ, RZ, RZ, P0 ;  /* 0x000000ffff1b7224 */ /* 0x000fe400000e06ff */
[----:B------:R-:W-:-:S04]  /*13b00*/  IMAD.WIDE.U32 R12, R5, UR19, R12 ;  /* 0x00000013050c7c25 */ /* 0x000fc8000f8e000c */
[----:B------:R-:W-:Y:S01]  /*13b10*/  IMAD.WIDE.U32 R10, R8, R33, R26 ;  /* 0x00000021080a7225 */ /* 0x000fe200078e001a */
[----:B------:R-:W-:-:S03]  /*13b20*/  IADD3 R12, P2, PT, R12, R15, RZ ;  /* 0x0000000f0c0c7210 */ /* 0x000fc60007f5e0ff */
[----:B------:R-:W-:Y:S01]  /*13b30*/  IMAD R7, R14, UR11, RZ ;  /* 0x0000000b0e077c24 */ /* 0x000fe2000f8e02ff */
[----:B------:R-:W-:Y:S01]  /*13b40*/  IADD3 R18, P1, PT, R10, R13, RZ ;  /* 0x0000000d0a127210 */ /* 0x000fe20007f3e0ff */
[----:B------:R-:W-:Y:S01]  /*13b50*/  IMAD.MOV.U32 R15, RZ, RZ, RZ ;  /* 0x000000ffff0f7224 */ /* 0x000fe200078e00ff */
[----:B------:R-:W-:Y:S02]  /*13b60*/  IADD3 R16, P0, PT, R11, R23, RZ ;  /* 0x000000170b107210 */ /* 0x000fe40007f1e0ff */
[----:B------:R-:W-:Y:S01]  /*13b70*/  IADD3.X R13, PT, PT, RZ, RZ, RZ, P2, !PT ;  /* 0x000000ffff0d7210 */ /* 0x000fe200017fe4ff */
[----:B------:R-:W-:Y:S02]  /*13b80*/  IMAD.X R19, RZ, RZ, RZ, P1 ;  /* 0x000000ffff137224 */ /* 0x000fe400008e06ff */
[----:B------:R-:W-:Y:S02]  /*13b90*/  IMAD.X R17, RZ, RZ, RZ, P0 ;  /* 0x000000ffff117224 */ /* 0x000fe400000e06ff */
[----:B------:R-:W-:-:S04]  /*13ba0*/  IMAD.HI.U32 R9, R7, UR16, R14 ;  /* 0x0000001007097c27 */ /* 0x000fc8000f8e000e */
[----:B------:R-:W-:-:S04]  /*13bb0*/  IMAD.WIDE.U32 R14, R6, UR18, R12 ;  /* 0x00000012060e7c25 */ /* 0x000fc8000f8e000c */
[----:B------:R-:W-:Y:S01]  /*13bc0*/  IMAD.WIDE.U32 R12, R5, R32, R18 ;  /* 0x00000020050c7225 */ /* 0x000fe200078e0012 */
[----:B------:R-:W-:-:S03]  /*13bd0*/  IADD3 R14, P3, PT, R14, R9, RZ ;  /* 0x000000090e0e7210 */ /* 0x000fc60007f7e0ff */
[----:B---3--:R-:W-:Y:S01]  /*13be0*/  IMAD.WIDE.U32 R10, R8, R34, R16 ;  /* 0x00000022080a7225 */ /* 0x008fe200078e0010 */
[----:B------:R-:W-:-:S03]  /*13bf0*/  IADD3 R12, P2, PT, R12, R15, RZ ;  /* 0x0000000f0c0c7210 */ /* 0x000fc60007f5e0ff */
[----:B------:R-:W-:Y:S01]  /*13c00*/  IMAD.X R15, RZ, RZ, RZ, P3 ;  /* 0x000000ffff0f7224 */ /* 0x000fe200018e06ff */
[----:B------:R-:W-:Y:S02]  /*13c10*/  IADD3 R16, P0, PT, R11, R21, RZ ;  /* 0x000000150b107210 */ /* 0x000fe40007f1e0ff */
[----:B------:R-:W-:Y:S01]  /*13c20*/  IADD3 R10, P1, PT, R10, R13, RZ ;  /* 0x0000000d0a0a7210 */ /* 0x000fe20007f3e0ff */
[----:B------:R-:W-:Y:S01]  /*13c30*/  IMAD.WIDE.U32 R14, R7, UR17, R14 ;  /* 0x00000011070e7c25 */ /* 0x000fe2000f8e000e */
[----:B------:R-:W-:-:S03]  /*13c40*/  IADD3.X R13, PT, PT, RZ, RZ, RZ, P2, !PT ;  /* 0x000000ffff0d7210 */ /* 0x000fc600017fe4ff */
[----:B------:R-:W-:Y:S02]  /*13c50*/  IMAD.X R17, RZ, RZ, RZ, P0 ;  /* 0x000000ffff117224 */ /* 0x000fe400000e06ff */
[----:B------:R-:W-:Y:S02]  /*13c60*/  IMAD.X R11, RZ, RZ, RZ, P1 ;  /* 0x000000ffff0b7224 */ /* 0x000fe400008e06ff */
[----:B------:R-:W-:-:S04]  /*13c70*/  IMAD.WIDE.U32 R12, R6, UR19, R12 ;  /* 0x00000013060c7c25 */ /* 0x000fc8000f8e000c */
[----:B------:R-:W-:Y:S01]  /*13c80*/  IMAD.WIDE.U32 R8, R8, R35, R16 ;  /* 0x0000002308087225 */ /* 0x000fe200078e0010 */
[----:B------:R-:W-:Y:S02]  /*13c90*/  IADD3 R18, P2, PT, R12, R15, RZ ;  /* 0x0000000f0c127210 */ /* 0x000fe40007f5e0ff */
[----:B------:R-:W-:Y:S01]  /*13ca0*/  MOV R15, RZ ;  /* 0x000000ff000f7202 */ /* 0x000fe20000000f00 */
[----:B------:R-:W-:Y:S01]  /*13cb0*/  IMAD.WIDE.U32 R10, R5, R33, R10 ;  /* 0x00000021050a7225 */ /* 0x000fe200078e000a */
[----:B------:R-:W-:-:S04]  /*13cc0*/  IADD3.X R19, PT, PT, RZ, RZ, RZ, P2, !PT ;  /* 0x000000ffff137210 */ /* 0x000fc800017fe4ff */
[----:B------:R-:W-:Y:S01]  /*13cd0*/  IADD3 R12, P0, PT, R8, R11, RZ ;  /* 0x0000000b080c7210 */ /* 0x000fe20007f1e0ff */
[----:B------:R-:W-:Y:S01]  /*13ce0*/  IMAD R8, R14, UR11, RZ ;  /* 0x0000000b0e087c24 */ /* 0x000fe2000f8e02ff */
[----:B------:R-:W-:-:S03]  /*13cf0*/  IADD3 R16, P1, PT, R10, R13, RZ ;  /* 0x0000000d0a107210 */ /* 0x000fc60007f3e0ff */
[----:B------:R-:W-:Y:S02]  /*13d00*/  IMAD.X R13, RZ, RZ, RZ, P0 ;  /* 0x000000ffff0d7224 */ /* 0x000fe400000e06ff */
[----:B------:R-:W-:Y:S02]  /*13d10*/  IMAD.X R17, RZ, RZ, RZ, P1 ;  /* 0x000000ffff117224 */ /* 0x000fe400008e06ff */
[----:B------:R-:W-:-:S04]  /*13d20*/  IMAD.HI.U32 R21, R8, UR16, R14 ;  /* 0x0000001008157c27 */ /* 0x000fc8000f8e000e */
[----:B------:R-:W-:-:S04]  /*13d30*/  IMAD.WIDE.U32 R10, R5, R34, R12 ;  /* 0x00000022050a7225 */ /* 0x000fc800078e000c */
[----:B------:R-:W-:-:S04]  /*13d40*/  IMAD.WIDE.U32 R14, R7, UR18, R18 ;  /* 0x00000012070e7c25 */ /* 0x000fc8000f8e0012 */
[----:B------:R-:W-:Y:S01]  /*13d50*/  IMAD.WIDE.U32 R12, R6, R32, R16 ;  /* 0x00000020060c7225 */ /* 0x000fe200078e0010 */
[----:B------:R-:W-:Y:S02]  /*13d60*/  IADD3 R16, P0, PT, R9, R11, RZ ;  /* 0x0000000b09107210 */ /* 0x000fe40007f1e0ff */
[----:B------:R-:W-:Y:S02]  /*13d70*/  IADD3 R20, P3, PT, R14, R21, RZ ;  /* 0x000000150e147210 */ /* 0x000fe40007f7e0ff */
[----:B------:R-:W-:Y:S01]  /*13d80*/  IADD3 R18, P1, PT, R10, R13, RZ ;  /* 0x0000000d0a127210 */ /* 0x000fe20007f3e0ff */
[----:B------:R-:W-:Y:S01]  /*13d90*/  IMAD.X R17, RZ, RZ, RZ, P0 ;  /* 0x000000ffff117224 */ /* 0x000fe200000e06ff */
[----:B------:R-:W-:Y:S01]  /*13da0*/  IADD3 R14, P2, PT, R12, R15, RZ ;  /* 0x0000000f0c0e7210 */ /* 0x000fe20007f5e0ff */
[----:B------:R-:W-:Y:S01]  /*13db0*/  IMAD.X R21, RZ, RZ, RZ, P3 ;  /* 0x000000ffff157224 */ /* 0x000fe200018e06ff */
[----:B------:R-:W-:Y:S01]  /*13dc0*/  IADD3.X R19, PT, PT, RZ, RZ, RZ, P1, !PT ;  /* 0x000000ffff137210 */ /* 0x000fe20000ffe4ff */
[----:B------:R-:W-:-:S04]  /*13dd0*/  IMAD.WIDE.U32 R10, R5, R35, R16 ;  /* 0x00000023050a7225 */ /* 0x000fc800078e0010 */
[----:B------:R-:W-:Y:S02]  /*13de0*/  IMAD.X R15, RZ, RZ, RZ, P2 ;  /* 0x000000ffff0f7224 */ /* 0x000fe400010e06ff */
[----:B------:R-:W-:-:S04]  /*13df0*/  IMAD.WIDE.U32 R12, R6, R33, R18 ;  /* 0x00000021060c7225 */ /* 0x000fc800078e0012 */
[----:B------:R-:W-:Y:S01]  /*13e00*/  IMAD.WIDE.U32 R14, R7, UR19, R14 ;  /* 0x00000013070e7c25 */ /* 0x000fe2000f8e000e */
[----:B------:R-:W-:-:S03]  /*13e10*/  IADD3 R18, P0, PT, R10, R13, RZ ;  /* 0x0000000d0a127210 */ /* 0x000fc60007f1e0ff */
[----:B------:R-:W-:Y:S01]  /*13e20*/  IMAD.WIDE.U32 R16, R8, UR17, R20 ;  /* 0x0000001108107c25 */ /* 0x000fe2000f8e0014 */
[----:B------:R-:W-:-:S03]  /*13e30*/  IADD3 R20, P1, PT, R12, R15, RZ ;  /* 0x0000000f0c147210 */ /* 0x000fc60007f3e0ff */
[----:B------:R-:W-:Y:S01]  /*13e40*/  IMAD.X R19, RZ, RZ, RZ, P0 ;  /* 0x000000ffff137224 */ /* 0x000fe200000e06ff */
[----:B------:R-:W-:Y:S01]  /*13e50*/  IADD3 R26, P2, PT, R14, R17, RZ ;  /* 0x000000110e1a7210 */ /* 0x000fe20007f5e0ff */
[----:B------:R-:W-:Y:S01]  /*13e60*/  IMAD R5, R16, UR11, RZ ;  /* 0x0000000b10057c24 */ /* 0x000fe2000f8e02ff */
[----:B------:R-:W-:Y:S01]  /*13e70*/  IADD3.X R21, PT, PT, RZ, RZ, RZ, P1, !PT ;  /* 0x000000ffff157210 */ /* 0x000fe20000ffe4ff */
[----:B------:R-:W-:Y:S02]  /*13e80*/  IMAD.MOV.U32 R36, RZ, RZ, R16 ;  /* 0x000000ffff247224 */ /* 0x000fe400078e0010 */
[----:B------:R-:W-:Y:S02]  /*13e90*/  IMAD.X R27, RZ, RZ, RZ, P2 ;  /* 0x000000ffff1b7224 */ /* 0x000fe400010e06ff */
[----:B------:R-:W-:-:S04]  /*13ea0*/  IMAD.WIDE.U32 R12, R6, R34, R18 ;  /* 0x00000022060c7225 */ /* 0x000fc800078e0012 */
[----:B------:R-:W-:Y:S01]  /*13eb0*/  IMAD.WIDE.U32 R14, R7, R32, R20 ;  /* 0x00000020070e7225 */ /* 0x000fe200078e0014 */
[----:B------:R-:W-:-:S03]  /*13ec0*/  IADD3 R10, P0, PT, R11, R13, RZ ;  /* 0x0000000d0b0a7210 */ /* 0x000fc60007f1e0ff */
[----:B------:R-:W-:Y:S01]  /*13ed0*/  IMAD.WIDE.U32 R16, R8, UR18, R26 ;  /* 0x0000001208107c25 */ /* 0x000fe2000f8e001a */
[----:B------:R-:W-:-:S03]  /*13ee0*/  IADD3 R12, P1, PT, R12, R15, RZ ;  /* 0x0000000f0c0c7210 */ /* 0x000fc60007f3e0ff */
[----:B------:R-:W-:Y:S01]  /*13ef0*/  IMAD.HI.U32 R37, R5, UR16, R36 ;  /* 0x0000001005257c27 */ /* 0x000fe2000f8e0024 */
[----:B------:R-:W-:-:S03]  /*13f00*/  IADD3 R14, P2, PT, R14, R17, RZ ;  /* 0x000000110e0e7210 */ /* 0x000fc60007f5e0ff */
[----:B------:R-:W-:Y:S01]  /*13f10*/  IMAD.X R11, RZ, RZ, RZ, P0 ;  /* 0x000000ffff0b7224 */ /* 0x000fe200000e06ff */
[----:B------:R-:W-:Y:S01]  /*13f20*/  IADD3 R16, P3, PT, R16, R37, RZ ;  /* 0x0000002510107210 */ /* 0x000fe20007f7e0ff */
[----:B------:R-:W-:Y:S01]  /*13f30*/  IMAD.X R13, RZ, RZ, RZ, P1 ;  /* 0x000000ffff0d7224 */ /* 0x000fe200008e06ff */
[----:B------:R-:W-:Y:S01]  /*13f40*/  IADD3.X R15, PT, PT, RZ, RZ, RZ, P2, !PT ;  /* 0x000000ffff0f7210 */ /* 0x000fe200017fe4ff */
[----:B------:R-:W-:Y:S01]  /*13f50*/  IMAD.WIDE.U32 R10, R6, R35, R10 ;  /* 0x00000023060a7225 */ /* 0x000fe200078e000a */
[----:B------:R-:W-:-:S03]  /*13f60*/  MOV R37, RZ ;  /* 0x000000ff00257202 */ /* 0x000fc60000000f00 */
        /* <DEDUP_REMOVED lines=23> */
[----:B------:R-:W-:-:S04]  /*140e0*/  IMAD.WIDE.U32 R10, R7, R35, R10 ;  /* 0x00000023070a7225 */ /* 0x000fc800078e000a */
[----:B------:R-:W-:Y:S02]  /*140f0*/  HFMA2 R37, -RZ, RZ, 0, 0 ;  /* 0x00000000ff257431 */ /* 0x000fe400000001ff */
        /* <DEDUP_REMOVED lines=24> */
[----:B------:R-:W-:Y:S02]  /*14280*/  IMAD.X R17, RZ, RZ, RZ, P3 ;  /* 0x000000ffff117224 */ /* 0x000fe400018e06ff */
[----:B------:R-:W-:-:S04]  /*14290*/  IMAD.WIDE.U32 R10, R5, R33, R12 ;  /* 0x00000021050a7225 */ /* 0x000fc800078e000c */
[----:B------:R-:W-:-:S04]  /*142a0*/  IMAD.WIDE.U32 R12, R6, UR19, R14 ;  /* 0x00000013060c7c25 */ /* 0x000fc8000f8e000e */
[----:B------:R-:W-:Y:S01]  /*142b0*/  IMAD.WIDE.U32 R14, R7, UR17, R16 ;  /* 0x00000011070e7c25 */ /* 0x000fe2000f8e0010 */
[----:B------:R-:W-:Y:S02]  /*142c0*/  IADD3 R16, P0, PT, R8, R11, RZ ;  /* 0x0000000b08107210 */ /* 0x000fe40007f1e0ff */
[----:B------:R-:W-:Y:S02]  /*142d0*/  IADD3 R18, P1, PT, R10, R13, RZ ;  /* 0x0000000d0a127210 */ /* 0x000fe40007f3e0ff */
[----:B------:R-:W-:Y:S01]  /*142e0*/  IADD3 R20, P2, PT, R12, R15, RZ ;  /* 0x0000000f0c147210 */ /* 0x000fe20007f5e0ff */
[----:B------:R-:W-:Y:S01]  /*142f0*/  IMAD.X R17, RZ, RZ, RZ, P0 ;  /* 0x000000ffff117224 */ /* 0x000fe200000e06ff */
[----:B------:R-:W-:-:S03]  /*14300*/  IADD3.X R19, PT, PT, RZ, RZ, RZ, P1, !PT ;  /* 0x000000ffff137210 */ /* 0x000fc60000ffe4ff */
[----:B------:R-:W-:Y:S02]  /*14310*/  IMAD.X R21, RZ, RZ, RZ, P2 ;  /* 0x000000ffff157224 */ /* 0x000fe400010e06ff */
[----:B------:R-:W-:-:S04]  /*14320*/  IMAD.WIDE.U32 R10, R5, R34, R16 ;  /* 0x00000022050a7225 */ /* 0x000fc800078e0010 */
[----:B------:R-:W-:Y:S01]  /*14330*/  IMAD.WIDE.U32 R12, R6, R32, R18 ;  /* 0x00000020060c7225 */ /* 0x000fe200078e0012 */
[----:B------:R-:W-:-:S03]  /*14340*/  IADD3 R8, P0, PT, R9, R11, RZ ;  /* 0x0000000b09087210 */ /* 0x000fc60007f1e0ff */
[----:B------:R-:W-:Y:S01]  /*14350*/  IMAD.WIDE.U32 R16, R7, UR18, R20 ;  /* 0x0000001207107c25 */ /* 0x000fe2000f8e0014 */
[----:B------:R-:W-:-:S03]  /*14360*/  IADD3 R10, P1, PT, R10, R13, RZ ;  /* 0x0000000d0a0a7210 */ /* 0x000fc60007f3e0ff */
[----:B------:R-:W-:Y:S01]  /*14370*/  IMAD.X R9, RZ, RZ, RZ, P0 ;  /* 0x000000ffff097224 */ /* 0x000fe200000e06ff */
[----:B------:R-:W-:Y:S02]  /*14380*/  IADD3 R20, P2, PT, R12, R17, RZ ;  /* 0x000000110c147210 */ /* 0x000fe40007f5e0ff */
[----:B------:R-:W-:Y:S01]  /*14390*/  IADD3.X R11, PT, PT, RZ, RZ, RZ, P1, !PT ;  /* 0x000000ffff0b7210 */ /* 0x000fe20000ffe4ff */
[----:B------:R-:W-:-:S04]  /*143a0*/  IMAD.WIDE.U32 R8, R5, R35, R8 ;  /* 0x0000002305087225 */ /* 0x000fc800078e0008 */
[----:B------:R-:W-:Y:S02]  /*143b0*/  IMAD.X R21, RZ, RZ, RZ, P2 ;  /* 0x000000ffff157224 */ /* 0x000fe400010e06ff */
[----:B------:R-:W-:-:S04]  /*143c0*/  IMAD.WIDE.U32 R10, R6, R33, R10 ;  /* 0x00000021060a7225 */ /* 0x000fc800078e000a */
[----:B------:R-:W-:Y:S01]  /*143d0*/  IMAD.WIDE.U32 R20, R7, UR19, R20 ;  /* 0x0000001307147c25 */ /* 0x000fe2000f8e0014 */
[----:B------:R-:W-:-:S04]  /*143e0*/  IADD3 R12, P0, PT, R8, R11, RZ ;  /* 0x0000000b080c7210 */ /* 0x000fc80007f1e0ff */
[----:B------:R-:W-:Y:S01]  /*143f0*/  IADD3 R26, P1, PT, R10, R21, RZ ;  /* 0x000000150a1a7210 */ /* 0x000fe20007f3e0ff */
[----:B------:R-:W-:-:S03]  /*14400*/  IMAD.X R13, RZ, RZ, RZ, P0 ;  /* 0x000000ffff0d7224 */ /* 0x000fc600000e06ff */
[----:B------:R-:W-:Y:S01]  /*14410*/  IADD3.X R27, PT, PT, RZ, RZ, RZ, P1, !PT ;  /* 0x000000ffff1b7210 */ /* 0x000fe20000ffe4ff */
[----:B------:R-:W-:-:S04]  /*14420*/  IMAD.WIDE.U32 R10, R6, R34, R12 ;  /* 0x00000022060a7225 */ /* 0x000fc800078e000c */
[----:B------:R-:W-:Y:S01]  /*14430*/  IMAD.WIDE.U32 R26, R7, R32, R26 ;  /* 0x00000020071a7225 */ /* 0x000fe200078e001a */
[----:B------:R-:W-:-:S04]  /*14440*/  IADD3 R8, P0, PT, R9, R11, RZ ;  /* 0x0000000b09087210 */ /* 0x000fc80007f1e0ff */
[----:B------:R-:W-:Y:S01]  /*14450*/  IADD3 R10, P1, PT, R10, R27, RZ ;  /* 0x0000001b0a0a7210 */ /* 0x000fe20007f3e0ff */
[----:B------:R-:W-:-:S04]  /*14460*/  IMAD.X R9, RZ, RZ, RZ, P0 ;  /* 0x000000ffff097224 */ /* 0x000fc800000e06ff */
[----:B------:R-:W-:Y:S02]  /*14470*/  IMAD.X R11, RZ, RZ, RZ, P1 ;  /* 0x000000ffff0b7224 */ /* 0x000fe400008e06ff */
[----:B------:R-:W-:-:S04]  /*14480*/  IMAD.WIDE.U32 R8, R6, R35, R8 ;  /* 0x0000002306087225 */ /* 0x000fc800078e0008 */
[----:B------:R-:W-:-:S05]  /*14490*/  IMAD.WIDE.U32 R38, R7, R33, R10 ;  /* 0x0000002107267225 */ /* 0x000fca00078e000a */
[----:B------:R-:W-:-:S04]  /*144a0*/  IADD3 R36, P0, PT, R8, R39, RZ ;  /* 0x0000002708247210 */ /* 0x000fc80007f1e0ff */
[----:B------:R-:W-:-:S03]  /*144b0*/  IADD3.X R37, PT, PT, RZ, RZ, RZ, P0, !PT ;  /* 0x000000ffff257210 */ /* 0x000fc600007fe4ff */
[----:B------:R-:W-:-:S05]  /*144c0*/  IMAD.WIDE.U32 R36, R7, R34, R36 ;  /* 0x0000002207247225 */ /* 0x000fca00078e0024 */
[----:B------:R-:W-:-:S05]  /*144d0*/  IADD3 R8, P0, PT, R9, R37, RZ ;  /* 0x0000002509087210 */ /* 0x000fca0007f1e0ff */
[----:B------:R-:W-:Y:S02]  /*144e0*/  IMAD.X R9, RZ, RZ, RZ, P0 ;  /* 0x000000ffff097224 */ /* 0x000fe400000e06ff */
[----:B------:R-:W-:-:S04]  /*144f0*/  IMAD.WIDE.U32 R40, R7, R35, R8 ;  /* 0x0000002307287225 */ /* 0x000fc800078e0008 */
[----:B------:R-:W-:Y:S01]  /*14500*/  IMAD.MOV.U32 R18, RZ, RZ, R41 ;  /* 0x000000ffff127224 */ /* 0x000fe200078e0029 */
        /* <DEDUP_REMOVED lines=34> */
.L_x_313:
        /* <DEDUP_REMOVED lines=23> */
.L_x_314:
        /* <DEDUP_REMOVED lines=13> */
[----:B------:R-:W-:Y:S01]  /*14970*/  HFMA2 R50, -RZ, RZ, 0, 5.9604644775390625e-08 ;  /* 0x00000001ff327431 */ /* 0x000fe200000001ff */
[----:B------:R-:W-:Y:S01]  /*14980*/  MOV R21, 0xffffffff ;  /* 0xffffffff00157802 */ /* 0x000fe20000000f00 */
[----:B------:R-:W-:Y:S02]  /*14990*/  HFMA2 R13, -RZ, RZ, 0, 0 ;  /* 0x00000000ff0d7431 */ /* 0x000fe400000001ff */
[----:B------:R-:W-:Y:S01]  /*149a0*/  IMAD.MOV.U32 R26, RZ, RZ, -0x2 ;  /* 0xfffffffeff1a7424 */ /* 0x000fe200078e00ff */
[----:B------:R-:W-:Y:S01]  /*149b0*/  CS2R R40, SRZ ;  /* 0x0000000000287805 */ /* 0x000fe2000001ff00 */
[----:B------:R-:W-:Y:S01]  /*149c0*/  IMAD.MOV.U32 R15, RZ, RZ, -0x3d1 ;  /* 0xfffffc2fff0f7424 */ /* 0x000fe200078e00ff */
[----:B------:R-:W-:Y:S01]  /*149d0*/  MOV R27, RZ ;  /* 0x000000ff001b7202 */ /* 0x000fe20000000f00 */
[----:B------:R-:W-:Y:S01]  /*149e0*/  IMAD.MOV.U32 R45, RZ, RZ, RZ ;  /* 0x000000ffff2d7224 */ /* 0x000fe200078e00ff */
[----:B------:R-:W-:Y:S01]  /*149f0*/  CS2R R46, SRZ ;  /* 0x00000000002e7805 */ /* 0x000fe2000001ff00 */
[----:B------:R-:W-:Y:S01]  /*14a00*/  IMAD.MOV.U32 R23, RZ, RZ, RZ ;  /* 0x000000ffff177224 */ /* 0x000fe200078e00ff */
[----:B------:R-:W-:Y:S01]  /*14a10*/  MOV R42, RZ ;  /* 0x000000ff002a7202 */ /* 0x000fe20000000f00 */
[----:B------:R-:W-:Y:S01]  /*14a20*/  IMAD.MOV.U32 R11, RZ, RZ, RZ ;  /* 0x000000ffff0b7224 */ /* 0x000fe200078e00ff */
[----:B------:R-:W-:Y:S01]  /*14a30*/  MOV R43, 0xffffffff ;  /* 0xffffffff002b7802 */ /* 0x000fe20000000f00 */
[----:B------:R-:W-:Y:S01]  /*14a40*/  IMAD.MOV.U32 R19, RZ, RZ, RZ ;  /* 0x000000ffff137224 */ /* 0x000fe200078e00ff */
[----:B------:R-:W-:Y:S01]  /*14a50*/  MOV R36, 0xffffffff ;  /* 0xffffffff00247802 */ /* 0x000fe20000000f00 */
[----:B------:R-:W-:Y:S01]  /*14a60*/  IMAD.MOV.U32 R68, RZ, RZ, RZ ;  /* 0x000000ffff447224 */ /* 0x000fe200078e00ff */
[----:B------:R-:W-:Y:S01]  /*14a70*/  UMOV UR4, URZ ;  /* 0x000000ff00047c82 */ /* 0x000fe20008000000 */
[----:B------:R-:W-:-:S02]  /*14a80*/  IMAD.MOV.U32 R56, RZ, RZ, RZ ;  /* 0x000000ffff387224 */ /* 0x000fc400078e00ff */
[----:B------:R-:W-:Y:S02]  /*14a90*/  IMAD.MOV.U32 R66, RZ, RZ, RZ ;  /* 0x000000ffff427224 */ /* 0x000fe400078e00ff */
[----:B------:R-:W-:Y:S02]  /*14aa0*/  IMAD.MOV.U32 R54, RZ, RZ, RZ ;  /* 0x000000ffff367224 */ /* 0x000fe400078e00ff */
[----:B------:R-:W-:Y:S02]  /*14ab0*/  IMAD.MOV.U32 R14, RZ, RZ, -0x1 ;  /* 0xffffffffff0e7424 */ /* 0x000fe400078e00ff */
[----:B------:R-:W-:Y:S02]  /*14ac0*/  IMAD.MOV.U32 R49, RZ, RZ, -0x1 ;  /* 0xffffffffff317424 */ /* 0x000fe400078e00ff */
[----:B------:R-:W-:Y:S02]  /*14ad0*/  IMAD.MOV.U32 R51, RZ, RZ, -0x1 ;  /* 0xffffffffff337424 */ /* 0x000fe400078e00ff */
[----:B------:R-:W-:-:S07]  /*14ae0*/  IMAD.MOV.U32 R25, RZ, RZ, 0x1 ;  /* 0x00000001ff197424 */ /* 0x000fce00078e00ff */
.L_x_316:
[----:B------:R-:W-:Y:S01]  /*14af0*/  MOV R16, R25 ;  /* 0x0000001900107202 */ /* 0x000fe20000000f00 */
[----:B------:R-:W-:Y:S01]  /*14b00*/  UIADD3 UR4, UPT, UPT, UR4, 0x1, URZ ;  /* 0x0000000104047890 */ /* 0x000fe2000fffe0ff */
[----:B------:R-:W-:-:S03]  /*14b10*/  LOP3.LUT P0, R20, R15, 0x1, RZ, 0xc0, !PT ;  /* 0x000000010f147812 */ /* 0x000fc6000780c0ff */
[----:B------:R-:W-:Y:S01]  /*14b20*/  UISETP.NE.AND UP0, UPT, UR4, 0x200, UPT ;  /* 0x000002000400788c */ /* 0x000fe2000bf05270 */
[----:B------:R-:W-:-:S04]  /*14b30*/  ISETP.LT.OR P0, PT, R16, 0x1, !P0 ;  /* 0x000000011000780c */ /* 0x000fc80004701670 */
[----:B------:R-:W-:Y:S02]  /*14b40*/  SEL R48, R26, R5, P0 ;  /* 0x000000051a307207 */ /* 0x000fe40000000000 */
[----:B------:R-:W-:Y:S02]  /*14b50*/  SEL R39, R5, R26, P0 ;  /* 0x0000001a05277207 */ /* 0x000fe40000000000 */
[----:B------:R-:W-:Y:S02]  /*14b60*/  SEL R38, R15, R6, P0 ;  /* 0x000000060f267207 */ /* 0x000fe40000000000 */
[----:B------:R-:W-:Y:S02]  /*14b70*/  SEL R37, R6, R15, P0 ;  /* 0x0000000f06257207 */ /* 0x000fe40000000000 */
[----:B------:R-:W-:Y:S01]  /*14b80*/  SEL R5, R21, R8, P0 ;  /* 0x0000000815057207 */ /* 0x000fe20000000000 */
[----:B------:R-:W-:Y:S01]  /*14b90*/  @!P0 IMAD.MOV R16, RZ, RZ, -R16 ;  /* 0x000000ffff108224 */ /* 0x000fe200078e0a10 */
[----:B------:R-:W-:-:S02]  /*14ba0*/  SEL R25, R8, R21, P0 ;  /* 0x0000001508197207 */ /* 0x000fc40000000000 */
[----:B------:R-:W-:Y:S02]  /*14bb0*/  SEL R8, R49, R12, P0 ;  /* 0x0000000c31087207 */ /* 0x000fe40000000000 */
[----:B------:R-:W-:Y:S02]  /*14bc0*/  SEL R15, R12, R49, P0 ;  /* 0x000000310c0f7207 */ /* 0x000fe40000000000 */
[----:B------:R-:W-:Y:S02]  /*14bd0*/  SEL R12, R45, R50, P0 ;  /* 0x000000322d0c7207 */ /* 0x000fe40000000000 */
[----:B------:R-:W-:Y:S02]  /*14be0*/  SEL R30, R43, R10, P0 ;  /* 0x0000000a2b1e7207 */ /* 0x000fe40000000000 */
[----:B------:R-:W-:Y:S02]  /*14bf0*/  SEL R21, R10, R43, P0 ;  /* 0x0000002b0a157207 */ /* 0x000fe40000000000 */
[----:B------:R-:W-:-:S02]  /*14c00*/  SEL R45, R50, R45, P0 ;  /* 0x0000002d322d7207 */ /* 0x000fc40000000000 */
[----:B------:R-:W-:Y:S02]  /*14c10*/  SEL R26, R14, R9, P0 ;  /* 0x000000090e1a7207 */ /* 0x000fe40000000000 */
[----:B------:R-:W-:Y:S02]  /*14c20*/  SEL R17, R9, R14, P0 ;  /* 0x0000000e09117207 */ /* 0x000fe40000000000 */
[----:B------:R-:W-:Y:S02]  /*14c30*/  SEL R6, R36, R7, P0 ;  /* 0x0000000724067207 */ /* 0x000fe40000000000 */
[----:B------:R-:W-:Y:S02]  /*14c40*/  SEL R10, R7, R36, P0 ;  /* 0x00000024070a7207 */ /* 0x000fe40000000000 */
[----:B------:R-:W-:Y:S02]  /*14c50*/  SEL R7, R51, R18, P0 ;  /* 0x0000001233077207 */ /* 0x000fe40000000000 */
[----:B------:R-:W-:-:S02]  /*14c60*/  SEL R9, R18, R51, P0 ;  /* 0x0000003312097207 */ /* 0x000fc40000000000 */
[-C--:B------:R-:W-:Y:S02]  /*14c70*/  LOP3.LUT R51, R37, R20.reuse, RZ, 0xc0, !PT ;  /* 0x0000001425337212 */ /* 0x080fe400078ec0ff */
[----:B------:R-:W-:Y:S02]  /*14c80*/  LOP3.LUT R53, R45, R20, RZ, 0xc0, !PT ;  /* 0x000000142d357212 */ /* 0x000fe400078ec0ff */
[----:B------:R-:W-:Y:S01]  /*14c90*/  SEL R43, R40, R23, P0 ;  /* 0x00000017282b7207 */ /* 0x000fe20000000000 */
[----:B------:R-:W-:Y:S01]  /*14ca0*/  IMAD.IADD R51, R38, 0x1, R51 ;  /* 0x0000000126337824 */ /* 0x000fe200078e0233 */
[----:B------:R-:W-:Y:S01]  /*14cb0*/  SEL R36, R23, R40, P0 ;  /* 0x0000002817247207 */ /* 0x000fe20000000000 */
[----:B------:R-:W-:Y:S01]  /*14cc0*/  IMAD.IADD R53, R12, 0x1, R53 ;  /* 0x000000010c357824 */ /* 0x000fe200078e0235 */
[----:B------:R-:W-:Y:S02]  /*14cd0*/  SEL R44, R19, R66, P0 ;  /* 0x00000042132c7207 */ /* 0x000fe40000000000 */
[----:B------:R-:W-:-:S02]  /*14ce0*/  ISETP.GE.U32.AND P1, PT, R51, R38, PT ;  /* 0x000000263300720c */ /* 0x000fc40003f26070 */
[----:B------:R-:W-:Y:S02]  /*14cf0*/  ISETP.GE.U32.AND P2, PT, R53, R12, PT ;  /* 0x0000000c3500720c */ /* 0x000fe40003f46070 */
[----:B------:R-:W-:Y:S02]  /*14d00*/  SEL R14, R66, R19, P0 ;  /* 0x00000013420e7207 */ /* 0x000fe40000000000 */
[----:B------:R-:W-:Y:S02]  /*14d10*/  SEL R18, R11, R42, P0 ;  /* 0x0000002a0b127207 */ /* 0x000fe40000000000 */
[----:B------:R-:W-:Y:S02]  /*14d20*/  SEL R23, R42, R11, P0 ;  /* 0x0000000b2a177207 */ /* 0x000fe40000000000 */
[----:B------:R-:W-:Y:S02]  /*14d30*/  LOP3.LUT R19, R39, R20, RZ, 0xc0, !PT ;  /* 0x0000001427137212 */ /* 0x000fe400078ec0ff */
[----:B------:R-:W-:-:S02]  /*14d40*/  SEL R38, RZ, 0x1, P1 ;  /* 0x00000001ff267807 */ /* 0x000fc40000800000 */
[----:B------:R-:W-:Y:S02]  /*14d50*/  LOP3.LUT R55, R43, R20, RZ, 0xc0, !PT ;  /* 0x000000142b377212 */ /* 0x000fe400078ec0ff */
[----:B------:R-:W-:Y:S02]  /*14d60*/  SEL R42, RZ, 0x1, P2 ;  /* 0x00000001ff2a7807 */ /* 0x000fe40001000000 */
[----:B------:R-:W-:Y:S02]  /*14d70*/  SEL R12, R47, R54, P0 ;  /* 0x000000362f0c7207 */ /* 0x000fe40000000000 */
[----:B------:R-:W-:Y:S02]  /*14d80*/  SEL R11, R54, R47, P0 ;  /* 0x0000002f360b7207 */ /* 0x000fe40000000000 */
[----:B------:R-:W-:Y:S02]  /*14d90*/  SEL R40, R41, R68, P0 ;  /* 0x0000004429287207 */ /* 0x000fe40000000000 */
[----:B------:R-:W-:-:S02]  /*14da0*/  IADD3 R54, P1, P2, R19, R38, R48 ;  /* 0x0000002613367210 */ /* 0x000fc40007a3e030 */
[----:B------:R-:W-:Y:S02]  /*14db0*/  SEL R41, R68, R41, P0 ;  /* 0x0000002944297207 */ /* 0x000fe40000000000 */
[----:B------:R-:W-:Y:S02]  /*14dc0*/  IADD3 R42, P3, P4, R55, R42, R36 ;  /* 0x0000002a372a7210 */ /* 0x000fe40007c7e024 */
[----:B------:R-:W-:Y:S02]  /*14dd0*/  LOP3.LUT R19, R53, 0x1, RZ, 0xc0, !PT ;  /* 0x0000000135137812 */ /* 0x000fe400078ec0ff */
[----:B------:R-:W-:Y:S02]  /*14de0*/  LOP3.LUT R47, R41, R20, RZ, 0xc0, !PT ;  /* 0x00000014292f7212 */ /* 0x000fe400078ec0ff */
[----:B------:R-:W-:Y:S02]  /*14df0*/  IADD3 R48, PT, PT, R53, R19, RZ ;  /* 0x0000001335307210 */ /* 0x000fe40007ffe0ff */
[----:B------:R-:W-:-:S02]  /*14e00*/  IADD3.X R50, PT, PT, RZ, RZ, RZ, P3, P4 ;  /* 0x000000ffff327210 */ /* 0x000fc40001fe84ff */
[----:B------:R-:W-:Y:S02]  /*14e10*/  LOP3.LUT R38, R25, R20, RZ, 0xc0, !PT ;  /* 0x0000001419267212 */ /* 0x000fe400078ec0ff */
[----:B------:R-:W-:Y:S02]  /*14e20*/  IADD3.X R57, PT, PT, RZ, RZ, RZ, P1, P2 ;  /* 0x000000ffff397210 */ /* 0x000fe40000fe44ff */
[----:B------:R-:W-:Y:S02]  /*14e30*/  SEL R36, R13, R46, P0 ;  /* 0x0000002e0d247207 */ /* 0x000fe40000000000 */
[----:B------:R-:W-:Y:S02]  /*14e40*/  SEL R13, R46, R13, P0 ;  /* 0x0000000d2e0d7207 */ /* 0x000fe40000000000 */
[----:B------:R-:W-:Y:S02]  /*14e50*/  ISETP.GE.U32.AND P1, PT, R48, R53, PT ;  /* 0x000000353000720c */ /* 0x000fe40003f26070 */
[----:B------:R-:W-:-:S02]  /*14e60*/  IADD3 R46, P4, P5, R47, R50, R40 ;  /* 0x000000322f2e7210 */ /* 0x000fc40007d9e028 */
[----:B------:R-:W-:Y:S02]  /*14e70*/  IADD3 R57, P2, P3, R38, R57, R5 ;  /* 0x0000003926397210 */ /* 0x000fe40007b5e005 */
[----:B------:R-:W-:Y:S02]  /*14e80*/  SHF.L.W.U32.HI R40, R51, 0x1f, R54 ;  /* 0x0000001f33287819 */ /* 0x000fe40000010e36 */
[----:B------:R-:W-:Y:S02]  /*14e90*/  SEL R53, RZ, 0x1, P1 ;  /* 0x00000001ff357807 */ /* 0x000fe40000800000 */
[----:B------:R-:W-:Y:S02]  /*14ea0*/  SEL R49, R27, R56, P0 ;  /* 0x000000381b317207 */ /* 0x000fe40000000000 */
[----:B------:R-:W-:Y:S02]  /*14eb0*/  LOP3.LUT R47, R21, R20, RZ, 0xc0, !PT ;  /* 0x00000014152f7212 */ /* 0x000fe400078ec0ff */
[----:B------:R-:W-:-:S02]  /*14ec0*/  LOP3.LUT P1, R5, R40, 0x1, RZ, 0xc0, !PT ;  /* 0x0000000128057812 */ /* 0x000fc4000782c0ff */
[----:B------:R-:W-:Y:S02]  /*14ed0*/  IADD3.X R58, PT, PT, RZ, RZ, RZ, P2, P3 ;  /* 0x000000ffff3a7210 */ /* 0x000fe400017e64ff */
[----:B------:R-:W-:Y:S02]  /*14ee0*/  SEL R27, R56, R27, P0 ;  /* 0x0000001b381b7207 */ /* 0x000fe40000000000 */
[----:B------:R-:W-:Y:S02]  /*14ef0*/  IADD3.X R50, PT, PT, RZ, RZ, RZ, P4, P5 ;  /* 0x000000ffff327210 */ /* 0x000fe400027ea4ff */
[----:B------:R-:W-:Y:S02]  /*14f00*/  IADD3 R53, P0, PT, R53, R42, RZ ;  /* 0x0000002a35357210 */ /* 0x000fe40007f1e0ff */
[----:B------:R-:W-:Y:S02]  /*14f10*/  ISETP.LT.OR P1, PT, R16, RZ, !P1 ;  /* 0x000000ff1000720c */ /* 0x000fe40004f21670 */
[----:B------:R-:W-:-:S02]  /*14f20*/  IADD3 R58, P2, P4, R47, R58, R30 ;  /* 0x0000003a2f3a7210 */ /* 0x000fc40007c5e01e */
[----:B------:R-:W-:Y:S02]  /*14f30*/  LOP3.LUT R38, R27, R20, RZ, 0xc0, !PT ;  /* 0x000000141b267212 */ /* 0x000fe400078ec0ff */
[----:B------:R-:W-:Y:S01]  /*14f40*/  SHF.L.W.U32.HI R30, R54, 0x1f, R57 ;  /* 0x0000001f361e7819 */ /* 0x000fe20000010e39 */
[----:B------:R-:W-:Y:S01]  /*14f50*/  IMAD.X R54, RZ, RZ, RZ, P0 ;  /* 0x000000ffff367224 */ /* 0x000fe200000e06ff */
[----:B------:R-:W-:Y:S02]  /*14f60*/  SHF.L.W.U32.HI R48, R48, 0x1f, R53 ;  /* 0x0000001f30307819 */ /* 0x000fe40000010e35 */
[----:B------:R-:W-:Y:S02]  /*14f70*/  SEL R42, R37, R40, P1 ;  /* 0x00000028252a7207 */ /* 0x000fe40000800000 */
[----:B------:R-:W-:Y:S02]  /*14f80*/  SEL R47, R40, R37, P1 ;  /* 0x00000025282f7207 */ /* 0x000fe40000800000 */
[----:B------:R-:W-:-:S02]  /*14f90*/  IADD3 R50, P5, P6, R38, R50, R49 ;  /* 0x0000003226327210 */ /* 0x000fc40007ebe031 */
[----:B------:R-:W-:Y:S02]  /*14fa0*/  SEL R40, R39, R30, P1 ;  /* 0x0000001e27287207 */ /* 0x000fe40000800000 */
[----:B------:R-:W-:Y:S02]  /*14fb0*/  SEL R39, R30, R39, P1 ;  /* 0x000000271e277207 */ /* 0x000fe40000800000 */
[----:B------:R-:W-:Y:S02]  /*14fc0*/  SEL R38, R45, R48, P1 ;  /* 0x000000302d267207 */ /* 0x000fe40000800000 */
[----:B------:R-:W-:Y:S02]  /*14fd0*/  LOP3.LUT R37, R17, R20, RZ, 0xc0, !PT ;  /* 0x0000001411257212 */ /* 0x000fe400078ec0ff */
[----:B------:R-:W-:Y:S02]  /*14fe0*/  IADD3.X R30, PT, PT, RZ, RZ, RZ, P2, P4 ;  /* 0x000000ffff1e7210 */ /* 0x000fe400017e84ff */
[----:B------:R-:W-:-:S02]  /*14ff0*/  SEL R48, R48, R45, P1 ;  /* 0x0000002d30307207 */ /* 0x000fc40000800000 */
[----:B------:R-:W-:Y:S02]  /*15000*/  LOP3.LUT R45, R23, R20, RZ, 0xc0, !PT ;  /* 0x00000014172d7212 */ /* 0x000fe400078ec0ff */
[----:B------:R-:W-:Y:S02]  /*15010*/  IADD3.X R55, PT, PT, RZ, RZ, RZ, P5, P6 ;  /* 0x000000ffff377210 */ /* 0x000fe40002fec4ff */
[----:B------:R-:W-:Y:S02]  /*15020*/  IADD3 R54, P0, P3, R19, R54, R46 ;  /* 0x0000003613367210 */ /* 0x000fe40007b1e02e */
[----:B------:R-:W-:Y:S02]  /*15030*/  IADD3 R37, P5, P6, R37, R30, R26 ;  /* 0x0000001e25257210 */ /* 0x000fe40007ebe01a */
[----:B------:R-:W-:Y:S02]  /*15040*/  LOP3.LUT R26, R42, R5, RZ, 0xc0, !PT ;  /* 0x000000052a1a7212 */ /* 0x000fe400078ec0ff */
[----:B------:R-:W-:-:S02]  /*15050*/  IADD3 R49, PT, PT, R16, 0x1, RZ ;  /* 0x0000000110317810 */ /* 0x000fc40007ffe0ff */
[----:B------:R-:W-:Y:S01]  /*15060*/  IADD3 R55, P2, P4, R45, R55, R18 ;  /* 0x000000372d377210 */ /* 0x000fe20007c5e012 */
[----:B------:R-:W-:Y:S01]  /*15070*/  IMAD.IADD R26, R47, 0x1, R26 ;  /* 0x000000012f1a7824 */ /* 0x000fe200078e021a */
[----:B------:R-:W-:Y:S02]  /*15080*/  LOP3.LUT R51, R38, R5, RZ, 0xc0, !PT ;  /* 0x0000000526337212 */ /* 0x000fe400078ec0ff */
[----:B------:R-:W-:Y:S02]  /*15090*/  @!P1 LOP3.LUT R49, RZ, R16, RZ, 0x33, !PT ;  /* 0x00000010ff319212 */ /* 0x000fe400078e33ff */
[----:B------:R-:W-:Y:S01]  /*150a0*/  IADD3.X R18, PT, PT, RZ, RZ, RZ, P0, P3 ;  /* 0x000000ffff127210 */ /* 0x000fe200007e64ff */
[----:B------:R-:W-:Y:S01]  /*150b0*/  IMAD.IADD R51, R48, 0x1, R51 ;  /* 0x0000000130337824 */ /* 0x000fe200078e0233 */
[----:B------:R-:W-:Y:S02]  /*150c0*/  SHF.L.W.U32.HI R16, R53, 0x1f, R54 ;  /* 0x0000001f35107819 */ /* 0x000fe40000010e36 */
[----:B------:R-:W-:-:S02]  /*150d0*/  IADD3 R45, P0, P3, R19, R18, R50 ;  /* 0x00000012132d7210 */ /* 0x000fc40007b1e032 */
[----:B------:R-:W-:Y:S02]  /*150e0*/  SEL R18, R43, R16, P1 ;  /* 0x000000102b127207 */ /* 0x000fe40000800000 */
[----:B------:R-:W-:Y:S02]  /*150f0*/  SEL R50, R16, R43, P1 ;  /* 0x0000002b10327207 */ /* 0x000fe40000800000 */
[----:B------:R-:W-:Y:S02]  /*15100*/  IADD3.X R16, PT, PT, RZ, RZ, RZ, P5, P6 ;  /* 0x000000ffff107210 */ /* 0x000fe40002fec4ff */
[----:B------:R-:W-:Y:S02]  /*15110*/  LOP3.LUT R43, R15, R20, RZ, 0xc0, !PT ;  /* 0x000000140f2b7212 */ /* 0x000fe400078ec0ff */
[----:B------:R-:W-:Y:S02]  /*15120*/  ISETP.GE.U32.AND P5, PT, R26, R47, PT ;  /* 0x0000002f1a00720c */ /* 0x000fe40003fa6070 */
[----:B------:R-:W-:-:S02]  /*15130*/  ISETP.GE.U32.AND P6, PT, R51, R48, PT ;  /* 0x000000303300720c */ /* 0x000fc40003fc6070 */
[----:B------:R-:W-:Y:S02]  /*15140*/  LOP3.LUT R47, R14, R20, RZ, 0xc0, !PT ;  /* 0x000000140e2f7212 */ /* 0x000fe400078ec0ff */
[----:B------:R-:W-:Y:S02]  /*15150*/  IADD3.X R53, PT, PT, RZ, RZ, RZ, P2, P4 ;  /* 0x000000ffff357210 */ /* 0x000fe400017e84ff */
[----:B------:R-:W-:Y:S02]  /*15160*/  SHF.L.W.U32.HI R46, R57, 0x1f, R58 ;  /* 0x0000001f392e7819 */ /* 0x000fe40000010e3a */
[----:B------:R-:W-:Y:S02]  /*15170*/  IADD3 R48, P2, P4, R43, R16, R8 ;  /* 0x000000102b307210 */ /* 0x000fe40007c5e008 */
[----:B------:R-:W-:Y:S02]  /*15180*/  SHF.L.W.U32.HI R58, R58, 0x1f, R37 ;  /* 0x0000001f3a3a7819 */ /* 0x000fe40000010e25 */
[----:B------:R-:W-:-:S02]  /*15190*/  IADD3.X R16, PT, PT, RZ, RZ, RZ, P0, P3 ;  /* 0x000000ffff107210 */ /* 0x000fc400007e64ff */
[----:B------:R-:W-:Y:S02]  /*151a0*/  SHF.L.W.U32.HI R8, R54, 0x1f, R45 ;  /* 0x0000001f36087819 */ /* 0x000fe40000010e2d */
[----:B------:R-:W-:Y:S02]  /*151b0*/  IADD3 R53, P0, P3, R47, R53, R44 ;  /* 0x000000352f357210 */ /* 0x000fe40007b1e02c */
[----:B------:R-:W-:Y:S02]  /*151c0*/  SEL R30, R25, R46, P1 ;  /* 0x0000002e191e7207 */ /* 0x000fe40000800000 */
[----:B------:R-:W-:Y:S02]  /*151d0*/  SEL R47, RZ, 0x1, P5 ;  /* 0x00000001ff2f7807 */ /* 0x000fe40002800000 */
[----:B------:R-:W-:Y:S02]  /*151e0*/  SEL R68, RZ, 0x1, P6 ;  /* 0x00000001ff447807 */ /* 0x000fe40003000000 */
[----:B------:R-:W-:-:S02]  /*151f0*/  SEL R25, R46, R25, P1 ;  /* 0x000000192e197207 */ /* 0x000fc40000800000 */
[----:B------:R-:W-:Y:S02]  /*15200*/  SEL R56, R21, R58, P1 ;  /* 0x0000003a15387207 */ /* 0x000fe40000800000 */
[----:B------:R-:W-:Y:S02]  /*15210*/  IADD3 R44, P5, P6, R19, R16, R55 ;  /* 0x00000010132c7210 */ /* 0x000fe40007ebe037 */
[----:B------:R-:W-:Y:S02]  /*15220*/  SEL R58, R58, R21, P1 ;  /* 0x000000153a3a7207 */ /* 0x000fe40000800000 */
[----:B------:R-:W-:Y:S02]  /*15230*/  SEL R16, R41, R8, P1 ;  /* 0x0000000829107207 */ /* 0x000fe40000800000 */
[----:B------:R-:W-:Y:S02]  /*15240*/  SEL R43, R8, R41, P1 ;  /* 0x00000029082b7207 */ /* 0x000fe40000800000 */
[----:B------:R-:W-:-:S02]  /*15250*/  LOP3.LUT R46, R40, R5, RZ, 0xc0, !PT ;  /* 0x00000005282e7212 */ /* 0x000fc400078ec0ff */
[C---:B------:R-:W-:Y:S02]  /*15260*/  LOP3.LUT R8, R51.reuse, 0x1, RZ, 0xc0, !PT ;  /* 0x0000000133087812 */ /* 0x040fe400078ec0ff */
[----:B------:R-:W-:Y:S02]  /*15270*/  LOP3.LUT R21, R18, R5, RZ, 0xc0, !PT ;  /* 0x0000000512157212 */ /* 0x000fe400078ec0ff */
[----:B------:R-:W-:Y:S02]  /*15280*/  IADD3.X R57, PT, PT, RZ, RZ, RZ, P2, P4 ;  /* 0x000000ffff397210 */ /* 0x000fe400017e84ff */
[----:B------:R-:W-:Y:S02]  /*15290*/  IADD3 R41, P2, P4, R46, R47, R39 ;  /* 0x0000002f2e297210 */ /* 0x000fe40007c5e027 */
[----:B------:R-:W-:Y:S02]  /*152a0*/  IADD3.X R55, PT, PT, RZ, RZ, RZ, P0, P3 ;  /* 0x000000ffff377210 */ /* 0x000fe400007e64ff */
[----:B------:R-:W-:-:S02]  /*152b0*/  IADD3 R46, PT, PT, R51, R8, RZ ;  /* 0x00000008332e7210 */ /* 0x000fc40007ffe0ff */
[----:B------:R-:W-:Y:S02]  /*152c0*/  IADD3 R68, P0, P3, R21, R68, R50 ;  /* 0x0000004415447210 */ /* 0x000fe40007b1e032 */
[-C--:B------:R-:W-:Y:S02]  /*152d0*/  LOP3.LUT R21, R10, R20.reuse, RZ, 0xc0, !PT ;  /* 0x000000140a157212 */ /* 0x080fe400078ec0ff */
[----:B------:R-:W-:Y:S02]  /*152e0*/  LOP3.LUT R39, R11, R20, RZ, 0xc0, !PT ;  /* 0x000000140b277212 */ /* 0x000fe400078ec0ff */
[----:B------:R-:W-:Y:S02]  /*152f0*/  SHF.L.W.U32.HI R50, R37, 0x1f, R48 ;  /* 0x0000001f25327819 */ /* 0x000fe40000010e30 */
[----:B------:R-:W-:Y:S02]  /*15300*/  IADD3.X R54, PT, PT, RZ, RZ, RZ, P5, P6 ;  /* 0x000000ffff367210 */ /* 0x000fe40002fec4ff */
[----:B------:R-:W-:-:S02]  /*15310*/  ISETP.GE.U32.AND P5, PT, R46, R51, PT ;  /* 0x000000332e00720c */ /* 0x000fc40003fa6070 */
[----:B------:R-:W-:Y:S02]  /*15320*/  IADD3.X R47, PT, PT, RZ, RZ, RZ, P2, P4 ;  /* 0x000000ffff2f7210 */ /* 0x000fe400017e84ff */
[----:B------:R-:W-:Y:S02]  /*15330*/  IADD3.X R66, PT, PT, RZ, RZ, RZ, P0, P3 ;  /* 0x000000ffff427210 */ /* 0x000fe400007e64ff */
[----:B------:R-:W-:Y:S02]  /*15340*/  IADD3 R37, P2, P4, R21, R57, R6 ;  /* 0x0000003915257210 */ /* 0x000fe40007c5e006 */
[----:B------:R-:W-:Y:S02]  /*15350*/  IADD3 R51, P0, P3, R39, R55, R12 ;  /* 0x0000003727337210 */ /* 0x000fe40007b1e00c */
[----:B------:R-:W-:Y:S02]  /*15360*/  SEL R12, R17, R50, P1 ;  /* 0x00000032110c7207 */ /* 0x000fe40000800000 */
[----:B------:R-:W-:-:S02]  /*15370*/  SEL R21, R50, R17, P1 ;  /* 0x0000001132157207 */ /* 0x000fc40000800000 */
[----:B------:R-:W-:Y:S02]  /*15380*/  SHF.L.W.U32.HI R50, R45, 0x1f, R44 ;  /* 0x0000001f2d327819 */ /* 0x000fe40000010e2c */
[----:B------:R-:W-:Y:S02]  /*15390*/  IADD3.X R55, PT, PT, RZ, RZ, RZ, P2, P4 ;  /* 0x000000ffff377210 */ /* 0x000fe400017e84ff */
[----:B------:R-:W-:Y:S02]  /*153a0*/  SEL R6, R27, R50, P1 ;  /* 0x000000321b067207 */ /* 0x000fe40000800000 */
[----:B------:R-:W-:Y:S02]  /*153b0*/  SEL R45, R50, R27, P1 ;  /* 0x0000001b322d7207 */ /* 0x000fe40000800000 */
[----:B------:R-:W-:Y:S02]  /*153c0*/  LOP3.LUT R50, R16, R5, RZ, 0xc0, !PT ;  /* 0x0000000510327212 */ /* 0x000fe400078ec0ff */
[----:B------:R-:W-:-:S02]  /*153d0*/  IADD3 R39, P2, P4, R19, R54, R53 ;  /* 0x0000003613277210 */ /* 0x000fc40007c5e035 */
[----:B------:R-:W-:Y:S02]  /*153e0*/  SEL R17, RZ, 0x1, P5 ;  /* 0x00000001ff117807 */ /* 0x000fe40002800000 */
[----:B------:R-:W-:Y:S02]  /*153f0*/  LOP3.LUT R54, R30, R5, RZ, 0xc0, !PT ;  /* 0x000000051e367212 */ /* 0x000fe400078ec0ff */
[----:B------:R-:W-:Y:S02]  /*15400*/  IADD3 R66, P5, P6, R50, R66, R43 ;  /* 0x0000004232427210 */ /* 0x000fe40007ebe02b */
[-C--:B------:R-:W-:Y:S02]  /*15410*/  LOP3.LUT R50, R9, R20.reuse, RZ, 0xc0, !PT ;  /* 0x0000001409327212 */ /* 0x080fe400078ec0ff */
[----:B------:R-:W-:Y:S02]  /*15420*/  LOP3.LUT R27, R13, R20, RZ, 0xc0, !PT ;  /* 0x000000140d1b7212 */ /* 0x000fe400078ec0ff */
[----:B------:R-:W-:-:S02]  /*15430*/  IADD3.X R70, PT, PT, RZ, RZ, RZ, P0, P3 ;  /* 0x000000ffff467210 */ /* 0x000fc400007e64ff */
[----:B------:R-:W-:Y:S02]  /*15440*/  SHF.L.W.U32.HI R20, R48, 0x1f, R37 ;  /* 0x0000001f30147819 */ /* 0x000fe40000010e25 */
[----:B------:R-:W-:Y:S02]  /*15450*/  IADD3 R25, P0, P3, R54, R47, R25 ;  /* 0x0000002f36197210 */ /* 0x000fe40007b1e019 */
[----:B------:R-:W-:Y:S02]  /*15460*/  IADD3.X R54, PT, PT, RZ, RZ, RZ, P2, P4 ;  /* 0x000000ffff367210 */ /* 0x000fe400017e84ff */
[----:B------:R-:W-:Y:S02]  /*15470*/  IADD3 R48, PT, PT, R50, R7, R55 ;  /* 0x0000000732307210 */ /* 0x000fe40007ffe037 */
[----:B------:R-:W-:Y:S02]  /*15480*/  IADD3 R70, PT, PT, R27, R36, R70 ;  /* 0x000000241b467210 */ /* 0x000fe40007ffe046 */
[----:B------:R-:W-:-:S02]  /*15490*/  SEL R50, R15, R20, P1 ;  /* 0x000000140f327207 */ /* 0x000fc40000800000 */
[----:B------:R-:W-:Y:S02]  /*154a0*/  SEL R15, R20, R15, P1 ;  /* 0x0000000f140f7207 */ /* 0x000fe40000800000 */
[----:B------:R-:W-:Y:S02]  /*154b0*/  SHF.L.W.U32.HI R27, R26, 0x1f, R41 ;  /* 0x0000001f1a1b7819 */ /* 0x000fe40000010e29 */
[----:B------:R-:W-:Y:S02]  /*154c0*/  SHF.L.W.U32.HI R20, R44, 0x1f, R39 ;  /* 0x0000001f2c147819 */ /* 0x000fe40000010e27 */
[----:B------:R-:W-:Y:S02]  /*154d0*/  IADD3.X R36, PT, PT, RZ, RZ, RZ, P0, P3 ;  /* 0x000000ffff247210 */ /* 0x000fe400007e64ff */
[----:B------:R-:W-:Y:S02]  /*154e0*/  IADD3 R47, P3, P4, R19, R54, R51 ;  /* 0x00000036132f7210 */ /* 0x000fe40007c7e033 */
[----:B------:R-:W-:-:S02]  /*154f0*/  LOP3.LUT R26, R6, R5, RZ, 0xc0, !PT ;  /* 0x00000005061a7212 */ /* 0x000fc400078ec0ff */
[----:B------:R-:W-:Y:S02]  /*15500*/  IADD3.X R43, PT, PT, RZ, RZ, RZ, P5, P6 ;  /* 0x000000ffff2b7210 */ /* 0x000fe40002fec4ff */
[----:B------:R-:W-:Y:S02]  /*15510*/  IADD3 R17, P2, PT, R17, R68, RZ ;  /* 0x0000004411117210 */ /* 0x000fe40007f5e0ff */
[----:B------:R-:W-:Y:S02]  /*15520*/  LOP3.LUT P0, R7, R27, 0x1, RZ, 0xc0, !PT ;  /* 0x000000011b077812 */ /* 0x000fe4000780c0ff */
[----:B------:R-:W-:Y:S02]  /*15530*/  SEL R54, R23, R20, P1 ;  /* 0x0000001417367207 */ /* 0x000fe40000800000 */
[----:B------:R-:W-:Y:S02]  /*15540*/  SEL R20, R20, R23, P1 ;  /* 0x0000001714147207 */ /* 0x000fe40000800000 */
[----:B------:R-:W-:-:S02]  /*15550*/  IADD3.X R51, PT, PT, RZ, RZ, RZ, P3, P4 ;  /* 0x000000ffff337210 */ /* 0x000fc40001fe84ff */
[----:B------:R-:W-:Y:S02]  /*15560*/  LOP3.LUT R23, R56, R5, RZ, 0xc0, !PT ;  /* 0x0000000538177212 */ /* 0x000fe400078ec0ff */
[----:B------:R-:W-:Y:S02]  /*15570*/  IADD3 R43, P4, P6, R26, R43, R45 ;  /* 0x0000002b1a2b7210 */ /* 0x000fe40007e9e02d */
[----:B------:R-:W-:Y:S02]  /*15580*/  ISETP.LT.OR P0, PT, R49, RZ, !P0 ;  /* 0x000000ff3100720c */ /* 0x000fe40004701670 */
[----:B------:R-:W-:Y:S02]  /*15590*/  SHF.L.W.U32.HI R45, R46, 0x1f, R17 ;  /* 0x0000001f2e2d7819 */ /* 0x000fe40000010e11 */
[----:B------:R-:W-:Y:S02]  /*155a0*/  IADD3 R58, P3, P5, R23, R36, R58 ;  /* 0x00000024173a7210 */ /* 0x000fe40007d7e03a */
[----:B------:R-:W-:-:S02]  /*155b0*/  SHF.L.W.U32.HI R23, R41, 0x1f, R25 ;  /* 0x0000001f29177819 */ /* 0x000fc40000010e19 */
[----:B------:R-:W-:Y:S02]  /*155c0*/  SEL R26, R38, R45, P0 ;  /* 0x0000002d261a7207 */ /* 0x000fe40000000000 */
[----:B------:R-:W-:Y:S02]  /*155d0*/  SEL R45, R45, R38, P0 ;  /* 0x000000262d2d7207 */ /* 0x000fe40000000000 */
[--C-:B------:R-:W-:Y:S02]  /*155e0*/  SHF.L.W.U32.HI R37, R37, 0x1f, R48.reuse ;  /* 0x0000001f25257819 */ /* 0x100fe40000010e30 */
[----:B------:R-:W-:Y:S02]  /*155f0*/  SHF.R.U32.HI R38, RZ, 0x1, R48 ;  /* 0x00000001ff267819 */ /* 0x000fe40000011630 */
[----:B------:R-:W-:Y:S02]  /*15600*/  IADD3 R70, PT, PT, R19, R70, R51 ;  /* 0x0000004613467210 */ /* 0x000fe40007ffe033 */
[----:B------:R-:W-:-:S02]  /*15610*/  SEL R36, R40, R23, P0 ;  /* 0x0000001728247207 */ /* 0x000fc40000000000 */
[----:B------:R-:W-:Y:S02]  /*15620*/  SHF.L.W.U32.HI R39, R39, 0x1f, R47 ;  /* 0x0000001f27277819 */ /* 0x000fe40000010e2f */
[----:B------:R-:W-:Y:S02]  /*15630*/  SEL R23, R23, R40, P0 ;  /* 0x0000002817177207 */ /* 0x000fe40000000000 */
[----:B------:R-:W-:Y:S02]  /*15640*/  SEL R44, R42, R27, P0 ;  /* 0x0000001b2a2c7207 */ /* 0x000fe40000000000 */
[----:B------:R-:W-:Y:S01]  /*15650*/  SEL R68, R27, R42, P0 ;  /* 0x0000002a1b447207 */ /* 0x000fe20000000000 */
[----:B------:R-:W-:Y:S01]  /*15660*/  IMAD.X R27, RZ, RZ, RZ, P2 ;  /* 0x000000ffff1b7224 */ /* 0x000fe200010e06ff */
[----:B------:R-:W-:Y:S02]  /*15670*/  IADD3.X R41, PT, PT, RZ, RZ, RZ, P3, P5 ;  /* 0x000000ffff297210 */ /* 0x000fe40001fea4ff */
[----:B------:R-:W-:-:S02]  /*15680*/  SEL R46, R10, R37, P1 ;  /* 0x000000250a2e7207 */ /* 0x000fc40000800000 */
[----:B------:R-:W-:Y:S02]  /*15690*/  SEL R19, R37, R10, P1 ;  /* 0x0000000a25137207 */ /* 0x000fe40000800000 */
[----:B------:R-:W-:Y:S02]  /*156a0*/  SEL R48, R9, R38, P1 ;  /* 0x0000002609307207 */ /* 0x000fe40000800000 */
[----:B------:R-:W-:Y:S02]  /*156b0*/  LOP3.LUT R40, R12, R5, RZ, 0xc0, !PT ;  /* 0x000000050c287212 */ /* 0x000fe400078ec0ff */
[----:B------:R-:W-:Y:S02]  /*156c0*/  SEL R9, R38, R9, P1 ;  /* 0x0000000926097207 */ /* 0x000fe40000800000 */
[----:B------:R-:W-:Y:S02]  /*156d0*/  SHF.L.W.U32.HI R10, R47, 0x1f, R70 ;  /* 0x0000001f2f0a7819 */ /* 0x000fe40000010e46 */
[----:B------:R-:W-:-:S02]  /*156e0*/  SEL R38, R14, R39, P1 ;  /* 0x000000270e267207 */ /* 0x000fc40000800000 */
[----:B------:R-:W-:Y:S02]  /*156f0*/  SEL R14, R39, R14, P1 ;  /* 0x0000000e270e7207 */ /* 0x000fe40000800000 */
[----:B------:R-:W-:Y:S02]  /*15700*/  IADD3.X R47, PT, PT, RZ, RZ, RZ, P4, P6 ;  /* 0x000000ffff2f7210 */ /* 0x000fe400027ec4ff */
[----:B------:R-:W-:Y:S02]  /*15710*/  IADD3 R39, P4, P2, R40, R41, R21 ;  /* 0x0000002928277210 */ /* 0x000fe40007a9e015 */
[----:B------:R-:W-:Y:S02]  /*15720*/  SHF.R.U32.HI R70, RZ, 0x1, R70 ;  /* 0x00000001ff467819 */ /* 0x000fe40000011646 */
[----:B------:R-:W-:Y:S02]  /*15730*/  SEL R40, R11, R10, P1 ;  /* 0x0000000a0b287207 */ /* 0x000fe40000800000 */
[----:B------:R-:W-:-:S02]  /*15740*/  SEL R41, R10, R11, P1 ;  /* 0x0000000b0a297207 */ /* 0x000fc40000800000 */
[----:B------:R-:W-:Y:S01]  /*15750*/  IADD3 R66, P5, P3, R8, R27, R66 ;  /* 0x0000001b08427210 */ /* 0x000fe20007bbe042 */
[----:B------:R-:W-:Y:S01]  /*15760*/  VIADD R27, R49, 0x1 ;  /* 0x00000001311b7836 */ /* 0x000fe20000000000 */
[----:B------:R-:W-:Y:S02]  /*15770*/  LOP3.LUT R11, R54, R5, RZ, 0xc0, !PT ;  /* 0x00000005360b7212 */ /* 0x000fe400078ec0ff */
[----:B------:R-:W-:Y:S02]  /*15780*/  SEL R42, R13, R70, P1 ;  /* 0x000000460d2a7207 */ /* 0x000fe40000800000 */
[----:B------:R-:W-:Y:S02]  /*15790*/  LOP3.LUT R10, R26, R7, RZ, 0xc0, !PT ;  /* 0x000000071a0a7212 */ /* 0x000fe400078ec0ff */
[----:B------:R-:W-:Y:S02]  /*157a0*/  SHF.L.W.U32.HI R21, R25, 0x1f, R58 ;  /* 0x0000001f19157819 */ /* 0x000fe40000010e3a */
[----:B------:R-:W-:Y:S01]  /*157b0*/  SEL R13, R70, R13, P1 ;  /* 0x0000000d460d7207 */ /* 0x000fe20000800000 */
[----:B------:R-:W-:Y:S01]  /*157c0*/  IMAD.IADD R70, R45, 0x1, R10 ;  /* 0x000000012d467824 */ /* 0x000fe200078e020a */
[----:B------:R-:W-:-:S02]  /*157d0*/  IADD3 R47, P1, P6, R11, R47, R20 ;  /* 0x0000002f0b2f7210 */ /* 0x000fc40007e3e014 */
[----:B------:R-:W-:Y:S02]  /*157e0*/  IADD3.X R25, PT, PT, RZ, RZ, RZ, P5, P3 ;  /* 0x000000ffff197210 */ /* 0x000fe40002fe64ff */
[----:B------:R-:W-:Y:S02]  /*157f0*/  LOP3.LUT R37, R44, R7, RZ, 0xc0, !PT ;  /* 0x000000072c257212 */ /* 0x000fe400078ec0ff */
[----:B------:R-:W-:Y:S02]  /*15800*/  SHF.L.W.U32.HI R11, R17, 0x1f, R66 ;  /* 0x0000001f110b7819 */ /* 0x000fe40000010e42 */
[----:B------:R-:W-:Y:S02]  /*15810*/  IADD3 R25, P3, P5, R8, R25, R43 ;  /* 0x0000001908197210 */ /* 0x000fe40007d7e02b */
[----:B------:R-:W-:Y:S02]  /*15820*/  SEL R20, R30, R21, P0 ;  /* 0x000000151e147207 */ /* 0x000fe40000000000 */
[----:B------:R-:W-:-:S02]  /*15830*/  IADD3 R17, PT, PT, R68, R37, RZ ;  /* 0x0000002544117210 */ /* 0x000fc40007ffe0ff */
[----:B------:R-:W-:Y:S02]  /*15840*/  SEL R10, R18, R11, P0 ;  /* 0x0000000b120a7207 */ /* 0x000fe40000000000 */
[----:B------:R-:W-:Y:S02]  /*15850*/  SEL R43, R11, R18, P0 ;  /* 0x000000120b2b7207 */ /* 0x000fe40000000000 */
[----:B------:R-:W-:Y:S02]  /*15860*/  SEL R21, R21, R30, P0 ;  /* 0x0000001e15157207 */ /* 0x000fe40000000000 */
[----:B------:R-:W-:Y:S02]  /*15870*/  LOP3.LUT R11, R38, R5, RZ, 0xc0, !PT ;  /* 0x00000005260b7212 */ /* 0x000fe400078ec0ff */
[----:B------:R-:W-:Y:S02]  /*15880*/  IADD3.X R51, PT, PT, RZ, RZ, RZ, P1, P6 ;  /* 0x000000ffff337210 */ /* 0x000fe40000fec4ff */
[----:B------:R-:W-:-:S02]  /*15890*/  IADD3.X R30, PT, PT, RZ, RZ, RZ, P4, P2 ;  /* 0x000000ffff1e7210 */ /* 0x000fc400027e44ff */
[----:B------:R-:W-:Y:S02]  /*158a0*/  ISETP.GE.U32.AND P4, PT, R70, R45, PT ;  /* 0x0000002d4600720c */ /* 0x000fe40003f86070 */
[----:B------:R-:W-:Y:S02]  /*158b0*/  LOP3.LUT R18, R50, R5, RZ, 0xc0, !PT ;  /* 0x0000000532127212 */ /* 0x000fe400078ec0ff */
[----:B------:R-:W-:Y:S02]  /*158c0*/  ISETP.GE.U32.AND P2, PT, R17, R68, PT ;  /* 0x000000441100720c */ /* 0x000fe40003f46070 */
[----:B------:R-:W-:Y:S02]  /*158d0*/  IADD3.X R45, PT, PT, RZ, RZ, RZ, P3, P5 ;  /* 0x000000ffff2d7210 */ /* 0x000fe40001fea4ff */
[----:B------:R-:W-:Y:S02]  /*158e0*/  IADD3 R51, P3, P5, R11, R51, R14 ;  /* 0x000000330b337210 */ /* 0x000fe40007d7e00e */
[----:B------:R-:W-:-:S02]  /*158f0*/  SHF.L.W.U32.HI R11, R66, 0x1f, R25 ;  /* 0x0000001f420b7819 */ /* 0x000fc40000010e19 */
[----:B------:R-:W-:Y:S02]  /*15900*/  IADD3 R18, P6, P1, R18, R30, R15 ;  /* 0x0000001e12127210 */ /* 0x000fe400079de00f */
        /* <DEDUP_REMOVED lines=8> */
[----:B------:R-:W-:Y:S02]  /*15990*/  @!P0 LOP3.LUT R27, RZ, R49, RZ, 0x33, !PT ;  /* 0x00000031ff1b8212 */ /* 0x000fe400078e33ff */
[----:B------:R-:W-:Y:S02]  /*159a0*/  LOP3.LUT R11, R70, 0x1, RZ, 0xc0, !PT ;  /* 0x00000001460b7812 */ /* 0x000fe400078ec0ff */
[----:B------:R-:W-:-:S02]  /*159b0*/  IADD3.X R53, PT, PT, RZ, RZ, RZ, P6, P1 ;  /* 0x000000ffff357210 */ /* 0x000fc400037e24ff */
[----:B------:R-:W-:Y:S02]  /*159c0*/  IADD3.X R49, PT, PT, RZ, RZ, RZ, P3, P5 ;  /* 0x000000ffff317210 */ /* 0x000fe40001fea4ff */
[----:B------:R-:W-:Y:S02]  /*159d0*/  IADD3 R66, P6, P1, R66, R15, R23 ;  /* 0x0000000f42427210 */ /* 0x000fe400079de017 */
[----:B------:R-:W-:Y:S02]  /*159e0*/  IADD3 R72, P5, P3, R16, R72, R43 ;  /* 0x0000004810487210 */ /* 0x000fe40007bbe02b */
[----:B------:R-:W-:Y:S02]  /*159f0*/  SEL R30, R56, R37, P0 ;  /* 0x00000025381e7207 */ /* 0x000fe40000000000 */
[-C--:B------:R-:W-:Y:S02]  /*15a00*/  LOP3.LUT R16, R46, R5.reuse, RZ, 0xc0, !PT ;  /* 0x000000052e107212 */ /* 0x080fe400078ec0ff */
[----:B------:R-:W-:Y:S01]  /*15a10*/  SEL R37, R37, R56, P0 ;  /* 0x0000003825257207 */ /* 0x000fe20000000000 */
[----:B------:R-:W-:Y:S01]  /*15a20*/  IMAD.IADD R56, R70, 0x1, R11 ;  /* 0x0000000146387824 */ /* 0x000fe200078e020b */
[----:B------:R-:W-:-:S02]  /*15a30*/  LOP3.LUT R68, R40, R5, RZ, 0xc0, !PT ;  /* 0x0000000528447212 */ /* 0x000fc400078ec0ff */
[----:B------:R-:W-:Y:S02]  /*15a40*/  IADD3.X R23, PT, PT, RZ, RZ, RZ, P2, P4 ;  /* 0x000000ffff177210 */ /* 0x000fe400017e84ff */
[----:B------:R-:W-:Y:S02]  /*15a50*/  SHF.L.W.U32.HI R15, R39, 0x1f, R18 ;  /* 0x0000001f270f7819 */ /* 0x000fe40000010e12 */
[----:B------:R-:W-:Y:S02]  /*15a60*/  IADD3.X R47, PT, PT, RZ, RZ, RZ, P6, P1 ;  /* 0x000000ffff2f7210 */ /* 0x000fe400037e24ff */
[----:B------:R-:W-:Y:S02]  /*15a70*/  IADD3 R39, P1, P4, R16, R53, R19 ;  /* 0x0000003510277210 */ /* 0x000fe40007c3e013 */
[----:B------:R-:W-:Y:S02]  /*15a80*/  IADD3.X R43, PT, PT, RZ, RZ, RZ, P5, P3 ;  /* 0x000000ffff2b7210 */ /* 0x000fe40002fe64ff */
[----:B------:R-:W-:-:S02]  /*15a90*/  IADD3 R49, P5, P3, R68, R49, R41 ;  /* 0x0000003144317210 */ /* 0x000fc40007bbe029 */
[----:B------:R-:W-:Y:S02]  /*15aa0*/  SHF.L.W.U32.HI R19, R25, 0x1f, R58 ;  /* 0x0000001f19137819 */ /* 0x000fe40000010e3a */
[----:B------:R-:W-:Y:S02]  /*15ab0*/  ISETP.GE.U32.AND P2, PT, R56, R70, PT ;  /* 0x000000463800720c */ /* 0x000fe40003f46070 */
[----:B------:R-:W-:Y:S02]  /*15ac0*/  LOP3.LUT R68, R20, R7, RZ, 0xc0, !PT ;  /* 0x0000000714447212 */ /* 0x000fe400078ec0ff */
[----:B------:R-:W-:Y:S02]  /*15ad0*/  SEL R16, R12, R15, P0 ;  /* 0x0000000f0c107207 */ /* 0x000fe40000000000 */
[----:B------:R-:W-:Y:S02]  /*15ae0*/  IADD3.X R70, PT, PT, RZ, RZ, RZ, P1, P4 ;  /* 0x000000ffff467210 */ /* 0x000fe40000fe84ff */
[----:B------:R-:W-:-:S02]  /*15af0*/  SEL R15, R15, R12, P0 ;  /* 0x0000000c0f0f7207 */ /* 0x000fc40000000000 */
[----:B------:R-:W-:Y:S02]  /*15b00*/  IADD3 R25, P1, P4, R8, R23, R51 ;  /* 0x0000001708197210 */ /* 0x000fe40007c3e033 */
[----:B------:R-:W-:Y:S02]  /*15b10*/  SEL R12, R6, R19, P0 ;  /* 0x00000013060c7207 */ /* 0x000fe40000000000 */
[----:B------:R-:W-:Y:S02]  /*15b20*/  SEL R23, R19, R6, P0 ;  /* 0x0000000613177207 */ /* 0x000fe40000000000 */
[----:B------:R-:W-:Y:S02]  /*15b30*/  IADD3.X R41, PT, PT, RZ, RZ, RZ, P5, P3 ;  /* 0x000000ffff297210 */ /* 0x000fe40002fe64ff */
[----:B------:R-:W-:Y:S02]  /*15b40*/  LOP3.LUT R6, R14, R7, RZ, 0xc0, !PT ;  /* 0x000000070e067212 */ /* 0x000fe400078ec0ff */
[----:B------:R-:W-:-:S02]  /*15b50*/  IADD3 R21, P5, P3, R68, R47, R21 ;  /* 0x0000002f44157210 */ /* 0x000fc40007bbe015 */
[----:B------:R-:W-:Y:S02]  /*15b60*/  LOP3.LUT R68, R42, R5, RZ, 0xc0, !PT ;  /* 0x000000052a447212 */ /* 0x000fe400078ec0ff */
[----:B------:R-:W-:Y:S02]  /*15b70*/  SEL R19, RZ, 0x1, P2 ;  /* 0x00000001ff137807 */ /* 0x000fe40001000000 */
[----:B------:R-:W-:Y:S02]  /*15b80*/  IADD3 R45, P6, P2, R6, R43, R45 ;  /* 0x0000002b062d7210 */ /* 0x000fe40007ade02d */
[----:B------:R-:W-:Y:S02]  /*15b90*/  LOP3.LUT R6, R48, R5, RZ, 0xc0, !PT ;  /* 0x0000000530067212 */ /* 0x000fe400078ec0ff */
[----:B------:R-:W-:Y:S02]  /*15ba0*/  IADD3 R43, PT, PT, R68, R13, R41 ;  /* 0x0000000d442b7210 */ /* 0x000fe40007ffe029 */
[----:B------:R-:W-:-:S02]  /*15bb0*/  SHF.L.W.U32.HI R17, R17, 0x1f, R66 ;  /* 0x0000001f11117819 */ /* 0x000fc40000010e42 */
[----:B------:R-:W-:Y:S02]  /*15bc0*/  SHF.L.W.U32.HI R5, R18, 0x1f, R39 ;  /* 0x0000001f12057819 */ /* 0x000fe40000010e27 */
[----:B------:R-:W-:Y:S02]  /*15bd0*/  SHF.L.W.U32.HI R41, R58, 0x1f, R25 ;  /* 0x0000001f3a297819 */ /* 0x000fe40000010e19 */
[----:B------:R-:W-:Y:S02]  /*15be0*/  IADD3.X R47, PT, PT, RZ, RZ, RZ, P1, P4 ;  /* 0x000000ffff2f7210 */ /* 0x000fe40000fe84ff */
[----:B------:R-:W-:Y:S02]  /*15bf0*/  IADD3 R70, PT, PT, R6, R9, R70 ;  /* 0x0000000906467210 */ /* 0x000fe40007ffe046 */
[----:B------:R-:W-:Y:S02]  /*15c00*/  LOP3.LUT P1, R13, R17, 0x1, RZ, 0xc0, !PT ;  /* 0x00000001110d7812 */ /* 0x000fe4000782c0ff */
[----:B------:R-:W-:-:S02]  /*15c10*/  IADD3 R19, P4, PT, R19, R72, RZ ;  /* 0x0000004813137210 */ /* 0x000fc40007f9e0ff */
[----:B------:R-:W-:Y:S02]  /*15c20*/  SEL R18, R50, R5, P0 ;  /* 0x0000000532127207 */ /* 0x000fe40000000000 */
[----:B------:R-:W-:Y:S02]  /*15c30*/  SEL R9, R5, R50, P0 ;  /* 0x0000003205097207 */ /* 0x000fe40000000000 */
[----:B------:R-:W-:Y:S02]  /*15c40*/  IADD3.X R6, PT, PT, RZ, RZ, RZ, P5, P3 ;  /* 0x000000ffff067210 */ /* 0x000fe40002fe64ff */
[----:B------:R-:W-:Y:S02]  /*15c50*/  SEL R58, R54, R41, P0 ;  /* 0x00000029363a7207 */ /* 0x000fe40000000000 */
[----:B------:R-:W-:Y:S02]  /*15c60*/  IADD3 R72, P5, P3, R8, R47, R49 ;  /* 0x0000002f08487210 */ /* 0x000fe40007bbe031 */
[----:B------:R-:W-:-:S02]  /*15c70*/  SEL R41, R41, R54, P0 ;  /* 0x0000003629297207 */ /* 0x000fc40000000000 */
[-C--:B------:R-:W-:Y:S02]  /*15c80*/  LOP3.LUT R68, R12, R7.reuse, RZ, 0xc0, !PT ;  /* 0x000000070c447212 */ /* 0x080fe400078ec0ff */
[----:B------:R-:W-:Y:S02]  /*15c90*/  IADD3.X R5, PT, PT, RZ, RZ, RZ, P6, P2 ;  /* 0x000000ffff057210 */ /* 0x000fe400037e44ff */
[----:B------:R-:W-:Y:S02]  /*15ca0*/  LOP3.LUT R54, R30, R7, RZ, 0xc0, !PT ;  /* 0x000000071e367212 */ /* 0x000fe400078ec0ff */
[----:B------:R-:W-:Y:S02]  /*15cb0*/  ISETP.LT.OR P1, PT, R27, RZ, !P1 ;  /* 0x000000ff1b00720c */ /* 0x000fe40004f21670 */
[----:B------:R-:W-:Y:S02]  /*15cc0*/  IADD3.X R47, PT, PT, RZ, RZ, RZ, P5, P3 ;  /* 0x000000ffff2f7210 */ /* 0x000fe40002fe64ff */
[----:B------:R-:W-:-:S02]  /*15cd0*/  IADD3 R68, P2, P6, R68, R5, R23 ;  /* 0x0000000544447210 */ /* 0x000fc40007e5e017 */
[----:B------:R-:W-:Y:S02]  /*15ce0*/  IADD3 R54, P3, P5, R54, R6, R37 ;  /* 0x0000000636367210 */ /* 0x000fe40007d7e025 */
[----:B------:R-:W-:Y:S02]  /*15cf0*/  SHF.L.W.U32.HI R23, R66, 0x1f, R21 ;  /* 0x0000001f42177819 */ /* 0x000fe40000010e15 */
[----:B------:R-:W-:Y:S02]  /*15d00*/  SEL R6, R44, R17, P1 ;  /* 0x000000112c067207 */ /* 0x000fe40000800000 */
[----:B------:R-:W-:Y:S02]  /*15d10*/  SEL R66, R17, R44, P1 ;  /* 0x0000002c11427207 */ /* 0x000fe40000800000 */
[----:B------:R-:W-:Y:S02]  /*15d20*/  IADD3.X R44, PT, PT, RZ, RZ, RZ, P4, !PT ;  /* 0x000000ffff2c7210 */ /* 0x000fe400027fe4ff */
[----:B------:R-:W-:-:S02]  /*15d30*/  SHF.L.W.U32.HI R39, R39, 0x1f, R70 ;  /* 0x0000001f27277819 */ /* 0x000fc40000010e46 */
[----:B------:R-:W-:Y:S02]  /*15d40*/  SHF.L.W.U32.HI R17, R56, 0x1f, R19 ;  /* 0x0000001f38117819 */ /* 0x000fe40000010e13 */
[----:B------:R-:W-:Y:S02]  /*15d50*/  SEL R5, R36, R23, P1 ;  /* 0x0000001724057207 */ /* 0x000fe40000800000 */
[----:B------:R-:W-:Y:S02]  /*15d60*/  SHF.L.W.U32.HI R25, R25, 0x1f, R72 ;  /* 0x0000001f19197819 */ /* 0x000fe40000010e48 */
[----:B------:R-:W-:Y:S02]  /*15d70*/  SEL R23, R23, R36, P1 ;  /* 0x0000002417177207 */ /* 0x000fe40000800000 */
[----:B------:R-:W-:Y:S02]  /*15d80*/  IADD3.X R37, PT, PT, RZ, RZ, RZ, P3, P5 ;  /* 0x000000ffff257210 */ /* 0x000fe40001fea4ff */
[----:B------:R-:W-:-:S02]  /*15d90*/  IADD3 R43, PT, PT, R8, R43, R47 ;  /* 0x0000002b082b7210 */ /* 0x000fc40007ffe02f */
[----:B------:R-:W-:Y:S02]  /*15da0*/  IADD3 R56, P5, P3, R11, R44, R45 ;  /* 0x0000002c0b387210 */ /* 0x000fe40007bbe02d */
[----:B------:R-:W-:Y:S02]  /*15db0*/  SEL R36, R46, R39, P0 ;  /* 0x000000272e247207 */ /* 0x000fe40000000000 */
[----:B------:R-:W-:Y:S02]  /*15dc0*/  SEL R50, R26, R17, P1 ;  /* 0x000000111a327207 */ /* 0x000fe40000800000 */
[----:B------:R-:W-:Y:S02]  /*15dd0*/  SEL R45, R17, R26, P1 ;  /* 0x0000001a112d7207 */ /* 0x000fe40000800000 */
[----:B------:R-:W-:Y:S02]  /*15de0*/  SEL R46, R39, R46, P0 ;  /* 0x0000002e272e7207 */ /* 0x000fe40000000000 */
[----:B------:R-:W-:-:S02]  /*15df0*/  LOP3.LUT R8, R16, R7, RZ, 0xc0, !PT ;  /* 0x0000000710087212 */ /* 0x000fc400078ec0ff */
[----:B------:R-:W-:Y:S02]  /*15e00*/  SHF.R.U32.HI R17, RZ, 0x1, R70 ;  /* 0x00000001ff117819 */ /* 0x000fe40000011646 */
[----:B------:R-:W-:Y:S02]  /*15e10*/  SEL R44, R38, R25, P0 ;  /* 0x00000019262c7207 */ /* 0x000fe40000000000 */
[----:B------:R-:W-:Y:S02]  /*15e20*/  SEL R39, R25, R38, P0 ;  /* 0x0000002619277207 */ /* 0x000fe40000000000 */
[--C-:B------:R-:W-:Y:S02]  /*15e30*/  SHF.L.W.U32.HI R25, R72, 0x1f, R43.reuse ;  /* 0x0000001f48197819 */ /* 0x100fe40000010e2b */
[----:B------:R-:W-:Y:S02]  /*15e40*/  IADD3.X R51, PT, PT, RZ, RZ, RZ, P2, P6 ;  /* 0x000000ffff337210 */ /* 0x000fe400017ec4ff */
[----:B------:R-:W-:-:S02]  /*15e50*/  SHF.R.U32.HI R43, RZ, 0x1, R43 ;  /* 0x00000001ff2b7819 */ /* 0x000fc4000001162b */
[----:B------:R-:W-:Y:S02]  /*15e60*/  IADD3 R37, P4, P2, R8, R37, R15 ;  /* 0x0000002508257210 */ /* 0x000fe40007a9e00f */
[----:B------:R-:W-:Y:S02]  /*15e70*/  SEL R26, R48, R17, P0 ;  /* 0x00000011301a7207 */ /* 0x000fe40000000000 */
[----:B------:R-:W-:Y:S02]  /*15e80*/  LOP3.LUT R8, R58, R7, RZ, 0xc0, !PT ;  /* 0x000000073a087212 */ /* 0x000fe400078ec0ff */
[----:B------:R-:W-:Y:S02]  /*15e90*/  SEL R17, R17, R48, P0 ;  /* 0x0000003011117207 */ /* 0x000fe40000000000 */
[----:B------:R-:W-:Y:S02]  /*15ea0*/  SHF.L.W.U32.HI R21, R21, 0x1f, R54 ;  /* 0x0000001f15157819 */ /* 0x000fe40000010e36 */
[----:B------:R-:W-:-:S02]  /*15eb0*/  SEL R38, R40, R25, P0 ;  /* 0x0000001928267207 */ /* 0x000fc40000000000 */
[----:B------:R-:W-:Y:S02]  /*15ec0*/  SEL R48, R42, R43, P0 ;  /* 0x0000002b2a307207 */ /* 0x000fe40000000000 */
[----:B------:R-:W-:Y:S02]  /*15ed0*/  SEL R25, R25, R40, P0 ;  /* 0x0000002819197207 */ /* 0x000fe40000000000 */
[----:B------:R-:W-:Y:S02]  /*15ee0*/  SEL R42, R43, R42, P0 ;  /* 0x0000002a2b2a7207 */ /* 0x000fe40000000000 */
[----:B------:R-:W-:Y:S02]  /*15ef0*/  IADD3 R51, P0, P6, R8, R51, R41 ;  /* 0x0000003308337210 */ /* 0x000fe40007e1e029 */
[----:B------:R-:W-:Y:S02]  /*15f00*/  SEL R8, R20, R21, P1 ;  /* 0x0000001514087207 */ /* 0x000fe40000800000 */
[----:B------:R-:W-:-:S02]  /*15f10*/  SEL R21, R21, R20, P1 ;  /* 0x0000001415157207 */ /* 0x000fc40000800000 */
[-C--:B------:R-:W-:Y:S02]  /*15f20*/  LOP3.LUT R15, R6, R13.reuse, RZ, 0xc0, !PT ;  /* 0x0000000d060f7212 */ /* 0x080fe400078ec0ff */
[----:B------:R-:W-:Y:S02]  /*15f30*/  LOP3.LUT R20, R50, R13, RZ, 0xc0, !PT ;  /* 0x0000000d32147212 */ /* 0x000fe400078ec0ff */
[----:B------:R-:W-:Y:S01]  /*15f40*/  IADD3.X R43, PT, PT, RZ, RZ, RZ, P5, P3 ;  /* 0x000000ffff2b7210 */ /* 0x000fe20002fe64ff */
[----:B------:R-:W-:Y:S01]  /*15f50*/  IMAD.IADD R15, R66, 0x1, R15 ;  /* 0x00000001420f7824 */ /* 0x000fe200078e020f */
[----:B------:R-:W-:Y:S01]  /*15f60*/  SHF.L.W.U32.HI R19, R19, 0x1f, R56 ;  /* 0x0000001f13137819 */ /* 0x000fe20000010e38 */
[----:B------:R-:W-:Y:S01]  /*15f70*/  IMAD.IADD R70, R45, 0x1, R20 ;  /* 0x000000012d467824 */ /* 0x000fe200078e0214 */
[----:B------:R-:W-:Y:S02]  /*15f80*/  IADD3 R43, P3, P5, R11, R43, R68 ;  /* 0x0000002b0b2b7210 */ /* 0x000fe40007d7e044 */
[----:B------:R-:W-:-:S02]  /*15f90*/  SEL R40, R10, R19, P1 ;  /* 0x000000130a287207 */ /* 0x000fc40000800000 */
[----:B------:R-:W-:Y:S02]  /*15fa0*/  SEL R47, R19, R10, P1 ;  /* 0x0000000a132f7207 */ /* 0x000fe40000800000 */
[----:B------:R-:W-:Y:S02]  /*15fb0*/  IADD3.X R41, PT, PT, RZ, RZ, RZ, P4, P2 ;  /* 0x000000ffff297210 */ /* 0x000fe400027e44ff */
[-C--:B------:R-:W-:Y:S02]  /*15fc0*/  LOP3.LUT R10, R18, R7.reuse, RZ, 0xc0, !PT ;  /* 0x00000007120a7212 */ /* 0x080fe400078ec0ff */
[----:B------:R-:W-:Y:S02]  /*15fd0*/  LOP3.LUT R20, R44, R7, RZ, 0xc0, !PT ;  /* 0x000000072c147212 */ /* 0x000fe400078ec0ff */
[----:B------:R-:W-:Y:S02]  /*15fe0*/  IADD3.X R53, PT, PT, RZ, RZ, RZ, P0, P6 ;  /* 0x000000ffff357210 */ /* 0x000fe400007ec4ff */
[----:B------:R-:W-:-:S02]  /*15ff0*/  ISETP.GE.U32.AND P2, PT, R15, R66, PT ;  /* 0x000000420f00720c */ /* 0x000fc40003f46070 */
[----:B------:R-:W-:Y:S02]  /*16000*/  ISETP.GE.U32.AND P4, PT, R70, R45, PT ;  /* 0x0000002d4600720c */ /* 0x000fe40003f86070 */
[----:B------:R-:W-:Y:S02]  /*16010*/  SHF.L.W.U32.HI R19, R54, 0x1f, R37 ;  /* 0x0000001f36137819 */ /* 0x000fe40000010e25 */
[----:B------:R-:W-:Y:S02]  /*16020*/  IADD3.X R54, PT, PT, RZ, RZ, RZ, P3, P5 ;  /* 0x000000ffff367210 */ /* 0x000fe40001fea4ff */
[----:B------:R-:W-:Y:S02]  /*16030*/  IADD3 R41, P6, P0, R10, R41, R9 ;  /* 0x000000290a297210 */ /* 0x000fe400078de009 */
[----:B------:R-:W-:Y:S02]  /*16040*/  IADD3 R53, P3, P5, R20, R53, R39 ;  /* 0x0000003514357210 */ /* 0x000fe40007d7e027 */
[----:B------:R-:W-:-:S02]  /*16050*/  SHF.L.W.U32.HI R9, R56, 0x1f, R43 ;  /* 0x0000001f38097819 */ /* 0x000fc40000010e2b */
[----:B------:R-:W-:Y:S02]  /*16060*/  SEL R49, RZ, 0x1, P2 ;  /* 0x00000001ff317807 */ /* 0x000fe40001000000 */
[-C--:B------:R-:W-:Y:S02]  /*16070*/  LOP3.LUT R20, R5, R13.reuse, RZ, 0xc0, !PT ;  /* 0x0000000d05147212 */ /* 0x080fe400078ec0ff */
[----:B------:R-:W-:Y:S02]  /*16080*/  SEL R66, RZ, 0x1, P4 ;  /* 0x00000001ff427807 */ /* 0x000fe40002000000 */
[----:B------:R-:W-:Y:S02]  /*16090*/  IADD3 R39, P2, P4, R11, R54, R51 ;  /* 0x000000360b277210 */ /* 0x000fe40007c5e033 */
[----:B------:R-:W-:Y:S02]  /*160a0*/  LOP3.LUT R54, R40, R13, RZ, 0xc0, !PT ;  /* 0x0000000d28367212 */ /* 0x000fe400078ec0ff */
[----:B------:R-:W-:-:S02]  /*160b0*/  IADD3.X R55, PT, PT, RZ, RZ, RZ, P6, P0 ;  /* 0x000000ffff377210 */ /* 0x000fc400037e04ff */
[----:B------:R-:W-:Y:S02]  /*160c0*/  SEL R68, R14, R9, P1 ;  /* 0x000000090e447207 */ /* 0x000fe40000800000 */
[----:B------:R-:W-:Y:S02]  /*160d0*/  SEL R45, R9, R14, P1 ;  /* 0x0000000e092d7207 */ /* 0x000fe40000800000 */
[----:B------:R-:W-:Y:S02]  /*160e0*/  IADD3 R20, P6, P0, R20, R49, R23 ;  /* 0x0000003114147210 */ /* 0x000fe400078de017 */
[----:B------:R-:W-:Y:S02]  /*160f0*/  LOP3.LUT R9, R36, R7, RZ, 0xc0, !PT ;  /* 0x0000000724097212 */ /* 0x000fe400078ec0ff */
[----:B------:R-:W-:Y:S02]  /*16100*/  SEL R10, R30, R19, P1 ;  /* 0x000000131e0a7207 */ /* 0x000fe40000800000 */
[----:B------:R-:W-:-:S02]  /*16110*/  IADD3.X R51, PT, PT, RZ, RZ, RZ, P3, P5 ;  /* 0x000000ffff337210 */ /* 0x000fc40001fea4ff */
[----:B------:R-:W-:Y:S02]  /*16120*/  SEL R30, R19, R30, P1 ;  /* 0x0000001e131e7207 */ /* 0x000fe40000800000 */
[----:B------:R-:W-:Y:S02]  /*16130*/  IADD3 R66, P5, P3, R54, R66, R47 ;  /* 0x0000004236427210 */ /* 0x000fe40007bbe02f */
[----:B------:R-:W-:Y:S02]  /*16140*/  LOP3.LUT R19, R70, 0x1, RZ, 0xc0, !PT ;  /* 0x0000000146137812 */ /* 0x000fe400078ec0ff */
[----:B------:R-:W-:Y:S02]  /*16150*/  IADD3.X R56, PT, PT, RZ, RZ, RZ, P2, P4 ;  /* 0x000000ffff387210 */ /* 0x000fe400017e84ff */
[----:B------:R-:W-:Y:S02]  /*16160*/  LOP3.LUT R54, R38, R7, RZ, 0xc0, !PT ;  /* 0x0000000726367212 */ /* 0x000fe400078ec0ff */
[----:B------:R-:W-:-:S02]  /*16170*/  IADD3.X R23, PT, PT, RZ, RZ, RZ, P6, P0 ;  /* 0x000000ffff177210 */ /* 0x000fc400037e04ff */
[----:B------:R-:W-:Y:S02]  /*16180*/  SHF.L.W.U32.HI R37, R37, 0x1f, R41 ;  /* 0x0000001f25257819 */ /* 0x000fe40000010e29 */
[----:B------:R-:W-:Y:S02]  /*16190*/  IADD3 R46, P0, P4, R9, R55, R46 ;  /* 0x00000037092e7210 */ /* 0x000fe40007c1e02e */
[----:B------:R-:W-:Y:S02]  /*161a0*/  IADD3.X R47, PT, PT, RZ, RZ, RZ, P5, P3 ;  /* 0x000000ffff2f7210 */ /* 0x000fe40002fe64ff */
[----:B------:R-:W-:Y:S02]  /*161b0*/  SHF.L.W.U32.HI R43, R43, 0x1f, R39 ;  /* 0x0000001f2b2b7819 */ /* 0x000fe40000010e27 */
[----:B------:R-:W-:Y:S02]  /*161c0*/  IADD3 R14, PT, PT, R70, R19, RZ ;  /* 0x00000013460e7210 */ /* 0x000fe40007ffe0ff */
[----:B------:R-:W-:-:S02]  /*161d0*/  IADD3 R51, P5, P3, R54, R51, R25 ;  /* 0x0000003336337210 */ /* 0x000fc40007bbe019 */
[----:B------:R-:W-:Y:S02]  /*161e0*/  SEL R9, R16, R37, P1 ;  /* 0x0000002510097207 */ /* 0x000fe40000800000 */
[----:B------:R-:W-:Y:S02]  /*161f0*/  IADD3.X R25, PT, PT, RZ, RZ, RZ, P0, P4 ;  /* 0x000000ffff197210 */ /* 0x000fe400007e84ff */
[----:B------:R-:W-:Y:S02]  /*16200*/  SEL R37, R37, R16, P1 ;  /* 0x0000001025257207 */ /* 0x000fe40000800000 */
[----:B------:R-:W-:Y:S02]  /*16210*/  IADD3 R49, P0, P4, R11, R56, R53 ;  /* 0x000000380b317210 */ /* 0x000fe40007c1e035 */
[----:B------:R-:W-:Y:S02]  /*16220*/  LOP3.LUT R16, R8, R13, RZ, 0xc0, !PT ;  /* 0x0000000d08107212 */ /* 0x000fe400078ec0ff */
[----:B------:R-:W-:-:S02]  /*16230*/  SEL R56, R12, R43, P1 ;  /* 0x0000002b0c387207 */ /* 0x000fc40000800000 */
[----:B------:R-:W-:Y:S02]  /*16240*/  ISETP.GE.U32.AND P2, PT, R14, R70, PT ;  /* 0x000000460e00720c */ /* 0x000fe40003f46070 */
[----:B------:R-:W-:Y:S02]  /*16250*/  SEL R43, R43, R12, P1 ;  /* 0x0000000c2b2b7207 */ /* 0x000fe40000800000 */
[----:B------:R-:W-:Y:S02]  /*16260*/  LOP3.LUT R12, R68, R13, RZ, 0xc0, !PT ;  /* 0x0000000d440c7212 */ /* 0x000fe400078ec0ff */
[----:B------:R-:W-:Y:S02]  /*16270*/  IADD3.X R54, PT, PT, RZ, RZ, RZ, P5, P3 ;  /* 0x000000ffff367210 */ /* 0x000fe40002fe64ff */
[----:B------:R-:W-:Y:S02]  /*16280*/  IADD3 R21, P5, P3, R16, R23, R21 ;  /* 0x0000001710157210 */ /* 0x000fe40007bbe015 */
[----:B------:R-:W-:-:S02]  /*16290*/  SEL R23, RZ, 0x1, P2 ;  /* 0x00000001ff177807 */ /* 0x000fc40001000000 */
[----:B------:R-:W-:Y:S02]  /*162a0*/  IADD3 R45, P6, P2, R12, R47, R45 ;  /* 0x0000002f0c2d7210 */ /* 0x000fe40007ade02d */
[-C--:B------:R-:W-:Y:S02]  /*162b0*/  LOP3.LUT R12, R26, R7.reuse, RZ, 0xc0, !PT ;  /* 0x000000071a0c7212 */ /* 0x080fe400078ec0ff */
[----:B------:R-:W-:Y:S02]  /*162c0*/  LOP3.LUT R7, R48, R7, RZ, 0xc0, !PT ;  /* 0x0000000730077212 */ /* 0x000fe400078ec0ff */
[----:B------:R-:W-:Y:S02]  /*162d0*/  IADD3.X R70, PT, PT, RZ, RZ, RZ, P0, P4 ;  /* 0x000000ffff467210 */ /* 0x000fe400007e84ff */
[----:B------:R-:W-:Y:S02]  /*162e0*/  IADD3 R54, PT, PT, R7, R42, R54 ;  /* 0x0000002a07367210 */ /* 0x000fe40007ffe036 */
[----:B------:R-:W-:-:S02]  /*162f0*/  IADD3 R23, P0, PT, R23, R66, RZ ;  /* 0x0000004217177210 */ /* 0x000fc40007f1e0ff */
[----:B------:R-:W-:Y:S02]  /*16300*/  IADD3.X R16, PT, PT, RZ, RZ, RZ, P5, P3 ;  /* 0x000000ffff107210 */ /* 0x000fe40002fe64ff */
[----:B------:R-:W-:Y:S02]  /*16310*/  LOP3.LUT R7, R10, R13, RZ, 0xc0, !PT ;  /* 0x0000000d0a077212 */ /* 0x000fe400078ec0ff */
[----:B------:R-:W-:Y:S02]  /*16320*/  IADD3 R25, PT, PT, R12, R17, R25 ;  /* 0x000000110c197210 */ /* 0x000fe40007ffe019 */
[----:B------:R-:W-:Y:S02]  /*16330*/  LOP3.LUT R66, R56, R13, RZ, 0xc0, !PT ;  /* 0x0000000d38427212 */ /* 0x000fe400078ec0ff */
[----:B------:R-:W-:Y:S02]  /*16340*/  IADD3.X R17, PT, PT, RZ, RZ, RZ, P6, P2 ;  /* 0x000000ffff117210 */ /* 0x000fe400037e44ff */
[----:B------:R-:W-:-:S02]  /*16350*/  SHF.L.W.U32.HI R39, R39, 0x1f, R49 ;  /* 0x0000001f27277819 */ /* 0x000fc40000010e31 */
[----:B------:R-:W-:Y:S01]  /*16360*/  IADD3 R16, P5, P2, R7, R16, R30 ;  /* 0x0000001007107210 */ /* 0x000fe20007abe01e */
[----:B------:R-:W-:Y:S01]  /*16370*/  IMAD.X R30, RZ, RZ, RZ, P0 ;  /* 0x000000ffff1e7224 */ /* 0x000fe200000e06ff */
[----:B------:R-:W-:Y:S02]  /*16380*/  IADD3 R70, P4, P3, R11, R70, R51 ;  /* 0x000000460b467210 */ /* 0x000fe40007b9e033 */
[----:B------:R-:W-:Y:S02]  /*16390*/  IADD3 R43, P0, P6, R66, R17, R43 ;  /* 0x00000011422b7210 */ /* 0x000fe40007e1e02b */
[----:B------:R-:W-:Y:S02]  /*163a0*/  SEL R42, R58, R39, P1 ;  /* 0x000000273a2a7207 */ /* 0x000fe40000800000 */
[----:B------:R-:W-:Y:S02]  /*163b0*/  SHF.L.W.U32.HI R17, R46, 0x1f, R25 ;  /* 0x0000001f2e117819 */ /* 0x000fe40000010e19 */
[----:B------:R-:W-:-:S02]  /*163c0*/  SEL R58, R39, R58, P1 ;  /* 0x0000003a273a7207 */ /* 0x000fc40000800000 */
[----:B------:R-:W-:Y:S02]  /*163d0*/  IADD3.X R39, PT, PT, RZ, RZ, RZ, P4, P3 ;  /* 0x000000ffff277210 */ /* 0x000fe400027e64ff */
[----:B------:R-:W-:Y:S02]  /*163e0*/  SHF.L.W.U32.HI R41, R41, 0x1f, R46 ;  /* 0x0000001f29297819 */ /* 0x000fe40000010e2e */
[----:B------:R-:W-:Y:S02]  /*163f0*/  IADD3 R30, P3, P4, R19, R30, R45 ;  /* 0x0000001e131e7210 */ /* 0x000fe40007c7e02d */
[----:B------:R-:W-:Y:S02]  /*16400*/  SEL R7, R36, R17, P1 ;  /* 0x0000001124077207 */ /* 0x000fe40000800000 */
[----:B------:R-:W-:Y:S02]  /*16410*/  SEL R36, R17, R36, P1 ;  /* 0x0000002411247207 */ /* 0x000fe40000800000 */
[----:B------:R-:W-:-:S02]  /*16420*/  IADD3 R39, PT, PT, R11, R54, R39 ;  /* 0x000000360b277210 */ /* 0x000fc40007ffe027 */
[----:B------:R-:W-:Y:S02]  /*16430*/  LOP3.LUT R17, R42, R13, RZ, 0xc0, !PT ;  /* 0x0000000d2a117212 */ /* 0x000fe400078ec0ff */
[----:B------:R-:W-:Y:S02]  /*16440*/  IADD3.X R53, PT, PT, RZ, RZ, RZ, P0, P6 ;  /* 0x000000ffff357210 */ /* 0x000fe400007ec4ff */
[----:B------:R-:W-:Y:S02]  /*16450*/  SEL R12, R18, R41, P1 ;  /* 0x00000029120c7207 */ /* 0x000fe40000800000 */
[----:B------:R-:W-:Y:S02]  /*16460*/  IADD3.X R54, PT, PT, RZ, RZ, RZ, P3, P4 ;  /* 0x000000ffff367210 */ /* 0x000fe40001fe84ff */
[----:B------:R-:W-:Y:S02]  /*16470*/  SEL R18, R41, R18, P1 ;  /* 0x0000001229127207 */ /* 0x000fe40000800000 */
[----:B------:R-:W-:-:S02]  /*16480*/  SHF.L.W.U32.HI R41, R49, 0x1f, R70 ;  /* 0x0000001f31297819 */ /* 0x000fc40000010e46 */
[----:B------:R-:W-:Y:S02]  /*16490*/  IADD3.X R11, PT, PT, RZ, RZ, RZ, P5, P2 ;  /* 0x000000ffff0b7210 */ /* 0x000fe40002fe44ff */
[----:B------:R-:W-:Y:S02]  /*164a0*/  IADD3 R53, P3, P4, R17, R53, R58 ;  /* 0x0000003511357210 */ /* 0x000fe40007c7e03a */
[----:B------:R-:W-:Y:S02]  /*164b0*/  IADD3 R17, P5, P6, R19, R54, R43 ;  /* 0x0000003613117210 */ /* 0x000fe40007ebe02b */
[----:B------:R-:W-:Y:S02]  /*164c0*/  LOP3.LUT R46, R9, R13, RZ, 0xc0, !PT ;  /* 0x0000000d092e7212 */ /* 0x000fe400078ec0ff */
[----:B------:R-:W-:Y:S02]  /*164d0*/  SEL R66, R44, R41, P1 ;  /* 0x000000292c427207 */ /* 0x000fe40000800000 */
[----:B------:R-:W-:-:S02]  /*164e0*/  IADD3.X R58, PT, PT, RZ, RZ, RZ, P5, P6 ;  /* 0x000000ffff3a7210 */ /* 0x000fc40002fec4ff */
[----:B------:R-:W-:Y:S02]  /*164f0*/  IADD3 R11, P2, P0, R46, R11, R37 ;  /* 0x0000000b2e0b7210 */ /* 0x000fe4000785e025 */
[----:B------:R-:W-:Y:S02]  /*16500*/  SEL R44, R41, R44, P1 ;  /* 0x0000002c292c7207 */ /* 0x000fe40000800000 */
[----:B------:R-:W-:Y:S02]  /*16510*/  LOP3.LUT R37, R66, R13, RZ, 0xc0, !PT ;  /* 0x0000000d42257212 */ /* 0x000fe400078ec0ff */
[----:B------:R-:W-:Y:S02]  /*16520*/  IADD3.X R43, PT, PT, RZ, RZ, RZ, P3, P4 ;  /* 0x000000ffff2b7210 */ /* 0x000fe40001fe84ff */
[----:B------:R-:W-:Y:S02]  /*16530*/  SHF.L.W.U32.HI R41, R70, 0x1f, R39 ;  /* 0x0000001f46297819 */ /* 0x000fe40000010e27 */
[----:B------:R-:W-:-:S02]  /*16540*/  IADD3 R53, P5, P6, R19, R58, R53 ;  /* 0x0000003a13357210 */ /* 0x000fc40007ebe035 */
[----:B------:R-:W-:Y:S02]  /*16550*/  IADD3 R43, P3, P4, R37, R43, R44 ;  /* 0x0000002b252b7210 */ /* 0x000fe40007c7e02c */
[----:B------:R-:W-:Y:S02]  /*16560*/  SEL R54, R38, R41, P1 ;  /* 0x0000002926367207 */ /* 0x000fe40000800000 */
[----:B------:R-:W-:Y:S02]  /*16570*/  LOP3.LUT R37, R12, R13, RZ, 0xc0, !PT ;  /* 0x0000000d0c257212 */ /* 0x000fe400078ec0ff */
[----:B------:R-:W-:Y:S02]  /*16580*/  IADD3.X R49, PT, PT, RZ, RZ, RZ, P2, P0 ;  /* 0x000000ffff317210 */ /* 0x000fe400017e04ff */
[----:B------:R-:W-:Y:S02]  /*16590*/  IADD3.X R44, PT, PT, RZ, RZ, RZ, P5, P6 ;  /* 0x000000ffff2c7210 */ /* 0x000fe40002fec4ff */
[----:B------:R-:W-:-:S02]  /*165a0*/  SEL R38, R41, R38, P1 ;  /* 0x0000002629267207 */ /* 0x000fc40000800000 */
[----:B------:R-:W-:Y:S02]  /*165b0*/  SHF.R.U32.HI R39, RZ, 0x1, R39 ;  /* 0x00000001ff277819 */ /* 0x000fe40000011627 */
[----:B------:R-:W-:Y:S02]  /*165c0*/  LOP3.LUT R41, R54, R13, RZ, 0xc0, !PT ;  /* 0x0000000d36297212 */ /* 0x000fe400078ec0ff */
[----:B------:R-:W-:Y:S02]  /*165d0*/  IADD3.X R45, PT, PT, RZ, RZ, RZ, P3, P4 ;  /* 0x000000ffff2d7210 */ /* 0x000fe40001fe84ff */
[----:B------:R-:W-:Y:S02]  /*165e0*/  IADD3 R49, P0, P2, R37, R49, R18 ;  /* 0x0000003125317210 */ /* 0x000fe40007a1e012 */
[----:B------:R-:W-:Y:S02]  /*165f0*/  IADD3 R44, P5, P6, R19, R44, R43 ;  /* 0x0000002c132c7210 */ /* 0x000fe40007ebe02b */
[----:B------:R-:W-:-:S02]  /*16600*/  SEL R46, R48, R39, P1 ;  /* 0x00000027302e7207 */ /* 0x000fc40000800000 */
[----:B------:R-:W-:Y:S02]  /*16610*/  SEL R39, R39, R48, P1 ;  /* 0x0000003027277207 */ /* 0x000fe40000800000 */
[----:B------:R-:W-:Y:S02]  /*16620*/  SHF.R.U32.HI R25, RZ, 0x1, R25 ;  /* 0x00000001ff197819 */ /* 0x000fe40000011619 */
[----:B------:R-:W-:Y:S02]  /*16630*/  IADD3 R41, P3, P4, R41, R45, R38 ;  /* 0x0000002d29297210 */ /* 0x000fe40007c7e026 */
[----:B------:R-:W-:Y:S02]  /*16640*/  LOP3.LUT R37, R7, R13, RZ, 0xc0, !PT ;  /* 0x0000000d07257212 */ /* 0x000fe400078ec0ff */
[----:B------:R-:W-:Y:S02]  /*16650*/  IADD3.X R58, PT, PT, RZ, RZ, RZ, P0, P2 ;  /* 0x000000ffff3a7210 */ /* 0x000fe400007e44ff */
[----:B------:R-:W-:-:S02]  /*16660*/  IADD3.X R48, PT, PT, RZ, RZ, RZ, P5, P6 ;  /* 0x000000ffff307210 */ /* 0x000fc40002fec4ff */
[----:B------:R-:W-:Y:S02]  /*16670*/  SEL R18, R26, R25, P1 ;  /* 0x000000191a127207 */ /* 0x000fe40000800000 */
[----:B------:R-:W-:Y:S02]  /*16680*/  IADD3.X R43, PT, PT, RZ, RZ, RZ, P3, P4 ;  /* 0x000000ffff2b7210 */ /* 0x000fe40001fe84ff */
[----:B------:R-:W-:Y:S02]  /*16690*/  IADD3 R58, P0, P2, R37, R58, R36 ;  /* 0x0000003a253a7210 */ /* 0x000fe40007a1e024 */
[-C--:B------:R-:W-:Y:S02]  /*166a0*/  LOP3.LUT R38, R46, R13.reuse, RZ, 0xc0, !PT ;  /* 0x0000000d2e267212 */ /* 0x080fe400078ec0ff */
[----:B------:R-:W-:Y:S02]  /*166b0*/  IADD3 R47, P3, P4, R19, R48, R41 ;  /* 0x00000030132f7210 */ /* 0x000fe40007c7e029 */
[----:B------:R-:W-:Y:S01]  /*166c0*/  SEL R25, R25, R26, P1 ;  /* 0x0000001a19197207 */ /* 0x000fe20000800000 */
[----:B------:R-:W-:Y:S01]  /*166d0*/  VIADD R26, R27, 0x1 ;  /* 0x000000011b1a7836 */ /* 0x000fe20000000000 */
[----:B------:R-:W-:-:S02]  /*166e0*/  LOP3.LUT R36, R18, R13, RZ, 0xc0, !PT ;  /* 0x0000000d12247212 */ /* 0x000fc400078ec0ff */
[----:B------:R-:W-:Y:S02]  /*166f0*/  IADD3.X R51, PT, PT, RZ, RZ, RZ, P0, P2 ;  /* 0x000000ffff337210 */ /* 0x000fe400007e44ff */
[----:B------:R-:W-:Y:S02]  /*16700*/  IADD3 R38, PT, PT, R38, R39, R43 ;  /* 0x0000002726267210 */ /* 0x000fe40007ffe02b */
[----:B------:R-:W-:Y:S02]  /*16710*/  IADD3.X R13, PT, PT, RZ, RZ, RZ, P3, P4 ;  /* 0x000000ffff0d7210 */ /* 0x000fe40001fe84ff */
[----:B------:R-:W-:Y:S02]  /*16720*/  @!P1 LOP3.LUT R26, RZ, R27, RZ, 0x33, !PT ;  /* 0x0000001bff1a9212 */ /* 0x000fe400078e33ff */
[----:B------:R-:W-:Y:S02]  /*16730*/  IADD3 R51, PT, PT, R36, R25, R51 ;  /* 0x0000001924337210 */ /* 0x000fe40007ffe033 */
[----:B------:R-:W-:-:S02]  /*16740*/  IADD3 R38, PT, PT, R19, R38, R13 ;  /* 0x0000002613267210 */ /* 0x000fc40007ffe00d */
[----:B------:R-:W-:Y:S02]  /*16750*/  IADD3 R25, PT, PT, R26, 0x1, RZ ;  /* 0x000000011a197810 */ /* 0x000fe40007ffe0ff */
        /* <DEDUP_REMOVED lines=14> */
[--C-:B------:R-:W-:Y:S02]  /*16840*/  SHF.L.W.U32.HI R47, R47, 0x1f, R38.reuse ;  /* 0x0000001f2f2f7819 */ /* 0x100fe40000010e26 */
[----:B------:R-:W-:Y:S01]  /*16850*/  SHF.R.U32.HI R13, RZ, 0x1, R38 ;  /* 0x00000001ff0d7819 */ /* 0x000fe20000011626 */
[----:B------:R-:W-:Y:S06]  /*16860*/  BRA.U UP0, `(.L_x_316) ;  /* 0xffffffe100a07547 */ /* 0x000fec000b83ffff */
[----:B------:R-:W-:Y:S02]  /*16870*/  HFMA2 R69, -RZ, RZ, 0, 0 ;  /* 0x00000000ff457431 */ /* 0x000fe400000001ff */
[----:B------:R-:W-:Y:S01]  /*16880*/  IMAD.MOV.U32 R51, RZ, RZ, RZ ;  /* 0x000000ffff337224 */ /* 0x000fe200078e00ff */
[----:B------:R-:W-:Y:S01]  /*16890*/  MOV R67, RZ ;  /* 0x000000ff00437202 */ /* 0x000fe20000000f00 */
[----:B------:R-:W-:Y:S02]  /*168a0*/  IMAD.MOV.U32 R41, RZ, RZ, RZ ;  /* 0x000000ffff297224 */ /* 0x000fe400078e00ff */
[----:B------:R-:W-:Y:S02]  /*168b0*/  IMAD.MOV.U32 R57, RZ, RZ, RZ ;  /* 0x000000ffff397224 */ /* 0x000fe400078e00ff */
[----:B------:R-:W-:Y:S02]  /*168c0*/  IMAD.MOV.U32 R43, RZ, RZ, RZ ;  /* 0x000000ffff2b7224 */ /* 0x000fe400078e00ff */
[----:B------:R-:W-:-:S02]  /*168d0*/  IMAD.MOV.U32 R55, RZ, RZ, RZ ;  /* 0x000000ffff377224 */ /* 0x000fc400078e00ff */
[----:B------:R-:W-:-:S07]  /*168e0*/  IMAD.MOV.U32 R47, RZ, RZ, RZ ;  /* 0x000000ffff2f7224 */ /* 0x000fce00078e00ff */
.L_x_315:
[-C--:B------:R-:W-:Y:S02]  /*168f0*/  IMAD R5, R51, R50.reuse, RZ ;  /* 0x0000003233057224 */ /* 0x080fe400078e02ff */
[----:B------:R-:W-:-:S04]  /*16900*/  IMAD.WIDE.U32 R6, R50, R50, RZ ;  /* 0x0000003232067225 */ /* 0x000fc800078e00ff */
[----:B------:R-:W-:Y:S02]  /*16910*/  IMAD R5, R50, R51, R5 ;  /* 0x0000003332057224 */ /* 0x000fe400078e0205 */
[----:B------:R-:W-:Y:S02]  /*16920*/  IMAD R9, R41, R50, RZ ;  /* 0x0000003229097224 */ /* 0x000fe400078e02ff */
[----:B------:R-:W-:Y:S01]  /*16930*/  IMAD R12, R6, UR11, RZ ;  /* 0x0000000b060c7c24 */ /* 0x000fe2000f8e02ff */
[----:B------:R-:W-:Y:S01]  /*16940*/  IADD3 R8, PT, PT, R7, R5, RZ ;  /* 0x0000000507087210 */ /* 0x000fe20007ffe0ff */
[----:B------:R-:W-:Y:S02]  /*16950*/  IMAD R15, R51, R40, R9 ;  /* 0x00000028330f7224 */ /* 0x000fe400078e0209 */
[----:B------:R-:W-:Y:S02]  /*16960*/  IMAD.MOV.U32 R9, RZ, RZ, RZ ;  /* 0x000000ffff097224 */ /* 0x000fe400078e00ff */
[----:B------:R-:W-:-:S02]  /*16970*/  IMAD.MOV.U32 R7, RZ, RZ, RZ ;  /* 0x000000ffff077224 */ /* 0x000fc400078e00ff */
[----:B------:R-:W-:-:S04]  /*16980*/  IMAD.WIDE.U32 R8, R50, R40, R8 ;  /* 0x0000002832087225 */ /* 0x000fc800078e0008 */
[----:B------:R-:W-:Y:S01]  /*16990*/  IMAD.HI.U32 R10, R12, UR16, R6 ;  /* 0x000000100c0a7c27 */ /* 0x000fe2000f8e0006 */
[----:B------:R-:W-:-:S03]  /*169a0*/  IADD3 R6, PT, PT, R9, R15, RZ ;  /* 0x0000000f09067210 */ /* 0x000fc60007ffe0ff */
[----:B------:R-:W-:Y:S02]  /*169b0*/  IMAD.MOV.U32 R9, RZ, RZ, RZ ;  /* 0x000000ffff097224 */ /* 0x000fe400078e00ff */
[----:B------:R-:W-:Y:S02]  /*169c0*/  IMAD R11, R69, R50, RZ ;  /* 0x00000032450b7224 */ /* 0x000fe400078e02ff */
[----:B------:R-:W-:-:S04]  /*169d0*/  IMAD.WIDE.U32 R8, R50, R40, R8 ;  /* 0x0000002832087225 */ /* 0x000fc800078e0008 */
[----:B------:R-:W-:Y:S01]  /*169e0*/  IMAD.MOV.U32 R5, RZ, RZ, RZ ;  /* 0x000000ffff057224 */ /* 0x000fe200078e00ff */
[----:B------:R-:W-:Y:S01]  /*169f0*/  IADD3 R15, PT, PT, R15, R9, RZ ;  /* 0x000000090f0f7210 */ /* 0x000fe20007ffe0ff */
[----:B------:R-:W-:-:S04]  /*16a00*/  IMAD.WIDE.U32 R6, R50, R68, R6 ;  /* 0x0000004432067225 */ /* 0x000fc800078e0006 */
[----:B------:R-:W-:Y:S01]  /*16a10*/  IMAD R13, R51, R68, R11 ;  /* 0x00000044330d7224 */ /* 0x000fe200078e020b */
[----:B------:R-:W-:Y:S01]  /*16a20*/  IADD3 R14, P0, PT, R15, R6, RZ ;  /* 0x000000060f0e7210 */ /* 0x000fe20007f1e0ff */
[----:B------:R-:W-:Y:S02]  /*16a30*/  IMAD.IADD R19, R5, 0x1, R10 ;  /* 0x0000000105137824 */ /* 0x000fe400078e020a */
[----:B------:R-:W-:Y:S01]  /*16a40*/  IMAD R9, R41, R40, RZ ;  /* 0x0000002829097224 */ /* 0x000fe200078e02ff */
[----:B------:R-:W-:Y:S01]  /*16a50*/  IADD3 R6, PT, PT, R7, R13, RZ ;  /* 0x0000000d07067210 */ /* 0x000fe20007ffe0ff */
[----:B------:R-:W-:Y:S01]  /*16a60*/  IMAD R7, R57, R50, RZ ;  /* 0x0000003239077224 */ /* 0x000fe200078e02ff */
[----:B------:R-:W-:Y:S01]  /*16a70*/  IADD3 R18, P1, PT, R19, R8, RZ ;  /* 0x0000000813127210 */ /* 0x000fe20007f3e0ff */
[----:B------:R-:W-:Y:S02]  /*16a80*/  IMAD.X R15, RZ, RZ, RZ, P0 ;  /* 0x000000ffff0f7224 */ /* 0x000fe400000e06ff */
[----:B------:R-:W-:-:S02]  /*16a90*/  IMAD R8, R51, R56, R7 ;  /* 0x0000003833087224 */ /* 0x000fc400078e0207 */
[----:B------:R-:W-:Y:S02]  /*16aa0*/  IMAD.MOV.U32 R7, RZ, RZ, RZ ;  /* 0x000000ffff077224 */ /* 0x000fe400078e00ff */
[C---:B------:R-:W-:Y:S02]  /*16ab0*/  IMAD R9, R40.reuse, R41, R9 ;  /* 0x0000002928097224 */ /* 0x040fe400078e0209 */
[----:B------:R-:W-:Y:S02]  /*16ac0*/  IMAD.X R19, RZ, RZ, RZ, P1 ;  /* 0x000000ffff137224 */ /* 0x000fe400008e06ff */
[----:B------:R-:W-:-:S04]  /*16ad0*/  IMAD.WIDE.U32 R14, R40, R40, R14 ;  /* 0x00000028280e7225 */ /* 0x000fc800078e000e */
[----:B------:R-:W-:Y:S01]  /*16ae0*/  IMAD.WIDE.U32 R16, R50, R56, R6 ;  /* 0x0000003832107225 */ /* 0x000fe200078e0006 */
[----:B------:R-:W-:-:S03]  /*16af0*/  IADD3 R27, PT, PT, R15, R9, RZ ;  /* 0x000000090f1b7210 */ /* 0x000fc60007ffe0ff */
[----:B------:R-:W-:Y:S01]  /*16b00*/  IMAD.WIDE.U32 R18, R12, UR17, R18 ;  /* 0x000000110c127c25 */ /* 0x000fe2000f8e0012 */
[----:B------:R-:W-:-:S03]  /*16b10*/  IADD3 R26, P0, PT, R27, R16, RZ ;  /* 0x000000101b1a7210 */ /* 0x000fc60007f1e0ff */
[----:B------:R-:W-:Y:S02]  /*16b20*/  IMAD.MOV.U32 R6, RZ, RZ, RZ ;  /* 0x000000ffff067224 */ /* 0x000fe400078e00ff */
[----:B------:R-:W-:Y:S02]  /*16b30*/  IMAD R16, R18, UR11, RZ ;  /* 0x0000000b12107c24 */ /* 0x000fe4000f8e02ff */
[----:B------:R-:W-:Y:S01]  /*16b40*/  IMAD R11, R69, R40, RZ ;  /* 0x00000028450b7224 */ /* 0x000fe200078e02ff */
[----:B------:R-:W-:Y:S01]  /*16b50*/  IADD3 R7, PT, PT, R6, R19, RZ ;  /* 0x0000001306077210 */ /* 0x000fe20007ffe0ff */
[----:B------:R-:W-:Y:S02]  /*16b60*/  IMAD.MOV.U32 R19, RZ, RZ, RZ ;  /* 0x000000ffff137224 */ /* 0x000fe400078e00ff */
[----:B------:R-:W-:Y:S02]  /*16b70*/  IMAD.X R27, RZ, RZ, RZ, P0 ;  /* 0x000000ffff1b7224 */ /* 0x000fe400000e06ff */
[----:B------:R-:W-:Y:S01]  /*16b80*/  IMAD.HI.U32 R30, R16, UR16, R18 ;  /* 0x00000010101e7c27 */ /* 0x000fe2000f8e0012 */
[----:B------:R-:W-:-:S03]  /*16b90*/  MOV R18, R14 ;  /* 0x0000000e00127202 */ /* 0x000fc60000000f00 */
[-C--:B------:R-:W-:Y:S02]  /*16ba0*/  IMAD R23, R41, R68.reuse, R11 ;  /* 0x0000004429177224 */ /* 0x080fe400078e020b */
[----:B------:R-:W-:-:S04]  /*16bb0*/  IMAD.WIDE.U32 R18, R50, R68, R18 ;  /* 0x0000004432127225 */ /* 0x000fc800078e0012 */
[----:B------:R-:W-:Y:S01]  /*16bc0*/  IMAD.IADD R10, R17, 0x1, R8 ;  /* 0x00000001110a7824 */ /* 0x000fe200078e0208 */
[----:B------:R-:W-:Y:S01]  /*16bd0*/  IADD3 R18, P2, PT, R7, R18, RZ ;  /* 0x0000001207127210 */ /* 0x000fe20007f5e0ff */
[----:B------:R-:W-:-:S04]  /*16be0*/  IMAD.WIDE.U32 R26, R40, R68, R26 ;  /* 0x00000044281a7225 */ /* 0x000fc800078e001a */
[----:B------:R-:W-:Y:S01]  /*16bf0*/  IMAD.MOV.U32 R11, RZ, RZ, RZ ;  /* 0x000000ffff0b7224 */ /* 0x000fe200078e00ff */
[----:B------:R-:W-:Y:S01]  /*16c00*/  IADD3 R21, PT, PT, R27, R23, RZ ;  /* 0x000000171b157210 */ /* 0x000fe20007ffe0ff */
[----:B------:R-:W-:Y:S01]  /*16c10*/  IMAD.IADD R13, R13, 0x1, R19 ;  /* 0x000000010d0d7824 */ /* 0x000fe200078e0213 */
[----:B------:R-:W-:Y:S01]  /*16c20*/  IADD3.X R19, PT, PT, RZ, RZ, RZ, P2, !PT ;  /* 0x000000ffff137210 */ /* 0x000fe200017fe4ff */
[----:B------:R-:W-:-:S03]  /*16c30*/  IMAD.WIDE.U32 R14, R50, R42, R10 ;  /* 0x0000002a320e7225 */ /* 0x000fc600078e000a */
[----:B------:R-:W-:Y:S01]  /*16c40*/  IADD3 R26, P1, PT, R13, R26, RZ ;  /* 0x0000001a0d1a7210 */ /* 0x000fe20007f3e0ff */
[----:B------:R-:W-:Y:S01]  /*16c50*/  IMAD R9, R43, R50, RZ ;  /* 0x000000322b097224 */ /* 0x000fe200078e02ff */
[----:B------:R-:W-:Y:S01]  /*16c60*/  IADD3 R20, P0, PT, R21, R14, RZ ;  /* 0x0000000e15147210 */ /* 0x000fe20007f1e0ff */
[----:B------:R-:W-:Y:S02]  /*16c70*/  IMAD R13, R57, R40, RZ ;  /* 0x00000028390d7224 */ /* 0x000fe400078e02ff */
[----:B------:R-:W-:Y:S01]  /*16c80*/  IMAD.X R27, RZ, RZ, RZ, P1 ;  /* 0x000000ffff1b7224 */ /* 0x000fe200008e06ff */
[----:B------:R-:W-:Y:S01]  /*16c90*/  IADD3.X R21, PT, PT, RZ, RZ, RZ, P0, !PT ;  /* 0x000000ffff157210 */ /* 0x000fe200007fe4ff */
[----:B------:R-:W-:Y:S02]  /*16ca0*/  IMAD R9, R51, R42, R9 ;  /* 0x0000002a33097224 */ /* 0x000fe400078e0209 */
[----:B------:R-:W-:Y:S02]  /*16cb0*/  IMAD.IADD R17, R5, 0x1, R30 ;  /* 0x0000000105117824 */ /* 0x000fe400078e021e */
[----:B------:R-:W-:-:S04]  /*16cc0*/  IMAD.WIDE.U32 R36, R12, UR18, R18 ;  /* 0x000000120c247c25 */ /* 0x000fc8000f8e0012 */
[----:B------:R-:W-:Y:S01]  /*16cd0*/  IMAD.WIDE.U32 R26, R40, R68, R26 ;  /* 0x00000044281a7225 */ /* 0x000fe200078e001a */
[----:B------:R-:W-:-:S03]  /*16ce0*/  IADD3 R36, P2, PT, R17, R36, RZ ;  /* 0x0000002411247210 */ /* 0x000fc60007f5e0ff */
[----:B------:R-:W-:Y:S01]  /*16cf0*/  IMAD.IADD R10, R15, 0x1, R9 ;  /* 0x000000010f0a7824 */ /* 0x000fe200078e0209 */
[----:B------:R-:W-:Y:S01]  /*16d00*/  MOV R38, R26 ;  /* 0x0000001a00267202 */ /* 0x000fe20000000f00 */
[-C--:B------:R-:W-:Y:S02]  /*16d10*/  IMAD R13, R41, R56.reuse, R13 ;  /* 0x00000038290d7224 */ /* 0x080fe400078e020d */
[----:B------:R-:W-:-:S04]  /*16d20*/  IMAD.WIDE.U32 R20, R40, R56, R20 ;  /* 0x0000003828147225 */ /* 0x000fc800078e0014 */
[----:B------:R-:W-:Y:S02]  /*16d30*/  IMAD.MOV.U32 R7, RZ, RZ, RZ ;  /* 0x000000ffff077224 */ /* 0x000fe400078e00ff */
[----:B------:R-:W-:Y:S02]  /*16d40*/  IMAD.IADD R23, R23, 0x1, R27 ;  /* 0x0000000117177824 */ /* 0x000fe400078e021b */
[----:B------:R-:W-:Y:S01]  /*16d50*/  IMAD.WIDE.U32 R18, R50, R66, R10 ;  /* 0x0000004232127225 */ /* 0x000fe200078e000a */
[----:B------:R-:W-:Y:S02]  /*16d60*/  IADD3 R11, PT, PT, R7, R37, RZ ;  /* 0x00000025070b7210 */ /* 0x000fe40007ffe0ff */
[----:B------:R-:W-:Y:S01]  /*16d70*/  IADD3 R20, P1, PT, R23, R20, RZ ;  /* 0x0000001417147210 */ /* 0x000fe20007f3e0ff */
[----:B------:R-:W-:Y:S02]  /*16d80*/  IMAD.IADD R17, R21, 0x1, R13 ;  /* 0x0000000115117824 */ /* 0x000fe400078e020d */
[----:B------:R-:W-:Y:S01]  /*16d90*/  IMAD.MOV.U32 R39, RZ, RZ, RZ ;  /* 0x000000ffff277224 */ /* 0x000fe200078e00ff */
[----:B------:R-:W-:Y:S01]  /*16da0*/  IADD3.X R21, PT, PT, RZ, RZ, RZ, P1, !PT ;  /* 0x000000ffff157210 */ /* 0x000fe20000ffe4ff */
[----:B------:R-:W-:Y:S01]  /*16db0*/  IMAD.X R37, RZ, RZ, RZ, P2 ;  /* 0x000000ffff257224 */ /* 0x000fe200010e06ff */
[----:B------:R-:W-:Y:S01]  /*16dc0*/  IADD3 R18, P0, PT, R17, R18, RZ ;  /* 0x0000001211127210 */ /* 0x000fe20007f1e0ff */
[----:B------:R-:W-:-:S02]  /*16dd0*/  IMAD R15, R67, R50, RZ ;  /* 0x00000032430f7224 */ /* 0x000fc400078e02ff */
[----:B------:R-:W-:-:S04]  /*16de0*/  IMAD.WIDE.U32 R38, R50, R56, R38 ;  /* 0x0000003832267225 */ /* 0x000fc800078e0026 */
[----:B------:R-:W-:Y:S02]  /*16df0*/  IMAD R17, R69, R68, RZ ;  /* 0x0000004445117224 */ /* 0x000fe400078e02ff */
[----:B------:R-:W-:Y:S01]  /*16e00*/  IMAD.WIDE.U32 R26, R16, UR17, R36 ;  /* 0x00000011101a7c25 */ /* 0x000fe2000f8e0024 */
[----:B------:R-:W-:-:S03]  /*16e10*/  IADD3 R36, P2, PT, R11, R38, RZ ;  /* 0x000000260b247210 */ /* 0x000fc60007f5e0ff */
[----:B------:R-:W-:Y:S02]  /*16e20*/  IMAD R15, R51, R66, R15 ;  /* 0x00000042330f7224 */ /* 0x000fe400078e020f */
[----:B------:R-:W-:Y:S02]  /*16e30*/  IMAD R11, R68, R69, R17 ;  /* 0x00000045440b7224 */ /* 0x000fe400078e0211 */
[----:B------:R-:W-:Y:S01]  /*16e40*/  IMAD.IADD R17, R6, 0x1, R27 ;  /* 0x0000000106117824 */ /* 0x000fe200078e021b */
[----:B------:R-:W-:Y:S01]  /*16e50*/  MOV R27, RZ ;  /* 0x000000ff001b7202 */ /* 0x000fe20000000f00 */
[----:B------:R-:W-:Y:S02]  /*16e60*/  IMAD.IADD R10, R19, 0x1, R15 ;  /* 0x00000001130a7824 */ /* 0x000fe400078e020f */
[----:B------:R-:W-:Y:S02]  /*16e70*/  IMAD.IADD R23, R8, 0x1, R39 ;  /* 0x0000000108177824 */ /* 0x000fe400078e0227 */
[----:B------:R-:W-:-:S02]  /*16e80*/  IMAD.X R19, RZ, RZ, RZ, P0 ;  /* 0x000000ffff137224 */ /* 0x000fc400000e06ff */
[----:B------:R-:W-:-:S04]  /*16e90*/  IMAD.WIDE.U32 R20, R68, R68, R20 ;  /* 0x0000004444147225 */ /* 0x000fc800078e0014 */
[----:B------:R-:W-:Y:S02]  /*16ea0*/  IMAD R14, R26, UR11, RZ ;  /* 0x0000000b1a0e7c24 */ /* 0x000fe4000f8e02ff */
[----:B------:R-:W-:Y:S02]  /*16eb0*/  IMAD.X R37, RZ, RZ, RZ, P2 ;  /* 0x000000ffff257224 */ /* 0x000fe400010e06ff */
[----:B------:R-:W-:Y:S02]  /*16ec0*/  IMAD R45, R43, R40, RZ ;  /* 0x000000282b2d7224 */ /* 0x000fe400078e02ff */
[----:B------:R-:W-:-:S04]  /*16ed0*/  IMAD.WIDE.U32 R18, R40, R42, R18 ;  /* 0x0000002a28127225 */ /* 0x000fc800078e0012 */
[----:B------:R-:W-:Y:S02]  /*16ee0*/  IMAD.IADD R21, R21, 0x1, R11 ;  /* 0x0000000115157824 */ /* 0x000fe400078e020b */
[----:B------:R-:W-:Y:S01]  /*16ef0*/  IMAD.HI.U32 R30, R14, UR16, R26 ;  /* 0x000000100e1e7c27 */ /* 0x000fe2000f8e001a */
[----:B------:R-:W-:Y:S02]  /*16f00*/  IADD3 R26, P2, PT, R23, R20, RZ ;  /* 0x00000014171a7210 */ /* 0x000fe40007f5e0ff */
[----:B------:R-:W-:Y:S01]  /*16f10*/  IADD3 R20, P1, PT, R21, R18, RZ ;  /* 0x0000001215147210 */ /* 0x000fe20007f3e0ff */
[----:B------:R-:W-:-:S03]  /*16f20*/  IMAD.WIDE.U32 R36, R12, UR19, R36 ;  /* 0x000000130c247c25 */ /* 0x000fc6000f8e0024 */
[----:B------:R-:W-:Y:S01]  /*16f30*/  IADD3.X R21, PT, PT, RZ, RZ, RZ, P1, !PT ;  /* 0x000000ffff157210 */ /* 0x000fe20000ffe4ff */
[----:B------:R-:W-:Y:S01]  /*16f40*/  IMAD R45, R41, R42, R45 ;  /* 0x0000002a292d7224 */ /* 0x000fe200078e022d */
[----:B------:R-:W-:Y:S01]  /*16f50*/  IADD3 R36, P3, PT, R17, R36, RZ ;  /* 0x0000002411247210 */ /* 0x000fe20007f7e0ff */
[----:B------:R-:W-:Y:S02]  /*16f60*/  IMAD.MOV.U32 R11, RZ, RZ, RZ ;  /* 0x000000ffff0b7224 */ /* 0x000fe400078e00ff */
[----:B------:R-:W-:Y:S01]  /*16f70*/  IMAD.MOV.U32 R8, RZ, RZ, RZ ;  /* 0x000000ffff087224 */ /* 0x000fe200078e00ff */
[----:B------:R-:W-:Y:S01]  /*16f80*/  IADD3 R19, PT, PT, R19, R45, RZ ;  /* 0x0000002d13137210 */ /* 0x000fe20007ffe0ff */
[----:B------:R-:W-:Y:S02]  /*16f90*/  IMAD.X R27, RZ, RZ, RZ, P2 ;  /* 0x000000ffff1b7224 */ /* 0x000fe400010e06ff */
[----:B------:R-:W-:Y:S01]  /*16fa0*/  IMAD R25, R55, R50, RZ ;  /* 0x0000003237197224 */ /* 0x000fe200078e02ff */
[----:B------:R-:W-:Y:S01]  /*16fb0*/  IADD3 R49, PT, PT, R8, R37, RZ ;  /* 0x0000002508317210 */ /* 0x000fe20007ffe0ff */
[----:B------:R-:W-:-:S04]  /*16fc0*/  IMAD.WIDE.U32 R10, R50, R54, R10 ;  /* 0x00000036320a7225 */ /* 0x000fc800078e000a */
[----:B------:R-:W-:Y:S01]  /*16fd0*/  IMAD.WIDE.U32 R26, R40, R56, R26 ;  /* 0x00000038281a7225 */ /* 0x000fe200078e001a */
[----:B------:R-:W-:-:S03]  /*16fe0*/  IADD3 R10, P0, PT, R19, R10, RZ ;  /* 0x0000000a130a7210 */ /* 0x000fc60007f1e0ff */
[----:B------:R-:W-:Y:S02]  /*16ff0*/  IMAD R25, R51, R54, R25 ;  /* 0x0000003633197224 */ /* 0x000fe400078e0219 */
[----:B------:R-:W-:Y:S02]  /*17000*/  IMAD.X R37, RZ, RZ, RZ, P3 ;  /* 0x000000ffff257224 */ /* 0x000fe400018e06ff */
[----:B------:R-:W-:Y:S02]  /*17010*/  IMAD R23, R57, R68, RZ ;  /* 0x0000004439177224 */ /* 0x000fe400078e02ff */
[----:B------:R-:W-:-:S04]  /*17020*/  IMAD.WIDE.U32 R20, R68, R56, R20 ;  /* 0x0000003844147225 */ /* 0x000fc800078e0014 */
[----:B------:R-:W-:Y:S02]  /*17030*/  IMAD.IADD R13, R13, 0x1, R27 ;  /* 0x000000010d0d7824 */ /* 0x000fe400078e021b */
[----:B------:R-:W-:Y:S01]  /*17040*/  IMAD.IADD R18, R11, 0x1, R25 ;  /* 0x000000010b127824 */ /* 0x000fe200078e0219 */
[----:B------:R-:W-:Y:S01]  /*17050*/  IADD3.X R11, PT, PT, RZ, RZ, RZ, P0, !PT ;  /* 0x000000ffff0b7210 */ /* 0x000fe200007fe4ff */
[----:B------:R-:W-:Y:S02]  /*17060*/  IMAD.IADD R19, R5, 0x1, R30 ;  /* 0x0000000105137824 */ /* 0x000fe400078e021e */
[----:B------:R-:W-:Y:S01]  /*17070*/  IMAD.WIDE.U32 R38, R16, UR18, R36 ;  /* 0x0000001210267c25 */ /* 0x000fe2000f8e0024 */
[----:B------:R-:W-:-:S03]  /*17080*/  IADD3 R36, P0, PT, R13, R20, RZ ;  /* 0x000000140d247210 */ /* 0x000fc60007f1e0ff */
[----:B------:R-:W-:Y:S01]  /*17090*/  IMAD R17, R67, R40, RZ ;  /* 0x0000002843117224 */ /* 0x000fe200078e02ff */
[----:B------:R-:W-:Y:S01]  /*170a0*/  IADD3 R20, P4, PT, R19, R38, RZ ;  /* 0x0000002613147210 */ /* 0x000fe20007f9e0ff */
[----:B------:R-:W-:Y:S01]  /*170b0*/  IMAD R23, R69, R56, R23 ;  /* 0x0000003845177224 */ /* 0x000fe200078e0217 */
[----:B------:R-:W-:Y:S01]  /*170c0*/  IADD3.X R37, PT, PT, RZ, RZ, RZ, P0, !PT ;  /* 0x000000ffff257210 */ /* 0x000fe200007fe4ff */
[-C--:B------:R-:W-:Y:S01]  /*170d0*/  IMAD R17, R41, R66.reuse, R17 ;  /* 0x0000004229117224 */ /* 0x080fe200078e0211 */
[----:B------:R-:W-:Y:S01]  /*170e0*/  IADD3 R13, PT, PT, R7, R39, RZ ;  /* 0x00000027070d7210 */ /* 0x000fe20007ffe0ff */
[----:B------:R-:W-:-:S04]  /*170f0*/  IMAD.WIDE.U32 R10, R40, R66, R10 ;  /* 0x00000042280a7225 */ /* 0x000fc800078e000a */
[----:B------:R-:W-:Y:S02]  /*17100*/  IMAD.IADD R21, R21, 0x1, R23 ;  /* 0x0000000115157824 */ /* 0x000fe400078e0217 */
[----:B------:R-:W-:Y:S02]  /*17110*/  IMAD.MOV.U32 R19, RZ, RZ, RZ ;  /* 0x000000ffff137224 */ /* 0x000fe400078e00ff */
[----:B------:R-:W-:Y:S01]  /*17120*/  IMAD R53, R47, R50, RZ ;  /* 0x000000322f357224 */ /* 0x000fe200078e02ff */
[----:B------:R-:W-:Y:S01]  /*17130*/  IADD3 R10, P1, PT, R21, R10, RZ ;  /* 0x0000000a150a7210 */ /* 0x000fe20007f3e0ff */
[----:B------:R-:W-:Y:S02]  /*17140*/  IMAD.MOV.U32 R27, RZ, RZ, RZ ;  /* 0x000000ffff1b7224 */ /* 0x000fe400078e00ff */
[----:B------:R-:W-:Y:S02]  /*17150*/  IMAD.IADD R11, R11, 0x1, R17 ;  /* 0x000000010b0b7824 */ /* 0x000fe400078e0211 */
[----:B------:R-:W-:-:S04]  /*17160*/  IMAD.WIDE.U32 R18, R50, R46, R18 ;  /* 0x0000002e32127225 */ /* 0x000fc800078e0012 */
[----:B------:R-:W-:Y:S01]  /*17170*/  IMAD.WIDE.U32 R26, R50, R42, R26 ;  /* 0x0000002a321a7225 */ /* 0x000fe200078e001a */
[----:B------:R-:W-:-:S03]  /*17180*/  IADD3 R18, P0, PT, R11, R18, RZ ;  /* 0x000000120b127210 */ /* 0x000fc60007f1e0ff */
[----:B------:R-:W-:Y:S02]  /*17190*/  IMAD R53, R51, R46, R53 ;  /* 0x0000002e33357224 */ /* 0x000fe400078e0235 */
[----:B------:R-:W-:Y:S01]  /*171a0*/  IMAD.WIDE.U32 R38, R68, R56, R36 ;  /* 0x0000003844267225 */ /* 0x000fe200078e0024 */
[----:B------:R-:W-:Y:S02]  /*171b0*/  IADD3 R36, P3, PT, R49, R26, RZ ;  /* 0x0000001a31247210 */ /* 0x000fe40007f7e0ff */
[----:B------:R-:W-:Y:S01]  /*171c0*/  IADD3 R44, PT, PT, R19, R53, RZ ;  /* 0x00000035132c7210 */ /* 0x000fe20007ffe0ff */
[----:B------:R-:W-:Y:S01]  /*171d0*/  IMAD.X R11, RZ, RZ, RZ, P1 ;  /* 0x000000ffff0b7224 */ /* 0x000fe200008e06ff */
[----:B------:R-:W-:Y:S01]  /*171e0*/  IADD3.X R37, PT, PT, RZ, RZ, RZ, P3, !PT ;  /* 0x000000ffff257210 */ /* 0x000fe20001ffe4ff */
[----:B------:R-:W-:Y:S02]  /*171f0*/  IMAD.IADD R19, R23, 0x1, R39 ;  /* 0x0000000117137824 */ /* 0x000fe400078e0227 */
[----:B------:R-:W-:-:S02]  /*17200*/  IMAD R23, R43, R68, RZ ;  /* 0x000000442b177224 */ /* 0x000fc400078e02ff */
[----:B------:R-:W-:-:S04]  /*17210*/  IMAD.WIDE.U32 R10, R68, R42, R10 ;  /* 0x0000002a440a7225 */ /* 0x000fc800078e000a */
[----:B------:R-:W-:Y:S01]  /*17220*/  IMAD.IADD R9, R9, 0x1, R27 ;  /* 0x0000000109097824 */ /* 0x000fe200078e021b */
[----:B------:R-:W-:Y:S01]  /*17230*/  IADD3 R10, P1, PT, R19, R10, RZ ;  /* 0x0000000a130a7210 */ /* 0x000fe20007f3e0ff */
[----:B------:R-:W-:Y:S02]  /*17240*/  IMAD R23, R69, R42, R23 ;  /* 0x0000002a45177224 */ /* 0x000fe400078e0217 */
[----:B------:R-:W-:Y:S01]  /*17250*/  IMAD.X R21, RZ, RZ, RZ, P4 ;  /* 0x000000ffff157224 */ /* 0x000fe200020e06ff */
[----:B------:R-:W-:Y:S01]  /*17260*/  IADD3 R26, P2, PT, R9, R38, RZ ;  /* 0x00000026091a7210 */ /* 0x000fe20007f5e0ff */
[----:B------:R-:W-:Y:S01]  /*17270*/  IMAD.X R19, RZ, RZ, RZ, P0 ;  /* 0x000000ffff137224 */ /* 0x000fe200000e06ff */
[----:B------:R-:W-:Y:S01]  /*17280*/  MOV R9, RZ ;  /* 0x000000ff00097202 */ /* 0x000fe20000000f00 */
[----:B------:R-:W-:-:S04]  /*17290*/  IMAD.WIDE.U32 R38, R12, R32, R36 ;  /* 0x000000200c267225 */ /* 0x000fc800078e0024 */
[----:B------:R-:W-:Y:S01]  /*172a0*/  IMAD.IADD R71, R11, 0x1, R23 ;  /* 0x000000010b477824 */ /* 0x000fe200078e0217 */
[----:B------:R-:W-:Y:S01]  /*172b0*/  IADD3.X R11, PT, PT, RZ, RZ, RZ, P1, !PT ;  /* 0x000000ffff0b7210 */ /* 0x000fe20000ffe4ff */
[----:B------:R-:W-:Y:S01]  /*172c0*/  IMAD.WIDE.U32 R36, R14, UR17, R20 ;  /* 0x000000110e247c25 */ /* 0x000fe2000f8e0014 */
[----:B------:R-:W-:-:S03]  /*172d0*/  IADD3 R20, P3, PT, R13, R38, RZ ;  /* 0x000000260d147210 */ /* 0x000fc60007f7e0ff */
[----:B------:R-:W-:Y:S01]  /*172e0*/  IMAD R77, R55, R40, RZ ;  /* 0x00000028374d7224 */ /* 0x000fe200078e02ff */
[----:B------:R-:W-:Y:S01]  /*172f0*/  IADD3 R49, PT, PT, R6, R37, RZ ;  /* 0x0000002506317210 */ /* 0x000fe20007ffe0ff */
[----:B------:R-:W-:-:S04]  /*17300*/  IMAD.WIDE.U32 R18, R40, R54, R18 ;  /* 0x0000003628127225 */ /* 0x000fc800078e0012 */
[----:B------:R-:W-:Y:S02]  /*17310*/  IMAD.IADD R59, R9, 0x1, R39 ;  /* 0x00000001093b7824 */ /* 0x000fe400078e0227 */
[----:B------:R-:W-:Y:S02]  /*17320*/  IMAD R77, R41, R54, R77 ;  /* 0x00000036294d7224 */ /* 0x000fe400078e024d */
[----:B------:R-:W-:Y:S02]  /*17330*/  IMAD.X R27, RZ, RZ, RZ, P2 ;  /* 0x000000ffff1b7224 */ /* 0x000fe400010e06ff */
[----:B------:R-:W-:Y:S02]  /*17340*/  IMAD R13, R36, UR11, RZ ;  /* 0x0000000b240d7c24 */ /* 0x000fe4000f8e02ff */
[----:B------:R-:W-:Y:S02]  /*17350*/  IMAD.MOV.U32 R37, RZ, RZ, RZ ;  /* 0x000000ffff257224 */ /* 0x000fe400078e00ff */
[----:B------:R-:W-:Y:S01]  /*17360*/  IMAD.WIDE.U32 R38, R56, R56, R10 ;  /* 0x0000003838267225 */ /* 0x000fe200078e000a */
[----:B------:R-:W-:-:S03]  /*17370*/  IADD3 R10, P1, PT, R71, R18, RZ ;  /* 0x00000012470a7210 */ /* 0x000fc60007f3e0ff */
[----:B------:R-:W-:Y:S02]  /*17380*/  IMAD R21, R57, R56, RZ ;  /* 0x0000003839157224 */ /* 0x000fe400078e02ff */
[----:B------:R-:W-:-:S04]  /*17390*/  IMAD.WIDE.U32 R26, R40, R42, R26 ;  /* 0x0000002a281a7225 */ /* 0x000fc800078e001a */
[----:B------:R-:W-:Y:S01]  /*173a0*/  IMAD.IADD R19, R19, 0x1, R77 ;  /* 0x0000000113137824 */ /* 0x000fe200078e024d */
[----:B------:R-:W-:Y:S01]  /*173b0*/  IADD3 R45, PT, PT, R45, R27, RZ ;  /* 0x0000001b2d2d7210 */ /* 0x000fe20007ffe0ff */
[----:B------:R-:W-:Y:S01]  /*173c0*/  IMAD.HI.U32 R30, R13, UR16, R36 ;  /* 0x000000100d1e7c27 */ /* 0x000fe2000f8e0024 */
[----:B------:R-:W-:Y:S02]  /*173d0*/  MOV R27, RZ ;  /* 0x000000ff001b7202 */ /* 0x000fe40000000f00 */
[----:B------:R-:W-:Y:S01]  /*173e0*/  IADD3 R18, P0, PT, R19, R44, RZ ;  /* 0x0000002c13127210 */ /* 0x000fe20007f1e0ff */
[----:B------:R-:W-:Y:S02]  /*173f0*/  IMAD R37, R56, R57, R21 ;  /* 0x0000003938257224 */ /* 0x000fe400078e0215 */
[----:B------:R-:W-:Y:S02]  /*17400*/  IMAD.X R11, RZ, RZ, RZ, P1 ;  /* 0x000000ffff0b7224 */ /* 0x000fe400008e06ff */
[----:B------:R-:W-:-:S02]  /*17410*/  IMAD.IADD R19, R39, 0x1, R37 ;  /* 0x0000000127137824 */ /* 0x000fc400078e0225 */
[----:B------:R-:W-:-:S04]  /*17420*/  IMAD.WIDE.U32 R36, R68, R66, R10 ;  /* 0x0000004244247225 */ /* 0x000fc800078e000a */
[----:B------:R-:W-:Y:S01]  /*17430*/  IMAD.X R21, RZ, RZ, RZ, P3 ;  /* 0x000000ffff157224 */ /* 0x000fe200018e06ff */
[----:B------:R-:W-:Y:S01]  /*17440*/  IADD3 R38, P3, PT, R45, R38, RZ ;  /* 0x000000262d267210 */ /* 0x000fe20007f7e0ff */
[----:B------:R-:W-:Y:S01]  /*17450*/  IMAD R39, R67, R68, RZ ;  /* 0x0000004443277224 */ /* 0x000fe200078e02ff */
[----:B------:R-:W-:Y:S01]  /*17460*/  IADD3 R44, P2, PT, R19, R36, RZ ;  /* 0x00000024132c7210 */ /* 0x000fe20007f5e0ff */
[----:B------:R-:W-:-:S04]  /*17470*/  IMAD.WIDE.U32 R20, R16, UR19, R20 ;  /* 0x0000001310147c25 */ /* 0x000fc8000f8e0014 */
[----:B------:R-:W-:Y:S01]  /*17480*/  IMAD.WIDE.U32 R26, R50, R66, R26 ;  /* 0x00000042321a7225 */ /* 0x000fe200078e001a */
[----:B------:R-:W-:-:S03]  /*17490*/  IADD3 R20, P4, PT, R49, R20, RZ ;  /* 0x0000001431147210 */ /* 0x000fc60007f9e0ff */
[----:B------:R-:W-:Y:S01]  /*174a0*/  IMAD R11, R69, R66, R39 ;  /* 0x00000042450b7224 */ /* 0x000fe200078e0227 */
[----:B------:R-:W-:Y:S01]  /*174b0*/  IADD3 R26, P1, PT, R59, R26, RZ ;  /* 0x0000001a3b1a7210 */ /* 0x000fe20007f3e0ff */
[----:B------:R-:W-:Y:S02]  /*174c0*/  IMAD.X R19, RZ, RZ, RZ, P0 ;  /* 0x000000ffff137224 */ /* 0x000fe400000e06ff */
[----:B------:R-:W-:Y:S01]  /*174d0*/  IMAD.X R39, RZ, RZ, RZ, P3 ;  /* 0x000000ffff277224 */ /* 0x000fe200018e06ff */
[----:B------:R-:W-:Y:S01]  /*174e0*/  IADD3 R45, PT, PT, R37, R11, RZ ;  /* 0x0000000b252d7210 */ /* 0x000fe20007ffe0ff */
[----:B------:R-:W-:Y:S01]  /*174f0*/  IMAD.IADD R27, R15, 0x1, R27 ;  /* 0x000000010f1b7824 */ /* 0x000fe200078e021b */
[----:B------:R-:W-:Y:S01]  /*17500*/  IADD3 R37, PT, PT, R5, R30, RZ ;  /* 0x0000001e05257210 */ /* 0x000fe20007ffe0ff */
[----:B------:R-:W-:-:S04]  /*17510*/  IMAD.WIDE.U32 R18, R40, R46, R18 ;  /* 0x0000002e28127225 */ /* 0x000fc800078e0012 */
[----:B------:R-:W-:Y:S01]  /*17520*/  IMAD R15, R47, R40, RZ ;  /* 0x000000282f0f7224 */ /* 0x000fe200078e02ff */
[----:B------:R-:W-:Y:S01]  /*17530*/  IADD3 R18, P3, PT, R45, R18, RZ ;  /* 0x000000122d127210 */ /* 0x000fe20007f7e0ff */
[----:B------:R-:W-:-:S04]  /*17540*/  IMAD.WIDE.U32 R38, R68, R42, R38 ;  /* 0x0000002a44267225 */ /* 0x000fc800078e0026 */
[----:B------:R-:W-:Y:S01]  /*17550*/  IMAD.IADD R49, R8, 0x1, R21 ;  /* 0x0000000108317824 */ /* 0x000fe200078e0215 */
[----:B------:R-:W-:Y:S01]  /*17560*/  IADD3 R39, PT, PT, R23, R39, RZ ;  /* 0x0000002717277210 */ /* 0x000fe20007ffe0ff */
[----:B------:R-:W-:Y:S02]  /*17570*/  IMAD R15, R41, R46, R15 ;  /* 0x0000002e290f7224 */ /* 0x000fe400078e020f */
[----:B------:R-:W-:Y:S01]  /*17580*/  IMAD.X R21, RZ, RZ, RZ, P4 ;  /* 0x000000ffff157224 */ /* 0x000fe200020e06ff */
[----:B------:R-:W-:Y:S01]  /*17590*/  IADD3 R38, P4, PT, R27, R38, RZ ;  /* 0x000000261b267210 */ /* 0x000fe20007f9e0ff */
[----:B------:R-:W-:Y:S01]  /*175a0*/  IMAD R59, R43, R56, RZ ;  /* 0x000000382b3b7224 */ /* 0x000fe200078e02ff */
[----:B------:R-:W-:Y:S01]  /*175b0*/  IADD3.X R27, PT, PT, RZ, RZ, RZ, P1, !PT ;  /* 0x000000ffff1b7210 */ /* 0x000fe20000ffe4ff */
[----:B------:R-:W-:Y:S02]  /*175c0*/  IMAD.X R45, RZ, RZ, RZ, P2 ;  /* 0x000000ffff2d7224 */ /* 0x000fe400010e06ff */
[----:B------:R-:W-:-:S02]  /*175d0*/  IMAD.IADD R73, R19, 0x1, R15 ;  /* 0x0000000113497824 */ /* 0x000fc400078e020f */
[----:B------:R-:W-:-:S04]  /*175e0*/  IMAD.WIDE.U32 R20, R14, UR18, R20 ;  /* 0x000000120e147c25 */ /* 0x000fc8000f8e0014 */
[----:B------:R-:W-:Y:S01]  /*175f0*/  IMAD R59, R57, R42, R59 ;  /* 0x0000002a393b7224 */ /* 0x000fe200078e023b */
[----:B------:R-:W-:Y:S01]  /*17600*/  IADD3 R36, P0, PT, R37, R20, RZ ;  /* 0x0000001425247210 */ /* 0x000fe20007f1e0ff */
[----:B------:R-:W-:Y:S02]  /*17610*/  IMAD.X R19, RZ, RZ, RZ, P3 ;  /* 0x000000ffff137224 */ /* 0x000fe400018e06ff */
[----:B------:R-:W-:Y:S01]  /*17620*/  IMAD.WIDE.U32 R44, R56, R42, R44 ;  /* 0x0000002a382c7225 */ /* 0x000fe200078e002c */
[----:B------:R-:W-:-:S03]  /*17630*/  IADD3.X R37, PT, PT, RZ, RZ, RZ, P0, !PT ;  /* 0x000000ffff257210 */ /* 0x000fc600007fe4ff */
[----:B------:R-:W-:Y:S01]  /*17640*/  IMAD.WIDE.U32 R26, R12, R33, R26 ;  /* 0x000000210c1a7225 */ /* 0x000fe200078e001a */
[----:B------:R-:W-:Y:S02]  /*17650*/  IADD3 R44, P3, PT, R39, R44, RZ ;  /* 0x0000002c272c7210 */ /* 0x000fe40007f7e0ff */
[----:B------:R-:W-:Y:S01]  /*17660*/  IADD3 R45, PT, PT, R45, R59, RZ ;  /* 0x0000003b2d2d7210 */ /* 0x000fe20007ffe0ff */
[----:B------:R-:W-:Y:S01]  /*17670*/  IMAD.IADD R23, R7, 0x1, R21 ;  /* 0x0000000107177824 */ /* 0x000fe200078e0215 */
[----:B------:R-:W-:Y:S01]  /*17680*/  IADD3.X R39, PT, PT, RZ, RZ, RZ, P4, !PT ;  /* 0x000000ffff277210 */ /* 0x000fe200027fe4ff */
[----:B------:R-:W-:Y:S01]  /*17690*/  IMAD.WIDE.U32 R18, R68, R54, R18 ;  /* 0x0000003644127225 */ /* 0x000fe200078e0012 */
[----:B------:R-:W-:-:S03]  /*176a0*/  IADD3 R48, P5, PT, R49, R26, RZ ;  /* 0x0000001a31307210 */ /* 0x000fc60007fbe0ff */
[----:B------:R-:W-:Y:S01]  /*176b0*/  IMAD R21, R55, R68, RZ ;  /* 0x0000004437157224 */ /* 0x000fe200078e02ff */
[----:B------:R-:W-:Y:S01]  /*176c0*/  IADD3 R18, P2, PT, R45, R18, RZ ;  /* 0x000000122d127210 */ /* 0x000fe20007f5e0ff */
[----:B------:R-:W-:Y:S02]  /*176d0*/  IMAD.X R45, RZ, RZ, RZ, P3 ;  /* 0x000000ffff2d7224 */ /* 0x000fe400018e06ff */
[----:B------:R-:W-:Y:S02]  /*176e0*/  IMAD R21, R69, R54, R21 ;  /* 0x0000003645157224 */ /* 0x000fe400078e0215 */
[----:B------:R-:W-:-:S04]  /*176f0*/  IMAD.WIDE.U32 R38, R40, R66, R38 ;  /* 0x0000004228267225 */ /* 0x000fc800078e0026 */
[----:B------:R-:W-:Y:S02]  /*17700*/  IMAD.X R49, RZ, RZ, RZ, P5 ;  /* 0x000000ffff317224 */ /* 0x000fe400028e06ff */
[----:B------:R-:W-:Y:S02]  /*17710*/  IMAD.IADD R26, R19, 0x1, R21 ;  /* 0x00000001131a7824 */ /* 0x000fe400078e0215 */
[----:B------:R-:W-:-:S03]  /*17720*/  IMAD.WIDE.U32 R44, R56, R42, R44 ;  /* 0x0000002a382c7225 */ /* 0x000fc600078e002c */
[----:B------:R-:W-:Y:S01]  /*17730*/  IADD3 R26, P1, PT, R26, R73, RZ ;  /* 0x000000491a1a7210 */ /* 0x000fe20007f3e0ff */
[----:B------:R-:W-:Y:S02]  /*17740*/  IMAD.IADD R17, R17, 0x1, R39 ;  /* 0x0000000111117824 */ /* 0x000fe400078e0227 */
[----:B------:R-:W-:-:S03]  /*17750*/  IMAD.WIDE.U32 R36, R13, UR17, R36 ;  /* 0x000000110d247c25 */ /* 0x000fc6000f8e0024 */
[----:B------:R-:W-:Y:S01]  /*17760*/  IADD3 R44, P3, PT, R17, R44, RZ ;  /* 0x0000002c112c7210 */ /* 0x000fe20007f7e0ff */
[----:B------:R-:W-:-:S04]  /*17770*/  IMAD.WIDE.U32 R48, R16, R32, R48 ;  /* 0x0000002010307225 */ /* 0x000fc800078e0030 */
[----:B------:R-:W-:Y:S01]  /*17780*/  IMAD.X R19, RZ, RZ, RZ, P2 ;  /* 0x000000ffff137224 */ /* 0x000fe200010e06ff */
[----:B------:R-:W-:Y:S01]  /*17790*/  IADD3 R48, P4, PT, R23, R48, RZ ;  /* 0x0000003017307210 */ /* 0x000fe20007f9e0ff */
[----:B------:R-:W-:Y:S01]  /*177a0*/  IMAD.MOV.U32 R10, RZ, RZ, RZ ;  /* 0x000000ffff0a7224 */ /* 0x000fe200078e00ff */
[----:B------:R-:W-:Y:S01]  /*177b0*/  IADD3 R23, PT, PT, R9, R49, RZ ;  /* 0x0000003109177210 */ /* 0x000fe20007ffe0ff */
[----:B------:R-:W-:Y:S02]  /*177c0*/  IMAD.IADD R45, R59, 0x1, R45 ;  /* 0x000000013b2d7824 */ /* 0x000fe400078e022d */
[----:B------:R-:W-:Y:S01]  /*177d0*/  IMAD.IADD R59, R6, 0x1, R37 ;  /* 0x00000001063b7824 */ /* 0x000fe200078e0225 */
[----:B------:R-:W-:Y:S01]  /*177e0*/  MOV R37, RZ ;  /* 0x000000ff00257202 */ /* 0x000fe20000000f00 */
[----:B------:R-:W-:Y:S02]  /*177f0*/  IMAD R75, R67, R56, RZ ;  /* 0x00000038434b7224 */ /* 0x000fe400078e02ff */
[----:B------:R-:W-:-:S02]  /*17800*/  IMAD R17, R36, UR11, RZ ;  /* 0x0000000b24117c24 */ /* 0x000fc4000f8e02ff */
[----:B------:R-:W-:-:S04]  /*17810*/  IMAD.WIDE.U32 R18, R56, R66, R18 ;  /* 0x0000004238127225 */ /* 0x000fc800078e0012 */
[----:B------:R-:W-:Y:S02]  /*17820*/  IMAD.IADD R71, R10, 0x1, R27 ;  /* 0x000000010a477824 */ /* 0x000fe400078e021b */
[----:B------:R-:W-:Y:S02]  /*17830*/  IMAD R49, R47, R68, RZ ;  /* 0x000000442f317224 */ /* 0x000fe400078e02ff */
[----:B------:R-:W-:Y:S02]  /*17840*/  IMAD R75, R57, R66, R75 ;  /* 0x00000042394b7224 */ /* 0x000fe400078e024b */
[----:B------:R-:W-:Y:S02]  /*17850*/  IMAD.X R27, RZ, RZ, RZ, P1 ;  /* 0x000000ffff1b7224 */ /* 0x000fe400008e06ff */
[----:B------:R-:W-:Y:S02]  /*17860*/  IMAD.MOV.U32 R39, RZ, RZ, RZ ;  /* 0x000000ffff277224 */ /* 0x000fe400078e00ff */
[----:B------:R-:W-:Y:S01]  /*17870*/  IMAD.HI.U32 R20, R17, UR16, R36 ;  /* 0x0000001011147c27 */ /* 0x000fe2000f8e0024 */
[----:B------:R-:W-:-:S02]  /*17880*/  IADD3 R36, P0, PT, R45, R18, RZ ;  /* 0x000000122d247210 */ /* 0x000fc40007f1e0ff */
[----:B------:R-:W-:Y:S01]  /*17890*/  IADD3 R37, PT, PT, R19, R75, RZ ;  /* 0x0000004b13257210 */ /* 0x000fe20007ffe0ff */
[----:B------:R-:W-:-:S04]  /*178a0*/  IMAD.WIDE.U32 R38, R50, R54, R38 ;  /* 0x0000003632267225 */ /* 0x000fc800078e0026 */
[----:B------:R-:W-:Y:S01]  /*178b0*/  IMAD.WIDE.U32 R26, R68, R46, R26 ;  /* 0x0000002e441a7225 */ /* 0x000fe200078e001a */
[----:B------:R-:W-:-:S03]  /*178c0*/  IADD3 R38, P2, PT, R71, R38, RZ ;  /* 0x0000002647267210 */ /* 0x000fc60007f5e0ff */
[----:B------:R-:W-:Y:S01]  /*178d0*/  IMAD R18, R69, R46, R49 ;  /* 0x0000002e45127224 */ /* 0x000fe200078e0231 */
[----:B------:R-:W-:Y:S01]  /*178e0*/  IADD3 R26, P1, PT, R37, R26, RZ ;  /* 0x0000001a251a7210 */ /* 0x000fe20007f3e0ff */
[----:B------:R-:W-:Y:S02]  /*178f0*/  IMAD.IADD R19, R25, 0x1, R39 ;  /* 0x0000000119137824 */ /* 0x000fe400078e0227 */
[----:B------:R-:W-:Y:S01]  /*17900*/  IMAD.X R45, RZ, RZ, RZ, P3 ;  /* 0x000000ffff2d7224 */ /* 0x000fe200018e06ff */
[----:B------:R-:W-:Y:S01]  /*17910*/  IADD3 R25, PT, PT, R27, R18, RZ ;  /* 0x000000121b197210 */ /* 0x000fe20007ffe0ff */
[----:B------:R-:W-:Y:S02]  /*17920*/  IMAD R27, R43, R42, RZ ;  /* 0x0000002a2b1b7224 */ /* 0x000fe400078e02ff */
[----:B------:R-:W-:Y:S02]  /*17930*/  IMAD.X R49, RZ, RZ, RZ, P4 ;  /* 0x000000ffff317224 */ /* 0x000fe400020e06ff */
[----:B------:R-:W-:-:S02]  /*17940*/  IMAD.X R37, RZ, RZ, RZ, P0 ;  /* 0x000000ffff257224 */ /* 0x000fc400000e06ff */
[----:B------:R-:W-:-:S04]  /*17950*/  IMAD.WIDE.U32 R44, R68, R66, R44 ;  /* 0x00000042442c7225 */ /* 0x000fc800078e002c */
[----:B------:R-:W-:Y:S01]  /*17960*/  IMAD R27, R42, R43, R27 ;  /* 0x0000002b2a1b7224 */ /* 0x000fe200078e021b */
[----:B------:R-:W-:Y:S01]  /*17970*/  IADD3 R11, PT, PT, R11, R45, RZ ;  /* 0x0000002d0b0b7210 */ /* 0x000fe20007ffe0ff */
[----:B------:R-:W-:Y:S01]  /*17980*/  IMAD.WIDE.U32 R48, R14, UR19, R48 ;  /* 0x000000130e307c25 */ /* 0x000fe2000f8e0030 */
[----:B------:R-:W-:-:S03]  /*17990*/  IADD3 R44, P0, PT, R19, R44, RZ ;  /* 0x0000002c132c7210 */ /* 0x000fc60007f1e0ff */
[----:B------:R-:W-:Y:S01]  /*179a0*/  IMAD.WIDE.U32 R36, R42, R42, R36 ;  /* 0x0000002a2a247225 */ /* 0x000fe200078e0024 */
[----:B------:R-:W-:-:S03]  /*179b0*/  IADD3 R58, P3, PT, R59, R48, RZ ;  /* 0x000000303b3a7210 */ /* 0x000fc60007f7e0ff */
[----:B------:R-:W-:Y:S01]  /*179c0*/  IMAD.X R39, RZ, RZ, RZ, P2 ;  /* 0x000000ffff277224 */ /* 0x000fe200010e06ff */
[----:B------:R-:W-:Y:S01]  /*179d0*/  IADD3 R36, P2, PT, R11, R36, RZ ;  /* 0x000000240b247210 */ /* 0x000fe20007f5e0ff */
[----:B------:R-:W-:Y:S01]  /*179e0*/  IMAD.IADD R73, R8, 0x1, R49 ;  /* 0x0000000108497824 */ /* 0x000fe200078e0231 */
[----:B------:R-:W-:Y:S01]  /*179f0*/  IADD3 R49, PT, PT, R37, R27, RZ ;  /* 0x0000001b25317210 */ /* 0x000fe20007ffe0ff */
[----:B------:R-:W-:Y:S01]  /*17a00*/  IMAD.WIDE.U32 R38, R12, R34, R38 ;  /* 0x000000220c267225 */ /* 0x000fe200078e0026 */
[----:B------:R-:W-:Y:S02]  /*17a10*/  IADD3.X R37, PT, PT, RZ, RZ, RZ, P2, !PT ;  /* 0x000000ffff257210 */ /* 0x000fe400017fe4ff */
[----:B------:R-:W-:Y:S01]  /*17a20*/  IADD3.X R59, PT, PT, RZ, RZ, RZ, P3, !PT ;  /* 0x000000ffff3b7210 */ /* 0x000fe20001ffe4ff */
[----:B------:R-:W-:Y:S01]  /*17a30*/  IMAD.X R27, RZ, RZ, RZ, P1 ;  /* 0x000000ffff1b7224 */ /* 0x000fe200008e06ff */
[----:B------:R-:W-:Y:S01]  /*17a40*/  IADD3 R38, P4, PT, R23, R38, RZ ;  /* 0x0000002617267210 */ /* 0x000fe20007f9e0ff */
[----:B------:R-:W-:Y:S01]  /*17a50*/  IMAD R19, R55, R56, RZ ;  /* 0x0000003837137224 */ /* 0x000fe200078e02ff */
[----:B------:R-:W-:Y:S01]  /*17a60*/  IADD3 R23, PT, PT, R5, R20, RZ ;  /* 0x0000001405177210 */ /* 0x000fe20007ffe0ff */
[----:B------:R-:W-:-:S02]  /*17a70*/  IMAD.X R45, RZ, RZ, RZ, P0 ;  /* 0x000000ffff2d7224 */ /* 0x000fc400000e06ff */
[----:B------:R-:W-:Y:S02]  /*17a80*/  IMAD.MOV.U32 R11, RZ, RZ, RZ ;  /* 0x000000ffff0b7224 */ /* 0x000fe400078e00ff */
[----:B------:R-:W-:-:S04]  /*17a90*/  IMAD.WIDE.U32 R26, R56, R54, R26 ;  /* 0x00000036381a7225 */ /* 0x000fc800078e001a */
[----:B------:R-:W-:Y:S01]  /*17aa0*/  IMAD R19, R57, R54, R19 ;  /* 0x0000003639137224 */ /* 0x000fe200078e0213 */
[----:B------:R-:W-:Y:S01]  /*17ab0*/  IADD3 R48, P3, PT, R49, R26, RZ ;  /* 0x0000001a31307210 */ /* 0x000fe20007f7e0ff */
[----:B------:R-:W-:-:S04]  /*17ac0*/  IMAD.WIDE.U32 R44, R40, R54, R44 ;  /* 0x00000036282c7225 */ /* 0x000fc800078e002c */
[----:B------:R-:W-:Y:S01]  /*17ad0*/  IMAD.IADD R71, R11, 0x1, R39 ;  /* 0x000000010b477824 */ /* 0x000fe200078e0227 */
[----:B------:R-:W-:Y:S01]  /*17ae0*/  IADD3 R77, PT, PT, R77, R45, RZ ;  /* 0x0000002d4d4d7210 */ /* 0x000fe20007ffe0ff */
[----:B------:R-:W-:Y:S02]  /*17af0*/  IMAD.X R39, RZ, RZ, RZ, P4 ;  /* 0x000000ffff277224 */ /* 0x000fe400020e06ff */
[----:B------:R-:W-:Y:S02]  /*17b00*/  IMAD.IADD R26, R27, 0x1, R19 ;  /* 0x000000011b1a7824 */ /* 0x000fe400078e0213 */
[----:B------:R-:W-:-:S03]  /*17b10*/  IMAD.WIDE.U32 R36, R56, R66, R36 ;  /* 0x0000004238247225 */ /* 0x000fc600078e0024 */
[----:B------:R-:W-:Y:S01]  /*17b20*/  IADD3 R26, P1, PT, R26, R25, RZ ;  /* 0x000000191a1a7210 */ /* 0x000fe20007f3e0ff */
[----:B------:R-:W-:-:S04]  /*17b30*/  IMAD.WIDE.U32 R38, R16, R33, R38 ;  /* 0x0000002110267225 */ /* 0x000fc800078e0026 */
[----:B------:R-:W-:Y:S01]  /*17b40*/  IMAD.WIDE.U32 R58, R13, UR18, R58 ;  /* 0x000000120d3a7c25 */ /* 0x000fe2000f8e003a */
[----:B------:R-:W-:-:S03]  /*17b50*/  IADD3 R38, P4, PT, R73, R38, RZ ;  /* 0x0000002649267210 */ /* 0x000fc60007f9e0ff */
[----:B------:R-:W-:Y:S01]  /*17b60*/  IMAD.X R49, RZ, RZ, RZ, P3 ;  /* 0x000000ffff317224 */ /* 0x000fe200018e06ff */
[----:B------:R-:W-:Y:S01]  /*17b70*/  IADD3 R36, P3, PT, R77, R36, RZ ;  /* 0x000000244d247210 */ /* 0x000fe20007f7e0ff */
[----:B------:R-:W-:Y:S01]  /*17b80*/  IMAD R25, R67, R42, RZ ;  /* 0x0000002a43197224 */ /* 0x000fe200078e02ff */
[----:B------:R-:W-:Y:S01]  /*17b90*/  IADD3 R20, P0, PT, R23, R58, RZ ;  /* 0x0000003a17147210 */ /* 0x000fe20007f1e0ff */
[----:B------:R-:W-:Y:S01]  /*17ba0*/  IMAD.IADD R75, R75, 0x1, R37 ;  /* 0x000000014b4b7824 */ /* 0x000fe200078e0225 */
[----:B------:R-:W-:Y:S01]  /*17bb0*/  IADD3.X R37, PT, PT, RZ, RZ, RZ, P3, !PT ;  /* 0x000000ffff257210 */ /* 0x000fe20001ffe4ff */
[-C--:B------:R-:W-:Y:S02]  /*17bc0*/  IMAD R25, R43, R66.reuse, R25 ;  /* 0x000000422b197224 */ /* 0x080fe400078e0219 */
[----:B------:R-:W-:-:S04]  /*17bd0*/  IMAD.WIDE.U32 R48, R42, R66, R48 ;  /* 0x000000422a307225 */ /* 0x000fc800078e0030 */
[----:B------:R-:W-:Y:S01]  /*17be0*/  IMAD R73, R47, R56, RZ ;  /* 0x000000382f497224 */ /* 0x000fe200078e02ff */
[----:B------:R-:W-:Y:S01]  /*17bf0*/  IADD3 R48, P2, PT, R75, R48, RZ ;  /* 0x000000304b307210 */ /* 0x000fe20007f5e0ff */
[----:B------:R-:W-:Y:S01]  /*17c00*/  IMAD.X R27, RZ, RZ, RZ, P1 ;  /* 0x000000ffff1b7224 */ /* 0x000fe200008e06ff */
[----:B------:R-:W-:Y:S01]  /*17c10*/  IADD3 R49, PT, PT, R49, R25, RZ ;  /* 0x0000001931317210 */ /* 0x000fe20007ffe0ff */
[----:B------:R-:W-:Y:S02]  /*17c20*/  IMAD.IADD R23, R7, 0x1, R59 ;  /* 0x0000000107177824 */ /* 0x000fe400078e023b */
[----:B------:R-:W-:Y:S02]  /*17c30*/  IMAD.MOV.U32 R45, RZ, RZ, RZ ;  /* 0x000000ffff2d7224 */ /* 0x000fe400078e00ff */
[----:B------:R-:W-:Y:S02]  /*17c40*/  IMAD.IADD R59, R10, 0x1, R39 ;  /* 0x000000010a3b7824 */ /* 0x000fe400078e0227 */
[----:B------:R-:W-:-:S02]  /*17c50*/  IMAD.X R39, RZ, RZ, RZ, P4 ;  /* 0x000000ffff277224 */ /* 0x000fc400020e06ff */
[-C--:B------:R-:W-:Y:S02]  /*17c60*/  IMAD R73, R57, R46.reuse, R73 ;  /* 0x0000002e39497224 */ /* 0x080fe400078e0249 */
[----:B------:R-:W-:-:S04]  /*17c70*/  IMAD.WIDE.U32 R26, R56, R46, R26 ;  /* 0x0000002e381a7225 */ /* 0x000fc800078e001a */
[----:B------:R-:W-:Y:S01]  /*17c80*/  IMAD.WIDE.U32 R44, R50, R46, R44 ;  /* 0x0000002e322c7225 */ /* 0x000fe200078e002c */
[----:B------:R-:W-:-:S03]  /*17c90*/  IADD3 R26, P1, PT, R49, R26, RZ ;  /* 0x0000001a311a7210 */ /* 0x000fc60007f3e0ff */
[----:B------:R-:W-:Y:S01]  /*17ca0*/  IMAD.WIDE.U32 R36, R68, R54, R36 ;  /* 0x0000003644247225 */ /* 0x000fe200078e0024 */
[----:B------:R-:W-:-:S03]  /*17cb0*/  IADD3 R44, P3, PT, R71, R44, RZ ;  /* 0x0000002c472c7210 */ /* 0x000fc60007f7e0ff */
[----:B------:R-:W-:-:S04]  /*17cc0*/  IMAD.WIDE.U32 R38, R14, R32, R38 ;  /* 0x000000200e267225 */ /* 0x000fc800078e0026 */
[----:B------:R-:W-:Y:S02]  /*17cd0*/  IMAD.IADD R30, R27, 0x1, R73 ;  /* 0x000000011b1e7824 */ /* 0x000fe400078e0249 */
[----:B------:R-:W-:Y:S01]  /*17ce0*/  IMAD.IADD R77, R21, 0x1, R37 ;  /* 0x00000001154d7824 */ /* 0x000fe200078e0225 */
[----:B------:R-:W-:Y:S01]  /*17cf0*/  IADD3.X R21, PT, PT, RZ, RZ, RZ, P0, !PT ;  /* 0x000000ffff157210 */ /* 0x000fe200007fe4ff */
[----:B------:R-:W-:Y:S02]  /*17d00*/  IMAD R27, R55, R42, RZ ;  /* 0x0000002a371b7224 */ /* 0x000fe400078e02ff */
[----:B------:R-:W-:Y:S01]  /*17d10*/  IMAD.IADD R53, R53, 0x1, R45 ;  /* 0x0000000135357824 */ /* 0x000fe200078e022d */
[----:B------:R-:W-:Y:S01]  /*17d20*/  IADD3.X R45, PT, PT, RZ, RZ, RZ, P3, !PT ;  /* 0x000000ffff2d7210 */ /* 0x000fe20001ffe4ff */
[----:B------:R-:W-:Y:S01]  /*17d30*/  IMAD.X R49, RZ, RZ, RZ, P2 ;  /* 0x000000ffff317224 */ /* 0x000fe200010e06ff */
[----:B------:R-:W-:Y:S01]  /*17d40*/  IADD3 R38, P2, PT, R23, R38, RZ ;  /* 0x0000002617267210 */ /* 0x000fe20007f5e0ff */
[----:B------:R-:W-:Y:S01]  /*17d50*/  IMAD R23, R43, R54, R27 ;  /* 0x000000362b177224 */ /* 0x000fe200078e021b */
[----:B------:R-:W-:Y:S01]  /*17d60*/  IADD3.X R27, PT, PT, RZ, RZ, RZ, P1, !PT ;  /* 0x000000ffff1b7210 */ /* 0x000fe20000ffe4ff */
[----:B------:R-:W-:Y:S01]  /*17d70*/  IMAD.WIDE.U32 R48, R42, R66, R48 ;  /* 0x000000422a307225 */ /* 0x000fe200078e0030 */
[----:B------:R-:W-:-:S03]  /*17d80*/  IADD3 R36, P3, PT, R53, R36, RZ ;  /* 0x0000002435247210 */ /* 0x000fc60007f7e0ff */
[----:B------:R-:W-:Y:S01]  /*17d90*/  IMAD.WIDE.U32 R20, R17, UR17, R20 ;  /* 0x0000001111147c25 */ /* 0x000fe2000f8e0014 */
[----:B------:R-:W-:Y:S02]  /*17da0*/  IADD3 R48, P0, PT, R77, R48, RZ ;  /* 0x000000304d307210 */ /* 0x000fe40007f1e0ff */
[----:B------:R-:W-:Y:S01]  /*17db0*/  IADD3 R25, PT, PT, R25, R49, RZ ;  /* 0x0000003119197210 */ /* 0x000fe20007ffe0ff */
[----:B------:R-:W-:Y:S02]  /*17dc0*/  IMAD.IADD R75, R6, 0x1, R21 ;  /* 0x00000001064b7824 */ /* 0x000fe400078e0215 */
[----:B------:R-:W-:-:S04]  /*17dd0*/  IMAD.WIDE.U32 R26, R42, R54, R26 ;  /* 0x000000362a1a7225 */ /* 0x000fc800078e001a */
[----:B------:R-:W-:Y:S02]  /*17de0*/  IMAD R71, R20, UR11, RZ ;  /* 0x0000000b14477c24 */ /* 0x000fe4000f8e02ff */
[----:B------:R-:W-:Y:S02]  /*17df0*/  IMAD.MOV.U32 R21, RZ, RZ, RZ ;  /* 0x000000ffff157224 */ /* 0x000fe400078e00ff */
[----:B------:R-:W-:Y:S02]  /*17e00*/  IMAD.X R37, RZ, RZ, RZ, P3 ;  /* 0x000000ffff257224 */ /* 0x000fe400018e06ff */
[----:B------:R-:W-:-:S04]  /*17e10*/  IMAD.WIDE.U32 R44, R12, R35, R44 ;  /* 0x000000230c2c7225 */ /* 0x000fc800078e002c */
[----:B------:R-:W-:Y:S01]  /*17e20*/  IMAD.IADD R27, R27, 0x1, R23 ;  /* 0x000000011b1b7824 */ /* 0x000fe200078e0217 */
[----:B------:R-:W-:Y:S01]  /*17e30*/  IADD3 R44, P4, PT, R44, R59, RZ ;  /* 0x0000003b2c2c7210 */ /* 0x000fe20007f9e0ff */
[----:B------:R-:W-:Y:S01]  /*17e40*/  IMAD.IADD R53, R9, 0x1, R39 ;  /* 0x0000000109357824 */ /* 0x000fe200078e0227 */
[----:B------:R-:W-:Y:S01]  /*17e50*/  IADD3.X R39, PT, PT, RZ, RZ, RZ, P2, !PT ;  /* 0x000000ffff277210 */ /* 0x000fe200017fe4ff */
[----:B------:R-:W-:Y:S01]  /*17e60*/  IMAD.HI.U32 R12, R71, UR16, R20 ;  /* 0x00000010470c7c27 */ /* 0x000fe2000f8e0014 */
[----:B------:R-:W-:Y:S02]  /*17e70*/  IADD3 R20, P3, PT, R25, R26, RZ ;  /* 0x0000001a19147210 */ /* 0x000fe40007f7e0ff */
[----:B------:R-:W-:Y:S01]  /*17e80*/  IADD3 R26, P2, PT, R27, R30, RZ ;  /* 0x0000001e1b1a7210 */ /* 0x000fe20007f5e0ff */
[----:B------:R-:W-:-:S04]  /*17e90*/  IMAD.WIDE.U32 R36, R40, R46, R36 ;  /* 0x0000002e28247225 */ /* 0x000fc800078e0024 */
[----:B------:R-:W-:Y:S01]  /*17ea0*/  IMAD.X R49, RZ, RZ, RZ, P0 ;  /* 0x000000ffff317224 */ /* 0x000fe200000e06ff */
[----:B------:R-:W-:Y:S01]  /*17eb0*/  IADD3 R30, P1, PT, R45, R36, RZ ;  /* 0x000000242d1e7210 */ /* 0x000fe20007f3e0ff */
[----:B------:R-:W-:Y:S01]  /*17ec0*/  IMAD.IADD R37, R15, 0x1, R37 ;  /* 0x000000010f257824 */ /* 0x000fe200078e0225 */
[----:B------:R-:W-:Y:S01]  /*17ed0*/  IADD3.X R45, PT, PT, RZ, RZ, RZ, P4, !PT ;  /* 0x000000ffff2d7210 */ /* 0x000fe200027fe4ff */
[----:B------:R-:W-:-:S04]  /*17ee0*/  IMAD.WIDE.U32 R48, R56, R54, R48 ;  /* 0x0000003638307225 */ /* 0x000fc800078e0030 */
[----:B------:R-:W-:Y:S01]  /*17ef0*/  IMAD.WIDE.U32 R38, R13, UR19, R38 ;  /* 0x000000130d267c25 */ /* 0x000fe2000f8e0026 */
[----:B------:R-:W-:Y:S02]  /*17f00*/  IADD3 R48, P5, PT, R37, R48, RZ ;  /* 0x0000003025307210 */ /* 0x000fe40007fbe0ff */
[----:B------:R-:W-:Y:S01]  /*17f10*/  IADD3 R19, PT, PT, R19, R49, RZ ;  /* 0x0000003113137210 */ /* 0x000fe20007ffe0ff */
[----:B------:R-:W-:Y:S01]  /*17f20*/  IMAD R25, R67, R66, RZ ;  /* 0x0000004243197224 */ /* 0x000fe200078e02ff */
[----:B------:R-:W-:Y:S01]  /*17f30*/  IADD3 R36, P0, PT, R75, R38, RZ ;  /* 0x000000264b247210 */ /* 0x000fe20007f1e0ff */
[----:B------:R-:W-:Y:S01]  /*17f40*/  IMAD.X R21, RZ, RZ, RZ, P3 ;  /* 0x000000ffff157224 */ /* 0x000fe200018e06ff */
[----:B------:R-:W-:Y:S01]  /*17f50*/  IADD3.X R49, PT, PT, RZ, RZ, RZ, P5, !PT ;  /* 0x000000ffff317210 */ /* 0x000fe20002ffe4ff */
[C---:B------:R-:W-:Y:S02]  /*17f60*/  IMAD R37, R66.reuse, R67, R25 ;  /* 0x0000004342257224 */ /* 0x040fe400078e0219 */
        /* <DEDUP_REMOVED lines=9> */
[----:B------:R-:W-:-:S04]  /*18000*/  IMAD.WIDE.U32 R26, R42, R46, R26 ;  /* 0x0000002e2a1a7225 */ /* 0x000fc800078e001a */
[----:B------:R-:W-:Y:S01]  /*18010*/  IMAD.IADD R15, R8, 0x1, R39 ;  /* 0x00000001080f7824 */ /* 0x000fe200078e0227 */
[----:B------:R-:W-:Y:S01]  /*18020*/  IADD3 R26, P5, PT, R21, R26, RZ ;  /* 0x0000001a151a7210 */ /* 0x000fe20007fbe0ff */
[----:B------:R-:W-:Y:S02]  /*18030*/  IMAD R25, R47, R42, RZ ;  /* 0x0000002a2f197224 */ /* 0x000fe400078e02ff */
[----:B------:R-:W-:Y:S02]  /*18040*/  IMAD.IADD R19, R5, 0x1, R12 ;  /* 0x0000000105137824 */ /* 0x000fe400078e020c */
[----:B------:R-:W-:-:S04]  /*18050*/  IMAD.WIDE.U32 R36, R17, UR18, R36 ;  /* 0x0000001211247c25 */ /* 0x000fc8000f8e0024 */
[----:B------:R-:W-:Y:S01]  /*18060*/  IMAD.X R39, RZ, RZ, RZ, P3 ;  /* 0x000000ffff277224 */ /* 0x000fe200018e06ff */
[----:B------:R-:W-:Y:S01]  /*18070*/  IADD3 R36, P0, PT, R19, R36, RZ ;  /* 0x0000002413247210 */ /* 0x000fe20007f1e0ff */
[-C--:B------:R-:W-:Y:S01]  /*18080*/  IMAD R25, R43, R46.reuse, R25 ;  /* 0x0000002e2b197224 */ /* 0x080fe200078e0219 */
[----:B------:R-:W-:Y:S01]  /*18090*/  IADD3.X R19, PT, PT, RZ, RZ, RZ, P1, !PT ;  /* 0x000000ffff137210 */ /* 0x000fe20000ffe4ff */
[----:B------:R-:W-:-:S04]  /*180a0*/  IMAD.WIDE.U32 R48, R68, R46, R48 ;  /* 0x0000002e44307225 */ /* 0x000fc800078e0030 */
[----:B------:R-:W-:Y:S01]  /*180b0*/  IMAD.X R21, RZ, RZ, RZ, P4 ;  /* 0x000000ffff157224 */ /* 0x000fe200020e06ff */
[----:B------:R-:W-:Y:S01]  /*180c0*/  IADD3 R59, PT, PT, R18, R49, RZ ;  /* 0x00000031123b7210 */ /* 0x000fe20007ffe0ff */
[----:B------:R-:W-:Y:S01]  /*180d0*/  IMAD.WIDE.U32 R38, R14, R33, R38 ;  /* 0x000000210e267225 */ /* 0x000fe200078e0026 */
[----:B------:R-:W-:-:S03]  /*180e0*/  IADD3 R49, P1, PT, R19, R48, RZ ;  /* 0x0000003013317210 */ /* 0x000fc60007f3e0ff */
[----:B------:R-:W-:Y:S01]  /*180f0*/  IMAD.X R45, RZ, RZ, RZ, P2 ;  /* 0x000000ffff2d7224 */ /* 0x000fe200010e06ff */
[----:B------:R-:W-:Y:S01]  /*18100*/  IADD3 R18, P2, PT, R15, R38, RZ ;  /* 0x000000260f127210 */ /* 0x000fe20007f5e0ff */
[----:B------:R-:W-:Y:S02]  /*18110*/  IMAD.IADD R12, R27, 0x1, R25 ;  /* 0x000000011b0c7824 */ /* 0x000fe400078e0219 */
[----:B------:R-:W-:Y:S01]  /*18120*/  IMAD.IADD R53, R7, 0x1, R37 ;  /* 0x0000000107357824 */ /* 0x000fe200078e0225 */
[----:B------:R-:W-:Y:S01]  /*18130*/  IADD3 R37, PT, PT, R10, R39, RZ ;  /* 0x000000270a257210 */ /* 0x000fe20007ffe0ff */
[----:B------:R-:W-:-:S04]  /*18140*/  IMAD.WIDE.U32 R20, R16, R35, R20 ;  /* 0x0000002310147225 */ /* 0x000fc800078e0014 */
[----:B------:R-:W-:Y:S02]  /*18150*/  IMAD.X R27, RZ, RZ, RZ, P5 ;  /* 0x000000ffff1b7224 */ /* 0x000fe400028e06ff */
[----:B------:R-:W-:-:S04]  /*18160*/  IMAD.WIDE.U32 R44, R42, R54, R44 ;  /* 0x000000362a2c7225 */ /* 0x000fc800078e002c */
[----:B------:R-:W-:Y:S01]  /*18170*/  IMAD R19, R55, R66, RZ ;  /* 0x0000004237137224 */ /* 0x000fe200078e02ff */
[----:B------:R-:W-:Y:S01]  /*18180*/  IADD3 R44, P5, PT, R59, R44, RZ ;  /* 0x0000002c3b2c7210 */ /* 0x000fe20007fbe0ff */
[-C--:B------:R-:W-:Y:S01]  /*18190*/  IMAD.WIDE.U32 R38, R66, R54.reuse, R26 ;  /* 0x0000003642267225 */ /* 0x080fe200078e001a */
[----:B------:R-:W-:Y:S02]  /*181a0*/  IADD3 R26, P4, PT, R20, R37, RZ ;  /* 0x00000025141a7210 */ /* 0x000fe40007f9e0ff */
[----:B------:R-:W-:Y:S01]  /*181b0*/  IADD3.X R37, PT, PT, RZ, RZ, RZ, P0, !PT ;  /* 0x000000ffff257210 */ /* 0x000fe200007fe4ff */
[----:B------:R-:W-:Y:S01]  /*181c0*/  IMAD.IADD R45, R23, 0x1, R45 ;  /* 0x00000001172d7824 */ /* 0x000fe200078e022d */
[----:B------:R-:W-:Y:S01]  /*181d0*/  IADD3.X R27, PT, PT, RZ, RZ, RZ, P4, !PT ;  /* 0x000000ffff1b7210 */ /* 0x000fe200027fe4ff */
[----:B------:R-:W-:Y:S02]  /*181e0*/  IMAD R23, R67, R54, R19 ;  /* 0x0000003643177224 */ /* 0x000fe400078e0213 */
[----:B------:R-:W-:Y:S01]  /*181f0*/  IMAD.X R19, RZ, RZ, RZ, P2 ;  /* 0x000000ffff137224 */ /* 0x000fe200010e06ff */
[----:B------:R-:W-:Y:S01]  /*18200*/  IADD3 R15, P2, PT, R21, R49, RZ ;  /* 0x00000031150f7210 */ /* 0x000fe20007f5e0ff */
[----:B------:R-:W-:Y:S01]  /*18210*/  IMAD.IADD R21, R39, 0x1, R23 ;  /* 0x0000000127157824 */ /* 0x000fe200078e0217 */
[----:B------:R-:W-:Y:S01]  /*18220*/  IADD3 R38, P6, PT, R45, R38, RZ ;  /* 0x000000262d267210 */ /* 0x000fe20007fde0ff */
[----:B------:R-:W-:Y:S01]  /*18230*/  IMAD.WIDE.U32 R36, R71, UR17, R36 ;  /* 0x0000001147247c25 */ /* 0x000fe2000f8e0024 */
[----:B------:R-:W-:-:S02]  /*18240*/  IADD3.X R45, PT, PT, RZ, RZ, RZ, P5, !PT ;  /* 0x000000ffff2d7210 */ /* 0x000fc40002ffe4ff */
[----:B------:R-:W-:Y:S01]  /*18250*/  IADD3 R20, P3, PT, R21, R12, RZ ;  /* 0x0000000c15147210 */ /* 0x000fe20007f7e0ff */
[----:B------:R-:W-:-:S04]  /*18260*/  IMAD.WIDE.U32 R18, R13, R32, R18 ;  /* 0x000000200d127225 */ /* 0x000fc800078e0012 */
[----:B------:R-:W-:Y:S01]  /*18270*/  IMAD.IADD R49, R6, 0x1, R37 ;  /* 0x0000000106317824 */ /* 0x000fe200078e0225 */
[----:B------:R-:W-:Y:S01]  /*18280*/  IADD3 R18, P0, PT, R53, R18, RZ ;  /* 0x0000001235127210 */ /* 0x000fe20007f1e0ff */
[----:B------:R-:W-:Y:S02]  /*18290*/  IMAD R12, R36, UR11, RZ ;  /* 0x0000000b240c7c24 */ /* 0x000fe4000f8e02ff */
[----:B------:R-:W-:Y:S02]  /*182a0*/  IMAD.MOV.U32 R37, RZ, RZ, RZ ;  /* 0x000000ffff257224 */ /* 0x000fe400078e00ff */
[----:B------:R-:W-:-:S04]  /*182b0*/  IMAD.WIDE.U32 R44, R56, R46, R44 ;  /* 0x0000002e382c7225 */ /* 0x000fc800078e002c */
[----:B------:R-:W-:Y:S01]  /*182c0*/  IMAD.X R21, RZ, RZ, RZ, P1 ;  /* 0x000000ffff157224 */ /* 0x000fe200008e06ff */
[----:B------:R-:W-:Y:S01]  /*182d0*/  IADD3 R73, PT, PT, R73, R45, RZ ;  /* 0x0000002d49497210 */ /* 0x000fe20007ffe0ff */
[----:B------:R-:W-:Y:S02]  /*182e0*/  IMAD.X R39, RZ, RZ, RZ, P6 ;  /* 0x000000ffff277224 */ /* 0x000fe400030e06ff */
[----:B------:R-:W-:Y:S01]  /*182f0*/  IMAD.IADD R19, R9, 0x1, R19 ;  /* 0x0000000109137824 */ /* 0x000fe200078e0213 */
[----:B------:R-:W-:Y:S01]  /*18300*/  IADD3 R44, P1, PT, R21, R44, RZ ;  /* 0x0000002c152c7210 */ /* 0x000fe20007f3e0ff */
[----:B------:R-:W-:Y:S01]  /*18310*/  IMAD.WIDE.U32 R26, R14, R34, R26 ;  /* 0x000000220e1a7225 */ /* 0x000fe200078e001a */
[----:B------:R-:W-:-:S03]  /*18320*/  IADD3.X R21, PT, PT, RZ, RZ, RZ, P3, !PT ;  /* 0x000000ffff157210 */ /* 0x000fc60001ffe4ff */
[----:B------:R-:W-:-:S04]  /*18330*/  IMAD.HI.U32 R16, R12, UR16, R36 ;  /* 0x000000100c107c27 */ /* 0x000fc8000f8e0024 */
[----:B------:R-:W-:Y:S01]  /*18340*/  IMAD.WIDE.U32 R36, R66, R54, R38 ;  /* 0x0000003642247225 */ /* 0x000fe200078e0026 */
[----:B------:R-:W-:-:S03]  /*18350*/  IADD3 R38, P5, PT, R19, R26, RZ ;  /* 0x0000001a13267210 */ /* 0x000fc60007fbe0ff */
[----:B------:R-:W-:Y:S01]  /*18360*/  IMAD.IADD R30, R11, 0x1, R27 ;  /* 0x000000010b1e7824 */ /* 0x000fe200078e021b */
[----:B------:R-:W-:Y:S01]  /*18370*/  IADD3.X R39, PT, PT, RZ, RZ, RZ, P5, !PT ;  /* 0x000000ffff277210 */ /* 0x000fe20002ffe4ff */
[----:B------:R-:W-:Y:S02]  /*18380*/  IMAD.X R19, RZ, RZ, RZ, P0 ;  /* 0x000000ffff137224 */ /* 0x000fe400000e06ff */
[----:B------:R-:W-:Y:S01]  /*18390*/  IMAD.X R45, RZ, RZ, RZ, P2 ;  /* 0x000000ffff2d7224 */ /* 0x000fe200010e06ff */
[----:B------:R-:W-:Y:S01]  /*183a0*/  IADD3 R26, P2, PT, R73, R36, RZ ;  /* 0x00000024491a7210 */ /* 0x000fe20007f5e0ff */
[----:B------:R-:W-:Y:S01]  /*183b0*/  IMAD.IADD R27, R23, 0x1, R37 ;  /* 0x00000001171b7824 */ /* 0x000fe200078e0225 */
[----:B------:R-:W-:Y:S01]  /*183c0*/  IADD3 R36, P3, PT, R30, R15, RZ ;  /* 0x0000000f1e247210 */ /* 0x000fe20007f7e0ff */
[----:B------:R-:W-:Y:S01]  /*183d0*/  IMAD.WIDE.U32 R20, R66, R46, R20 ;  /* 0x0000002e42147225 */ /* 0x000fe200078e0014 */
[----:B------:R-:W-:-:S03]  /*183e0*/  IADD3 R45, P4, PT, R45, R44, RZ ;  /* 0x0000002c2d2d7210 */ /* 0x000fc60007f9e0ff */
[----:B------:R-:W-:Y:S01]  /*183f0*/  IMAD.WIDE.U32 R18, R17, UR19, R18 ;  /* 0x0000001311127c25 */ /* 0x000fe2000f8e0012 */
[----:B------:R-:W-:-:S03]  /*18400*/  IADD3 R20, P0, PT, R27, R20, RZ ;  /* 0x000000141b147210 */ /* 0x000fc60007f1e0ff */
[----:B------:R-:W-:Y:S01]  /*18410*/  IMAD R23, R47, R66, RZ ;  /* 0x000000422f177224 */ /* 0x000fe200078e02ff */
[----:B------:R-:W-:Y:S01]  /*18420*/  IADD3 R15, PT, PT, R8, R19, RZ ;  /* 0x00000013080f7210 */ /* 0x000fe20007ffe0ff */
[----:B------:R-:W-:Y:S01]  /*18430*/  IMAD.X R37, RZ, RZ, RZ, P3 ;  /* 0x000000ffff257224 */ /* 0x000fe200018e06ff */
[----:B------:R-:W-:Y:S01]  /*18440*/  IADD3 R18, P3, PT, R49, R18, RZ ;  /* 0x0000001231127210 */ /* 0x000fe20007f7e0ff */
[----:B------:R-:W-:-:S04]  /*18450*/  IMAD.WIDE.U32 R38, R13, R33, R38 ;  /* 0x000000210d267225 */ /* 0x000fc800078e0026 */
[----:B------:R-:W-:Y:S02]  /*18460*/  IMAD R23, R67, R46, R23 ;  /* 0x0000002e43177224 */ /* 0x000fe400078e0217 */
[----:B------:R-:W-:Y:S02]  /*18470*/  IMAD.X R27, RZ, RZ, RZ, P2 ;  /* 0x000000ffff1b7224 */ /* 0x000fe400010e06ff */
[----:B------:R-:W-:Y:S01]  /*18480*/  IMAD.WIDE.U32 R36, R14, R35, R36 ;  /* 0x000000230e247225 */ /* 0x000fe200078e0024 */
[----:B------:R-:W-:-:S03]  /*18490*/  IADD3 R14, P2, PT, R15, R38, RZ ;  /* 0x000000260f0e7210 */ /* 0x000fc60007f5e0ff */
[----:B------:R-:W-:Y:S01]  /*184a0*/  IMAD.IADD R44, R21, 0x1, R23 ;  /* 0x00000001152c7824 */ /* 0x000fe200078e0217 */
[----:B------:R-:W-:Y:S01]  /*184b0*/  IADD3.X R21, PT, PT, RZ, RZ, RZ, P0, !PT ;  /* 0x000000ffff157210 */ /* 0x000fe200007fe4ff */
[----:B------:R-:W-:-:S04]  /*184c0*/  IMAD.WIDE.U32 R26, R42, R46, R26 ;  /* 0x0000002e2a1a7225 */ /* 0x000fc800078e001a */
[----:B------:R-:W-:Y:S01]  /*184d0*/  IMAD.X R15, RZ, RZ, RZ, P1 ;  /* 0x000000ffff0f7224 */ /* 0x000fe200008e06ff */
[----:B------:R-:W-:Y:S01]  /*184e0*/  IADD3 R27, PT, PT, R25, R27, RZ ;  /* 0x0000001b191b7210 */ /* 0x000fe20007ffe0ff */
[----:B------:R-:W-:Y:S01]  /*184f0*/  IMAD R19, R55, R54, RZ ;  /* 0x0000003637137224 */ /* 0x000fe200078e02ff */
[----:B------:R-:W-:Y:S01]  /*18500*/  IADD3 R25, P1, PT, R37, R45, RZ ;  /* 0x0000002d25197210 */ /* 0x000fe20007f3e0ff */
[----:B------:R-:W-:Y:S01]  /*18510*/  IMAD.X R30, RZ, RZ, RZ, P4 ;  /* 0x000000ffff1e7224 */ /* 0x000fe200020e06ff */
[----:B------:R-:W-:Y:S01]  /*18520*/  IADD3 R15, P5, PT, R15, R26, RZ ;  /* 0x0000001a0f0f7210 */ /* 0x000fe20007fbe0ff */
[C---:B------:R-:W-:Y:S02]  /*18530*/  IMAD R19, R54.reuse, R55, R19 ;  /* 0x0000003736137224 */ /* 0x040fe400078e0213 */
[----:B------:R-:W-:Y:S01]  /*18540*/  IMAD.WIDE.U32 R20, R54, R54, R20 ;  /* 0x0000003636147225 */ /* 0x000fe200078e0014 */
[----:B------:R-:W-:-:S03]  /*18550*/  IADD3 R30, P0, PT, R30, R15, RZ ;  /* 0x0000000f1e1e7210 */ /* 0x000fc60007f1e0ff */
[----:B------:R-:W-:Y:S02]  /*18560*/  IMAD.IADD R39, R10, 0x1, R39 ;  /* 0x000000010a277824 */ /* 0x000fe400078e0227 */
[----:B------:R-:W-:Y:S01]  /*18570*/  IMAD.IADD R15, R21, 0x1, R19 ;  /* 0x00000001150f7824 */ /* 0x000fe200078e0213 */
[----:B------:R-:W-:Y:S01]  /*18580*/  IADD3.X R21, PT, PT, RZ, RZ, RZ, P1, !PT ;  /* 0x000000ffff157210 */ /* 0x000fe20000ffe4ff */
[----:B------:R-:W-:Y:S01]  /*18590*/  IMAD.X R19, RZ, RZ, RZ, P3 ;  /* 0x000000ffff137224 */ /* 0x000fe200018e06ff */
[----:B------:R-:W-:Y:S01]  /*185a0*/  IADD3 R26, P3, PT, R27, R20, RZ ;  /* 0x000000141b1a7210 */ /* 0x000fe20007f7e0ff */
[----:B------:R-:W-:Y:S01]  /*185b0*/  IMAD.IADD R27, R5, 0x1, R16 ;  /* 0x00000001051b7824 */ /* 0x000fe200078e0210 */
[----:B------:R-:W-:Y:S01]  /*185c0*/  IADD3 R36, P4, PT, R36, R39, RZ ;  /* 0x0000002724247210 */ /* 0x000fe20007f9e0ff */
[----:B------:R-:W-:Y:S01]  /*185d0*/  IMAD.WIDE.U32 R18, R71, UR18, R18 ;  /* 0x0000001247127c25 */ /* 0x000fe2000f8e0012 */
[----:B------:R-:W-:Y:S02]  /*185e0*/  IADD3 R20, P1, PT, R15, R44, RZ ;  /* 0x0000002c0f147210 */ /* 0x000fe40007f3e0ff */
[----:B------:R-:W-:Y:S01]  /*185f0*/  IADD3.X R37, PT, PT, RZ, RZ, RZ, P4, !PT ;  /* 0x000000ffff257210 */ /* 0x000fe200027fe4ff */
[----:B------:R-:W-:Y:S01]  /*18600*/  IMAD.X R15, RZ, RZ, RZ, P2 ;  /* 0x000000ffff0f7224 */ /* 0x000fe200010e06ff */
[----:B------:R-:W-:Y:S01]  /*18610*/  IADD3 R21, P2, PT, R21, R30, RZ ;  /* 0x0000001e15157210 */ /* 0x000fe20007f5e0ff */
[----:B------:R-:W-:-:S02]  /*18620*/  IMAD.IADD R19, R7, 0x1, R19 ;  /* 0x0000000107137824 */ /* 0x000fc400078e0213 */
        /* <DEDUP_REMOVED lines=9> */
[----:B------:R-:W-:Y:S01]  /*186c0*/  IMAD.IADD R23, R23, 0x1, R39 ;  /* 0x0000000117177824 */ /* 0x000fe200078e0227 */
[----:B------:R-:W-:Y:S01]  /*186d0*/  IADD3.X R15, PT, PT, RZ, RZ, RZ, P4, !PT ;  /* 0x000000ffff0f7210 */ /* 0x000fe200027fe4ff */
[----:B------:R-:W-:Y:S01]  /*186e0*/  IMAD.IADD R36, R11, 0x1, R37 ;  /* 0x000000010b247824 */ /* 0x000fe200078e0225 */
[----:B------:R-:W-:Y:S01]  /*186f0*/  IADD3 R39, P4, PT, R19, R38, RZ ;  /* 0x0000002613277210 */ /* 0x000fe20007f9e0ff */
[----:B------:R-:W-:Y:S01]  /*18700*/  IMAD.X R16, RZ, RZ, RZ, P0 ;  /* 0x000000ffff107224 */ /* 0x000fe200000e06ff */
[----:B------:R-:W-:Y:S01]  /*18710*/  IADD3.X R19, PT, PT, RZ, RZ, RZ, P3, !PT ;  /* 0x000000ffff137210 */ /* 0x000fe20001ffe4ff */
[----:B------:R-:W-:Y:S01]  /*18720*/  IMAD.WIDE.U32 R14, R12, UR17, R14 ;  /* 0x000000110c0e7c25 */ /* 0x000fe2000f8e000e */
[----:B------:R-:W-:Y:S02]  /*18730*/  IADD3 R36, P0, PT, R36, R25, RZ ;  /* 0x0000001924247210 */ /* 0x000fe40007f1e0ff */
[----:B------:R-:W-:Y:S01]  /*18740*/  IADD3.X R27, PT, PT, RZ, RZ, RZ, P5, !PT ;  /* 0x000000ffff1b7210 */ /* 0x000fe20002ffe4ff */
[----:B------:R-:W-:Y:S01]  /*18750*/  IMAD.WIDE.U32 R18, R71, UR19, R18 ;  /* 0x0000001347127c25 */ /* 0x000fe2000f8e0012 */
[----:B------:R-:W-:-:S02]  /*18760*/  IADD3 R25, P3, PT, R16, R39, RZ ;  /* 0x0000002710197210 */ /* 0x000fc40007f7e0ff */
[----:B------:R-:W-:Y:S01]  /*18770*/  MOV R38, R14 ;  /* 0x0000000e00267202 */ /* 0x000fe20000000f00 */
[----:B------:R-:W-:Y:S02]  /*18780*/  IMAD.IADD R15, R6, 0x1, R15 ;  /* 0x00000001060f7824 */ /* 0x000fe400078e020f */
[----:B------:R-:W-:Y:S02]  /*18790*/  IMAD.X R37, RZ, RZ, RZ, P0 ;  /* 0x000000ffff257224 */ /* 0x000fe400000e06ff */
[----:B------:R-:W-:Y:S01]  /*187a0*/  IMAD.WIDE.U32 R26, R17, R33, R26 ;  /* 0x00000021111a7225 */ /* 0x000fe200078e001a */
[----:B------:R-:W-:-:S03]  /*187b0*/  IADD3 R18, P0, PT, R15, R18, RZ ;  /* 0x000000120f127210 */ /* 0x000fc60007f1e0ff */
        /* <DEDUP_REMOVED lines=8> */
[----:B------:R-:W-:-:S04]  /*18840*/  IMAD.HI.U32 R38, R58, UR16, R38 ;  /* 0x000000103a267c27 */ /* 0x000fc8000f8e0026 */
[----:B------:R-:W-:Y:S01]  /*18850*/  IMAD.X R15, RZ, RZ, RZ, P5 ;  /* 0x000000ffff0f7224 */ /* 0x000fe200028e06ff */
[----:B------:R-:W-:Y:S01]  /*18860*/  IADD3 R36, P5, PT, R36, R27, RZ ;  /* 0x0000001b24247210 */ /* 0x000fe20007fbe0ff */
[----:B------:R-:W-:-:S04]  /*18870*/  IMAD.WIDE.U32 R18, R12, UR18, R18 ;  /* 0x000000120c127c25 */ /* 0x000fc8000f8e0012 */
        /* <DEDUP_REMOVED lines=16> */
[----:B------:R-:W-:Y:S01]  /*18980*/  IMAD.WIDE.U32 R14, R58, UR17, R14 ;  /* 0x000000113a0e7c25 */ /* 0x000fe2000f8e000e */
[----:B------:R-:W-:-:S03]  /*18990*/  IADD3.X R37, PT, PT, RZ, RZ, RZ, P6, !PT ;  /* 0x000000ffff257210 */ /* 0x000fc600037fe4ff */
[----:B------:R-:W-:-:S04]  /*189a0*/  IMAD.WIDE.U32 R18, R12, UR19, R18 ;  /* 0x000000130c127c25 */ /* 0x000fc8000f8e0012 */
[----:B------:R-:W-:Y:S01]  /*189b0*/  IMAD.X R45, RZ, RZ, RZ, P5 ;  /* 0x000000ffff2d7224 */ /* 0x000fe200028e06ff */
[----:B------:R-:W-:Y:S01]  /*189c0*/  IADD3 R13, PT, PT, R8, R19, RZ ;  /* 0x00000013080d7210 */ /* 0x000fe20007ffe0ff */
[----:B------:R-:W-:Y:S02]  /*189d0*/  IMAD.IADD R39, R6, 0x1, R15 ;  /* 0x0000000106277824 */ /* 0x000fe400078e020f */
[----:B------:R-:W-:Y:S02]  /*189e0*/  IMAD.X R27, RZ, RZ, RZ, P1 ;  /* 0x000000ffff1b7224 */ /* 0x000fe400008e06ff */
[----:B------:R-:W-:Y:S01]  /*189f0*/  IMAD.WIDE.U32 R44, R71, R33, R44 ;  /* 0x00000021472c7225 */ /* 0x000fe200078e002c */
[----:B------:R-:W-:-:S03]  /*18a00*/  IADD3 R38, P1, PT, R39, R18, RZ ;  /* 0x0000001227267210 */ /* 0x000fc60007f3e0ff */
[----:B------:R-:W-:Y:S01]  /*18a10*/  IMAD.WIDE.U32 R18, R54, R46, R26 ;  /* 0x0000002e36127225 */ /* 0x000fe200078e001a */
[----:B------:R-:W-:Y:S02]  /*18a20*/  IADD3 R44, P5, PT, R13, R44, RZ ;  /* 0x0000002c0d2c7210 */ /* 0x000fe40007fbe0ff */
[----:B------:R-:W-:Y:S01]  /*18a30*/  IADD3.X R39, PT, PT, RZ, RZ, RZ, P1, !PT ;  /* 0x000000ffff277210 */ /* 0x000fe20000ffe4ff */
[----:B------:R-:W-:-:S04]  /*18a40*/  IMAD.WIDE.U32 R36, R17, R35, R36 ;  /* 0x0000002311247225 */ /* 0x000fc800078e0024 */
[----:B------:R-:W-:Y:S02]  /*18a50*/  IMAD.IADD R27, R10, 0x1, R45 ;  /* 0x000000010a1b7824 */ /* 0x000fe400078e022d */
[----:B------:R-:W-:Y:S02]  /*18a60*/  IMAD.X R15, RZ, RZ, RZ, P4 ;  /* 0x000000ffff0f7224 */ /* 0x000fe400020e06ff */
[----:B------:R-:W-:Y:S01]  /*18a70*/  IMAD.X R45, RZ, RZ, RZ, P5 ;  /* 0x000000ffff2d7224 */ /* 0x000fe200028e06ff */
[----:B------:R-:W-:Y:S01]  /*18a80*/  IADD3 R26, P4, PT, R36, R27, RZ ;  /* 0x0000001b241a7210 */ /* 0x000fe20007f9e0ff */
[----:B------:R-:W-:Y:S02]  /*18a90*/  IMAD.X R16, RZ, RZ, RZ, P2 ;  /* 0x000000ffff107224 */ /* 0x000fe400010e06ff */
[----:B------:R-:W-:Y:S01]  /*18aa0*/  IMAD.WIDE.U32 R38, R58, UR18, R38 ;  /* 0x000000123a267c25 */ /* 0x000fe2000f8e0026 */
[----:B------:R-:W-:Y:S02]  /*18ab0*/  IADD3.X R27, PT, PT, RZ, RZ, RZ, P4, !PT ;  /* 0x000000ffff1b7210 */ /* 0x000fe400027fe4ff */
[----:B------:R-:W-:Y:S01]  /*18ac0*/  IADD3 R16, P2, PT, R16, R25, RZ ;  /* 0x0000001910107210 */ /* 0x000fe20007f5e0ff */
[----:B------:R-:W-:Y:S01]  /*18ad0*/  IMAD.X R23, RZ, RZ, RZ, P3 ;  /* 0x000000ffff177224 */ /* 0x000fe200018e06ff */
[----:B------:R-:W-:Y:S01]  /*18ae0*/  IADD3 R18, P3, PT, R15, R18, RZ ;  /* 0x000000120f127210 */ /* 0x000fe20007f7e0ff */
[----:B------:R-:W-:-:S03]  /*18af0*/  IMAD.WIDE.U32 R44, R12, R32, R44 ;  /* 0x000000200c2c7225 */ /* 0x000fc600078e002c */
        /* <DEDUP_REMOVED lines=12> */
[----:B------:R-:W-:Y:S01]  /*18bc0*/  IMAD.IADD R26, R11, 0x1, R27 ;  /* 0x000000010b1a7824 */ /* 0x000fe200078e021b */
[----:B------:R-:W-:Y:S01]  /*18bd0*/  IADD3 R18, P0, PT, R18, R23, RZ ;  /* 0x0000001712127210 */ /* 0x000fe20007f1e0ff */
[----:B------:R-:W-:Y:S01]  /*18be0*/  IMAD.WIDE.U32 R36, R58, UR19, R36 ;  /* 0x000000133a247c25 */ /* 0x000fe2000f8e0024 */
[----:B------:R-:W-:Y:S02]  /*18bf0*/  IADD3.X R17, PT, PT, RZ, RZ, RZ, P2, !PT ;  /* 0x000000ffff117210 */ /* 0x000fe400017fe4ff */
[----:B------:R-:W-:Y:S01]  /*18c00*/  IADD3 R26, P2, PT, R26, R15, RZ ;  /* 0x0000000f1a1a7210 */ /* 0x000fe20007f5e0ff */
[----:B------:R-:W-:Y:S02]  /*18c10*/  IMAD R23, R55, R46, R13 ;  /* 0x0000002e37177224 */ /* 0x000fe400078e020d */
        /* <DEDUP_REMOVED lines=9> */
[----:B------:R-:W-:Y:S02]  /*18cb0*/  IADD3.X R71, PT, PT, RZ, RZ, RZ, P2, !PT ;  /* 0x000000ffff477210 */ /* 0x000fe400017fe4ff */
        /* <DEDUP_REMOVED lines=14> */
[----:B------:R-:W-:Y:S01]  /*18da0*/  IMAD R15, R46, R46, R15 ;  /* 0x0000002e2e0f7224 */ /* 0x000fe200078e020f */
[----:B------:R-:W-:Y:S01]  /*18db0*/  IADD3 R16, P3, PT, R16, R17, RZ ;  /* 0x0000001110107210 */ /* 0x000fe20007f7e0ff */
[----:B------:R-:W-:Y:S02]  /*18dc0*/  IMAD.MOV.U32 R20, RZ, RZ, R70 ;  /* 0x000000ffff147224 */ /* 0x000fe400078e0046 */
[----:B------:R-:W-:Y:S01]  /*18dd0*/  IMAD.X R45, RZ, RZ, RZ, P6 ;  /* 0x000000ffff2d7224 */ /* 0x000fe200030e06ff */
[----:B------:R-:W-:Y:S01]  /*18de0*/  IADD3 R18, PT, PT, R18, R13, R15 ;  /* 0x0000000d12127210 */ /* 0x000fe20007ffe00f */
[----:B------:R-:W-:-:S02]  /*18df0*/  IMAD.X R17, RZ, RZ, RZ, P3 ;  /* 0x000000ffff117224 */ /* 0x000fc400018e06ff */
[----:B------:R-:W-:-:S04]  /*18e00*/  IMAD.WIDE.U32 R44, R58, R33, R44 ;  /* 0x000000213a2c7225 */ /* 0x000fc800078e002c */
[----:B------:R-:W-:Y:S01]  /*18e10*/  IMAD.WIDE.U32 R12, R12, R35, R16 ;  /* 0x000000230c0c7225 */ /* 0x000fe200078e0010 */
[----:B------:R-:W-:-:S03]  /*18e20*/  IADD3 R49, PT, PT, R10, R45, RZ ;  /* 0x0000002d0a317210 */ /* 0x000fc60007ffe0ff */
[----:B------:R-:W-:Y:S01]  /*18e30*/  IMAD.X R15, RZ, RZ, RZ, P0 ;  /* 0x000000ffff0f7224 */ /* 0x000fe200000e06ff */
[----:B------:R-:W-:Y:S01]  /*18e40*/  IADD3 R48, P0, PT, R12, R49, RZ ;  /* 0x000000310c307210 */ /* 0x000fe20007f1e0ff */
[----:B------:R-:W-:Y:S01]  /*18e50*/  IMAD.X R16, RZ, RZ, RZ, P2 ;  /* 0x000000ffff107224 */ /* 0x000fe200010e06ff */
[----:B------:R-:W-:-:S03]  /*18e60*/  IADD3.X R12, PT, PT, RZ, RZ, RZ, P5, !PT ;  /* 0x000000ffff0c7210 */ /* 0x000fc60002ffe4ff */
[----:B------:R-:W-:Y:S01]  /*18e70*/  IMAD.X R49, RZ, RZ, RZ, P0 ;  /* 0x000000ffff317224 */ /* 0x000fe200000e06ff */
[----:B------:R-:W-:Y:S01]  /*18e80*/  IADD3 R16, PT, PT, R16, R15, R18 ;  /* 0x0000000f10107210 */ /* 0x000fe20007ffe012 */
[----:B------:R-:W-:Y:S01]  /*18e90*/  IMAD.X R15, RZ, RZ, RZ, P4 ;  /* 0x000000ffff0f7224 */ /* 0x000fe200020e06ff */
[----:B------:R-:W-:Y:S01]  /*18ea0*/  MOV R18, R36 ;  /* 0x0000002400127202 */ /* 0x000fe20000000f00 */
[----:B------:R-:W-:-:S03]  /*18eb0*/  IMAD.WIDE.U32 R48, R58, R34, R48 ;  /* 0x000000223a307225 */ /* 0x000fc600078e0030 */
[----:B------:R-:W-:Y:S01]  /*18ec0*/  IADD3 R12, PT, PT, R12, R15, R16 ;  /* 0x0000000f0c0c7210 */ /* 0x000fe20007ffe010 */
[----:B------:R-:W-:Y:S01]  /*18ed0*/  IMAD.MOV.U32 R16, RZ, RZ, R38 ;  /* 0x000000ffff107224 */ /* 0x000fe200078e0026 */
[----:B------:R-:W-:Y:S02]  /*18ee0*/  MOV R26, R48 ;  /* 0x00000030001a7202 */ /* 0x000fe40000000f00 */
[----:B------:R-:W-:Y:S01]  /*18ef0*/  IADD3 R13, P0, PT, R13, R12, RZ ;  /* 0x0000000c0d0d7210 */ /* 0x000fe20007f1e0ff */
[----:B------:R-:W-:-:S05]  /*18f00*/  IMAD.IADD R12, R11, 0x1, R49 ;  /* 0x000000010b0c7824 */ /* 0x000fca00078e0231 */
[----:B------:R-:W-:-:S04]  /*18f10*/  IADD3 R12, P1, PT, R12, R13, RZ ;  /* 0x0000000d0c0c7210 */ /* 0x000fc80007f3e0ff */
[----:B------:R-:W-:-:S03]  /*18f20*/  IADD3.X R13, PT, PT, RZ, RZ, RZ, P1, !PT ;  /* 0x000000ffff0d7210 */ /* 0x000fc60000ffe4ff */
[----:B------:R-:W-:-:S04]  /*18f30*/  IMAD.WIDE.U32 R58, R58, R35, R12 ;  /* 0x000000233a3a7225 */ /* 0x000fc800078e000c */
[----:B------:R-:W-:Y:S02]  /*18f40*/  IMAD.X R12, RZ, RZ, R59, P0 ;  /* 0x000000ffff0c7224 */ /* 0x000fe400000e063b */
        /* <DEDUP_REMOVED lines=29> */
.L_x_317:
        /* <DEDUP_REMOVED lines=23> */
.L_x_318:
[-C--:B------:R-:W-:Y:S02]  /*19290*/  IMAD R37, R51, R14.reuse, RZ ;  /* 0x0000000e33257224 */ /* 0x080fe400078e02ff */
[----:B------:R-:W-:-:S04]  /*192a0*/  IMAD.WIDE.U32 R38, R50, R14, RZ ;  /* 0x0000000e32267225 */ /* 0x000fc800078e00ff */
[----:B------:R-:W-:Y:S02]  /*192b0*/  IMAD.IADD R36, R39, 0x1, R37 ;  /* 0x0000000127247824 */ /* 0x000fe400078e0225 */
[----:B------:R-:W-:Y:S02]  /*192c0*/  IMAD.MOV.U32 R37, RZ, RZ, RZ ;  /* 0x000000ffff257224 */ /* 0x000fe400078e00ff */
[-C--:B------:R-:W-:Y:S02]  /*192d0*/  IMAD R45, R41, R14.reuse, RZ ;  /* 0x0000000e292d7224 */ /* 0x080fe400078e02ff */
[----:B------:R-:W-:-:S04]  /*192e0*/  IMAD.WIDE.U32 R36, R40, R14, R36 ;  /* 0x0000000e28247225 */ /* 0x000fc800078e0024 */
[----:B------:R-:W-:Y:S01]  /*192f0*/  IMAD R17, R38, UR11, RZ ;  /* 0x0000000b26117c24 */ /* 0x000fe2000f8e02ff */
[----:B------:R-:W-:Y:S01]  /*19300*/  IADD3 R44, PT, PT, R37, R45, RZ ;  /* 0x0000002d252c7210 */ /* 0x000fe20007ffe0ff */
[----:B------:R-:W-:Y:S02]  /*19310*/  HFMA2 R45, -RZ, RZ, 0, 0 ;  /* 0x00000000ff2d7431 */ /* 0x000fe400000001ff */
[----:B------:R-:W-:Y:S02]  /*19320*/  IMAD.MOV.U32 R37, RZ, RZ, RZ ;  /* 0x000000ffff257224 */ /* 0x000fe400078e00ff */
[----:B------:R-:W-:Y:S02]  /*19330*/  IMAD.MOV.U32 R39, RZ, RZ, RZ ;  /* 0x000000ffff277224 */ /* 0x000fe400078e00ff */
[-C--:B------:R-:W-:Y:S02]  /*19340*/  IMAD R19, R51, R16.reuse, RZ ;  /* 0x0000001033137224 */ /* 0x080fe400078e02ff */
[----:B------:R-:W-:-:S04]  /*19350*/  IMAD.WIDE.U32 R36, R50, R16, R36 ;  /* 0x0000001032247225 */ /* 0x000fc800078e0024 */
[----:B------:R-:W-:-:S04]  /*19360*/  IMAD.HI.U32 R30, R17, UR16, R38 ;  /* 0x00000010111e7c27 */ /* 0x000fc8000f8e0026 */
[----:B------:R-:W-:-:S04]  /*19370*/  IMAD.WIDE.U32 R38, R68, R14, R44 ;  /* 0x0000000e44267225 */ /* 0x000fc800078e002c */
[----:B------:R-:W-:Y:S02]  /*19380*/  IMAD.IADD R45, R37, 0x1, R19 ;  /* 0x00000001252d7824 */ /* 0x000fe400078e0213 */
[----:B------:R-:W-:Y:S02]  /*19390*/  IMAD.IADD R19, R5, 0x1, R30 ;  /* 0x0000000105137824 */ /* 0x000fe400078e021e */
[----:B------:R-:W-:Y:S01]  /*193a0*/  IMAD R37, R69, R14, RZ ;  /* 0x0000000e45257224 */ /* 0x000fe200078e02ff */
[----:B------:R-:W-:Y:S01]  /*193b0*/  IADD3 R44, P0, PT, R45, R38, RZ ;  /* 0x000000262d2c7210 */ /* 0x000fe20007f1e0ff */
[----:B------:R-:W-:Y:S02]  /*193c0*/  IMAD R49, R57, R14, RZ ;  /* 0x0000000e39317224 */ /* 0x000fe400078e02ff */
[----:B------:R-:W-:Y:S01]  /*193d0*/  IMAD R21, R51, R18, RZ ;  /* 0x0000001233157224 */ /* 0x000fe200078e02ff */
[----:B------:R-:W-:Y:S01]  /*193e0*/  IADD3.X R45, PT, PT, RZ, RZ, RZ, P0, !PT ;  /* 0x000000ffff2d7210 */ /* 0x000fe200007fe4ff */
[----:B------:R-:W-:Y:S01]  /*193f0*/  IMAD R25, R43, R14, RZ ;  /* 0x0000000e2b197224 */ /* 0x000fe200078e02ff */
[----:B------:R-:W-:Y:S01]  /*19400*/  IADD3 R38, P0, PT, R19, R36, RZ ;  /* 0x0000002413267210 */ /* 0x000fe20007f1e0ff */
[----:B------:R-:W-:Y:S01]  /*19410*/  IMAD.IADD R36, R39, 0x1, R37 ;  /* 0x0000000127247824 */ /* 0x000fe200078e0225 */
[----:B------:R-:W-:Y:S01]  /*19420*/  MOV R37, RZ ;  /* 0x000000ff00257202 */ /* 0x000fe20000000f00 */
[----:B------:R-:W-:-:S02]  /*19430*/  IMAD R19, R41, R16, RZ ;  /* 0x0000001029137224 */ /* 0x000fc400078e02ff */
[----:B------:R-:W-:-:S04]  /*19440*/  IMAD.WIDE.U32 R44, R40, R16, R44 ;  /* 0x00000010282c7225 */ /* 0x000fc800078e002c */
[----:B------:R-:W-:Y:S02]  /*19450*/  IMAD.IADD R19, R45, 0x1, R19 ;  /* 0x000000012d137824 */ /* 0x000fe400078e0213 */
[----:B------:R-:W-:Y:S02]  /*19460*/  HFMA2 R45, -RZ, RZ, 0, 0 ;  /* 0x00000000ff2d7431 */ /* 0x000fe400000001ff */
[----:B------:R-:W-:Y:S02]  /*19470*/  IMAD.X R39, RZ, RZ, RZ, P0 ;  /* 0x000000ffff277224 */ /* 0x000fe400000e06ff */
[----:B------:R-:W-:-:S04]  /*19480*/  IMAD.WIDE.U32 R36, R56, R14, R36 ;  /* 0x0000000e38247225 */ /* 0x000fc800078e0024 */
[----:B------:R-:W-:Y:S01]  /*19490*/  IMAD.WIDE.U32 R38, R17, UR17, R38 ;  /* 0x0000001111267c25 */ /* 0x000fe2000f8e0026 */
[----:B------:R-:W-:-:S03]  /*194a0*/  IADD3 R36, P0, PT, R19, R36, RZ ;  /* 0x0000002413247210 */ /* 0x000fc60007f1e0ff */
[----:B------:R-:W-:Y:S01]  /*194b0*/  IMAD.IADD R48, R37, 0x1, R49 ;  /* 0x0000000125307824 */ /* 0x000fe200078e0231 */
[----:B------:R-:W-:Y:S01]  /*194c0*/  IADD3.X R37, PT, PT, RZ, RZ, RZ, P0, !PT ;  /* 0x000000ffff257210 */ /* 0x000fe200007fe4ff */
[----:B------:R-:W-:Y:S01]  /*194d0*/  IMAD.IADD R19, R6, 0x1, R39 ;  /* 0x0000000106137824 */ /* 0x000fe200078e0227 */
[----:B------:R-:W-:Y:S01]  /*194e0*/  MOV R49, RZ ;  /* 0x000000ff00317202 */ /* 0x000fe20000000f00 */
[----:B------:R-:W-:Y:S02]  /*194f0*/  IMAD R23, R38, UR11, RZ ;  /* 0x0000000b26177c24 */ /* 0x000fe4000f8e02ff */
[----:B------:R-:W-:Y:S02]  /*19500*/  IMAD.MOV.U32 R39, RZ, RZ, RZ ;  /* 0x000000ffff277224 */ /* 0x000fe400078e00ff */
[----:B------:R-:W-:-:S04]  /*19510*/  IMAD.WIDE.U32 R44, R50, R18, R44 ;  /* 0x00000012322c7225 */ /* 0x000fc800078e002c */
[----:B------:R-:W-:Y:S01]  /*19520*/  IMAD.HI.U32 R30, R23, UR16, R38 ;  /* 0x00000010171e7c27 */ /* 0x000fe2000f8e0026 */
[----:B------:R-:W-:-:S03]  /*19530*/  IADD3 R44, P0, PT, R19, R44, RZ ;  /* 0x0000002c132c7210 */ /* 0x000fc60007f1e0ff */
[----:B------:R-:W-:Y:S02]  /*19540*/  IMAD.IADD R39, R45, 0x1, R21 ;  /* 0x000000012d277824 */ /* 0x000fe400078e0215 */
[----:B------:R-:W-:-:S04]  /*19550*/  IMAD.WIDE.U32 R36, R68, R16, R36 ;  /* 0x0000001044247225 */ /* 0x000fc800078e0024 */
        /* <DEDUP_REMOVED lines=8> */
[-C--:B------:R-:W-:Y:S02]  /*195e0*/  IMAD R21, R41, R18.reuse, RZ ;  /* 0x0000001229157224 */ /* 0x080fe400078e02ff */
[----:B------:R-:W-:Y:S01]  /*195f0*/  IMAD.WIDE.U32 R38, R40, R18, R38 ;  /* 0x0000001228267225 */ /* 0x000fe200078e0026 */
[----:B------:R-:W-:-:S03]  /*19600*/  IADD3.X R49, PT, PT, RZ, RZ, RZ, P0, !PT ;  /* 0x000000ffff317210 */ /* 0x000fc600007fe4ff */
[----:B------:R-:W-:Y:S02]  /*19610*/  IMAD.IADD R21, R39, 0x1, R21 ;  /* 0x0000000127157824 */ /* 0x000fe400078e0215 */
[----:B------:R-:W-:Y:S02]  /*19620*/  HFMA2 R39, -RZ, RZ, 0, 0 ;  /* 0x00000000ff277431 */ /* 0x000fe400000001ff */
[----:B------:R-:W-:-:S04]  /*19630*/  IMAD.WIDE.U32 R44, R17, UR18, R44 ;  /* 0x00000012112c7c25 */ /* 0x000fc8000f8e002c */
[----:B------:R-:W-:Y:S02]  /*19640*/  IMAD.IADD R19, R5, 0x1, R30 ;  /* 0x0000000105137824 */ /* 0x000fe400078e021e */
[----:B------:R-:W-:-:S03]  /*19650*/  IMAD.WIDE.U32 R48, R56, R16, R48 ;  /* 0x0000001038307225 */ /* 0x000fc600078e0030 */
[----:B------:R-:W-:Y:S01]  /*19660*/  IADD3 R44, P2, PT, R19, R44, RZ ;  /* 0x0000002c132c7210 */ /* 0x000fe20007f5e0ff */
[----:B------:R-:W-:Y:S01]  /*19670*/  IMAD R25, R57, R16, RZ ;  /* 0x0000001039197224 */ /* 0x000fe200078e02ff */
[----:B------:R-:W-:Y:S01]  /*19680*/  IADD3 R48, P1, PT, R21, R48, RZ ;  /* 0x0000003015307210 */ /* 0x000fe20007f3e0ff */
[----:B------:R-:W-:Y:S02]  /*19690*/  IMAD.MOV.U32 R37, RZ, RZ, RZ ;  /* 0x000000ffff257224 */ /* 0x000fe400078e00ff */
[----:B------:R-:W-:Y:S01]  /*196a0*/  IMAD.IADD R19, R7, 0x1, R45 ;  /* 0x0000000107137824 */ /* 0x000fe200078e022d */
[----:B------:R-:W-:Y:S01]  /*196b0*/  IADD3 R25, PT, PT, R49, R25, RZ ;  /* 0x0000001931197210 */ /* 0x000fe20007ffe0ff */
[----:B------:R-:W-:-:S04]  /*196c0*/  IMAD.WIDE.U32 R36, R66, R14, R36 ;  /* 0x0000000e42247225 */ /* 0x000fc800078e0024 */
[----:B------:R-:W-:Y:S01]  /*196d0*/  IMAD.WIDE.U32 R38, R50, R20, R38 ;  /* 0x0000001432267225 */ /* 0x000fe200078e0026 */
[----:B------:R-:W-:-:S03]  /*196e0*/  IADD3 R36, P0, PT, R25, R36, RZ ;  /* 0x0000002419247210 */ /* 0x000fc60007f1e0ff */
[----:B------:R-:W-:Y:S02]  /*196f0*/  IMAD.X R45, RZ, RZ, RZ, P2 ;  /* 0x000000ffff2d7224 */ /* 0x000fe400010e06ff */
[----:B------:R-:W-:Y:S02]  /*19700*/  IMAD R59, R67, R14, RZ ;  /* 0x0000000e433b7224 */ /* 0x000fe400078e02ff */
[----:B------:R-:W-:Y:S01]  /*19710*/  IMAD.X R49, RZ, RZ, RZ, P1 ;  /* 0x000000ffff317224 */ /* 0x000fe200008e06ff */
[----:B------:R-:W-:Y:S01]  /*19720*/  IADD3 R38, P1, PT, R19, R38, RZ ;  /* 0x0000002613267210 */ /* 0x000fe20007f3e0ff */
[----:B------:R-:W-:Y:S02]  /*19730*/  IMAD R21, R51, R20, RZ ;  /* 0x0000001433157224 */ /* 0x000fe400078e02ff */
[----:B------:R-:W-:-:S04]  /*19740*/  IMAD.WIDE.U32 R44, R23, UR17, R44 ;  /* 0x00000011172c7c25 */ /* 0x000fc8000f8e002c */
[----:B------:R-:W-:Y:S01]  /*19750*/  IMAD.IADD R58, R37, 0x1, R59 ;  /* 0x00000001253a7824 */ /* 0x000fe200078e023b */
[----:B------:R-:W-:Y:S01]  /*19760*/  IADD3 R19, PT, PT, R6, R45, RZ ;  /* 0x0000002d06137210 */ /* 0x000fe20007ffe0ff */
[----:B------:R-:W-:Y:S02]  /*19770*/  IMAD.IADD R21, R39, 0x1, R21 ;  /* 0x0000000127157824 */ /* 0x000fe400078e0215 */
[----:B------:R-:W-:Y:S02]  /*19780*/  IMAD.X R37, RZ, RZ, RZ, P0 ;  /* 0x000000ffff257224 */ /* 0x000fe400000e06ff */
[----:B------:R-:W-:Y:S02]  /*19790*/  IMAD.X R39, RZ, RZ, RZ, P1 ;  /* 0x000000ffff277224 */ /* 0x000fe400008e06ff */
[----:B------:R-:W-:Y:S02]  /*197a0*/  IMAD R27, R69, R18, RZ ;  /* 0x00000012451b7224 */ /* 0x000fe400078e02ff */
[----:B------:R-:W-:-:S02]  /*197b0*/  IMAD R25, R44, UR11, RZ ;  /* 0x0000000b2c197c24 */ /* 0x000fc4000f8e02ff */
[----:B------:R-:W-:-:S04]  /*197c0*/  IMAD.WIDE.U32 R48, R68, R18, R48 ;  /* 0x0000001244307225 */ /* 0x000fc800078e0030 */
[----:B------:R-:W-:Y:S01]  /*197d0*/  IMAD.MOV.U32 R45, RZ, RZ, RZ ;  /* 0x000000ffff2d7224 */ /* 0x000fe200078e00ff */
[----:B------:R-:W-:Y:S01]  /*197e0*/  IADD3 R27, PT, PT, R49, R27, RZ ;  /* 0x0000001b311b7210 */ /* 0x000fe20007ffe0ff */
[-C--:B------:R-:W-:Y:S02]  /*197f0*/  IMAD R35, R43, R16.reuse, RZ ;  /* 0x000000102b237224 */ /* 0x080fe400078e02ff */
[----:B------:R-:W-:-:S04]  /*19800*/  IMAD.WIDE.U32 R36, R42, R16, R36 ;  /* 0x000000102a247225 */ /* 0x000fc800078e0024 */
[----:B------:R-:W-:Y:S01]  /*19810*/  IMAD.MOV.U32 R59, RZ, RZ, RZ ;  /* 0x000000ffff3b7224 */ /* 0x000fe200078e00ff */
[----:B------:R-:W-:Y:S01]  /*19820*/  IADD3 R35, PT, PT, R37, R35, RZ ;  /* 0x0000002325237210 */ /* 0x000fe20007ffe0ff */
[----:B------:R-:W-:Y:S01]  /*19830*/  IMAD.WIDE.U32 R38, R17, UR19, R38 ;  /* 0x0000001311267c25 */ /* 0x000fe2000f8e0026 */
[----:B------:R-:W-:-:S03]  /*19840*/  IADD3 R36, P1, PT, R27, R36, RZ ;  /* 0x000000241b247210 */ /* 0x000fc60007f3e0ff */
[----:B------:R-:W-:Y:S01]  /*19850*/  IMAD.HI.U32 R30, R25, UR16, R44 ;  /* 0x00000010191e7c27 */ /* 0x000fe2000f8e002c */
[----:B------:R-:W-:Y:S02]  /*19860*/  IADD3 R44, P2, PT, R21, R48, RZ ;  /* 0x00000030152c7210 */ /* 0x000fe40007f5e0ff */
[----:B------:R-:W-:Y:S01]  /*19870*/  IADD3 R38, P3, PT, R19, R38, RZ ;  /* 0x0000002613267210 */ /* 0x000fe20007f7e0ff */
[----:B------:R-:W-:Y:S01]  /*19880*/  IMAD.WIDE.U32 R58, R54, R14, R58 ;  /* 0x0000000e363a7225 */ /* 0x000fe200078e003a */
[----:B------:R-:W-:-:S03]  /*19890*/  IADD3.X R45, PT, PT, RZ, RZ, RZ, P2, !PT ;  /* 0x000000ffff2d7210 */ /* 0x000fc600017fe4ff */
[----:B------:R-:W-:Y:S01]  /*198a0*/  IMAD R49, R55, R14, RZ ;  /* 0x0000000e37317224 */ /* 0x000fe200078e02ff */
[----:B------:R-:W-:Y:S01]  /*198b0*/  IADD3 R58, P0, PT, R35, R58, RZ ;  /* 0x0000003a233a7210 */ /* 0x000fe20007f1e0ff */
[----:B------:R-:W-:Y:S01]  /*198c0*/  IMAD.IADD R21, R8, 0x1, R39 ;  /* 0x0000000108157824 */ /* 0x000fe200078e0227 */
[----:B------:R-:W-:Y:S01]  /*198d0*/  IADD3.X R39, PT, PT, RZ, RZ, RZ, P3, !PT ;  /* 0x000000ffff277210 */ /* 0x000fe20001ffe4ff */
[----:B------:R-:W-:Y:S02]  /*198e0*/  IMAD.IADD R48, R59, 0x1, R49 ;  /* 0x000000013b307824 */ /* 0x000fe400078e0231 */
[-C--:B------:R-:W-:Y:S02]  /*198f0*/  IMAD R27, R41, R20.reuse, RZ ;  /* 0x00000014291b7224 */ /* 0x080fe400078e02ff */
[----:B------:R-:W-:Y:S02]  /*19900*/  IMAD.X R37, RZ, RZ, RZ, P1 ;  /* 0x000000ffff257224 */ /* 0x000fe400008e06ff */
[----:B------:R-:W-:-:S04]  /*19910*/  IMAD.WIDE.U32 R44, R40, R20, R44 ;  /* 0x00000014282c7225 */ /* 0x000fc800078e002c */
[----:B------:R-:W-:Y:S02]  /*19920*/  IMAD.X R59, RZ, RZ, RZ, P0 ;  /* 0x000000ffff3b7224 */ /* 0x000fe400000e06ff */
[----:B------:R-:W-:Y:S02]  /*19930*/  IMAD.IADD R19, R5, 0x1, R30 ;  /* 0x0000000105137824 */ /* 0x000fe400078e021e */
[----:B------:R-:W-:-:S04]  /*19940*/  IMAD.WIDE.U32 R38, R23, UR18, R38 ;  /* 0x0000001217267c25 */ /* 0x000fc8000f8e0026 */
[----:B------:R-:W-:Y:S01]  /*19950*/  IMAD R35, R57, R18, RZ ;  /* 0x0000001239237224 */ /* 0x000fe200078e02ff */
[----:B------:R-:W-:Y:S01]  /*19960*/  IADD3 R38, P4, PT, R19, R38, RZ ;  /* 0x0000002613267210 */ /* 0x000fe20007f9e0ff */
[----:B------:R-:W-:-:S04]  /*19970*/  IMAD.WIDE.U32 R36, R56, R18, R36 ;  /* 0x0000001238247225 */ /* 0x000fc800078e0024 */
[----:B------:R-:W-:Y:S01]  /*19980*/  IMAD.IADD R27, R45, 0x1, R27 ;  /* 0x000000012d1b7824 */ /* 0x000fe200078e021b */
[----:B------:R-:W-:Y:S01]  /*19990*/  MOV R45, RZ ;  /* 0x000000ff002d7202 */ /* 0x000fe20000000f00 */
[-C--:B------:R-:W-:Y:S01]  /*199a0*/  IMAD R49, R67, R16.reuse, RZ ;  /* 0x0000001043317224 */ /* 0x080fe200078e02ff */
[----:B------:R-:W-:Y:S01]  /*199b0*/  IADD3 R35, PT, PT, R37, R35, RZ ;  /* 0x0000002325237210 */ /* 0x000fe20007ffe0ff */
[----:B------:R-:W-:Y:S01]  /*199c0*/  IMAD.WIDE.U32 R58, R66, R16, R58 ;  /* 0x00000010423a7225 */ /* 0x000fe200078e003a */
[----:B------:R-:W-:-:S03]  /*199d0*/  IADD3 R36, P0, PT, R27, R36, RZ ;  /* 0x000000241b247210 */ /* 0x000fc60007f1e0ff */
[----:B------:R-:W-:Y:S01]  /*199e0*/  IMAD.IADD R19, R7, 0x1, R39 ;  /* 0x0000000107137824 */ /* 0x000fe200078e0227 */
[----:B------:R-:W-:Y:S01]  /*199f0*/  IADD3 R58, P1, PT, R35, R58, RZ ;  /* 0x0000003a233a7210 */ /* 0x000fe20007f3e0ff */
[----:B------:R-:W-:Y:S02]  /*19a00*/  IMAD.IADD R39, R59, 0x1, R49 ;  /* 0x000000013b277824 */ /* 0x000fe400078e0231 */
[----:B------:R-:W-:-:S04]  /*19a10*/  IMAD.WIDE.U32 R44, R50, R13, R44 ;  /* 0x0000000d322c7225 */ /* 0x000fc800078e002c */
[----:B------:R-:W-:Y:S01]  /*19a20*/  IMAD.MOV.U32 R49, RZ, RZ, RZ ;  /* 0x000000ffff317224 */ /* 0x000fe200078e00ff */
[----:B------:R-:W-:Y:S01]  /*19a30*/  IADD3 R44, P3, PT, R21, R44, RZ ;  /* 0x0000002c152c7210 */ /* 0x000fe20007f7e0ff */
[----:B------:R-:W-:Y:S02]  /*19a40*/  IMAD R35, R51, R13, RZ ;  /* 0x0000000d33237224 */ /* 0x000fe400078e02ff */
[----:B------:R-:W-:-:S03]  /*19a50*/  IMAD.WIDE.U32 R48, R46, R14, R48 ;  /* 0x0000000e2e307225 */ /* 0x000fc600078e0030 */
[----:B------:R-:W-:Y:S01]  /*19a60*/  IADD3 R35, PT, PT, R45, R35, RZ ;  /* 0x000000232d237210 */ /* 0x000fe20007ffe0ff */
[----:B------:R-:W-:Y:S01]  /*19a70*/  IMAD.X R37, RZ, RZ, RZ, P0 ;  /* 0x000000ffff257224 */ /* 0x000fe200000e06ff */
[----:B------:R-:W-:Y:S01]  /*19a80*/  IADD3 R48, P0, PT, R39, R48, RZ ;  /* 0x0000003027307210 */ /* 0x000fe20007f1e0ff */
[----:B------:R-:W-:Y:S02]  /*19a90*/  IMAD.X R45, RZ, RZ, RZ, P3 ;  /* 0x000000ffff2d7224 */ /* 0x000fe400018e06ff */
[----:B------:R-:W-:Y:S02]  /*19aa0*/  IMAD.X R39, RZ, RZ, RZ, P4 ;  /* 0x000000ffff277224 */ /* 0x000fe400020e06ff */
[-C--:B------:R-:W-:Y:S02]  /*19ab0*/  IMAD R53, R69, R20.reuse, RZ ;  /* 0x0000001445357224 */ /* 0x080fe400078e02ff */
[----:B------:R-:W-:-:S04]  /*19ac0*/  IMAD.WIDE.U32 R36, R68, R20, R36 ;  /* 0x0000001444247225 */ /* 0x000fc800078e0024 */
[----:B------:R-:W-:Y:S01]  /*19ad0*/  IMAD.X R59, RZ, RZ, RZ, P1 ;  /* 0x000000ffff3b7224 */ /* 0x000fe200008e06ff */
[----:B------:R-:W-:Y:S01]  /*19ae0*/  IADD3 R21, PT, PT, R37, R53, RZ ;  /* 0x0000003525157210 */ /* 0x000fe20007ffe0ff */
[----:B------:R-:W-:Y:S01]  /*19af0*/  IMAD.WIDE.U32 R44, R17, R32, R44 ;  /* 0x00000020112c7225 */ /* 0x000fe200078e002c */
[----:B------:R-:W-:-:S03]  /*19b00*/  IADD3 R36, P2, PT, R35, R36, RZ ;  /* 0x0000002423247210 */ /* 0x000fc60007f5e0ff */
[----:B------:R-:W-:Y:S01]  /*19b10*/  IMAD.WIDE.U32 R38, R25, UR17, R38 ;  /* 0x0000001119267c25 */ /* 0x000fe2000f8e0026 */
[----:B------:R-:W-:-:S03]  /*19b20*/  IADD3 R44, P3, PT, R19, R44, RZ ;  /* 0x0000002c132c7210 */ /* 0x000fc60007f7e0ff */
[----:B------:R-:W-:Y:S01]  /*19b30*/  IMAD R27, R47, R14, RZ ;  /* 0x0000000e2f1b7224 */ /* 0x000fe200078e02ff */
[----:B------:R-:W-:Y:S01]  /*19b40*/  IADD3 R35, PT, PT, R6, R39, RZ ;  /* 0x0000002706237210 */ /* 0x000fe20007ffe0ff */
[----:B------:R-:W-:-:S04]  /*19b50*/  IMAD.WIDE.U32 R58, R42, R18, R58 ;  /* 0x000000122a3a7225 */ /* 0x000fc800078e003a */
[----:B------:R-:W-:Y:S01]  /*19b60*/  IMAD R53, R43, R18, RZ ;  /* 0x000000122b357224 */ /* 0x000fe200078e02ff */
[----:B------:R-:W-:Y:S01]  /*19b70*/  IADD3 R58, P1, PT, R21, R58, RZ ;  /* 0x0000003a153a7210 */ /* 0x000fe20007f3e0ff */
[----:B------:R-:W-:Y:S02]  /*19b80*/  IMAD.IADD R27, R49, 0x1, R27 ;  /* 0x00000001311b7824 */ /* 0x000fe400078e021b */
[----:B------:R-:W-:Y:S01]  /*19b90*/  IMAD R19, R38, UR11, RZ ;  /* 0x0000000b26137c24 */ /* 0x000fe2000f8e02ff */
[----:B------:R-:W-:Y:S01]  /*19ba0*/  IADD3 R53, PT, PT, R59, R53, RZ ;  /* 0x000000353b357210 */ /* 0x000fe20007ffe0ff */
[----:B------:R-:W-:Y:S01]  /*19bb0*/  IMAD.MOV.U32 R39, RZ, RZ, RZ ;  /* 0x000000ffff277224 */ /* 0x000fe200078e00ff */
[----:B------:R-:W-:Y:S01]  /*19bc0*/  IADD3.X R59, PT, PT, RZ, RZ, RZ, P1, !PT ;  /* 0x000000ffff3b7210 */ /* 0x000fe20000ffe4ff */
[----:B------:R-:W-:Y:S02]  /*19bd0*/  IMAD.X R49, RZ, RZ, RZ, P0 ;  /* 0x000000ffff317224 */ /* 0x000fe400000e06ff */
[----:B------:R-:W-:-:S02]  /*19be0*/  IMAD.X R37, RZ, RZ, RZ, P2 ;  /* 0x000000ffff257224 */ /* 0x000fc400010e06ff */
[----:B------:R-:W-:-:S04]  /*19bf0*/  IMAD.HI.U32 R30, R19, UR16, R38 ;  /* 0x00000010131e7c27 */ /* 0x000fc8000f8e0026 */
[----:B------:R-:W-:-:S04]  /*19c00*/  IMAD.WIDE.U32 R38, R54, R16, R48 ;  /* 0x0000001036267225 */ /* 0x000fc800078e0030 */
[-C--:B------:R-:W-:Y:S01]  /*19c10*/  IMAD R49, R41, R13.reuse, RZ ;  /* 0x0000000d29317224 */ /* 0x080fe200078e02ff */
[----:B------:R-:W-:Y:S01]  /*19c20*/  IADD3 R38, P1, PT, R53, R38, RZ ;  /* 0x0000002635267210 */ /* 0x000fe20007f3e0ff */
[----:B------:R-:W-:-:S04]  /*19c30*/  IMAD.WIDE.U32 R36, R40, R13, R36 ;  /* 0x0000000d28247225 */ /* 0x000fc800078e0024 */
[----:B------:R-:W-:Y:S02]  /*19c40*/  IMAD.IADD R21, R9, 0x1, R45 ;  /* 0x0000000109157824 */ /* 0x000fe400078e022d */
[----:B------:R-:W-:Y:S02]  /*19c50*/  IMAD R45, R55, R16, RZ ;  /* 0x00000010372d7224 */ /* 0x000fe400078e02ff */
[----:B------:R-:W-:-:S04]  /*19c60*/  IMAD.WIDE.U32 R58, R56, R20, R58 ;  /* 0x00000014383a7225 */ /* 0x000fc800078e003a */
[----:B------:R-:W-:Y:S02]  /*19c70*/  IMAD.IADD R37, R37, 0x1, R49 ;  /* 0x0000000125257824 */ /* 0x000fe400078e0231 */
[----:B------:R-:W-:Y:S01]  /*19c80*/  IMAD.IADD R48, R39, 0x1, R45 ;  /* 0x0000000127307824 */ /* 0x000fe200078e022d */
[----:B------:R-:W-:Y:S01]  /*19c90*/  IADD3.X R45, PT, PT, RZ, RZ, RZ, P3, !PT ;  /* 0x000000ffff2d7210 */ /* 0x000fe20001ffe4ff */
[----:B------:R-:W-:Y:S01]  /*19ca0*/  IMAD.X R39, RZ, RZ, RZ, P1 ;  /* 0x000000ffff277224 */ /* 0x000fe200008e06ff */
[----:B------:R-:W-:Y:S01]  /*19cb0*/  IADD3 R58, P3, PT, R37, R58, RZ ;  /* 0x0000003a253a7210 */ /* 0x000fe20007f7e0ff */
[----:B------:R-:W-:Y:S01]  /*19cc0*/  HFMA2 R37, -RZ, RZ, 0, 0 ;  /* 0x00000000ff257431 */ /* 0x000fe200000001ff */
[----:B------:R-:W-:Y:S01]  /*19cd0*/  IADD3 R48, P0, PT, R48, R27, RZ ;  /* 0x0000001b30307210 */ /* 0x000fe20007f1e0ff */
[-C--:B------:R-:W-:Y:S02]  /*19ce0*/  IMAD R49, R67, R18.reuse, RZ ;  /* 0x0000001243317224 */ /* 0x080fe400078e02ff */
[----:B------:R-:W-:-:S04]  /*19cf0*/  IMAD.WIDE.U32 R38, R66, R18, R38 ;  /* 0x0000001242267225 */ /* 0x000fc800078e0026 */
[----:B------:R-:W-:Y:S02]  /*19d00*/  IMAD R71, R57, R20, RZ ;  /* 0x0000001439477224 */ /* 0x000fe400078e02ff */
[----:B------:R-:W-:Y:S02]  /*19d10*/  IMAD.IADD R39, R39, 0x1, R49 ;  /* 0x0000000127277824 */ /* 0x000fe400078e0231 */
[----:B------:R-:W-:Y:S01]  /*19d20*/  IMAD.IADD R27, R59, 0x1, R71 ;  /* 0x000000013b1b7824 */ /* 0x000fe200078e0247 */
[----:B------:R-:W-:Y:S01]  /*19d30*/  IADD3 R71, PT, PT, R5, R30, RZ ;  /* 0x0000001e05477210 */ /* 0x000fe20007ffe0ff */
[----:B------:R-:W-:Y:S02]  /*19d40*/  IMAD.X R49, RZ, RZ, RZ, P0 ;  /* 0x000000ffff317224 */ /* 0x000fe400000e06ff */
[----:B------:R-:W-:Y:S01]  /*19d50*/  IMAD R53, R51, R26, RZ ;  /* 0x0000001a33357224 */ /* 0x000fe200078e02ff */
[----:B------:R-:W-:Y:S01]  /*19d60*/  IADD3 R38, P1, PT, R27, R38, RZ ;  /* 0x000000261b267210 */ /* 0x000fe20007f3e0ff */
[----:B------:R-:W-:-:S04]  /*19d70*/  IMAD.WIDE.U32 R36, R50, R26, R36 ;  /* 0x0000001a32247225 */ /* 0x000fc800078e0024 */
[----:B------:R-:W-:Y:S01]  /*19d80*/  IMAD.WIDE.U32 R44, R23, UR19, R44 ;  /* 0x00000013172c7c25 */ /* 0x000fe2000f8e002c */
[----:B------:R-:W-:Y:S02]  /*19d90*/  IADD3 R27, PT, PT, R37, R53, RZ ;  /* 0x00000035251b7210 */ /* 0x000fe40007ffe0ff */
[----:B------:R-:W-:Y:S01]  /*19da0*/  IADD3 R36, P2, PT, R21, R36, RZ ;  /* 0x0000002415247210 */ /* 0x000fe20007f5e0ff */
[----:B------:R-:W-:Y:S01]  /*19db0*/  IMAD.X R59, RZ, RZ, RZ, P3 ;  /* 0x000000ffff3b7224 */ /* 0x000fe200018e06ff */
[----:B------:R-:W-:Y:S01]  /*19dc0*/  IADD3 R44, P4, PT, R35, R44, RZ ;  /* 0x0000002c232c7210 */ /* 0x000fe20007f9e0ff */
[----:B------:R-:W-:Y:S01]  /*19dd0*/  IMAD.WIDE.U32 R48, R46, R16, R48 ;  /* 0x000000102e307225 */ /* 0x000fe200078e0030 */
[----:B------:R-:W-:-:S03]  /*19de0*/  IADD3.X R37, PT, PT, RZ, RZ, RZ, P2, !PT ;  /* 0x000000ffff257210 */ /* 0x000fc600017fe4ff */
[-C--:B------:R-:W-:Y:S01]  /*19df0*/  IMAD R53, R69, R13.reuse, RZ ;  /* 0x0000000d45357224 */ /* 0x080fe200078e02ff */
[----:B------:R-:W-:Y:S01]  /*19e00*/  IADD3 R48, P3, PT, R39, R48, RZ ;  /* 0x0000003027307210 */ /* 0x000fe20007f7e0ff */
[----:B------:R-:W-:-:S04]  /*19e10*/  IMAD.WIDE.U32 R58, R68, R13, R58 ;  /* 0x0000000d443a7225 */ /* 0x000fc800078e003a */
[----:B------:R-:W-:Y:S01]  /*19e20*/  IMAD R21, R47, R16, RZ ;  /* 0x000000102f157224 */ /* 0x000fe200078e02ff */
[----:B------:R-:W-:Y:S01]  /*19e30*/  IADD3 R53, PT, PT, R59, R53, RZ ;  /* 0x000000353b357210 */ /* 0x000fe20007ffe0ff */
[----:B------:R-:W-:Y:S02]  /*19e40*/  IMAD.X R39, RZ, RZ, RZ, P1 ;  /* 0x000000ffff277224 */ /* 0x000fe400008e06ff */
[----:B------:R-:W-:Y:S02]  /*19e50*/  IMAD.IADD R35, R8, 0x1, R45 ;  /* 0x0000000108237824 */ /* 0x000fe400078e022d */
[----:B------:R-:W-:Y:S02]  /*19e60*/  IMAD.IADD R21, R49, 0x1, R21 ;  /* 0x0000000131157824 */ /* 0x000fe400078e0215 */
[----:B------:R-:W-:Y:S01]  /*19e70*/  IMAD.X R45, RZ, RZ, RZ, P4 ;  /* 0x000000ffff2d7224 */ /* 0x000fe200020e06ff */
[----:B------:R-:W-:Y:S01]  /*19e80*/  IADD3 R58, P4, PT, R27, R58, RZ ;  /* 0x0000003a1b3a7210 */ /* 0x000fe20007f9e0ff */
[----:B------:R-:W-:-:S02]  /*19e90*/  IMAD R59, R43, R20, RZ ;  /* 0x000000142b3b7224 */ /* 0x000fc400078e02ff */
[----:B------:R-:W-:Y:S02]  /*19ea0*/  IMAD.X R49, RZ, RZ, RZ, P3 ;  /* 0x000000ffff317224 */ /* 0x000fe400018e06ff */
[----:B------:R-:W-:-:S04]  /*19eb0*/  IMAD.WIDE.U32 R38, R42, R20, R38 ;  /* 0x000000142a267225 */ /* 0x000fc800078e0026 */
[----:B------:R-:W-:Y:S01]  /*19ec0*/  IMAD.WIDE.U32 R44, R25, UR18, R44 ;  /* 0x00000012192c7c25 */ /* 0x000fe2000f8e002c */
[----:B------:R-:W-:-:S03]  /*19ed0*/  IADD3 R38, P2, PT, R53, R38, RZ ;  /* 0x0000002635267210 */ /* 0x000fc60007f5e0ff */
[----:B------:R-:W-:Y:S01]  /*19ee0*/  IMAD.WIDE.U32 R48, R54, R18, R48 ;  /* 0x0000001236307225 */ /* 0x000fe200078e0030 */
[----:B------:R-:W-:-:S03]  /*19ef0*/  IADD3 R70, P0, PT, R71, R44, RZ ;  /* 0x0000002c47467210 */ /* 0x000fc60007f1e0ff */
[----:B------:R-:W-:Y:S02]  /*19f00*/  IMAD.IADD R39, R39, 0x1, R59 ;  /* 0x0000000127277824 */ /* 0x000fe400078e023b */
[----:B------:R-:W-:-:S03]  /*19f10*/  IMAD.WIDE.U32 R36, R17, R33, R36 ;  /* 0x0000002111247225 */ /* 0x000fc600078e0024 */
[----:B------:R-:W-:Y:S01]  /*19f20*/  IADD3 R48, P1, PT, R39, R48, RZ ;  /* 0x0000003027307210 */ /* 0x000fe20007f3e0ff */
[----:B------:R-:W-:Y:S01]  /*19f30*/  IMAD.IADD R27, R7, 0x1, R45 ;  /* 0x00000001071b7824 */ /* 0x000fe200078e022d */
[----:B------:R-:W-:Y:S01]  /*19f40*/  IADD3 R44, P3, PT, R35, R36, RZ ;  /* 0x00000024232c7210 */ /* 0x000fe20007f7e0ff */
[----:B------:R-:W-:Y:S01]  /*19f50*/  IMAD.X R59, RZ, RZ, RZ, P4 ;  /* 0x000000ffff3b7224 */ /* 0x000fe200020e06ff */
[----:B------:R-:W-:Y:S01]  /*19f60*/  IADD3.X R39, PT, PT, RZ, RZ, RZ, P2, !PT ;  /* 0x000000ffff277210 */ /* 0x000fe200017fe4ff */
[----:B------:R-:W-:Y:S01]  /*19f70*/  IMAD R45, R55, R18, RZ ;  /* 0x00000012372d7224 */ /* 0x000fe200078e02ff */
[----:B------:R-:W-:Y:S01]  /*19f80*/  IADD3 R53, PT, PT, R10, R37, RZ ;  /* 0x000000250a357210 */ /* 0x000fe20007ffe0ff */
[-C--:B------:R-:W-:Y:S02]  /*19f90*/  IMAD R35, R41, R26.reuse, RZ ;  /* 0x0000001a29237224 */ /* 0x080fe400078e02ff */
[----:B------:R-:W-:-:S04]  /*19fa0*/  IMAD.WIDE.U32 R58, R40, R26, R58 ;  /* 0x0000001a283a7225 */ /* 0x000fc800078e003a */
[----:B------:R-:W-:Y:S01]  /*19fb0*/  IMAD.IADD R36, R49, 0x1, R45 ;  /* 0x0000000131247824 */ /* 0x000fe200078e022d */
[----:B------:R-:W-:Y:S01]  /*19fc0*/  IADD3.X R45, PT, PT, RZ, RZ, RZ, P3, !PT ;  /* 0x000000ffff2d7210 */ /* 0x000fe20001ffe4ff */
[-C--:B------:R-:W-:Y:S02]  /*19fd0*/  IMAD R37, R57, R13.reuse, RZ ;  /* 0x0000000d39257224 */ /* 0x080fe400078e02ff */
[----:B------:R-:W-:-:S04]  /*19fe0*/  IMAD.WIDE.U32 R38, R56, R13, R38 ;  /* 0x0000000d38267225 */ /* 0x000fc800078e0026 */
[----:B------:R-:W-:Y:S01]  /*19ff0*/  IMAD.IADD R35, R59, 0x1, R35 ;  /* 0x000000013b237824 */ /* 0x000fe200078e0223 */
[----:B------:R-:W-:Y:S01]  /*1a000*/  MOV R59, RZ ;  /* 0x000000ff003b7202 */ /* 0x000fe20000000f00 */
[----:B------:R-:W-:Y:S02]  /*1a010*/  IMAD.X R49, RZ, RZ, RZ, P1 ;  /* 0x000000ffff317224 */ /* 0x000fe400008e06ff */
[----:B------:R-:W-:Y:S01]  /*1a020*/  IMAD.IADD R37, R39, 0x1, R37 ;  /* 0x0000000127257824 */ /* 0x000fe200078e0225 */
[----:B------:R-:W-:Y:S01]  /*1a030*/  IADD3 R38, P3, PT, R35, R38, RZ ;  /* 0x0000002623267210 */ /* 0x000fe20007f7e0ff */
[----:B------:R-:W-:-:S04]  /*1a040*/  IMAD.WIDE.U32 R44, R23, R32, R44 ;  /* 0x00000020172c7225 */ /* 0x000fc800078e002c */
[----:B------:R-:W-:Y:S01]  /*1a050*/  IMAD R39, R67, R20, RZ ;  /* 0x0000001443277224 */ /* 0x000fe200078e02ff */
[----:B------:R-:W-:Y:S01]  /*1a060*/  IADD3 R44, P4, PT, R27, R44, RZ ;  /* 0x0000002c1b2c7210 */ /* 0x000fe20007f9e0ff */
[----:B------:R-:W-:Y:S01]  /*1a070*/  IMAD.WIDE.U32 R48, R66, R20, R48 ;  /* 0x0000001442307225 */ /* 0x000fe200078e0030 */
[----:B------:R-:W-:-:S03]  /*1a080*/  IADD3 R27, PT, PT, R9, R45, RZ ;  /* 0x0000002d091b7210 */ /* 0x000fc60007ffe0ff */
[----:B------:R-:W-:Y:S01]  /*1a090*/  IMAD.X R71, RZ, RZ, RZ, P0 ;  /* 0x000000ffff477224 */ /* 0x000fe200000e06ff */
[----:B------:R-:W-:Y:S01]  /*1a0a0*/  IADD3 R36, P0, PT, R36, R21, RZ ;  /* 0x0000001524247210 */ /* 0x000fe20007f1e0ff */
[----:B------:R-:W-:Y:S01]  /*1a0b0*/  IMAD R45, R51, R15, RZ ;  /* 0x0000000f332d7224 */ /* 0x000fe200078e02ff */
[----:B------:R-:W-:Y:S01]  /*1a0c0*/  IADD3 R49, PT, PT, R49, R39, RZ ;  /* 0x0000002731317210 */ /* 0x000fe20007ffe0ff */
[----:B------:R-:W-:Y:S01]  /*1a0d0*/  IMAD.X R39, RZ, RZ, RZ, P3 ;  /* 0x000000ffff277224 */ /* 0x000fe200018e06ff */
[----:B------:R-:W-:Y:S01]  /*1a0e0*/  IADD3 R48, P2, PT, R37, R48, RZ ;  /* 0x0000003025307210 */ /* 0x000fe20007f5e0ff */
[----:B------:R-:W-:-:S04]  /*1a0f0*/  IMAD.WIDE.U32 R58, R50, R15, R58 ;  /* 0x0000000f323a7225 */ /* 0x000fc800078e003a */
[----:B------:R-:W-:Y:S01]  /*1a100*/  IMAD.WIDE.U32 R70, R19, UR17, R70 ;  /* 0x0000001113467c25 */ /* 0x000fe2000f8e0046 */
[----:B------:R-:W-:-:S03]  /*1a110*/  IADD3 R58, P3, PT, R53, R58, RZ ;  /* 0x0000003a353a7210 */ /* 0x000fc60007f7e0ff */
[----:B------:R-:W-:Y:S02]  /*1a120*/  IMAD.X R37, RZ, RZ, RZ, P0 ;  /* 0x000000ffff257224 */ /* 0x000fe400000e06ff */
[----:B------:R-:W-:-:S04]  /*1a130*/  IMAD.WIDE.U32 R38, R68, R26, R38 ;  /* 0x0000001a44267225 */ /* 0x000fc800078e0026 */
[----:B------:R-:W-:Y:S01]  /*1a140*/  IMAD.IADD R45, R59, 0x1, R45 ;  /* 0x000000013b2d7824 */ /* 0x000fe200078e022d */
[----:B------:R-:W-:Y:S01]  /*1a150*/  IADD3.X R59, PT, PT, RZ, RZ, RZ, P3, !PT ;  /* 0x000000ffff3b7210 */ /* 0x000fe20001ffe4ff */
[----:B------:R-:W-:Y:S02]  /*1a160*/  IMAD.IADD R35, R6, 0x1, R71 ;  /* 0x0000000106237824 */ /* 0x000fe400078e0247 */
[----:B------:R-:W-:Y:S01]  /*1a170*/  IMAD R21, R70, UR11, RZ ;  /* 0x0000000b46157c24 */ /* 0x000fe2000f8e02ff */
[----:B------:R-:W-:Y:S01]  /*1a180*/  IADD3 R38, P0, PT, R45, R38, RZ ;  /* 0x000000262d267210 */ /* 0x000fe20007f1e0ff */
[----:B------:R-:W-:Y:S02]  /*1a190*/  IMAD.MOV.U32 R71, RZ, RZ, RZ ;  /* 0x000000ffff477224 */ /* 0x000fe400078e00ff */
[----:B------:R-:W-:-:S04]  /*1a1a0*/  IMAD.WIDE.U32 R36, R46, R18, R36 ;  /* 0x000000122e247225 */ /* 0x000fc800078e0024 */
[----:B------:R-:W-:Y:S01]  /*1a1b0*/  IMAD.X R45, RZ, RZ, RZ, P4 ;  /* 0x000000ffff2d7224 */ /* 0x000fe200020e06ff */
[----:B------:R-:W-:Y:S01]  /*1a1c0*/  IADD3 R36, P1, PT, R49, R36, RZ ;  /* 0x0000002431247210 */ /* 0x000fe20007f3e0ff */
[----:B------:R-:W-:-:S04]  /*1a1d0*/  IMAD.HI.U32 R70, R21, UR16, R70 ;  /* 0x0000001015467c27 */ /* 0x000fc8000f8e0046 */
[----:B------:R-:W-:Y:S02]  /*1a1e0*/  IMAD R71, R47, R18, RZ ;  /* 0x000000122f477224 */ /* 0x000fe400078e02ff */
[----:B------:R-:W-:Y:S02]  /*1a1f0*/  IMAD R73, R69, R26, RZ ;  /* 0x0000001a45497224 */ /* 0x000fe400078e02ff */
[----:B------:R-:W-:Y:S02]  /*1a200*/  IMAD.X R49, RZ, RZ, RZ, P2 ;  /* 0x000000ffff317224 */ /* 0x000fe400010e06ff */
[----:B------:R-:W-:Y:S01]  /*1a210*/  IMAD.WIDE.U32 R44, R25, UR19, R44 ;  /* 0x00000013192c7c25 */ /* 0x000fe2000f8e002c */
[----:B------:R-:W-:-:S03]  /*1a220*/  IADD3 R39, PT, PT, R39, R73, RZ ;  /* 0x0000004927277210 */ /* 0x000fc60007ffe0ff */
[----:B------:R-:W-:Y:S02]  /*1a230*/  IMAD.IADD R72, R37, 0x1, R71 ;  /* 0x0000000125487824 */ /* 0x000fe400078e0247 */
[-C--:B------:R-:W-:Y:S02]  /*1a240*/  IMAD R53, R43, R13.reuse, RZ ;  /* 0x0000000d2b357224 */ /* 0x080fe400078e02ff */
[----:B------:R-:W-:Y:S01]  /*1a250*/  IMAD.X R37, RZ, RZ, RZ, P1 ;  /* 0x000000ffff257224 */ /* 0x000fe200008e06ff */
[----:B------:R-:W-:Y:S01]  /*1a260*/  IADD3 R44, P1, PT, R35, R44, RZ ;  /* 0x0000002c232c7210 */ /* 0x000fe20007f3e0ff */
[----:B------:R-:W-:-:S04]  /*1a270*/  IMAD.WIDE.U32 R48, R42, R13, R48 ;  /* 0x0000000d2a307225 */ /* 0x000fc800078e0030 */
[-C--:B------:R-:W-:Y:S01]  /*1a280*/  IMAD R73, R55, R20.reuse, RZ ;  /* 0x0000001437497224 */ /* 0x080fe200078e02ff */
[----:B------:R-:W-:Y:S01]  /*1a290*/  IADD3 R49, PT, PT, R49, R53, RZ ;  /* 0x0000003531317210 */ /* 0x000fe20007ffe0ff */
[----:B------:R-:W-:Y:S01]  /*1a2a0*/  IMAD.WIDE.U32 R36, R54, R20, R36 ;  /* 0x0000001436247225 */ /* 0x000fe200078e0024 */
[----:B------:R-:W-:-:S03]  /*1a2b0*/  IADD3 R48, P3, PT, R39, R48, RZ ;  /* 0x0000003027307210 */ /* 0x000fc60007f7e0ff */
[----:B------:R-:W-:Y:S01]  /*1a2c0*/  IMAD.IADD R35, R8, 0x1, R45 ;  /* 0x0000000108237824 */ /* 0x000fe200078e022d */
[----:B------:R-:W-:Y:S01]  /*1a2d0*/  IADD3 R36, P2, PT, R49, R36, RZ ;  /* 0x0000002431247210 */ /* 0x000fe20007f5e0ff */
[----:B------:R-:W-:Y:S02]  /*1a2e0*/  IMAD.X R45, RZ, RZ, RZ, P1 ;  /* 0x000000ffff2d7224 */ /* 0x000fe400008e06ff */
[----:B------:R-:W-:Y:S02]  /*1a2f0*/  IMAD.IADD R73, R37, 0x1, R73 ;  /* 0x0000000125497824 */ /* 0x000fe400078e0249 */
[----:B------:R-:W-:Y:S02]  /*1a300*/  IMAD.X R39, RZ, RZ, RZ, P0 ;  /* 0x000000ffff277224 */ /* 0x000fe400000e06ff */
[----:B------:R-:W-:Y:S01]  /*1a310*/  IMAD.WIDE.U32 R58, R17, R34, R58 ;  /* 0x00000022113a7225 */ /* 0x000fe200078e003a */
[----:B------:R-:W-:-:S03]  /*1a320*/  IADD3 R72, P1, PT, R73, R72, RZ ;  /* 0x0000004849487210 */ /* 0x000fc60007f3e0ff */
[----:B------:R-:W-:Y:S01]  /*1a330*/  IMAD.WIDE.U32 R44, R19, UR18, R44 ;  /* 0x00000012132c7c25 */ /* 0x000fe2000f8e002c */
[----:B------:R-:W-:Y:S02]  /*1a340*/  IADD3 R58, P4, PT, R27, R58, RZ ;  /* 0x0000003a1b3a7210 */ /* 0x000fe40007f9e0ff */
[----:B------:R-:W-:Y:S01]  /*1a350*/  IADD3 R27, PT, PT, R11, R59, RZ ;  /* 0x0000003b0b1b7210 */ /* 0x000fe20007ffe0ff */
[----:B------:R-:W-:Y:S01]  /*1a360*/  IMAD.IADD R37, R5, 0x1, R70 ;  /* 0x0000000105257824 */ /* 0x000fe200078e0246 */
[----:B------:R-:W-:Y:S01]  /*1a370*/  IADD3 R45, PT, PT, R7, R45, RZ ;  /* 0x0000002d072d7210 */ /* 0x000fe20007ffe0ff */
[----:B------:R-:W-:Y:S02]  /*1a380*/  IMAD.X R49, RZ, RZ, RZ, P3 ;  /* 0x000000ffff317224 */ /* 0x000fe400018e06ff */
[-C--:B------:R-:W-:Y:S01]  /*1a390*/  IMAD R53, R41, R15.reuse, RZ ;  /* 0x0000000f29357224 */ /* 0x080fe200078e02ff */
[----:B------:R-:W-:Y:S01]  /*1a3a0*/  IADD3 R44, P0, PT, R37, R44, RZ ;  /* 0x0000002c252c7210 */ /* 0x000fe20007f1e0ff */
[----:B------:R-:W-:-:S04]  /*1a3b0*/  IMAD.WIDE.U32 R38, R40, R15, R38 ;  /* 0x0000000f28267225 */ /* 0x000fc800078e0026 */
[-C--:B------:R-:W-:Y:S02]  /*1a3c0*/  IMAD R73, R57, R26.reuse, RZ ;  /* 0x0000001a39497224 */ /* 0x080fe400078e02ff */
[----:B------:R-:W-:-:S04]  /*1a3d0*/  IMAD.WIDE.U32 R48, R56, R26, R48 ;  /* 0x0000001a38307225 */ /* 0x000fc800078e0030 */
[----:B------:R-:W-:Y:S01]  /*1a3e0*/  IMAD.X R37, RZ, RZ, RZ, P2 ;  /* 0x000000ffff257224 */ /* 0x000fe200010e06ff */
[----:B------:R-:W-:Y:S01]  /*1a3f0*/  IADD3 R49, PT, PT, R49, R73, RZ ;  /* 0x0000004931317210 */ /* 0x000fe20007ffe0ff */
[----:B------:R-:W-:Y:S02]  /*1a400*/  IMAD.IADD R53, R39, 0x1, R53 ;  /* 0x0000000127357824 */ /* 0x000fe400078e0235 */
[----:B------:R-:W-:Y:S02]  /*1a410*/  HFMA2 R39, -RZ, RZ, 0, 0 ;  /* 0x00000000ff277431 */ /* 0x000fe400000001ff */
[----:B------:R-:W-:Y:S02]  /*1a420*/  IMAD.X R59, RZ, RZ, RZ, P4 ;  /* 0x000000ffff3b7224 */ /* 0x000fe400020e06ff */
[-C--:B------:R-:W-:Y:S01]  /*1a430*/  IMAD R71, R67, R13.reuse, RZ ;  /* 0x0000000d43477224 */ /* 0x080fe200078e02ff */
[----:B------:R-:W-:Y:S01]  /*1a440*/  IADD3 R48, P2, PT, R53, R48, RZ ;  /* 0x0000003035307210 */ /* 0x000fe20007f5e0ff */
[----:B------:R-:W-:-:S04]  /*1a450*/  IMAD.WIDE.U32 R36, R66, R13, R36 ;  /* 0x0000000d42247225 */ /* 0x000fc800078e0024 */
[----:B------:R-:W-:Y:S01]  /*1a460*/  IMAD.X R73, RZ, RZ, RZ, P1 ;  /* 0x000000ffff497224 */ /* 0x000fe200008e06ff */
[----:B------:R-:W-:Y:S01]  /*1a470*/  IADD3 R37, PT, PT, R37, R71, RZ ;  /* 0x0000004725257210 */ /* 0x000fe20007ffe0ff */
[----:B------:R-:W-:Y:S01]  /*1a480*/  IMAD.WIDE.U32 R58, R23, R33, R58 ;  /* 0x00000021173a7225 */ /* 0x000fe200078e003a */
[----:B------:R-:W-:-:S03]  /*1a490*/  IADD3 R36, P3, PT, R49, R36, RZ ;  /* 0x0000002431247210 */ /* 0x000fc60007f7e0ff */
[----:B------:R-:W-:-:S04]  /*1a4a0*/  IMAD.WIDE.U32 R72, R46, R20, R72 ;  /* 0x000000142e487225 */ /* 0x000fc800078e0048 */
[----:B------:R-:W-:Y:S01]  /*1a4b0*/  IMAD.X R49, RZ, RZ, RZ, P2 ;  /* 0x000000ffff317224 */ /* 0x000fe200010e06ff */
[----:B------:R-:W-:Y:S01]  /*1a4c0*/  IADD3 R72, P2, PT, R37, R72, RZ ;  /* 0x0000004825487210 */ /* 0x000fe20007f5e0ff */
[----:B------:R-:W-:Y:S01]  /*1a4d0*/  IMAD R51, R51, R12, RZ ;  /* 0x0000000c33337224 */ /* 0x000fe200078e02ff */
[----:B------:R-:W-:Y:S01]  /*1a4e0*/  IADD3.X R37, PT, PT, RZ, RZ, RZ, P3, !PT ;  /* 0x000000ffff257210 */ /* 0x000fe20001ffe4ff */
[----:B------:R-:W-:Y:S01]  /*1a4f0*/  IMAD.WIDE.U32 R38, R12, R50, R38 ;  /* 0x000000320c267225 */ /* 0x000fe200078e0026 */
[----:B------:R-:W-:-:S03]  /*1a500*/  IADD3 R50, P4, PT, R35, R58, RZ ;  /* 0x0000003a23327210 */ /* 0x000fc60007f9e0ff */
[----:B------:R-:W-:Y:S01]  /*1a510*/  IMAD.IADD R58, R10, 0x1, R59 ;  /* 0x000000010a3a7824 */ /* 0x000fe200078e023b */
[----:B------:R-:W-:Y:S01]  /*1a520*/  IADD3 R38, P1, PT, R27, R38, RZ ;  /* 0x000000261b267210 */ /* 0x000fe20007f3e0ff */
[-C--:B------:R-:W-:Y:S02]  /*1a530*/  IMAD R59, R69, R15.reuse, RZ ;  /* 0x0000000f453b7224 */ /* 0x080fe400078e02ff */
[----:B------:R-:W-:-:S04]  /*1a540*/  IMAD.WIDE.U32 R48, R68, R15, R48 ;  /* 0x0000000f44307225 */ /* 0x000fc800078e0030 */
[----:B------:R-:W-:Y:S02]  /*1a550*/  IMAD R53, R47, R20, RZ ;  /* 0x000000142f357224 */ /* 0x000fe400078e02ff */
[----:B------:R-:W-:Y:S02]  /*1a560*/  IMAD.IADD R35, R39, 0x1, R51 ;  /* 0x0000000127237824 */ /* 0x000fe400078e0233 */
[----:B------:R-:W-:Y:S01]  /*1a570*/  IMAD.IADD R39, R49, 0x1, R59 ;  /* 0x0000000131277824 */ /* 0x000fe200078e023b */
[----:B------:R-:W-:Y:S01]  /*1a580*/  IADD3 R30, PT, PT, R73, R53, RZ ;  /* 0x00000035491e7210 */ /* 0x000fe20007ffe0ff */
[----:B------:R-:W-:Y:S01]  /*1a590*/  IMAD.WIDE.U32 R36, R42, R26, R36 ;  /* 0x0000001a2a247225 */ /* 0x000fe200078e0024 */
[----:B------:R-:W-:-:S03]  /*1a5a0*/  IADD3 R48, P5, PT, R35, R48, RZ ;  /* 0x0000003023307210 */ /* 0x000fc60007fbe0ff */
[----:B------:R-:W-:Y:S02]  /*1a5b0*/  IMAD R35, R43, R26, RZ ;  /* 0x0000001a2b237224 */ /* 0x000fe400078e02ff */
[----:B------:R-:W-:Y:S02]  /*1a5c0*/  IMAD.X R73, RZ, RZ, RZ, P2 ;  /* 0x000000ffff497224 */ /* 0x000fe400010e06ff */
[----:B------:R-:W-:Y:S01]  /*1a5d0*/  IMAD.X R51, RZ, RZ, RZ, P4 ;  /* 0x000000ffff337224 */ /* 0x000fe200020e06ff */
[----:B------:R-:W-:Y:S01]  /*1a5e0*/  IADD3 R36, P4, PT, R39, R36, RZ ;  /* 0x0000002427247210 */ /* 0x000fe20007f9e0ff */
[----:B------:R-:W-:Y:S01]  /*1a5f0*/  IMAD R53, R55, R13, RZ ;  /* 0x0000000d37357224 */ /* 0x000fe200078e02ff */
[----:B------:R-:W-:Y:S01]  /*1a600*/  IADD3 R35, PT, PT, R37, R35, RZ ;  /* 0x0000002325237210 */ /* 0x000fe20007ffe0ff */
[----:B------:R-:W-:Y:S01]  /*1a610*/  IMAD.WIDE.U32 R72, R54, R13, R72 ;  /* 0x0000000d36487225 */ /* 0x000fe200078e0048 */
[----:B------:R-:W-:-:S03]  /*1a620*/  IADD3.X R37, PT, PT, RZ, RZ, RZ, P4, !PT ;  /* 0x000000ffff257210 */ /* 0x000fc600027fe4ff */
[----:B------:R-:W-:Y:S01]  /*1a630*/  IMAD.WIDE.U32 R50, R25, R32, R50 ;  /* 0x0000002019327225 */ /* 0x000fe200078e0032 */
[----:B------:R-:W-:-:S03]  /*1a640*/  IADD3 R72, P3, PT, R35, R72, RZ ;  /* 0x0000004823487210 */ /* 0x000fc60007f7e0ff */
[----:B------:R-:W-:Y:S01]  /*1a650*/  IMAD.X R49, RZ, RZ, RZ, P5 ;  /* 0x000000ffff317224 */ /* 0x000fe200028e06ff */
[----:B------:R-:W-:Y:S01]  /*1a660*/  IADD3 R50, P2, PT, R45, R50, RZ ;  /* 0x000000322d327210 */ /* 0x000fe20007f5e0ff */
[----:B------:R-:W-:Y:S02]  /*1a670*/  IMAD.IADD R39, R73, 0x1, R53 ;  /* 0x0000000149277824 */ /* 0x000fe400078e0235 */
[----:B------:R-:W-:Y:S02]  /*1a680*/  IMAD R35, R41, R12, RZ ;  /* 0x0000000c29237224 */ /* 0x000fe400078e02ff */
[----:B------:R-:W-:-:S04]  /*1a690*/  IMAD.WIDE.U32 R48, R12, R40, R48 ;  /* 0x000000280c307225 */ /* 0x000fc800078e0030 */
[-C--:B------:R-:W-:Y:S02]  /*1a6a0*/  IMAD R41, R57, R15.reuse, RZ ;  /* 0x0000000f39297224 */ /* 0x080fe400078e02ff */
[----:B------:R-:W-:-:S04]  /*1a6b0*/  IMAD.WIDE.U32 R36, R56, R15, R36 ;  /* 0x0000000f38247225 */ /* 0x000fc800078e0024 */
[----:B------:R-:W-:Y:S01]  /*1a6c0*/  IMAD.X R45, RZ, RZ, RZ, P0 ;  /* 0x000000ffff2d7224 */ /* 0x000fe200000e06ff */
[----:B------:R-:W-:Y:S01]  /*1a6d0*/  IADD3 R40, P0, PT, R39, R30, RZ ;  /* 0x0000001e27287210 */ /* 0x000fe20007f1e0ff */
[----:B------:R-:W-:Y:S01]  /*1a6e0*/  IMAD.IADD R35, R49, 0x1, R35 ;  /* 0x0000000131237824 */ /* 0x000fe200078e0223 */
[----:B------:R-:W-:Y:S01]  /*1a6f0*/  IADD3 R49, PT, PT, R37, R41, RZ ;  /* 0x0000002925317210 */ /* 0x000fe20007ffe0ff */
[----:B------:R-:W-:Y:S01]  /*1a700*/  IMAD.X R73, RZ, RZ, RZ, P3 ;  /* 0x000000ffff497224 */ /* 0x000fe200018e06ff */
[----:B------:R-:W-:Y:S01]  /*1a710*/  IADD3.X R41, PT, PT, RZ, RZ, RZ, P0, !PT ;  /* 0x000000ffff297210 */ /* 0x000fe200007fe4ff */
[----:B------:R-:W-:Y:S01]  /*1a720*/  IMAD.IADD R27, R9, 0x1, R51 ;  /* 0x00000001091b7824 */ /* 0x000fe200078e0233 */
[----:B------:R-:W-:Y:S01]  /*1a730*/  IADD3 R36, P4, PT, R35, R36, RZ ;  /* 0x0000002423247210 */ /* 0x000fe20007f9e0ff */
[-C--:B------:R-:W-:Y:S02]  /*1a740*/  IMAD R51, R67, R26.reuse, RZ ;  /* 0x0000001a43337224 */ /* 0x080fe400078e02ff */
[----:B------:R-:W-:Y:S01]  /*1a750*/  IMAD.WIDE.U32 R72, R66, R26, R72 ;  /* 0x0000001a42487225 */ /* 0x000fe200078e0048 */
[----:B------:R-:W-:-:S03]  /*1a760*/  IADD3.X R37, PT, PT, RZ, RZ, RZ, P4, !PT ;  /* 0x000000ffff257210 */ /* 0x000fc600027fe4ff */
[----:B------:R-:W-:Y:S01]  /*1a770*/  IMAD.WIDE.U32 R44, R21, UR17, R44 ;  /* 0x00000011152c7c25 */ /* 0x000fe2000f8e002c */
[----:B------:R-:W-:-:S03]  /*1a780*/  IADD3 R72, P3, PT, R49, R72, RZ ;  /* 0x0000004831487210 */ /* 0x000fc60007f7e0ff */
[----:B------:R-:W-:-:S04]  /*1a790*/  IMAD.WIDE.U32 R40, R46, R13, R40 ;  /* 0x0000000d2e287225 */ /* 0x000fc800078e0028 */
[----:B------:R-:W-:Y:S01]  /*1a7a0*/  IMAD.IADD R51, R73, 0x1, R51 ;  /* 0x0000000149337824 */ /* 0x000fe200078e0233 */
[----:B------:R-:W-:Y:S01]  /*1a7b0*/  IADD3.X R73, PT, PT, RZ, RZ, RZ, P3, !PT ;  /* 0x000000ffff497210 */ /* 0x000fe20001ffe4ff */
[----:B------:R-:W-:Y:S02]  /*1a7c0*/  IMAD.IADD R39, R6, 0x1, R45 ;  /* 0x0000000106277824 */ /* 0x000fe400078e022d */
[----:B------:R-:W-:Y:S01]  /*1a7d0*/  IMAD R35, R44, UR11, RZ ;  /* 0x0000000b2c237c24 */ /* 0x000fe2000f8e02ff */
[----:B------:R-:W-:Y:S01]  /*1a7e0*/  IADD3 R40, P0, PT, R51, R40, RZ ;  /* 0x0000002833287210 */ /* 0x000fe20007f1e0ff */
[----:B------:R-:W-:Y:S02]  /*1a7f0*/  IMAD.MOV.U32 R45, RZ, RZ, RZ ;  /* 0x000000ffff2d7224 */ /* 0x000fe400078e00ff */
[----:B------:R-:W-:Y:S02]  /*1a800*/  IMAD R53, R47, R13, RZ ;  /* 0x0000000d2f357224 */ /* 0x000fe400078e02ff */
[----:B------:R-:W-:-:S02]  /*1a810*/  IMAD R59, R69, R12, RZ ;  /* 0x0000000c453b7224 */ /* 0x000fc400078e02ff */
[----:B------:R-:W-:Y:S02]  /*1a820*/  IMAD.WIDE.U32 R36, R12, R68, R36 ;  /* 0x000000440c247225 */ /* 0x000fe400078e0024 */
[----:B------:R-:W0:Y:S02]  /*1a830*/  LDC R68, c[0x3][0x1c] ;  /* 0x00c00700ff447b82 */ /* 0x000e240000000800 */
[----:B------:R-:W-:-:S04]  /*1a840*/  IMAD.HI.U32 R30, R35, UR16, R44 ;  /* 0x00000010231e7c27 */ /* 0x000fc8000f8e002c */
[----:B------:R-:W-:Y:S02]  /*1a850*/  IMAD.IADD R45, R41, 0x1, R53 ;  /* 0x00000001292d7824 */ /* 0x000fe400078e0235 */
[-C--:B------:R-:W-:Y:S02]  /*1a860*/  IMAD R49, R43, R15.reuse, RZ ;  /* 0x0000000f2b317224 */ /* 0x080fe400078e02ff */
[----:B------:R-:W-:Y:S02]  /*1a870*/  IMAD.X R41, RZ, RZ, RZ, P0 ;  /* 0x000000ffff297224 */ /* 0x000fe400000e06ff */
[----:B------:R-:W-:-:S04]  /*1a880*/  IMAD.WIDE.U32 R72, R42, R15, R72 ;  /* 0x0000000f2a487225 */ /* 0x000fc800078e0048 */
[----:B------:R-:W-:Y:S01]  /*1a890*/  IMAD.IADD R37, R37, 0x1, R59 ;  /* 0x0000000125257824 */ /* 0x000fe200078e023b */
[----:B------:R-:W-:Y:S01]  /*1a8a0*/  IADD3 R49, PT, PT, R73, R49, RZ ;  /* 0x0000003149317210 */ /* 0x000fe20007ffe0ff */
[----:B------:R-:W-:Y:S02]  /*1a8b0*/  IMAD.X R51, RZ, RZ, RZ, P2 ;  /* 0x000000ffff337224 */ /* 0x000fe400010e06ff */
[----:B------:R-:W-:Y:S01]  /*1a8c0*/  IMAD R53, R55, R26, RZ ;  /* 0x0000001a37357224 */ /* 0x000fe200078e02ff */
[----:B------:R-:W-:Y:S01]  /*1a8d0*/  IADD3 R72, P2, PT, R37, R72, RZ ;  /* 0x0000004825487210 */ /* 0x000fe20007f5e0ff */
[----:B------:R-:W-:-:S04]  /*1a8e0*/  IMAD.WIDE.U32 R40, R54, R26, R40 ;  /* 0x0000001a36287225 */ /* 0x000fc800078e0028 */
[----:B------:R-:W-:Y:S01]  /*1a8f0*/  IMAD.WIDE.U32 R50, R19, UR19, R50 ;  /* 0x0000001313327c25 */ /* 0x000fe2000f8e0032 */
[----:B------:R-:W-:-:S03]  /*1a900*/  IADD3 R40, P3, PT, R49, R40, RZ ;  /* 0x0000002831287210 */ /* 0x000fc60007f7e0ff */
[----:B------:R-:W-:Y:S01]  /*1a910*/  IMAD.IADD R70, R41, 0x1, R53 ;  /* 0x0000000129467824 */ /* 0x000fe200078e0235 */
[----:B------:R-:W-:Y:S01]  /*1a920*/  IADD3 R44, P0, PT, R39, R50, RZ ;  /* 0x00000032272c7210 */ /* 0x000fe20007f1e0ff */
[----:B------:R-:W-:Y:S01]  /*1a930*/  IMAD.X R73, RZ, RZ, RZ, P2 ;  /* 0x000000ffff497224 */ /* 0x000fe200010e06ff */
[----:B------:R-:W-:Y:S01]  /*1a940*/  IADD3 R37, PT, PT, R8, R51, RZ ;  /* 0x0000003308257210 */ /* 0x000fe20007ffe0ff */
[----:B------:R-:W-:Y:S01]  /*1a950*/  IMAD.X R41, RZ, RZ, RZ, P3 ;  /* 0x000000ffff297224 */ /* 0x000fe200018e06ff */
[----:B------:R-:W-:Y:S01]  /*1a960*/  IADD3 R50, P2, PT, R70, R45, RZ ;  /* 0x0000002d46327210 */ /* 0x000fe20007f5e0ff */
[----:B------:R-:W-:Y:S02]  /*1a970*/  IMAD R45, R57, R12, RZ ;  /* 0x0000000c392d7224 */ /* 0x000fe400078e02ff */
        /* <DEDUP_REMOVED lines=22> */
[----:B------:R-:W-:Y:S01]  /*1aae0*/  IMAD.X R59, RZ, RZ, RZ, P2 ;  /* 0x000000ffff3b7224 */ /* 0x000fe200010e06ff */
[----:B------:R-:W-:Y:S01]  /*1aaf0*/  IADD3 R50, P0, PT, R41, R50, RZ ;  /* 0x0000003229327210 */ /* 0x000fe20007f1e0ff */
[----:B------:R-:W-:Y:S02]  /*1ab00*/  IMAD.IADD R17, R5, 0x1, R30 ;  /* 0x0000000105117824 */ /* 0x000fe400078e021e */
[----:B------:R-:W-:-:S04]  /*1ab10*/  IMAD.WIDE.U32 R44, R21, UR18, R44 ;  /* 0x00000012152c7c25 */ /* 0x000fc8000f8e002c */
[----:B------:R-:W-:Y:S01]  /*1ab20*/  IMAD.IADD R42, R51, 0x1, R43 ;  /* 0x00000001332a7824 */ /* 0x000fe200078e022b */
[----:B------:R-:W-:Y:S01]  /*1ab30*/  IADD3 R38, P3, PT, R17, R44, RZ ;  /* 0x0000002c11267210 */ /* 0x000fe20007f7e0ff */
[----:B------:R-:W-:Y:S01]  /*1ab40*/  IMAD.WIDE.U32 R58, R23, R34, R58 ;  /* 0x00000022173a7225 */ /* 0x000fe200078e003a */
[----:B------:R-:W-:Y:S02]  /*1ab50*/  IADD3.X R51, PT, PT, RZ, RZ, RZ, P0, !PT ;  /* 0x000000ffff337210 */ /* 0x000fe400007fe4ff */
[----:B------:R-:W-:Y:S01]  /*1ab60*/  IADD3 R42, P1, PT, R42, R49, RZ ;  /* 0x000000312a2a7210 */ /* 0x000fe20007f3e0ff */
[----:B------:R-:W-:Y:S01]  /*1ab70*/  IMAD.IADD R17, R7, 0x1, R45 ;  /* 0x0000000107117824 */ /* 0x000fe200078e022d */
[----:B------:R-:W-:Y:S01]  /*1ab80*/  IADD3 R44, P2, PT, R27, R58, RZ ;  /* 0x0000003a1b2c7210 */ /* 0x000fe20007f5e0ff */
[----:B------:R-:W-:Y:S01]  /*1ab90*/  IMAD R57, R67, R12, RZ ;  /* 0x0000000c43397224 */ /* 0x000fe200078e02ff */
[----:B------:R-:W-:Y:S01]  /*1aba0*/  IADD3 R49, P0, PT, R39, R48, RZ ;  /* 0x0000003027317210 */ /* 0x000fe20007f1e0ff */
[----:B------:R-:W-:Y:S01]  /*1abb0*/  IMAD.IADD R48, R11, 0x1, R59 ;  /* 0x000000010b307824 */ /* 0x000fe200078e023b */
[----:B------:R-:W-:Y:S01]  /*1abc0*/  IADD3.X R39, PT, PT, RZ, RZ, RZ, P3, !PT ;  /* 0x000000ffff277210 */ /* 0x000fe20001ffe4ff */
[----:B------:R-:W-:-:S02]  /*1abd0*/  IMAD.X R45, RZ, RZ, RZ, P2 ;  /* 0x000000ffff2d7224 */ /* 0x000fc400010e06ff */
[----:B------:R-:W-:Y:S01]  /*1abe0*/  IMAD.WIDE.U32 R50, R12, R66, R50 ;  /* 0x000000420c327225 */ /* 0x000fe200078e0032 */
[----:B------:R-:W-:-:S03]  /*1abf0*/  IADD3 R48, P2, PT, R48, R49, RZ ;  /* 0x0000003130307210 */ /* 0x000fc60007f5e0ff */
[----:B------:R-:W-:Y:S01]  /*1ac00*/  IMAD.X R43, RZ, RZ, RZ, P1 ;  /* 0x000000ffff2b7224 */ /* 0x000fe200008e06ff */
[----:B------:R-:W-:Y:S01]  /*1ac10*/  IADD3 R57, PT, PT, R51, R57, RZ ;  /* 0x0000003933397210 */ /* 0x000fe20007ffe0ff */
[----:B------:R-:W-:-:S04]  /*1ac20*/  IMAD.WIDE.U32 R38, R35, UR17, R38 ;  /* 0x0000001123267c25 */ /* 0x000fc8000f8e0026 */
[----:B------:R-:W-:-:S04]  /*1ac30*/  IMAD.WIDE.U32 R42, R46, R15, R42 ;  /* 0x0000000f2e2a7225 */ /* 0x000fc800078e002a */
[----:B------:R-:W-:Y:S01]  /*1ac40*/  IMAD.IADD R41, R6, 0x1, R39 ;  /* 0x0000000106297824 */ /* 0x000fe200078e0227 */
[----:B------:R-:W-:Y:S01]  /*1ac50*/  IADD3 R56, P1, PT, R57, R42, RZ ;  /* 0x0000002a39387210 */ /* 0x000fe20007f3e0ff */
[----:B------:R-:W-:Y:S02]  /*1ac60*/  IMAD.X R49, RZ, RZ, RZ, P2 ;  /* 0x000000ffff317224 */ /* 0x000fe400010e06ff */
[----:B------:R-:W-:Y:S01]  /*1ac70*/  IMAD.WIDE.U32 R44, R25, R33, R44 ;  /* 0x00000021192c7225 */ /* 0x000fe200078e002c */
[----:B------:R-:W-:-:S03]  /*1ac80*/  IADD3.X R57, PT, PT, RZ, RZ, RZ, P1, !PT ;  /* 0x000000ffff397210 */ /* 0x000fc60000ffe4ff */
[----:B------:R-:W-:Y:S02]  /*1ac90*/  IMAD R27, R38, UR11, RZ ;  /* 0x0000000b261b7c24 */ /* 0x000fe4000f8e02ff */
[----:B------:R-:W-:Y:S02]  /*1aca0*/  IMAD.MOV.U32 R39, RZ, RZ, RZ ;  /* 0x000000ffff277224 */ /* 0x000fe400078e00ff */
[----:B------:R-:W-:-:S04]  /*1acb0*/  IMAD.WIDE.U32 R48, R23, R68, R48 ;  /* 0x0000004417307225 */ /* 0x000fc800078e0030 */
[----:B------:R-:W-:Y:S01]  /*1acc0*/  IMAD.HI.U32 R30, R27, UR16, R38 ;  /* 0x000000101b1e7c27 */ /* 0x000fe2000f8e0026 */
[----:B------:R-:W-:-:S03]  /*1acd0*/  IADD3 R38, P2, PT, R37, R44, RZ ;  /* 0x0000002c25267210 */ /* 0x000fc60007f5e0ff */
[----:B------:R-:W-:Y:S02]  /*1ace0*/  IMAD.IADD R45, R10, 0x1, R45 ;  /* 0x000000010a2d7824 */ /* 0x000fe400078e022d */
[----:B------:R-:W-:Y:S02]  /*1acf0*/  IMAD R23, R47, R15, RZ ;  /* 0x0000000f2f177224 */ /* 0x000fe400078e02ff */
[----:B------:R-:W-:Y:S01]  /*1ad00*/  IMAD.X R39, RZ, RZ, RZ, P2 ;  /* 0x000000ffff277224 */ /* 0x000fe200010e06ff */
[----:B------:R-:W-:Y:S01]  /*1ad10*/  IADD3 R42, P1, PT, R48, R45, RZ ;  /* 0x0000002d302a7210 */ /* 0x000fe20007f3e0ff */
[----:B------:R-:W-:Y:S01]  /*1ad20*/  IMAD R37, R55, R12, RZ ;  /* 0x0000000c37257224 */ /* 0x000fe200078e02ff */
[----:B------:R-:W-:Y:S01]  /*1ad30*/  IADD3 R45, PT, PT, R43, R23, RZ ;  /* 0x000000172b2d7210 */ /* 0x000fe20007ffe0ff */
[----:B------:R-:W-:Y:S01]  /*1ad40*/  IMAD.WIDE.U32 R56, R12, R54, R56 ;  /* 0x000000360c387225 */ /* 0x000fe200078e0038 */
[----:B------:R-:W-:-:S03]  /*1ad50*/  IADD3.X R43, PT, PT, RZ, RZ, RZ, P1, !PT ;  /* 0x000000ffff2b7210 */ /* 0x000fc60000ffe4ff */
        /* <DEDUP_REMOVED lines=8> */
[----:B------:R-:W-:Y:S01]  /*1ade0*/  IADD3 R49, P2, PT, R49, R23, RZ ;  /* 0x0000001731317210 */ /* 0x000fe20007f5e0ff */
[----:B------:R-:W-:-:S02]  /*1adf0*/  IMAD.X R39, RZ, RZ, RZ, P4 ;  /* 0x000000ffff277224 */ /* 0x000fc400020e06ff */
[----:B------:R-:W-:Y:S01]  /*1ae00*/  IMAD.X R17, RZ, RZ, RZ, P1 ;  /* 0x000000ffff117224 */ /* 0x000fe200008e06ff */
[----:B------:R-:W-:Y:S01]  /*1ae10*/  IADD3 R36, P3, PT, R37, R42, RZ ;  /* 0x0000002a25247210 */ /* 0x000fe20007f7e0ff */
[----:B------:R-:W-:Y:S01]  /*1ae20*/  IMAD.WIDE.U32 R38, R21, UR19, R38 ;  /* 0x0000001315267c25 */ /* 0x000fe2000f8e0026 */
[----:B------:R-:W-:Y:S02]  /*1ae30*/  IADD3 R42, PT, PT, R11, R43, RZ ;  /* 0x0000002b0b2a7210 */ /* 0x000fe40007ffe0ff */
[----:B------:R-:W-:Y:S01]  /*1ae40*/  IADD3.X R37, PT, PT, RZ, RZ, RZ, P3, !PT ;  /* 0x000000ffff257210 */ /* 0x000fe20001ffe4ff */
        /* <DEDUP_REMOVED lines=18> */
[----:B------:R-:W-:Y:S01]  /*1af70*/  IADD3 R23, P2, PT, R43, R23, RZ ;  /* 0x000000172b177210 */ /* 0x000fe20007f5e0ff */
[----:B------:R-:W-:Y:S01]  /*1af80*/  IMAD.WIDE.U32 R38, R35, UR18, R38 ;  /* 0x0000001223267c25 */ /* 0x000fe2000f8e0026 */
[----:B------:R-:W-:-:S02]  /*1af90*/  IADD3 R48, P5, PT, R48, R41, RZ ;  /* 0x0000002930307210 */ /* 0x000fc40007fbe0ff */
[----:B------:R-:W-:Y:S01]  /*1afa0*/  IADD3.X R43, PT, PT, RZ, RZ, RZ, P3, !PT ;  /* 0x000000ffff2b7210 */ /* 0x000fe20001ffe4ff */
[----:B------:R-:W-:Y:S01]  /*1afb0*/  IMAD.WIDE.U32 R40, R21, R32, R36 ;  /* 0x0000002015287225 */ /* 0x000fe200078e0024 */
        /* <DEDUP_REMOVED lines=14> */
[----:B------:R-:W-:Y:S02]  /*1b0a0*/  IADD3 R51, P4, PT, R51, R50, RZ ;  /* 0x0000003233337210 */ /* 0x000fe40007f9e0ff */
[----:B------:R-:W-:Y:S01]  /*1b0b0*/  IADD3 R42, P5, PT, R42, R23, RZ ;  /* 0x000000172a2a7210 */ /* 0x000fe20007fbe0ff */
[----:B------:R-:W-:Y:S01]  /*1b0c0*/  IMAD.X R39, RZ, RZ, RZ, P2 ;  /* 0x000000ffff277224 */ /* 0x000fe200010e06ff */
[----:B------:R-:W-:Y:S01]  /*1b0d0*/  IADD3.X R57, PT, PT, RZ, RZ, RZ, P4, !PT ;  /* 0x000000ffff397210 */ /* 0x000fe200027fe4ff */
[----:B------:R-:W-:Y:S01]  /*1b0e0*/  IMAD.WIDE.U32 R48, R35, UR19, R40 ;  /* 0x0000001323307c25 */ /* 0x000fe2000f8e0028 */
[----:B------:R-:W-:-:S03]  /*1b0f0*/  IADD3.X R43, PT, PT, RZ, RZ, RZ, P5, !PT ;  /* 0x000000ffff2b7210 */ /* 0x000fc60002ffe4ff */
        /* <DEDUP_REMOVED lines=8> */
[----:B------:R-:W-:-:S02]  /*1b180*/  IMAD R17, R36, UR11, RZ ;  /* 0x0000000b24117c24 */ /* 0x000fc4000f8e02ff */
[----:B------:R-:W-:Y:S01]  /*1b190*/  IMAD.MOV.U32 R37, RZ, RZ, RZ ;  /* 0x000000ffff257224 */ /* 0x000fe200078e00ff */
[----:B------:R-:W-:Y:S01]  /*1b1a0*/  IADD3 R40, P5, PT, R49, R40, RZ ;  /* 0x0000002831287210 */ /* 0x000fe20007fbe0ff */
[----:B------:R-:W-:-:S04]  /*1b1b0*/  IMAD.WIDE.U32 R42, R19, R68, R42 ;  /* 0x00000044132a7225 */ /* 0x000fc800078e002a */
[----:B------:R-:W-:Y:S02]  /*1b1c0*/  IMAD.IADD R41, R10, 0x1, R41 ;  /* 0x000000010a297824 */ /* 0x000fe400078e0229 */
[----:B------:R-:W-:-:S03]  /*1b1d0*/  IMAD.HI.U32 R30, R17, UR16, R36 ;  /* 0x00000010111e7c27 */ /* 0x000fc6000f8e0024 */
[----:B------:R-:W-:Y:S01]  /*1b1e0*/  IADD3 R36, P2, PT, R42, R41, RZ ;  /* 0x000000292a247210 */ /* 0x000fe20007f5e0ff */
[----:B------:R-:W-:Y:S01]  /*1b1f0*/  IMAD.X R41, RZ, RZ, RZ, P5 ;  /* 0x000000ffff297224 */ /* 0x000fe200028e06ff */
[----:B------:R-:W-:Y:S01]  /*1b200*/  IADD3 R19, PT, PT, R5, R30, RZ ;  /* 0x0000001e05137210 */ /* 0x000fe20007ffe0ff */
[----:B------:R-:W-:Y:S01]  /*1b210*/  IMAD.WIDE.U32 R38, R27, UR18, R38 ;  /* 0x000000121b267c25 */ /* 0x000fe2000f8e0026 */
[----:B------:R-:W-:-:S03]  /*1b220*/  IADD3 R25, P5, PT, R43, R25, RZ ;  /* 0x000000192b197210 */ /* 0x000fc60007fbe0ff */
        /* <DEDUP_REMOVED lines=13> */
[----:B------:R-:W-:Y:S01]  /*1b300*/  IMAD.WIDE.U32 R36, R17, UR17, R38 ;  /* 0x0000001111247c25 */ /* 0x000fe2000f8e0026 */
[----:B------:R-:W-:-:S03]  /*1b310*/  IADD3 R42, P4, PT, R42, R25, RZ ;  /* 0x000000192a2a7210 */ /* 0x000fc60007f9e0ff */
[----:B------:R-:W-:Y:S01]  /*1b320*/  IMAD.X R49, RZ, RZ, RZ, P6 ;  /* 0x000000ffff317224 */ /* 0x000fe200030e06ff */
[----:B------:R-:W-:Y:S01]  /*1b330*/  IADD3.X R43, PT, PT, RZ, RZ, RZ, P4, !PT ;  /* 0x000000ffff2b7210 */ /* 0x000fe200027fe4ff */
[----:B------:R-:W-:-:S04]  /*1b340*/  IMAD.WIDE.U32 R40, R27, UR19, R40 ;  /* 0x000000131b287c25 */ /* 0x000fc8000f8e0028 */
[----:B------:R-:W-:Y:S02]  /*1b350*/  IMAD.IADD R19, R6, 0x1, R37 ;  /* 0x0000000106137824 */ /* 0x000fe400078e0225 */
[----:B------:R-:W-:-:S03]  /*1b360*/  IMAD.WIDE.U32 R48, R35, R33, R48 ;  /* 0x0000002123307225 */ /* 0x000fc600078e0030 */
[----:B------:R-:W-:Y:S01]  /*1b370*/  IADD3 R40, P4, PT, R19, R40, RZ ;  /* 0x0000002813287210 */ /* 0x000fe20007f9e0ff */
[----:B------:R-:W-:Y:S01]  /*1b380*/  IMAD.IADD R25, R8, 0x1, R41 ;  /* 0x0000000108197824 */ /* 0x000fe200078e0229 */
[----:B------:R-:W-:Y:S01]  /*1b390*/  IADD3 R39, PT, PT, R10, R49, RZ ;  /* 0x000000310a277210 */ /* 0x000fe20007ffe0ff */
[----:B------:R-:W-:-:S03]  /*1b3a0*/  IMAD.WIDE.U32 R42, R21, R68, R42 ;  /* 0x00000044152a7225 */ /* 0x000fc600078e002a */
[----:B------:R-:W-:Y:S01]  /*1b3b0*/  IADD3 R48, P6, PT, R25, R48, RZ ;  /* 0x0000003019307210 */ /* 0x000fe20007fde0ff */
[----:B------:R-:W-:Y:S02]  /*1b3c0*/  IMAD.X R41, RZ, RZ, RZ, P4 ;  /* 0x000000ffff297224 */ /* 0x000fe400020e06ff */
[----:B------:R-:W-:Y:S01]  /*1b3d0*/  IMAD.X R54, RZ, RZ, RZ, P3 ;  /* 0x000000ffff367224 */ /* 0x000fe200018e06ff */
[----:B------:R-:W-:Y:S01]  /*1b3e0*/  IADD3 R38, P3, PT, R42, R39, RZ ;  /* 0x000000272a267210 */ /* 0x000fe20007f7e0ff */
[----:B------:R-:W-:Y:S02]  /*1b3f0*/  IMAD.X R49, RZ, RZ, RZ, P6 ;  /* 0x000000ffff317224 */ /* 0x000fe400030e06ff */
[----:B------:R-:W-:Y:S01]  /*1b400*/  IMAD.WIDE.U32 R40, R17, UR18, R40 ;  /* 0x0000001211287c25 */ /* 0x000fe2000f8e0028 */
[----:B------:R-:W-:-:S03]  /*1b410*/  IADD3 R54, P4, PT, R54, R57, RZ ;  /* 0x0000003936367210 */ /* 0x000fc60007f9e0ff */
[----:B------:R-:W-:Y:S01]  /*1b420*/  IMAD.X R39, RZ, RZ, RZ, P3 ;  /* 0x000000ffff277224 */ /* 0x000fe200018e06ff */
[----:B------:R-:W-:Y:S01]  /*1b430*/  IADD3 R19, PT, PT, R7, R41, RZ ;  /* 0x0000002907137210 */ /* 0x000fe20007ffe0ff */
        /* <DEDUP_REMOVED lines=13> */
[----:B------:R-:W-:Y:S01]  /*1b510*/  IMAD.WIDE.U32 R38, R17, UR19, R42 ;  /* 0x0000001311267c25 */ /* 0x000fe2000f8e002a */
[----:B------:R-:W-:Y:S02]  /*1b520*/  IADD3.X R51, PT, PT, RZ, RZ, RZ, P1, !PT ;  /* 0x000000ffff337210 */ /* 0x000fe40000ffe4ff */
        /* <DEDUP_REMOVED lines=18> */
[----:B------:R-:W-:Y:S01]  /*1b650*/  IMAD.WIDE.U32 R44, R27, R34, R54 ;  /* 0x000000221b2c7225 */ /* 0x000fe200078e0036 */
[----:B------:R-:W-:Y:S02]  /*1b660*/  IADD3 R30, P4, PT, R25, R50, RZ ;  /* 0x00000032191e7210 */ /* 0x000fe40007f9e0ff */
[----:B------:R-:W-:Y:S01]  /*1b670*/  MOV R25, R42 ;  /* 0x0000002a00197202 */ /* 0x000fe20000000f00 */
[----:B------:R-:W-:Y:S01]  /*1b680*/  IMAD.IADD R19, R9, 0x1, R43 ;  /* 0x0000000109137824 */ /* 0x000fe200078e022b */
[----:B------:R-:W-:Y:S01]  /*1b690*/  IADD3 R21, P5, PT, R23, R30, RZ ;  /* 0x0000001e17157210 */ /* 0x000fe20007fbe0ff */
[----:B------:R-:W-:Y:S01]  /*1b6a0*/  IMAD.IADD R54, R11, 0x1, R45 ;  /* 0x000000010b367824 */ /* 0x000fe200078e022d */
[----:B------:R-:W-:Y:S01]  /*1b6b0*/  IADD3.X R30, PT, PT, RZ, RZ, RZ, P3, !PT ;  /* 0x000000ffff1e7210 */ /* 0x000fe20001ffe4ff */
[----:B------:R-:W-:Y:S01]  /*1b6c0*/  IMAD R50, R47, R12, RZ ;  /* 0x0000000c2f327224 */ /* 0x000fe200078e02ff */
[----:B------:R-:W-:Y:S01]  /*1b6d0*/  IADD3 R44, P6, PT, R19, R44, RZ ;  /* 0x0000002c132c7210 */ /* 0x000fe20007fde0ff */
[----:B------:R-:W-:Y:S01]  /*1b6e0*/  IMAD.X R19, RZ, RZ, RZ, P1 ;  /* 0x000000ffff137224 */ /* 0x000fe200008e06ff */
[----:B------:R-:W-:Y:S01]  /*1b6f0*/  IADD3 R54, P3, PT, R54, R49, RZ ;  /* 0x0000003136367210 */ /* 0x000fe20007f7e0ff */
        /* <DEDUP_REMOVED lines=8> */
[----:B------:R-:W-:-:S04]  /*1b780*/  IMAD.WIDE.U32 R54, R27, R68, R54 ;  /* 0x000000441b367225 */ /* 0x000fc800078e0036 */
[----:B------:R-:W-:Y:S02]  /*1b790*/  IMAD.IADD R49, R10, 0x1, R45 ;  /* 0x000000010a317824 */ /* 0x000fe400078e022d */
[----:B------:R-:W-:Y:S02]  /*1b7a0*/  IMAD.X R30, RZ, RZ, RZ, P0 ;  /* 0x000000ffff1e7224 */ /* 0x000fe400000e06ff */
[----:B------:R-:W-:Y:S01]  /*1b7b0*/  IMAD.X R21, RZ, RZ, RZ, P1 ;  /* 0x000000ffff157224 */ /* 0x000fe200008e06ff */
[----:B------:R-:W-:Y:S01]  /*1b7c0*/  IADD3 R48, P6, PT, R54, R49, RZ ;  /* 0x0000003136307210 */ /* 0x000fe20007fde0ff */
[----:B------:R-:W-:Y:S01]  /*1b7d0*/  IMAD.MOV.U32 R27, RZ, RZ, R44 ;  /* 0x000000ffff1b7224 */ /* 0x000fe200078e002c */
[----:B------:R-:W-:Y:S01]  /*1b7e0*/  IADD3 R30, P0, PT, R30, R19, RZ ;  /* 0x000000131e1e7210 */ /* 0x000fe20007f1e0ff */
[----:B------:R-:W-:Y:S02]  /*1b7f0*/  IMAD.X R19, RZ, RZ, RZ, P5 ;  /* 0x000000ffff137224 */ /* 0x000fe400028e06ff */
[----:B------:R-:W-:Y:S01]  /*1b800*/  IMAD.X R49, RZ, RZ, RZ, P6 ;  /* 0x000000ffff317224 */ /* 0x000fe200030e06ff */
[----:B------:R-:W-:-:S02]  /*1b810*/  IADD3 R47, P2, PT, R47, R30, RZ ;  /* 0x0000001e2f2f7210 */ /* 0x000fc40007f5e0ff */
[----:B------:R-:W-:Y:S01]  /*1b820*/  IADD3.X R30, PT, PT, RZ, RZ, RZ, P4, !PT ;  /* 0x000000ffff1e7210 */ /* 0x000fe200027fe4ff */
[----:B------:R-:W-:Y:S01]  /*1b830*/  IMAD.WIDE.U32 R48, R17, R34, R48 ;  /* 0x0000002211307225 */ /* 0x000fe200078e0030 */
[----:B------:R-:W-:Y:S02]  /*1b840*/  IADD3 R47, P4, PT, R55, R47, RZ ;  /* 0x0000002f372f7210 */ /* 0x000fe40007f9e0ff */
[----:B------:R-:W-:Y:S01]  /*1b850*/  IADD3 R19, PT, PT, R19, R50, R30 ;  /* 0x0000003213137210 */ /* 0x000fe20007ffe01e */
[----:B------:R-:W-:Y:S01]  /*1b860*/  IMAD.X R30, RZ, RZ, RZ, P3 ;  /* 0x000000ffff1e7224 */ /* 0x000fe200018e06ff */
[----:B------:R-:W-:Y:S01]  /*1b870*/  IADD3 R46, PT, PT, R11, R49, RZ ;  /* 0x000000310b2e7210 */ /* 0x000fe20007ffe0ff */
        /* <DEDUP_REMOVED lines=40> */
.L_x_319:
        /* <DEDUP_REMOVED lines=23> */
.L_x_320:
[----:B------:R-:W-:Y:S01]  /*1bc70*/  IMAD.WIDE.U32 R38, R14, R31, RZ ;  /* 0x0000001f0e267225 */ /* 0x000fe200078e00ff */
[----:B------:R-:W-:Y:S01]  /*1bc80*/  UMOV UR4, URZ ;  /* 0x000000ff00047c82 */ /* 0x000fe20008000000 */
[----:B------:R-:W-:Y:S01]  /*1bc90*/  UMOV UR5, URZ ;  /* 0x000000ff00057c82 */ /* 0x000fe20008000000 */
[----:B------:R-:W-:Y:S01]  /*1bca0*/  MOV R43, RZ ;  /* 0x000000ff002b7202 */ /* 0x000fe20000000f00 */
[----:B------:R-:W-:Y:S01]  /*1bcb0*/  IMAD.MOV.U32 R41, RZ, RZ, RZ ;  /* 0x000000ffff297224 */ /* 0x000fe200078e00ff */
[----:B------:R-:W-:Y:S01]  /*1bcc0*/  IADD3 R40, PT, PT, R39, UR4, RZ ;  /* 0x0000000427287c10 */ /* 0x000fe2000fffe0ff */
[----:B------:R-:W-:Y:S01]  /*1bcd0*/  IMAD R39, R38, UR11, RZ ;  /* 0x0000000b26277c24 */ /* 0x000fe2000f8e02ff */
[----:B------:R-:W-:Y:S01]  /*1bce0*/  UMOV UR6, URZ ;  /* 0x000000ff00067c82 */ /* 0x000fe20008000000 */
[----:B------:R-:W-:Y:S01]  /*1bcf0*/  IMAD.MOV.U32 R44, RZ, RZ, R38 ;  /* 0x000000ffff2c7224 */ /* 0x000fe200078e0026 */
[----:B------:R-:W-:Y:S01]  /*1bd00*/  UMOV UR7, URZ ;  /* 0x000000ff00077c82 */ /* 0x000fe20008000000 */
[----:B------:R-:W-:Y:S01]  /*1bd10*/  IMAD.WIDE.U32 R40, R31, R16, R40 ;  /* 0x000000101f287225 */ /* 0x000fe200078e0028 */
[----:B------:R-:W-:Y:S01]  /*1bd20*/  UMOV UR8, URZ ;  /* 0x000000ff00087c82 */ /* 0x000fe20008000000 */
[----:B------:R-:W-:Y:S01]  /*1bd30*/  UMOV UR9, URZ ;  /* 0x000000ff00097c82 */ /* 0x000fe20008000000 */
[----:B------:R-:W-:Y:S01]  /*1bd40*/  UMOV UR10, URZ ;  /* 0x000000ff000a7c82 */ /* 0x000fe20008000000 */
[----:B------:R-:W-:-:S02]  /*1bd50*/  VIADD R42, R41, UR5 ;  /* 0x00000005292a7c36 */ /* 0x000fc40008000000 */
[----:B------:R-:W-:Y:S02]  /*1bd60*/  HFMA2 R41, -RZ, RZ, 0, 0 ;  /* 0x00000000ff297431 */ /* 0x000fe400000001ff */
[----:B------:R-:W-:Y:S02]  /*1bd70*/  IMAD.MOV.U32 R45, RZ, RZ, RZ ;  /* 0x000000ffff2d7224 */ /* 0x000fe400078e00ff */
[----:B------:R-:W-:-:S04]  /*1bd80*/  IMAD.WIDE.U32 R42, R31, R18, R42 ;  /* 0x000000121f2a7225 */ /* 0x000fc800078e002a */
[----:B------:R-:W-:-:S04]  /*1bd90*/  IMAD.HI.U32 R44, R39, UR16, R44 ;  /* 0x00000010272c7c27 */ /* 0x000fc8000f8e002c */
[----:B------:R-:W-:-:S04]  /*1bda0*/  IMAD.WIDE.U32 R40, R60, R14, R40 ;  /* 0x0000000e3c287225 */ /* 0x000fc800078e0028 */
[----:B------:R-:W-:Y:S02]  /*1bdb0*/  VIADD R45, R41, UR4 ;  /* 0x00000004292d7c36 */ /* 0x000fe40008000000 */
[----:B------:R-:W-:Y:S02]  /*1bdc0*/  IMAD.IADD R41, R5, 0x1, R44 ;  /* 0x0000000105297824 */ /* 0x000fe400078e022c */
[----:B------:R-:W-:Y:S01]  /*1bdd0*/  IMAD.MOV.U32 R49, RZ, RZ, RZ ;  /* 0x000000ffff317224 */ /* 0x000fe200078e00ff */
[----:B------:R-:W-:Y:S01]  /*1bde0*/  IADD3 R44, P0, PT, R45, R42, RZ ;  /* 0x0000002a2d2c7210 */ /* 0x000fe20007f1e0ff */
[----:B------:R-:W-:Y:S02]  /*1bdf0*/  VIADD R42, R43, UR6 ;  /* 0x000000062b2a7c36 */ /* 0x000fe40008000000 */
[----:B------:R-:W-:Y:S01]  /*1be00*/  HFMA2 R43, -RZ, RZ, 0, 0 ;  /* 0x00000000ff2b7431 */ /* 0x000fe200000001ff */
[----:B------:R-:W-:Y:S02]  /*1be10*/  IADD3 R40, P1, PT, R41, R40, RZ ;  /* 0x0000002829287210 */ /* 0x000fe40007f3e0ff */
[----:B------:R-:W-:-:S03]  /*1be20*/  IADD3.X R45, PT, PT, RZ, RZ, RZ, P0, !PT ;  /* 0x000000ffff2d7210 */ /* 0x000fc600007fe4ff */
[----:B------:R-:W-:Y:S02]  /*1be30*/  IMAD.X R41, RZ, RZ, RZ, P1 ;  /* 0x000000ffff297224 */ /* 0x000fe400008e06ff */
[----:B------:R-:W-:-:S04]  /*1be40*/  IMAD.WIDE.U32 R44, R60, R16, R44 ;  /* 0x000000103c2c7225 */ /* 0x000fc800078e002c */
[----:B------:R-:W-:-:S04]  /*1be50*/  IMAD.WIDE.U32 R54, R31, R20, R42 ;  /* 0x000000141f367225 */ /* 0x000fc800078e002a */
[----:B------:R-:W-:Y:S02]  /*1be60*/  VIADD R43, R45, UR5 ;  /* 0x000000052d2b7c36 */ /* 0x000fe40008000000 */
[----:B------:R-:W-:-:S03]  /*1be70*/  IMAD.WIDE.U32 R40, R39, UR17, R40 ;  /* 0x0000001127287c25 */ /* 0x000fc6000f8e0028 */
[----:B------:R-:W-:Y:S01]  /*1be80*/  IADD3 R54, P0, PT, R43, R54, RZ ;  /* 0x000000362b367210 */ /* 0x000fe20007f1e0ff */
[----:B------:R-:W-:Y:S02]  /*1be90*/  HFMA2 R43, -RZ, RZ, 0, 0 ;  /* 0x00000000ff2b7431 */ /* 0x000fe400000001ff */
[----:B------:R-:W-:Y:S01]  /*1bea0*/  IMAD.MOV.U32 R45, RZ, RZ, RZ ;  /* 0x000000ffff2d7224 */ /* 0x000fe200078e00ff */
[----:B------:R-:W-:Y:S01]  /*1beb0*/  IADD3 R47, PT, PT, R6, R41, RZ ;  /* 0x00000029062f7210 */ /* 0x000fe20007ffe0ff */
[----:B------:R-:W-:Y:S02]  /*1bec0*/  VIADD R42, R55, UR7 ;  /* 0x00000007372a7c36 */ /* 0x000fe40008000000 */
[----:B------:R-:W-:Y:S02]  /*1bed0*/  IMAD R51, R40, UR11, RZ ;  /* 0x0000000b28337c24 */ /* 0x000fe4000f8e02ff */
[----:B------:R-:W-:Y:S02]  /*1bee0*/  IMAD.MOV.U32 R41, RZ, RZ, RZ ;  /* 0x000000ffff297224 */ /* 0x000fe400078e00ff */
[----:B------:R-:W-:-:S04]  /*1bef0*/  IMAD.WIDE.U32 R44, R61, R14, R44 ;  /* 0x0000000e3d2c7225 */ /* 0x000fc800078e002c */
[----:B------:R-:W-:Y:S01]  /*1bf00*/  IMAD.X R55, RZ, RZ, RZ, P0 ;  /* 0x000000ffff377224 */ /* 0x000fe200000e06ff */
[----:B------:R-:W-:Y:S01]  /*1bf10*/  IADD3 R45, PT, PT, R45, UR4, RZ ;  /* 0x000000042d2d7c10 */ /* 0x000fe2000fffe0ff */
[----:B------:R-:W-:-:S04]  /*1bf20*/  IMAD.WIDE.U32 R42, R31, R13, R42 ;  /* 0x0000000d1f2a7225 */ /* 0x000fc800078e002a */
[----:B------:R-:W-:Y:S01]  /*1bf30*/  IMAD.HI.U32 R30, R51, UR16, R40 ;  /* 0x00000010331e7c27 */ /* 0x000fe2000f8e0028 */
[----:B------:R-:W-:-:S03]  /*1bf40*/  IADD3 R40, P2, PT, R47, R44, RZ ;  /* 0x0000002c2f287210 */ /* 0x000fc60007f5e0ff */
[----:B------:R-:W-:Y:S01]  /*1bf50*/  IMAD.WIDE.U32 R54, R60, R18, R54 ;  /* 0x000000123c367225 */ /* 0x000fe200078e0036 */
[----:B------:R-:W-:-:S03]  /*1bf60*/  IADD3.X R41, PT, PT, RZ, RZ, RZ, P2, !PT ;  /* 0x000000ffff297210 */ /* 0x000fc600017fe4ff */
[----:B------:R-:W-:Y:S01]  /*1bf70*/  VIADD R46, R43, UR8 ;  /* 0x000000082b2e7c36 */ /* 0x000fe20008000000 */
[----:B------:R-:W-:Y:S01]  /*1bf80*/  IADD3 R54, P1, PT, R45, R54, RZ ;  /* 0x000000362d367210 */ /* 0x000fe20007f3e0ff */
[----:B------:R-:W-:Y:S02]  /*1bf90*/  IMAD.MOV.U32 R47, RZ, RZ, RZ ;  /* 0x000000ffff2f7224 */ /* 0x000fe400078e00ff */
[----:B------:R-:W-:Y:S01]  /*1bfa0*/  VIADD R43, R55, UR6 ;  /* 0x00000006372b7c36 */ /* 0x000fe20008000000 */
[----:B------:R-:W-:Y:S01]  /*1bfb0*/  IADD3.X R55, PT, PT, RZ, RZ, RZ, P1, !PT ;  /* 0x000000ffff377210 */ /* 0x000fe20000ffe4ff */
[----:B------:R-:W-:-:S03]  /*1bfc0*/  IMAD.WIDE.U32 R46, R31, R26, R46 ;  /* 0x0000001a1f2e7225 */ /* 0x000fc600078e002e */
[----:B------:R-:W-:Y:S01]  /*1bfd0*/  IADD3 R42, P0, PT, R43, R42, RZ ;  /* 0x0000002a2b2a7210 */ /* 0x000fe20007f1e0ff */
[----:B------:R-:W-:Y:S02]  /*1bfe0*/  IMAD.IADD R45, R5, 0x1, R30 ;  /* 0x00000001052d7824 */ /* 0x000fe400078e021e */
[----:B------:R-:W-:-:S04]  /*1bff0*/  IMAD.WIDE.U32 R40, R39, UR18, R40 ;  /* 0x0000001227287c25 */ /* 0x000fc8000f8e0028 */
[----:B------:R-:W-:Y:S01]  /*1c000*/  VIADD R48, R47, UR9 ;  /* 0x000000092f307c36 */ /* 0x000fe20008000000 */
[----:B------:R-:W-:Y:S01]  /*1c010*/  IADD3 R40, P1, PT, R45, R40, RZ ;  /* 0x000000282d287210 */ /* 0x000fe20007f3e0ff */
[----:B------:R-:W-:Y:S02]  /*1c020*/  HFMA2 R45, -RZ, RZ, 0, 0 ;  /* 0x00000000ff2d7431 */ /* 0x000fe400000001ff */
[----:B------:R-:W-:Y:S02]  /*1c030*/  IMAD.X R43, RZ, RZ, RZ, P0 ;  /* 0x000000ffff2b7224 */ /* 0x000fe400000e06ff */
[----:B------:R-:W-:-:S04]  /*1c040*/  IMAD.WIDE.U32 R48, R31, R15, R48 ;  /* 0x0000000f1f307225 */ /* 0x000fc800078e0030 */
[----:B------:R-:W-:Y:S01]  /*1c050*/  IMAD.WIDE.U32 R54, R61, R16, R54 ;  /* 0x000000103d367225 */ /* 0x000fe200078e0036 */
[----:B------:R-:W-:-:S03]  /*1c060*/  IADD3 R44, PT, PT, R49, UR10, RZ ;  /* 0x0000000a312c7c10 */ /* 0x000fc6000fffe0ff */
[----:B------:R-:W-:-:S04]  /*1c070*/  IMAD.WIDE.U32 R42, R60, R20, R42 ;  /* 0x000000143c2a7225 */ /* 0x000fc800078e002a */
[----:B------:R-:W-:Y:S02]  /*1c080*/  VIADD R49, R55, UR5 ;  /* 0x0000000537317c36 */ /* 0x000fe40008000000 */
[----:B------:R-:W-:-:S03]  /*1c090*/  IMAD.WIDE.U32 R44, R12, R31, R44 ;  /* 0x0000001f0c2c7225 */ /* 0x000fc600078e002c */
[----:B------:R-:W-:Y:S01]  /*1c0a0*/  IADD3 R42, P0, PT, R49, R42, RZ ;  /* 0x0000002a312a7210 */ /* 0x000fe20007f1e0ff */
[----:B------:R-:W-:Y:S02]  /*1c0b0*/  IMAD.MOV.U32 R30, RZ, RZ, R54 ;  /* 0x000000ffff1e7224 */ /* 0x000fe400078e0036 */
[----:B------:R-:W-:Y:S02]  /*1c0c0*/  IMAD.MOV.U32 R31, RZ, RZ, RZ ;  /* 0x000000ffff1f7224 */ /* 0x000fe400078e00ff */
[----:B------:R-:W-:Y:S01]  /*1c0d0*/  VIADD R49, R43, UR7 ;  /* 0x000000072b317c36 */ /* 0x000fe20008000000 */
[----:B------:R-:W-:Y:S01]  /*1c0e0*/  IADD3.X R43, PT, PT, RZ, RZ, RZ, P0, !PT ;  /* 0x000000ffff2b7210 */ /* 0x000fe200007fe4ff */
[----:B------:R-:W-:Y:S02]  /*1c0f0*/  IMAD.IADD R47, R7, 0x1, R41 ;  /* 0x00000001072f7824 */ /* 0x000fe400078e0229 */
[----:B------:R-:W-:Y:S01]  /*1c100*/  IMAD.WIDE.U32 R30, R62, R14, R30 ;  /* 0x0000000e3e1e7225 */ /* 0x000fe200078e001e */
[----:B------:R-:W-:-:S03]  /*1c110*/  IADD3 R46, P0, PT, R49, R46, RZ ;  /* 0x0000002e312e7210 */ /* 0x000fc60007f1e0ff */
[----:B------:R-:W-:Y:S01]  /*1c120*/  IMAD.X R41, RZ, RZ, RZ, P1 ;  /* 0x000000ffff297224 */ /* 0x000fe200008e06ff */
[----:B------:R-:W-:Y:S01]  /*1c130*/  IADD3 R31, PT, PT, R31, UR4, RZ ;  /* 0x000000041f1f7c10 */ /* 0x000fe2000fffe0ff */
[----:B------:R-:W-:Y:S01]  /*1c140*/  IMAD.WIDE.U32 R42, R61, R18, R42 ;  /* 0x000000123d2a7225 */ /* 0x000fe200078e002a */
[----:B------:R-:W-:-:S03]  /*1c150*/  IADD3 R30, P1, PT, R47, R30, RZ ;  /* 0x0000001e2f1e7210 */ /* 0x000fc60007f3e0ff */
[----:B------:R-:W-:Y:S01]  /*1c160*/  IMAD.X R47, RZ, RZ, RZ, P0 ;  /* 0x000000ffff2f7224 */ /* 0x000fe200000e06ff */
[----:B------:R-:W-:Y:S01]  /*1c170*/  IADD3 R42, P0, PT, R31, R42, RZ ;  /* 0x0000002a1f2a7210 */ /* 0x000fe20007f1e0ff */
[----:B------:R-:W-:-:S04]  /*1c180*/  IMAD.WIDE.U32 R40, R51, UR17, R40 ;  /* 0x0000001133287c25 */ /* 0x000fc8000f8e0028 */
[----:B------:R-:W-:Y:S01]  /*1c190*/  IMAD.X R31, RZ, RZ, RZ, P1 ;  /* 0x000000ffff1f7224 */ /* 0x000fe200008e06ff */
[----:B------:R-:W-:Y:S01]  /*1c1a0*/  IADD3 R49, PT, PT, R6, R41, RZ ;  /* 0x0000002906317210 */ /* 0x000fe20007ffe0ff */
[----:B------:R-:W-:-:S04]  /*1c1b0*/  IMAD.WIDE.U32 R46, R60, R13, R46 ;  /* 0x0000000d3c2e7225 */ /* 0x000fc800078e002e */
[----:B------:R-:W-:Y:S01]  /*1c1c0*/  VIADD R43, R43, UR6 ;  /* 0x000000062b2b7c36 */ /* 0x000fe20008000000 */
[----:B------:R-:W-:Y:S01]  /*1c1d0*/  IADD3 R47, PT, PT, R47, UR8, RZ ;  /* 0x000000082f2f7c10 */ /* 0x000fe2000fffe0ff */
[----:B------:R-:W-:Y:S02]  /*1c1e0*/  IMAD R53, R40, UR11, RZ ;  /* 0x0000000b28357c24 */ /* 0x000fe4000f8e02ff */
[----:B------:R-:W-:Y:S01]  /*1c1f0*/  IMAD.MOV.U32 R41, RZ, RZ, RZ ;  /* 0x000000ffff297224 */ /* 0x000fe200078e00ff */
[----:B------:R-:W-:Y:S01]  /*1c200*/  IADD3 R46, P1, PT, R43, R46, RZ ;  /* 0x0000002e2b2e7210 */ /* 0x000fe20007f3e0ff */
[----:B------:R-:W-:-:S04]  /*1c210*/  IMAD.WIDE.U32 R30, R39, UR19, R30 ;  /* 0x00000013271e7c25 */ /* 0x000fc8000f8e001e */
[----:B------:R-:W-:Y:S01]  /*1c220*/  IMAD.HI.U32 R36, R53, UR16, R40 ;  /* 0x0000001035247c27 */ /* 0x000fe2000f8e0028 */
[----:B------:R-:W-:-:S03]  /*1c230*/  IADD3 R40, P2, PT, R49, R30, RZ ;  /* 0x0000001e31287210 */ /* 0x000fc60007f5e0ff */
[----:B------:R-:W-:Y:S01]  /*1c240*/  IMAD.X R43, RZ, RZ, RZ, P0 ;  /* 0x000000ffff2b7224 */ /* 0x000fe200000e06ff */
[----:B------:R-:W-:Y:S01]  /*1c250*/  IADD3 R30, P0, PT, R47, R48, RZ ;  /* 0x000000302f1e7210 */ /* 0x000fe20007f1e0ff */
[----:B------:R-:W-:Y:S01]  /*1c260*/  IMAD.X R41, RZ, RZ, RZ, P2 ;  /* 0x000000ffff297224 */ /* 0x000fe200010e06ff */
[----:B------:R-:W-:Y:S01]  /*1c270*/  IADD3.X R47, PT, PT, RZ, RZ, RZ, P1, !PT ;  /* 0x000000ffff2f7210 */ /* 0x000fe20000ffe4ff */
[----:B------:R-:W-:-:S04]  /*1c280*/  IMAD.WIDE.U32 R42, R62, R16, R42 ;  /* 0x000000103e2a7225 */ /* 0x000fc800078e002a */
[----:B------:R-:W-:Y:S01]  /*1c290*/  IMAD.WIDE.U32 R46, R61, R20, R46 ;  /* 0x000000143d2e7225 */ /* 0x000fe200078e002e */
[----:B------:R-:W-:-:S03]  /*1c2a0*/  IADD3 R43, PT, PT, R43, UR5, RZ ;  /* 0x000000052b2b7c10 */ /* 0x000fc6000fffe0ff */
[----:B------:R-:W-:Y:S02]  /*1c2b0*/  IMAD.IADD R57, R8, 0x1, R31 ;  /* 0x0000000108397824 */ /* 0x000fe400078e021f */
[----:B------:R-:W-:Y:S02]  /*1c2c0*/  IMAD.X R31, RZ, RZ, RZ, P0 ;  /* 0x000000ffff1f7224 */ /* 0x000fe400000e06ff */
[----:B------:R-:W-:Y:S01]  /*1c2d0*/  IMAD.WIDE.U32 R48, R51, UR18, R40 ;  /* 0x0000001233307c25 */ /* 0x000fe2000f8e0028 */
[----:B------:R-:W-:-:S03]  /*1c2e0*/  IADD3 R40, P1, PT, R43, R46, RZ ;  /* 0x0000002e2b287210 */ /* 0x000fc60007f3e0ff */
[----:B------:R-:W-:Y:S01]  /*1c2f0*/  VIADD R41, R47, UR7 ;  /* 0x000000072f297c36 */ /* 0x000fe20008000000 */
[----:B------:R-:W-:Y:S01]  /*1c300*/  IADD3 R49, PT, PT, R7, R49, RZ ;  /* 0x0000003107317210 */ /* 0x000fe20007ffe0ff */
[----:B------:R-:W-:-:S04]  /*1c310*/  IMAD.WIDE.U32 R46, R60, R26, R30 ;  /* 0x0000001a3c2e7225 */ /* 0x000fc800078e001e */
[----:B------:R-:W-:Y:S01]  /*1c320*/  IMAD.MOV.U32 R43, RZ, RZ, RZ ;  /* 0x000000ffff2b7224 */ /* 0x000fe200078e00ff */
[----:B------:R-:W-:Y:S01]  /*1c330*/  IADD3 R46, P0, PT, R41, R46, RZ ;  /* 0x0000002e292e7210 */ /* 0x000fe20007f1e0ff */
[----:B------:R-:W-:Y:S02]  /*1c340*/  IMAD.IADD R55, R5, 0x1, R36 ;  /* 0x0000000105377824 */ /* 0x000fe400078e0224 */
[----:B------:R-:W-:-:S03]  /*1c350*/  IMAD.WIDE.U32 R42, R63, R14, R42 ;  /* 0x0000000e3f2a7225 */ /* 0x000fc600078e002a */
[----:B------:R-:W-:Y:S01]  /*1c360*/  IADD3 R30, P2, PT, R55, R48, RZ ;  /* 0x00000030371e7210 */ /* 0x000fe20007f5e0ff */
[----:B------:R-:W-:Y:S01]  /*1c370*/  IMAD.X R41, RZ, RZ, RZ, P1 ;  /* 0x000000ffff297224 */ /* 0x000fe200008e06ff */
[----:B------:R-:W-:Y:S01]  /*1c380*/  IADD3 R42, P1, PT, R57, R42, RZ ;  /* 0x0000002a392a7210 */ /* 0x000fe20007f3e0ff */
[----:B------:R-:W-:Y:S01]  /*1c390*/  VIADD R31, R43, UR4 ;  /* 0x000000042b1f7c36 */ /* 0x000fe20008000000 */
[----:B------:R-:W-:Y:S01]  /*1c3a0*/  MOV R55, RZ ;  /* 0x000000ff00377202 */ /* 0x000fe20000000f00 */
[----:B------:R-:W-:-:S03]  /*1c3b0*/  IMAD.WIDE.U32 R40, R62, R18, R40 ;  /* 0x000000123e287225 */ /* 0x000fc600078e0028 */
[----:B------:R-:W-:Y:S01]  /*1c3c0*/  IADD3 R67, PT, PT, R45, R55, RZ ;  /* 0x000000372d437210 */ /* 0x000fe20007ffe0ff */
[----:B------:R-:W-:Y:S01]  /*1c3d0*/  IMAD.X R43, RZ, RZ, RZ, P1 ;  /* 0x000000ffff2b7224 */ /* 0x000fe200008e06ff */
[----:B------:R-:W-:Y:S01]  /*1c3e0*/  IADD3 R40, P1, PT, R31, R40, RZ ;  /* 0x000000281f287210 */ /* 0x000fe20007f3e0ff */
[----:B------:R-:W-:Y:S01]  /*1c3f0*/  VIADD R59, R47, UR9 ;  /* 0x000000092f3b7c36 */ /* 0x000fe20008000000 */
[----:B------:R-:W-:Y:S01]  /*1c400*/  IADD3 R41, PT, PT, R41, UR6, RZ ;  /* 0x0000000629297c10 */ /* 0x000fe2000fffe0ff */
[----:B------:R-:W-:Y:S02]  /*1c410*/  IMAD.X R31, RZ, RZ, RZ, P2 ;  /* 0x000000ffff1f7224 */ /* 0x000fe400010e06ff */
[----:B------:R-:W-:Y:S01]  /*1c420*/  IMAD.X R47, RZ, RZ, RZ, P0 ;  /* 0x000000ffff2f7224 */ /* 0x000fe200000e06ff */
[----:B------:R-:W-:Y:S01]  /*1c430*/  IADD3 R44, P0, PT, R59, R44, RZ ;  /* 0x0000002c3b2c7210 */ /* 0x000fe20007f1e0ff */
[----:B------:R-:W-:-:S03]  /*1c440*/  IMAD.WIDE.U32 R30, R53, UR17, R30 ;  /* 0x00000011351e7c25 */ /* 0x000fc6000f8e001e */
[----:B------:R-:W-:Y:S01]  /*1c450*/  IADD3.X R45, PT, PT, RZ, RZ, RZ, P0, !PT ;  /* 0x000000ffff2d7210 */ /* 0x000fe200007fe4ff */
[----:B------:R-:W-:Y:S02]  /*1c460*/  IMAD.IADD R59, R6, 0x1, R31 ;  /* 0x00000001063b7824 */ /* 0x000fe400078e021f */
[----:B------:R-:W-:Y:S02]  /*1c470*/  HFMA2 R31, -RZ, RZ, 0, 0 ;  /* 0x00000000ff1f7431 */ /* 0x000fe400000001ff */
[----:B------:R-:W-:-:S04]  /*1c480*/  IMAD.WIDE.U32 R46, R61, R13, R46 ;  /* 0x0000000d3d2e7225 */ /* 0x000fc800078e002e */
[----:B------:R-:W-:Y:S01]  /*1c490*/  IMAD.WIDE.U32 R42, R39, R32, R42 ;  /* 0x00000020272a7225 */ /* 0x000fe200078e002a */
[----:B------:R-:W-:-:S03]  /*1c4a0*/  IADD3 R46, P2, PT, R41, R46, RZ ;  /* 0x0000002e292e7210 */ /* 0x000fc60007f5e0ff */
[----:B------:R-:W-:Y:S01]  /*1c4b0*/  VIADD R47, R47, UR8 ;  /* 0x000000082f2f7c36 */ /* 0x000fe20008000000 */
[----:B------:R-:W-:Y:S01]  /*1c4c0*/  IADD3 R42, P0, PT, R49, R42, RZ ;  /* 0x0000002a312a7210 */ /* 0x000fe20007f1e0ff */
[----:B------:R-:W-:-:S04]  /*1c4d0*/  IMAD.WIDE.U32 R44, R60, R15, R44 ;  /* 0x0000000f3c2c7225 */ /* 0x000fc800078e002c */
[----:B------:R-:W-:Y:S02]  /*1c4e0*/  IMAD R57, R30, UR11, RZ ;  /* 0x0000000b1e397c24 */ /* 0x000fe4000f8e02ff */
[----:B------:R-:W-:Y:S01]  /*1c4f0*/  IMAD.X R41, RZ, RZ, RZ, P1 ;  /* 0x000000ffff297224 */ /* 0x000fe200008e06ff */
[----:B------:R-:W-:Y:S01]  /*1c500*/  IADD3 R44, P1, PT, R47, R44, RZ ;  /* 0x0000002c2f2c7210 */ /* 0x000fe20007f3e0ff */
[----:B------:R-:W-:Y:S01]  /*1c510*/  IMAD.HI.U32 R36, R57, UR16, R30 ;  /* 0x0000001039247c27 */ /* 0x000fe2000f8e001e */
[----:B------:R-:W-:-:S03]  /*1c520*/  IADD3.X R47, PT, PT, RZ, RZ, RZ, P2, !PT ;  /* 0x000000ffff2f7210 */ /* 0x000fc600017fe4ff */
[----:B------:R-:W-:Y:S01]  /*1c530*/  VIADD R30, R45, UR10 ;  /* 0x0000000a2d1e7c36 */ /* 0x000fe20008000000 */
[----:B------:R-:W-:Y:S01]  /*1c540*/  IADD3.X R45, PT, PT, RZ, RZ, RZ, P1, !PT ;  /* 0x000000ffff2d7210 */ /* 0x000fe20000ffe4ff */
[----:B------:R-:W-:-:S04]  /*1c550*/  IMAD.WIDE.U32 R40, R63, R16, R40 ;  /* 0x000000103f287225 */ /* 0x000fc800078e0028 */
[----:B------:R-:W-:Y:S02]  /*1c560*/  IMAD.IADD R49, R9, 0x1, R43 ;  /* 0x0000000109317824 */ /* 0x000fe400078e022b */
[----:B------:R-:W-:Y:S01]  /*1c570*/  IMAD.X R43, RZ, RZ, RZ, P0 ;  /* 0x000000ffff2b7224 */ /* 0x000fe200000e06ff */
[----:B------:R-:W-:Y:S01]  /*1c580*/  IADD3 R30, P0, PT, R30, R67, RZ ;  /* 0x000000431e1e7210 */ /* 0x000fe20007f1e0ff */
[----:B------:R-:W-:-:S04]  /*1c590*/  IMAD.WIDE.U32 R46, R62, R20, R46 ;  /* 0x000000143e2e7225 */ /* 0x000fc800078e002e */
[----:B------:R-:W-:Y:S02]  /*1c5a0*/  VIADD R31, R41, UR5 ;  /* 0x00000005291f7c36 */ /* 0x000fe40008000000 */
[----:B------:R-:W-:-:S03]  /*1c5b0*/  IMAD.WIDE.U32 R42, R51, UR19, R42 ;  /* 0x00000013332a7c25 */ /* 0x000fc6000f8e002a */
[----:B------:R-:W-:Y:S01]  /*1c5c0*/  IADD3 R46, P2, PT, R31, R46, RZ ;  /* 0x0000002e1f2e7210 */ /* 0x000fe20007f5e0ff */
[----:B------:R-:W-:Y:S02]  /*1c5d0*/  VIADD R47, R47, UR7 ;  /* 0x000000072f2f7c36 */ /* 0x000fe40008000000 */
[----:B------:R-:W-:-:S04]  /*1c5e0*/  IMAD.WIDE.U32 R44, R61, R26, R44 ;  /* 0x0000001a3d2c7225 */ /* 0x000fc800078e002c */
[----:B------:R-:W-:Y:S01]  /*1c5f0*/  IMAD.MOV.U32 R41, RZ, RZ, RZ ;  /* 0x000000ffff297224 */ /* 0x000fe200078e00ff */
[----:B------:R-:W-:Y:S01]  /*1c600*/  IADD3 R44, P1, PT, R47, R44, RZ ;  /* 0x0000002c2f2c7210 */ /* 0x000fe20007f3e0ff */
[----:B------:R-:W-:Y:S01]  /*1c610*/  IMAD.X R31, RZ, RZ, RZ, P0 ;  /* 0x000000ffff1f7224 */ /* 0x000fe200000e06ff */
[----:B------:R-:W-:Y:S01]  /*1c620*/  IADD3 R42, P0, PT, R59, R42, RZ ;  /* 0x0000002a3b2a7210 */ /* 0x000fe20007f1e0ff */
[----:B------:R-:W-:Y:S01]  /*1c630*/  IMAD.WIDE.U32 R40, R64, R14, R40 ;  /* 0x0000000e40287225 */ /* 0x000fe200078e0028 */
[----:B------:R-:W-:Y:S02]  /*1c640*/  IADD3.X R47, PT, PT, RZ, RZ, RZ, P2, !PT ;  /* 0x000000ffff2f7210 */ /* 0x000fe400017fe4ff */
[----:B------:R-:W-:Y:S01]  /*1c650*/  IADD3 R59, PT, PT, R8, R43, RZ ;  /* 0x0000002b083b7210 */ /* 0x000fe20007ffe0ff */
[----:B------:R-:W-:Y:S01]  /*1c660*/  IMAD.WIDE.U32 R30, R12, R60, R30 ;  /* 0x0000003c0c1e7225 */ /* 0x000fe200078e001e */
[----:B------:R-:W-:-:S03]  /*1c670*/  IADD3 R40, P3, PT, R49, R40, RZ ;  /* 0x0000002831287210 */ /* 0x000fc60007f7e0ff */
[----:B------:R-:W-:Y:S01]  /*1c680*/  VIADD R45, R45, UR9 ;  /* 0x000000092d2d7c36 */ /* 0x000fe20008000000 */
[----:B------:R-:W-:Y:S01]  /*1c690*/  IADD3 R71, PT, PT, R55, R31, RZ ;  /* 0x0000001f37477210 */ /* 0x000fe20007ffe0ff */
[----:B------:R-:W-:Y:S02]  /*1c6a0*/  IMAD.X R43, RZ, RZ, RZ, P0 ;  /* 0x000000ffff2b7224 */ /* 0x000fe400000e06ff */
[----:B------:R-:W-:Y:S01]  /*1c6b0*/  VIADD R41, R41, UR4 ;  /* 0x0000000429297c36 */ /* 0x000fe20008000000 */
[----:B------:R-:W-:Y:S01]  /*1c6c0*/  IADD3 R30, P0, PT, R45, R30, RZ ;  /* 0x0000001e2d1e7210 */ /* 0x000fe20007f1e0ff */
[----:B------:R-:W-:Y:S01]  /*1c6d0*/  IMAD.WIDE.U32 R48, R63, R18, R46 ;  /* 0x000000123f307225 */ /* 0x000fe200078e002e */
[----:B------:R-:W-:-:S03]  /*1c6e0*/  IADD3.X R45, PT, PT, RZ, RZ, RZ, P1, !PT ;  /* 0x000000ffff2d7210 */ /* 0x000fc60000ffe4ff */
[----:B------:R-:W-:Y:S02]  /*1c6f0*/  IMAD.IADD R31, R5, 0x1, R36 ;  /* 0x00000001051f7824 */ /* 0x000fe400078e0224 */
[----:B------:R-:W-:Y:S01]  /*1c700*/  IMAD.WIDE.U32 R46, R53, UR18, R42 ;  /* 0x00000012352e7c25 */ /* 0x000fe2000f8e002a */
[----:B------:R-:W-:-:S03]  /*1c710*/  IADD3 R42, P2, PT, R41, R48, RZ ;  /* 0x00000030292a7210 */ /* 0x000fc60007f5e0ff */
[----:B------:R-:W-:Y:S01]  /*1c720*/  IMAD.X R41, RZ, RZ, RZ, P3 ;  /* 0x000000ffff297224 */ /* 0x000fe200018e06ff */
[----:B------:R-:W-:Y:S01]  /*1c730*/  IADD3 R48, P4, PT, R31, R46, RZ ;  /* 0x0000002e1f307210 */ /* 0x000fe20007f9e0ff */
[----:B------:R-:W-:Y:S01]  /*1c740*/  VIADD R49, R49, UR6 ;  /* 0x0000000631317c36 */ /* 0x000fe20008000000 */
[----:B------:R-:W-:Y:S01]  /*1c750*/  IADD3.X R31, PT, PT, RZ, RZ, RZ, P0, !PT ;  /* 0x000000ffff1f7210 */ /* 0x000fe200007fe4ff */
[----:B------:R-:W-:-:S04]  /*1c760*/  IMAD.WIDE.U32 R44, R62, R13, R44 ;  /* 0x0000000d3e2c7225 */ /* 0x000fc800078e002c */
[----:B------:R-:W-:Y:S01]  /*1c770*/  IMAD.WIDE.U32 R40, R39, R33, R40 ;  /* 0x0000002127287225 */ /* 0x000fe200078e0028 */
[----:B------:R-:W-:-:S03]  /*1c780*/  IADD3 R46, P0, PT, R49, R44, RZ ;  /* 0x0000002c312e7210 */ /* 0x000fc60007f1e0ff */
[----:B------:R-:W-:Y:S01]  /*1c790*/  IMAD.WIDE.U32 R30, R61, R15, R30 ;  /* 0x0000000f3d1e7225 */ /* 0x000fe200078e001e */
[----:B------:R-:W-:Y:S02]  /*1c7a0*/  IADD3 R44, P3, PT, R59, R40, RZ ;  /* 0x000000283b2c7210 */ /* 0x000fe40007f7e0ff */
[----:B------:R-:W-:Y:S01]  /*1c7b0*/  IADD3 R69, PT, PT, R10, R41, RZ ;  /* 0x000000290a457210 */ /* 0x000fe20007ffe0ff */
[----:B------:R-:W-:Y:S02]  /*1c7c0*/  VIADD R45, R45, UR8 ;  /* 0x000000082d2d7c36 */ /* 0x000fe40008000000 */
[----:B------:R-:W-:Y:S02]  /*1c7d0*/  IMAD.X R43, RZ, RZ, RZ, P2 ;  /* 0x000000ffff2b7224 */ /* 0x000fe400010e06ff */
[----:B------:R-:W-:Y:S01]  /*1c7e0*/  IMAD.IADD R67, R7, 0x1, R47 ;  /* 0x0000000107437824 */ /* 0x000fe200078e022f */
[----:B------:R-:W-:Y:S01]  /*1c7f0*/  IADD3 R40, P1, PT, R45, R30, RZ ;  /* 0x0000001e2d287210 */ /* 0x000fe20007f3e0ff */
[----:B------:R-:W-:Y:S01]  /*1c800*/  VIADD R30, R31, UR10 ;  /* 0x0000000a1f1e7c36 */ /* 0x000fe20008000000 */
[----:B------:R-:W-:Y:S01]  /*1c810*/  IADD3.X R45, PT, PT, RZ, RZ, RZ, P3, !PT ;  /* 0x000000ffff2d7210 */ /* 0x000fe20001ffe4ff */
[----:B------:R-:W-:-:S02]  /*1c820*/  IMAD.X R47, RZ, RZ, RZ, P0 ;  /* 0x000000ffff2f7224 */ /* 0x000fc400000e06ff */
[----:B------:R-:W-:Y:S01]  /*1c830*/  IMAD.WIDE.U32 R42, R64, R16, R42 ;  /* 0x00000010402a7225 */ /* 0x000fe200078e002a */
[----:B------:R-:W-:-:S03]  /*1c840*/  IADD3 R30, P0, PT, R30, R71, RZ ;  /* 0x000000471e1e7210 */ /* 0x000fc60007f1e0ff */
[----:B------:R-:W-:-:S04]  /*1c850*/  IMAD.WIDE.U32 R46, R63, R20, R46 ;  /* 0x000000143f2e7225 */ /* 0x000fc800078e002e */
[----:B------:R-:W-:Y:S01]  /*1c860*/  VIADD R31, R43, UR5 ;  /* 0x000000052b1f7c36 */ /* 0x000fe20008000000 */
[----:B------:R-:W-:Y:S01]  /*1c870*/  IADD3 R47, PT, PT, R47, UR7, RZ ;  /* 0x000000072f2f7c10 */ /* 0x000fe2000fffe0ff */
[----:B------:R-:W-:Y:S01]  /*1c880*/  IMAD.WIDE.U32 R44, R51, R32, R44 ;  /* 0x00000020332c7225 */ /* 0x000fe200078e002c */
[----:B------:R-:W-:Y:S02]  /*1c890*/  MOV R43, RZ ;  /* 0x000000ff002b7202 */ /* 0x000fe40000000f00 */
[----:B------:R-:W-:Y:S01]  /*1c8a0*/  IADD3 R46, P3, PT, R31, R46, RZ ;  /* 0x0000002e1f2e7210 */ /* 0x000fe20007f7e0ff */
[----:B------:R-:W-:Y:S02]  /*1c8b0*/  IMAD.X R41, RZ, RZ, RZ, P1 ;  /* 0x000000ffff297224 */ /* 0x000fe400008e06ff */
[----:B------:R-:W-:Y:S01]  /*1c8c0*/  IMAD.X R49, RZ, RZ, RZ, P4 ;  /* 0x000000ffff317224 */ /* 0x000fe200020e06ff */
[----:B------:R-:W-:Y:S01]  /*1c8d0*/  IADD3 R44, P4, PT, R67, R44, RZ ;  /* 0x0000002c432c7210 */ /* 0x000fe20007f9e0ff */
[----:B------:R-:W-:-:S02]  /*1c8e0*/  IMAD.X R31, RZ, RZ, RZ, P0 ;  /* 0x000000ffff1f7224 */ /* 0x000fc400000e06ff */
[----:B------:R-:W-:-:S04]  /*1c8f0*/  IMAD.WIDE.U32 R40, R62, R26, R40 ;  /* 0x0000001a3e287225 */ /* 0x000fc800078e0028 */
[----:B------:R-:W-:Y:S01]  /*1c900*/  IMAD.WIDE.U32 R30, R12, R61, R30 ;  /* 0x0000003d0c1e7225 */ /* 0x000fe200078e001e */
[----:B------:R-:W-:-:S03]  /*1c910*/  IADD3 R40, P2, PT, R47, R40, RZ ;  /* 0x000000282f287210 */ /* 0x000fc60007f5e0ff */
[----:B------:R-:W-:Y:S02]  /*1c920*/  VIADD R41, R41, UR9 ;  /* 0x0000000929297c36 */ /* 0x000fe40008000000 */
[----:B------:R-:W-:Y:S02]  /*1c930*/  IMAD.IADD R67, R9, 0x1, R45 ;  /* 0x0000000109437824 */ /* 0x000fe400078e022d */
[----:B------:R-:W-:Y:S01]  /*1c940*/  IMAD.WIDE.U32 R48, R57, UR17, R48 ;  /* 0x0000001139307c25 */ /* 0x000fe2000f8e0030 */
[----:B------:R-:W-:-:S03]  /*1c950*/  IADD3 R30, P1, PT, R41, R30, RZ ;  /* 0x0000001e291e7210 */ /* 0x000fc60007f3e0ff */
[----:B------:R-:W-:Y:S01]  /*1c960*/  IMAD.X R47, RZ, RZ, RZ, P3 ;  /* 0x000000ffff2f7224 */ /* 0x000fe200018e06ff */
[----:B------:R-:W-:Y:S01]  /*1c970*/  IADD3 R71, PT, PT, R6, R49, RZ ;  /* 0x0000003106477210 */ /* 0x000fe20007ffe0ff */
[----:B------:R-:W-:Y:S02]  /*1c980*/  IMAD.X R45, RZ, RZ, RZ, P4 ;  /* 0x000000ffff2d7224 */ /* 0x000fe400020e06ff */
[----:B------:R-:W-:-:S04]  /*1c990*/  IMAD.WIDE.U32 R42, R65, R14, R42 ;  /* 0x0000000e412a7225 */ /* 0x000fc800078e002a */
[----:B------:R-:W-:Y:S01]  /*1c9a0*/  IMAD.WIDE.U32 R46, R64, R18, R46 ;  /* 0x00000012402e7225 */ /* 0x000fe200078e002e */
[----:B------:R-:W-:Y:S02]  /*1c9b0*/  IADD3 R42, P3, PT, R69, R42, RZ ;  /* 0x0000002a452a7210 */ /* 0x000fe40007f7e0ff */
[----:B------:R-:W-:Y:S01]  /*1c9c0*/  IADD3 R43, PT, PT, R43, UR4, RZ ;  /* 0x000000042b2b7c10 */ /* 0x000fe2000fffe0ff */
[----:B------:R-:W-:Y:S01]  /*1c9d0*/  IMAD.WIDE.U32 R44, R53, UR19, R44 ;  /* 0x00000013352c7c25 */ /* 0x000fe2000f8e002c */
[----:B------:R-:W-:Y:S02]  /*1c9e0*/  IADD3 R47, PT, PT, R47, UR6, RZ ;  /* 0x000000062f2f7c10 */ /* 0x000fe4000fffe0ff */
[----:B------:R-:W-:Y:S01]  /*1c9f0*/  IADD3 R46, P0, PT, R43, R46, RZ ;  /* 0x0000002e2b2e7210 */ /* 0x000fe20007f1e0ff */
[----:B------:R-:W-:Y:S01]  /*1ca00*/  IMAD.X R41, RZ, RZ, RZ, P2 ;  /* 0x000000ffff297224 */ /* 0x000fe200010e06ff */
[----:B------:R-:W-:Y:S01]  /*1ca10*/  IADD3 R44, P2, PT, R71, R44, RZ ;  /* 0x0000002c472c7210 */ /* 0x000fe20007f5e0ff */
[----:B------:R-:W-:Y:S01]  /*1ca20*/  IMAD.IADD R36, R55, 0x1, R31 ;  /* 0x0000000137247824 */ /* 0x000fe200078e021f */
[----:B------:R-:W-:Y:S01]  /*1ca30*/  IADD3 R61, PT, PT, R8, R45, RZ ;  /* 0x0000002d083d7210 */ /* 0x000fe20007ffe0ff */
[----:B------:R-:W-:Y:S01]  /*1ca40*/  IMAD.X R31, RZ, RZ, RZ, P1 ;  /* 0x000000ffff1f7224 */ /* 0x000fe200008e06ff */
[----:B------:R-:W-:Y:S01]  /*1ca50*/  IADD3.X R45, PT, PT, RZ, RZ, RZ, P2, !PT ;  /* 0x000000ffff2d7210 */ /* 0x000fe200017fe4ff */
[----:B------:R-:W-:-:S04]  /*1ca60*/  IMAD.WIDE.U32 R40, R63, R13, R40 ;  /* 0x0000000d3f287225 */ /* 0x000fc800078e0028 */
[----:B------:R-:W-:Y:S02]  /*1ca70*/  IMAD R59, R48, UR11, RZ ;  /* 0x0000000b303b7c24 */ /* 0x000fe4000f8e02ff */
[----:B------:R-:W-:Y:S02]  /*1ca80*/  IMAD.MOV.U32 R49, RZ, RZ, RZ ;  /* 0x000000ffff317224 */ /* 0x000fe400078e00ff */
[----:B------:R-:W-:Y:S01]  /*1ca90*/  IMAD.X R43, RZ, RZ, RZ, P3 ;  /* 0x000000ffff2b7224 */ /* 0x000fe200018e06ff */
[----:B------:R-:W-:Y:S01]  /*1caa0*/  IADD3 R40, P3, PT, R47, R40, RZ ;  /* 0x000000282f287210 */ /* 0x000fe20007f7e0ff */
[----:B------:R-:W-:Y:S01]  /*1cab0*/  IMAD.WIDE.U32 R30, R62, R15, R30 ;  /* 0x0000000f3e1e7225 */ /* 0x000fe200078e001e */
[----:B------:R-:W-:-:S03]  /*1cac0*/  IADD3.X R47, PT, PT, RZ, RZ, RZ, P0, !PT ;  /* 0x000000ffff2f7210 */ /* 0x000fc600007fe4ff */
[----:B------:R-:W-:Y:S02]  /*1cad0*/  VIADD R41, R41, UR8 ;  /* 0x0000000829297c36 */ /* 0x000fe40008000000 */
[----:B------:R-:W-:-:S03]  /*1cae0*/  IMAD.HI.U32 R48, R59, UR16, R48 ;  /* 0x000000103b307c27 */ /* 0x000fc6000f8e0030 */
[----:B------:R-:W-:Y:S01]  /*1caf0*/  IADD3 R30, P2, PT, R41, R30, RZ ;  /* 0x0000001e291e7210 */ /* 0x000fe20007f5e0ff */
[----:B------:R-:W-:Y:S01]  /*1cb00*/  IMAD.WIDE.U32 R42, R39, R34, R42 ;  /* 0x00000022272a7225 */ /* 0x000fe200078e002a */
[----:B------:R-:W-:-:S03]  /*1cb10*/  IADD3.X R41, PT, PT, RZ, RZ, RZ, P3, !PT ;  /* 0x000000ffff297210 */ /* 0x000fc60001ffe4ff */
[----:B------:R-:W-:Y:S01]  /*1cb20*/  VIADD R49, R31, UR10 ;  /* 0x0000000a1f317c36 */ /* 0x000fe20008000000 */
[----:B------:R-:W-:Y:S01]  /*1cb30*/  IADD3 R42, P4, PT, R67, R42, RZ ;  /* 0x0000002a432a7210 */ /* 0x000fe20007f9e0ff */
[----:B------:R-:W-:-:S04]  /*1cb40*/  IMAD.WIDE.U32 R44, R57, UR18, R44 ;  /* 0x00000012392c7c25 */ /* 0x000fc8000f8e002c */
[----:B------:R-:W-:Y:S01]  /*1cb50*/  IMAD.IADD R31, R5, 0x1, R48 ;  /* 0x00000001051f7824 */ /* 0x000fe200078e0230 */
[----:B------:R-:W-:Y:S01]  /*1cb60*/  IADD3 R48, P1, PT, R49, R36, RZ ;  /* 0x0000002431307210 */ /* 0x000fe20007f3e0ff */
[----:B------:R-:W-:-:S03]  /*1cb70*/  IMAD.WIDE.U32 R46, R65, R16, R46 ;  /* 0x00000010412e7225 */ /* 0x000fc600078e002e */
[----:B------:R-:W-:Y:S01]  /*1cb80*/  IADD3 R44, P0, PT, R31, R44, RZ ;  /* 0x0000002c1f2c7210 */ /* 0x000fe20007f1e0ff */
[----:B------:R-:W-:Y:S01]  /*1cb90*/  IMAD.WIDE.U32 R40, R64, R20, R40 ;  /* 0x0000001440287225 */ /* 0x000fe200078e0028 */
[----:B------:R-:W-:-:S03]  /*1cba0*/  IADD3 R49, PT, PT, R47, UR5, RZ ;  /* 0x000000052f317c10 */ /* 0x000fc6000fffe0ff */
[----:B------:R-:W-:Y:S01]  /*1cbb0*/  IMAD.IADD R67, R11, 0x1, R43 ;  /* 0x000000010b437824 */ /* 0x000fe200078e022b */
[----:B------:R-:W-:Y:S01]  /*1cbc0*/  IADD3 R40, P3, PT, R49, R40, RZ ;  /* 0x0000002831287210 */ /* 0x000fe20007f7e0ff */
[----:B------:R-:W-:Y:S01]  /*1cbd0*/  IMAD.X R31, RZ, RZ, RZ, P2 ;  /* 0x000000ffff1f7224 */ /* 0x000fe200010e06ff */
[----:B------:R-:W-:Y:S01]  /*1cbe0*/  IADD3.X R49, PT, PT, RZ, RZ, RZ, P1, !PT ;  /* 0x000000ffff317210 */ /* 0x000fe20000ffe4ff */
[----:B------:R-:W-:Y:S02]  /*1cbf0*/  IMAD.X R43, RZ, RZ, RZ, P4 ;  /* 0x000000ffff2b7224 */ /* 0x000fe400020e06ff */
[----:B------:R-:W-:-:S04]  /*1cc00*/  IMAD.WIDE.U32 R30, R63, R26, R30 ;  /* 0x0000001a3f1e7225 */ /* 0x000fc800078e001e */
[----:B------:R-:W-:Y:S02]  /*1cc10*/  VIADD R41, R41, UR7 ;  /* 0x0000000729297c36 */ /* 0x000fe40008000000 */
[----:B------:R-:W-:-:S03]  /*1cc20*/  IMAD.WIDE.U32 R42, R51, R33, R42 ;  /* 0x00000021332a7225 */ /* 0x000fc600078e002a */
[----:B------:R-:W-:Y:S01]  /*1cc30*/  IADD3 R30, P1, PT, R41, R30, RZ ;  /* 0x0000001e291e7210 */ /* 0x000fe20007f3e0ff */
[----:B------:R-:W-:Y:S01]  /*1cc40*/  IMAD.MOV.U32 R47, RZ, RZ, RZ ;  /* 0x000000ffff2f7224 */ /* 0x000fe200078e00ff */
[----:B------:R-:W-:Y:S01]  /*1cc50*/  IADD3 R42, P2, PT, R61, R42, RZ ;  /* 0x0000002a3d2a7210 */ /* 0x000fe20007f5e0ff */
[----:B------:R-:W-:Y:S01]  /*1cc60*/  IMAD.WIDE.U32 R48, R12, R62, R48 ;  /* 0x0000003e0c307225 */ /* 0x000fe200078e0030 */
[----:B------:R-:W-:-:S03]  /*1cc70*/  IADD3 R61, PT, PT, R31, UR9, RZ ;  /* 0x000000091f3d7c10 */ /* 0x000fc6000fffe0ff */
[----:B------:R-:W-:-:S04]  /*1cc80*/  IMAD.WIDE.U32 R46, R28, R14, R46 ;  /* 0x0000000e1c2e7225 */ /* 0x000fc800078e002e */
[----:B------:R-:W-:Y:S02]  /*1cc90*/  IMAD.X R41, RZ, RZ, RZ, P3 ;  /* 0x000000ffff297224 */ /* 0x000fe400018e06ff */
        /* <DEDUP_REMOVED lines=10> */
[----:B------:R-:W-:Y:S01]  /*1cd40*/  IMAD.IADD R43, R55, 0x1, R49 ;  /* 0x00000001372b7824 */ /* 0x000fe200078e0231 */
[----:B------:R-:W-:Y:S01]  /*1cd50*/  IADD3.X R41, PT, PT, RZ, RZ, RZ, P4, !PT ;  /* 0x000000ffff297210 */ /* 0x000fe200027fe4ff */
[----:B------:R-:W-:Y:S01]  /*1cd60*/  IMAD.WIDE.U32 R60, R63, R15, R60 ;  /* 0x0000000f3f3c7225 */ /* 0x000fe200078e003c */
[----:B------:R-:W-:-:S03]  /*1cd70*/  IADD3 R46, P1, PT, R67, R46, RZ ;  /* 0x0000002e432e7210 */ /* 0x000fc60007f3e0ff */
[----:B------:R-:W-:Y:S02]  /*1cd80*/  VIADD R49, R31, UR8 ;  /* 0x000000081f317c36 */ /* 0x000fe40008000000 */
[----:B------:R-:W-:Y:S02]  /*1cd90*/  IMAD.X R31, RZ, RZ, RZ, P3 ;  /* 0x000000ffff1f7224 */ /* 0x000fe400018e06ff */
[----:B------:R-:W-:Y:S01]  /*1cda0*/  IMAD.WIDE.U32 R40, R28, R16, R40 ;  /* 0x000000101c287225 */ /* 0x000fe200078e0028 */
[----:B------:R-:W-:Y:S02]  /*1cdb0*/  IADD3 R48, P4, PT, R49, R60, RZ ;  /* 0x0000003c31307210 */ /* 0x000fe40007f9e0ff */
[----:B------:R-:W-:Y:S01]  /*1cdc0*/  IADD3 R60, PT, PT, R61, UR10, RZ ;  /* 0x0000000a3d3c7c10 */ /* 0x000fe2000fffe0ff */
[----:B------:R-:W-:-:S03]  /*1cdd0*/  IMAD.WIDE.U32 R30, R65, R20, R30 ;  /* 0x00000014411e7225 */ /* 0x000fc600078e001e */
[----:B------:R-:W-:Y:S01]  /*1cde0*/  IADD3 R60, P3, PT, R60, R43, RZ ;  /* 0x0000002b3c3c7210 */ /* 0x000fe20007f7e0ff */
[----:B------:R-:W-:Y:S01]  /*1cdf0*/  IMAD.X R49, RZ, RZ, RZ, P4 ;  /* 0x000000ffff317224 */ /* 0x000fe200020e06ff */
[----:B------:R-:W-:Y:S01]  /*1ce00*/  IADD3.X R43, PT, PT, RZ, RZ, RZ, P2, !PT ;  /* 0x000000ffff2b7210 */ /* 0x000fe200017fe4ff */
[----:B------:R-:W-:Y:S02]  /*1ce10*/  VIADD R41, R41, UR5 ;  /* 0x0000000529297c36 */ /* 0x000fe40008000000 */
[----:B------:R-:W-:Y:S02]  /*1ce20*/  IMAD.X R61, RZ, RZ, RZ, P3 ;  /* 0x000000ffff3d7224 */ /* 0x000fe400018e06ff */
        /* <DEDUP_REMOVED lines=10> */
[----:B------:R-:W-:Y:S02]  /*1ced0*/  IMAD.WIDE.U32 R30, R28, R18, R30 ;  /* 0x000000121c1e7225 */ /* 0x000fe400078e001e */
[----:B------:R-:W0:Y:S02]  /*1cee0*/  LDC R18, c[0x3][0x1c] ;  /* 0x00c00700ff127b82 */ /* 0x000e240000000800 */
[----:B------:R-:W-:Y:S01]  /*1cef0*/  IMAD.WIDE.U32 R42, R53, R32, R42 ;  /* 0x00000020352a7225 */ /* 0x000fe200078e002a */
[----:B------:R-:W-:-:S03]  /*1cf00*/  IADD3 R31, PT, PT, R31, UR6, RZ ;  /* 0x000000061f1f7c10 */ /* 0x000fc6000fffe0ff */
[----:B------:R-:W-:Y:S01]  /*1cf10*/  IMAD.WIDE.U32 R48, R65, R13, R48 ;  /* 0x0000000d41307225 */ /* 0x000fe200078e0030 */
[----:B------:R-:W-:-:S03]  /*1cf20*/  IADD3 R42, P2, PT, R45, R42, RZ ;  /* 0x0000002a2d2a7210 */ /* 0x000fc60007f5e0ff */
[----:B------:R-:W-:Y:S02]  /*1cf30*/  IMAD.IADD R63, R55, 0x1, R61 ;  /* 0x00000001373f7824 */ /* 0x000fe400078e023d */
[----:B------:R-:W-:Y:S02]  /*1cf40*/  IMAD.X R61, RZ, RZ, RZ, P3 ;  /* 0x000000ffff3d7224 */ /* 0x000fe400018e06ff */
[----:B------:R-:W-:Y:S01]  /*1cf50*/  IMAD.X R45, RZ, RZ, RZ, P0 ;  /* 0x000000ffff2d7224 */ /* 0x000fe200000e06ff */
[----:B------:R-:W-:Y:S01]  /*1cf60*/  IADD3 R48, P0, PT, R31, R48, RZ ;  /* 0x000000301f307210 */ /* 0x000fe20007f1e0ff */
[----:B------:R-:W-:-:S04]  /*1cf70*/  IMAD.WIDE.U32 R60, R64, R15, R60 ;  /* 0x0000000f403c7225 */ /* 0x000fc800078e003c */
[----:B------:R-:W-:Y:S01]  /*1cf80*/  VIADD R31, R49, UR8 ;  /* 0x00000008311f7c36 */ /* 0x000fe20008000000 */
[----:B------:R-:W-:Y:S01]  /*1cf90*/  IADD3 R62, PT, PT, R61, UR10, RZ ;  /* 0x0000000a3d3e7c10 */ /* 0x000fe2000fffe0ff */
[----:B------:R-:W-:-:S03]  /*1cfa0*/  IMAD.WIDE.U32 R44, R59, UR17, R44 ;  /* 0x000000113b2c7c25 */ /* 0x000fc6000f8e002c */
[----:B------:R-:W-:Y:S01]  /*1cfb0*/  IADD3 R60, P3, PT, R31, R60, RZ ;  /* 0x0000003c1f3c7210 */ /* 0x000fe20007f7e0ff */
[----:B------:R-:W-:Y:S01]  /*1cfc0*/  IMAD.X R49, RZ, RZ, RZ, P0 ;  /* 0x000000ffff317224 */ /* 0x000fe200000e06ff */
[----:B------:R-:W-:Y:S01]  /*1cfd0*/  IADD3 R41, PT, PT, R6, R45, RZ ;  /* 0x0000002d06297210 */ /* 0x000fe20007ffe0ff */
[----:B------:R-:W-:Y:S01]  /*1cfe0*/  IMAD R31, R44, UR11, RZ ;  /* 0x0000000b2c1f7c24 */ /* 0x000fe2000f8e02ff */
[----:B------:R-:W-:Y:S01]  /*1cff0*/  IADD3 R62, P0, PT, R62, R63, RZ ;  /* 0x0000003f3e3e7210 */ /* 0x000fe20007f1e0ff */
[----:B------:R-:W-:Y:S02]  /*1d000*/  IMAD.X R61, RZ, RZ, RZ, P3 ;  /* 0x000000ffff3d7224 */ /* 0x000fe400018e06ff */
[----:B------:R-:W-:-:S04]  /*1d010*/  IMAD.WIDE.U32 R48, R28, R20, R48 ;  /* 0x000000141c307225 */ /* 0x000fc800078e0030 */
[----:B------:R-:W-:Y:S02]  /*1d020*/  IMAD.MOV.U32 R45, RZ, RZ, RZ ;  /* 0x000000ffff2d7224 */ /* 0x000fe400078e00ff */
[----:B------:R-:W-:-:S04]  /*1d030*/  IMAD.WIDE.U32 R60, R65, R26, R60 ;  /* 0x0000001a413c7225 */ /* 0x000fc800078e003c */
[----:B------:R-:W-:Y:S01]  /*1d040*/  IMAD.HI.U32 R20, R31, UR16, R44 ;  /* 0x000000101f147c27 */ /* 0x000fe2000f8e002c */
[----:B------:R-:W-:Y:S02]  /*1d050*/  IADD3 R45, PT, PT, R49, UR7, RZ ;  /* 0x00000007312d7c10 */ /* 0x000fe4000fffe0ff */
[----:B------:R-:W-:Y:S01]  /*1d060*/  IADD3 R61, PT, PT, R61, UR9, RZ ;  /* 0x000000093d3d7c10 */ /* 0x000fe2000fffe0ff */
[----:B------:R-:W-:Y:S01]  /*1d070*/  IMAD.X R63, RZ, RZ, RZ, P0 ;  /* 0x000000ffff3f7224 */ /* 0x000fe200000e06ff */
[----:B------:R-:W-:Y:S01]  /*1d080*/  IADD3 R44, P0, PT, R45, R60, RZ ;  /* 0x0000003c2d2c7210 */ /* 0x000fe20007f1e0ff */
[----:B------:R-:W-:Y:S02]  /*1d090*/  IMAD.IADD R16, R9, 0x1, R43 ;  /* 0x0000000109107824 */ /* 0x000fe400078e022b */
[----:B------:R-:W-:-:S04]  /*1d0a0*/  IMAD.WIDE.U32 R62, R12, R64, R62 ;  /* 0x000000400c3e7225 */ /* 0x000fc800078e003e */
[----:B------:R-:W-:Y:S01]  /*1d0b0*/  IMAD.X R43, RZ, RZ, RZ, P2 ;  /* 0x000000ffff2b7224 */ /* 0x000fe200010e06ff */
[----:B------:R-:W-:Y:S01]  /*1d0c0*/  IADD3 R63, PT, PT, R55, R63, RZ ;  /* 0x0000003f373f7210 */ /* 0x000fe20007ffe0ff */
[----:B------:R-:W-:Y:S02]  /*1d0d0*/  IMAD.X R47, RZ, RZ, RZ, P1 ;  /* 0x000000ffff2f7224 */ /* 0x000fe400008e06ff */
[----:B------:R-:W-:Y:S01]  /*1d0e0*/  IMAD.X R45, RZ, RZ, RZ, P0 ;  /* 0x000000ffff2d7224 */ /* 0x000fe200000e06ff */
[----:B------:R-:W-:Y:S01]  /*1d0f0*/  IADD3 R38, P0, PT, R61, R62, RZ ;  /* 0x0000003e3d267210 */ /* 0x000fe20007f1e0ff */
[----:B------:R-:W-:-:S04]  /*1d100*/  IMAD.WIDE.U32 R42, R57, UR19, R42 ;  /* 0x00000013392a7c25 */ /* 0x000fc8000f8e002a */
[----:B0-----:R-:W-:Y:S01]  /*1d110*/  IMAD.WIDE.U32 R46, R39, R18, R46 ;  /* 0x00000012272e7225 */ /* 0x001fe200078e002e */
[----:B------:R-:W-:Y:S02]  /*1d120*/  IADD3 R42, P1, PT, R41, R42, RZ ;  /* 0x0000002a292a7210 */ /* 0x000fe40007f3e0ff */
[----:B------:R-:W-:Y:S01]  /*1d130*/  IADD3 R49, PT, PT, R8, R43, RZ ;  /* 0x0000002b08317210 */ /* 0x000fe20007ffe0ff */
[----:B------:R-:W-:Y:S01]  /*1d140*/  IMAD.X R39, RZ, RZ, RZ, P0 ;  /* 0x000000ffff277224 */ /* 0x000fe200000e06ff */
[----:B------:R-:W-:Y:S01]  /*1d150*/  IADD3 R60, P0, PT, R46, R14, RZ ;  /* 0x0000000e2e3c7210 */ /* 0x000fe20007f1e0ff */
[----:B------:R-:W-:-:S04]  /*1d160*/  IMAD.WIDE.U32 R44, R28, R13, R44 ;  /* 0x0000000d1c2c7225 */ /* 0x000fc800078e002c */
[----:B------:R-:W-:-:S04]  /*1d170*/  IMAD.WIDE.U32 R38, R65, R15, R38 ;  /* 0x0000000f41267225 */ /* 0x000fc800078e0026 */
[----:B------:R-:W-:Y:S02]  /*1d180*/  VIADD R13, R45, UR8 ;  /* 0x000000082d0d7c36 */ /* 0x000fe40008000000 */
[----:B------:R-:W-:Y:S01]  /*1d190*/  IMAD.X R43, RZ, RZ, RZ, P1 ;  /* 0x000000ffff2b7224 */ /* 0x000fe200008e06ff */
[----:B------:R-:W-:Y:S01]  /*1d1a0*/  IADD3 R41, P1, PT, R47, R40, RZ ;  /* 0x000000282f297210 */ /* 0x000fe20007f3e0ff */
[----:B------:R-:W-:Y:S01]  /*1d1b0*/  IMAD.X R61, RZ, RZ, RZ, P0 ;  /* 0x000000ffff3d7224 */ /* 0x000fe200000e06ff */
[----:B------:R-:W-:Y:S01]  /*1d1c0*/  IADD3 R38, P0, PT, R13, R38, RZ ;  /* 0x000000260d267210 */ /* 0x000fe20007f1e0ff */
[----:B------:R-:W-:Y:S01]  /*1d1d0*/  IMAD.WIDE.U32 R42, R59, UR18, R42 ;  /* 0x000000123b2a7c25 */ /* 0x000fe2000f8e002a */
[----:B------:R-:W-:-:S03]  /*1d1e0*/  IADD3 R13, PT, PT, R5, R20, RZ ;  /* 0x00000014050d7210 */ /* 0x000fc60007ffe0ff */
[----:B------:R-:W-:Y:S01]  /*1d1f0*/  VIADD R14, R39, UR10 ;  /* 0x0000000a270e7c36 */ /* 0x000fe20008000000 */
[----:B------:R-:W-:Y:S01]  /*1d200*/  IADD3 R46, P3, PT, R13, R42, RZ ;  /* 0x0000002a0d2e7210 */ /* 0x000fe20007f7e0ff */
[----:B------:R-:W-:-:S03]  /*1d210*/  IMAD.WIDE.U32 R60, R51, R34, R60 ;  /* 0x00000022333c7225 */ /* 0x000fc600078e003c */
        /* <DEDUP_REMOVED lines=8> */
[----:B------:R-:W-:-:S03]  /*1d2a0*/  IADD3 R40, P0, PT, R40, R41, RZ ;  /* 0x0000002928287210 */ /* 0x000fc60007f1e0ff */
[----:B------:R-:W-:Y:S02]  /*1d2b0*/  IMAD.X R61, RZ, RZ, RZ, P2 ;  /* 0x000000ffff3d7224 */ /* 0x000fe400010e06ff */
[----:B------:R-:W-:-:S04]  /*1d2c0*/  IMAD.WIDE.U32 R62, R31, UR17, R46 ;  /* 0x000000111f3e7c25 */ /* 0x000fc8000f8e002e */
[----:B------:R-:W-:-:S04]  /*1d2d0*/  IMAD.WIDE.U32 R42, R12, R65, R42 ;  /* 0x000000410c2a7225 */ /* 0x000fc800078e002a */
[----:B------:R-:W-:Y:S01]  /*1d2e0*/  VIADD R47, R39, UR9 ;  /* 0x00000009272f7c36 */ /* 0x000fe20008000000 */
[----:B------:R-:W-:Y:S01]  /*1d2f0*/  IADD3 R39, PT, PT, R6, R63, RZ ;  /* 0x0000003f06277210 */ /* 0x000fe20007ffe0ff */
[----:B------:R-:W-:Y:S02]  /*1d300*/  IMAD.X R41, RZ, RZ, RZ, P0 ;  /* 0x000000ffff297224 */ /* 0x000fe400000e06ff */
[----:B------:R-:W-:Y:S01]  /*1d310*/  IMAD.WIDE.U32 R60, R53, R33, R60 ;  /* 0x00000021353c7225 */ /* 0x000fe200078e003c */
[----:B------:R-:W-:-:S03]  /*1d320*/  IADD3 R46, P0, PT, R47, R42, RZ ;  /* 0x0000002a2f2e7210 */ /* 0x000fc60007f1e0ff */
[----:B------:R-:W-:Y:S01]  /*1d330*/  IMAD.WIDE.U32 R40, R51, R18, R40 ;  /* 0x0000001233287225 */ /* 0x000fe200078e0028 */
[----:B------:R-:W-:Y:S02]  /*1d340*/  IADD3 R51, PT, PT, R10, R61, RZ ;  /* 0x0000003d0a337210 */ /* 0x000fe40007ffe0ff */
[----:B------:R-:W-:Y:S01]  /*1d350*/  IADD3 R60, P2, PT, R49, R60, RZ ;  /* 0x0000003c313c7210 */ /* 0x000fe20007f5e0ff */
[----:B------:R-:W-:Y:S01]  /*1d360*/  IMAD.X R47, RZ, RZ, RZ, P0 ;  /* 0x000000ffff2f7224 */ /* 0x000fe200000e06ff */
[----:B------:R-:W-:Y:S01]  /*1d370*/  IADD3 R42, P0, PT, R40, R51, RZ ;  /* 0x00000033282a7210 */ /* 0x000fe20007f1e0ff */
[----:B------:R-:W-:Y:S02]  /*1d380*/  IMAD.IADD R49, R55, 0x1, R43 ;  /* 0x0000000137317824 */ /* 0x000fe400078e022b */
[----:B------:R-:W-:Y:S02]  /*1d390*/  IMAD.X R61, RZ, RZ, RZ, P2 ;  /* 0x000000ffff3d7224 */ /* 0x000fe400010e06ff */
[----:B------:R-:W-:Y:S01]  /*1d3a0*/  IMAD.WIDE.U32 R46, R28, R15, R46 ;  /* 0x0000000f1c2e7225 */ /* 0x000fe200078e002e */
[----:B------:R-:W-:-:S03]  /*1d3b0*/  IADD3.X R15, PT, PT, RZ, RZ, RZ, P1, !PT ;  /* 0x000000ffff0f7210 */ /* 0x000fc60000ffe4ff */
[----:B------:R-:W-:Y:S01]  /*1d3c0*/  IMAD.X R43, RZ, RZ, RZ, P0 ;  /* 0x000000ffff2b7224 */ /* 0x000fe200000e06ff */
[----:B------:R-:W-:Y:S01]  /*1d3d0*/  IADD3 R40, P0, PT, R15, R30, RZ ;  /* 0x0000001e0f287210 */ /* 0x000fe20007f1e0ff */
[----:B------:R-:W-:-:S03]  /*1d3e0*/  IMAD.WIDE.U32 R60, R57, R32, R60 ;  /* 0x00000020393c7225 */ /* 0x000fc600078e003c */
        /* <DEDUP_REMOVED lines=8> */
[----:B------:R-:W-:Y:S01]  /*1d470*/  VIADD R14, R47, UR10 ;  /* 0x0000000a2f0e7c36 */ /* 0x000fe20008000000 */
[----:B------:R-:W-:Y:S01]  /*1d480*/  IADD3 R48, P0, PT, R45, R48, RZ ;  /* 0x000000302d307210 */ /* 0x000fe20007f1e0ff */
[----:B------:R-:W-:-:S02]  /*1d490*/  IMAD.X R15, RZ, RZ, RZ, P1 ;  /* 0x000000ffff0f7224 */ /* 0x000fc400008e06ff */
[----:B------:R-:W-:Y:S01]  /*1d4a0*/  IMAD.X R43, RZ, RZ, RZ, P2 ;  /* 0x000000ffff2b7224 */ /* 0x000fe200010e06ff */
[----:B------:R-:W-:Y:S01]  /*1d4b0*/  IADD3 R40, P2, PT, R40, R41, RZ ;  /* 0x0000002928287210 */ /* 0x000fe20007f5e0ff */
[----:B------:R-:W-:Y:S01]  /*1d4c0*/  IMAD.WIDE.U32 R60, R59, UR19, R60 ;  /* 0x000000133b3c7c25 */ /* 0x000fe2000f8e003c */
[----:B------:R-:W-:Y:S02]  /*1d4d0*/  IADD3 R14, P3, PT, R14, R49, RZ ;  /* 0x000000310e0e7210 */ /* 0x000fe40007f7e0ff */
[----:B------:R-:W-:Y:S01]  /*1d4e0*/  IADD3 R15, P1, PT, R15, R48, RZ ;  /* 0x000000300f0f7210 */ /* 0x000fe20007f3e0ff */
[----:B------:R-:W-:Y:S01]  /*1d4f0*/  IMAD.WIDE.U32 R48, R57, R33, R42 ;  /* 0x0000002139307225 */ /* 0x000fe200078e002a */
[----:B------:R-:W-:Y:S02]  /*1d500*/  IADD3.X R41, PT, PT, RZ, RZ, RZ, P2, !PT ;  /* 0x000000ffff297210 */ /* 0x000fe400017fe4ff */
[----:B------:R-:W-:Y:S01]  /*1d510*/  IADD3 R42, P2, PT, R39, R60, RZ ;  /* 0x0000003c272a7210 */ /* 0x000fe20007f5e0ff */
[----:B------:R-:W-:Y:S01]  /*1d520*/  IMAD.IADD R61, R8, 0x1, R61 ;  /* 0x00000001083d7824 */ /* 0x000fe200078e023d */
[----:B------:R-:W-:Y:S01]  /*1d530*/  IADD3 R45, PT, PT, R10, R49, RZ ;  /* 0x000000310a2d7210 */ /* 0x000fe20007ffe0ff */
[----:B------:R-:W-:-:S02]  /*1d540*/  IMAD R13, R62, UR11, RZ ;  /* 0x0000000b3e0d7c24 */ /* 0x000fc4000f8e02ff */
[----:B------:R-:W-:Y:S02]  /*1d550*/  IMAD.MOV.U32 R63, RZ, RZ, RZ ;  /* 0x000000ffff3f7224 */ /* 0x000fe400078e00ff */
[----:B------:R-:W-:Y:S02]  /*1d560*/  IMAD.X R39, RZ, RZ, RZ, P0 ;  /* 0x000000ffff277224 */ /* 0x000fe400000e06ff */
[----:B------:R-:W-:Y:S01]  /*1d570*/  IMAD.WIDE.U32 R50, R53, R18, R40 ;  /* 0x0000001235327225 */ /* 0x000fe200078e0028 */
[----:B------:R-:W-:Y:S02]  /*1d580*/  IADD3 R40, P5, PT, R61, R48, RZ ;  /* 0x000000303d287210 */ /* 0x000fe40007fbe0ff */
[----:B------:R-:W-:Y:S01]  /*1d590*/  IADD3 R39, P0, PT, R39, R44, RZ ;  /* 0x0000002c27277210 */ /* 0x000fe20007f1e0ff */
[----:B------:R-:W-:Y:S01]  /*1d5a0*/  IMAD.HI.U32 R62, R13, UR16, R62 ;  /* 0x000000100d3e7c27 */ /* 0x000fe2000f8e003e */
[----:B------:R-:W-:Y:S02]  /*1d5b0*/  IADD3 R44, P4, PT, R50, R45, RZ ;  /* 0x0000002d322c7210 */ /* 0x000fe40007f9e0ff */
[----:B------:R-:W-:Y:S01]  /*1d5c0*/  IADD3.X R41, PT, PT, RZ, RZ, RZ, P5, !PT ;  /* 0x000000ffff297210 */ /* 0x000fe20002ffe4ff */
[----:B------:R-:W-:Y:S01]  /*1d5d0*/  IMAD.X R43, RZ, RZ, RZ, P2 ;  /* 0x000000ffff2b7224 */ /* 0x000fe200010e06ff */
[----:B------:R-:W-:Y:S01]  /*1d5e0*/  IADD3 R16, P2, PT, R51, R15, RZ ;  /* 0x0000000f33107210 */ /* 0x000fe20007f5e0ff */
[----:B------:R-:W-:-:S02]  /*1d5f0*/  IMAD.IADD R15, R5, 0x1, R62 ;  /* 0x00000001050f7824 */ /* 0x000fc400078e023e */
[----:B------:R-:W-:-:S04]  /*1d600*/  IMAD.WIDE.U32 R48, R31, UR18, R42 ;  /* 0x000000121f307c25 */ /* 0x000fc8000f8e002a */
[----:B------:R-:W-:Y:S02]  /*1d610*/  IMAD.X R45, RZ, RZ, RZ, P4 ;  /* 0x000000ffff2d7224 */ /* 0x000fe400020e06ff */
[----:B------:R-:W-:Y:S01]  /*1d620*/  IMAD.WIDE.U32 R42, R59, R32, R40 ;  /* 0x000000203b2a7225 */ /* 0x000fe200078e0028 */
[----:B------:R-:W-:Y:S02]  /*1d630*/  IADD3 R40, P6, PT, R15, R48, RZ ;  /* 0x000000300f287210 */ /* 0x000fe40007fde0ff */
[----:B------:R-:W-:Y:S01]  /*1d640*/  IADD3 R15, PT, PT, R7, R49, RZ ;  /* 0x00000031070f7210 */ /* 0x000fe20007ffe0ff */
[----:B------:R-:W-:Y:S02]  /*1d650*/  IMAD.X R20, RZ, RZ, RZ, P1 ;  /* 0x000000ffff147224 */ /* 0x000fe400008e06ff */
        /* <DEDUP_REMOVED lines=15> */
[----:B------:R-:W-:Y:S01]  /*1d750*/  IADD3 R51, P1, PT, R51, R20, RZ ;  /* 0x0000001433337210 */ /* 0x000fe20007f3e0ff */
[----:B------:R-:W-:Y:S01]  /*1d760*/  IMAD.X R43, RZ, RZ, RZ, P5 ;  /* 0x000000ffff2b7224 */ /* 0x000fe200028e06ff */
[----:B------:R-:W-:Y:S01]  /*1d770*/  IADD3 R15, PT, PT, R6, R41, RZ ;  /* 0x00000029060f7210 */ /* 0x000fe20007ffe0ff */
[----:B------:R-:W-:-:S04]  /*1d780*/  IMAD.WIDE.U32 R44, R31, UR19, R44 ;  /* 0x000000131f2c7c25 */ /* 0x000fc8000f8e002c */
[----:B------:R-:W-:Y:S01]  /*1d790*/  IMAD.X R39, RZ, RZ, RZ, P6 ;  /* 0x000000ffff277224 */ /* 0x000fe200030e06ff */
[----:B------:R-:W-:Y:S01]  /*1d7a0*/  IADD3 R44, P4, PT, R15, R44, RZ ;  /* 0x0000002c0f2c7210 */ /* 0x000fe20007f9e0ff */
[----:B------:R-:W-:-:S04]  /*1d7b0*/  IMAD.WIDE.U32 R48, R59, R33, R42 ;  /* 0x000000213b307225 */ /* 0x000fc800078e002a */
[----:B------:R-:W-:Y:S01]  /*1d7c0*/  IMAD.IADD R45, R8, 0x1, R45 ;  /* 0x00000001082d7824 */ /* 0x000fe200078e022d */
[----:B------:R-:W-:Y:S01]  /*1d7d0*/  IADD3 R49, PT, PT, R10, R49, RZ ;  /* 0x000000310a317210 */ /* 0x000fe20007ffe0ff */
[----:B------:R-:W-:-:S03]  /*1d7e0*/  IMAD.WIDE.U32 R38, R57, R18, R38 ;  /* 0x0000001239267225 */ /* 0x000fc600078e0026 */
[----:B------:R-:W-:Y:S01]  /*1d7f0*/  IADD3 R48, P5, PT, R45, R48, RZ ;  /* 0x000000302d307210 */ /* 0x000fe20007fbe0ff */
[----:B------:R-:W-:Y:S02]  /*1d800*/  IMAD R43, R40, UR11, RZ ;  /* 0x0000000b282b7c24 */ /* 0x000fe4000f8e02ff */
[----:B------:R-:W-:Y:S02]  /*1d810*/  IMAD.MOV.U32 R41, RZ, RZ, RZ ;  /* 0x000000ffff297224 */ /* 0x000fe400078e00ff */
[----:B------:R-:W-:Y:S02]  /*1d820*/  IMAD.X R45, RZ, RZ, RZ, P4 ;  /* 0x000000ffff2d7224 */ /* 0x000fe400020e06ff */
[----:B------:R-:W-:Y:S01]  /*1d830*/  IMAD.HI.U32 R16, R43, UR16, R40 ;  /* 0x000000102b107c27 */ /* 0x000fe2000f8e0028 */
[----:B------:R-:W-:Y:S02]  /*1d840*/  IADD3 R40, P4, PT, R38, R49, RZ ;  /* 0x0000003126287210 */ /* 0x000fe40007f9e0ff */
[----:B------:R-:W-:Y:S01]  /*1d850*/  IADD3.X R49, PT, PT, RZ, RZ, RZ, P5, !PT ;  /* 0x000000ffff317210 */ /* 0x000fe20002ffe4ff */
[----:B------:R-:W-:-:S04]  /*1d860*/  IMAD.WIDE.U32 R44, R13, UR18, R44 ;  /* 0x000000120d2c7c25 */ /* 0x000fc8000f8e002c */
[----:B------:R-:W-:Y:S01]  /*1d870*/  IMAD.IADD R15, R5, 0x1, R16 ;  /* 0x00000001050f7824 */ /* 0x000fe200078e0210 */
[----:B------:R-:W-:Y:S01]  /*1d880*/  IADD3 R45, PT, PT, R7, R45, RZ ;  /* 0x0000002d072d7210 */ /* 0x000fe20007ffe0ff */
[----:B------:R-:W-:Y:S02]  /*1d890*/  IMAD.X R41, RZ, RZ, RZ, P4 ;  /* 0x000000ffff297224 */ /* 0x000fe400020e06ff */
        /* <DEDUP_REMOVED lines=45> */
[----:B------:R-:W-:-:S03]  /*1db70*/  IADD3 R46, P2, PT, R46, R51, RZ ;  /* 0x000000332e2e7210 */ /* 0x000fc60007f5e0ff */
[----:B------:R-:W-:Y:S01]  /*1db80*/  IMAD.X R49, RZ, RZ, RZ, P1 ;  /* 0x000000ffff317224 */ /* 0x000fe200008e06ff */
[----:B------:R-:W-:Y:S01]  /*1db90*/  IADD3 R15, P1, PT, R15, R20, RZ ;  /* 0x000000140f0f7210 */ /* 0x000fe20007f3e0ff */
[----:B------:R-:W-:-:S04]  /*1dba0*/  IMAD.WIDE.U32 R44, R43, UR19, R44 ;  /* 0x000000132b2c7c25 */ /* 0x000fc8000f8e002c */
        /* <DEDUP_REMOVED lines=8> */
[----:B------:R-:W-:-:S02]  /*1dc30*/  IMAD.IADD R49, R10, 0x1, R49 ;  /* 0x000000010a317824 */ /* 0x000fc400078e0231 */
        /* <DEDUP_REMOVED lines=8> */
[----:B------:R-:W-:Y:S01]  /*1dcc0*/  IMAD.WIDE.U32 R48, R13, R34, R48 ;  /* 0x000000220d307225 */ /* 0x000fe200078e0030 */
[----:B------:R-:W-:-:S03]  /*1dcd0*/  IADD3 R51, PT, PT, R9, R15, RZ ;  /* 0x0000000f09337210 */ /* 0x000fc60007ffe0ff */
[----:B------:R-:W-:Y:S01]  /*1dce0*/  IMAD.X R53, RZ, RZ, RZ, P0 ;  /* 0x000000ffff357224 */ /* 0x000fe200000e06ff */
[----:B------:R-:W-:Y:S01]  /*1dcf0*/  IADD3 R12, P0, PT, R31, R30, RZ ;  /* 0x0000001e1f0c7210 */ /* 0x000fe20007f1e0ff */
[----:B------:R-:W-:Y:S01]  /*1dd00*/  IMAD.IADD R49, R11, 0x1, R49 ;  /* 0x000000010b317824 */ /* 0x000fe200078e0231 */
[----:B------:R-:W-:Y:S01]  /*1dd10*/  IADD3 R30, P6, PT, R51, R48, RZ ;  /* 0x00000030331e7210 */ /* 0x000fe20007fde0ff */
[----:B------:R-:W-:Y:S02]  /*1dd20*/  IMAD.X R51, RZ, RZ, RZ, P2 ;  /* 0x000000ffff337224 */ /* 0x000fe400010e06ff */
[----:B------:R-:W-:Y:S01]  /*1dd30*/  IMAD.X R16, RZ, RZ, RZ, P1 ;  /* 0x000000ffff107224 */ /* 0x000fe200008e06ff */
[----:B------:R-:W-:Y:S01]  /*1dd40*/  IADD3 R48, P2, PT, R49, R12, RZ ;  /* 0x0000000c31307210 */ /* 0x000fe20007f5e0ff */
[----:B------:R-:W-:Y:S01]  /*1dd50*/  IMAD.X R12, RZ, RZ, RZ, P3 ;  /* 0x000000ffff0c7224 */ /* 0x000fe200018e06ff */
[----:B------:R-:W-:Y:S02]  /*1dd60*/  IADD3.X R31, PT, PT, RZ, RZ, RZ, P6, !PT ;  /* 0x000000ffff1f7210 */ /* 0x000fe400037fe4ff */
[----:B------:R-:W-:Y:S01]  /*1dd70*/  IADD3 R53, P1, PT, R53, R46, RZ ;  /* 0x0000002e35357210 */ /* 0x000fe20007f3e0ff */
[----:B------:R-:W-:-:S02]  /*1dd80*/  IMAD.X R49, RZ, RZ, RZ, P2 ;  /* 0x000000ffff317224 */ /* 0x000fc400010e06ff */
[----:B------:R-:W-:Y:S01]  /*1dd90*/  IMAD.WIDE.U32 R30, R43, R33, R30 ;  /* 0x000000212b1e7225 */ /* 0x000fe200078e001e */
[----:B------:R-:W-:-:S03]  /*1dda0*/  IADD3 R16, P5, PT, R16, R53, RZ ;  /* 0x0000003510107210 */ /* 0x000fc60007fbe0ff */
[----:B------:R-:W-:Y:S01]  /*1ddb0*/  IMAD.WIDE.U32 R48, R13, R18, R48 ;  /* 0x000000120d307225 */ /* 0x000fe200078e0030 */
[----:B------:R-:W-:Y:S02]  /*1ddc0*/  IADD3 R51, P3, PT, R51, R16, RZ ;  /* 0x0000001033337210 */ /* 0x000fe40007f7e0ff */
[----:B------:R-:W-:Y:S01]  /*1ddd0*/  IADD3.X R16, PT, PT, RZ, RZ, RZ, P5, !PT ;  /* 0x000000ffff107210 */ /* 0x000fe20002ffe4ff */
[----:B------:R-:W-:Y:S01]  /*1dde0*/  IMAD.IADD R13, R10, 0x1, R31 ;  /* 0x000000010a0d7824 */ /* 0x000fe200078e021f */
[----:B------:R-:W-:Y:S01]  /*1ddf0*/  IADD3 R12, P2, PT, R12, R51, RZ ;  /* 0x000000330c0c7210 */ /* 0x000fe20007f5e0ff */
[----:B------:R-:W-:Y:S01]  /*1de00*/  IMAD.X R20, RZ, RZ, RZ, P3 ;  /* 0x000000ffff147224 */ /* 0x000fe200018e06ff */
[----:B------:R-:W-:Y:S02]  /*1de10*/  IADD3.X R51, PT, PT, RZ, RZ, RZ, P4, !PT ;  /* 0x000000ffff337210 */ /* 0x000fe400027fe4ff */
[----:B------:R-:W-:Y:S01]  /*1de20*/  IADD3 R46, P6, PT, R48, R13, RZ ;  /* 0x0000000d302e7210 */ /* 0x000fe20007fde0ff */
[----:B------:R-:W-:Y:S01]  /*1de30*/  IMAD.X R48, RZ, RZ, RZ, P0 ;  /* 0x000000ffff307224 */ /* 0x000fe200000e06ff */
[----:B------:R-:W-:-:S02]  /*1de40*/  IADD3 R51, P4, PT, R51, R12, RZ ;  /* 0x0000000c33337210 */ /* 0x000fc40007f9e0ff */
[----:B------:R-:W0:Y:S01]  /*1de50*/  LDC.64 R12, c[0x0][0x380] ;  /* 0x0000e000ff0c7b82 */ /* 0x000e220000000a00 */
[----:B------:R-:W-:Y:S01]  /*1de60*/  IMAD.X R47, RZ, RZ, RZ, P6 ;  /* 0x000000ffff2f7224 */ /* 0x000fe200030e06ff */
[----:B------:R-:W-:Y:S01]  /*1de70*/  IADD3 R48, P0, PT, R48, R51, RZ ;  /* 0x0000003330307210 */ /* 0x000fe20007f1e0ff */
[----:B------:R-:W-:Y:S02]  /*1de80*/  IMAD.X R51, RZ, RZ, RZ, P1 ;  /* 0x000000ffff337224 */ /* 0x000fe400008e06ff */
[----:B------:R-:W-:Y:S01]  /*1de90*/  IMAD.WIDE.U32 R46, R43, R34, R46 ;  /* 0x000000222b2e7225 */ /* 0x000fe200078e002e */
[----:B------:R-:W-:Y:S02]  /*1dea0*/  IADD3 R49, P1, PT, R49, R48, RZ ;  /* 0x0000003031317210 */ /* 0x000fe40007f3e0ff */
[----:B------:R-:W-:Y:S01]  /*1deb0*/  IADD3 R16, PT, PT, R16, R55, R51 ;  /* 0x0000003710107210 */ /* 0x000fe20007ffe033 */
[----:B------:R-:W-:Y:S01]  /*1dec0*/  IMAD.IADD R48, R11, 0x1, R47 ;  /* 0x000000010b307824 */ /* 0x000fe200078e022f */
[----:B------:R-:W-:-:S04]  /*1ded0*/  IADD3.X R51, PT, PT, RZ, RZ, RZ, P2, !PT ;  /* 0x000000ffff337210 */ /* 0x000fc800017fe4ff */
        /* <DEDUP_REMOVED lines=44> */
.L_x_321:
        /* <DEDUP_REMOVED lines=31> */
.L_x_322:
[----:B01----:R-:W-:Y:S01]  /*1e390*/  IMAD.WIDE.U32 R12, R19, R29, RZ ;  /* 0x0000001d130c7225 */ /* 0x003fe200078e00ff */
[----:B------:R-:W-:Y:S01]  /*1e3a0*/  UMOV UR4, URZ ;  /* 0x000000ff00047c82 */ /* 0x000fe20008000000 */
[----:B------:R-:W-:Y:S02]  /*1e3b0*/  UMOV UR5, URZ ;  /* 0x000000ff00057c82 */ /* 0x000fe40008000000 */
[----:B------:R-:W-:Y:S02]  /*1e3c0*/  HFMA2 R39, -RZ, RZ, 0, 0 ;  /* 0x00000000ff277431 */ /* 0x000fe400000001ff */
[----:B------:R-:W-:Y:S01]  /*1e3d0*/  VIADD R14, R13, UR4 ;  /* 0x000000040d0e7c36 */ /* 0x000fe20008000000 */
        /* <DEDUP_REMOVED lines=13> */
[----:B------:R-:W-:-:S04]  /*1e4b0*/  IMAD.WIDE.U32 R12, R29, R23, R38 ;  /* 0x000000171d0c7225 */ /* 0x000fc800078e0026 */
[----:B------:R-:W-:Y:S02]  /*1e4c0*/  VIADD R39, R15, UR4 ;  /* 0x000000040f277c36 */ /* 0x000fe40008000000 */
[----:B------:R-:W-:Y:S02]  /*1e4d0*/  IMAD.IADD R43, R5, 0x1, R16 ;  /* 0x00000001052b7824 */ /* 0x000fe400078e0210 */
[----:B------:R-:W-:Y:S01]  /*1e4e0*/  IMAD.MOV.U32 R45, RZ, RZ, RZ ;  /* 0x000000ffff2d7224 */ /* 0x000fe200078e00ff */
[----:B------:R-:W-:Y:S01]  /*1e4f0*/  IADD3 R38, P0, PT, R39, R12, RZ ;  /* 0x0000000c27267210 */ /* 0x000fe20007f1e0ff */
[----:B------:R-:W-:Y:S01]  /*1e500*/  VIADD R12, R13, UR6 ;  /* 0x000000060d0c7c36 */ /* 0x000fe20008000000 */
[----:B------:R-:W-:Y:S01]  /*1e510*/  IADD3 R42, P1, PT, R43, R14, RZ ;  /* 0x0000000e2b2a7210 */ /* 0x000fe20007f3e0ff */
[----:B------:R-:W-:Y:S01]  /*1e520*/  HFMA2 R13, -RZ, RZ, 0, 0 ;  /* 0x00000000ff0d7431 */ /* 0x000fe200000001ff */
[----:B------:R-:W-:Y:S01]  /*1e530*/  IADD3.X R39, PT, PT, RZ, RZ, RZ, P0, !PT ;  /* 0x000000ffff277210 */ /* 0x000fe200007fe4ff */
[----:B------:R-:W-:-:S02]  /*1e540*/  IMAD.MOV.U32 R49, RZ, RZ, RZ ;  /* 0x000000ffff317224 */ /* 0x000fc400078e00ff */
[----:B------:R-:W-:Y:S02]  /*1e550*/  IMAD.X R43, RZ, RZ, RZ, P1 ;  /* 0x000000ffff2b7224 */ /* 0x000fe400008e06ff */
[----:B------:R-:W-:-:S04]  /*1e560*/  IMAD.WIDE.U32 R14, R52, R21, R38 ;  /* 0x00000015340e7225 */ /* 0x000fc800078e0026 */
[----:B------:R-:W-:-:S04]  /*1e570*/  IMAD.WIDE.U32 R42, R31, UR17, R42 ;  /* 0x000000111f2a7c25 */ /* 0x000fc8000f8e002a */
[----:B------:R-:W-:Y:S01]  /*1e580*/  IMAD.WIDE.U32 R12, R29, R25, R12 ;  /* 0x000000191d0c7225 */ /* 0x000fe200078e000c */
[----:B------:R-:W-:-:S03]  /*1e590*/  IADD3 R47, PT, PT, R6, R43, RZ ;  /* 0x0000002b062f7210 */ /* 0x000fc60007ffe0ff */
[----:B------:R-:W-:Y:S02]  /*1e5a0*/  HFMA2 R43, -RZ, RZ, 0, 0 ;  /* 0x00000000ff2b7431 */ /* 0x000fe400000001ff */
[----:B------:R-:W-:Y:S02]  /*1e5b0*/  VIADD R41, R15, UR5 ;  /* 0x000000050f297c36 */ /* 0x000fe40008000000 */
[----:B------:R-:W-:Y:S02]  /*1e5c0*/  IMAD R15, R42, UR11, RZ ;  /* 0x0000000b2a0f7c24 */ /* 0x000fe4000f8e02ff */
[----:B------:R-:W-:Y:S01]  /*1e5d0*/  IMAD.MOV.U32 R44, RZ, RZ, R42 ;  /* 0x000000ffff2c7224 */ /* 0x000fe200078e002a */
[----:B------:R-:W-:Y:S01]  /*1e5e0*/  IADD3 R40, P0, PT, R41, R12, RZ ;  /* 0x0000000c29287210 */ /* 0x000fe20007f1e0ff */
[----:B------:R-:W-:Y:S02]  /*1e5f0*/  IMAD.MOV.U32 R42, RZ, RZ, R14 ;  /* 0x000000ffff2a7224 */ /* 0x000fe400078e000e */
[----:B------:R-:W-:Y:S01]  /*1e600*/  VIADD R38, R13, UR7 ;  /* 0x000000070d267c36 */ /* 0x000fe20008000000 */
[----:B------:R-:W-:Y:S01]  /*1e610*/  IADD3.X R41, PT, PT, RZ, RZ, RZ, P0, !PT ;  /* 0x000000ffff297210 */ /* 0x000fe200007fe4ff */
[----:B------:R-:W-:-:S02]  /*1e620*/  IMAD.MOV.U32 R39, RZ, RZ, RZ ;  /* 0x000000ffff277224 */ /* 0x000fc400078e00ff */
[----:B------:R-:W-:-:S04]  /*1e630*/  IMAD.WIDE.U32 R42, R0, R19, R42 ;  /* 0x00000013002a7225 */ /* 0x000fc800078e002a */
[----:B------:R-:W-:Y:S01]  /*1e640*/  IMAD.WIDE.U32 R12, R29, R27, R38 ;  /* 0x0000001b1d0c7225 */ /* 0x000fe200078e0026 */
[----:B------:R-:W-:-:S03]  /*1e650*/  IADD3 R46, P2, PT, R47, R42, RZ ;  /* 0x0000002a2f2e7210 */ /* 0x000fc60007f5e0ff */
[----:B------:R-:W-:-:S04]  /*1e660*/  IMAD.WIDE.U32 R38, R52, R23, R40 ;  /* 0x0000001734267225 */ /* 0x000fc800078e0028 */
[----:B------:R-:W-:Y:S02]  /*1e670*/  VIADD R43, R43, UR4 ;  /* 0x000000042b2b7c36 */ /* 0x000fe40008000000 */
[----:B------:R-:W-:Y:S01]  /*1e680*/  VIADD R40, R13, UR8 ;  /* 0x000000080d287c36 */ /* 0x000fe20008000000 */
[----:B------:R-:W-:Y:S01]  /*1e690*/  IADD3 R13, PT, PT, R39, UR6, RZ ;  /* 0x00000006270d7c10 */ /* 0x000fe2000fffe0ff */
[----:B------:R-:W-:Y:S01]  /*1e6a0*/  IMAD.HI.U32 R14, R15, UR16, R44 ;  /* 0x000000100f0e7c27 */ /* 0x000fe2000f8e002c */
[----:B------:R-:W-:Y:S02]  /*1e6b0*/  IADD3 R44, P1, PT, R43, R38, RZ ;  /* 0x000000262b2c7210 */ /* 0x000fe40007f3e0ff */
[----:B------:R-:W-:Y:S01]  /*1e6c0*/  IADD3 R42, P0, PT, R13, R12, RZ ;  /* 0x0000000c0d2a7210 */ /* 0x000fe20007f1e0ff */
[----:B------:R-:W-:Y:S02]  /*1e6d0*/  IMAD.MOV.U32 R41, RZ, RZ, RZ ;  /* 0x000000ffff297224 */ /* 0x000fe400078e00ff */
[----:B------:R-:W-:-:S02]  /*1e6e0*/  HFMA2 R13, -RZ, RZ, 0, 0 ;  /* 0x00000000ff0d7431 */ /* 0x000fc400000001ff */
[----:B------:R-:W-:Y:S02]  /*1e6f0*/  IMAD.X R45, RZ, RZ, RZ, P1 ;  /* 0x000000ffff2d7224 */ /* 0x000fe400008e06ff */
[----:B------:R-:W-:-:S04]  /*1e700*/  IMAD.WIDE.U32 R40, R29, R35, R40 ;  /* 0x000000231d287225 */ /* 0x000fc800078e0028 */
[----:B------:R-:W-:Y:S01]  /*1e710*/  IMAD.X R47, RZ, RZ, RZ, P2 ;  /* 0x000000ffff2f7224 */ /* 0x000fe200010e06ff */
[----:B------:R-:W-:Y:S01]  /*1e720*/  IADD3 R12, PT, PT, R41, UR9, RZ ;  /* 0x00000009290c7c10 */ /* 0x000fe2000fffe0ff */
[----:B------:R-:W-:Y:S02]  /*1e730*/  IMAD.X R43, RZ, RZ, RZ, P0 ;  /* 0x000000ffff2b7224 */ /* 0x000fe400000e06ff */
[----:B------:R-:W-:-:S04]  /*1e740*/  IMAD.WIDE.U32 R44, R0, R21, R44 ;  /* 0x00000015002c7225 */ /* 0x000fc800078e002c */
[----:B------:R-:W-:Y:S01]  /*1e750*/  IMAD.IADD R39, R5, 0x1, R14 ;  /* 0x0000000105277824 */ /* 0x000fe200078e020e */
[----:B------:R-:W-:Y:S01]  /*1e760*/  IADD3 R41, PT, PT, R45, UR5, RZ ;  /* 0x000000052d297c10 */ /* 0x000fe2000fffe0ff */
[----:B------:R-:W-:Y:S01]  /*1e770*/  IMAD.WIDE.U32 R46, R31, UR18, R46 ;  /* 0x000000121f2e7c25 */ /* 0x000fe2000f8e002e */
[----:B------:R-:W-:-:S03]  /*1e780*/  MOV R45, RZ ;  /* 0x000000ff002d7202 */ /* 0x000fc60000000f00 */
[----:B------:R-:W-:Y:S01]  /*1e790*/  IMAD.WIDE.U32 R12, R29, R37, R12 ;  /* 0x000000251d0c7225 */ /* 0x000fe200078e000c */
[----:B------:R-:W-:-:S03]  /*1e7a0*/  IADD3 R46, P1, PT, R39, R46, RZ ;  /* 0x0000002e272e7210 */ /* 0x000fc60007f3e0ff */
[----:B------:R-:W-:-:S04]  /*1e7b0*/  IMAD.WIDE.U32 R42, R52, R25, R42 ;  /* 0x00000019342a7225 */ /* 0x000fc800078e002a */
[----:B------:R-:W-:Y:S01]  /*1e7c0*/  VIADD R38, R13, UR10 ;  /* 0x0000000a0d267c36 */ /* 0x000fe20008000000 */
[----:B------:R-:W-:Y:S01]  /*1e7d0*/  IADD3 R42, P0, PT, R41, R42, RZ ;  /* 0x0000002a292a7210 */ /* 0x000fe20007f1e0ff */
[----:B------:R-:W-:Y:S02]  /*1e7e0*/  IMAD.MOV.U32 R39, RZ, RZ, RZ ;  /* 0x000000ffff277224 */ /* 0x000fe400078e00ff */
[----:B------:R-:W-:-:S04]  /*1e7f0*/  IMAD.WIDE.U32 R44, R24, R19, R44 ;  /* 0x00000013182c7225 */ /* 0x000fc800078e002c */
[----:B------:R-:W-:Y:S01]  /*1e800*/  IMAD.WIDE.U32 R38, R17, R29, R38 ;  /* 0x0000001d11267225 */ /* 0x000fe200078e0026 */
[----:B------:R-:W-:-:S03]  /*1e810*/  IADD3 R29, PT, PT, R43, UR7, RZ ;  /* 0x000000072b1d7c10 */ /* 0x000fc6000fffe0ff */
[----:B------:R-:W-:Y:S01]  /*1e820*/  IMAD.X R43, RZ, RZ, RZ, P0 ;  /* 0x000000ffff2b7224 */ /* 0x000fe200000e06ff */
[----:B------:R-:W-:Y:S01]  /*1e830*/  IADD3 R28, P0, PT, R29, R40, RZ ;  /* 0x000000281d1c7210 */ /* 0x000fe20007f1e0ff */
[----:B------:R-:W-:Y:S02]  /*1e840*/  IMAD.IADD R13, R7, 0x1, R47 ;  /* 0x00000001070d7824 */ /* 0x000fe400078e022f */
[----:B------:R-:W-:Y:S02]  /*1e850*/  IMAD.X R47, RZ, RZ, RZ, P1 ;  /* 0x000000ffff2f7224 */ /* 0x000fe400008e06ff */
[----:B------:R-:W-:-:S04]  /*1e860*/  IMAD.WIDE.U32 R40, R0, R23, R42 ;  /* 0x0000001700287225 */ /* 0x000fc800078e002a */
[----:B------:R-:W-:Y:S02]  /*1e870*/  VIADD R43, R45, UR4 ;  /* 0x000000042d2b7c36 */ /* 0x000fe40008000000 */
[----:B------:R-:W-:-:S03]  /*1e880*/  IMAD.WIDE.U32 R46, R15, UR17, R46 ;  /* 0x000000110f2e7c25 */ /* 0x000fc6000f8e002e */
[----:B------:R-:W-:Y:S01]  /*1e890*/  IADD3 R42, P1, PT, R43, R40, RZ ;  /* 0x000000282b2a7210 */ /* 0x000fe20007f3e0ff */
[----:B------:R-:W-:Y:S01]  /*1e8a0*/  IMAD.X R29, RZ, RZ, RZ, P0 ;  /* 0x000000ffff1d7224 */ /* 0x000fe200000e06ff */
[----:B------:R-:W-:Y:S01]  /*1e8b0*/  IADD3 R43, PT, PT, R41, UR6, RZ ;  /* 0x00000006292b7c10 */ /* 0x000fe2000fffe0ff */
[----:B------:R-:W-:Y:S01]  /*1e8c0*/  IMAD.IADD R41, R6, 0x1, R47 ;  /* 0x0000000106297824 */ /* 0x000fe200078e022f */
[----:B------:R-:W-:Y:S01]  /*1e8d0*/  IADD3 R44, P0, PT, R13, R44, RZ ;  /* 0x0000002c0d2c7210 */ /* 0x000fe20007f1e0ff */
[----:B------:R-:W-:Y:S02]  /*1e8e0*/  IMAD R13, R46, UR11, RZ ;  /* 0x0000000b2e0d7c24 */ /* 0x000fe4000f8e02ff */
[----:B------:R-:W-:Y:S01]  /*1e8f0*/  IMAD.WIDE.U32 R28, R52, R27, R28 ;  /* 0x0000001b341c7225 */ /* 0x000fe200078e001c */
[----:B------:R-:W-:-:S03]  /*1e900*/  IADD3.X R45, PT, PT, RZ, RZ, RZ, P0, !PT ;  /* 0x000000ffff2d7210 */ /* 0x000fc600007fe4ff */
[----:B------:R-:W-:Y:S01]  /*1e910*/  IMAD.MOV.U32 R47, RZ, RZ, RZ ;  /* 0x000000ffff2f7224 */ /* 0x000fe200078e00ff */
[----:B------:R-:W-:Y:S01]  /*1e920*/  IADD3 R28, P0, PT, R43, R28, RZ ;  /* 0x0000001c2b1c7210 */ /* 0x000fe20007f1e0ff */
[----:B------:R-:W-:Y:S02]  /*1e930*/  IMAD.X R43, RZ, RZ, RZ, P1 ;  /* 0x000000ffff2b7224 */ /* 0x000fe400008e06ff */
[----:B------:R-:W-:-:S04]  /*1e940*/  IMAD.HI.U32 R14, R13, UR16, R46 ;  /* 0x000000100d0e7c27 */ /* 0x000fc8000f8e002e */
[----:B------:R-:W-:Y:S01]  /*1e950*/  VIADD R47, R29, UR8 ;  /* 0x000000081d2f7c36 */ /* 0x000fe20008000000 */
[----:B------:R-:W-:Y:S01]  /*1e960*/  IADD3.X R29, PT, PT, RZ, RZ, RZ, P0, !PT ;  /* 0x000000ffff1d7210 */ /* 0x000fe200007fe4ff */
[----:B------:R-:W-:-:S03]  /*1e970*/  IMAD.WIDE.U32 R44, R31, UR19, R44 ;  /* 0x000000131f2c7c25 */ /* 0x000fc6000f8e002c */
[----:B------:R-:W-:Y:S01]  /*1e980*/  IADD3 R40, P0, PT, R47, R12, RZ ;  /* 0x0000000c2f287210 */ /* 0x000fe20007f1e0ff */
[----:B------:R-:W-:Y:S01]  /*1e990*/  IMAD.WIDE.U32 R42, R24, R21, R42 ;  /* 0x00000015182a7225 */ /* 0x000fe200078e002a */
[----:B------:R-:W-:-:S03]  /*1e9a0*/  IADD3 R44, P1, PT, R41, R44, RZ ;  /* 0x0000002c292c7210 */ /* 0x000fc60007f3e0ff */
[----:B------:R-:W-:-:S04]  /*1e9b0*/  IMAD.WIDE.U32 R28, R0, R25, R28 ;  /* 0x00000019001c7225 */ /* 0x000fc800078e001c */
[----:B------:R-:W-:Y:S01]  /*1e9c0*/  VIADD R47, R43, UR5 ;  /* 0x000000052b2f7c36 */ /* 0x000fe20008000000 */
[----:B------:R-:W-:Y:S01]  /*1e9d0*/  IADD3 R43, PT, PT, R5, R14, RZ ;  /* 0x0000000e052b7210 */ /* 0x000fe20007ffe0ff */
[----:B------:R-:W-:Y:S02]  /*1e9e0*/  IMAD.X R41, RZ, RZ, RZ, P0 ;  /* 0x000000ffff297224 */ /* 0x000fe400000e06ff */
[----:B------:R-:W-:Y:S01]  /*1e9f0*/  IMAD.IADD R53, R8, 0x1, R45 ;  /* 0x0000000108357824 */ /* 0x000fe200078e022d */
[----:B------:R-:W-:Y:S01]  /*1ea00*/  IADD3.X R45, PT, PT, RZ, RZ, RZ, P1, !PT ;  /* 0x000000ffff2d7210 */ /* 0x000fe20000ffe4ff */
[----:B------:R-:W-:Y:S01]  /*1ea10*/  VIADD R55, R29, UR7 ;  /* 0x000000071d377c36 */ /* 0x000fe20008000000 */
[----:B------:R-:W-:Y:S01]  /*1ea20*/  IADD3 R46, P0, PT, R47, R28, RZ ;  /* 0x0000001c2f2e7210 */ /* 0x000fe20007f1e0ff */
[----:B------:R-:W-:-:S03]  /*1ea30*/  IMAD.WIDE.U32 R40, R52, R35, R40 ;  /* 0x0000002334287225 */ /* 0x000fc600078e0028 */
[----:B------:R-:W-:Y:S01]  /*1ea40*/  IADD3.X R47, PT, PT, RZ, RZ, RZ, P0, !PT ;  /* 0x000000ffff2f7210 */ /* 0x000fe200007fe4ff */
[----:B------:R-:W-:Y:S02]  /*1ea50*/  IMAD.MOV.U32 R48, RZ, RZ, R42 ;  /* 0x000000ffff307224 */ /* 0x000fe400078e002a */
[----:B------:R-:W-:Y:S01]  /*1ea60*/  IMAD.WIDE.U32 R28, R15, UR18, R44 ;  /* 0x000000120f1c7c25 */ /* 0x000fe2000f8e002c */
[----:B------:R-:W-:-:S03]  /*1ea70*/  IADD3 R44, P0, PT, R55, R40, RZ ;  /* 0x00000028372c7210 */ /* 0x000fc60007f1e0ff */
[----:B------:R-:W-:Y:S01]  /*1ea80*/  IMAD.WIDE.U32 R48, R2, R19, R48 ;  /* 0x0000001302307225 */ /* 0x000fe200078e0030 */
[----:B------:R-:W-:Y:S02]  /*1ea90*/  IADD3 R28, P3, PT, R43, R28, RZ ;  /* 0x0000001c2b1c7210 */ /* 0x000fe40007f7e0ff */
[----:B------:R-:W-:Y:S01]  /*1eaa0*/  IADD3.X R45, PT, PT, RZ, RZ, RZ, P0, !PT ;  /* 0x000000ffff2d7210 */ /* 0x000fe200007fe4ff */
[----:B------:R-:W-:Y:S02]  /*1eab0*/  IMAD.IADD R51, R7, 0x1, R29 ;  /* 0x0000000107337824 */ /* 0x000fe400078e021d */
[----:B------:R-:W-:Y:S01]  /*1eac0*/  IMAD.WIDE.U32 R42, R24, R23, R46 ;  /* 0x00000017182a7225 */ /* 0x000fe200078e002e */
[----:B------:R-:W-:-:S03]  /*1ead0*/  IADD3 R46, P2, PT, R53, R48, RZ ;  /* 0x00000030352e7210 */ /* 0x000fc60007f5e0ff */
[----:B------:R-:W-:Y:S01]  /*1eae0*/  VIADD R29, R49, UR4 ;  /* 0x00000004311d7c36 */ /* 0x000fe20008000000 */
[----:B------:R-:W-:Y:S01]  /*1eaf0*/  IADD3.X R47, PT, PT, RZ, RZ, RZ, P2, !PT ;  /* 0x000000ffff2f7210 */ /* 0x000fe200017fe4ff */
[----:B------:R-:W-:Y:S02]  /*1eb00*/  VIADD R41, R41, UR9 ;  /* 0x0000000929297c36 */ /* 0x000fe40008000000 */
[----:B------:R-:W-:Y:S01]  /*1eb10*/  VIADD R43, R43, UR6 ;  /* 0x000000062b2b7c36 */ /* 0x000fe20008000000 */
[----:B------:R-:W-:Y:S01]  /*1eb20*/  IADD3 R40, P1, PT, R29, R42, RZ ;  /* 0x0000002a1d287210 */ /* 0x000fe20007f3e0ff */
[----:B------:R-:W-:Y:S01]  /*1eb30*/  IMAD.WIDE.U32 R44, R0, R27, R44 ;  /* 0x0000001b002c7225 */ /* 0x000fe200078e002c */
[----:B------:R-:W-:-:S03]  /*1eb40*/  IADD3 R42, P0, PT, R38, R41, RZ ;  /* 0x00000029262a7210 */ /* 0x000fc60007f1e0ff */
[----:B------:R-:W-:Y:S01]  /*1eb50*/  IMAD.X R29, RZ, RZ, RZ, P3 ;  /* 0x000000ffff1d7224 */ /* 0x000fe200018e06ff */
[----:B------:R-:W-:Y:S01]  /*1eb60*/  IADD3 R44, P2, PT, R43, R44, RZ ;  /* 0x0000002c2b2c7210 */ /* 0x000fe20007f5e0ff */
[----:B------:R-:W-:Y:S01]  /*1eb70*/  IMAD.WIDE.U32 R46, R31, R32, R46 ;  /* 0x000000201f2e7225 */ /* 0x000fe200078e002e */
[----:B------:R-:W-:-:S03]  /*1eb80*/  IADD3.X R43, PT, PT, RZ, RZ, RZ, P0, !PT ;  /* 0x000000ffff2b7210 */ /* 0x000fc600007fe4ff */
[----:B------:R-:W-:Y:S01]  /*1eb90*/  IMAD.WIDE.U32 R48, R13, UR17, R28 ;  /* 0x000000110d307c25 */ /* 0x000fe2000f8e001c */
[----:B------:R-:W-:-:S03]  /*1eba0*/  IADD3 R50, P0, PT, R51, R46, RZ ;  /* 0x0000002e33327210 */ /* 0x000fc60007f1e0ff */
[----:B------:R-:W-:Y:S02]  /*1ebb0*/  IMAD.IADD R53, R6, 0x1, R49 ;  /* 0x0000000106357824 */ /* 0x000fe400078e0231 */
[----:B------:R-:W-:Y:S02]  /*1ebc0*/  HFMA2 R49, -RZ, RZ, 0, 0 ;  /* 0x00000000ff317431 */ /* 0x000fe400000001ff */
[----:B------:R-:W-:Y:S01]  /*1ebd0*/  VIADD R45, R45, UR8 ;  /* 0x000000082d2d7c36 */ /* 0x000fe20008000000 */
[----:B------:R-:W-:Y:S01]  /*1ebe0*/  IADD3.X R51, PT, PT, RZ, RZ, RZ, P0, !PT ;  /* 0x000000ffff337210 */ /* 0x000fe200007fe4ff */
[----:B------:R-:W-:-:S04]  /*1ebf0*/  IMAD.WIDE.U32 R42, R52, R37, R42 ;  /* 0x00000025342a7225 */ /* 0x000fc800078e002a */
[----:B------:R-:W-:Y:S01]  /*1ec00*/  IMAD.X R41, RZ, RZ, RZ, P1 ;  /* 0x000000ffff297224 */ /* 0x000fe200008e06ff */
[----:B------:R-:W-:Y:S01]  /*1ec10*/  IADD3 R42, P1, PT, R45, R42, RZ ;  /* 0x0000002a2d2a7210 */ /* 0x000fe20007f3e0ff */
[----:B------:R-:W-:Y:S02]  /*1ec20*/  IMAD.IADD R55, R9, 0x1, R47 ;  /* 0x0000000109377824 */ /* 0x000fe400078e022f */
[----:B------:R-:W-:Y:S02]  /*1ec30*/  IMAD R29, R48, UR11, RZ ;  /* 0x0000000b301d7c24 */ /* 0x000fe4000f8e02ff */
[----:B------:R-:W-:Y:S02]  /*1ec40*/  IMAD.X R45, RZ, RZ, RZ, P2 ;  /* 0x000000ffff2d7224 */ /* 0x000fe400010e06ff */
[----:B------:R-:W-:-:S04]  /*1ec50*/  IMAD.WIDE.U32 R46, R2, R21, R40 ;  /* 0x00000015022e7225 */ /* 0x000fc800078e0028 */
[----:B------:R-:W-:-:S04]  /*1ec60*/  IMAD.HI.U32 R12, R29, UR16, R48 ;  /* 0x000000101d0c7c27 */ /* 0x000fc8000f8e0030 */
[----:B------:R-:W-:Y:S01]  /*1ec70*/  VIADD R41, R43, UR10 ;  /* 0x0000000a2b297c36 */ /* 0x000fe20008000000 */
[----:B------:R-:W-:Y:S01]  /*1ec80*/  IADD3.X R43, PT, PT, RZ, RZ, RZ, P1, !PT ;  /* 0x000000ffff2b7210 */ /* 0x000fe20000ffe4ff */
[----:B------:R-:W-:-:S03]  /*1ec90*/  IMAD.WIDE.U32 R44, R24, R25, R44 ;  /* 0x00000019182c7225 */ /* 0x000fc600078e002c */
[----:B------:R-:W-:Y:S01]  /*1eca0*/  IADD3 R40, P0, PT, R39, R41, RZ ;  /* 0x0000002927287210 */ /* 0x000fe20007f1e0ff */
[----:B------:R-:W-:Y:S02]  /*1ecb0*/  VIADD R49, R47, UR5 ;  /* 0x000000052f317c36 */ /* 0x000fe40008000000 */
[----:B------:R-:W-:Y:S01]  /*1ecc0*/  IMAD.MOV.U32 R47, RZ, RZ, RZ ;  /* 0x000000ffff2f7224 */ /* 0x000fe200078e00ff */
[----:B------:R-:W-:Y:S01]  /*1ecd0*/  IADD3.X R41, PT, PT, RZ, RZ, RZ, P0, !PT ;  /* 0x000000ffff297210 */ /* 0x000fe200007fe4ff */
[----:B------:R-:W-:Y:S01]  /*1ece0*/  IMAD.WIDE.U32 R50, R15, UR19, R50 ;  /* 0x000000130f327c25 */ /* 0x000fe2000f8e0032 */
[----:B------:R-:W-:-:S03]  /*1ecf0*/  IADD3 R48, P1, PT, R49, R44, RZ ;  /* 0x0000002c31307210 */ /* 0x000fc60007f3e0ff */
[----:B------:R-:W-:Y:S01]  /*1ed00*/  VIADD R45, R45, UR7 ;  /* 0x000000072d2d7c36 */ /* 0x000fe20008000000 */
[----:B------:R-:W-:Y:S01]  /*1ed10*/  IADD3 R38, P2, PT, R53, R50, RZ ;  /* 0x0000003235267210 */ /* 0x000fe20007f5e0ff */
[----:B------:R-:W-:-:S04]  /*1ed20*/  IMAD.WIDE.U32 R42, R0, R35, R42 ;  /* 0x00000023002a7225 */ /* 0x000fc800078e002a */
[----:B------:R-:W-:Y:S01]  /*1ed30*/  IMAD.X R49, RZ, RZ, RZ, P1 ;  /* 0x000000ffff317224 */ /* 0x000fe200008e06ff */
[----:B------:R-:W-:Y:S01]  /*1ed40*/  IADD3 R44, P1, PT, R45, R42, RZ ;  /* 0x0000002a2d2c7210 */ /* 0x000fe20007f3e0ff */
[----:B------:R-:W-:-:S04]  /*1ed50*/  IMAD.WIDE.U32 R46, R3, R19, R46 ;  /* 0x00000013032e7225 */ /* 0x000fc800078e002e */
[----:B------:R-:W-:Y:S01]  /*1ed60*/  IMAD.WIDE.U32 R52, R17, R52, R40 ;  /* 0x0000003411347225 */ /* 0x000fe200078e0028 */
[----:B------:R-:W-:Y:S02]  /*1ed70*/  IADD3 R45, PT, PT, R47, UR4, RZ ;  /* 0x000000042f2d7c10 */ /* 0x000fe4000fffe0ff */
[----:B------:R-:W-:Y:S01]  /*1ed80*/  IADD3 R46, P3, PT, R55, R46, RZ ;  /* 0x0000002e372e7210 */ /* 0x000fe20007f7e0ff */
[----:B------:R-:W-:-:S03]  /*1ed90*/  IMAD.WIDE.U32 R40, R2, R23, R48 ;  /* 0x0000001702287225 */ /* 0x000fc600078e0030 */
[----:B------:R-:W-:Y:S01]  /*1eda0*/  IADD3.X R47, PT, PT, RZ, RZ, RZ, P3, !PT ;  /* 0x000000ffff2f7210 */ /* 0x000fe20001ffe4ff */
[----:B------:R-:W-:Y:S01]  /*1edb0*/  VIADD R43, R43, UR9 ;  /* 0x000000092b2b7c36 */ /* 0x000fe20008000000 */
[----:B------:R-:W-:Y:S01]  /*1edc0*/  IADD3 R49, PT, PT, R41, UR6, RZ ;  /* 0x0000000629317c10 */ /* 0x000fe2000fffe0ff */
[----:B------:R-:W-:Y:S01]  /*1edd0*/  IMAD.X R39, RZ, RZ, RZ, P2 ;  /* 0x000000ffff277224 */ /* 0x000fe200010e06ff */
[----:B------:R-:W-:Y:S01]  /*1ede0*/  IADD3 R40, P2, PT, R45, R40, RZ ;  /* 0x000000282d287210 */ /* 0x000fe20007f5e0ff */
[----:B------:R-:W-:Y:S01]  /*1edf0*/  IMAD.X R45, RZ, RZ, RZ, P1 ;  /* 0x000000ffff2d7224 */ /* 0x000fe200008e06ff */
[----:B------:R-:W-:Y:S01]  /*1ee00*/  IADD3 R42, P0, PT, R52, R43, RZ ;  /* 0x0000002b342a7210 */ /* 0x000fe20007f1e0ff */
[----:B------:R-:W-:-:S04]  /*1ee10*/  IMAD.WIDE.U32 R38, R13, UR18, R38 ;  /* 0x000000120d267c25 */ /* 0x000fc8000f8e0026 */
[----:B------:R-:W-:Y:S02]  /*1ee20*/  IMAD.X R43, RZ, RZ, RZ, P0 ;  /* 0x000000ffff2b7224 */ /* 0x000fe400000e06ff */
[----:B------:R-:W-:-:S04]  /*1ee30*/  IMAD.WIDE.U32 R44, R24, R27, R44 ;  /* 0x0000001b182c7225 */ /* 0x000fc800078e002c */
[----:B------:R-:W-:Y:S01]  /*1ee40*/  IMAD.IADD R41, R5, 0x1, R12 ;  /* 0x0000000105297824 */ /* 0x000fe200078e020c */
[----:B------:R-:W-:Y:S01]  /*1ee50*/  IADD3 R45, PT, PT, R45, UR8, RZ ;  /* 0x000000082d2d7c10 */ /* 0x000fe2000fffe0ff */
        /* <DEDUP_REMOVED lines=8> */
[----:B------:R-:W-:Y:S01]  /*1eee0*/  IMAD.X R51, RZ, RZ, RZ, P3 ;  /* 0x000000ffff337224 */ /* 0x000fe200018e06ff */
[----:B------:R-:W-:Y:S01]  /*1eef0*/  IADD3.X R45, PT, PT, RZ, RZ, RZ, P1, !PT ;  /* 0x000000ffff2d7210 */ /* 0x000fe20000ffe4ff */
[----:B------:R-:W-:-:S04]  /*1ef00*/  IMAD.WIDE.U32 R40, R3, R21, R40 ;  /* 0x0000001503287225 */ /* 0x000fc800078e0028 */
[----:B------:R-:W-:Y:S02]  /*1ef10*/  VIADD R49, R43, UR10 ;  /* 0x0000000a2b317c36 */ /* 0x000fe40008000000 */
[----:B------:R-:W-:Y:S01]  /*1ef20*/  IMAD.IADD R55, R10, 0x1, R47 ;  /* 0x000000010a377824 */ /* 0x000fe200078e022f */
[----:B------:R-:W-:Y:S01]  /*1ef30*/  IADD3 R47, PT, PT, R41, UR5, RZ ;  /* 0x00000005292f7c10 */ /* 0x000fe2000fffe0ff */
[----:B------:R-:W-:Y:S01]  /*1ef40*/  IMAD.WIDE.U32 R42, R2, R25, R44 ;  /* 0x00000019022a7225 */ /* 0x000fe200078e002c */
[----:B------:R-:W-:-:S03]  /*1ef50*/  IADD3 R44, P1, PT, R53, R49, RZ ;  /* 0x00000031352c7210 */ /* 0x000fc60007f3e0ff */
[----:B------:R-:W-:Y:S01]  /*1ef60*/  IMAD.IADD R39, R7, 0x1, R39 ;  /* 0x0000000107277824 */ /* 0x000fe200078e0227 */
[----:B------:R-:W-:Y:S01]  /*1ef70*/  IADD3 R46, P3, PT, R47, R42, RZ ;  /* 0x0000002a2f2e7210 */ /* 0x000fe20007f7e0ff */
[----:B------:R-:W-:Y:S01]  /*1ef80*/  IMAD.WIDE.U32 R50, R15, R32, R50 ;  /* 0x000000200f327225 */ /* 0x000fe200078e0032 */
[----:B------:R-:W-:-:S03]  /*1ef90*/  IADD3.X R45, PT, PT, RZ, RZ, RZ, P1, !PT ;  /* 0x000000ffff2d7210 */ /* 0x000fc60000ffe4ff */
[----:B------:R-:W-:Y:S01]  /*1efa0*/  IMAD.X R49, RZ, RZ, RZ, P2 ;  /* 0x000000ffff317224 */ /* 0x000fe200010e06ff */
[----:B------:R-:W-:Y:S01]  /*1efb0*/  IADD3 R42, P4, PT, R39, R50, RZ ;  /* 0x00000032272a7210 */ /* 0x000fe20007f9e0ff */
[----:B------:R-:W-:Y:S02]  /*1efc0*/  IMAD.X R39, RZ, RZ, RZ, P0 ;  /* 0x000000ffff277224 */ /* 0x000fe400000e06ff */
[----:B------:R-:W-:Y:S02]  /*1efd0*/  VIADD R43, R43, UR7 ;  /* 0x000000072b2b7c36 */ /* 0x000fe40008000000 */
[----:B------:R-:W-:-:S04]  /*1efe0*/  IMAD.WIDE.U32 R48, R24, R35, R48 ;  /* 0x0000002318307225 */ /* 0x000fc800078e0030 */
[----:B------:R-:W-:Y:S01]  /*1eff0*/  IMAD.MOV.U32 R41, RZ, RZ, RZ ;  /* 0x000000ffff297224 */ /* 0x000fe200078e00ff */
[----:B------:R-:W-:Y:S01]  /*1f000*/  IADD3 R50, P2, PT, R43, R48, RZ ;  /* 0x000000302b327210 */ /* 0x000fe20007f5e0ff */
[----:B------:R-:W-:Y:S01]  /*1f010*/  IMAD.WIDE.U32 R52, R29, UR17, R38 ;  /* 0x000000111d347c25 */ /* 0x000fe2000f8e0026 */
[----:B------:R-:W-:-:S03]  /*1f020*/  IADD3 R49, PT, PT, R49, UR9, RZ ;  /* 0x0000000931317c10 */ /* 0x000fc6000fffe0ff */
[----:B------:R-:W-:-:S04]  /*1f030*/  IMAD.WIDE.U32 R44, R17, R0, R44 ;  /* 0x00000000112c7225 */ /* 0x000fc800078e002c */
[----:B------:R-:W-:Y:S01]  /*1f040*/  IMAD.WIDE.U32 R40, R4, R19, R40 ;  /* 0x0000001304287225 */ /* 0x000fe200078e0028 */
[----:B------:R-:W-:-:S03]  /*1f050*/  IADD3 R48, P0, PT, R44, R49, RZ ;  /* 0x000000312c307210 */ /* 0x000fc60007f1e0ff */
[----:B------:R-:W-:Y:S01]  /*1f060*/  IMAD.X R47, RZ, RZ, RZ, P3 ;  /* 0x000000ffff2f7224 */ /* 0x000fe200018e06ff */
[----:B------:R-:W-:Y:S01]  /*1f070*/  IADD3 R41, PT, PT, R41, UR4, RZ ;  /* 0x0000000429297c10 */ /* 0x000fe2000fffe0ff */
[----:B------:R-:W-:Y:S01]  /*1f080*/  IMAD.IADD R57, R6, 0x1, R53 ;  /* 0x0000000106397824 */ /* 0x000fe200078e0235 */
[----:B------:R-:W-:Y:S01]  /*1f090*/  MOV R53, RZ ;  /* 0x000000ff00357202 */ /* 0x000fe20000000f00 */
[----:B------:R-:W-:Y:S01]  /*1f0a0*/  IMAD R39, R52, UR11, RZ ;  /* 0x0000000b34277c24 */ /* 0x000fe2000f8e02ff */
[----:B------:R-:W-:Y:S01]  /*1f0b0*/  IADD3 R40, P1, PT, R55, R40, RZ ;  /* 0x0000002837287210 */ /* 0x000fe20007f3e0ff */
[----:B------:R-:W-:-:S04]  /*1f0c0*/  IMAD.WIDE.U32 R46, R3, R23, R46 ;  /* 0x00000017032e7225 */ /* 0x000fc800078e002e */
[----:B------:R-:W-:Y:S02]  /*1f0d0*/  IMAD.IADD R14, R9, 0x1, R51 ;  /* 0x00000001090e7824 */ /* 0x000fe400078e0233 */
[----:B------:R-:W-:Y:S02]  /*1f0e0*/  IMAD.X R51, RZ, RZ, RZ, P2 ;  /* 0x000000ffff337224 */ /* 0x000fe400010e06ff */
[----:B------:R-:W-:Y:S01]  /*1f0f0*/  IMAD.HI.U32 R0, R39, UR16, R52 ;  /* 0x0000001027007c27 */ /* 0x000fe2000f8e0034 */
[----:B------:R-:W-:-:S03]  /*1f100*/  IADD3 R52, P2, PT, R41, R46, RZ ;  /* 0x0000002e29347210 */ /* 0x000fc60007f5e0ff */
[----:B------:R-:W-:Y:S02]  /*1f110*/  IMAD.X R49, RZ, RZ, RZ, P0 ;  /* 0x000000ffff317224 */ /* 0x000fe400000e06ff */
[----:B------:R-:W-:-:S04]  /*1f120*/  IMAD.WIDE.U32 R50, R2, R27, R50 ;  /* 0x0000001b02327225 */ /* 0x000fc800078e0032 */
[----:B------:R-:W-:Y:S02]  /*1f130*/  VIADD R41, R47, UR6 ;  /* 0x000000062f297c36 */ /* 0x000fe40008000000 */
[----:B------:R-:W-:Y:S01]  /*1f140*/  IMAD.WIDE.U32 R46, R24, R37, R48 ;  /* 0x00000025182e7225 */ /* 0x000fe200078e0030 */
[----:B------:R-:W-:Y:S02]  /*1f150*/  IADD3 R49, PT, PT, R51, UR8, RZ ;  /* 0x0000000833317c10 */ /* 0x000fe4000fffe0ff */
[----:B------:R-:W-:Y:S01]  /*1f160*/  IADD3 R50, P0, PT, R41, R50, RZ ;  /* 0x0000003229327210 */ /* 0x000fe20007f1e0ff */
[----:B------:R-:W-:Y:S01]  /*1f170*/  IMAD.X R53, RZ, RZ, RZ, P2 ;  /* 0x000000ffff357224 */ /* 0x000fe200010e06ff */
[----:B------:R-:W-:Y:S01]  /*1f180*/  IADD3 R48, P3, PT, R49, R46, RZ ;  /* 0x0000002e31307210 */ /* 0x000fe20007f7e0ff */
[----:B------:R-:W-:Y:S01]  /*1f190*/  IMAD.X R43, RZ, RZ, RZ, P4 ;  /* 0x000000ffff2b7224 */ /* 0x000fe200020e06ff */
[----:B------:R-:W-:Y:S01]  /*1f1a0*/  IADD3 R41, PT, PT, R47, UR10, RZ ;  /* 0x0000000a2f297c10 */ /* 0x000fe2000fffe0ff */
[----:B------:R-:W-:-:S02]  /*1f1b0*/  IMAD.X R51, RZ, RZ, RZ, P0 ;  /* 0x000000ffff337224 */ /* 0x000fc400000e06ff */
[----:B------:R-:W-:-:S04]  /*1f1c0*/  IMAD.WIDE.U32 R46, R4, R21, R52 ;  /* 0x00000015042e7225 */ /* 0x000fc800078e0034 */
[----:B------:R-:W-:Y:S01]  /*1f1d0*/  IMAD.WIDE.U32 R54, R13, UR19, R42 ;  /* 0x000000130d367c25 */ /* 0x000fe2000f8e002a */
[----:B------:R-:W-:-:S03]  /*1f1e0*/  IADD3 R42, P2, PT, R45, R41, RZ ;  /* 0x000000292d2a7210 */ /* 0x000fc60007f5e0ff */
        /* <DEDUP_REMOVED lines=8> */
[----:B------:R-:W-:-:S02]  /*1f270*/  IMAD.X R41, RZ, RZ, RZ, P1 ;  /* 0x000000ffff297224 */ /* 0x000fc400008e06ff */
[----:B------:R-:W-:-:S04]  /*1f280*/  IMAD.WIDE.U32 R48, R2, R35, R48 ;  /* 0x0000002302307225 */ /* 0x000fc800078e0030 */
[----:B------:R-:W-:Y:S01]  /*1f290*/  IMAD.WIDE.U32 R52, R31, R34, R40 ;  /* 0x000000221f347225 */ /* 0x000fe200078e0028 */
[----:B------:R-:W-:Y:S02]  /*1f2a0*/  MOV R40, R46 ;  /* 0x0000002e00287202 */ /* 0x000fe40000000f00 */
[----:B------:R-:W-:Y:S01]  /*1f2b0*/  IADD3 R48, P3, PT, R45, R48, RZ ;  /* 0x000000302d307210 */ /* 0x000fe20007f7e0ff */
[----:B------:R-:W-:Y:S02]  /*1f2c0*/  IMAD.MOV.U32 R41, RZ, RZ, RZ ;  /* 0x000000ffff297224 */ /* 0x000fe400078e00ff */
[----:B------:R-:W-:-:S04]  /*1f2d0*/  IMAD.WIDE.U32 R42, R17, R24, R42 ;  /* 0x00000018112a7225 */ /* 0x000fc800078e002a */
[----:B------:R-:W-:Y:S01]  /*1f2e0*/  VIADD R47, R49, UR9 ;  /* 0x00000009312f7c36 */ /* 0x000fe20008000000 */
[----:B------:R-:W-:Y:S01]  /*1f2f0*/  IADD3.X R49, PT, PT, RZ, RZ, RZ, P3, !PT ;  /* 0x000000ffff317210 */ /* 0x000fe20001ffe4ff */
[----:B------:R-:W-:-:S03]  /*1f300*/  IMAD.WIDE.U32 R40, R22, R19, R40 ;  /* 0x0000001316287225 */ /* 0x000fc600078e0028 */
[----:B------:R-:W-:Y:S01]  /*1f310*/  IADD3 R46, P2, PT, R42, R47, RZ ;  /* 0x0000002f2a2e7210 */ /* 0x000fe20007f5e0ff */
[----:B------:R-:W-:Y:S01]  /*1f320*/  IMAD.X R45, RZ, RZ, RZ, P4 ;  /* 0x000000ffff2d7224 */ /* 0x000fe200020e06ff */
[----:B------:R-:W-:Y:S01]  /*1f330*/  IADD3 R42, P1, PT, R14, R52, RZ ;  /* 0x000000340e2a7210 */ /* 0x000fe20007f3e0ff */
[----:B------:R-:W-:Y:S01]  /*1f340*/  VIADD R19, R41, UR4 ;  /* 0x0000000429137c36 */ /* 0x000fe20008000000 */
[----:B------:R-:W-:Y:S01]  /*1f350*/  IADD3 R41, PT, PT, R11, R53, RZ ;  /* 0x000000350b297210 */ /* 0x000fe20007ffe0ff */
[----:B------:R-:W-:-:S04]  /*1f360*/  IMAD.WIDE.U32 R50, R4, R23, R44 ;  /* 0x0000001704327225 */ /* 0x000fc800078e002c */
[----:B------:R-:W-:Y:S01]  /*1f370*/  IMAD.X R47, RZ, RZ, RZ, P2 ;  /* 0x000000ffff2f7224 */ /* 0x000fe200010e06ff */
[----:B------:R-:W-:Y:S01]  /*1f380*/  IADD3 R50, P2, PT, R19, R50, RZ ;  /* 0x0000003213327210 */ /* 0x000fe20007f5e0ff */
[----:B------:R-:W-:-:S04]  /*1f390*/  IMAD.WIDE.U32 R48, R3, R27, R48 ;  /* 0x0000001b03307225 */ /* 0x000fc800078e0030 */
[----:B------:R-:W-:Y:S02]  /*1f3a0*/  VIADD R19, R51, UR6 ;  /* 0x0000000633137c36 */ /* 0x000fe40008000000 */
[----:B------:R-:W-:-:S03]  /*1f3b0*/  IMAD.WIDE.U32 R44, R2, R37, R46 ;  /* 0x00000025022c7225 */ /* 0x000fc600078e002e */
[----:B------:R-:W-:Y:S01]  /*1f3c0*/  IADD3 R48, P4, PT, R19, R48, RZ ;  /* 0x0000003013307210 */ /* 0x000fe20007f9e0ff */
[----:B------:R-:W-:Y:S01]  /*1f3d0*/  VIADD R47, R49, UR8 ;  /* 0x00000008312f7c36 */ /* 0x000fe20008000000 */
[----:B------:R-:W-:Y:S01]  /*1f3e0*/  IADD3 R45, PT, PT, R45, UR10, RZ ;  /* 0x0000000a2d2d7c10 */ /* 0x000fe2000fffe0ff */
[----:B------:R-:W-:Y:S01]  /*1f3f0*/  IMAD.X R51, RZ, RZ, RZ, P2 ;  /* 0x000000ffff337224 */ /* 0x000fe200010e06ff */
[----:B------:R-:W-:Y:S01]  /*1f400*/  IADD3.X R49, PT, PT, RZ, RZ, RZ, P4, !PT ;  /* 0x000000ffff317210 */ /* 0x000fe200027fe4ff */
[----:B------:R-:W-:Y:S01]  /*1f410*/  IMAD.X R19, RZ, RZ, RZ, P0 ;  /* 0x000000ffff137224 */ /* 0x000fe200000e06ff */
[----:B------:R-:W-:Y:S01]  /*1f420*/  IADD3 R46, P3, PT, R47, R44, RZ ;  /* 0x0000002c2f2e7210 */ /* 0x000fe20007f7e0ff */
[----:B------:R-:W-:Y:S01]  /*1f430*/  IMAD.WIDE.U32 R20, R22, R21, R50 ;  /* 0x0000001516147225 */ /* 0x000fe200078e0032 */
[----:B------:R-:W-:-:S03]  /*1f440*/  IADD3 R44, P2, PT, R43, R45, RZ ;  /* 0x0000002d2b2c7210 */ /* 0x000fc60007f5e0ff */
[----:B------:R-:W-:Y:S01]  /*1f450*/  IMAD.X R47, RZ, RZ, RZ, P3 ;  /* 0x000000ffff2f7224 */ /* 0x000fe200018e06ff */
[----:B------:R-:W-:Y:S01]  /*1f460*/  IADD3 R51, PT, PT, R21, UR5, RZ ;  /* 0x0000000515337c10 */ /* 0x000fe2000fffe0ff */
[----:B------:R-:W-:-:S04]  /*1f470*/  IMAD.WIDE.U32 R48, R4, R25, R48 ;  /* 0x0000001904307225 */ /* 0x000fc800078e0030 */
[----:B------:R-:W-:-:S04]  /*1f480*/  IMAD.WIDE.U32 R52, R29, UR18, R18 ;  /* 0x000000121d347c25 */ /* 0x000fc8000f8e0012 */
[----:B------:R-:W-:Y:S01]  /*1f490*/  IMAD.X R45, RZ, RZ, RZ, P2 ;  /* 0x000000ffff2d7224 */ /* 0x000fe200010e06ff */
[----:B------:R-:W-:Y:S01]  /*1f4a0*/  IADD3 R50, P2, PT, R51, R48, RZ ;  /* 0x0000003033327210 */ /* 0x000fe20007f5e0ff */
[----:B------:R-:W-:-:S04]  /*1f4b0*/  IMAD.WIDE.U32 R18, R3, R35, R46 ;  /* 0x0000002303127225 */ /* 0x000fc800078e002e */
[----:B------:R-:W-:Y:S01]  /*1f4c0*/  VIADD R49, R49, UR7 ;  /* 0x0000000731317c36 */ /* 0x000fe20008000000 */
[----:B------:R-:W-:Y:S01]  /*1f4d0*/  IADD3 R47, PT, PT, R19, UR9, RZ ;  /* 0x00000009132f7c10 */ /* 0x000fe2000fffe0ff */
        /* <DEDUP_REMOVED lines=8> */
[----:B------:R-:W-:Y:S01]  /*1f560*/  IADD3.X R43, PT, PT, RZ, RZ, RZ, P1, !PT ;  /* 0x000000ffff2b7210 */ /* 0x000fe20000ffe4ff */
[----:B------:R-:W0:Y:S01]  /*1f570*/  LDC R0, c[0x3][0x1c] ;  /* 0x00c00700ff007b82 */ /* 0x000e220000000800 */
[----:B------:R-:W-:Y:S01]  /*1f580*/  IADD3 R44, P1, PT, R41, R40, RZ ;  /* 0x00000028292c7210 */ /* 0x000fe20007f3e0ff */
[----:B------:R-:W-:Y:S01]  /*1f590*/  IMAD.X R47, RZ, RZ, RZ, P2 ;  /* 0x000000ffff2f7224 */ /* 0x000fe200010e06ff */
[----:B------:R-:W-:Y:S01]  /*1f5a0*/  IADD3 R19, PT, PT, R19, UR6, RZ ;  /* 0x0000000613137c10 */ /* 0x000fe2000fffe0ff */
[----:B------:R-:W-:-:S04]  /*1f5b0*/  IMAD.WIDE.U32 R48, R4, R27, R48 ;  /* 0x0000001b04307225 */ /* 0x000fc800078e0030 */
[----:B------:R-:W-:Y:S01]  /*1f5c0*/  IMAD.WIDE.U32 R50, R15, R33, R42 ;  /* 0x000000210f327225 */ /* 0x000fe200078e002a */
[----:B------:R-:W-:-:S03]  /*1f5d0*/  IADD3 R48, P2, PT, R19, R48, RZ ;  /* 0x0000003013307210 */ /* 0x000fc60007f5e0ff */
[----:B------:R-:W-:Y:S01]  /*1f5e0*/  IMAD.WIDE.U32 R42, R3, R37, R46 ;  /* 0x00000025032a7225 */ /* 0x000fe200078e002e */
[----:B------:R-:W-:-:S03]  /*1f5f0*/  IADD3 R50, P4, PT, R12, R50, RZ ;  /* 0x000000320c327210 */ /* 0x000fc60007f9e0ff */
[----:B------:R-:W-:Y:S01]  /*1f600*/  VIADD R47, R49, UR8 ;  /* 0x00000008312f7c36 */ /* 0x000fe20008000000 */
[----:B------:R-:W-:Y:S01]  /*1f610*/  IADD3 R43, PT, PT, R43, UR10, RZ ;  /* 0x0000000a2b2b7c10 */ /* 0x000fe2000fffe0ff */
[----:B------:R-:W-:Y:S02]  /*1f620*/  IMAD.X R49, RZ, RZ, RZ, P2 ;  /* 0x000000ffff317224 */ /* 0x000fe400010e06ff */
[----:B------:R-:W-:Y:S01]  /*1f630*/  IMAD.IADD R23, R10, 0x1, R51 ;  /* 0x000000010a177824 */ /* 0x000fe200078e0233 */
[----:B------:R-:W-:Y:S01]  /*1f640*/  IADD3 R46, P3, PT, R47, R42, RZ ;  /* 0x0000002a2f2e7210 */ /* 0x000fe20007f7e0ff */
[----:B------:R-:W-:Y:S01]  /*1f650*/  IMAD.WIDE.U32 R40, R22, R25, R48 ;  /* 0x0000001916287225 */ /* 0x000fe200078e0030 */
[----:B------:R-:W-:Y:S02]  /*1f660*/  IADD3 R42, P2, PT, R45, R43, RZ ;  /* 0x0000002b2d2a7210 */ /* 0x000fe40007f5e0ff */
[----:B------:R-:W-:Y:S01]  /*1f670*/  IADD3.X R47, PT, PT, RZ, RZ, RZ, P3, !PT ;  /* 0x000000ffff2f7210 */ /* 0x000fe20001ffe4ff */
[----:B------:R-:W-:-:S02]  /*1f680*/  VIADD R19, R41, UR7 ;  /* 0x0000000729137c36 */ /* 0x000fc40008000000 */
[----:B------:R-:W-:Y:S02]  /*1f690*/  IMAD.X R43, RZ, RZ, RZ, P2 ;  /* 0x000000ffff2b7224 */ /* 0x000fe400010e06ff */
[----:B------:R-:W-:-:S04]  /*1f6a0*/  IMAD.WIDE.U32 R46, R4, R35, R46 ;  /* 0x00000023042e7225 */ /* 0x000fc800078e002e */
[----:B------:R-:W-:Y:S01]  /*1f6b0*/  IMAD.X R51, RZ, RZ, RZ, P4 ;  /* 0x000000ffff337224 */ /* 0x000fe200020e06ff */
[----:B------:R-:W-:Y:S01]  /*1f6c0*/  IADD3 R2, P2, PT, R19, R46, RZ ;  /* 0x0000002e13027210 */ /* 0x000fe20007f5e0ff */
[----:B------:R-:W-:Y:S01]  /*1f6d0*/  IMAD.X R25, RZ, RZ, RZ, P0 ;  /* 0x000000ffff197224 */ /* 0x000fe200000e06ff */
[----:B------:R-:W-:Y:S01]  /*1f6e0*/  IADD3 R19, PT, PT, R47, UR9, RZ ;  /* 0x000000092f137c10 */ /* 0x000fe2000fffe0ff */
[----:B------:R-:W-:-:S04]  /*1f6f0*/  IMAD.WIDE.U32 R42, R17, R3, R42 ;  /* 0x00000003112a7225 */ /* 0x000fc800078e002a */
[----:B------:R-:W-:Y:S02]  /*1f700*/  IMAD.IADD R53, R7, 0x1, R53 ;  /* 0x0000000107357824 */ /* 0x000fe400078e0235 */
[----:B------:R-:W-:-:S04]  /*1f710*/  IMAD.WIDE.U32 R48, R13, R32, R50 ;  /* 0x000000200d307225 */ /* 0x000fc800078e0032 */
[----:B------:R-:W-:Y:S01]  /*1f720*/  IMAD.WIDE.U32 R46, R39, UR17, R24 ;  /* 0x00000011272e7c25 */ /* 0x000fe2000f8e0018 */
[----:B------:R-:W-:Y:S02]  /*1f730*/  IADD3 R24, P0, PT, R42, R19, RZ ;  /* 0x000000132a187210 */ /* 0x000fe40007f1e0ff */
[----:B------:R-:W-:Y:S01]  /*1f740*/  IADD3 R30, P3, PT, R53, R48, RZ ;  /* 0x00000030351e7210 */ /* 0x000fe20007f7e0ff */
[----:B------:R-:W-:Y:S01]  /*1f750*/  IMAD.X R3, RZ, RZ, RZ, P2 ;  /* 0x000000ffff037224 */ /* 0x000fe200010e06ff */
[----:B------:R-:W-:Y:S01]  /*1f760*/  IADD3.X R25, PT, PT, RZ, RZ, RZ, P0, !PT ;  /* 0x000000ffff197210 */ /* 0x000fe200007fe4ff */
[----:B------:R-:W-:Y:S01]  /*1f770*/  IMAD.X R45, RZ, RZ, RZ, P1 ;  /* 0x000000ffff2d7224 */ /* 0x000fe200008e06ff */
[----:B------:R-:W-:Y:S01]  /*1f780*/  IADD3 R49, PT, PT, R9, R49, RZ ;  /* 0x0000003109317210 */ /* 0x000fe20007ffe0ff */
[----:B------:R-:W-:-:S04]  /*1f790*/  IMAD.WIDE.U32 R2, R22, R27, R2 ;  /* 0x0000001b16027225 */ /* 0x000fc800078e0002 */
[----:B0-----:R-:W-:Y:S01]  /*1f7a0*/  IMAD.WIDE.U32 R44, R31, R0, R44 ;  /* 0x000000001f2c7225 */ /* 0x001fe200078e002c */
[----:B------:R-:W-:-:S03]  /*1f7b0*/  IADD3 R3, PT, PT, R3, UR8, RZ ;  /* 0x0000000803037c10 */ /* 0x000fc6000fffe0ff */
[----:B------:R-:W-:Y:S01]  /*1f7c0*/  IMAD.X R31, RZ, RZ, RZ, P3 ;  /* 0x000000ffff1f7224 */ /* 0x000fe200018e06ff */
[----:B------:R-:W-:Y:S01]  /*1f7d0*/  IADD3 R26, P1, PT, R44, R23, RZ ;  /* 0x000000172c1a7210 */ /* 0x000fe20007f3e0ff */
[----:B------:R-:W-:-:S04]  /*1f7e0*/  IMAD.WIDE.U32 R24, R4, R37, R24 ;  /* 0x0000002504187225 */ /* 0x000fc800078e0018 */
[----:B------:R-:W-:Y:S01]  /*1f7f0*/  IMAD.IADD R21, R6, 0x1, R47 ;  /* 0x0000000106157824 */ /* 0x000fe200078e022f */
[----:B------:R-:W-:Y:S01]  /*1f800*/  IADD3 R24, P0, PT, R3, R24, RZ ;  /* 0x0000001803187210 */ /* 0x000fe20007f1e0ff */
[----:B------:R-:W-:-:S04]  /*1f810*/  IMAD.WIDE.U32 R30, R29, UR19, R30 ;  /* 0x000000131d1e7c25 */ /* 0x000fc8000f8e001e */
[----:B------:R-:W-:Y:S01]  /*1f820*/  IMAD.X R27, RZ, RZ, RZ, P1 ;  /* 0x000000ffff1b7224 */ /* 0x000fe200008e06ff */
[----:B------:R-:W-:Y:S01]  /*1f830*/  IADD3 R44, P2, PT, R21, R30, RZ ;  /* 0x0000001e152c7210 */ /* 0x000fe20007f5e0ff */
[----:B------:R-:W-:Y:S01]  /*1f840*/  VIADD R42, R25, UR10 ;  /* 0x0000000a192a7c36 */ /* 0x000fe20008000000 */
[----:B------:R-:W-:Y:S01]  /*1f850*/  IADD3.X R25, PT, PT, RZ, RZ, RZ, P0, !PT ;  /* 0x000000ffff197210 */ /* 0x000fe200007fe4ff */
[----:B------:R-:W-:Y:S01]  /*1f860*/  IMAD R19, R46, UR11, RZ ;  /* 0x0000000b2e137c24 */ /* 0x000fe2000f8e02ff */
[----:B------:R-:W-:Y:S01]  /*1f870*/  IADD3 R20, P0, PT, R45, R20, RZ ;  /* 0x000000142d147210 */ /* 0x000fe20007f1e0ff */
[----:B------:R-:W-:Y:S01]  /*1f880*/  IMAD.MOV.U32 R47, RZ, RZ, RZ ;  /* 0x000000ffff2f7224 */ /* 0x000fe200078e00ff */
[----:B------:R-:W-:Y:S01]  /*1f890*/  IADD3 R42, P1, PT, R43, R42, RZ ;  /* 0x0000002a2b2a7210 */ /* 0x000fe20007f3e0ff */
[----:B------:R-:W-:Y:S01]  /*1f8a0*/  IMAD.WIDE.U32 R26, R15, R34, R26 ;  /* 0x000000220f1a7225 */ /* 0x000fe200078e001a */
[----:B------:R-:W-:-:S03]  /*1f8b0*/  IADD3.X R45, PT, PT, RZ, RZ, RZ, P2, !PT ;  /* 0x000000ffff2d7210 */ /* 0x000fc600017fe4ff */
[----:B------:R-:W-:Y:S01]  /*1f8c0*/  IMAD.HI.U32 R46, R19, UR16, R46 ;  /* 0x00000010132e7c27 */ /* 0x000fe2000f8e002e */
[----:B------:R-:W-:-:S03]  /*1f8d0*/  IADD3 R30, P2, PT, R49, R26, RZ ;  /* 0x0000001a311e7210 */ /* 0x000fc60007f5e0ff */
[----:B------:R-:W-:Y:S02]  /*1f8e0*/  IMAD.IADD R27, R11, 0x1, R27 ;  /* 0x000000010b1b7824 */ /* 0x000fe400078e021b */
[----:B------:R-:W-:Y:S02]  /*1f8f0*/  IMAD.X R43, RZ, RZ, RZ, P1 ;  /* 0x000000ffff2b7224 */ /* 0x000fe400008e06ff */
[----:B------:R-:W-:Y:S01]  /*1f900*/  IMAD.IADD R3, R5, 0x1, R46 ;  /* 0x0000000105037824 */ /* 0x000fe200078e022e */
[----:B------:R-:W-:Y:S01]  /*1f910*/  IADD3 R26, P1, PT, R27, R20, RZ ;  /* 0x000000141b1a7210 */ /* 0x000fe20007f3e0ff */
[----:B------:R-:W-:-:S04]  /*1f920*/  IMAD.WIDE.U32 R44, R39, UR18, R44 ;  /* 0x00000012272c7c25 */ /* 0x000fc8000f8e002c */
[----:B------:R-:W-:Y:S01]  /*1f930*/  IMAD.WIDE.U32 R24, R22, R35, R24 ;  /* 0x0000002316187225 */ /* 0x000fe200078e0018 */
[----:B------:R-:W-:-:S03]  /*1f940*/  IADD3 R45, PT, PT, R7, R45, RZ ;  /* 0x0000002d072d7210 */ /* 0x000fc60007ffe0ff */
[----:B------:R-:W-:Y:S01]  /*1f950*/  IMAD.IADD R23, R8, 0x1, R31 ;  /* 0x0000000108177824 */ /* 0x000fe200078e021f */
[----:B------:R-:W-:Y:S01]  /*1f960*/  IADD3.X R31, PT, PT, RZ, RZ, RZ, P2, !PT ;  /* 0x000000ffff1f7210 */ /* 0x000fe200017fe4ff */
[----:B------:R-:W-:Y:S01]  /*1f970*/  IMAD.WIDE.U32 R20, R17, R4, R42 ;  /* 0x0000000411147225 */ /* 0x000fe200078e002a */
[----:B------:R-:W-:-:S03]  /*1f980*/  IADD3 R42, P2, PT, R3, R44, RZ ;  /* 0x0000002c032a7210 */ /* 0x000fc60007f5e0ff */
[----:B------:R-:W-:Y:S02]  /*1f990*/  VIADD R3, R25, UR9 ;  /* 0x0000000919037c36 */ /* 0x000fe40008000000 */
[----:B------:R-:W-:Y:S02]  /*1f9a0*/  IMAD.X R27, RZ, RZ, RZ, P1 ;  /* 0x000000ffff1b7224 */ /* 0x000fe400008e06ff */
        /* <DEDUP_REMOVED lines=8> */
[----:B------:R-:W-:Y:S02]  /*1fa30*/  IMAD.X R25, RZ, RZ, RZ, P0 ;  /* 0x000000ffff197224 */ /* 0x000fe400000e06ff */
[----:B------:R-:W-:Y:S01]  /*1fa40*/  IMAD.WIDE.U32 R14, R22, R37, R14 ;  /* 0x00000025160e7225 */ /* 0x000fe200078e000e */
[----:B------:R-:W-:Y:S02]  /*1fa50*/  IADD3.X R31, PT, PT, RZ, RZ, RZ, P1, !PT ;  /* 0x000000ffff1f7210 */ /* 0x000fe40000ffe4ff */
[----:B------:R-:W-:Y:S01]  /*1fa60*/  IADD3 R25, P1, PT, R25, R18, RZ ;  /* 0x0000001219197210 */ /* 0x000fe20007f3e0ff */
[----:B------:R-:W-:-:S02]  /*1fa70*/  IMAD.X R37, RZ, RZ, RZ, P2 ;  /* 0x000000ffff257224 */ /* 0x000fc400010e06ff */
[----:B------:R-:W-:Y:S01]  /*1fa80*/  VIADD R15, R15, UR10 ;  /* 0x0000000a0f0f7c36 */ /* 0x000fe20008000000 */
[----:B------:R-:W-:Y:S01]  /*1fa90*/  IADD3 R25, P2, PT, R27, R25, RZ ;  /* 0x000000191b197210 */ /* 0x000fe20007f5e0ff */
        /* <DEDUP_REMOVED lines=8> */
[----:B------:R-:W-:Y:S01]  /*1fb20*/  IMAD.WIDE.U32 R42, R19, UR17, R42 ;  /* 0x00000011132a7c25 */ /* 0x000fe2000f8e002a */
[----:B------:R-:W-:Y:S02]  /*1fb30*/  IADD3 R20, PT, PT, R11, R21, RZ ;  /* 0x000000150b147210 */ /* 0x000fe40007ffe0ff */
[----:B------:R-:W-:Y:S01]  /*1fb40*/  IADD3 R40, P1, PT, R27, R40, RZ ;  /* 0x000000281b287210 */ /* 0x000fe20007f3e0ff */
[----:B------:R-:W-:Y:S01]  /*1fb50*/  IMAD.WIDE.U32 R30, R39, UR19, R30 ;  /* 0x00000013271e7c25 */ /* 0x000fe2000f8e001e */
[----:B------:R-:W-:-:S02]  /*1fb60*/  IADD3.X R27, PT, PT, RZ, RZ, RZ, P3, !PT ;  /* 0x000000ffff1b7210 */ /* 0x000fc40001ffe4ff */
[----:B------:R-:W-:Y:S01]  /*1fb70*/  IADD3 R20, P3, PT, R20, R25, RZ ;  /* 0x0000001914147210 */ /* 0x000fe20007f7e0ff */
[----:B------:R-:W-:Y:S02]  /*1fb80*/  IMAD.IADD R23, R6, 0x1, R43 ;  /* 0x0000000106177824 */ /* 0x000fe400078e022b */
[----:B------:R-:W-:Y:S02]  /*1fb90*/  HFMA2 R43, -RZ, RZ, 0, 0 ;  /* 0x00000000ff2b7431 */ /* 0x000fe400000001ff */
[----:B------:R-:W-:Y:S01]  /*1fba0*/  IMAD.WIDE.U32 R26, R29, R33, R26 ;  /* 0x000000211d1a7225 */ /* 0x000fe200078e001a */
[----:B------:R-:W-:-:S03]  /*1fbb0*/  IADD3 R30, P4, PT, R23, R30, RZ ;  /* 0x0000001e171e7210 */ /* 0x000fc60007f9e0ff */
[----:B------:R-:W-:Y:S01]  /*1fbc0*/  IMAD.X R21, RZ, RZ, RZ, P3 ;  /* 0x000000ffff157224 */ /* 0x000fe200018e06ff */
        /* <DEDUP_REMOVED lines=10> */
[----:B------:R-:W-:Y:S01]  /*1fc70*/  IMAD.X R21, RZ, RZ, RZ, P3 ;  /* 0x000000ffff157224 */ /* 0x000fe200018e06ff */
[----:B------:R-:W-:Y:S01]  /*1fc80*/  IADD3 R12, P4, PT, R12, R27, RZ ;  /* 0x0000001b0c0c7210 */ /* 0x000fe20007f9e0ff */
[----:B------:R-:W-:Y:S01]  /*1fc90*/  IMAD.X R16, RZ, RZ, RZ, P2 ;  /* 0x000000ffff107224 */ /* 0x000fe200010e06ff */
[----:B------:R-:W-:Y:S01]  /*1fca0*/  IADD3 R2, P2, PT, R13, R15, RZ ;  /* 0x0000000f0d027210 */ /* 0x000fe20007f5e0ff */
[----:B------:R-:W-:Y:S01]  /*1fcb0*/  IMAD.HI.U32 R42, R3, UR16, R42 ;  /* 0x00000010032a7c27 */ /* 0x000fe2000f8e002a */
[----:B------:R-:W-:Y:S02]  /*1fcc0*/  IADD3.X R13, PT, PT, RZ, RZ, RZ, P4, !PT ;  /* 0x000000ffff0d7210 */ /* 0x000fe400027fe4ff */
[----:B------:R-:W-:Y:S01]  /*1fcd0*/  IADD3 R16, P3, PT, R16, R23, RZ ;  /* 0x0000001710107210 */ /* 0x000fe20007f7e0ff */
[----:B------:R-:W-:-:S04]  /*1fce0*/  IMAD.WIDE.U32 R20, R39, R32, R20 ;  /* 0x0000002027147225 */ /* 0x000fc800078e0014 */
[----:B------:R-:W-:Y:S01]  /*1fcf0*/  IMAD.WIDE.U32 R26, R19, UR18, R30 ;  /* 0x00000012131a7c25 */ /* 0x000fe2000f8e001e */
[----:B------:R-:W-:-:S03]  /*1fd00*/  IADD3 R15, PT, PT, R9, R21, RZ ;  /* 0x00000015090f7210 */ /* 0x000fc60007ffe0ff */
[----:B------:R-:W-:Y:S02]  /*1fd10*/  IMAD.IADD R31, R5, 0x1, R42 ;  /* 0x00000001051f7824 */ /* 0x000fe400078e022a */
[----:B------:R-:W-:Y:S02]  /*1fd20*/  IMAD.X R23, RZ, RZ, RZ, P2 ;  /* 0x000000ffff177224 */ /* 0x000fe400010e06ff */
[----:B------:R-:W-:Y:S01]  /*1fd30*/  IMAD.WIDE.U32 R12, R29, R34, R12 ;  /* 0x000000221d0c7225 */ /* 0x000fe200078e000c */
[----:B------:R-:W-:Y:S02]  /*1fd40*/  IADD3 R30, P6, PT, R31, R26, RZ ;  /* 0x0000001a1f1e7210 */ /* 0x000fe40007fde0ff */
[----:B------:R-:W-:Y:S01]  /*1fd50*/  IADD3 R23, P4, PT, R23, R16, RZ ;  /* 0x0000001017177210 */ /* 0x000fe20007f9e0ff */
[----:B------:R-:W-:Y:S02]  /*1fd60*/  IMAD.IADD R27, R7, 0x1, R27 ;  /* 0x00000001071b7824 */ /* 0x000fe400078e021b */
[----:B------:R-:W-:Y:S01]  /*1fd70*/  IMAD.X R21, RZ, RZ, RZ, P1 ;  /* 0x000000ffff157224 */ /* 0x000fe200008e06ff */
[----:B------:R-:W-:Y:S01]  /*1fd80*/  IADD3 R12, P1, PT, R15, R12, RZ ;  /* 0x0000000c0f0c7210 */ /* 0x000fe20007f3e0ff */
[----:B------:R-:W-:Y:S01]  /*1fd90*/  IMAD.IADD R13, R11, 0x1, R13 ;  /* 0x000000010b0d7824 */ /* 0x000fe200078e020d */
[----:B------:R-:W-:Y:S01]  /*1fda0*/  IADD3 R26, P5, PT, R27, R20, RZ ;  /* 0x000000141b1a7210 */ /* 0x000fe20007fbe0ff */
[----:B------:R-:W-:Y:S01]  /*1fdb0*/  IMAD.X R31, RZ, RZ, RZ, P6 ;  /* 0x000000ffff1f7224 */ /* 0x000fe200030e06ff */
[----:B------:R-:W-:-:S02]  /*1fdc0*/  IADD3 R24, P2, PT, R21, R24, RZ ;  /* 0x0000001815187210 */ /* 0x000fc40007f5e0ff */
[----:B------:R-:W-:Y:S01]  /*1fdd0*/  IADD3.X R15, PT, PT, RZ, RZ, RZ, P3, !PT ;  /* 0x000000ffff0f7210 */ /* 0x000fe20001ffe4ff */
[----:B------:R-:W-:Y:S01]  /*1fde0*/  IMAD.WIDE.U32 R30, R3, UR17, R30 ;  /* 0x00000011031e7c25 */ /* 0x000fe2000f8e001e */
[----:B------:R-:W-:Y:S02]  /*1fdf0*/  IADD3 R20, P3, PT, R13, R2, RZ ;  /* 0x000000020d147210 */ /* 0x000fe40007f7e0ff */
[----:B------:R-:W-:Y:S01]  /*1fe00*/  IADD3.X R27, PT, PT, RZ, RZ, RZ, P5, !PT ;  /* 0x000000ffff1b7210 */ /* 0x000fe20002ffe4ff */
        /* <DEDUP_REMOVED lines=8> */
[----:B------:R-:W-:Y:S02]  /*1fe90*/  IMAD.IADD R27, R8, 0x1, R27 ;  /* 0x00000001081b7824 */ /* 0x000fe400078e021b */
[----:B------:R-:W-:-:S04]  /*1fea0*/  IMAD.WIDE.U32 R24, R39, R33, R12 ;  /* 0x0000002127187225 */ /* 0x000fc800078e000c */
[----:B------:R-:W-:Y:S01]  /*1feb0*/  IMAD.WIDE.U32 R20, R29, R0, R20 ;  /* 0x000000001d147225 */ /* 0x000fe200078e0014 */
[----:B------:R-:W-:Y:S02]  /*1fec0*/  IADD3 R26, P3, PT, R27, R24, RZ ;  /* 0x000000181b1a7210 */ /* 0x000fe40007f7e0ff */
[----:B------:R-:W-:Y:S01]  /*1fed0*/  IADD3.X R29, PT, PT, RZ, RZ, RZ, P1, !PT ;  /* 0x000000ffff1d7210 */ /* 0x000fe20000ffe4ff */
[----:B------:R-:W-:Y:S02]  /*1fee0*/  IMAD R13, R30, UR11, RZ ;  /* 0x0000000b1e0d7c24 */ /* 0x000fe4000f8e02ff */
        /* <DEDUP_REMOVED lines=20> */
[----:B------:R-:W-:Y:S01]  /*20030*/  IMAD.X R27, RZ, RZ, RZ, P3 ;  /* 0x000000ffff1b7224 */ /* 0x000fe200018e06ff */
[----:B------:R-:W-:Y:S01]  /*20040*/  IADD3 R24, P3, PT, R24, R5, RZ ;  /* 0x0000000518187210 */ /* 0x000fe20007f7e0ff */
[----:B------:R-:W-:Y:S01]  /*20050*/  IMAD.WIDE.U32 R28, R3, UR19, R28 ;  /* 0x00000013031c7c25 */ /* 0x000fe2000f8e001c */
[----:B------:R-:W-:Y:S02]  /*20060*/  IADD3.X R5, PT, PT, RZ, RZ, RZ, P2, !PT ;  /* 0x000000ffff057210 */ /* 0x000fe400017fe4ff */
[----:B------:R-:W-:Y:S01]  /*20070*/  IADD3.X R25, PT, PT, RZ, RZ, RZ, P3, !PT ;  /* 0x000000ffff197210 */ /* 0x000fe20001ffe4ff */
        /* <DEDUP_REMOVED lines=8> */
[----:B------:R-:W-:Y:S01]  /*20100*/  IADD3.X R29, PT, PT, RZ, RZ, RZ, P3, !PT ;  /* 0x000000ffff1d7210 */ /* 0x000fe20001ffe4ff */
[----:B------:R-:W-:Y:S01]  /*20110*/  IMAD.X R23, RZ, RZ, RZ, P1 ;  /* 0x000000ffff177224 */ /* 0x000fe200008e06ff */
[----:B------:R-:W-:Y:S02]  /*20120*/  IADD3 R26, P2, PT, R24, R27, RZ ;  /* 0x0000001b181a7210 */ /* 0x000fe40007f5e0ff */
[----:B------:R-:W-:Y:S01]  /*20130*/  IADD3 R12, P1, PT, R5, R14, RZ ;  /* 0x0000000e050c7210 */ /* 0x000fe20007f3e0ff */
[----:B------:R-:W-:-:S04]  /*20140*/  IMAD.WIDE.U32 R14, R13, UR18, R30 ;  /* 0x000000120d0e7c25 */ /* 0x000fc8000f8e001e */
[----:B------:R-:W-:Y:S01]  /*20150*/  IMAD.X R27, RZ, RZ, RZ, P2 ;  /* 0x000000ffff1b7224 */ /* 0x000fe200010e06ff */
[----:B------:R-:W-:Y:S01]  /*20160*/  IADD3 R23, P2, PT, R23, R2, RZ ;  /* 0x0000000217177210 */ /* 0x000fe20007f5e0ff */
[----:B------:R-:W-:-:S03]  /*20170*/  IMAD.WIDE.U32 R28, R3, R32, R28 ;  /* 0x00000020031c7225 */ /* 0x000fc600078e001c */
[----:B------:R-:W-:Y:S01]  /*20180*/  IADD3 R25, P3, PT, R25, R23, RZ ;  /* 0x0000001719197210 */ /* 0x000fe20007f7e0ff */
        /* <DEDUP_REMOVED lines=15> */
[----:B------:R-:W-:Y:S01]  /*20280*/  IMAD.WIDE.U32 R26, R3, R33, R26 ;  /* 0x00000021031a7225 */ /* 0x000fe200078e001a */
[----:B------:R-:W-:-:S03]  /*20290*/  IADD3.X R12, PT, PT, RZ, RZ, RZ, P5, !PT ;  /* 0x000000ffff0c7210 */ /* 0x000fc60002ffe4ff */
        /* <DEDUP_REMOVED lines=12> */
[----:B------:R-:W-:Y:S02]  /*20360*/  IMAD.X R17, RZ, RZ, RZ, P3 ;  /* 0x000000ffff117224 */ /* 0x000fe400018e06ff */
[----:B------:R-:W-:-:S04]  /*20370*/  IMAD.WIDE.U32 R4, R13, R32, R24 ;  /* 0x000000200d047225 */ /* 0x000fc800078e0018 */
[----:B------:R-:W-:Y:S01]  /*20380*/  IMAD.X R25, RZ, RZ, RZ, P1 ;  /* 0x000000ffff197224 */ /* 0x000fe200008e06ff */
[----:B------:R-:W-:Y:S01]  /*20390*/  IADD3 R18, P1, PT, R19, R18, RZ ;  /* 0x0000001213127210 */ /* 0x000fe20007f3e0ff */
[----:B------:R-:W-:Y:S01]  /*203a0*/  IMAD.WIDE.U32 R16, R3, R34, R16 ;  /* 0x0000002203107225 */ /* 0x000fe200078e0010 */
[----:B------:R-:W-:Y:S02]  /*203b0*/  IADD3.X R19, PT, PT, RZ, RZ, RZ, P4, !PT ;  /* 0x000000ffff137210 */ /* 0x000fe400027fe4ff */
[----:B------:R-:W-:Y:S01]  /*203c0*/  IADD3 R25, P3, PT, R22, R25, RZ ;  /* 0x0000001916197210 */ /* 0x000fe20007f7e0ff */
[----:B------:R-:W-:Y:S02]  /*203d0*/  IMAD.IADD R9, R9, 0x1, R5 ;  /* 0x0000000109097824 */ /* 0x000fe400078e0205 */
[----:B------:R-:W-:Y:S01]  /*203e0*/  IMAD.IADD R17, R11, 0x1, R17 ;  /* 0x000000010b117824 */ /* 0x000fe200078e0211 */
[----:B------:R-:W-:Y:S01]  /*203f0*/  IADD3 R12, P5, PT, R12, R25, RZ ;  /* 0x000000190c0c7210 */ /* 0x000fe20007fbe0ff */
[----:B------:R-:W-:Y:S01]  /*20400*/  IMAD.X R2, RZ, RZ, RZ, P0 ;  /* 0x000000ffff027224 */ /* 0x000fe200000e06ff */
[----:B------:R-:W-:Y:S01]  /*20410*/  IADD3 R8, P6, PT, R9, R16, RZ ;  /* 0x0000001009087210 */ /* 0x000fe20007fde0ff */
[----:B------:R-:W-:Y:S01]  /*20420*/  IMAD.X R25, RZ, RZ, RZ, P2 ;  /* 0x000000ffff197224 */ /* 0x000fe200010e06ff */
[----:B------:R-:W-:-:S02]  /*20430*/  IADD3 R16, P4, PT, R17, R18, RZ ;  /* 0x0000001211107210 */ /* 0x000fc40007f9e0ff */
[----:B------:R-:W-:Y:S01]  /*20440*/  IADD3 R19, P0, PT, R19, R12, RZ ;  /* 0x0000000c13137210 */ /* 0x000fe20007f1e0ff */
[----:B------:R-:W-:Y:S01]  /*20450*/  IMAD.X R9, RZ, RZ, RZ, P6 ;  /* 0x000000ffff097224 */ /* 0x000fe200030e06ff */
[----:B------:R-:W-:Y:S02]  /*20460*/  IADD3.X R17, PT, PT, RZ, RZ, RZ, P4, !PT ;  /* 0x000000ffff117210 */ /* 0x000fe400027fe4ff */
[----:B------:R-:W-:Y:S01]  /*20470*/  IADD3 R2, P4, PT, R2, R19, RZ ;  /* 0x0000001302027210 */ /* 0x000fe20007f9e0ff */
[----:B------:R-:W-:Y:S01]  /*20480*/  IMAD.WIDE.U32 R8, R13, R33, R8 ;  /* 0x000000210d087225 */ /* 0x000fe200078e0008 */
[----:B------:R-:W-:Y:S02]  /*20490*/  IADD3.X R22, PT, PT, RZ, RZ, RZ, P5, !PT ;  /* 0x000000ffff167210 */ /* 0x000fe40002ffe4ff */
[----:B------:R-:W-:Y:S01]  /*204a0*/  IADD3 R25, P2, PT, R25, R2, RZ ;  /* 0x0000000219197210 */ /* 0x000fe20007f5e0ff */
[----:B------:R-:W-:Y:S02]  /*204b0*/  IMAD.WIDE.U32 R16, R3, R0, R16 ;  /* 0x0000000003107225 */ /* 0x000fe400078e0010 */
[----:B------:R-:W0:Y:S02]  /*204c0*/  LDC.64 R2, c[0x0][0x380] ;  /* 0x0000e000ff027b82 */ /* 0x000e240000000a00 */
[----:B------:R-:W-:-:S02]  /*204d0*/  IMAD.IADD R19, R10, 0x1, R9 ;  /* 0x000000010a137824 */ /* 0x000fc400078e0209 */
[----:B------:R-:W-:-:S03]  /*204e0*/  IMAD.X R12, RZ, RZ, RZ, P0 ;  /* 0x000000ffff0c7224 */ /* 0x000fc600000e06ff */
[----:B------:R-:W-:Y:S02]  /*204f0*/  IADD3 R18, P6, PT, R16, R19, RZ ;  /* 0x0000001310127210 */ /* 0x000fe40007fde0ff */
[----:B------:R-:W-:-:S03]  /*20500*/  IADD3.X R16, PT, PT, RZ, RZ, RZ, P1, !PT ;  /* 0x000000ffff107210 */ /* 0x000fc60000ffe4ff */
[----:B------:R-:W-:Y:S01]  /*20510*/  IMAD.X R19, RZ, RZ, RZ, P6 ;  /* 0x000000ffff137224 */ /* 0x000fe200030e06ff */
[----:B------:R-:W-:Y:S01]  /*20520*/  IADD3 R16, P1, PT, R16, R25, RZ ;  /* 0x0000001910107210 */ /* 0x000fe20007f3e0ff */
[----:B------:R-:W-:Y:S02]  /*20530*/  IMAD.X R25, RZ, RZ, RZ, P3 ;  /* 0x000000ffff197224 */ /* 0x000fe400018e06ff */
[----:B------:R-:W-:Y:S01]  /*20540*/  IMAD.WIDE.U32 R18, R13, R34, R18 ;  /* 0x000000220d127225 */ /* 0x000fe200078e0012 */
[----:B------:R-:W-:Y:S02]  /*20550*/  IADD3 R10, P3, PT, R17, R16, RZ ;  /* 0x00000010110a7210 */ /* 0x000fe40007f7e0ff */
[----:B------:R-:W-:Y:S01]  /*20560*/  IADD3 R22, PT, PT, R22, R23, R25 ;  /* 0x0000001716167210 */ /* 0x000fe20007ffe019 */
[----:B------:R-:W-:Y:S01]  /*20570*/  IMAD.IADD R11, R11, 0x1, R19 ;  /* 0x000000010b0b7824 */ /* 0x000fe200078e0213 */
[----:B------:R-:W-:Y:S01]  /*20580*/  IADD3.X R17, PT, PT, RZ, RZ, RZ, P4, !PT ;  /* 0x000000ffff117210 */ /* 0x000fe200027fe4ff */
[----:B0-----:R0:W-:Y:S03]  /*20590*/  STG.E desc[UR12][R2.64+0x20], R20 ;  /* 0x0000201402007986 */ /* 0x0011e6000c10190c */
[----:B------:R-:W-:-:S02]  /*205a0*/  IADD3 R10, P0, PT, R11, R10, RZ ;  /* 0x0000000a0b0a7210 */ /* 0x000fc40007f1e0ff */
[----:B------:R-:W-:Y:S01]  /*205b0*/  IADD3 R22, PT, PT, R17, R22, R12 ;  /* 0x0000001611167210 */ /* 0x000fe20007ffe00c */
[----:B------:R-:W-:Y:S01]  /*205c0*/  IMAD.X R12, RZ, RZ, RZ, P2 ;  /* 0x000000ffff0c7224 */ /* 0x000fe200010e06ff */
[----:B------:R-:W-:Y:S01]  /*205d0*/  IADD3.X R11, PT, PT, RZ, RZ, RZ, P0, !PT ;  /* 0x000000ffff0b7210 */ /* 0x000fe200007fe4ff */
[----:B------:R-:W-:Y:S01]  /*205e0*/  IMAD.X R17, RZ, RZ, RZ, P1 ;  /* 0x000000ffff117224 */ /* 0x000fe200008e06ff */
[----:B------:R0:W-:Y:S01]  /*205f0*/  STG.E desc[UR12][R2.64+0x24], R14 ;  /* 0x0000240e02007986 */ /* 0x0001e2000c10190c */
[----:B------:R-:W-:-:S03]  /*20600*/  IMAD.WIDE.U32 R10, R13, R0, R10 ;  /* 0x000000000d0a7225 */ /* 0x000fc600078e000a */
[----:B------:R-:W-:Y:S01]  /*20610*/  IADD3 R17, PT, PT, R17, R22, R12 ;  /* 0x0000001611117210 */ /* 0x000fe20007ffe00c */
[----:B------:R0:W-:Y:S01]  /*20620*/  STG.E desc[UR12][R2.64+0x28], R6 ;  /* 0x0000280602007986 */ /* 0x0001e2000c10190c */
[----:B------:R-:W-:-:S03]  /*20630*/  IMAD.X R12, RZ, RZ, RZ, P3 ;  /* 0x000000ffff0c7224 */ /* 0x000fc600018e06ff */
[----:B------:R0:W-:Y:S02]  /*20640*/  STG.E desc[UR12][R2.64+0x2c], R4 ;  /* 0x00002c0402007986 */ /* 0x0001e4000c10190c */
[----:B------:R-:W-:Y:S02]  /*20650*/  IADD3 R17, PT, PT, R11, R17, R12 ;  /* 0x000000110b117210 */ /* 0x000fe40007ffe00c */
[----:B------:R0:W-:Y:S02]  /*20660*/  STG.E desc[UR12][R2.64+0x30], R8 ;  /* 0x0000300802007986 */ /* 0x0001e4000c10190c */
[----:B------:R-:W-:Y:S02]  /*20670*/  ISETP.GT.U32.AND P0, PT, R17, R0, PT ;  /* 0x000000001100720c */ /* 0x000fe40003f04070 */
[----:B------:R0:W-:Y:S04]  /*20680*/  STG.E desc[UR12][R2.64+0x34], R18 ;  /* 0x0000341202007986 */ /* 0x0001e8000c10190c */
[----:B------:R0:W-:Y:S04]  /*20690*/  STG.E desc[UR12][R2.64+0x38], R10 ;  /* 0x0000380a02007986 */ /* 0x0001e8000c10190c */
[----:B------:R0:W-:Y:S03]  /*206a0*/  STG.E desc[UR12][R2.64+0x3c], R17 ;  /* 0x00003c1102007986 */ /* 0x0001e6000c10190c */
        /* <DEDUP_REMOVED lines=26> */
.L_x_323:
        /* <DEDUP_REMOVED lines=31> */
.L_x_324:
[----:B------:R-:W-:Y:S01]  /*20a40*/  STG.E desc[UR12][R2.64+0x40], RZ ;  /* 0x000040ff02007986 */ /* 0x000fe2000c10190c */
[----:B------:R-:W-:Y:S05]  /*20a50*/  EXIT ;  /* 0x000000000000794d */ /* 0x000fea0003800000 */
.L_x_312:
[----:B------:R-:W0:Y:S01]  /*20a60*/  LDC.64 R2, c[0x0][0x380] ;  /* 0x0000e000ff027b82 */ /* 0x000e220000000a00 */
[----:B-----5:R-:W-:-:S05]  /*20a70*/  IMAD.MOV.U32 R5, RZ, RZ, 0x1 ;  /* 0x00000001ff057424 */ /* 0x020fca00078e00ff */
[----:B0-----:R-:W-:Y:S04]  /*20a80*/  STG.E desc[UR12][R2.64+0x40], R5 ;  /* 0x0000400502007986 */ /* 0x001fe8000c10190c */
        /* <DEDUP_REMOVED lines=17> */
.L_x_325:
        /* <DEDUP_REMOVED lines=14> */
.L_x_692:


//--------------------- .text._Z9point_addP7ECPointPKS_S2_ --------------------------
	.section	.text._Z9point_addP7ECPointPKS_S2_,"ax",@progbits
	.align	128
        .global         _Z9point_addP7ECPointPKS_S2_
        .type           _Z9point_addP7ECPointPKS_S2_,@function
        .size           _Z9point_addP7ECPointPKS_S2_,(.L_x_693 - _Z9point_addP7ECPointPKS_S2_)
        .other          _Z9point_addP7ECPointPKS_S2_,@"STO_CUDA_ENTRY STV_DEFAULT"
_Z9point_addP7ECPointPKS_S2_:
.text._Z9point_addP7ECPointPKS_S2_:
        /* <DEDUP_REMOVED lines=10> */
[----:B------:R-:W-:Y:S01]  /*00a0*/  IMAD.U32 R84, RZ, RZ, UR17 ;  /* 0x00000011ff547e24 */ /* 0x000fe2000f8e00ff */
[----:B------:R-:W-:Y:S01]  /*00b0*/  MOV R81, UR18 ;  /* 0x0000001200517c02 */ /* 0x000fe20008000f00 */
[----:B------:R-:W-:Y:S01]  /*00c0*/  IMAD.U32 R83, RZ, RZ, UR16 ;  /* 0x00000010ff537e24 */ /* 0x000fe2000f8e00ff */
[----:B------:R-:W-:Y:S01]  /*00d0*/  MOV R77, UR22 ;  /* 0x00000016004d7c02 */ /* 0x000fe20008000f00 */
[----:B------:R-:W-:Y:S01]  /*00e0*/  IMAD.U32 R82, RZ, RZ, UR19 ;  /* 0x00000013ff527e24 */ /* 0x000fe2000f8e00ff */
[----:B------:R-:W-:Y:S01]  /*00f0*/  MOV R51, UR18 ;  /* 0x0000001200337c02 */ /* 0x000fe20008000f00 */
[----:B------:R-:W-:Y:S01]  /*0100*/  IMAD.U32 R80, RZ, RZ, UR21 ;  /* 0x00000015ff507e24 */ /* 0x000fe2000f8e00ff */
[----:B------:R-:W-:Y:S01]  /*0110*/  MOV R47, UR22 ;  /* 0x00000016002f7c02 */ /* 0x000fe20008000f00 */
[----:B------:R-:W-:Y:S01]  /*0120*/  IMAD.U32 R79, RZ, RZ, UR20 ;  /* 0x00000014ff4f7e24 */ /* 0x000fe2000f8e00ff */
[----:B------:R-:W-:Y:S01]  /*0130*/  UMOV UR4, URZ ;  /* 0x000000ff00047c82 */ /* 0x000fe20008000000 */
[----:B------:R-:W-:Y:S01]  /*0140*/  IMAD.U32 R78, RZ, RZ, UR23 ;  /* 0x00000017ff4e7e24 */ /* 0x000fe2000f8e00ff */
[----:B------:R-:W-:Y:S01]  /*0150*/  UMOV UR12, 0x1 ;  /* 0x00000001000c7882 */ /* 0x000fe20000000000 */
[----:B------:R-:W-:Y:S01]  /*0160*/  IMAD.U32 R76, RZ, RZ, UR17 ;  /* 0x00000011ff4c7e24 */ /* 0x000fe2000f8e00ff */
[----:B------:R-:W-:Y:S01]  /*0170*/  UMOV UR5, URZ ;  /* 0x000000ff00057c82 */ /* 0x000fe20008000000 */
        /* <DEDUP_REMOVED lines=10> */
[----:B------:R-:W-:Y:S01]  /*0220*/  UMOV UR11, URZ ;  /* 0x000000ff000b7c82 */ /* 0x000fe20008000000 */
[----:B------:R-:W-:Y:S05]  /*0230*/  BRA `(.L_x_327) ;  /* 0x0000000000647947 */ /* 0x000fea0003800000 */
.L_x_326:
[----:B------:R0:W5:Y:S04]  /*0240*/  LDG.E R47, desc[UR14][R2.64] ;  /* 0x0000000e022f7981 */ /* 0x000168000c1e1900 */
        /* <DEDUP_REMOVED lines=14> */
[----:B------:R0:W5:Y:S01]  /*0330*/  LDG.E R84, desc[UR14][R2.64+0x3c] ;  /* 0x00003c0e02547981 */ /* 0x000162000c1e1900 */
[----:B------:R-:W-:Y:S01]  /*0340*/  UMOV UR12, URZ ;  /* 0x000000ff000c7c82 */ /* 0x000fe20008000000 */
[----:B------:R-:W-:Y:S01]  /*0350*/  UMOV UR4, UR17 ;  /* 0x0000001100047c82 */ /* 0x000fe20008000000 */
[----:B------:R-:W-:Y:S01]  /*0360*/  UMOV UR5, UR16 ;  /* 0x0000001000057c82 */ /* 0x000fe20008000000 */
[----:B------:R-:W-:Y:S01]  /*0370*/  UMOV UR6, UR19 ;  /* 0x0000001300067c82 */ /* 0x000fe20008000000 */
[----:B------:R-:W-:Y:S01]  /*0380*/  UMOV UR7, UR18 ;  /* 0x0000001200077c82 */ /* 0x000fe20008000000 */
[----:B------:R-:W-:Y:S01]  /*0390*/  UMOV UR8, UR21 ;  /* 0x0000001500087c82 */ /* 0x000fe20008000000 */
[----:B------:R-:W-:Y:S01]  /*03a0*/  UMOV UR9, UR20 ;  /* 0x0000001400097c82 */ /* 0x000fe20008000000 */
[----:B------:R-:W-:Y:S01]  /*03b0*/  UMOV UR10, UR23 ;  /* 0x00000017000a7c82 */ /* 0x000fe20008000000 */
[----:B------:R-:W-:-:S05]  /*03c0*/  UMOV UR11, UR22 ;  /* 0x00000016000b7c82 */ /* 0x000fca0008000000 */
.L_x_327:
[----:B0-----:R-:W0:Y:S02]  /*03d0*/  LDC.64 R2, c[0x0][0x390] ;  /* 0x0000e400ff027b82 */ /* 0x001e240000000a00 */
[----:B0-----:R-:W2:Y:S01]  /*03e0*/  LDG.E R0, desc[UR14][R2.64+0x40] ;  /* 0x0000400e02007981 */ /* 0x001ea2000c1e1900 */
[----:B------:R-:W-:Y:S01]  /*03f0*/  IMAD.U32 R67, RZ, RZ, UR22 ;  /* 0x00000016ff437e24 */ /* 0x000fe2000f8e00ff */
[----:B------:R-:W-:Y:S01]  /*0400*/  MOV R9, UR21 ;  /* 0x0000001500097c02 */ /* 0x000fe20008000f00 */
[----:B------:R-:W-:Y:S01]  /*0410*/  IMAD.U32 R97, RZ, RZ, UR23 ;  /* 0x00000017ff617e24 */ /* 0x000fe2000f8e00ff */
[----:B------:R-:W-:Y:S01]  /*0420*/  MOV R46, UR21 ;  /* 0x00000015002e7c02 */ /* 0x000fe20008000f00 */
[----:B------:R-:W-:Y:S01]  /*0430*/  IMAD.U32 R95, RZ, RZ, UR20 ;  /* 0x00000014ff5f7e24 */ /* 0x000fe2000f8e00ff */
[----:B------:R-:W-:Y:S01]  /*0440*/  MOV R42, UR17 ;  /* 0x00000011002a7c02 */ /* 0x000fe20008000f00 */
[----:B------:R-:W-:Y:S02]  /*0450*/  IMAD.U32 R99, RZ, RZ, UR18 ;  /* 0x00000012ff637e24 */ /* 0x000fe4000f8e00ff */
[----:B------:R-:W-:-:S02]  /*0460*/  IMAD.U32 R93, RZ, RZ, UR19 ;  /* 0x00000013ff5d7e24 */ /* 0x000fc4000f8e00ff */
[----:B------:R-:W-:Y:S02]  /*0470*/  IMAD.U32 R92, RZ, RZ, UR16 ;  /* 0x00000010ff5c7e24 */ /* 0x000fe4000f8e00ff */
[----:B------:R-:W-:Y:S02]  /*0480*/  IMAD.U32 R72, RZ, RZ, UR22 ;  /* 0x00000016ff487e24 */ /* 0x000fe4000f8e00ff */
[----:B------:R-:W-:Y:S02]  /*0490*/  IMAD.U32 R106, RZ, RZ, UR23 ;  /* 0x00000017ff6a7e24 */ /* 0x000fe4000f8e00ff */
[----:B------:R-:W-:Y:S02]  /*04a0*/  IMAD.U32 R60, RZ, RZ, UR20 ;  /* 0x00000014ff3c7e24 */ /* 0x000fe4000f8e00ff */
[----:B------:R-:W-:Y:S02]  /*04b0*/  IMAD.U32 R45, RZ, RZ, UR18 ;  /* 0x00000012ff2d7e24 */ /* 0x000fe4000f8e00ff */
[----:B------:R-:W-:-:S02]  /*04c0*/  IMAD.U32 R44, RZ, RZ, UR19 ;  /* 0x00000013ff2c7e24 */ /* 0x000fc4000f8e00ff */
[----:B------:R-:W-:Y:S01]  /*04d0*/  IMAD.U32 R43, RZ, RZ, UR16 ;  /* 0x00000010ff2b7e24 */ /* 0x000fe2000f8e00ff */
[----:B--2---:R-:W-:Y:S02]  /*04e0*/  ISETP.NE.AND P0, PT, R0, RZ, PT ;  /* 0x000000ff0000720c */ /* 0x004fe40003f05270 */
[----:B------:R-:W-:-:S11]  /*04f0*/  MOV R0, UR17 ;  /* 0x0000001100007c02 */ /* 0x000fd60008000f00 */
[----:B------:R-:W2:Y:S04]  /*0500*/  @!P0 LDG.E R67, desc[UR14][R2.64] ;  /* 0x0000000e02438981 */ /* 0x000ea8000c1e1900 */
[----:B------:R-:W3:Y:S04]  /*0510*/  @!P0 LDG.E R97, desc[UR14][R2.64+0x4] ;  /* 0x0000040e02618981 */ /* 0x000ee8000c1e1900 */
[----:B------:R-:W4:Y:S04]  /*0520*/  @!P0 LDG.E R95, desc[UR14][R2.64+0x8] ;  /* 0x0000080e025f8981 */ /* 0x000f28000c1e1900 */
        /* <DEDUP_REMOVED lines=12> */
[----:B------:R-:W4:Y:S01]  /*05f0*/  @!P0 LDG.E R42, desc[UR14][R2.64+0x3c] ;  /* 0x00003c0e022a8981 */ /* 0x000f22000c1e1900 */
[----:B------:R-:W-:-:S02]  /*0600*/  ISETP.NE.AND P1, PT, R4, RZ, PT ;  /* 0x000000ff0400720c */ /* 0x000fc40003f25270 */
[----:B------:R-:W-:Y:S02]  /*0610*/  CS2R R40, SRZ ;  /* 0x0000000000287805 */ /* 0x000fe4000001ff00 */
[----:B------:R-:W-:Y:S02]  /*0620*/  CS2R R38, SRZ ;  /* 0x0000000000267805 */ /* 0x000fe4000001ff00 */
[----:B------:R-:W-:Y:S02]  /*0630*/  CS2R R36, SRZ ;  /* 0x0000000000247805 */ /* 0x000fe4000001ff00 */
[----:B------:R-:W-:Y:S01]  /*0640*/  CS2R R34, SRZ ;  /* 0x0000000000227805 */ /* 0x000fe2000001ff00 */
[----:B------:R-:W-:Y:S01]  /*0650*/  @!P0 IMAD.U32 R40, RZ, RZ, UR16 ;  /* 0x00000010ff288e24 */ /* 0x000fe2000f8e00ff */
[----:B------:R-:W-:Y:S01]  /*0660*/  @!P0 MOV R38, UR18 ;  /* 0x0000001200268c02 */ /* 0x000fe20008000f00 */
[----:B------:R-:W-:Y:S01]  /*0670*/  @!P0 IMAD.U32 R36, RZ, RZ, UR20 ;  /* 0x00000014ff248e24 */ /* 0x000fe2000f8e00ff */
[----:B------:R-:W-:Y:S01]  /*0680*/  @!P0 MOV R35, UR23 ;  /* 0x0000001700238c02 */ /* 0x000fe20008000f00 */
[----:B------:R-:W-:Y:S01]  /*0690*/  @!P0 IMAD.U32 R41, RZ, RZ, UR17 ;  /* 0x00000011ff298e24 */ /* 0x000fe2000f8e00ff */
[----:B------:R-:W-:Y:S01]  /*06a0*/  MOV R19, R40 ;  /* 0x0000002800137202 */ /* 0x000fe20000000f00 */
[----:B------:R-:W-:Y:S01]  /*06b0*/  @!P0 IMAD.U32 R39, RZ, RZ, UR19 ;  /* 0x00000013ff278e24 */ /* 0x000fe2000f8e00ff */
[----:B------:R-:W-:Y:S01]  /*06c0*/  MOV R27, R36 ;  /* 0x00000024001b7202 */ /* 0x000fe20000000f00 */
[----:B------:R-:W-:-:S02]  /*06d0*/  @!P0 IMAD.U32 R37, RZ, RZ, UR21 ;  /* 0x00000015ff258e24 */ /* 0x000fc4000f8e00ff */
[----:B------:R-:W-:Y:S02]  /*06e0*/  @!P0 IMAD.U32 R34, RZ, RZ, UR22 ;  /* 0x00000016ff228e24 */ /* 0x000fe4000f8e00ff */
[----:B------:R-:W-:Y:S02]  /*06f0*/  IMAD.MOV.U32 R28, RZ, RZ, 0x1 ;  /* 0x00000001ff1c7424 */ /* 0x000fe400078e00ff */
[----:B------:R-:W-:Y:S02]  /*0700*/  @!P0 IMAD.MOV.U32 R28, RZ, RZ, RZ ;  /* 0x000000ffff1c8224 */ /* 0x000fe400078e00ff */
[----:B------:R-:W-:Y:S02]  /*0710*/  IMAD.MOV.U32 R23, RZ, RZ, R41 ;  /* 0x000000ffff177224 */ /* 0x000fe400078e0029 */
[----:B------:R-:W-:Y:S02]  /*0720*/  IMAD.MOV.U32 R18, RZ, RZ, R39 ;  /* 0x000000ffff127224 */ /* 0x000fe400078e0027 */
[----:B------:R-:W-:-:S02]  /*0730*/  IMAD.MOV.U32 R25, RZ, RZ, R38 ;  /* 0x000000ffff197224 */ /* 0x000fc400078e0026 */
[----:B------:R-:W-:Y:S02]  /*0740*/  IMAD.MOV.U32 R22, RZ, RZ, R37 ;  /* 0x000000ffff167224 */ /* 0x000fe400078e0025 */
[----:B------:R-:W-:Y:S02]  /*0750*/  IMAD.MOV.U32 R26, RZ, RZ, R35 ;  /* 0x000000ffff1a7224 */ /* 0x000fe400078e0023 */
[----:B------:R-:W-:Y:S02]  /*0760*/  IMAD.MOV.U32 R29, RZ, RZ, R34 ;  /* 0x000000ffff1d7224 */ /* 0x000fe400078e0022 */
[----:B--2---:R-:W-:Y:S01]  /*0770*/  IMAD.MOV.U32 R11, RZ, RZ, R67 ;  /* 0x000000ffff0b7224 */ /* 0x004fe200078e0043 */
[----:B---3--:R-:W-:Y:S01]  /*0780*/  MOV R16, R97 ;  /* 0x0000006100107202 */ /* 0x008fe20000000f00 */
[----:B----4-:R-:W-:Y:S02]  /*0790*/  IMAD.MOV.U32 R71, RZ, RZ, R95 ;  /* 0x000000ffff477224 */ /* 0x010fe400078e005f */
[----:B------:R-:W-:-:S02]  /*07a0*/  IMAD.MOV.U32 R8, RZ, RZ, R9 ;  /* 0x000000ffff087224 */ /* 0x000fc400078e0009 */
[----:B------:R-:W-:Y:S01]  /*07b0*/  IMAD.MOV.U32 R100, RZ, RZ, R99 ;  /* 0x000000ffff647224 */ /* 0x000fe200078e0063 */
[----:B------:R-:W-:Y:S01]  /*07c0*/  MOV R10, R93 ;  /* 0x0000005d000a7202 */ /* 0x000fe20000000f00 */
[----:B------:R-:W-:Y:S02]  /*07d0*/  IMAD.MOV.U32 R101, RZ, RZ, R92 ;  /* 0x000000ffff657224 */ /* 0x000fe400078e005c */
[----:B------:R-:W-:Y:S02]  /*07e0*/  IMAD.MOV.U32 R6, RZ, RZ, R0 ;  /* 0x000000ffff067224 */ /* 0x000fe400078e0000 */
[----:B------:R-:W-:Y:S01]  /*07f0*/  IMAD.MOV.U32 R13, RZ, RZ, R72 ;  /* 0x000000ffff0d7224 */ /* 0x000fe200078e0048 */
[----:B------:R-:W-:Y:S01]  /*0800*/  MOV R12, R106 ;  /* 0x0000006a000c7202 */ /* 0x000fe20000000f00 */
[----:B------:R-:W-:Y:S02]  /*0810*/  IMAD.MOV.U32 R14, RZ, RZ, R60 ;  /* 0x000000ffff0e7224 */ /* 0x000fe400078e003c */
[----:B------:R-:W-:-:S02]  /*0820*/  IMAD.MOV.U32 R15, RZ, RZ, R46 ;  /* 0x000000ffff0f7224 */ /* 0x000fc400078e002e */
[----:B------:R-:W-:Y:S01]  /*0830*/  IMAD.MOV.U32 R59, RZ, RZ, R45 ;  /* 0x000000ffff3b7224 */ /* 0x000fe200078e002d */
[----:B------:R-:W-:Y:S01]  /*0840*/  MOV R61, R44 ;  /* 0x0000002c003d7202 */ /* 0x000fe20000000f00 */
[----:B------:R-:W-:Y:S02]  /*0850*/  IMAD.MOV.U32 R62, RZ, RZ, R43 ;  /* 0x000000ffff3e7224 */ /* 0x000fe400078e002b */
[----:B------:R-:W-:Y:S01]  /*0860*/  IMAD.MOV.U32 R63, RZ, RZ, R42 ;  /* 0x000000ffff3f7224 */ /* 0x000fe200078e002a */
[----:B------:R-:W-:Y:S06]  /*0870*/  @P1 BRA `(.L_x_328) ;  /* 0x0000039000d41947 */ /* 0x000fec0003800000 */
[----:B------:R-:W-:Y:S01]  /*0880*/  ULOP3.LUT UR13, UR9, UR11, UR10, 0xfe, !UPT ;  /* 0x0000000b090d7292 */ /* 0x000fe2000f8efe0a */
[----:B------:R-:W-:Y:S01]  /*0890*/  IMAD.MOV.U32 R23, RZ, RZ, R41 ;  /* 0x000000ffff177224 */ /* 0x000fe200078e0029 */
[----:B------:R-:W-:Y:S01]  /*08a0*/  MOV R19, R40 ;  /* 0x0000002800137202 */ /* 0x000fe20000000f00 */
[----:B------:R-:W-:Y:S01]  /*08b0*/  IMAD.MOV.U32 R18, RZ, RZ, R39 ;  /* 0x000000ffff127224 */ /* 0x000fe200078e0027 */
        /* <DEDUP_REMOVED lines=8> */
[----:B------:R-:W-:Y:S01]  /*0940*/  ULOP3.LUT UP0, URZ, UR13, UR4, URZ, 0xfc, !UPT ;  /* 0x000000040dff7292 */ /* 0x000fe2000f80fcff */
        /* <DEDUP_REMOVED lines=14> */
[----:B------:R-:W-:Y:S01]  /*0a30*/  IMAD.MOV.U32 R11, RZ, RZ, R67 ;  /* 0x000000ffff0b7224 */ /* 0x000fe200078e0043 */
[----:B------:R-:W-:Y:S06]  /*0a40*/  BRA.U !UP0, `(.L_x_328) ;  /* 0x0000039108607547 */ /* 0x000fec000b800000 */
[----:B------:R-:W-:Y:S01]  /*0a50*/  IMAD.U32 R28, RZ, RZ, UR12 ;  /* 0x0000000cff1c7e24 */ /* 0x000fe2000f8e00ff */
[----:B------:R-:W-:Y:S01]  /*0a60*/  MOV R23, UR4 ;  /* 0x0000000400177c02 */ /* 0x000fe20008000f00 */
[----:B------:R-:W-:Y:S01]  /*0a70*/  IMAD.U32 R19, RZ, RZ, UR5 ;  /* 0x00000005ff137e24 */ /* 0x000fe2000f8e00ff */
[----:B------:R-:W-:Y:S01]  /*0a80*/  MOV R22, UR8 ;  /* 0x0000000800167c02 */ /* 0x000fe20008000f00 */
[----:B------:R-:W-:Y:S01]  /*0a90*/  IMAD.U32 R18, RZ, RZ, UR6 ;  /* 0x00000006ff127e24 */ /* 0x000fe2000f8e00ff */
[----:B-----5:R-:W-:Y:S01]  /*0aa0*/  MOV R63, R84 ;  /* 0x00000054003f7202 */ /* 0x020fe20000000f00 */
[----:B------:R-:W-:Y:S01]  /*0ab0*/  IMAD.U32 R25, RZ, RZ, UR7 ;  /* 0x00000007ff197e24 */ /* 0x000fe2000f8e00ff */
[----:B------:R-:W-:Y:S01]  /*0ac0*/  MOV R15, R80 ;  /* 0x00000050000f7202 */ /* 0x000fe20000000f00 */
[----:B------:R-:W-:Y:S01]  /*0ad0*/  IMAD.U32 R27, RZ, RZ, UR9 ;  /* 0x00000009ff1b7e24 */ /* 0x000fe2000f8e00ff */
[----:B------:R-:W-:Y:S01]  /*0ae0*/  MOV R6, R76 ;  /* 0x0000004c00067202 */ /* 0x000fe20000000f00 */
[----:B------:R-:W-:Y:S01]  /*0af0*/  IMAD.U32 R26, RZ, RZ, UR10 ;  /* 0x0000000aff1a7e24 */ /* 0x000fe2000f8e00ff */
[----:B------:R-:W-:Y:S01]  /*0b00*/  MOV R8, R50 ;  /* 0x0000003200087202 */ /* 0x000fe20000000f00 */
[----:B------:R-:W-:-:S02]  /*0b10*/  IMAD.U32 R29, RZ, RZ, UR11 ;  /* 0x0000000bff1d7e24 */ /* 0x000fc4000f8e00ff */
        /* <DEDUP_REMOVED lines=11> */
[----:B------:R-:W-:Y:S01]  /*0bd0*/  IMAD.MOV.U32 R11, RZ, RZ, R47 ;  /* 0x000000ffff0b7224 */ /* 0x000fe200078e002f */
[----:B------:R-:W-:Y:S06]  /*0be0*/  @P0 BRA `(.L_x_328) ;  /* 0x0000038c00f80947 */ /* 0x000fec0003800000 */
        /* <DEDUP_REMOVED lines=29> */
[----:B------:R-:W-:Y:S06]  /*0dc0*/  @!P0 BRA `(.L_x_328) ;  /* 0x0000038c00808947 */ /* 0x000fec0003800000 */
[----:B------:R-:W0:Y:S01]  /*0dd0*/  LDC R33, c[0x3][0xe0] ;  /* 0x00c03800ff217b82 */ /* 0x000e220000000800 */
[----:B------:R-:W-:Y:S01]  /*0de0*/  UIMAD.WIDE.U32 UR20, UR11, UR11, URZ ;  /* 0x0000000b0b1472a5 */ /* 0x000fe2000f8e00ff */
[----:B------:R-:W-:Y:S01]  /*0df0*/  IMAD.MOV.U32 R3, RZ, RZ, RZ ;  /* 0x000000ffff037224 */ /* 0x000fe200078e00ff */
[----:B------:R-:W-:Y:S01]  /*0e00*/  UMOV UR13, URZ ;  /* 0x000000ff000d7c82 */ /* 0x000fe20008000000 */
[----:B------:R-:W-:Y:S02]  /*0e10*/  IMAD.MOV.U32 R19, RZ, RZ, RZ ;  /* 0x000000ffff137224 */ /* 0x000fe400078e00ff */
[----:B------:R-:W-:Y:S02]  /*0e20*/  IMAD.MOV.U32 R21, RZ, RZ, RZ ;  /* 0x000000ffff157224 */ /* 0x000fe400078e00ff */
[----:B------:R-:W-:Y:S01]  /*0e30*/  UMOV UR12, UR21 ;  /* 0x00000015000c7c82 */ /* 0x000fe20008000000 */
[----:B------:R-:W1:Y:S01]  /*0e40*/  LDC.64 R52, c[0x3][RZ] ;  /* 0x00c00000ff347b82 */ /* 0x000e620000000a00 */
[----:B------:R-:W-:-:S02]  /*0e50*/  UIMAD.WIDE.U32 UR16, UR11, UR10, UR12 ;  /* 0x0000000a0b1072a5 */ /* 0x000fc4000f8e000c */
[----:B------:R-:W-:-:S05]  /*0e60*/  ULOP3.LUT UR21, UR20, 0xfffffffd, URZ, 0xc0, !UPT ;  /* 0xfffffffd14157892 */ /* 0x000fca000f8ec0ff */
[----:B------:R-:W-:Y:S01]  /*0e70*/  UMOV UR12, UR17 ;  /* 0x00000011000c7c82 */ /* 0x000fe20008000000 */
[----:B------:R-:W-:Y:S01]  /*0e80*/  IMAD.U32 R2, RZ, RZ, UR21 ;  /* 0x00000015ff027e24 */ /* 0x000fe2000f8e00ff */
[----:B------:R-:W-:Y:S01]  /*0e90*/  UIMAD.WIDE.U32 UR18, UR11, UR9, UR12 ;  /* 0x000000090b1272a5 */ /* 0x000fe2000f8e000c */
[----:B------:R-:W2:Y:S02]  /*0ea0*/  LDC.64 R54, c[0x3][0x8] ;  /* 0x00c00200ff367b82 */ /* 0x000ea40000000a00 */
[----:B------:R-:W-:Y:S02]  /*0eb0*/  UMOV UR12, UR16 ;  /* 0x00000010000c7c82 */ /* 0x000fe40008000000 */
[----:B------:R-:W-:Y:S01]  /*0ec0*/  UIMAD.WIDE.U32 UR16, UR11, UR10, UR12 ;  /* 0x0000000a0b1072a5 */ /* 0x000fe2000f8e000c */
[----:B0-----:R-:W-:Y:S02]  /*0ed0*/  IMAD R4, R33, UR20, RZ ;  /* 0x0000001421047c24 */ /* 0x001fe4000f8e02ff */
[----:B------:R-:W-:Y:S01]  /*0ee0*/  UMOV UR12, UR19 ;  /* 0x00000013000c7c82 */ /* 0x000fe20008000000 */
[----:B------:R-:W-:Y:S01]  /*0ef0*/  UIADD3 UR20, UP0, UPT, UR18, UR17, URZ ;  /* 0x0000001112147290 */ /* 0x000fe2000ff1e0ff */
[----:B------:R-:W0:Y:S01]  /*0f00*/  LDC.64 R56, c[0x3][0x10] ;  /* 0x00c00400ff387b82 */ /* 0x000e220000000a00 */
[----:B------:R-:W-:-:S02]  /*0f10*/  UIMAD.WIDE.U32 UR12, UR11, UR8, UR12 ;  /* 0x000000080b0c72a5 */ /* 0x000fc4000f8e000c */
[----:B------:R-:W-:Y:S01]  /*0f20*/  UIADD3.X UR21, UPT, UPT, URZ, URZ, URZ, UP0, !UPT ;  /* 0x000000ffff157290 */ /* 0x000fe200087fe4ff */
[----:B-1----:R-:W-:-:S03]  /*0f30*/  IMAD.HI.U32 R2, R4, R52, R2 ;  /* 0x0000003404027227 */ /* 0x002fc600078e0002 */
[----:B------:R-:W-:Y:S01]  /*0f40*/  UIMAD.WIDE.U32 UR20, UR10, UR10, UR20 ;  /* 0x0000000a0a1472a5 */ /* 0x000fe2000f8e0014 */
[----:B------:R-:W1:Y:S01]  /*0f50*/  LDC.64 R58, c[0x3][0x18] ;  /* 0x00c00600ff3a7b82 */ /* 0x000e620000000a00 */
[----:B------:R-:W-:Y:S02]  /*0f60*/  IADD3 R2, P0, PT, R2, UR16, RZ ;  /* 0x0000001002027c10 */ /* 0x000fe4000ff1e0ff */
[----:B------:R-:W-:-:S03]  /*0f70*/  UIADD3 UR22, UP0, UPT, UR12, UR21, URZ ;  /* 0x000000150c167290 */ /* 0x000fc6000ff1e0ff */
[----:B------:R-:W-:Y:S01]  /*0f80*/  UMOV UR12, UR13 ;  /* 0x0000000d000c7c82 */ /* 0x000fe20008000000 */
[----:B------:R-:W-:Y:S01]  /*0f90*/  UMOV UR13, URZ ;  /* 0x000000ff000d7c82 */ /* 0x000fe20008000000 */
[----:B------:R-:W-:Y:S01]  /*0fa0*/  UIADD3.X UR23, UPT, UPT, URZ, URZ, URZ, UP0, !UPT ;  /* 0x000000ffff177290 */ /* 0x000fe200087fe4ff */
[----:B------:R-:W-:Y:S01]  /*0fb0*/  IMAD.X R3, RZ, RZ, RZ, P0 ;  /* 0x000000ffff037224 */ /* 0x000fe200000e06ff */
[----:B------:R-:W-:Y:S02]  /*0fc0*/  UIMAD.WIDE.U32 UR16, UR11, UR7, UR12 ;  /* 0x000000070b1072a5 */ /* 0x000fe4000f8e000c */
[----:B------:R-:W-:Y:S01]  /*0fd0*/  UIMAD.WIDE.U32 UR22, UR10, UR9, UR22 ;  /* 0x000000090a1672a5 */ /* 0x000fe2000f8e0016 */
[----:B------:R-:W-:-:S03]  /*0fe0*/  IMAD.WIDE.U32 R2, R4, R53, R2 ;  /* 0x0000003504027225 */ /* 0x000fc600078e0002 */
[----:B------:R-:W-:Y:S01]  /*0ff0*/  UIADD3 UR26, UP0, UPT, UR16, UR23, URZ ;  /* 0x00000017101a7290 */ /* 0x000fe2000ff1e0ff */
[----:B------:R-:W-:Y:S01]  /*1000*/  IMAD R6, R2, R33, RZ ;  /* 0x0000002102067224 */ /* 0x000fe200078e02ff */
[----:B------:R-:W-:Y:S02]  /*1010*/  UMOV UR12, UR17 ;  /* 0x00000011000c7c82 */ /* 0x000fe40008000000 */
[----:B------:R-:W-:Y:S02]  /*1020*/  UIMAD.WIDE.U32 UR18, UR11, UR6, UR12 ;  /* 0x000000060b1272a5 */ /* 0x000fe4000f8e000c */
[----:B------:R-:W-:Y:S01]  /*1030*/  UIADD3.X UR27, UPT, UPT, URZ, URZ, URZ, UP0, !UPT ;  /* 0x000000ffff1b7290 */ /* 0x000fe200087fe4ff */
[----:B------:R-:W-:Y:S02]  /*1040*/  UMOV UR12, UR20 ;  /* 0x00000014000c7c82 */ /* 0x000fe40008000000 */
[----:B------:R-:W-:-:S03]  /*1050*/  UIMAD.WIDE.U32 UR24, UR11, UR9, UR12 ;  /* 0x000000090b1872a5 */ /* 0x000fc6000f8e000c */
[----:B------:R-:W-:Y:S01]  /*1060*/  UMOV UR12, UR19 ;  /* 0x00000013000c7c82 */ /* 0x000fe20008000000 */
[----:B------:R-:W-:Y:S02]  /*1070*/  UIADD3 UR22, UP1, UPT, UR22, UR25, URZ ;  /* 0x0000001916167290 */ /* 0x000fe4000ff3e0ff */
[----:B------:R-:W-:Y:S01]  /*1080*/  UIMAD.WIDE.U32 UR20, UR11, UR5, UR12 ;  /* 0x000000050b1472a5 */ /* 0x000fe2000f8e000c */
[----:B------:R-:W-:Y:S01]  /*1090*/  IADD3 R10, P0, PT, R3, UR24, RZ ;  /* 0x00000018030a7c10 */ /* 0x000fe2000ff1e0ff */
[----:B------:R-:W-:Y:S01]  /*10a0*/  UIADD3.X UR23, UPT, UPT, URZ, URZ, URZ, UP1, !UPT ;  /* 0x000000ffff177290 */ /* 0x000fe20008ffe4ff */
[----:B------:R-:W-:-:S03]  /*10b0*/  HFMA2 R3, -RZ, RZ, 0, 0 ;  /* 0x00000000ff037431 */ /* 0x000fc600000001ff */
[----:B------:R-:W-:Y:S01]  /*10c0*/  UIMAD.WIDE.U32 UR22, UR10, UR9, UR22 ;  /* 0x000000090a1672a5 */ /* 0x000fe2000f8e0016 */
[----:B------:R-:W-:Y:S01]  /*10d0*/  IMAD.X R11, RZ, RZ, RZ, P0 ;  /* 0x000000ffff0b7224 */ /* 0x000fe200000e06ff */
[----:B------:R-:W-:Y:S02]  /*10e0*/  UMOV UR12, UR21 ;  /* 0x00000015000c7c82 */ /* 0x000fe40008000000 */
[----:B------:R-:W-:Y:S02]  /*10f0*/  UIMAD.WIDE.U32 UR16, UR11, UR4, UR12 ;  /* 0x000000040b1072a5 */ /* 0x000fe4000f8e000c */
[----:B------:R-:W-:Y:S01]  /*1100*/  UIMAD.WIDE.U32 UR12, UR10, UR8, UR26 ;  /* 0x000000080a0c72a5 */ /* 0x000fe2000f8e001a */
[----:B------:R-:W-:-:S03]  /*1110*/  IMAD.HI.U32 R5, R6, R52, R2 ;  /* 0x0000003406057227 */ /* 0x000fc600078e0002 */
[----:B------:R-:W-:Y:S01]  /*1120*/  UIADD3 UR18, UP0, UPT, UR18, UR13, URZ ;  /* 0x0000000d12127290 */ /* 0x000fe2000ff1e0ff */
[----:B--2---:R-:W-:Y:S01]  /*1130*/  IMAD.WIDE.U32 R2, R4, R54, R10 ;  /* 0x0000003604027225 */ /* 0x004fe200078e000a */
[----:B------:R-:W-:Y:S02]  /*1140*/  UIADD3 UR24, UP1, UPT, UR12, UR23, URZ ;  /* 0x000000170c187290 */ /* 0x000fe4000ff3e0ff */
[----:B------:R-:W-:Y:S01]  /*1150*/  UIADD3.X UR19, UPT, UPT, URZ, URZ, URZ, UP0, !UPT ;  /* 0x000000ffff137290 */ /* 0x000fe200087fe4ff */
[----:B------:R-:W-:Y:S01]  /*1160*/  UMOV UR12, UR22 ;  /* 0x00000016000c7c82 */ /* 0x000fe20008000000 */
[----:B------:R-:W-:Y:S01]  /*1170*/  UMOV UR13, URZ ;  /* 0x000000ff000d7c82 */ /* 0x000fe20008000000 */
[----:B------:R-:W-:Y:S01]  /*1180*/  UIADD3.X UR25, UPT, UPT, URZ, URZ, URZ, UP1, !UPT ;  /* 0x000000ffff197290 */ /* 0x000fe20008ffe4ff */
[----:B------:R-:W-:Y:S01]  /*1190*/  IADD3 R10, P1, PT, R2, R5, RZ ;  /* 0x00000005020a7210 */ /* 0x000fe20007f3e0ff */
[----:B------:R-:W-:Y:S02]  /*11a0*/  UIMAD.WIDE.U32 UR22, UR11, UR8, UR12 ;  /* 0x000000080b1672a5 */ /* 0x000fe4000f8e000c */
[----:B------:R-:W-:-:S02]  /*11b0*/  UIMAD.WIDE.U32 UR12, UR10, UR7, UR18 ;  /* 0x000000070a0c72a5 */ /* 0x000fc4000f8e0012 */
[----:B------:R-:W-:Y:S01]  /*11c0*/  UIMAD.WIDE.U32 UR18, UR9, UR9, UR24 ;  /* 0x00000009091272a5 */ /* 0x000fe2000f8e0018 */
[----:B------:R-:W-:Y:S01]  /*11d0*/  IMAD.X R11, RZ, RZ, RZ, P1 ;  /* 0x000000ffff0b7224 */ /* 0x000fe200008e06ff */
[----:B------:R-:W-:Y:S01]  /*11e0*/  IADD3 R2, P0, PT, R3, UR22, RZ ;  /* 0x0000001603027c10 */ /* 0x000fe2000ff1e0ff */
[----:B------:R-:W-:Y:S02]  /*11f0*/  UIADD3 UR20, UP0, UPT, UR20, UR13, URZ ;  /* 0x0000000d14147290 */ /* 0x000fe4000ff1e0ff */
[----:B------:R-:W-:Y:S01]  /*1200*/  UIADD3 UR22, UP2, UPT, UR18, UR23, URZ ;  /* 0x0000001712167290 */ /* 0x000fe2000ff5e0ff */
[----:B------:R-:W-:Y:S01]  /*1210*/  IMAD.WIDE.U32 R10, R6, R53, R10 ;  /* 0x00000035060a7225 */ /* 0x000fe200078e000a */
[----:B------:R-:W-:Y:S02]  /*1220*/  UIADD3 UR12, UP1, UPT, UR12, UR19, URZ ;  /* 0x000000130c0c7290 */ /* 0x000fe4000ff3e0ff */
[----:B------:R-:W-:Y:S01]  /*1230*/  UIADD3.X UR21, UPT, UPT, URZ, URZ, URZ, UP0, !UPT ;  /* 0x000000ffff157290 */ /* 0x000fe200087fe4ff */
[----:B------:R-:W-:Y:S01]  /*1240*/  IMAD.X R3, RZ, RZ, RZ, P0 ;  /* 0x000000ffff037224 */ /* 0x000fe200000e06ff */
[----:B------:R-:W-:Y:S01]  /*1250*/  UIADD3.X UR23, UPT, UPT, URZ, URZ, URZ, UP2, !UPT ;  /* 0x000000ffff177290 */ /* 0x000fe200097fe4ff */
[----:B------:R-:W-:Y:S01]  /*1260*/  IMAD R5, R10, R33, RZ ;  /* 0x000000210a057224 */ /* 0x000fe200078e02ff */
[----:B------:R-:W-:Y:S01]  /*1270*/  UIADD3.X UR13, UPT, UPT, URZ, URZ, URZ, UP1, !UPT ;  /* 0x000000ffff0d7290 */ /* 0x000fe20008ffe4ff */
[----:B------:R-:W-:Y:S01]  /*1280*/  IMAD.WIDE.U32 R2, R4, R55, R2 ;  /* 0x0000003704027225 */ /* 0x000fe200078e0002 */
[----:B------:R-:W-:-:S02]  /*1290*/  UIMAD.WIDE.U32 UR18, UR10, UR6, UR20 ;  /* 0x000000060a1272a5 */ /* 0x000fc4000f8e0014 */
[----:B------:R-:W-:Y:S02]  /*12a0*/  UIMAD.WIDE.U32 UR22, UR10, UR8, UR22 ;  /* 0x000000080a1672a5 */ /* 0x000fe4000f8e0016 */
[----:B------:R-:W-:Y:S01]  /*12b0*/  UIMAD.WIDE.U32 UR20, UR9, UR8, UR12 ;  /* 0x00000008091472a5 */ /* 0x000fe2000f8e000c */
[----:B------:R-:W-:Y:S01]  /*12c0*/  IADD3 R12, P1, PT, R2, R11, RZ ;  /* 0x0000000b020c7210 */ /* 0x000fe20007f3e0ff */
[----:B------:R-:W-:Y:S01]  /*12d0*/  UIADD3 UR26, UP0, UPT, UR16, UR19, URZ ;  /* 0x00000013101a7290 */ /* 0x000fe2000ff1e0ff */
[----:B------:R-:W-:Y:S01]  /*12e0*/  HFMA2 R11, -RZ, RZ, 0, 0 ;  /* 0x00000000ff0b7431 */ /* 0x000fe200000001ff */
[----:B------:R-:W-:Y:S02]  /*12f0*/  UIADD3 UR20, UP2, UPT, UR20, UR23, URZ ;  /* 0x0000001714147290 */ /* 0x000fe4000ff5e0ff */
[----:B------:R-:W-:Y:S01]  /*1300*/  UIADD3 UR18, UP1, UPT, UR18, UR21, URZ ;  /* 0x0000001512127290 */ /* 0x000fe2000ff3e0ff */
[----:B------:R-:W-:Y:S01]  /*1310*/  IMAD.X R13, RZ, RZ, RZ, P1 ;  /* 0x000000ffff0d7224 */ /* 0x000fe200008e06ff */
[----:B------:R-:W-:Y:S01]  /*1320*/  UIADD3.X UR21, UPT, UPT, URZ, URZ, URZ, UP2, !UPT ;  /* 0x000000ffff157290 */ /* 0x000fe200097fe4ff */
[----:B------:R-:W-:Y:S01]  /*1330*/  UMOV UR12, UR22 ;  /* 0x00000016000c7c82 */ /* 0x000fe20008000000 */
[----:B------:R-:W-:-:S02]  /*1340*/  UMOV UR13, URZ ;  /* 0x000000ff000d7c82 */ /* 0x000fc40008000000 */
[----:B------:R-:W-:Y:S01]  /*1350*/  UIMAD.WIDE.U32 UR20, UR9, UR8, UR20 ;  /* 0x00000008091472a5 */ /* 0x000fe2000f8e0014 */
[----:B------:R-:W-:Y:S01]  /*1360*/  IMAD.HI.U32 R7, R5, R52, R10 ;  /* 0x0000003405077227 */ /* 0x000fe200078e000a */
[----:B------:R-:W-:Y:S02]  /*1370*/  UIMAD.WIDE.U32 UR24, UR11, UR7, UR12 ;  /* 0x000000070b1872a5 */ /* 0x000fe4000f8e000c */
[----:B------:R-:W-:Y:S01]  /*1380*/  UIADD3.X UR19, UPT, UPT, URZ, URZ, URZ, UP1, !UPT ;  /* 0x000000ffff137290 */ /* 0x000fe20008ffe4ff */
[----:B------:R-:W-:Y:S01]  /*1390*/  IMAD.WIDE.U32 R10, R6, R54, R12 ;  /* 0x00000036060a7225 */ /* 0x000fe200078e000c */
[----:B------:R-:W-:Y:S02]  /*13a0*/  UIADD3 UR22, UP2, UPT, UR20, UR25, URZ ;  /* 0x0000001914167290 */ /* 0x000fe4000ff5e0ff */
[----:B------:R-:W-:Y:S01]  /*13b0*/  UIADD3.X UR27, UPT, UPT, URZ, URZ, URZ, UP0, !UPT ;  /* 0x000000ffff1b7290 */ /* 0x000fe200087fe4ff */
[----:B------:R-:W-:Y:S01]  /*13c0*/  IADD3 R2, P0, PT, R3, UR24, RZ ;  /* 0x0000001803027c10 */ /* 0x000fe2000ff1e0ff */
[----:B------:R-:W-:-:S02]  /*13d0*/  UIMAD.WIDE.U32 UR18, UR9, UR7, UR18 ;  /* 0x00000007091272a5 */ /* 0x000fc4000f8e0012 */
[----:B------:R-:W-:Y:S02]  /*13e0*/  UIADD3.X UR23, UPT, UPT, URZ, URZ, URZ, UP2, !UPT ;  /* 0x000000ffff177290 */ /* 0x000fe400097fe4ff */
[----:B------:R-:W-:Y:S01]  /*13f0*/  UIMAD.WIDE.U32 UR12, UR10, UR5, UR26 ;  /* 0x000000050a0c72a5 */ /* 0x000fe2000f8e001a */
[----:B------:R-:W-:Y:S01]  /*1400*/  IMAD.X R3, RZ, RZ, RZ, P0 ;  /* 0x000000ffff037224 */ /* 0x000fe200000e06ff */
[----:B------:R-:W-:Y:S01]  /*1410*/  UIADD3 UR18, UP2, UPT, UR18, UR21, URZ ;  /* 0x0000001512127290 */ /* 0x000fe2000ff5e0ff */
[----:B------:R-:W-:Y:S01]  /*1420*/  IADD3 R10, P0, PT, R10, R7, RZ ;  /* 0x000000070a0a7210 */ /* 0x000fe20007f1e0ff */
[----:B------:R-:W-:Y:S01]  /*1430*/  UIMAD.WIDE.U32 UR20, UR10, UR7, UR22 ;  /* 0x000000070a1472a5 */ /* 0x000fe2000f8e0016 */
[----:B0-----:R-:W-:Y:S01]  /*1440*/  IMAD.WIDE.U32 R2, R4, R56, R2 ;  /* 0x0000003804027225 */ /* 0x001fe200078e0002 */
[----:B------:R-:W-:Y:S02]  /*1450*/  UIADD3 UR16, UP0, UPT, UR17, UR13, URZ ;  /* 0x0000000d11107290 */ /* 0x000fe4000ff1e0ff */
[----:B------:R-:W-:-:S02]  /*1460*/  UIADD3 UR24, UP1, UPT, UR12, UR19, URZ ;  /* 0x000000130c187290 */ /* 0x000fc4000ff3e0ff */
[----:B------:R-:W-:Y:S01]  /*1470*/  UIADD3.X UR17, UPT, UPT, URZ, URZ, URZ, UP0, !UPT ;  /* 0x000000ffff117290 */ /* 0x000fe200087fe4ff */
[----:B------:R-:W-:Y:S01]  /*1480*/  IADD3 R12, P1, PT, R2, R11, RZ ;  /* 0x0000000b020c7210 */ /* 0x000fe20007f3e0ff */
[----:B------:R-:W-:Y:S01]  /*1490*/  UIADD3.X UR25, UPT, UPT, URZ, URZ, URZ, UP1, !UPT ;  /* 0x000000ffff197290 */ /* 0x000fe20008ffe4ff */
[----:B------:R-:W-:Y:S01]  /*14a0*/  IMAD.X R11, RZ, RZ, RZ, P0 ;  /* 0x000000ffff0b7224 */ /* 0x000fe200000e06ff */
[----:B------:R-:W-:Y:S01]  /*14b0*/  UIADD3.X UR19, UPT, UPT, URZ, URZ, URZ, UP2, !UPT ;  /* 0x000000ffff137290 */ /* 0x000fe200097fe4ff */
[----:B------:R-:W-:Y:S01]  /*14c0*/  IADD3.X R13, PT, PT, RZ, RZ, RZ, P1, !PT ;  /* 0x000000ffff0d7210 */ /* 0x000fe20000ffe4ff */
[----:B------:R-:W-:Y:S01]  /*14d0*/  UMOV UR12, UR20 ;  /* 0x00000014000c7c82 */ /* 0x000fe20008000000 */
[----:B------:R-:W-:Y:S01]  /*14e0*/  UMOV UR13, URZ ;  /* 0x000000ff000d7c82 */ /* 0x000fe20008000000 */
[----:B------:R-:W-:Y:S01]  /*14f0*/  UIMAD.WIDE.U32 UR16, UR10, UR4, UR16 ;  /* 0x000000040a1072a5 */ /* 0x000fe2000f8e0010 */
[----:B------:R-:W-:Y:S01]  /*1500*/  IMAD.WIDE.U32 R10, R5, R53, R10 ;  /* 0x00000035050a7225 */ /* 0x000fe200078e000a */
[----:B------:R-:W-:-:S02]  /*1510*/  UIMAD.WIDE.U32 UR22, UR11, UR6, UR12 ;  /* 0x000000060b1672a5 */ /* 0x000fc4000f8e000c */
[----:B------:R-:W-:Y:S01]  /*1520*/  UIMAD.WIDE.U32 UR12, UR9, UR6, UR24 ;  /* 0x00000006090c72a5 */ /* 0x000fe2000f8e0018 */
[----:B------:R-:W-:Y:S01]  /*1530*/  IMAD.WIDE.U32 R12, R6, R55, R12 ;  /* 0x00000037060c7225 */ /* 0x000fe200078e000c */
[----:B------:R-:W-:Y:S02]  /*1540*/  UIMAD.WIDE.U32 UR18, UR8, UR8, UR18 ;  /* 0x00000008081272a5 */ /* 0x000fe4000f8e0012 */
[----:B------:R-:W-:Y:S01]  /*1550*/  UIADD3 UR20, UP0, UPT, UR16, UR13, URZ ;  /* 0x0000000d10147290 */ /* 0x000fe2000ff1e0ff */
[----:B------:R-:W-:Y:S01]  /*1560*/  IADD3 R14, P0, PT, R3, UR22, RZ ;  /* 0x00000016030e7c10 */ /* 0x000fe2000ff1e0ff */
[----:B------:R-:W-:Y:S01]  /*1570*/  UIADD3 UR26, UP2, UPT, UR18, UR21, URZ ;  /* 0x00000015121a7290 */ /* 0x000fe2000ff5e0ff */
[----:B------:R-:W-:Y:S01]  /*1580*/  IMAD R2, R10, R33, RZ ;  /* 0x000000210a027224 */ /* 0x000fe200078e02ff */
[----:B------:R-:W-:Y:S01]  /*1590*/  UIADD3 UR24, UP1, UPT, UR12, UR19, URZ ;  /* 0x000000130c187290 */ /* 0x000fe2000ff3e0ff */
[----:B------:R-:W-:Y:S01]  /*15a0*/  IMAD.MOV.U32 R18, RZ, RZ, R10 ;  /* 0x000000ffff127224 */ /* 0x000fe200078e000a */
[----:B------:R-:W-:Y:S01]  /*15b0*/  UIADD3.X UR21, UPT, UPT, URZ, URZ, URZ, UP0, !UPT ;  /* 0x000000ffff157290 */ /* 0x000fe200087fe4ff */
[----:B------:R-:W-:Y:S01]  /*15c0*/  IMAD.X R15, RZ, RZ, RZ, P0 ;  /* 0x000000ffff0f7224 */ /* 0x000fe200000e06ff */
[----:B------:R-:W-:Y:S01]  /*15d0*/  UIADD3.X UR27, UPT, UPT, URZ, URZ, URZ, UP2, !UPT ;  /* 0x000000ffff1b7290 */ /* 0x000fe200097fe4ff */
[----:B------:R-:W-:Y:S01]  /*15e0*/  IADD3 R16, P0, PT, R12, R11, RZ ;  /* 0x0000000b0c107210 */ /* 0x000fe20007f1e0ff */
[----:B------:R-:W-:Y:S01]  /*15f0*/  UIADD3.X UR25, UPT, UPT, URZ, URZ, URZ, UP1, !UPT ;  /* 0x000000ffff197290 */ /* 0x000fe20008ffe4ff */
[----:B------:R-:W-:Y:S01]  /*1600*/  IMAD.WIDE.U32 R10, R4, R57, R14 ;  /* 0x00000039040a7225 */ /* 0x000fe200078e000e */
[----:B------:R-:W-:Y:S01]  /*1610*/  UIMAD.WIDE.U32 UR12, UR9, UR5, UR20 ;  /* 0x00000005090c72a5 */ /* 0x000fe2000f8e0014 */
[----:B------:R-:W-:Y:S01]  /*1620*/  IADD3.X R17, PT, PT, RZ, RZ, RZ, P0, !PT ;  /* 0x000000ffff117210 */ /* 0x000fe200007fe4ff */
[----:B------:R-:W-:Y:S01]  /*1630*/  UIMAD.WIDE.U32 UR20, UR9, UR7, UR26 ;  /* 0x00000007091472a5 */ /* 0x000fe2000f8e001a */
[----:B------:R-:W-:Y:S01]  /*1640*/  IMAD.HI.U32 R19, R2, R52, R18 ;  /* 0x0000003402137227 */ /* 0x000fe200078e0012 */
[----:B------:R-:W-:Y:S01]  /*1650*/  UIMAD.WIDE.U32 UR18, UR8, UR7, UR24 ;  /* 0x00000007081272a5 */ /* 0x000fe2000f8e0018 */
[----:B------:R-:W-:Y:S01]  /*1660*/  IADD3 R12, P0, PT, R10, R13, RZ ;  /* 0x0000000d0a0c7210 */ /* 0x000fe20007f1e0ff */
[----:B------:R-:W-:Y:S01]  /*1670*/  UIADD3 UR20, UP3, UPT, UR20, UR23, URZ ;  /* 0x0000001714147290 */ /* 0x000fe2000ff7e0ff */
[----:B------:R-:W-:Y:S01]  /*1680*/  IMAD.WIDE.U32 R14, R5, R54, R16 ;  /* 0x00000036050e7225 */ /* 0x000fe200078e0010 */
[----:B------:R-:W-:-:S02]  /*1690*/  UIADD3 UR24, UP2, UPT, UR18, UR21, URZ ;  /* 0x0000001512187290 */ /* 0x000fc4000ff5e0ff */
[----:B------:R-:W-:Y:S01]  /*16a0*/  UIADD3 UR12, UP1, UPT, UR12, UR19, URZ ;  /* 0x000000130c0c7290 */ /* 0x000fe2000ff3e0ff */
[----:B------:R-:W-:Y:S01]  /*16b0*/  IMAD.X R13, RZ, RZ, RZ, P0 ;  /* 0x000000ffff0d7224 */ /* 0x000fe200000e06ff */
[----:B------:R-:W-:Y:S01]  /*16c0*/  UIADD3.X UR21, UPT, UPT, URZ, URZ, URZ, UP3, !UPT ;  /* 0x000000ffff157290 */ /* 0x000fe20009ffe4ff */
[----:B------:R-:W-:Y:S01]  /*16d0*/  IADD3 R18, P1, PT, R14, R19, RZ ;  /* 0x000000130e127210 */ /* 0x000fe20007f3e0ff */
[----:B------:R-:W-:Y:S01]  /*16e0*/  UIADD3 UR16, UP0, UPT, UR17, UR13, URZ ;  /* 0x0000000d11107290 */ /* 0x000fe2000ff1e0ff */
[----:B------:R-:W-:Y:S01]  /*16f0*/  IMAD.WIDE.U32 R12, R6, R56, R12 ;  /* 0x00000038060c7225 */ /* 0x000fe200078e000c */
[----:B------:R-:W-:Y:S02]  /*1700*/  UIADD3.X UR13, UPT, UPT, URZ, URZ, URZ, UP1, !UPT ;  /* 0x000000ffff0d7290 */ /* 0x000fe40008ffe4ff */
[----:B------:R-:W-:Y:S01]  /*1710*/  UIMAD.WIDE.U32 UR20, UR10, UR6, UR20 ;  /* 0x000000060a1472a5 */ /* 0x000fe2000f8e0014 */
[----:B------:R-:W-:Y:S01]  /*1720*/  IMAD.X R19, RZ, RZ, RZ, P1 ;  /* 0x000000ffff137224 */ /* 0x000fe200008e06ff */
[----:B------:R-:W-:Y:S01]  /*1730*/  UIADD3.X UR17, UPT, UPT, URZ, URZ, URZ, UP0, !UPT ;  /* 0x000000ffff117290 */ /* 0x000fe200087fe4ff */
[----:B------:R-:W-:Y:S01]  /*1740*/  IADD3 R16, P1, PT, R12, R15, RZ ;  /* 0x0000000f0c107210 */ /* 0x000fe20007f3e0ff */
[----:B------:R-:W-:Y:S01]  /*1750*/  UIADD3.X UR25, UPT, UPT, URZ, URZ, URZ, UP2, !UPT ;  /* 0x000000ffff197290 */ /* 0x000fe200097fe4ff */
[----:B------:R-:W-:Y:S01]  /*1760*/  IMAD.WIDE.U32 R14, R2, R53, R18 ;  /* 0x00000035020e7225 */ /* 0x000fe200078e0012 */
[----:B------:R-:W-:-:S03]  /*1770*/  UIMAD.WIDE.U32 UR18, UR8, UR6, UR12 ;  /* 0x00000006081272a5 */ /* 0x000fc6000f8e000c */
[----:B------:R-:W-:Y:S01]  /*1780*/  HFMA2 R19, -RZ, RZ, 0, 0 ;  /* 0x00000000ff137431 */ /* 0x000fe200000001ff */
[----:B------:R-:W-:Y:S01]  /*1790*/  UIMAD.WIDE.U32 UR16, UR9, UR4, UR16 ;  /* 0x00000004091072a5 */ /* 0x000fe2000f8e0010 */
[----:B------:R-:W-:Y:S01]  /*17a0*/  IMAD.X R17, RZ, RZ, RZ, P1 ;  /* 0x000000ffff117224 */ /* 0x000fe200008e06ff */
[----:B------:R-:W-:Y:S01]  /*17b0*/  UMOV UR12, UR20 ;  /* 0x00000014000c7c82 */ /* 0x000fe20008000000 */
[----:B------:R-:W-:Y:S01]  /*17c0*/  UMOV UR13, URZ ;  /* 0x000000ff000d7c82 */ /* 0x000fe20008000000 */
[----:B------:R-:W-:Y:S01]  /*17d0*/  UIADD3 UR20, UP0, UPT, UR16, UR19, URZ ;  /* 0x0000001310147290 */ /* 0x000fe2000ff1e0ff */
[----:B------:R-:W-:Y:S01]  /*17e0*/  IMAD R3, R14, R33, RZ ;  /* 0x000000210e037224 */ /* 0x000fe200078e02ff */
[----:B------:R-:W-:Y:S01]  /*17f0*/  UIMAD.WIDE.U32 UR22, UR11, UR5, UR12 ;  /* 0x000000050b1672a5 */ /* 0x000fe2000f8e000c */
[----:B------:R-:W-:Y:S01]  /*1800*/  IMAD.MOV.U32 R18, RZ, RZ, R14 ;  /* 0x000000ffff127224 */ /* 0x000fe200078e000e */
[----:B------:R-:W-:Y:S01]  /*1810*/  UIMAD.WIDE.U32 UR12, UR8, UR7, UR24 ;  /* 0x00000007080c72a5 */ /* 0x000fe2000f8e0018 */
[----:B------:R-:W-:-:S03]  /*1820*/  IMAD.WIDE.U32 R16, R5, R55, R16 ;  /* 0x0000003705107225 */ /* 0x000fc600078e0010 */
[----:B------:R-:W-:Y:S01]  /*1830*/  UIADD3 UR18, UP1, UPT, UR18, UR13, URZ ;  /* 0x0000000d12127290 */ /* 0x000fe2000ff3e0ff */
[----:B------:R-:W-:Y:S01]  /*1840*/  IADD3 R10, P0, PT, R11, UR22, RZ ;  /* 0x000000160b0a7c10 */ /* 0x000fe2000ff1e0ff */
[----:B------:R-:W-:Y:S01]  /*1850*/  UIADD3 UR24, UP2, UPT, UR12, UR21, URZ ;  /* 0x000000150c187290 */ /* 0x000fe2000ff5e0ff */
[----:B------:R-:W-:Y:S01]  /*1860*/  IADD3 R12, P1, PT, R16, R15, RZ ;  /* 0x0000000f100c7210 */ /* 0x000fe20007f3e0ff */
[----:B------:R-:W-:Y:S01]  /*1870*/  UIADD3.X UR21, UPT, UPT, URZ, URZ, URZ, UP0, !UPT ;  /* 0x000000ffff157290 */ /* 0x000fe200087fe4ff */
[----:B------:R-:W-:Y:S01]  /*1880*/  IMAD.HI.U32 R19, R3, R52, R18 ;  /* 0x0000003403137227 */ /* 0x000fe200078e0012 */
[----:B------:R-:W-:Y:S02]  /*1890*/  UIADD3.X UR19, UPT, UPT, URZ, URZ, URZ, UP1, !UPT ;  /* 0x000000ffff137290 */ /* 0x000fe40008ffe4ff */
[----:B------:R-:W-:Y:S01]  /*18a0*/  UIADD3.X UR25, UPT, UPT, URZ, URZ, URZ, UP2, !UPT ;  /* 0x000000ffff197290 */ /* 0x000fe200097fe4ff */
[----:B------:R-:W-:Y:S01]  /*18b0*/  IMAD.X R11, RZ, RZ, RZ, P0 ;  /* 0x000000ffff0b7224 */ /* 0x000fe200000e06ff */
[----:B------:R-:W-:-:S02]  /*18c0*/  UIMAD.WIDE.U32 UR12, UR8, UR5, UR20 ;  /* 0x00000005080c72a5 */ /* 0x000fc4000f8e0014 */
[----:B------:R-:W-:Y:S01]  /*18d0*/  UIMAD.WIDE.U32 UR18, UR7, UR7, UR18 ;  /* 0x00000007071272a5 */ /* 0x000fe2000f8e0012 */
[----:B-1----:R-:W-:Y:S01]  /*18e0*/  IMAD.WIDE.U32 R10, R4, R58, R10 ;  /* 0x0000003a040a7225 */ /* 0x002fe200078e000a */
[----:B------:R-:W-:Y:S02]  /*18f0*/  UIMAD.WIDE.U32 UR20, UR9, UR6, UR24 ;  /* 0x00000006091472a5 */ /* 0x000fe4000f8e0018 */
[----:B------:R-:W-:Y:S02]  /*1900*/  UIADD3 UR24, UP1, UPT, UR12, UR19, URZ ;  /* 0x000000130c187290 */ /* 0x000fe4000ff3e0ff */
[----:B------:R-:W-:Y:S01]  /*1910*/  UIADD3 UR12, UP3, UPT, UR20, UR23, URZ ;  /* 0x00000017140c7290 */ /* 0x000fe2000ff7e0ff */
[----:B------:R-:W-:Y:S01]  /*1920*/  IADD3 R14, P0, PT, R10, R13, RZ ;  /* 0x0000000d0a0e7210 */ /* 0x000fe20007f1e0ff */
[----:B------:R-:W-:Y:S01]  /*1930*/  UIADD3 UR18, UP2, UPT, UR18, UR21, URZ ;  /* 0x0000001512127290 */ /* 0x000fe2000ff5e0ff */
[----:B------:R-:W-:Y:S01]  /*1940*/  IMAD.X R13, RZ, RZ, RZ, P1 ;  /* 0x000000ffff0d7224 */ /* 0x000fe200008e06ff */
[----:B------:R-:W-:-:S02]  /*1950*/  UIADD3 UR16, UP0, UPT, UR17, UR13, URZ ;  /* 0x0000000d11107290 */ /* 0x000fc4000ff1e0ff */
[----:B------:R-:W-:Y:S01]  /*1960*/  UIADD3.X UR13, UPT, UPT, URZ, URZ, URZ, UP3, !UPT ;  /* 0x000000ffff0d7290 */ /* 0x000fe20009ffe4ff */
[----:B------:R-:W-:Y:S01]  /*1970*/  IMAD.X R15, RZ, RZ, RZ, P0 ;  /* 0x000000ffff0f7224 */ /* 0x000fe200000e06ff */
[----:B------:R-:W-:Y:S01]  /*1980*/  UIADD3.X UR19, UPT, UPT, URZ, URZ, URZ, UP2, !UPT ;  /* 0x000000ffff137290 */ /* 0x000fe200097fe4ff */
[----:B------:R-:W-:Y:S01]  /*1990*/  IMAD.WIDE.U32 R12, R2, R54, R12 ;  /* 0x00000036020c7225 */ /* 0x000fe200078e000c */
[----:B------:R-:W-:Y:S02]  /*19a0*/  UIMAD.WIDE.U32 UR12, UR10, UR5, UR12 ;  /* 0x000000050a0c72a5 */ /* 0x000fe4000f8e000c */
[----:B------:R-:W-:Y:S01]  /*19b0*/  UIMAD.WIDE.U32 UR18, UR8, UR6, UR18 ;  /* 0x00000006081272a5 */ /* 0x000fe2000f8e0012 */
[----:B------:R-:W-:Y:S01]  /*19c0*/  IMAD.WIDE.U32 R14, R6, R57, R14 ;  /* 0x00000039060e7225 */ /* 0x000fe200078e000e */
[----:B------:R-:W-:Y:S01]  /*19d0*/  UIADD3.X UR17, UPT, UPT, URZ, URZ, URZ, UP0, !UPT ;  /* 0x000000ffff117290 */ /* 0x000fe200087fe4ff */
[----:B------:R-:W-:Y:S01]  /*19e0*/  IADD3 R18, P2, PT, R12, R19, RZ ;  /* 0x000000130c127210 */ /* 0x000fe20007f5e0ff */
[----:B------:R-:W-:-:S02]  /*19f0*/  UIADD3 UR20, UP0, UPT, UR18, UR13, URZ ;  /* 0x0000000d12147290 */ /* 0x000fc4000ff1e0ff */
[----:B------:R-:W-:Y:S01]  /*1a00*/  UIADD3.X UR25, UPT, UPT, URZ, URZ, URZ, UP1, !UPT ;  /* 0x000000ffff197290 */ /* 0x000fe20008ffe4ff */
[----:B------:R-:W-:Y:S01]  /*1a10*/  UMOV UR13, URZ ;  /* 0x000000ff000d7c82 */ /* 0x000fe20008000000 */
[----:B------:R-:W-:Y:S01]  /*1a20*/  UIADD3.X UR21, UPT, UPT, URZ, URZ, URZ, UP0, !UPT ;  /* 0x000000ffff157290 */ /* 0x000fe200087fe4ff */
[----:B------:R-:W-:Y:S01]  /*1a30*/  IMAD.X R19, RZ, RZ, RZ, P2 ;  /* 0x000000ffff137224 */ /* 0x000fe200010e06ff */
[----:B------:R-:W-:Y:S02]  /*1a40*/  UIMAD.WIDE.U32 UR22, UR11, UR4, UR12 ;  /* 0x000000040b1672a5 */ /* 0x000fe4000f8e000c */
[----:B------:R-:W-:Y:S02]  /*1a50*/  UIMAD.WIDE.U32 UR20, UR9, UR5, UR20 ;  /* 0x00000005091472a5 */ /* 0x000fe4000f8e0014 */
[----:B------:R-:W-:Y:S02]  /*1a60*/  UIMAD.WIDE.U32 UR12, UR8, UR4, UR16 ;  /* 0x00000004080c72a5 */ /* 0x000fe4000f8e0010 */
[----:B------:R-:W-:Y:S01]  /*1a70*/  IADD3 R10, P0, PT, R11, UR22, RZ ;  /* 0x000000160b0a7c10 */ /* 0x000fe2000ff1e0ff */
[----:B------:R-:W-:-:S02]  /*1a80*/  UIMAD.WIDE.U32 UR16, UR7, UR6, UR24 ;  /* 0x00000006071072a5 */ /* 0x000fc4000f8e0018 */
[----:B------:R-:W-:Y:S01]  /*1a90*/  UIADD3 UR22, UP2, UPT, UR20, UR23, URZ ;  /* 0x0000001714167290 */ /* 0x000fe2000ff5e0ff */
[----:B------:R-:W-:Y:S01]  /*1aa0*/  IADD3.X R11, PT, PT, RZ, RZ, RZ, P0, !PT ;  /* 0x000000ffff0b7210 */ /* 0x000fe200007fe4ff */
[----:B------:R-:W-:Y:S01]  /*1ab0*/  UIADD3 UR18, UP0, UPT, UR12, UR17, URZ ;  /* 0x000000110c127290 */ /* 0x000fe2000ff1e0ff */
[----:B------:R-:W-:Y:S01]  /*1ac0*/  IADD3 R16, P0, PT, R14, R17, RZ ;  /* 0x000000110e107210 */ /* 0x000fe20007f1e0ff */
[----:B------:R-:W-:Y:S01]  /*1ad0*/  UIADD3 UR24, UP1, UPT, UR16, UR19, URZ ;  /* 0x0000001310187290 */ /* 0x000fe2000ff3e0ff */
[----:B------:R-:W-:Y:S01]  /*1ae0*/  IMAD.WIDE.U32 R10, R4, R59, R10 ;  /* 0x0000003b040a7225 */ /* 0x000fe200078e000a */
[----:B------:R-:W-:Y:S02]  /*1af0*/  UIADD3.X UR23, UPT, UPT, URZ, URZ, URZ, UP2, !UPT ;  /* 0x000000ffff177290 */ /* 0x000fe400097fe4ff */
[----:B------:R-:W-:Y:S01]  /*1b00*/  UIADD3.X UR19, UPT, UPT, URZ, URZ, URZ, UP0, !UPT ;  /* 0x000000ffff137290 */ /* 0x000fe200087fe4ff */
[----:B------:R-:W-:Y:S01]  /*1b10*/  IMAD.X R17, RZ, RZ, RZ, P0 ;  /* 0x000000ffff117224 */ /* 0x000fe200000e06ff */
[----:B------:R-:W-:Y:S01]  /*1b20*/  IADD3 R14, P1, PT, R10, R15, RZ ;  /* 0x0000000f0a0e7210 */ /* 0x000fe20007f3e0ff */
[----:B------:R-:W-:-:S02]  /*1b30*/  UIADD3.X UR25, UPT, UPT, URZ, URZ, URZ, UP1, !UPT ;  /* 0x000000ffff197290 */ /* 0x000fc40008ffe4ff */
[----:B------:R-:W-:Y:S01]  /*1b40*/  UIMAD.WIDE.U32 UR22, UR10, UR4, UR22 ;  /* 0x000000040a1672a5 */ /* 0x000fe2000f8e0016 */
[----:B------:R-:W-:Y:S01]  /*1b50*/  IADD3.X R15, PT, PT, RZ, RZ, RZ, P1, !PT ;  /* 0x000000ffff0f7210 */ /* 0x000fe20000ffe4ff */
[----:B------:R-:W-:Y:S01]  /*1b60*/  UIMAD.WIDE.U32 UR16, UR7, UR5, UR18 ;  /* 0x00000005071072a5 */ /* 0x000fe2000f8e0012 */
[----:B------:R-:W-:Y:S01]  /*1b70*/  IMAD.WIDE.U32 R16, R5, R56, R16 ;  /* 0x0000003805107225 */ /* 0x000fe200078e0010 */
[----:B------:R-:W-:Y:S02]  /*1b80*/  UIMAD.WIDE.U32 UR18, UR7, UR6, UR24 ;  /* 0x00000006071272a5 */ /* 0x000fe4000f8e0018 */
[----:B------:R-:W-:Y:S01]  /*1b90*/  IADD3 R7, P0, PT, R11, UR22, RZ ;  /* 0x000000160b077c10 */ /* 0x000fe2000ff1e0ff */
[----:B------:R-:W-:Y:S01]  /*1ba0*/  IMAD.WIDE.U32 R10, R3, R53, R18 ;  /* 0x00000035030a7225 */ /* 0x000fe200078e0012 */
[----:B------:R-:W-:Y:S02]  /*1bb0*/  UIADD3 UR16, UP1, UPT, UR16, UR19, URZ ;  /* 0x0000001310107290 */ /* 0x000fe4000ff3e0ff */
[----:B------:R-:W-:Y:S01]  /*1bc0*/  UIADD3 UR12, UP2, UPT, UR18, UR21, URZ ;  /* 0x00000015120c7290 */ /* 0x000fe2000ff5e0ff */
[----:B------:R-:W-:Y:S01]  /*1bd0*/  IMAD.WIDE.U32 R14, R6, R58, R14 ;  /* 0x0000003a060e7225 */ /* 0x000fe200078e000e */
[----:B------:R-:W-:-:S02]  /*1be0*/  UIADD3 UR20, UP0, UPT, UR13, UR17, URZ ;  /* 0x000000110d147290 */ /* 0x000fc4000ff1e0ff */
[----:B------:R-:W-:Y:S01]  /*1bf0*/  UIADD3.X UR17, UPT, UPT, URZ, URZ, URZ, UP1, !UPT ;  /* 0x000000ffff117290 */ /* 0x000fe20008ffe4ff */
[----:B------:R-:W-:Y:S01]  /*1c00*/  IMAD R4, R10, R33, RZ ;  /* 0x000000210a047224 */ /* 0x000fe200078e02ff */
[----:B------:R-:W-:Y:S01]  /*1c10*/  UIADD3.X UR13, UPT, UPT, URZ, URZ, URZ, UP2, !UPT ;  /* 0x000000ffff0d7290 */ /* 0x000fe200097fe4ff */
[----:B------:R-:W-:Y:S01]  /*1c20*/  IMAD.MOV.U32 R20, RZ, RZ, R10 ;  /* 0x000000ffff147224 */ /* 0x000fe200078e000a */
[----:B------:R-:W-:Y:S01]  /*1c30*/  IADD3 R18, P1, PT, R15, R7, RZ ;  /* 0x000000070f127210 */ /* 0x000fe20007f3e0ff */
[----:B------:R-:W-:Y:S02]  /*1c40*/  UIMAD.WIDE.U32 UR16, UR6, UR6, UR16 ;  /* 0x00000006061072a5 */ /* 0x000fe4000f8e0010 */
[----:B------:R-:W-:Y:S01]  /*1c50*/  IMAD.HI.U32 R23, R4, R52, R20 ;  /* 0x0000003404177227 */ /* 0x000fe200078e0014 */
[----:B------:R-:W-:Y:S01]  /*1c60*/  UIMAD.WIDE.U32 UR12, UR8, UR5, UR12 ;  /* 0x00000005080c72a5 */ /* 0x000fe2000f8e000c */
[----:B------:R-:W-:Y:S01]  /*1c70*/  IADD3 R20, P2, PT, R16, R13, RZ ;  /* 0x0000000d10147210 */ /* 0x000fe20007f5e0ff */
[----:B------:R-:W-:Y:S01]  /*1c80*/  UIADD3.X UR21, UPT, UPT, URZ, URZ, URZ, UP0, !UPT ;  /* 0x000000ffff157290 */ /* 0x000fe200087fe4ff */
[----:B------:R-:W-:Y:S01]  /*1c90*/  IMAD.X R19, RZ, RZ, RZ, P1 ;  /* 0x000000ffff137224 */ /* 0x000fe200008e06ff */
[----:B------:R-:W-:Y:S01]  /*1ca0*/  IADD3 R16, P1, PT, R14, R17, RZ ;  /* 0x000000110e107210 */ /* 0x000fe20007f3e0ff */
[----:B------:R-:W-:Y:S01]  /*1cb0*/  UIADD3 UR18, UP0, UPT, UR16, UR13, URZ ;  /* 0x0000000d10127290 */ /* 0x000fe2000ff1e0ff */
[----:B------:R-:W-:Y:S01]  /*1cc0*/  IADD3.X R21, PT, PT, RZ, RZ, RZ, P2, !PT ;  /* 0x000000ffff157210 */ /* 0x000fe200017fe4ff */
[----:B------:R-:W-:Y:S01]  /*1cd0*/  UIADD3 UR22, UP1, UPT, UR12, UR23, URZ ;  /* 0x000000170c167290 */ /* 0x000fe2000ff3e0ff */
[----:B------:R-:W-:Y:S01]  /*1ce0*/  IMAD.WIDE.U32 R12, R6, R59, R18 ;  /* 0x0000003b060c7225 */ /* 0x000fe200078e0012 */
[----:B------:R-:W-:-:S02]  /*1cf0*/  UIMAD.WIDE.U32 UR12, UR7, UR4, UR20 ;  /* 0x00000004070c72a5 */ /* 0x000fc4000f8e0014 */
[----:B------:R-:W-:Y:S01]  /*1d00*/  UIADD3.X UR19, UPT, UPT, URZ, URZ, URZ, UP0, !UPT ;  /* 0x000000ffff137290 */ /* 0x000fe200087fe4ff */
[----:B------:R-:W-:Y:S01]  /*1d10*/  IMAD.X R17, RZ, RZ, RZ, P1 ;  /* 0x000000ffff117224 */ /* 0x000fe200008e06ff */
[----:B------:R-:W-:Y:S01]  /*1d20*/  UIADD3.X UR23, UPT, UPT, URZ, URZ, URZ, UP1, !UPT ;  /* 0x000000ffff177290 */ /* 0x000fe20008ffe4ff */
[----:B------:R-:W-:Y:S01]  /*1d30*/  IMAD.WIDE.U32 R14, R2, R55, R20 ;  /* 0x00000037020e7225 */ /* 0x000fe200078e0014 */
[----:B------:R-:W-:Y:S02]  /*1d40*/  UIADD3 UR16, UP0, UPT, UR12, UR17, URZ ;  /* 0x000000110c107290 */ /* 0x000fe4000ff1e0ff */
[----:B------:R-:W-:Y:S01]  /*1d50*/  UIMAD.WIDE.U32 UR18, UR7, UR5, UR18 ;  /* 0x00000005071272a5 */ /* 0x000fe2000f8e0012 */
[----:B------:R-:W-:Y:S01]  /*1d60*/  IMAD.WIDE.U32 R6, R5, R57, R16 ;  /* 0x0000003905067225 */ /* 0x000fe200078e0010 */
[----:B------:R-:W-:Y:S01]  /*1d70*/  UIMAD.WIDE.U32 UR20, UR9, UR4, UR22 ;  /* 0x00000004091472a5 */ /* 0x000fe2000f8e0016 */
[----:B------:R-:W-:Y:S01]  /*1d80*/  IADD3 R14, P4, PT, R14, R11, RZ ;  /* 0x0000000b0e0e7210 */ /* 0x000fe20007f9e0ff */
[----:B------:R-:W-:Y:S01]  /*1d90*/  UIADD3.X UR17, UPT, UPT, URZ, URZ, URZ, UP0, !UPT ;  /* 0x000000ffff117290 */ /* 0x000fe200087fe4ff */
[----:B------:R-:W-:Y:S01]  /*1da0*/  IMAD.X R17, RZ, RZ, RZ, P0 ;  /* 0x000000ffff117224 */ /* 0x000fe200000e06ff */
[----:B------:R-:W-:Y:S01]  /*1db0*/  UIADD3 UR22, UP1, UPT, UR18, UR21, URZ ;  /* 0x0000001512167290 */ /* 0x000fe2000ff3e0ff */
[----:B------:R-:W-:Y:S01]  /*1dc0*/  IADD3 R6, P3, PT, R6, R15, RZ ;  /* 0x0000000f06067210 */ /* 0x000fe20007f7e0ff */
[----:B------:R-:W-:Y:S01]  /*1dd0*/  UIMAD.WIDE.U32 UR16, UR6, UR5, UR16 ;  /* 0x00000005061072a5 */ /* 0x000fe2000f8e0010 */
[----:B------:R-:W-:Y:S01]  /*1de0*/  IADD3.X R15, PT, PT, RZ, RZ, RZ, P4, !PT ;  /* 0x000000ffff0f7210 */ /* 0x000fe200027fe4ff */
[----:B------:R-:W-:Y:S01]  /*1df0*/  UIADD3.X UR23, UPT, UPT, URZ, URZ, URZ, UP1, !UPT ;  /* 0x000000ffff177290 */ /* 0x000fe20008ffe4ff */
[----:B------:R-:W-:Y:S01]  /*1e00*/  IADD3 R17, P0, PT, R17, UR20, RZ ;  /* 0x0000001411117c10 */ /* 0x000fe2000ff1e0ff */
[----:B------:R-:W-:Y:S01]  /*1e10*/  UIADD3 UR12, UP0, UPT, UR13, UR17, URZ ;  /* 0x000000110d0c7290 */ /* 0x000fe2000ff1e0ff */
[----:B------:R-:W-:Y:S01]  /*1e20*/  IADD3 R10, P2, PT, R12, R7, RZ ;  /* 0x000000070c0a7210 */ /* 0x000fe20007f5e0ff */
[----:B------:R-:W-:Y:S01]  /*1e30*/  UIADD3 UR16, UP1, UPT, UR16, UR19, URZ ;  /* 0x0000001310107290 */ /* 0x000fe2000ff3e0ff */
[----:B------:R-:W-:Y:S01]  /*1e40*/  IADD3 R17, P1, PT, R13, R17, RZ ;  /* 0x000000110d117210 */ /* 0x000fe20007f3e0ff */
[----:B------:R-:W-:Y:S01]  /*1e50*/  IMAD.WIDE.U32 R12, R3, R54, R14 ;  /* 0x00000036030c7225 */ /* 0x000fe200078e000e */
[----:B------:R-:W-:-:S02]  /*1e60*/  UIADD3.X UR13, UPT, UPT, URZ, URZ, URZ, UP0, !UPT ;  /* 0x000000ffff0d7290 */ /* 0x000fc400087fe4ff */
[----:B------:R-:W-:Y:S01]  /*1e70*/  UIADD3.X UR17, UPT, UPT, URZ, URZ, URZ, UP1, !UPT ;  /* 0x000000ffff117290 */ /* 0x000fe20008ffe4ff */
[----:B------:R-:W-:Y:S01]  /*1e80*/  IMAD.X R7, RZ, RZ, RZ, P3 ;  /* 0x000000ffff077224 */ /* 0x000fe200018e06ff */
[----:B------:R-:W-:Y:S01]  /*1e90*/  UIMAD.WIDE.U32 UR20, UR8, UR4, UR22 ;  /* 0x00000004081472a5 */ /* 0x000fe2000f8e0016 */
[----:B------:R-:W-:Y:S01]  /*1ea0*/  IMAD.X R8, RZ, RZ, RZ, P0 ;  /* 0x000000ffff087224 */ /* 0x000fe200000e06ff */
[----:B------:R-:W-:Y:S01]  /*1eb0*/  IADD3 R14, P3, PT, R12, R23, RZ ;  /* 0x000000170c0e7210 */ /* 0x000fe20007f7e0ff */
[----:B------:R-:W-:Y:S01]  /*1ec0*/  IMAD.WIDE.U32 R6, R2, R56, R6 ;  /* 0x0000003802067225 */ /* 0x000fe200078e0006 */
[----:B------:R-:W-:Y:S02]  /*1ed0*/  UIMAD.WIDE.U32 UR12, UR6, UR4, UR12 ;  /* 0x00000004060c72a5 */ /* 0x000fe4000f8e000c */
[----:B------:R-:W-:Y:S01]  /*1ee0*/  UIMAD.WIDE.U32 UR16, UR6, UR5, UR16 ;  /* 0x00000005061072a5 */ /* 0x000fe2000f8e0010 */
[----:B------:R-:W-:Y:S01]  /*1ef0*/  IMAD.X R11, RZ, RZ, RZ, P2 ;  /* 0x000000ffff0b7224 */ /* 0x000fe200010e06ff */
[----:B------:R-:W-:Y:S01]  /*1f00*/  IADD3.X R15, PT, PT, RZ, RZ, RZ, P3, !PT ;  /* 0x000000ffff0f7210 */ /* 0x000fe20001ffe4ff */
[----:B------:R-:W-:Y:S01]  /*1f10*/  IMAD.X R21, RZ, RZ, RZ, P1 ;  /* 0x000000ffff157224 */ /* 0x000fe200008e06ff */
[----:B------:R-:W-:Y:S01]  /*1f20*/  IADD3 R6, P4, PT, R6, R13, RZ ;  /* 0x0000000d06067210 */ /* 0x000fe20007f9e0ff */
[----:B------:R-:W-:Y:S01]  /*1f30*/  IMAD.WIDE.U32 R12, R5, R58, R10 ;  /* 0x0000003a050c7225 */ /* 0x000fe200078e000a */
[----:B------:R-:W-:Y:S01]  /*1f40*/  IADD3 R8, P0, PT, R8, UR20, RZ ;  /* 0x0000001408087c10 */ /* 0x000fe2000ff1e0ff */
[----:B------:R-:W-:-:S02]  /*1f50*/  UIADD3 UR18, UP0, UPT, UR12, UR17, URZ ;  /* 0x000000110c127290 */ /* 0x000fc4000ff1e0ff */
[----:B------:R-:W-:Y:S01]  /*1f60*/  UIADD3 UR20, UP1, UPT, UR16, UR21, URZ ;  /* 0x0000001510147290 */ /* 0x000fe2000ff3e0ff */
[----:B------:R-:W-:Y:S01]  /*1f70*/  IMAD.WIDE.U32 R10, R4, R53, R14 ;  /* 0x00000035040a7225 */ /* 0x000fe200078e000e */
[----:B------:R-:W-:Y:S01]  /*1f80*/  UIADD3.X UR19, UPT, UPT, URZ, URZ, URZ, UP0, !UPT ;  /* 0x000000ffff137290 */ /* 0x000fe200087fe4ff */
[----:B------:R-:W-:Y:S01]  /*1f90*/  IADD3 R14, P2, PT, R13, R17, RZ ;  /* 0x000000110d0e7210 */ /* 0x000fe20007f5e0ff */
[----:B------:R-:W-:Y:S01]  /*1fa0*/  UIADD3.X UR21, UPT, UPT, URZ, URZ, URZ, UP1, !UPT ;  /* 0x000000ffff157290 */ /* 0x000fe20008ffe4ff */
[----:B------:R-:W-:Y:S01]  /*1fb0*/  IADD3 R21, P1, PT, R21, R8, RZ ;  /* 0x0000000815157210 */ /* 0x000fe20007f3e0ff */
[----:B------:R-:W-:Y:S01]  /*1fc0*/  UIMAD.WIDE.U32 UR16, UR5, UR5, UR18 ;  /* 0x00000005051072a5 */ /* 0x000fe2000f8e0012 */
[----:B------:R-:W-:Y:S01]  /*1fd0*/  IADD3 R12, P3, PT, R12, R7, RZ ;  /* 0x000000070c0c7210 */ /* 0x000fe20007f7e0ff */
[----:B------:R-:W-:Y:S01]  /*1fe0*/  IMAD R8, R10, R33, RZ ;  /* 0x000000210a087224 */ /* 0x000fe200078e02ff */
[----:B------:R-:W-:Y:S01]  /*1ff0*/  IADD3.X R15, PT, PT, RZ, RZ, RZ, P2, !PT ;  /* 0x000000ffff0f7210 */ /* 0x000fe200017fe4ff */
[----:B------:R-:W-:Y:S01]  /*2000*/  IMAD.MOV.U32 R16, RZ, RZ, R10 ;  /* 0x000000ffff107224 */ /* 0x000fe200078e000a */
[----:B------:R-:W-:Y:S01]  /*2010*/  UIMAD.WIDE.U32 UR18, UR7, UR4, UR20 ;  /* 0x00000004071272a5 */ /* 0x000fe2000f8e0014 */
[----:B------:R-:W-:-:S02]  /*2020*/  IMAD.MOV.U32 R17, RZ, RZ, RZ ;  /* 0x000000ffff117224 */ /* 0x000fc400078e00ff */
[----:B------:R-:W-:Y:S01]  /*2030*/  IMAD.X R7, RZ, RZ, RZ, P0 ;  /* 0x000000ffff077224 */ /* 0x000fe200000e06ff */
[----:B------:R-:W-:Y:S01]  /*2040*/  UIADD3 UR20, UP0, UPT, UR16, UR19, URZ ;  /* 0x0000001310147290 */ /* 0x000fe2000ff1e0ff */
[----:B------:R-:W-:-:S03]  /*2050*/  IMAD.HI.U32 R19, R8, R52, R16 ;  /* 0x0000003408137227 */ /* 0x000fc600078e0010 */
[----:B------:R-:W-:Y:S01]  /*2060*/  UIADD3.X UR21, UPT, UPT, URZ, URZ, URZ, UP0, !UPT ;  /* 0x000000ffff157290 */ /* 0x000fe200087fe4ff */
[----:B------:R-:W-:Y:S01]  /*2070*/  IMAD.WIDE.U32 R14, R5, R59, R14 ;  /* 0x0000003b050e7225 */ /* 0x000fe200078e000e */
[----:B------:R-:W-:Y:S02]  /*2080*/  UIADD3 UR12, UP0, UPT, UR13, UR17, URZ ;  /* 0x000000110d0c7290 */ /* 0x000fe4000ff1e0ff */
[----:B------:R-:W-:Y:S01]  /*2090*/  UIMAD.WIDE.U32 UR16, UR6, UR4, UR20 ;  /* 0x00000004061072a5 */ /* 0x000fe2000f8e0014 */
[----:B------:R-:W-:Y:S01]  /*20a0*/  IMAD.X R16, RZ, RZ, RZ, P1 ;  /* 0x000000ffff107224 */ /* 0x000fe200008e06ff */
[----:B------:R-:W-:Y:S01]  /*20b0*/  IADD3 R5, P1, PT, R7, UR18, RZ ;  /* 0x0000001207057c10 */ /* 0x000fe2000ff3e0ff */
[----:B------:R-:W-:Y:S01]  /*20c0*/  IMAD.X R13, RZ, RZ, RZ, P3 ;  /* 0x000000ffff0d7224 */ /* 0x000fe200018e06ff */
[----:B------:R-:W-:Y:S01]  /*20d0*/  IADD3 R17, P3, PT, R15, R21, RZ ;  /* 0x000000150f117210 */ /* 0x000fe20007f7e0ff */
[----:B------:R-:W-:Y:S01]  /*20e0*/  IMAD.X R7, RZ, RZ, RZ, P4 ;  /* 0x000000ffff077224 */ /* 0x000fe200020e06ff */
[----:B------:R-:W-:Y:S01]  /*20f0*/  IADD3 R16, P2, PT, R16, R5, RZ ;  /* 0x0000000510107210 */ /* 0x000fe20007f5e0ff */
[----:B------:R-:W-:Y:S01]  /*2100*/  IMAD.WIDE.U32 R12, R2, R57, R12 ;  /* 0x00000039020c7225 */ /* 0x000fe200078e000c */
[----:B------:R-:W-:-:S03]  /*2110*/  UIADD3.X UR13, UPT, UPT, URZ, URZ, URZ, UP0, !UPT ;  /* 0x000000ffff0d7290 */ /* 0x000fc600087fe4ff */
[----:B------:R-:W-:Y:S01]  /*2120*/  IMAD.WIDE.U32 R6, R3, R55, R6 ;  /* 0x0000003703067225 */ /* 0x000fe200078e0006 */
[----:B------:R-:W-:Y:S01]  /*2130*/  IADD3 R10, P0, PT, R14, R13, RZ ;  /* 0x0000000d0e0a7210 */ /* 0x000fe20007f1e0ff */
[----:B------:R-:W-:Y:S01]  /*2140*/  UIMAD.WIDE.U32 UR12, UR5, UR4, UR12 ;  /* 0x00000004050c72a5 */ /* 0x000fe2000f8e000c */
[----:B------:R-:W-:Y:S01]  /*2150*/  IADD3.X R14, PT, PT, RZ, RZ, RZ, P1, !PT ;  /* 0x000000ffff0e7210 */ /* 0x000fe20000ffe4ff */
[----:B------:R-:W-:Y:S01]  /*2160*/  IMAD.X R21, RZ, RZ, RZ, P2 ;  /* 0x000000ffff157224 */ /* 0x000fe200010e06ff */
[----:B------:R-:W-:Y:S01]  /*2170*/  IADD3 R12, P4, PT, R12, R7, RZ ;  /* 0x000000070c0c7210 */ /* 0x000fe20007f9e0ff */
[----:B------:R-:W-:Y:S01]  /*2180*/  IMAD.X R5, RZ, RZ, RZ, P3 ;  /* 0x000000ffff057224 */ /* 0x000fe200018e06ff */
[----:B------:R-:W-:Y:S01]  /*2190*/  IADD3 R6, P5, PT, R6, R11, RZ ;  /* 0x0000000b06067210 */ /* 0x000fe20007fbe0ff */
[----:B------:R-:W-:Y:S01]  /*21a0*/  IMAD.X R11, RZ, RZ, RZ, P0 ;  /* 0x000000ffff0b7224 */ /* 0x000fe200000e06ff */
[----:B------:R-:W-:Y:S02]  /*21b0*/  IADD3.X R13, PT, PT, RZ, RZ, RZ, P4, !PT ;  /* 0x000000ffff0d7210 */ /* 0x000fe400027fe4ff */
[----:B------:R-:W-:Y:S01]  /*21c0*/  IADD3 R14, P1, PT, R14, UR16, RZ ;  /* 0x000000100e0e7c10 */ /* 0x000fe2000ff3e0ff */
[----:B------:R-:W-:Y:S01]  /*21d0*/  IMAD.X R7, RZ, RZ, RZ, P5 ;  /* 0x000000ffff077224 */ /* 0x000fe200028e06ff */
[----:B------:R-:W-:Y:S01]  /*21e0*/  IADD3 R5, P3, PT, R5, R16, RZ ;  /* 0x0000001005057210 */ /* 0x000fe20007f7e0ff */
[----:B------:R-:W-:Y:S01]  /*21f0*/  IMAD.WIDE.U32 R10, R2, R58, R10 ;  /* 0x0000003a020a7225 */ /* 0x000fe200078e000a */
[----:B------:R-:W-:Y:S01]  /*2200*/  IADD3 R21, P2, PT, R21, R14, RZ ;  /* 0x0000000e15157210 */ /* 0x000fe20007f5e0ff */
[----:B------:R-:W-:-:S02]  /*2210*/  UIADD3 UR16, UP0, UPT, UR12, UR17, URZ ;  /* 0x000000110c107290 */ /* 0x000fc4000ff1e0ff */
[----:B------:R-:W-:Y:S01]  /*2220*/  IMAD.WIDE.U32 R12, R3, R56, R12 ;  /* 0x00000038030c7225 */ /* 0x000fe200078e000c */
[----:B------:R-:W-:Y:S01]  /*2230*/  IADD3 R16, P0, PT, R11, R17, RZ ;  /* 0x000000110b107210 */ /* 0x000fe20007f1e0ff */
[----:B------:R-:W-:Y:S02]  /*2240*/  UIADD3.X UR17, UPT, UPT, URZ, URZ, URZ, UP0, !UPT ;  /* 0x000000ffff117290 */ /* 0x000fe400087fe4ff */
[----:B------:R-:W-:Y:S01]  /*2250*/  IMAD.WIDE.U32 R14, R4, R54, R6 ;  /* 0x00000036040e7225 */ /* 0x000fe200078e0006 */
[----:B------:R-:W-:Y:S01]  /*2260*/  IADD3 R10, P4, PT, R10, R13, RZ ;  /* 0x0000000d0a0a7210 */ /* 0x000fe20007f9e0ff */
[----:B------:R-:W-:Y:S02]  /*2270*/  UIMAD.WIDE.U32 UR16, UR5, UR4, UR16 ;  /* 0x00000004051072a5 */ /* 0x000fe4000f8e0010 */
[----:B------:R-:W-:Y:S01]  /*2280*/  IMAD.X R20, RZ, RZ, RZ, P3 ;  /* 0x000000ffff147224 */ /* 0x000fe200018e06ff */
[----:B------:R-:W-:Y:S01]  /*2290*/  IADD3 R6, P3, PT, R12, R15, RZ ;  /* 0x0000000f0c067210 */ /* 0x000fe20007f7e0ff */
[----:B------:R-:W-:Y:S01]  /*22a0*/  IMAD.X R17, RZ, RZ, RZ, P0 ;  /* 0x000000ffff117224 */ /* 0x000fe200000e06ff */
[----:B------:R-:W-:Y:S01]  /*22b0*/  IADD3 R12, P5, PT, R14, R19, RZ ;  /* 0x000000130e0c7210 */ /* 0x000fe20007fbe0ff */
[----:B------:R-:W-:Y:S01]  /*22c0*/  IMAD.X R11, RZ, RZ, RZ, P4 ;  /* 0x000000ffff0b7224 */ /* 0x000fe200020e06ff */
[----:B------:R-:W-:Y:S01]  /*22d0*/  IADD3.X R19, PT, PT, RZ, RZ, RZ, P1, !PT ;  /* 0x000000ffff137210 */ /* 0x000fe20000ffe4ff */
[----:B------:R-:W-:Y:S01]  /*22e0*/  IMAD.X R7, RZ, RZ, RZ, P3 ;  /* 0x000000ffff077224 */ /* 0x000fe200018e06ff */
[----:B------:R-:W-:Y:S01]  /*22f0*/  IADD3.X R13, PT, PT, RZ, RZ, RZ, P5, !PT ;  /* 0x000000ffff0d7210 */ /* 0x000fe20002ffe4ff */
        /* <DEDUP_REMOVED lines=9> */
[----:B------:R-:W-:Y:S01]  /*2390*/  IMAD.WIDE.U32 R16, R8, R53, R12 ;  /* 0x0000003508107225 */ /* 0x000fe200078e000c */
[----:B------:R-:W-:-:S03]  /*23a0*/  IADD3 R10, P5, PT, R10, R7, RZ ;  /* 0x000000070a0a7210 */ /* 0x000fc60007fbe0ff */
[----:B------:R-:W-:Y:S01]  /*23b0*/  IMAD.X R22, RZ, RZ, RZ, P2 ;  /* 0x000000ffff167224 */ /* 0x000fe200010e06ff */
[----:B------:R-:W-:Y:S01]  /*23c0*/  IADD3 R18, P6, PT, R6, R17, RZ ;  /* 0x0000001106127210 */ /* 0x000fe20007fde0ff */
[----:B------:R-:W-:Y:S01]  /*23d0*/  HFMA2 R17, -RZ, RZ, 0, 0 ;  /* 0x00000000ff117431 */ /* 0x000fe200000001ff */
[----:B------:R-:W-:Y:S01]  /*23e0*/  IADD3 R19, P2, PT, R19, UR16, RZ ;  /* 0x0000001013137c10 */ /* 0x000fe2000ff5e0ff */
[----:B------:R-:W-:Y:S02]  /*23f0*/  IMAD.X R15, RZ, RZ, RZ, P4 ;  /* 0x000000ffff0f7224 */ /* 0x000fe400020e06ff */
[----:B------:R-:W-:Y:S01]  /*2400*/  IMAD.X R11, RZ, RZ, RZ, P5 ;  /* 0x000000ffff0b7224 */ /* 0x000fe200028e06ff */
[----:B------:R-:W-:Y:S01]  /*2410*/  IADD3 R22, P3, PT, R22, R19, RZ ;  /* 0x0000001316167210 */ /* 0x000fe20007f7e0ff */
[----:B------:R-:W-:Y:S02]  /*2420*/  IMAD R12, R16, R33, RZ ;  /* 0x00000021100c7224 */ /* 0x000fe400078e02ff */
[----:B------:R-:W-:-:S04]  /*2430*/  IMAD.WIDE.U32 R6, R3, R58, R14 ;  /* 0x0000003a03067225 */ /* 0x000fc800078e000e */
[----:B------:R-:W-:Y:S02]  /*2440*/  IMAD.X R19, RZ, RZ, RZ, P6 ;  /* 0x000000ffff137224 */ /* 0x000fe400030e06ff */
[----:B------:R-:W-:-:S04]  /*2450*/  IMAD.WIDE.U32 R10, R4, R56, R10 ;  /* 0x00000038040a7225 */ /* 0x000fc800078e000a */
[----:B------:R-:W-:Y:S01]  /*2460*/  IMAD.HI.U32 R21, R12, R52, R16 ;  /* 0x000000340c157227 */ /* 0x000fe200078e0010 */
[----:B------:R-:W-:Y:S02]  /*2470*/  IADD3 R16, P5, PT, R7, R5, RZ ;  /* 0x0000000507107210 */ /* 0x000fe40007fbe0ff */
        /* <DEDUP_REMOVED lines=9> */
[----:B------:R-:W-:Y:S01]  /*2510*/  IADD3.X R19, PT, PT, RZ, RZ, RZ, P4, !PT ;  /* 0x000000ffff137210 */ /* 0x000fe200027fe4ff */
[----:B------:R-:W-:Y:S01]  /*2520*/  IMAD.WIDE.U32 R10, R4, R57, R6 ;  /* 0x00000039040a7225 */ /* 0x000fe200078e0006 */
[----:B------:R-:W-:-:S03]  /*2530*/  IADD3 R5, P4, PT, R3, R5, RZ ;  /* 0x0000000503057210 */ /* 0x000fc60007f9e0ff */
[----:B------:R-:W-:Y:S02]  /*2540*/  IMAD.X R21, RZ, RZ, RZ, P5 ;  /* 0x000000ffff157224 */ /* 0x000fe400028e06ff */
[----:B------:R-:W-:-:S04]  /*2550*/  IMAD.WIDE.U32 R14, R8, R55, R18 ;  /* 0x00000037080e7225 */ /* 0x000fc800078e0012 */
[----:B------:R-:W-:-:S04]  /*2560*/  IMAD.WIDE.U32 R6, R12, R53, R20 ;  /* 0x000000350c067225 */ /* 0x000fc800078e0014 */
[----:B------:R-:W-:Y:S01]  /*2570*/  IMAD.X R13, RZ, RZ, RZ, P0 ;  /* 0x000000ffff0d7224 */ /* 0x000fe200000e06ff */
[----:B------:R-:W-:Y:S01]  /*2580*/  IADD3 R16, P0, PT, R2, R11, RZ ;  /* 0x0000000b02107210 */ /* 0x000fe20007f1e0ff */
[----:B------:R-:W-:Y:S01]  /*2590*/  IMAD.MOV.U32 R31, RZ, RZ, R6 ;  /* 0x000000ffff1f7224 */ /* 0x000fe200078e0006 */
[----:B------:R-:W-:Y:S02]  /*25a0*/  IADD3 R2, P5, PT, R10, R15, RZ ;  /* 0x0000000f0a027210 */ /* 0x000fe40007fbe0ff */
[----:B------:R-:W-:Y:S01]  /*25b0*/  IADD3 R18, P6, PT, R14, R7, RZ ;  /* 0x000000070e127210 */ /* 0x000fe20007fde0ff */
[----:B------:R-:W-:Y:S01]  /*25c0*/  IMAD.X R17, RZ, RZ, RZ, P0 ;  /* 0x000000ffff117224 */ /* 0x000fe200000e06ff */
[----:B------:R-:W-:Y:S01]  /*25d0*/  IADD3.X R3, PT, PT, RZ, RZ, RZ, P5, !PT ;  /* 0x000000ffff037210 */ /* 0x000fe20002ffe4ff */
[----:B------:R-:W-:Y:S01]  /*25e0*/  IMAD.X R7, RZ, RZ, RZ, P4 ;  /* 0x000000ffff077224 */ /* 0x000fe200020e06ff */
[----:B------:R-:W-:Y:S01]  /*25f0*/  IADD3 R13, P0, PT, R13, R22, RZ ;  /* 0x000000160d0d7210 */ /* 0x000fe20007f1e0ff */
[----:B------:R-:W-:-:S02]  /*2600*/  IMAD.X R19, RZ, RZ, RZ, P6 ;  /* 0x000000ffff137224 */ /* 0x000fc400030e06ff */
[----:B------:R-:W-:-:S04]  /*2610*/  IMAD.WIDE.U32 R10, R4, R58, R16 ;  /* 0x0000003a040a7225 */ /* 0x000fc800078e0010 */
[----:B------:R-:W-:-:S04]  /*2620*/  IMAD.WIDE.U32 R14, R8, R56, R2 ;  /* 0x00000038080e7225 */ /* 0x000fc800078e0002 */
[----:B------:R-:W-:Y:S01]  /*2630*/  IMAD.WIDE.U32 R2, R12, R54, R18 ;  /* 0x000000360c027225 */ /* 0x000fe200078e0012 */
[----:B------:R-:W-:-:S03]  /*2640*/  IADD3 R18, P5, PT, R10, R15, RZ ;  /* 0x0000000f0a127210 */ /* 0x000fc60007fbe0ff */
[----:B------:R-:W-:Y:S01]  /*2650*/  IMAD.X R22, RZ, RZ, RZ, P1 ;  /* 0x000000ffff167224 */ /* 0x000fe200008e06ff */
[----:B------:R-:W-:Y:S01]  /*2660*/  IADD3 R16, P1, PT, R11, R5, RZ ;  /* 0x000000050b107210 */ /* 0x000fe20007f3e0ff */
[----:B------:R-:W-:Y:S01]  /*2670*/  IMAD.MOV.U32 R30, RZ, RZ, R2 ;  /* 0x000000ffff1e7224 */ /* 0x000fe200078e0002 */
[----:B------:R-:W-:Y:S02]  /*2680*/  IADD3 R20, P6, PT, R14, R3, RZ ;  /* 0x000000030e147210 */ /* 0x000fe40007fde0ff */
[----:B------:R-:W-:Y:S01]  /*2690*/  IADD3.X R19, PT, PT, RZ, RZ, RZ, P5, !PT ;  /* 0x000000ffff137210 */ /* 0x000fe20002ffe4ff */
[----:B------:R-:W-:Y:S01]  /*26a0*/  IMAD.X R17, RZ, RZ, RZ, P1 ;  /* 0x000000ffff117224 */ /* 0x000fe200008e06ff */
[----:B------:R-:W-:Y:S01]  /*26b0*/  IADD3 R22, P1, PT, R22, R13, RZ ;  /* 0x0000000d16167210 */ /* 0x000fe20007f3e0ff */
[----:B------:R-:W-:Y:S02]  /*26c0*/  IMAD.X R21, RZ, RZ, RZ, P6 ;  /* 0x000000ffff157224 */ /* 0x000fe400030e06ff */
[----:B------:R-:W-:-:S04]  /*26d0*/  IMAD.WIDE.U32 R10, R4, R59, R16 ;  /* 0x0000003b040a7225 */ /* 0x000fc800078e0010 */
[----:B------:R-:W-:-:S04]  /*26e0*/  IMAD.WIDE.U32 R14, R8, R57, R18 ;  /* 0x00000039080e7225 */ /* 0x000fc800078e0012 */
[----:B------:R-:W-:Y:S01]  /*26f0*/  IMAD.WIDE.U32 R4, R12, R55, R20 ;  /* 0x000000370c047225 */ /* 0x000fe200078e0014 */
[----:B------:R-:W-:Y:S02]  /*2700*/  IADD3 R16, P4, PT, R10, R15, RZ ;  /* 0x0000000f0a107210 */ /* 0x000fe40007f9e0ff */
[----:B------:R-:W-:Y:S01]  /*2710*/  IADD3.X R20, PT, PT, RZ, RZ, RZ, P3, !PT ;  /* 0x000000ffff147210 */ /* 0x000fe20001ffe4ff */
[----:B------:R-:W-:Y:S01]  /*2720*/  IMAD.X R13, RZ, RZ, RZ, P2 ;  /* 0x000000ffff0d7224 */ /* 0x000fe200010e06ff */
[----:B------:R-:W-:Y:S01]  /*2730*/  IADD3 R18, P3, PT, R14, R5, RZ ;  /* 0x000000050e127210 */ /* 0x000fe20007f7e0ff */
[----:B------:R-:W-:Y:S01]  /*2740*/  IMAD.X R17, RZ, RZ, RZ, P4 ;  /* 0x000000ffff117224 */ /* 0x000fe200020e06ff */
[----:B------:R-:W-:Y:S02]  /*2750*/  IADD3 R7, P2, PT, R7, R22, RZ ;  /* 0x0000001607077210 */ /* 0x000fe40007f5e0ff */
[----:B------:R-:W-:Y:S01]  /*2760*/  IADD3 R13, P5, PT, R13, UR12, RZ ;  /* 0x0000000c0d0d7c10 */ /* 0x000fe2000ffbe0ff */
[----:B------:R-:W-:Y:S01]  /*2770*/  IMAD.X R19, RZ, RZ, RZ, P3 ;  /* 0x000000ffff137224 */ /* 0x000fe200018e06ff */
[----:B------:R-:W-:Y:S01]  /*2780*/  IADD3 R7, P3, PT, R11, R7, RZ ;  /* 0x000000070b077210 */ /* 0x000fe20007f7e0ff */
[----:B------:R-:W-:Y:S01]  /*2790*/  IMAD.WIDE.U32 R14, R8, R58, R16 ;  /* 0x0000003a080e7225 */ /* 0x000fe200078e0010 */
[----:B------:R-:W-:-:S02]  /*27a0*/  IADD3 R20, P4, PT, R20, R13, RZ ;  /* 0x0000000d14147210 */ /* 0x000fc40007f9e0ff */
[----:B------:R-:W-:Y:S01]  /*27b0*/  MOV R29, R4 ;  /* 0x00000004001d7202 */ /* 0x000fe20000000f00 */
[----:B------:R-:W-:Y:S01]  /*27c0*/  IMAD.WIDE.U32 R10, R12, R56, R18 ;  /* 0x000000380c0a7225 */ /* 0x000fe200078e0012 */
[----:B------:R-:W-:Y:S02]  /*27d0*/  IADD3 R16, P6, PT, R15, R7, RZ ;  /* 0x000000070f107210 */ /* 0x000fe40007fde0ff */
[----:B------:R-:W-:Y:S01]  /*27e0*/  IADD3.X R7, PT, PT, RZ, RZ, RZ, P1, !PT ;  /* 0x000000ffff077210 */ /* 0x000fe20000ffe4ff */
[----:B------:R-:W-:Y:S01]  /*27f0*/  IMAD.X R13, RZ, RZ, RZ, P0 ;  /* 0x000000ffff0d7224 */ /* 0x000fe200000e06ff */
[----:B------:R-:W-:Y:S01]  /*2800*/  IADD3 R14, P1, PT, R14, R11, RZ ;  /* 0x0000000b0e0e7210 */ /* 0x000fe20007f3e0ff */
[----:B------:R-:W-:Y:S02]  /*2810*/  IMAD.X R17, RZ, RZ, RZ, P6 ;  /* 0x000000ffff117224 */ /* 0x000fe400030e06ff */
[----:B------:R-:W-:Y:S01]  /*2820*/  IMAD.MOV.U32 R28, RZ, RZ, R10 ;  /* 0x000000ffff1c7224 */ /* 0x000fe200078e000a */
        /* <DEDUP_REMOVED lines=14> */
[----:B------:R-:W-:Y:S01]  /*2910*/  IADD3 R7, PT, PT, R7, UR13, R16 ;  /* 0x0000000d07077c10 */ /* 0x000fe2000fffe010 */
[----:B------:R-:W-:Y:S01]  /*2920*/  IMAD.MOV.U32 R27, RZ, RZ, R14 ;  /* 0x000000ffff1b7224 */ /* 0x000fe200078e000e */
[----:B------:R-:W-:Y:S01]  /*2930*/  IADD3 R13, P4, PT, R17, R13, RZ ;  /* 0x0000000d110d7210 */ /* 0x000fe20007f9e0ff */
[----:B------:R-:W-:Y:S01]  /*2940*/  IMAD.WIDE.U32 R16, R12, R58, R18 ;  /* 0x0000003a0c107225 */ /* 0x000fe200078e0012 */
[----:B------:R-:W-:-:S03]  /*2950*/  IADD3.X R19, PT, PT, RZ, RZ, RZ, P0, !PT ;  /* 0x000000ffff137210 */ /* 0x000fc600007fe4ff */
[----:B------:R-:W-:Y:S01]  /*2960*/  IMAD.X R32, RZ, RZ, RZ, P4 ;  /* 0x000000ffff207224 */ /* 0x000fe200020e06ff */
[----:B------:R-:W-:Y:S01]  /*2970*/  IADD3 R18, P0, PT, R17, R13, RZ ;  /* 0x0000000d11127210 */ /* 0x000fe20007f1e0ff */
[----:B------:R-:W-:Y:S01]  /*2980*/  IMAD.X R13, RZ, RZ, RZ, P2 ;  /* 0x000000ffff0d7224 */ /* 0x000fe200010e06ff */
[----:B------:R-:W-:Y:S01]  /*2990*/  IADD3 R7, PT, PT, R8, R7, R19 ;  /* 0x0000000708077210 */ /* 0x000fe20007ffe013 */
[----:B------:R-:W-:Y:S01]  /*29a0*/  IMAD.X R8, RZ, RZ, RZ, P3 ;  /* 0x000000ffff087224 */ /* 0x000fe200018e06ff */
[----:B------:R-:W-:Y:S01]  /*29b0*/  IADD3.X R19, PT, PT, RZ, RZ, RZ, P0, !PT ;  /* 0x000000ffff137210 */ /* 0x000fe200007fe4ff */
[----:B------:R-:W-:-:S03]  /*29c0*/  IMAD.MOV.U32 R26, RZ, RZ, R16 ;  /* 0x000000ffff1a7224 */ /* 0x000fc600078e0010 */
[----:B------:R-:W-:Y:S01]  /*29d0*/  IADD3 R7, PT, PT, R8, R7, R13 ;  /* 0x0000000708077210 */ /* 0x000fe20007ffe00d */
[----:B------:R-:W-:-:S05]  /*29e0*/  IMAD.WIDE.U32 R18, R12, R59, R18 ;  /* 0x0000003b0c127225 */ /* 0x000fca00078e0012 */
        /* <DEDUP_REMOVED lines=29> */
.L_x_329:
        /* <DEDUP_REMOVED lines=23> */
.L_x_330:
[----:B------:R-:W-:Y:S02]  /*2d30*/  HFMA2 R5, -RZ, RZ, 0, 0 ;  /* 0x00000000ff057431 */ /* 0x000fe400000001ff */
[----:B------:R-:W-:Y:S01]  /*2d40*/  IMAD.WIDE.U32 R2, R34, R34, RZ ;  /* 0x0000002222027225 */ /* 0x000fe200078e00ff */
[----:B------:R-:W-:-:S03]  /*2d50*/  MOV R11, RZ ;  /* 0x000000ff000b7202 */ /* 0x000fc60000000f00 */
[----:B------:R-:W-:Y:S01]  /*2d60*/  IMAD.MOV.U32 R4, RZ, RZ, R3 ;  /* 0x000000ffff047224 */ /* 0x000fe200078e0003 */
[C---:B------:R-:W-:Y:S01]  /*2d70*/  LOP3.LUT R12, R2.reuse, 0xfffffffd, RZ, 0xc0, !PT ;  /* 0xfffffffd020c7812 */ /* 0x040fe200078ec0ff */
[----:B------:R-:W-:Y:S02]  /*2d80*/  IMAD.MOV.U32 R7, RZ, RZ, RZ ;  /* 0x000000ffff077224 */ /* 0x000fe400078e00ff */
[----:B------:R-:W-:Y:S02]  /*2d90*/  HFMA2 R3, -RZ, RZ, 0, 0 ;  /* 0x00000000ff037431 */ /* 0x000fe400000001ff */
[----:B------:R-:W-:Y:S02]  /*2da0*/  IMAD R61, R2, R33, RZ ;  /* 0x00000021023d7224 */ /* 0x000fe400078e02ff */
[----:B------:R-:W-:-:S04]  /*2db0*/  IMAD.WIDE.U32 R4, R34, R35, R4 ;  /* 0x0000002322047225 */ /* 0x000fc800078e0004 */
[----:B------:R-:W-:Y:S02]  /*2dc0*/  IMAD.MOV.U32 R6, RZ, RZ, R5 ;  /* 0x000000ffff067224 */ /* 0x000fe400078e0005 */
[----:B------:R-:W-:Y:S02]  /*2dd0*/  IMAD.MOV.U32 R10, RZ, RZ, R4 ;  /* 0x000000ffff0a7224 */ /* 0x000fe400078e0004 */
[----:B------:R-:W-:-:S04]  /*2de0*/  IMAD.WIDE.U32 R4, R34, R36, R6 ;  /* 0x0000002422047225 */ /* 0x000fc800078e0006 */
[----:B------:R-:W-:-:S04]  /*2df0*/  IMAD.WIDE.U32 R6, R34, R35, R10 ;  /* 0x0000002322067225 */ /* 0x000fc800078e000a */
[----:B------:R-:W-:Y:S01]  /*2e00*/  IMAD.MOV.U32 R13, RZ, RZ, RZ ;  /* 0x000000ffff0d7224 */ /* 0x000fe200078e00ff */
[----:B------:R-:W-:Y:S01]  /*2e10*/  IADD3 R10, P0, PT, R4, R7, RZ ;  /* 0x00000007040a7210 */ /* 0x000fe20007f1e0ff */
[----:B------:R-:W-:Y:S02]  /*2e20*/  IMAD.MOV.U32 R2, RZ, RZ, R5 ;  /* 0x000000ffff027224 */ /* 0x000fe400078e0005 */
[----:B------:R-:W-:-:S04]  /*2e30*/  IMAD.HI.U32 R13, R61, R52, R12 ;  /* 0x000000343d0d7227 */ /* 0x000fc800078e000c */
[----:B------:R-:W-:Y:S01]  /*2e40*/  IMAD.X R11, RZ, RZ, RZ, P0 ;  /* 0x000000ffff0b7224 */ /* 0x000fe200000e06ff */
[----:B------:R-:W-:Y:S01]  /*2e50*/  IADD3 R12, P0, PT, R6, R13, RZ ;  /* 0x0000000d060c7210 */ /* 0x000fe20007f1e0ff */
[----:B------:R-:W-:-:S04]  /*2e60*/  IMAD.WIDE.U32 R2, R34, R37, R2 ;  /* 0x0000002522027225 */ /* 0x000fc800078e0002 */
[----:B------:R-:W-:-:S04]  /*2e70*/  IMAD.WIDE.U32 R10, R35, R35, R10 ;  /* 0x00000023230a7225 */ /* 0x000fc800078e000a */
[----:B------:R-:W-:Y:S01]  /*2e80*/  IMAD.X R13, RZ, RZ, RZ, P0 ;  /* 0x000000ffff0d7224 */ /* 0x000fe200000e06ff */
[----:B------:R-:W-:Y:S01]  /*2e90*/  IADD3 R6, P0, PT, R2, R11, RZ ;  /* 0x0000000b02067210 */ /* 0x000fe20007f1e0ff */
[----:B------:R-:W-:Y:S02]  /*2ea0*/  IMAD.MOV.U32 R11, RZ, RZ, RZ ;  /* 0x000000ffff0b7224 */ /* 0x000fe400078e00ff */
[----:B------:R-:W-:Y:S01]  /*2eb0*/  IMAD.MOV.U32 R4, RZ, RZ, R3 ;  /* 0x000000ffff047224 */ /* 0x000fe200078e0003 */
[----:B------:R-:W-:Y:S01]  /*2ec0*/  IADD3.X R7, PT, PT, RZ, RZ, RZ, P0, !PT ;  /* 0x000000ffff077210 */ /* 0x000fe200007fe4ff */
[----:B------:R-:W-:Y:S02]  /*2ed0*/  IMAD.MOV.U32 R5, RZ, RZ, RZ ;  /* 0x000000ffff057224 */ /* 0x000fe400078e00ff */
[----:B------:R-:W-:-:S04]  /*2ee0*/  IMAD.WIDE.U32 R2, R61, R53, R12 ;  /* 0x000000353d027225 */ /* 0x000fc800078e000c */
[----:B------:R-:W-:-:S04]  /*2ef0*/  IMAD.WIDE.U32 R10, R34, R36, R10 ;  /* 0x00000024220a7225 */ /* 0x000fc800078e000a */
[----:B------:R-:W-:Y:S01]  /*2f00*/  IMAD.WIDE.U32 R4, R34, R38, R4 ;  /* 0x0000002622047225 */ /* 0x000fe200078e0004 */
[----:B------:R-:W-:-:S03]  /*2f10*/  IADD3 R14, P2, PT, R10, R3, RZ ;  /* 0x000000030a0e7210 */ /* 0x000fc60007f5e0ff */
[----:B------:R-:W-:-:S04]  /*2f20*/  IMAD.WIDE.U32 R6, R35, R36, R6 ;  /* 0x0000002423067225 */ /* 0x000fc800078e0006 */
[----:B------:R-:W-:Y:S01]  /*2f30*/  IMAD R63, R2, R33, RZ ;  /* 0x00000021023f7224 */ /* 0x000fe200078e02ff */
[----:B------:R-:W-:Y:S01]  /*2f40*/  IADD3 R4, P0, PT, R4, R7, RZ ;  /* 0x0000000704047210 */ /* 0x000fe20007f1e0ff */
[----:B------:R-:W-:Y:S01]  /*2f50*/  IMAD.MOV.U32 R3, RZ, RZ, RZ ;  /* 0x000000ffff037224 */ /* 0x000fe200078e00ff */
[----:B------:R-:W-:Y:S01]  /*2f60*/  IADD3 R6, P1, PT, R6, R11, RZ ;  /* 0x0000000b06067210 */ /* 0x000fe20007f3e0ff */
[----:B------:R-:W-:Y:S02]  /*2f70*/  IMAD.X R15, RZ, RZ, RZ, P2 ;  /* 0x000000ffff0f7224 */ /* 0x000fe400010e06ff */
[----:B------:R-:W-:Y:S01]  /*2f80*/  IMAD.HI.U32 R17, R63, R52, R2 ;  /* 0x000000343f117227 */ /* 0x000fe200078e0002 */
[----:B------:R-:W-:-:S03]  /*2f90*/  MOV R2, R5 ;  /* 0x0000000500027202 */ /* 0x000fc60000000f00 */
[----:B------:R-:W-:Y:S02]  /*2fa0*/  IMAD.X R5, RZ, RZ, RZ, P0 ;  /* 0x000000ffff057224 */ /* 0x000fe400000e06ff */
[----:B------:R-:W-:-:S04]  /*2fb0*/  IMAD.WIDE.U32 R14, R61, R54, R14 ;  /* 0x000000363d0e7225 */ /* 0x000fc800078e000e */
[----:B------:R-:W-:Y:S01]  /*2fc0*/  IMAD.X R7, RZ, RZ, RZ, P1 ;  /* 0x000000ffff077224 */ /* 0x000fe200008e06ff */
[----:B------:R-:W-:Y:S01]  /*2fd0*/  IADD3 R10, P2, PT, R14, R17, RZ ;  /* 0x000000110e0a7210 */ /* 0x000fe20007f5e0ff */
[----:B------:R-:W-:-:S04]  /*2fe0*/  IMAD.WIDE.U32 R2, R34, R39, R2 ;  /* 0x0000002722027225 */ /* 0x000fc800078e0002 */
[----:B------:R-:W-:Y:S02]  /*2ff0*/  HFMA2 R17, -RZ, RZ, 0, 0 ;  /* 0x00000000ff117431 */ /* 0x000fe400000001ff */
[----:B------:R-:W-:-:S04]  /*3000*/  IMAD.WIDE.U32 R12, R35, R37, R4 ;  /* 0x00000025230c7225 */ /* 0x000fc800078e0004 */
[----:B------:R-:W-:Y:S01]  /*3010*/  IMAD.WIDE.U32 R6, R35, R36, R6 ;  /* 0x0000002423067225 */ /* 0x000fe200078e0006 */
[----:B------:R-:W-:-:S03]  /*3020*/  IADD3 R4, P0, PT, R2, R13, RZ ;  /* 0x0000000d02047210 */ /* 0x000fc60007f1e0ff */
[----:B------:R-:W-:Y:S01]  /*3030*/  IMAD.X R11, RZ, RZ, RZ, P2 ;  /* 0x000000ffff0b7224 */ /* 0x000fe200010e06ff */
[----:B------:R-:W-:Y:S01]  /*3040*/  IADD3 R2, P1, PT, R12, R7, RZ ;  /* 0x000000070c027210 */ /* 0x000fe20007f3e0ff */
[----:B------:R-:W-:Y:S01]  /*3050*/  IMAD.MOV.U32 R12, RZ, RZ, R6 ;  /* 0x000000ffff0c7224 */ /* 0x000fe200078e0006 */
[----:B------:R-:W-:Y:S01]  /*3060*/  IADD3.X R5, PT, PT, RZ, RZ, RZ, P0, !PT ;  /* 0x000000ffff057210 */ /* 0x000fe200007fe4ff */
[----:B------:R-:W-:Y:S02]  /*3070*/  IMAD.MOV.U32 R13, RZ, RZ, RZ ;  /* 0x000000ffff0d7224 */ /* 0x000fe400078e00ff */
[----:B------:R-:W-:Y:S02]  /*3080*/  IMAD.MOV.U32 R16, RZ, RZ, R3 ;  /* 0x000000ffff107224 */ /* 0x000fe400078e0003 */
[----:B------:R-:W-:-:S04]  /*3090*/  IMAD.WIDE.U32 R6, R63, R53, R10 ;  /* 0x000000353f067225 */ /* 0x000fc800078e000a */
        /* <DEDUP_REMOVED lines=9> */
[----:B------:R-:W-:Y:S01]  /*3130*/  IMAD R23, R6, R33, RZ ;  /* 0x0000002106177224 */ /* 0x000fe200078e02ff */
[----:B------:R-:W-:Y:S01]  /*3140*/  IADD3 R4, P1, PT, R4, R3, RZ ;  /* 0x0000000304047210 */ /* 0x000fe20007f3e0ff */
[----:B------:R-:W-:Y:S01]  /*3150*/  IMAD.MOV.U32 R3, RZ, RZ, RZ ;  /* 0x000000ffff037224 */ /* 0x000fe200078e00ff */
[----:B------:R-:W-:Y:S01]  /*3160*/  MOV R2, R17 ;  /* 0x0000001100027202 */ /* 0x000fe20000000f00 */
[----:B------:R-:W-:Y:S01]  /*3170*/  IMAD.X R17, RZ, RZ, RZ, P0 ;  /* 0x000000ffff117224 */ /* 0x000fe200000e06ff */
[----:B------:R-:W-:Y:S01]  /*3180*/  IADD3.X R5, PT, PT, RZ, RZ, RZ, P1, !PT ;  /* 0x000000ffff057210 */ /* 0x000fe20000ffe4ff */
[----:B------:R-:W-:Y:S02]  /*3190*/  IMAD.X R11, RZ, RZ, RZ, P2 ;  /* 0x000000ffff0b7224 */ /* 0x000fe400010e06ff */
[----:B------:R-:W-:-:S04]  /*31a0*/  IMAD.WIDE.U32 R2, R34, R41, R2 ;  /* 0x0000002922027225 */ /* 0x000fc800078e0002 */
[----:B------:R-:W-:-:S04]  /*31b0*/  IMAD.WIDE.U32 R16, R35, R39, R16 ;  /* 0x0000002723107225 */ /* 0x000fc800078e0010 */
[----:B------:R-:W-:Y:S01]  /*31c0*/  IMAD.WIDE.U32 R14, R61, R55, R14 ;  /* 0x000000373d0e7225 */ /* 0x000fe200078e000e */
[----:B------:R-:W-:-:S03]  /*31d0*/  IADD3 R20, P0, PT, R2, R17, RZ ;  /* 0x0000001102147210 */ /* 0x000fc60007f1e0ff */
[----:B------:R-:W-:Y:S01]  /*31e0*/  IMAD.MOV.U32 R12, RZ, RZ, R6 ;  /* 0x000000ffff0c7224 */ /* 0x000fe200078e0006 */
[----:B------:R-:W-:Y:S01]  /*31f0*/  IADD3 R6, P2, PT, R14, R7, RZ ;  /* 0x000000070e067210 */ /* 0x000fe20007f5e0ff */
[----:B------:R-:W-:-:S04]  /*3200*/  IMAD.WIDE.U32 R10, R35, R37, R10 ;  /* 0x00000025230a7225 */ /* 0x000fc800078e000a */
[----:B------:R-:W-:-:S04]  /*3210*/  IMAD.WIDE.U32 R4, R36, R37, R4 ;  /* 0x0000002524047225 */ /* 0x000fc800078e0004 */
[----:B------:R-:W-:Y:S01]  /*3220*/  IMAD.HI.U32 R19, R23, R52, R12 ;  /* 0x0000003417137227 */ /* 0x000fe200078e000c */
[----:B------:R-:W-:-:S03]  /*3230*/  IADD3 R4, P1, PT, R4, R11, RZ ;  /* 0x0000000b04047210 */ /* 0x000fc60007f3e0ff */
[----:B------:R-:W-:Y:S02]  /*3240*/  IMAD.MOV.U32 R12, RZ, RZ, R10 ;  /* 0x000000ffff0c7224 */ /* 0x000fe400078e000a */
[----:B------:R-:W-:Y:S01]  /*3250*/  IMAD.X R21, RZ, RZ, RZ, P0 ;  /* 0x000000ffff157224 */ /* 0x000fe200000e06ff */
[----:B------:R-:W-:Y:S01]  /*3260*/  IADD3 R10, P0, PT, R16, R5, RZ ;  /* 0x00000005100a7210 */ /* 0x000fe20007f1e0ff */
[----:B------:R-:W-:-:S03]  /*3270*/  IMAD.WIDE.U32 R12, R34, R38, R12 ;  /* 0x00000026220c7225 */ /* 0x000fc600078e000c */
[----:B------:R-:W-:Y:S01]  /*3280*/  IADD3.X R11, PT, PT, RZ, RZ, RZ, P0, !PT ;  /* 0x000000ffff0b7210 */ /* 0x000fe200007fe4ff */
        /* <DEDUP_REMOVED lines=21> */
[----:B------:R-:W-:Y:S02]  /*33e0*/  HFMA2 R5, -RZ, RZ, 0, 0 ;  /* 0x00000000ff057431 */ /* 0x000fe400000001ff */
[----:B------:R-:W-:Y:S01]  /*33f0*/  IMAD.X R21, RZ, RZ, RZ, P1 ;  /* 0x000000ffff157224 */ /* 0x000fe200008e06ff */
[----:B------:R-:W-:Y:S01]  /*3400*/  IADD3 R6, P4, PT, R14, R7, RZ ;  /* 0x000000070e067210 */ /* 0x000fe20007f9e0ff */
[----:B------:R-:W-:-:S04]  /*3410*/  IMAD.WIDE.U32 R12, R35, R41, R12 ;  /* 0x00000029230c7225 */ /* 0x000fc800078e000c */
[----:B------:R-:W-:-:S04]  /*3420*/  IMAD.WIDE.U32 R20, R36, R39, R20 ;  /* 0x0000002724147225 */ /* 0x000fc800078e0014 */
[----:B------:R-:W-:Y:S01]  /*3430*/  IMAD.X R7, RZ, RZ, RZ, P4 ;  /* 0x000000ffff077224 */ /* 0x000fe200020e06ff */
[----:B------:R-:W-:Y:S01]  /*3440*/  IADD3 R18, P0, PT, R12, R21, RZ ;  /* 0x000000150c127210 */ /* 0x000fe20007f1e0ff */
[----:B------:R-:W-:Y:S01]  /*3450*/  IMAD.WIDE.U32 R4, R34, R39, R4 ;  /* 0x0000002722047225 */ /* 0x000fe200078e0004 */
[----:B------:R-:W-:-:S03]  /*3460*/  IADD3 R20, P1, PT, R20, R11, RZ ;  /* 0x0000000b14147210 */ /* 0x000fc60007f3e0ff */
[----:B------:R-:W-:Y:S01]  /*3470*/  IMAD.WIDE.U32 R2, R23, R53, R2 ;  /* 0x0000003517027225 */ /* 0x000fe200078e0002 */
[----:B------:R-:W-:-:S03]  /*3480*/  IADD3 R14, P3, PT, R4, R15, RZ ;  /* 0x0000000f040e7210 */ /* 0x000fc60007f7e0ff */
[----:B------:R-:W-:Y:S01]  /*3490*/  IMAD.WIDE.U32 R6, R63, R55, R6 ;  /* 0x000000373f067225 */ /* 0x000fe200078e0006 */
[----:B------:R-:W-:-:S03]  /*34a0*/  MOV R16, R2 ;  /* 0x0000000200107202 */ /* 0x000fc60000000f00 */
[----:B------:R-:W-:Y:S02]  /*34b0*/  IMAD.X R19, RZ, RZ, RZ, P0 ;  /* 0x000000ffff137224 */ /* 0x000fe400000e06ff */
[----:B------:R-:W-:Y:S02]  /*34c0*/  IMAD.X R21, RZ, RZ, RZ, P1 ;  /* 0x000000ffff157224 */ /* 0x000fe400008e06ff */
[----:B------:R-:W-:Y:S02]  /*34d0*/  IMAD.X R11, RZ, RZ, RZ, P2 ;  /* 0x000000ffff0b7224 */ /* 0x000fe400010e06ff */
[----:B------:R-:W-:Y:S01]  /*34e0*/  IMAD R65, R2, R33, RZ ;  /* 0x0000002102417224 */ /* 0x000fe200078e02ff */
[----:B------:R-:W-:Y:S01]  /*34f0*/  IADD3 R2, P1, PT, R6, R3, RZ ;  /* 0x0000000306027210 */ /* 0x000fe20007f3e0ff */
[----:B------:R-:W-:-:S03]  /*3500*/  IMAD.WIDE.U32 R18, R36, R40, R18 ;  /* 0x0000002824127225 */ /* 0x000fc600078e0012 */
[----:B------:R-:W-:Y:S01]  /*3510*/  IADD3.X R3, PT, PT, RZ, RZ, RZ, P1, !PT ;  /* 0x000000ffff037210 */ /* 0x000fe20000ffe4ff */
[----:B------:R-:W-:Y:S01]  /*3520*/  IMAD.WIDE.U32 R20, R37, R38, R20 ;  /* 0x0000002625147225 */ /* 0x000fe200078e0014 */
[----:B------:R-:W-:-:S03]  /*3530*/  IADD3 R12, P0, PT, R13, R19, RZ ;  /* 0x000000130d0c7210 */ /* 0x000fc60007f1e0ff */
[----:B------:R-:W-:Y:S01]  /*3540*/  IMAD.WIDE.U32 R10, R36, R38, R10 ;  /* 0x00000026240a7225 */ /* 0x000fe200078e000a */
[----:B------:R-:W-:-:S03]  /*3550*/  IADD3 R18, P1, PT, R18, R21, RZ ;  /* 0x0000001512127210 */ /* 0x000fc60007f3e0ff */
[----:B------:R-:W-:Y:S01]  /*3560*/  IMAD.X R15, RZ, RZ, RZ, P3 ;  /* 0x000000ffff0f7224 */ /* 0x000fe200018e06ff */
[----:B------:R-:W-:Y:S01]  /*3570*/  IADD3 R20, P2, PT, R20, R11, RZ ;  /* 0x0000000b14147210 */ /* 0x000fe20007f5e0ff */
[----:B------:R-:W-:Y:S01]  /*3580*/  IMAD.MOV.U32 R17, RZ, RZ, RZ ;  /* 0x000000ffff117224 */ /* 0x000fe200078e00ff */
[----:B------:R-:W-:Y:S01]  /*3590*/  IADD3 R10, P3, PT, R10, R5, RZ ;  /* 0x000000050a0a7210 */ /* 0x000fe20007f7e0ff */
[----:B------:R-:W-:-:S03]  /*35a0*/  IMAD.WIDE.U32 R14, R61, R57, R14 ;  /* 0x000000393d0e7225 */ /* 0x000fc600078e000e */
[----:B------:R-:W-:Y:S01]  /*35b0*/  IADD3.X R11, PT, PT, RZ, RZ, RZ, P3, !PT ;  /* 0x000000ffff0b7210 */ /* 0x000fe20001ffe4ff */
[----:B------:R-:W-:Y:S01]  /*35c0*/  IMAD.X R13, RZ, RZ, RZ, P0 ;  /* 0x000000ffff0d7224 */ /* 0x000fe200000e06ff */
[----:B------:R-:W-:Y:S01]  /*35d0*/  IADD3 R6, P4, PT, R14, R7, RZ ;  /* 0x000000070e067210 */ /* 0x000fe20007f9e0ff */
[----:B------:R-:W-:Y:S02]  /*35e0*/  IMAD.X R19, RZ, RZ, RZ, P1 ;  /* 0x000000ffff137224 */ /* 0x000fe400008e06ff */
[----:B------:R-:W-:Y:S02]  /*35f0*/  IMAD.X R21, RZ, RZ, RZ, P2 ;  /* 0x000000ffff157224 */ /* 0x000fe400010e06ff */
[----:B------:R-:W-:-:S04]  /*3600*/  IMAD.HI.U32 R17, R65, R52, R16 ;  /* 0x0000003441117227 */ /* 0x000fc800078e0010 */
        /* <DEDUP_REMOVED lines=11> */
[----:B------:R-:W-:Y:S01]  /*36c0*/  IMAD.MOV.U32 R11, RZ, RZ, RZ ;  /* 0x000000ffff0b7224 */ /* 0x000fe200078e00ff */
[----:B------:R-:W-:Y:S01]  /*36d0*/  MOV R21, RZ ;  /* 0x000000ff00157202 */ /* 0x000fe20000000f00 */
[----:B------:R-:W-:-:S04]  /*36e0*/  IMAD.WIDE.U32 R6, R63, R56, R6 ;  /* 0x000000383f067225 */ /* 0x000fc800078e0006 */
[----:B------:R-:W-:Y:S01]  /*36f0*/  IMAD.X R5, RZ, RZ, RZ, P3 ;  /* 0x000000ffff057224 */ /* 0x000fe200018e06ff */
[----:B------:R-:W-:Y:S01]  /*3700*/  IADD3 R12, P3, PT, R6, R3, RZ ;  /* 0x00000003060c7210 */ /* 0x000fe20007f7e0ff */
[----:B------:R-:W-:-:S04]  /*3710*/  IMAD.WIDE.U32 R10, R34, R40, R10 ;  /* 0x00000028220a7225 */ /* 0x000fc800078e000a */
[----:B------:R-:W-:Y:S01]  /*3720*/  IMAD.X R19, RZ, RZ, RZ, P1 ;  /* 0x000000ffff137224 */ /* 0x000fe200008e06ff */
[----:B------:R-:W-:Y:S01]  /*3730*/  IADD3 R14, P0, PT, R10, R15, RZ ;  /* 0x0000000f0a0e7210 */ /* 0x000fe20007f1e0ff */
        /* <DEDUP_REMOVED lines=14> */
[----:B------:R-:W-:Y:S02]  /*3820*/  IMAD.X R3, RZ, RZ, RZ, P4 ;  /* 0x000000ffff037224 */ /* 0x000fe400020e06ff */
[----:B------:R-:W-:Y:S02]  /*3830*/  IMAD R69, R4, R33, RZ ;  /* 0x0000002104457224 */ /* 0x000fe400078e02ff */
[----:B------:R-:W-:Y:S01]  /*3840*/  IMAD.MOV.U32 R20, RZ, RZ, R4 ;  /* 0x000000ffff147224 */ /* 0x000fe200078e0004 */
[----:B------:R-:W-:Y:S01]  /*3850*/  IADD3 R4, P0, PT, R14, R7, RZ ;  /* 0x000000070e047210 */ /* 0x000fe20007f1e0ff */
[----:B------:R-:W-:Y:S02]  /*3860*/  IMAD.X R11, RZ, RZ, RZ, P1 ;  /* 0x000000ffff0b7224 */ /* 0x000fe400008e06ff */
[----:B------:R-:W-:-:S04]  /*3870*/  IMAD.WIDE.U32 R12, R23, R55, R12 ;  /* 0x00000037170c7225 */ /* 0x000fc800078e000c */
[----:B------:R-:W-:Y:S01]  /*3880*/  IMAD.WIDE.U32 R18, R37, R39, R18 ;  /* 0x0000002725127225 */ /* 0x000fe200078e0012 */
[----:B------:R-:W-:-:S03]  /*3890*/  IADD3 R14, P4, PT, R12, R5, RZ ;  /* 0x000000050c0e7210 */ /* 0x000fc60007f9e0ff */
[----:B------:R-:W-:-:S04]  /*38a0*/  IMAD.WIDE.U32 R2, R35, R40, R2 ;  /* 0x0000002823027225 */ /* 0x000fc800078e0002 */
[----:B------:R-:W-:-:S04]  /*38b0*/  IMAD.WIDE.U32 R10, R37, R41, R10 ;  /* 0x00000029250a7225 */ /* 0x000fc800078e000a */
[----:B------:R-:W-:-:S04]  /*38c0*/  IMAD.WIDE.U32 R16, R38, R39, R16 ;  /* 0x0000002726107225 */ /* 0x000fc800078e0010 */
[----:B------:R-:W-:Y:S01]  /*38d0*/  IMAD.X R5, RZ, RZ, RZ, P0 ;  /* 0x000000ffff057224 */ /* 0x000fe200000e06ff */
[----:B------:R-:W-:Y:S01]  /*38e0*/  IADD3 R18, P0, PT, R18, R3, RZ ;  /* 0x0000000312127210 */ /* 0x000fe20007f1e0ff */
[----:B------:R-:W-:Y:S01]  /*38f0*/  IMAD.MOV.U32 R3, RZ, RZ, RZ ;  /* 0x000000ffff037224 */ /* 0x000fe200078e00ff */
[----:B------:R-:W-:Y:S01]  /*3900*/  IADD3 R6, P1, PT, R10, R17, RZ ;  /* 0x000000110a067210 */ /* 0x000fe20007f3e0ff */
[----:B------:R-:W-:Y:S01]  /*3910*/  IMAD.WIDE.U32 R4, R63, R57, R4 ;  /* 0x000000393f047225 */ /* 0x000fe200078e0004 */
[----:B------:R-:W-:Y:S02]  /*3920*/  IADD3 R16, P2, PT, R16, R19, RZ ;  /* 0x0000001310107210 */ /* 0x000fe40007f5e0ff */
[----:B------:R-:W-:Y:S01]  /*3930*/  IADD3.X R7, PT, PT, RZ, RZ, RZ, P1, !PT ;  /* 0x000000ffff077210 */ /* 0x000fe20000ffe4ff */
[----:B------:R-:W-:Y:S01]  /*3940*/  IMAD.WIDE.U32 R2, R34, R41, R2 ;  /* 0x0000002922027225 */ /* 0x000fe200078e0002 */
[----:B------:R-:W-:-:S03]  /*3950*/  IADD3.X R19, PT, PT, RZ, RZ, RZ, P0, !PT ;  /* 0x000000ffff137210 */ /* 0x000fc600007fe4ff */
[----:B------:R-:W-:Y:S01]  /*3960*/  IMAD.WIDE.U32 R6, R38, R40, R6 ;  /* 0x0000002826067225 */ /* 0x000fe200078e0006 */
[----:B------:R-:W-:-:S03]  /*3970*/  IADD3 R10, P3, PT, R2, R15, RZ ;  /* 0x0000000f020a7210 */ /* 0x000fc60007f7e0ff */
[----:B------:R-:W-:Y:S01]  /*3980*/  IMAD.X R15, RZ, RZ, RZ, P4 ;  /* 0x000000ffff0f7224 */ /* 0x000fe200020e06ff */
[----:B------:R-:W-:Y:S01]  /*3990*/  IADD3 R2, P1, PT, R11, R7, RZ ;  /* 0x000000070b027210 */ /* 0x000fe20007f3e0ff */
[----:B------:R-:W-:Y:S01]  /*39a0*/  IMAD.HI.U32 R21, R69, R52, R20 ;  /* 0x0000003445157227 */ /* 0x000fe200078e0014 */
[----:B------:R-:W-:-:S03]  /*39b0*/  IADD3 R12, P4, PT, R4, R13, RZ ;  /* 0x0000000d040c7210 */ /* 0x000fc60007f9e0ff */
[----:B------:R-:W-:Y:S02]  /*39c0*/  IMAD.X R17, RZ, RZ, RZ, P2 ;  /* 0x000000ffff117224 */ /* 0x000fe400010e06ff */
        /* <DEDUP_REMOVED lines=12> */
[----:B------:R-:W-:Y:S01]  /*3a90*/  HFMA2 R5, -RZ, RZ, 0, 0 ;  /* 0x00000000ff057431 */ /* 0x000fe200000001ff */
[----:B------:R-:W-:Y:S01]  /*3aa0*/  IADD3.X R3, PT, PT, RZ, RZ, RZ, P1, !PT ;  /* 0x000000ffff037210 */ /* 0x000fe20000ffe4ff */
[----:B------:R-:W-:-:S04]  /*3ab0*/  IMAD.WIDE.U32 R20, R69, R53, R20 ;  /* 0x0000003545147225 */ /* 0x000fc800078e0014 */
[----:B------:R-:W-:Y:S02]  /*3ac0*/  IMAD.X R7, RZ, RZ, RZ, P2 ;  /* 0x000000ffff077224 */ /* 0x000fe400010e06ff */
[----:B------:R-:W-:-:S04]  /*3ad0*/  IMAD.WIDE.U32 R12, R23, R56, R12 ;  /* 0x00000038170c7225 */ /* 0x000fc800078e000c */
[----:B------:R-:W-:Y:S01]  /*3ae0*/  IMAD.X R17, RZ, RZ, RZ, P3 ;  /* 0x000000ffff117224 */ /* 0x000fe200018e06ff */
[----:B------:R-:W-:Y:S01]  /*3af0*/  IADD3 R14, P0, PT, R12, R15, RZ ;  /* 0x0000000f0c0e7210 */ /* 0x000fe20007f1e0ff */
[----:B------:R-:W-:Y:S02]  /*3b00*/  IMAD.X R19, RZ, RZ, RZ, P4 ;  /* 0x000000ffff137224 */ /* 0x000fe400020e06ff */
[----:B------:R-:W-:Y:S02]  /*3b10*/  IMAD R61, R20, R33, RZ ;  /* 0x00000021143d7224 */ /* 0x000fe400078e02ff */
[----:B------:R-:W-:Y:S02]  /*3b20*/  IMAD.MOV.U32 R4, RZ, RZ, R20 ;  /* 0x000000ffff047224 */ /* 0x000fe400078e0014 */
[----:B------:R-:W-:-:S04]  /*3b30*/  IMAD.WIDE.U32 R2, R38, R41, R2 ;  /* 0x0000002926027225 */ /* 0x000fc800078e0002 */
[----:B------:R-:W-:-:S04]  /*3b40*/  IMAD.WIDE.U32 R6, R39, R39, R6 ;  /* 0x0000002727067225 */ /* 0x000fc800078e0006 */
        /* <DEDUP_REMOVED lines=58> */
[----:B------:R-:W-:Y:S02]  /*3ef0*/  IMAD R17, R10, R33, RZ ;  /* 0x000000210a117224 */ /* 0x000fe400078e02ff */
[----:B------:R-:W-:Y:S02]  /*3f00*/  IMAD.MOV.U32 R12, RZ, RZ, R10 ;  /* 0x000000ffff0c7224 */ /* 0x000fe400078e000a */
[----:B------:R-:W-:Y:S02]  /*3f10*/  IMAD.MOV.U32 R13, RZ, RZ, RZ ;  /* 0x000000ffff0d7224 */ /* 0x000fe400078e00ff */
[----:B------:R-:W-:-:S04]  /*3f20*/  IMAD.WIDE.U32 R4, R40, R40, R4 ;  /* 0x0000002828047225 */ /* 0x000fc800078e0004 */
[----:B------:R-:W-:Y:S01]  /*3f30*/  IMAD.HI.U32 R19, R17, R52, R12 ;  /* 0x0000003411137227 */ /* 0x000fe200078e000c */
[----:B------:R-:W-:Y:S02]  /*3f40*/  IADD3 R12, P1, PT, R3, R5, RZ ;  /* 0x00000005030c7210 */ /* 0x000fe40007f3e0ff */
[----:B------:R-:W-:Y:S01]  /*3f50*/  IADD3.X R5, PT, PT, RZ, RZ, RZ, P4, !PT ;  /* 0x000000ffff057210 */ /* 0x000fe200027fe4ff */
[----:B------:R-:W-:-:S04]  /*3f60*/  IMAD.WIDE.U32 R6, R38, R41, R6 ;  /* 0x0000002926067225 */ /* 0x000fc800078e0006 */
[----:B------:R-:W-:Y:S02]  /*3f70*/  IMAD.X R13, RZ, RZ, RZ, P0 ;  /* 0x000000ffff0d7224 */ /* 0x000fe400000e06ff */
        /* <DEDUP_REMOVED lines=40> */
[----:B------:R-:W-:Y:S02]  /*4200*/  IMAD.X R15, RZ, RZ, RZ, P5 ;  /* 0x000000ffff0f7224 */ /* 0x000fe400028e06ff */
[----:B------:R-:W-:Y:S02]  /*4210*/  IMAD.X R19, RZ, RZ, RZ, P2 ;  /* 0x000000ffff137224 */ /* 0x000fe400010e06ff */
        /* <DEDUP_REMOVED lines=15> */
[----:B------:R-:W-:Y:S02]  /*4310*/  IMAD.X R15, RZ, RZ, RZ, P6 ;  /* 0x000000ffff0f7224 */ /* 0x000fe400030e06ff */
[----:B------:R-:W-:Y:S01]  /*4320*/  IMAD.WIDE.U32 R6, R61, R56, R2 ;  /* 0x000000383d067225 */ /* 0x000fe200078e0002 */
[----:B------:R-:W-:-:S03]  /*4330*/  IADD3 R2, P4, PT, R5, R13, RZ ;  /* 0x0000000d05027210 */ /* 0x000fc60007f9e0ff */
[----:B------:R-:W-:Y:S01]  /*4340*/  IMAD R21, R10, R33, RZ ;  /* 0x000000210a157224 */ /* 0x000fe200078e02ff */
[----:B------:R-:W-:Y:S01]  /*4350*/  IADD3 R4, P5, PT, R4, R7, RZ ;  /* 0x0000000704047210 */ /* 0x000fe20007fbe0ff */
[----:B------:R-:W-:Y:S01]  /*4360*/  IMAD.MOV.U32 R11, RZ, RZ, RZ ;  /* 0x000000ffff0b7224 */ /* 0x000fe200078e00ff */
[----:B------:R-:W-:Y:S01]  /*4370*/  IADD3.X R3, PT, PT, RZ, RZ, RZ, P4, !PT ;  /* 0x000000ffff037210 */ /* 0x000fe200027fe4ff */
[----:B------:R-:W-:Y:S01]  /*4380*/  IMAD.WIDE.U32 R14, R17, R54, R14 ;  /* 0x00000036110e7225 */ /* 0x000fe200078e000e */
[----:B------:R-:W-:-:S03]  /*4390*/  IADD3 R16, P4, PT, R16, R19, RZ ;  /* 0x0000001310107210 */ /* 0x000fc60007f9e0ff */
[----:B------:R-:W-:Y:S01]  /*43a0*/  IMAD.HI.U32 R11, R21, R52, R10 ;  /* 0x00000034150b7227 */ /* 0x000fe200078e000a */
[----:B------:R-:W-:-:S03]  /*43b0*/  IADD3 R6, P6, PT, R6, R15, RZ ;  /* 0x0000000f06067210 */ /* 0x000fc60007fde0ff */
        /* <DEDUP_REMOVED lines=32> */
[----:B------:R-:W-:-:S04]  /*45c0*/  IMAD.WIDE.U32 R2, R61, R59, R2 ;  /* 0x0000003b3d027225 */ /* 0x000fc800078e0002 */
[----:B------:R-:W-:-:S04]  /*45d0*/  IMAD.WIDE.U32 R6, R17, R57, R6 ;  /* 0x0000003911067225 */ /* 0x000fc800078e0006 */
[----:B------:R-:W-:-:S04]  /*45e0*/  IMAD.WIDE.U32 R12, R21, R55, R4 ;  /* 0x00000037150c7225 */ /* 0x000fc800078e0004 */
[----:B------:R-:W-:Y:S01]  /*45f0*/  IMAD.X R11, RZ, RZ, RZ, P3 ;  /* 0x000000ffff0b7224 */ /* 0x000fe200018e06ff */
[----:B------:R-:W-:Y:S01]  /*4600*/  IADD3 R4, P3, PT, R2, R7, RZ ;  /* 0x0000000702047210 */ /* 0x000fe20007f7e0ff */
[----:B------:R-:W-:Y:S01]  /*4610*/  IMAD.X R15, RZ, RZ, RZ, P6 ;  /* 0x000000ffff0f7224 */ /* 0x000fe200030e06ff */
[----:B------:R-:W-:Y:S01]  /*4620*/  IADD3 R10, P6, PT, R6, R13, RZ ;  /* 0x0000000d060a7210 */ /* 0x000fe20007fde0ff */
[----:B------:R-:W-:Y:S01]  /*4630*/  IMAD.MOV.U32 R23, RZ, RZ, R14 ;  /* 0x000000ffff177224 */ /* 0x000fe200078e000e */
        /* <DEDUP_REMOVED lines=9> */
[----:B------:R-:W-:Y:S02]  /*46d0*/  IADD3 R2, P6, PT, R5, R3, RZ ;  /* 0x0000000305027210 */ /* 0x000fe40007fde0ff */
[----:B------:R-:W-:Y:S01]  /*46e0*/  IADD3.X R5, PT, PT, RZ, RZ, RZ, P0, !PT ;  /* 0x000000ffff057210 */ /* 0x000fe200007fe4ff */
[----:B------:R-:W-:Y:S01]  /*46f0*/  IMAD.X R8, RZ, RZ, RZ, P1 ;  /* 0x000000ffff087224 */ /* 0x000fe200008e06ff */
[----:B------:R-:W-:Y:S01]  /*4700*/  IADD3 R6, P0, PT, R4, R11, RZ ;  /* 0x0000000b04067210 */ /* 0x000fe20007f1e0ff */
[----:B------:R-:W-:Y:S01]  /*4710*/  IMAD.X R3, RZ, RZ, RZ, P6 ;  /* 0x000000ffff037224 */ /* 0x000fe200030e06ff */
[----:B------:R-:W-:Y:S01]  /*4720*/  MOV R20, R10 ;  /* 0x0000000a00147202 */ /* 0x000fe20000000f00 */
[----:B------:R-:W-:Y:S01]  /*4730*/  IMAD.X R15, RZ, RZ, RZ, P5 ;  /* 0x000000ffff0f7224 */ /* 0x000fe200028e06ff */
[----:B------:R-:W-:Y:S01]  /*4740*/  IADD3 R8, P1, PT, R8, R7, RZ ;  /* 0x0000000708087210 */ /* 0x000fe20007f3e0ff */
[----:B------:R-:W-:-:S02]  /*4750*/  IMAD.X R7, RZ, RZ, RZ, P0 ;  /* 0x000000ffff077224 */ /* 0x000fc400000e06ff */
[----:B------:R-:W-:Y:S01]  /*4760*/  IMAD.WIDE.U32 R2, R17, R59, R2 ;  /* 0x0000003b11027225 */ /* 0x000fe200078e0002 */
[----:B------:R-:W-:-:S03]  /*4770*/  IADD3 R5, P0, PT, R5, R8, RZ ;  /* 0x0000000805057210 */ /* 0x000fc60007f1e0ff */
[----:B------:R-:W-:Y:S02]  /*4780*/  IMAD.X R8, RZ, RZ, RZ, P2 ;  /* 0x000000ffff087224 */ /* 0x000fe400010e06ff */
[----:B------:R-:W-:-:S03]  /*4790*/  IMAD.WIDE.U32 R6, R21, R57, R6 ;  /* 0x0000003915067225 */ /* 0x000fc600078e0006 */
[----:B------:R-:W-:Y:S01]  /*47a0*/  IADD3 R8, P2, PT, R8, R5, RZ ;  /* 0x0000000508087210 */ /* 0x000fe20007f5e0ff */
[----:B------:R-:W-:Y:S01]  /*47b0*/  IMAD.X R18, RZ, RZ, RZ, P4 ;  /* 0x000000ffff127224 */ /* 0x000fe200020e06ff */
[----:B------:R-:W-:Y:S02]  /*47c0*/  IADD3.X R5, PT, PT, RZ, RZ, RZ, P3, !PT ;  /* 0x000000ffff057210 */ /* 0x000fe40001ffe4ff */
        /* <DEDUP_REMOVED lines=12> */
[----:B------:R-:W-:Y:S01]  /*4890*/  IMAD.X R24, RZ, RZ, RZ, P4 ;  /* 0x000000ffff187224 */ /* 0x000fe200020e06ff */
[----:B------:R-:W-:Y:S01]  /*48a0*/  IADD3.X R3, PT, PT, RZ, RZ, RZ, P0, !PT ;  /* 0x000000ffff037210 */ /* 0x000fe200007fe4ff */
[----:B------:R-:W-:Y:S01]  /*48b0*/  IMAD.MOV.U32 R19, RZ, RZ, R6 ;  /* 0x000000ffff137224 */ /* 0x000fe200078e0006 */
[----:B------:R-:W-:Y:S01]  /*48c0*/  IADD3 R15, PT, PT, R15, R18, R8 ;  /* 0x000000120f0f7210 */ /* 0x000fe20007ffe008 */
[----:B------:R-:W-:Y:S02]  /*48d0*/  IMAD.MOV.U32 R18, RZ, RZ, R4 ;  /* 0x000000ffff127224 */ /* 0x000fe400078e0004 */
[----:B------:R-:W-:-:S04]  /*48e0*/  IMAD.WIDE.U32 R2, R21, R59, R2 ;  /* 0x0000003b15027225 */ /* 0x000fc800078e0002 */
        /* <DEDUP_REMOVED lines=27> */
[----:B------:R-:W-:Y:S02]  /*4aa0*/  ISETP.LT.U32.AND P0, PT, R23, R52, PT ;  /* 0x000000341700720c */ /* 0x000fe40003f01070 */
[----:B------:R-:W-:Y:S02]  /*4ab0*/  ISETP.LE.U32.AND P1, PT, R22, R53, PT ;  /* 0x000000351600720c */ /* 0x000fe40003f23070 */
[----:B------:R-:W-:-:S13]  /*4ac0*/  ISETP.GT.U32.OR P0, PT, R53, R22, P0 ;  /* 0x000000163500720c */ /* 0x000fda0000704470 */
[----:B------:R-:W-:Y:S05]  /*4ad0*/  @P0 BRA P1, `(.L_x_332) ;  /* 0x00000000005c0947 */ /* 0x000fea0000800000 */
.L_x_331:
        /* <DEDUP_REMOVED lines=23> */
.L_x_332:
[----:B------:R-:W-:Y:S01]  /*4c50*/  CS2R R90, SRZ ;  /* 0x00000000005a7805 */ /* 0x000fe2000001ff00 */
[----:B------:R-:W-:-:S04]  /*4c60*/  IMAD.WIDE.U32 R4, R23, R47, RZ ;  /* 0x0000002f17047225 */ /* 0x000fc800078e00ff */
[----:B------:R-:W-:Y:S01]  /*4c70*/  HFMA2 R85, -RZ, RZ, 0, 0 ;  /* 0x00000000ff557431 */ /* 0x000fe200000001ff */
[----:B------:R-:W-:Y:S01]  /*4c80*/  CS2R R88, SRZ ;  /* 0x0000000000587805 */ /* 0x000fe2000001ff00 */
[----:B------:R-:W-:Y:S02]  /*4c90*/  IMAD.MOV.U32 R7, RZ, RZ, RZ ;  /* 0x000000ffff077224 */ /* 0x000fe400078e00ff */
[----:B------:R-:W-:Y:S01]  /*4ca0*/  IMAD.IADD R6, R5, 0x1, R91 ;  /* 0x0000000105067824 */ /* 0x000fe200078e025b */
[----:B------:R-:W-:Y:S01]  /*4cb0*/  MOV R5, RZ ;  /* 0x000000ff00057202 */ /* 0x000fe20000000f00 */
[----:B------:R-:W-:Y:S02]  /*4cc0*/  IMAD.MOV.U32 R87, RZ, RZ, RZ ;  /* 0x000000ffff577224 */ /* 0x000fe400078e00ff */
[----:B------:R-:W-:-:S04]  /*4cd0*/  IMAD.WIDE.U32 R6, R47, R22, R6 ;  /* 0x000000162f067225 */ /* 0x000fc800078e0006 */
[----:B------:R-:W-:Y:S02]  /*4ce0*/  IMAD.IADD R86, R7, 0x1, R85 ;  /* 0x0000000107567824 */ /* 0x000fe400078e0255 */
[----:B------:R-:W-:Y:S02]  /*4cf0*/  IMAD.MOV.U32 R7, RZ, RZ, RZ ;  /* 0x000000ffff077224 */ /* 0x000fe400078e00ff */
[----:B------:R-:W-:-:S04]  /*4d00*/  IMAD.WIDE.U32 R86, R47, R21, R86 ;  /* 0x000000152f567225 */ /* 0x000fc800078e0056 */
[----:B------:R-:W-:-:S04]  /*4d10*/  IMAD.WIDE.U32 R6, R48, R23, R6 ;  /* 0x0000001730067225 */ /* 0x000fc800078e0006 */
[----:B------:R-:W-:Y:S01]  /*4d20*/  IMAD.MOV.U32 R15, RZ, RZ, RZ ;  /* 0x000000ffff0f7224 */ /* 0x000fe200078e00ff */
[----:B------:R-:W-:Y:S01]  /*4d30*/  IADD3 R3, PT, PT, R91, R7, RZ ;  /* 0x000000075b037210 */ /* 0x000fe20007ffe0ff */
[----:B------:R-:W-:Y:S02]  /*4d40*/  IMAD R101, R4, R33, RZ ;  /* 0x0000002104657224 */ /* 0x000fe400078e02ff */
[----:B------:R-:W-:Y:S01]  /*4d50*/  IMAD.MOV.U32 R13, RZ, RZ, RZ ;  /* 0x000000ffff0d7224 */ /* 0x000fe200078e00ff */
[----:B------:R-:W-:Y:S01]  /*4d60*/  IADD3 R2, P0, PT, R3, R86, RZ ;  /* 0x0000005603027210 */ /* 0x000fe20007f1e0ff */
[----:B------:R-:W-:Y:S02]  /*4d70*/  IMAD.MOV.U32 R86, RZ, RZ, RZ ;  /* 0x000000ffff567224 */ /* 0x000fe400078e00ff */
[----:B------:R-:W-:-:S04]  /*4d80*/  IMAD.HI.U32 R5, R101, R52, R4 ;  /* 0x0000003465057227 */ /* 0x000fc800078e0004 */
[----:B------:R-:W-:Y:S01]  /*4d90*/  IMAD.X R3, RZ, RZ, RZ, P0 ;  /* 0x000000ffff037224 */ /* 0x000fe200000e06ff */
[----:B------:R-:W-:Y:S01]  /*4da0*/  IADD3 R6, P1, PT, R5, R6, RZ ;  /* 0x0000000605067210 */ /* 0x000fe20007f3e0ff */
[----:B------:R-:W-:Y:S02]  /*4db0*/  IMAD.IADD R14, R87, 0x1, R86 ;  /* 0x00000001570e7824 */ /* 0x000fe400078e0256 */
[----:B------:R-:W-:Y:S01]  /*4dc0*/  IMAD.WIDE.U32 R2, R48, R22, R2 ;  /* 0x0000001630027225 */ /* 0x000fe200078e0002 */
[----:B------:R-:W-:-:S03]  /*4dd0*/  IADD3.X R7, PT, PT, RZ, RZ, RZ, P1, !PT ;  /* 0x000000ffff077210 */ /* 0x000fc60000ffe4ff */
[----:B------:R-:W-:-:S04]  /*4de0*/  IMAD.WIDE.U32 R14, R47, R20, R14 ;  /* 0x000000142f0e7225 */ /* 0x000fc800078e000e */
[----:B------:R-:W-:Y:S02]  /*4df0*/  IMAD.IADD R11, R85, 0x1, R3 ;  /* 0x00000001550b7824 */ /* 0x000fe400078e0203 */
[----:B------:R-:W-:Y:S02]  /*4e00*/  IMAD.MOV.U32 R3, RZ, RZ, RZ ;  /* 0x000000ffff037224 */ /* 0x000fe400078e00ff */
[----:B------:R-:W-:Y:S01]  /*4e10*/  IMAD.MOV.U32 R87, RZ, RZ, RZ ;  /* 0x000000ffff577224 */ /* 0x000fe200078e00ff */
        /* <DEDUP_REMOVED lines=8> */
[----:B------:R-:W-:Y:S02]  /*4ea0*/  IMAD.IADD R5, R86, 0x1, R11 ;  /* 0x0000000156057824 */ /* 0x000fe400078e020b */
[----:B------:R-:W-:-:S04]  /*4eb0*/  IMAD.WIDE.U32 R14, R47, R19, R14 ;  /* 0x000000132f0e7225 */ /* 0x000fc800078e000e */
[----:B------:R-:W-:Y:S01]  /*4ec0*/  IMAD.WIDE.U32 R6, R101, R53, R6 ;  /* 0x0000003565067225 */ /* 0x000fe200078e0006 */
[----:B------:R-:W-:-:S03]  /*4ed0*/  IADD3 R4, P0, PT, R5, R14, RZ ;  /* 0x0000000e05047210 */ /* 0x000fc60007f1e0ff */
[----:B------:R-:W-:Y:S01]  /*4ee0*/  IMAD.X R11, RZ, RZ, RZ, P1 ;  /* 0x000000ffff0b7224 */ /* 0x000fe200008e06ff */
[----:B------:R-:W-:Y:S01]  /*4ef0*/  MOV R12, R6 ;  /* 0x00000006000c7202 */ /* 0x000fe20000000f00 */
[----:B------:R-:W-:Y:S02]  /*4f00*/  IMAD R73, R6, R33, RZ ;  /* 0x0000002106497224 */ /* 0x000fe400078e02ff */
[----:B------:R-:W-:Y:S01]  /*4f10*/  IMAD.X R5, RZ, RZ, RZ, P0 ;  /* 0x000000ffff057224 */ /* 0x000fe200000e06ff */
[----:B------:R-:W-:Y:S01]  /*4f20*/  IADD3 R2, P0, PT, R7, R2, RZ ;  /* 0x0000000207027210 */ /* 0x000fe20007f1e0ff */
[----:B------:R-:W-:-:S04]  /*4f30*/  IMAD.WIDE.U32 R10, R49, R22, R10 ;  /* 0x00000016310a7225 */ /* 0x000fc800078e000a */
[----:B------:R-:W-:Y:S01]  /*4f40*/  IMAD.HI.U32 R61, R73, R52, R12 ;  /* 0x00000034493d7227 */ /* 0x000fe200078e000c */
[----:B------:R-:W-:-:S03]  /*4f50*/  IADD3 R3, PT, PT, R85, R11, RZ ;  /* 0x0000000b55037210 */ /* 0x000fc60007ffe0ff */
[----:B------:R-:W-:Y:S02]  /*4f60*/  IMAD.IADD R12, R15, 0x1, R88 ;  /* 0x000000010f0c7824 */ /* 0x000fe400078e0258 */
[----:B------:R-:W-:-:S04]  /*4f70*/  IMAD.WIDE.U32 R4, R48, R20, R4 ;  /* 0x0000001430047225 */ /* 0x000fc800078e0004 */
[----:B------:R-:W-:Y:S01]  /*4f80*/  IMAD.WIDE.U32 R12, R47, R18, R12 ;  /* 0x000000122f0c7225 */ /* 0x000fe200078e000c */
[----:B------:R-:W-:-:S03]  /*4f90*/  IADD3 R4, P1, PT, R3, R4, RZ ;  /* 0x0000000403047210 */ /* 0x000fc60007f3e0ff */
[----:B------:R-:W-:Y:S02]  /*4fa0*/  IMAD.IADD R5, R87, 0x1, R5 ;  /* 0x0000000157057824 */ /* 0x000fe400078e0205 */
[----:B------:R-:W-:Y:S02]  /*4fb0*/  IMAD.MOV.U32 R11, RZ, RZ, RZ ;  /* 0x000000ffff0b7224 */ /* 0x000fe400078e00ff */
        /* <DEDUP_REMOVED lines=14> */
[----:B------:R-:W-:-:S04]  /*50a0*/  IMAD.WIDE.U32 R12, R48, R19, R12 ;  /* 0x00000013300c7225 */ /* 0x000fc800078e000c */
[----:B------:R-:W-:Y:S01]  /*50b0*/  IMAD.MOV.U32 R7, RZ, RZ, RZ ;  /* 0x000000ffff077224 */ /* 0x000fe200078e00ff */
[----:B------:R-:W-:Y:S01]  /*50c0*/  IADD3 R12, P1, PT, R5, R12, RZ ;  /* 0x0000000c050c7210 */ /* 0x000fe20007f3e0ff */
[----:B------:R-:W-:Y:S02]  /*50d0*/  IMAD.X R11, RZ, RZ, RZ, P0 ;  /* 0x000000ffff0b7224 */ /* 0x000fe400000e06ff */
[----:B------:R-:W-:-:S04]  /*50e0*/  IMAD.WIDE.U32 R6, R47, R17, R6 ;  /* 0x000000112f067225 */ /* 0x000fc800078e0006 */
[----:B------:R-:W-:Y:S01]  /*50f0*/  IMAD.IADD R13, R88, 0x1, R13 ;  /* 0x00000001580d7824 */ /* 0x000fe200078e020d */
[----:B------:R-:W-:Y:S01]  /*5100*/  IADD3 R14, PT, PT, R7, R90, RZ ;  /* 0x0000005a070e7210 */ /* 0x000fe20007ffe0ff */
[----:B------:R-:W-:-:S03]  /*5110*/  IMAD.WIDE.U32 R2, R73, R53, R2 ;  /* 0x0000003549027225 */ /* 0x000fc600078e0002 */
[----:B------:R-:W-:Y:S01]  /*5120*/  IADD3 R6, P0, PT, R13, R6, RZ ;  /* 0x000000060d067210 */ /* 0x000fe20007f1e0ff */
[----:B------:R-:W-:-:S04]  /*5130*/  IMAD.WIDE.U32 R10, R101, R55, R10 ;  /* 0x00000037650a7225 */ /* 0x000fc800078e000a */
[----:B------:R-:W-:Y:S02]  /*5140*/  IMAD.X R5, RZ, RZ, RZ, P2 ;  /* 0x000000ffff057224 */ /* 0x000fe400010e06ff */
[----:B------:R-:W-:Y:S01]  /*5150*/  IMAD.X R13, RZ, RZ, RZ, P1 ;  /* 0x000000ffff0d7224 */ /* 0x000fe200008e06ff */
[----:B------:R-:W-:Y:S01]  /*5160*/  IADD3 R64, P1, PT, R10, R3, RZ ;  /* 0x000000030a407210 */ /* 0x000fe20007f3e0ff */
[----:B------:R-:W-:Y:S02]  /*5170*/  HFMA2 R3, -RZ, RZ, 0, 0 ;  /* 0x00000000ff037431 */ /* 0x000fe400000001ff */
        /* <DEDUP_REMOVED lines=8> */
[----:B------:R-:W-:Y:S02]  /*5200*/  IMAD.X R7, RZ, RZ, RZ, P0 ;  /* 0x000000ffff077224 */ /* 0x000fe400000e06ff */
[----:B------:R-:W-:-:S04]  /*5210*/  IMAD.WIDE.U32 R64, R73, R54, R64 ;  /* 0x0000003649407225 */ /* 0x000fc800078e0040 */
[----:B------:R-:W-:Y:S02]  /*5220*/  IMAD.MOV.U32 R5, RZ, RZ, RZ ;  /* 0x000000ffff057224 */ /* 0x000fe400078e00ff */
[----:B------:R-:W-:-:S04]  /*5230*/  IMAD.WIDE.U32 R6, R48, R18, R6 ;  /* 0x0000001230067225 */ /* 0x000fc800078e0006 */
[----:B------:R-:W-:Y:S01]  /*5240*/  IMAD.X R3, RZ, RZ, RZ, P1 ;  /* 0x000000ffff037224 */ /* 0x000fe200008e06ff */
[----:B------:R-:W-:Y:S01]  /*5250*/  IADD3 R12, P1, PT, R64, R15, RZ ;  /* 0x0000000f400c7210 */ /* 0x000fe20007f3e0ff */
[----:B------:R-:W-:Y:S01]  /*5260*/  IMAD.WIDE.U32 R4, R51, R23, R4 ;  /* 0x0000001733047225 */ /* 0x000fe200078e0004 */
[----:B------:R-:W-:-:S03]  /*5270*/  IADD3 R10, P0, PT, R13, R6, RZ ;  /* 0x000000060d0a7210 */ /* 0x000fc60007f1e0ff */
[----:B------:R-:W-:Y:S01]  /*5280*/  IMAD.MOV.U32 R15, RZ, RZ, RZ ;  /* 0x000000ffff0f7224 */ /* 0x000fe200078e00ff */
[----:B------:R-:W-:Y:S01]  /*5290*/  IADD3 R5, PT, PT, R91, R5, RZ ;  /* 0x000000055b057210 */ /* 0x000fe20007ffe0ff */
        /* <DEDUP_REMOVED lines=11> */
[----:B------:R-:W-:Y:S01]  /*5350*/  IMAD.X R3, RZ, RZ, RZ, P0 ;  /* 0x000000ffff037224 */ /* 0x000fe200000e06ff */
[----:B------:R-:W-:Y:S01]  /*5360*/  IADD3 R10, P0, PT, R5, R10, RZ ;  /* 0x0000000a050a7210 */ /* 0x000fe20007f1e0ff */
        /* <DEDUP_REMOVED lines=10> */
[----:B------:R-:W-:-:S04]  /*5410*/  IMAD.WIDE.U32 R10, R50, R20, R10 ;  /* 0x00000014320a7225 */ /* 0x000fc800078e000a */
[----:B------:R-:W-:Y:S01]  /*5420*/  IMAD.X R3, RZ, RZ, RZ, P1 ;  /* 0x000000ffff037224 */ /* 0x000fe200008e06ff */
[----:B------:R-:W-:Y:S01]  /*5430*/  IADD3 R11, PT, PT, R87, R11, RZ ;  /* 0x0000000b570b7210 */ /* 0x000fe20007ffe0ff */
[----:B------:R-:W-:Y:S02]  /*5440*/  IMAD.IADD R5, R85, 0x1, R5 ;  /* 0x0000000155057824 */ /* 0x000fe400078e0205 */
[----:B------:R-:W-:Y:S02]  /*5450*/  IMAD.X R65, RZ, RZ, RZ, P2 ;  /* 0x000000ffff417224 */ /* 0x000fe400010e06ff */
[----:B------:R-:W-:Y:S01]  /*5460*/  IMAD.WIDE.U32 R2, R49, R18, R2 ;  /* 0x0000001231027225 */ /* 0x000fe200078e0002 */
[----:B------:R-:W-:-:S03]  /*5470*/  IADD3 R10, P2, PT, R5, R10, RZ ;  /* 0x0000000a050a7210 */ /* 0x000fc60007f5e0ff */
[----:B------:R-:W-:Y:S01]  /*5480*/  IMAD.MOV.U32 R5, RZ, RZ, RZ ;  /* 0x000000ffff057224 */ /* 0x000fe200078e00ff */
[----:B------:R-:W-:Y:S01]  /*5490*/  IADD3 R2, P1, PT, R11, R2, RZ ;  /* 0x000000020b027210 */ /* 0x000fe20007f3e0ff */
[----:B------:R-:W-:Y:S01]  /*54a0*/  IMAD.X R15, RZ, RZ, RZ, P0 ;  /* 0x000000ffff0f7224 */ /* 0x000fe200000e06ff */
[----:B------:R-:W-:Y:S01]  /*54b0*/  IADD3.X R11, PT, PT, RZ, RZ, RZ, P2, !PT ;  /* 0x000000ffff0b7210 */ /* 0x000fe200017fe4ff */
[----:B------:R-:W-:-:S04]  /*54c0*/  IMAD.WIDE.U32 R12, R61, R53, R12 ;  /* 0x000000353d0c7225 */ /* 0x000fc800078e000c */
[----:B------:R-:W-:Y:S01]  /*54d0*/  IMAD.WIDE.U32 R64, R73, R55, R64 ;  /* 0x0000003749407225 */ /* 0x000fe200078e0040 */
[----:B------:R-:W-:-:S03]  /*54e0*/  MOV R62, R12 ;  /* 0x0000000c003e7202 */ /* 0x000fc60000000f00 */
[----:B------:R-:W-:Y:S01]  /*54f0*/  IMAD.WIDE.U32 R4, R74, R23, R4 ;  /* 0x000000174a047225 */ /* 0x000fe200078e0004 */
[----:B------:R-:W-:-:S03]  /*5500*/  IADD3 R6, P3, PT, R64, R13, RZ ;  /* 0x0000000d40067210 */ /* 0x000fc60007f7e0ff */
[----:B------:R-:W-:Y:S01]  /*5510*/  IMAD.IADD R3, R89, 0x1, R3 ;  /* 0x0000000159037824 */ /* 0x000fe200078e0203 */
[----:B------:R-:W-:Y:S01]  /*5520*/  IADD3 R4, P2, PT, R7, R4, RZ ;  /* 0x0000000407047210 */ /* 0x000fe20007f5e0ff */
[----:B------:R-:W-:-:S04]  /*5530*/  IMAD.WIDE.U32 R14, R24, R48, R14 ;  /* 0x00000030180e7225 */ /* 0x000fc800078e000e */
[----:B------:R-:W-:Y:S01]  /*5540*/  IMAD R69, R12, R33, RZ ;  /* 0x000000210c457224 */ /* 0x000fe200078e02ff */
[----:B------:R-:W-:Y:S01]  /*5550*/  IADD3 R12, P0, PT, R14, R3, RZ ;  /* 0x000000030e0c7210 */ /* 0x000fe20007f1e0ff */
[----:B------:R-:W-:Y:S01]  /*5560*/  IMAD.IADD R13, R91, 0x1, R5 ;  /* 0x000000015b0d7824 */ /* 0x000fe200078e0205 */
[----:B------:R-:W-:Y:S01]  /*5570*/  IADD3.X R5, PT, PT, RZ, RZ, RZ, P2, !PT ;  /* 0x000000ffff057210 */ /* 0x000fe200017fe4ff */
[----:B------:R-:W-:-:S04]  /*5580*/  IMAD.WIDE.U32 R10, R51, R21, R10 ;  /* 0x00000015330a7225 */ /* 0x000fc800078e000a */
[----:B------:R-:W-:Y:S02]  /*5590*/  IMAD.X R3, RZ, RZ, RZ, P1 ;  /* 0x000000ffff037224 */ /* 0x000fe400008e06ff */
[----:B------:R-:W-:Y:S02]  /*55a0*/  IMAD.MOV.U32 R63, RZ, RZ, RZ ;  /* 0x000000ffff3f7224 */ /* 0x000fe400078e00ff */
[----:B------:R-:W-:Y:S01]  /*55b0*/  IMAD.X R7, RZ, RZ, RZ, P3 ;  /* 0x000000ffff077224 */ /* 0x000fe200018e06ff */
[----:B------:R-:W-:Y:S01]  /*55c0*/  IADD3 R10, P3, PT, R13, R10, RZ ;  /* 0x0000000a0d0a7210 */ /* 0x000fe20007f7e0ff */
[----:B------:R-:W-:Y:S02]  /*55d0*/  IMAD.IADD R11, R86, 0x1, R11 ;  /* 0x00000001560b7824 */ /* 0x000fe400078e020b */
[----:B------:R-:W-:Y:S02]  /*55e0*/  IMAD.X R13, RZ, RZ, RZ, P0 ;  /* 0x000000ffff0d7224 */ /* 0x000fe400000e06ff */
[----:B------:R-:W-:-:S04]  /*55f0*/  IMAD.WIDE.U32 R2, R50, R19, R2 ;  /* 0x0000001332027225 */ /* 0x000fc800078e0002 */
[----:B------:R-:W-:Y:S01]  /*5600*/  IMAD.HI.U32 R63, R69, R52, R62 ;  /* 0x00000034453f7227 */ /* 0x000fe200078e003e */
[----:B------:R-:W-:-:S03]  /*5610*/  IADD3 R2, P2, PT, R11, R2, RZ ;  /* 0x000000020b027210 */ /* 0x000fc60007f5e0ff */
        /* <DEDUP_REMOVED lines=14> */
[----:B------:R-:W-:Y:S01]  /*5700*/  IMAD.IADD R11, R85, 0x1, R11 ;  /* 0x00000001550b7824 */ /* 0x000fe200078e020b */
[----:B------:R-:W-:Y:S01]  /*5710*/  IADD3.X R65, PT, PT, RZ, RZ, RZ, P4, !PT ;  /* 0x000000ffff417210 */ /* 0x000fe200027fe4ff */
[----:B------:R-:W-:-:S03]  /*5720*/  IMAD.WIDE.U32 R62, R69, R53, R62 ;  /* 0x00000035453e7225 */ /* 0x000fc600078e003e */
[----:B------:R-:W-:Y:S01]  /*5730*/  IADD3 R6, P2, PT, R11, R2, RZ ;  /* 0x000000020b067210 */ /* 0x000fe20007f5e0ff */
[----:B------:R-:W-:Y:S01]  /*5740*/  IMAD.IADD R11, R87, 0x1, R3 ;  /* 0x00000001570b7824 */ /* 0x000fe200078e0203 */
[----:B------:R-:W-:Y:S01]  /*5750*/  MOV R2, R62 ;  /* 0x0000003e00027202 */ /* 0x000fe20000000f00 */
[----:B------:R-:W-:Y:S02]  /*5760*/  IMAD R71, R62, R33, RZ ;  /* 0x000000213e477224 */ /* 0x000fe400078e02ff */
[----:B------:R-:W-:Y:S02]  /*5770*/  IMAD.MOV.U32 R3, RZ, RZ, RZ ;  /* 0x000000ffff037224 */ /* 0x000fe400078e00ff */
[----:B------:R-:W-:Y:S02]  /*5780*/  IMAD.X R13, RZ, RZ, RZ, P1 ;  /* 0x000000ffff0d7224 */ /* 0x000fe400008e06ff */
[----:B------:R-:W-:-:S04]  /*5790*/  IMAD.HI.U32 R8, R71, R52, R2 ;  /* 0x0000003447087227 */ /* 0x000fc800078e0002 */
[----:B------:R-:W-:-:S04]  /*57a0*/  IMAD.WIDE.U32 R12, R50, R18, R12 ;  /* 0x00000012320c7225 */ /* 0x000fc800078e000c */
[----:B------:R-:W-:Y:S01]  /*57b0*/  IMAD.MOV.U32 R2, RZ, RZ, R10 ;  /* 0x000000ffff027224 */ /* 0x000fe200078e000a */
[----:B------:R-:W-:Y:S01]  /*57c0*/  IADD3 R10, P1, PT, R11, R12, RZ ;  /* 0x0000000c0b0a7210 */ /* 0x000fe20007f3e0ff */
[----:B------:R-:W-:Y:S01]  /*57d0*/  IMAD.X R15, RZ, RZ, RZ, P0 ;  /* 0x000000ffff0f7224 */ /* 0x000fe200000e06ff */
        /* <DEDUP_REMOVED lines=16> */
[----:B------:R-:W-:Y:S01]  /*58e0*/  IADD3 R11, PT, PT, R88, R11, RZ ;  /* 0x0000000b580b7210 */ /* 0x000fe20007ffe0ff */
        /* <DEDUP_REMOVED lines=17> */
[----:B------:R-:W-:-:S03]  /*5a00*/  IMAD.WIDE.U32 R64, R73, R57, R64 ;  /* 0x0000003949407225 */ /* 0x000fc600078e0040 */
[----:B------:R-:W-:Y:S01]  /*5a10*/  IADD3 R10, P0, PT, R7, R10, RZ ;  /* 0x0000000a070a7210 */ /* 0x000fe20007f1e0ff */
[----:B------:R-:W-:Y:S01]  /*5a20*/  IMAD.MOV.U32 R7, RZ, RZ, RZ ;  /* 0x000000ffff077224 */ /* 0x000fe200078e00ff */
[----:B------:R-:W-:Y:S01]  /*5a30*/  IADD3 R2, P3, PT, R64, R5, RZ ;  /* 0x0000000540027210 */ /* 0x000fe20007f7e0ff */
[----:B------:R-:W-:Y:S01]  /*5a40*/  IMAD.IADD R11, R87, 0x1, R11 ;  /* 0x00000001570b7824 */ /* 0x000fe200078e020b */
[----:B------:R-:W-:Y:S01]  /*5a50*/  IADD3.X R5, PT, PT, RZ, RZ, RZ, P2, !PT ;  /* 0x000000ffff057210 */ /* 0x000fe200017fe4ff */
[----:B------:R-:W-:-:S04]  /*5a60*/  IMAD.WIDE.U32 R6, R76, R23, R6 ;  /* 0x000000174c067225 */ /* 0x000fc800078e0006 */
[----:B------:R-:W-:Y:S01]  /*5a70*/  IMAD.WIDE.U32 R4, R51, R18, R4 ;  /* 0x0000001233047225 */ /* 0x000fe200078e0004 */
[----:B------:R-:W-:Y:S02]  /*5a80*/  IADD3 R6, P2, PT, R3, R6, RZ ;  /* 0x0000000603067210 */ /* 0x000fe40007f5e0ff */
        /* <DEDUP_REMOVED lines=9> */
[----:B------:R-:W-:Y:S02]  /*5b20*/  IMAD.IADD R103, R91, 0x1, R7 ;  /* 0x000000015b677824 */ /* 0x000fe400078e0207 */
[----:B------:R-:W-:Y:S02]  /*5b30*/  IMAD.X R7, RZ, RZ, RZ, P2 ;  /* 0x000000ffff077224 */ /* 0x000fe400010e06ff */
[----:B------:R-:W-:-:S04]  /*5b40*/  IMAD.WIDE.U32 R10, R75, R21, R10 ;  /* 0x000000154b0a7225 */ /* 0x000fc800078e000a */
        /* <DEDUP_REMOVED lines=9> */
[----:B------:R-:W-:Y:S01]  /*5be0*/  IMAD.WIDE.U32 R4, R74, R19, R4 ;  /* 0x000000134a047225 */ /* 0x000fe200078e0004 */
[----:B------:R-:W-:-:S03]  /*5bf0*/  IADD3.X R65, PT, PT, RZ, RZ, RZ, P3, !PT ;  /* 0x000000ffff417210 */ /* 0x000fc60001ffe4ff */
[----:B------:R-:W-:Y:S01]  /*5c00*/  IMAD.WIDE.U32 R12, R71, R53, R12 ;  /* 0x00000035470c7225 */ /* 0x000fe200078e000c */
[----:B------:R-:W-:-:S03]  /*5c10*/  IADD3 R4, P2, PT, R105, R4, RZ ;  /* 0x0000000469047210 */ /* 0x000fc60007f5e0ff */
[----:B------:R-:W-:Y:S01]  /*5c20*/  IMAD.WIDE.U32 R62, R51, R17, R62 ;  /* 0x00000011333e7225 */ /* 0x000fe200078e003e */
[----:B------:R-:W-:-:S03]  /*5c30*/  MOV R10, R12 ;  /* 0x0000000c000a7202 */ /* 0x000fc60000000f00 */
[----:B------:R-:W-:Y:S02]  /*5c40*/  IMAD.X R101, RZ, RZ, RZ, P1 ;  /* 0x000000ffff657224 */ /* 0x000fe400008e06ff */
[----:B------:R-:W-:Y:S02]  /*5c50*/  IMAD.IADD R5, R88, 0x1, R5 ;  /* 0x0000000158057824 */ /* 0x000fe400078e0205 */
[----:B------:R-:W-:Y:S02]  /*5c60*/  IMAD R103, R12, R33, RZ ;  /* 0x000000210c677224 */ /* 0x000fe400078e02ff */
[----:B------:R-:W-:Y:S01]  /*5c70*/  IMAD.MOV.U32 R11, RZ, RZ, RZ ;  /* 0x000000ffff0b7224 */ /* 0x000fe200078e00ff */
[----:B------:R-:W-:Y:S01]  /*5c80*/  IADD3 R62, P0, PT, R5, R62, RZ ;  /* 0x0000003e053e7210 */ /* 0x000fe20007f1e0ff */
[----:B------:R-:W-:-:S04]  /*5c90*/  IMAD.WIDE.U32 R100, R76, R22, R100 ;  /* 0x000000164c647225 */ /* 0x000fc800078e0064 */
[----:B------:R-:W-:Y:S01]  /*5ca0*/  IMAD.X R5, RZ, RZ, RZ, P2 ;  /* 0x000000ffff057224 */ /* 0x000fe200010e06ff */
[----:B------:R-:W-:Y:S01]  /*5cb0*/  IADD3 R7, P2, PT, R7, R100, RZ ;  /* 0x0000006407077210 */ /* 0x000fe20007f5e0ff */
[----:B------:R-:W-:Y:S01]  /*5cc0*/  IMAD.HI.U32 R10, R103, R52, R10 ;  /* 0x00000034670a7227 */ /* 0x000fe200078e000a */
[----:B------:R-:W-:-:S03]  /*5cd0*/  IADD3 R11, PT, PT, R90, R63, RZ ;  /* 0x0000003f5a0b7210 */ /* 0x000fc60007ffe0ff */
[----:B------:R-:W-:Y:S01]  /*5ce0*/  IMAD.WIDE.U32 R64, R73, R58, R64 ;  /* 0x0000003a49407225 */ /* 0x000fe200078e0040 */
[----:B------:R-:W-:Y:S02]  /*5cf0*/  IADD3 R2, P1, PT, R15, R11, RZ ;  /* 0x0000000b0f027210 */ /* 0x000fe40007f3e0ff */
[----:B------:R-:W-:Y:S01]  /*5d00*/  IADD3.X R11, PT, PT, RZ, RZ, RZ, P2, !PT ;  /* 0x000000ffff0b7210 */ /* 0x000fe200017fe4ff */
[----:B------:R-:W-:Y:S01]  /*5d10*/  IMAD.IADD R101, R85, 0x1, R101 ;  /* 0x0000000155657824 */ /* 0x000fe200078e0265 */
        /* <DEDUP_REMOVED lines=18> */
[----:B------:R-:W-:Y:S01]  /*5e40*/  IMAD.X R65, RZ, RZ, RZ, P5 ;  /* 0x000000ffff417224 */ /* 0x000fe200028e06ff */
[----:B------:R-:W-:Y:S01]  /*5e50*/  IADD3 R4, P2, PT, R2, R13, RZ ;  /* 0x0000000d02047210 */ /* 0x000fe20007f5e0ff */
[----:B------:R-:W-:Y:S01]  /*5e60*/  IMAD.WIDE.U32 R6, R73, R59, R6 ;  /* 0x0000003b49067225 */ /* 0x000fe200078e0006 */
[----:B------:R-:W-:-:S03]  /*5e70*/  IADD3.X R13, PT, PT, RZ, RZ, RZ, P0, !PT ;  /* 0x000000ffff0d7210 */ /* 0x000fc600007fe4ff */
[----:B------:R-:W-:-:S04]  /*5e80*/  IMAD.WIDE.U32 R64, R61, R57, R64 ;  /* 0x000000393d407225 */ /* 0x000fc800078e0040 */
        /* <DEDUP_REMOVED lines=28> */
[----:B------:R-:W-:Y:S01]  /*6050*/  IMAD R73, R10, R33, RZ ;  /* 0x000000210a497224 */ /* 0x000fe200078e02ff */
[----:B------:R-:W-:Y:S01]  /*6060*/  IADD3 R64, P2, PT, R65, R7, RZ ;  /* 0x0000000741407210 */ /* 0x000fe20007f5e0ff */
[----:B------:R-:W-:Y:S01]  /*6070*/  IMAD.MOV.U32 R2, RZ, RZ, R10 ;  /* 0x000000ffff027224 */ /* 0x000fe200078e000a */
[----:B------:R-:W-:Y:S01]  /*6080*/  IADD3 R62, P5, PT, R13, R62, RZ ;  /* 0x0000003e0d3e7210 */ /* 0x000fe20007fbe0ff */
[----:B------:R-:W-:Y:S01]  /*6090*/  IMAD.MOV.U32 R3, RZ, RZ, RZ ;  /* 0x000000ffff037224 */ /* 0x000fe200078e00ff */
[----:B------:R-:W-:Y:S01]  /*60a0*/  IADD3.X R15, PT, PT, RZ, RZ, RZ, P1, !PT ;  /* 0x000000ffff0f7210 */ /* 0x000fe20000ffe4ff */
[----:B------:R-:W-:Y:S01]  /*60b0*/  IMAD.WIDE.U32 R4, R75, R18, R4 ;  /* 0x000000124b047225 */ /* 0x000fe200078e0004 */
[----:B------:R-:W-:-:S03]  /*60c0*/  IADD3 R101, P3, PT, R101, R62, RZ ;  /* 0x0000003e65657210 */ /* 0x000fc60007f7e0ff */
[----:B------:R-:W-:Y:S02]  /*60d0*/  IMAD.IADD R7, R87, 0x1, R63 ;  /* 0x0000000157077824 */ /* 0x000fe400078e023f */
[----:B------:R-:W-:-:S03]  /*60e0*/  IMAD.HI.U32 R63, R73, R52, R2 ;  /* 0x00000034493f7227 */ /* 0x000fc600078e0002 */
[----:B------:R-:W-:Y:S01]  /*60f0*/  IADD3 R2, P6, PT, R7, R4, RZ ;  /* 0x0000000407027210 */ /* 0x000fe20007fde0ff */
[----:B------:R-:W-:Y:S02]  /*6100*/  IMAD.X R7, RZ, RZ, RZ, P4 ;  /* 0x000000ffff077224 */ /* 0x000fe400020e06ff */
[----:B------:R-:W-:Y:S02]  /*6110*/  IMAD.IADD R5, R89, 0x1, R5 ;  /* 0x0000000159057824 */ /* 0x000fe400078e0205 */
[----:B------:R-:W-:-:S04]  /*6120*/  IMAD.WIDE.U32 R6, R24, R74, R6 ;  /* 0x0000004a18067225 */ /* 0x000fc800078e0006 */
        /* <DEDUP_REMOVED lines=18> */
[----:B------:R-:W-:Y:S02]  /*6250*/  IMAD.X R11, RZ, RZ, RZ, P0 ;  /* 0x000000ffff0b7224 */ /* 0x000fe400000e06ff */
[----:B------:R-:W-:Y:S01]  /*6260*/  IMAD.X R8, RZ, RZ, RZ, P3 ;  /* 0x000000ffff087224 */ /* 0x000fe200018e06ff */
[----:B------:R-:W-:Y:S01]  /*6270*/  IADD3 R2, P3, PT, R3, R4, RZ ;  /* 0x0000000403027210 */ /* 0x000fe20007f7e0ff */
        /* <DEDUP_REMOVED lines=37> */
[----:B------:R-:W-:Y:S01]  /*64d0*/  HFMA2 R11, -RZ, RZ, 0, 0 ;  /* 0x00000000ff0b7431 */ /* 0x000fe200000001ff */
[----:B------:R-:W-:Y:S01]  /*64e0*/  IADD3 R6, P4, PT, R3, R8, RZ ;  /* 0x0000000803067210 */ /* 0x000fe20007f9e0ff */
[----:B------:R-:W-:Y:S01]  /*64f0*/  IMAD.X R3, RZ, RZ, RZ, P3 ;  /* 0x000000ffff037224 */ /* 0x000fe200018e06ff */
[----:B------:R-:W-:Y:S01]  /*6500*/  IADD3.X R13, PT, PT, RZ, RZ, RZ, P6, !PT ;  /* 0x000000ffff0d7210 */ /* 0x000fe200037fe4ff */
[----:B------:R-:W-:Y:S01]  /*6510*/  IMAD R61, R10, R33, RZ ;  /* 0x000000210a3d7224 */ /* 0x000fe200078e02ff */
[----:B------:R-:W-:Y:S01]  /*6520*/  IADD3.X R8, PT, PT, RZ, RZ, RZ, P4, !PT ;  /* 0x000000ffff087210 */ /* 0x000fe200027fe4ff */
[----:B------:R-:W-:-:S02]  /*6530*/  IMAD.X R15, RZ, RZ, RZ, P5 ;  /* 0x000000ffff0f7224 */ /* 0x000fc400028e06ff */
[----:B------:R-:W-:-:S04]  /*6540*/  IMAD.WIDE.U32 R2, R71, R58, R2 ;  /* 0x0000003a47027225 */ /* 0x000fc800078e0002 */
[----:B------:R-:W-:Y:S01]  /*6550*/  IMAD.HI.U32 R63, R61, R52, R10 ;  /* 0x000000343d3f7227 */ /* 0x000fe200078e000a */
[----:B------:R-:W-:-:S03]  /*6560*/  IADD3 R10, P5, PT, R3, R69, RZ ;  /* 0x00000045030a7210 */ /* 0x000fc60007fbe0ff */
        /* <DEDUP_REMOVED lines=12> */
[----:B------:R-:W-:-:S03]  /*6630*/  IMAD.WIDE.U32 R10, R71, R59, R10 ;  /* 0x0000003b470a7225 */ /* 0x000fc600078e000a */
[----:B------:R-:W-:Y:S01]  /*6640*/  IADD3 R69, P1, PT, R69, R4, RZ ;  /* 0x0000000445457210 */ /* 0x000fe20007f3e0ff */
[----:B------:R-:W-:-:S04]  /*6650*/  IMAD.WIDE.U32 R2, R103, R57, R2 ;  /* 0x0000003967027225 */ /* 0x000fc800078e0002 */
[----:B------:R-:W-:Y:S01]  /*6660*/  IMAD.X R13, RZ, RZ, RZ, P6 ;  /* 0x000000ffff0d7224 */ /* 0x000fe200030e06ff */
        /* <DEDUP_REMOVED lines=18> */
[----:B------:R-:W-:-:S03]  /*6790*/  IMAD.WIDE.U32 R12, R61, R54, R12 ;  /* 0x000000363d0c7225 */ /* 0x000fc600078e000c */
[----:B------:R-:W-:Y:S01]  /*67a0*/  IADD3.X R5, PT, PT, RZ, RZ, RZ, P2, !PT ;  /* 0x000000ffff057210 */ /* 0x000fe200017fe4ff */
[----:B------:R-:W-:Y:S01]  /*67b0*/  IMAD.X R7, RZ, RZ, RZ, P3 ;  /* 0x000000ffff077224 */ /* 0x000fe200018e06ff */
[----:B------:R-:W-:Y:S02]  /*67c0*/  IADD3 R10, P3, PT, R10, R3, RZ ;  /* 0x000000030a0a7210 */ /* 0x000fe40007f7e0ff */
[----:B------:R-:W-:Y:S01]  /*67d0*/  IADD3 R62, P6, PT, R2, R13, RZ ;  /* 0x0000000d023e7210 */ /* 0x000fe20007fde0ff */
[----:B------:R-:W-:Y:S01]  /*67e0*/  IMAD.WIDE.U32 R4, R103, R59, R4 ;  /* 0x0000003b67047225 */ /* 0x000fe200078e0004 */
[----:B------:R-:W-:Y:S02]  /*67f0*/  IADD3 R8, P2, PT, R8, R15, RZ ;  /* 0x0000000f08087210 */ /* 0x000fe40007f5e0ff */
[----:B------:R-:W-:Y:S01]  /*6800*/  IADD3.X R63, PT, PT, RZ, RZ, RZ, P6, !PT ;  /* 0x000000ffff3f7210 */ /* 0x000fe200037fe4ff */
[----:B------:R-:W-:Y:S02]  /*6810*/  IMAD.X R11, RZ, RZ, RZ, P3 ;  /* 0x000000ffff0b7224 */ /* 0x000fe400018e06ff */
[----:B------:R-:W-:-:S02]  /*6820*/  IMAD.X R15, RZ, RZ, RZ, P0 ;  /* 0x000000ffff0f7224 */ /* 0x000fc400000e06ff */
        /* <DEDUP_REMOVED lines=9> */
[----:B------:R-:W-:Y:S02]  /*68c0*/  IADD3 R13, P0, PT, R13, R8, RZ ;  /* 0x000000080d0d7210 */ /* 0x000fe40007f1e0ff */
[----:B------:R-:W-:Y:S01]  /*68d0*/  IADD3 R2, P3, PT, R4, R11, RZ ;  /* 0x0000000b04027210 */ /* 0x000fe20007f7e0ff */
[----:B------:R-:W-:Y:S01]  /*68e0*/  IMAD.WIDE.U32 R6, R73, R58, R6 ;  /* 0x0000003a49067225 */ /* 0x000fe200078e0006 */
[----:B------:R-:W-:Y:S02]  /*68f0*/  IADD3.X R11, PT, PT, RZ, RZ, RZ, P1, !PT ;  /* 0x000000ffff0b7210 */ /* 0x000fe40000ffe4ff */
[----:B------:R-:W-:Y:S01]  /*6900*/  IADD3 R5, P1, PT, R5, R13, RZ ;  /* 0x0000000d05057210 */ /* 0x000fe20007f3e0ff */
[----:B------:R-:W-:Y:S01]  /*6910*/  IMAD.X R13, RZ, RZ, RZ, P4 ;  /* 0x000000ffff0d7224 */ /* 0x000fe200020e06ff */
[----:B------:R-:W-:Y:S01]  /*6920*/  MOV R15, R62 ;  /* 0x0000003e000f7202 */ /* 0x000fe20000000f00 */
[----:B------:R-:W-:Y:S01]  /*6930*/  IMAD.WIDE.U32 R10, R61, R56, R10 ;  /* 0x000000383d0a7225 */ /* 0x000fe200078e000a */
[----:B------:R-:W-:-:S02]  /*6940*/  IADD3 R4, P6, PT, R7, R5, RZ ;  /* 0x0000000507047210 */ /* 0x000fc40007fde0ff */
        /* <DEDUP_REMOVED lines=15> */
[----:B------:R-:W-:Y:S01]  /*6a40*/  IMAD.X R65, RZ, RZ, RZ, P6 ;  /* 0x000000ffff417224 */ /* 0x000fe200030e06ff */
[----:B------:R-:W-:Y:S01]  /*6a50*/  IADD3.X R2, PT, PT, RZ, RZ, RZ, P3, !PT ;  /* 0x000000ffff027210 */ /* 0x000fe20001ffe4ff */
[----:B------:R-:W-:Y:S01]  /*6a60*/  IMAD.X R11, RZ, RZ, RZ, P4 ;  /* 0x000000ffff0b7224 */ /* 0x000fe200020e06ff */
[----:B------:R-:W-:Y:S01]  /*6a70*/  IADD3 R7, P3, PT, R5, R7, RZ ;  /* 0x0000000705077210 */ /* 0x000fe20007f7e0ff */
[----:B------:R-:W-:Y:S01]  /*6a80*/  IMAD.WIDE.U32 R4, R61, R58, R64 ;  /* 0x0000003a3d047225 */ /* 0x000fe200078e0040 */
[----:B------:R-:W-:-:S03]  /*6a90*/  IADD3 R3, PT, PT, R2, R3, R13 ;  /* 0x0000000302037210 */ /* 0x000fc60007ffe00d */
[----:B------:R-:W-:Y:S01]  /*6aa0*/  IMAD.X R16, RZ, RZ, RZ, P3 ;  /* 0x000000ffff107224 */ /* 0x000fe200018e06ff */
[----:B------:R-:W-:Y:S01]  /*6ab0*/  IADD3 R2, P2, PT, R5, R7, RZ ;  /* 0x0000000705027210 */ /* 0x000fe20007f5e0ff */
[----:B------:R-:W-:Y:S01]  /*6ac0*/  IMAD.MOV.U32 R13, RZ, RZ, R6 ;  /* 0x000000ffff0d7224 */ /* 0x000fe200078e0006 */
[----:B------:R-:W-:Y:S01]  /*6ad0*/  IADD3 R5, PT, PT, R8, R3, R11 ;  /* 0x0000000308057210 */ /* 0x000fe20007ffe00b */
[----:B------:R-:W-:Y:S01]  /*6ae0*/  IMAD.X R8, RZ, RZ, RZ, P1 ;  /* 0x000000ffff087224 */ /* 0x000fe200008e06ff */
[----:B------:R-:W-:Y:S01]  /*6af0*/  IADD3.X R7, PT, PT, RZ, RZ, RZ, P0, !PT ;  /* 0x000000ffff077210 */ /* 0x000fe200007fe4ff */
[----:B------:R-:W-:-:S03]  /*6b00*/  IMAD.X R3, RZ, RZ, RZ, P2 ;  /* 0x000000ffff037224 */ /* 0x000fc600010e06ff */
[----:B------:R-:W-:Y:S01]  /*6b10*/  IADD3 R5, PT, PT, R8, R5, R7 ;  /* 0x0000000508057210 */ /* 0x000fe20007ffe007 */
        /* <DEDUP_REMOVED lines=28> */
[----:B------:R-:W-:Y:S02]  /*6ce0*/  ISETP.GE.U32.AND P0, PT, R14, R52, PT ;  /* 0x000000340e00720c */ /* 0x000fe40003f06070 */
[----:B------:R-:W-:Y:S02]  /*6cf0*/  ISETP.LE.U32.AND P1, PT, R12, R53, PT ;  /* 0x000000350c00720c */ /* 0x000fe40003f23070 */
[----:B------:R-:W-:-:S13]  /*6d00*/  ISETP.GT.U32.OR P0, PT, R53, R12, !P0 ;  /* 0x0000000c3500720c */ /* 0x000fda0004704470 */
[----:B------:R-:W-:Y:S05]  /*6d10*/  @P0 BRA P1, `(.L_x_334) ;  /* 0x00000000005c0947 */ /* 0x000fea0000800000 */
.L_x_333:
        /* <DEDUP_REMOVED lines=23> */
.L_x_334:
        /* <DEDUP_REMOVED lines=16> */
[----:B------:R-:W-:Y:S02]  /*6f90*/  IMAD R100, R4, R33, RZ ;  /* 0x0000002104647224 */ /* 0x000fe400078e02ff */
[----:B------:R-:W-:Y:S01]  /*6fa0*/  IMAD.MOV.U32 R5, RZ, RZ, RZ ;  /* 0x000000ffff057224 */ /* 0x000fe200078e00ff */
[----:B------:R-:W-:Y:S01]  /*6fb0*/  IADD3 R6, P0, PT, R7, R64, RZ ;  /* 0x0000004007067210 */ /* 0x000fe20007f1e0ff */
[----:B------:R-:W-:Y:S01]  /*6fc0*/  IMAD.MOV.U32 R63, RZ, RZ, RZ ;  /* 0x000000ffff3f7224 */ /* 0x000fe200078e00ff */
[----:B------:R-:W-:Y:S01]  /*6fd0*/  IADD3 R64, PT, PT, R65, R98, RZ ;  /* 0x0000006241407210 */ /* 0x000fe20007ffe0ff */
[----:B------:R-:W-:Y:S02]  /*6fe0*/  IMAD.MOV.U32 R65, RZ, RZ, RZ ;  /* 0x000000ffff417224 */ /* 0x000fe400078e00ff */
[----:B------:R-:W-:-:S02]  /*6ff0*/  IMAD.X R7, RZ, RZ, RZ, P0 ;  /* 0x000000ffff077224 */ /* 0x000fc400000e06ff */
[----:B------:R-:W-:-:S04]  /*7000*/  IMAD.WIDE.U32 R64, R67, R28, R64 ;  /* 0x0000001c43407225 */ /* 0x000fc800078e0040 */
[----:B------:R-:W-:-:S04]  /*7010*/  IMAD.WIDE.U32 R6, R97, R30, R6 ;  /* 0x0000001e61067225 */ /* 0x000fc800078e0006 */
[----:B------:R-:W-:Y:S01]  /*7020*/  IMAD.IADD R69, R105, 0x1, R7 ;  /* 0x0000000169457824 */ /* 0x000fe200078e0207 */
[----:B------:R-:W-:Y:S01]  /*7030*/  MOV R7, RZ ;  /* 0x000000ff00077202 */ /* 0x000fe20000000f00 */
[----:B------:R-:W-:-:S03]  /*7040*/  IMAD.HI.U32 R5, R100, R52, R4 ;  /* 0x0000003464057227 */ /* 0x000fc600078e0004 */
[----:B------:R-:W-:Y:S01]  /*7050*/  IADD3 R68, P0, PT, R69, R64, RZ ;  /* 0x0000004045447210 */ /* 0x000fe20007f1e0ff */
[----:B------:R-:W-:Y:S01]  /*7060*/  IMAD.WIDE.U32 R6, R95, R31, R6 ;  /* 0x0000001f5f067225 */ /* 0x000fe200078e0006 */
[----:B------:R-:W-:-:S03]  /*7070*/  IADD3 R2, P1, PT, R5, R2, RZ ;  /* 0x0000000205027210 */ /* 0x000fc60007f3e0ff */
[----:B------:R-:W-:Y:S02]  /*7080*/  IMAD.X R69, RZ, RZ, RZ, P0 ;  /* 0x000000ffff457224 */ /* 0x000fe400000e06ff */
[----:B------:R-:W-:Y:S02]  /*7090*/  IMAD.IADD R64, R65, 0x1, R101 ;  /* 0x0000000141407824 */ /* 0x000fe400078e0265 */
[----:B------:R-:W-:-:S04]  /*70a0*/  IMAD.WIDE.U32 R68, R97, R29, R68 ;  /* 0x0000001d61447225 */ /* 0x000fc800078e0044 */
[----:B------:R-:W-:Y:S02]  /*70b0*/  IMAD.MOV.U32 R65, RZ, RZ, RZ ;  /* 0x000000ffff417224 */ /* 0x000fe400078e00ff */
[----:B------:R-:W-:Y:S02]  /*70c0*/  IMAD.IADD R5, R96, 0x1, R7 ;  /* 0x0000000160057824 */ /* 0x000fe400078e0207 */
[----:B------:R-:W-:-:S04]  /*70d0*/  IMAD.WIDE.U32 R64, R67, R27, R64 ;  /* 0x0000001b43407225 */ /* 0x000fc800078e0040 */
[----:B------:R-:W-:Y:S02]  /*70e0*/  IMAD.IADD R7, R98, 0x1, R69 ;  /* 0x0000000162077824 */ /* 0x000fe400078e0245 */
        /* <DEDUP_REMOVED lines=11> */
[----:B------:R-:W-:Y:S02]  /*71a0*/  IMAD.MOV.U32 R65, RZ, RZ, RZ ;  /* 0x000000ffff417224 */ /* 0x000fe400078e00ff */
[----:B------:R-:W-:Y:S02]  /*71b0*/  IMAD.IADD R3, R105, 0x1, R69 ;  /* 0x0000000169037824 */ /* 0x000fe400078e0245 */
[----:B------:R-:W-:-:S03]  /*71c0*/  IMAD.WIDE.U32 R64, R67, R26, R64 ;  /* 0x0000001a43407225 */ /* 0x000fc600078e0040 */
[----:B------:R-:W-:Y:S01]  /*71d0*/  IADD3 R4, P1, PT, R3, R4, RZ ;  /* 0x0000000403047210 */ /* 0x000fe20007f3e0ff */
[----:B------:R-:W-:Y:S02]  /*71e0*/  IMAD.IADD R5, R101, 0x1, R5 ;  /* 0x0000000165057824 */ /* 0x000fe400078e0205 */
[----:B------:R-:W-:Y:S02]  /*71f0*/  IMAD.MOV.U32 R69, RZ, RZ, RZ ;  /* 0x000000ffff457224 */ /* 0x000fe400078e00ff */
[----:B------:R-:W-:Y:S01]  /*7200*/  IMAD.X R7, RZ, RZ, RZ, P0 ;  /* 0x000000ffff077224 */ /* 0x000fe200000e06ff */
[----:B------:R-:W-:Y:S01]  /*7210*/  IADD3 R64, P0, PT, R5, R64, RZ ;  /* 0x0000004005407210 */ /* 0x000fe20007f1e0ff */
[----:B------:R-:W-:Y:S01]  /*7220*/  IMAD.WIDE.U32 R68, R9, R31, R68 ;  /* 0x0000001f09447225 */ /* 0x000fe200078e0044 */
[----:B------:R-:W-:-:S03]  /*7230*/  IADD3.X R5, PT, PT, RZ, RZ, RZ, P1, !PT ;  /* 0x000000ffff057210 */ /* 0x000fc60000ffe4ff */
[----:B------:R-:W-:Y:S02]  /*7240*/  IMAD R103, R2, R33, RZ ;  /* 0x0000002102677224 */ /* 0x000fe400078e02ff */
[----:B------:R-:W-:Y:S02]  /*7250*/  IMAD.MOV.U32 R62, RZ, RZ, R2 ;  /* 0x000000ffff3e7224 */ /* 0x000fe400078e0002 */
[----:B------:R-:W-:-:S04]  /*7260*/  IMAD.WIDE.U32 R4, R95, R29, R4 ;  /* 0x0000001d5f047225 */ /* 0x000fc800078e0004 */
[----:B------:R-:W-:Y:S01]  /*7270*/  IMAD.IADD R3, R96, 0x1, R69 ;  /* 0x0000000160037824 */ /* 0x000fe200078e0245 */
[----:B------:R-:W-:Y:S01]  /*7280*/  IADD3 R5, PT, PT, R98, R5, RZ ;  /* 0x0000000562057210 */ /* 0x000fe20007ffe0ff */
[----:B------:R-:W-:Y:S02]  /*7290*/  IMAD.IADD R2, R65, 0x1, R61 ;  /* 0x0000000141027824 */ /* 0x000fe400078e023d */
[----:B------:R-:W-:Y:S02]  /*72a0*/  IMAD.X R65, RZ, RZ, RZ, P0 ;  /* 0x000000ffff417224 */ /* 0x000fe400000e06ff */
[----:B------:R-:W-:Y:S01]  /*72b0*/  IMAD.HI.U32 R63, R103, R52, R62 ;  /* 0x00000034673f7227 */ /* 0x000fe200078e003e */
[----:B------:R-:W-:-:S03]  /*72c0*/  IADD3 R62, P2, PT, R3, R4, RZ ;  /* 0x00000004033e7210 */ /* 0x000fc60007f5e0ff */
[----:B------:R-:W-:-:S04]  /*72d0*/  IMAD.WIDE.U32 R6, R100, R54, R6 ;  /* 0x0000003664067225 */ /* 0x000fc800078e0006 */
[----:B------:R-:W-:Y:S01]  /*72e0*/  IMAD.WIDE.U32 R64, R97, R27, R64 ;  /* 0x0000001b61407225 */ /* 0x000fe200078e0040 */
[----:B------:R-:W-:Y:S02]  /*72f0*/  IADD3 R6, P1, PT, R6, R63, RZ ;  /* 0x0000003f06067210 */ /* 0x000fe40007f3e0ff */
[----:B------:R-:W-:Y:S01]  /*7300*/  IADD3 R68, P0, PT, R7, R68, RZ ;  /* 0x0000004407447210 */ /* 0x000fe20007f1e0ff */
        /* <DEDUP_REMOVED lines=10> */
[----:B------:R-:W-:-:S04]  /*73b0*/  IMAD.WIDE.U32 R68, R100, R55, R68 ;  /* 0x0000003764447225 */ /* 0x000fc800078e0044 */
[----:B------:R-:W-:Y:S01]  /*73c0*/  IMAD.WIDE.U32 R62, R9, R30, R62 ;  /* 0x0000001e093e7225 */ /* 0x000fe200078e003e */
[----:B------:R-:W-:-:S03]  /*73d0*/  IADD3 R4, P1, PT, R68, R7, RZ ;  /* 0x0000000744047210 */ /* 0x000fc60007f3e0ff */
[----:B------:R-:W-:Y:S01]  /*73e0*/  IMAD.IADD R70, R3, 0x1, R73 ;  /* 0x0000000103467824 */ /* 0x000fe200078e0249 */
[----:B------:R-:W-:Y:S01]  /*73f0*/  IADD3.X R3, PT, PT, RZ, RZ, RZ, P0, !PT ;  /* 0x000000ffff037210 */ /* 0x000fe200007fe4ff */
[----:B------:R-:W-:Y:S02]  /*7400*/  IMAD R109, R6, R33, RZ ;  /* 0x00000021066d7224 */ /* 0x000fe400078e02ff */
[----:B------:R-:W-:Y:S02]  /*7410*/  IMAD.MOV.U32 R7, RZ, RZ, RZ ;  /* 0x000000ffff077224 */ /* 0x000fe400078e00ff */
[----:B------:R-:W-:-:S04]  /*7420*/  IMAD.WIDE.U32 R64, R95, R28, R64 ;  /* 0x0000001c5f407225 */ /* 0x000fc800078e0040 */
[----:B------:R-:W-:Y:S02]  /*7430*/  IMAD.IADD R63, R105, 0x1, R63 ;  /* 0x00000001693f7824 */ /* 0x000fe400078e023f */
[----:B------:R-:W-:-:S03]  /*7440*/  IMAD.HI.U32 R107, R109, R52, R6 ;  /* 0x000000346d6b7227 */ /* 0x000fc600078e0006 */
[----:B------:R-:W-:Y:S01]  /*7450*/  IADD3 R6, P0, PT, R63, R64, RZ ;  /* 0x000000403f067210 */ /* 0x000fe20007f1e0ff */
[----:B------:R-:W-:Y:S02]  /*7460*/  IMAD.X R5, RZ, RZ, RZ, P1 ;  /* 0x000000ffff057224 */ /* 0x000fe400008e06ff */
[----:B------:R-:W-:Y:S01]  /*7470*/  IMAD.IADD R65, R101, 0x1, R65 ;  /* 0x0000000165417824 */ /* 0x000fe200078e0241 */
[----:B------:R-:W-:Y:S01]  /*7480*/  IADD3.X R7, PT, PT, RZ, RZ, RZ, P0, !PT ;  /* 0x000000ffff077210 */ /* 0x000fe200007fe4ff */
[----:B------:R-:W-:Y:S02]  /*7490*/  IMAD.MOV.U32 R63, RZ, RZ, RZ ;  /* 0x000000ffff3f7224 */ /* 0x000fe400078e00ff */
[----:B------:R-:W-:-:S04]  /*74a0*/  IMAD.WIDE.U32 R2, R97, R26, R2 ;  /* 0x0000001a61027225 */ /* 0x000fc800078e0002 */
[----:B------:R-:W-:Y:S01]  /*74b0*/  IMAD.MOV.U32 R71, RZ, RZ, RZ ;  /* 0x000000ffff477224 */ /* 0x000fe200078e00ff */
[----:B------:R-:W-:Y:S01]  /*74c0*/  IADD3 R2, P0, PT, R65, R2, RZ ;  /* 0x0000000241027210 */ /* 0x000fe20007f1e0ff */
[----:B------:R-:W-:-:S04]  /*74d0*/  IMAD.WIDE.U32 R4, R103, R54, R4 ;  /* 0x0000003667047225 */ /* 0x000fc800078e0004 */
[----:B------:R-:W-:Y:S01]  /*74e0*/  IMAD.WIDE.U32 R62, R99, R31, R62 ;  /* 0x0000001f633e7225 */ /* 0x000fe200078e003e */
[----:B------:R-:W-:-:S03]  /*74f0*/  IADD3 R66, P1, PT, R4, R107, RZ ;  /* 0x0000006b04427210 */ /* 0x000fc60007f3e0ff */
        /* <DEDUP_REMOVED lines=11> */
[----:B------:R-:W-:-:S04]  /*75b0*/  IMAD.WIDE.U32 R2, R95, R27, R2 ;  /* 0x0000001b5f027225 */ /* 0x000fc800078e0002 */
[----:B------:R-:W-:Y:S01]  /*75c0*/  IMAD.X R65, RZ, RZ, RZ, P0 ;  /* 0x000000ffff417224 */ /* 0x000fe200000e06ff */
[----:B------:R-:W-:Y:S01]  /*75d0*/  IADD3 R62, P0, PT, R7, R2, RZ ;  /* 0x00000002073e7210 */ /* 0x000fe20007f1e0ff */
[----:B------:R-:W-:Y:S01]  /*75e0*/  IMAD.WIDE.U32 R66, R109, R53, R66 ;  /* 0x000000356d427225 */ /* 0x000fe200078e0042 */
[----:B------:R-:W-:-:S03]  /*75f0*/  IADD3 R63, PT, PT, R94, R3, RZ ;  /* 0x000000035e3f7210 */ /* 0x000fc60007ffe0ff */
[----:B------:R-:W-:-:S04]  /*7600*/  IMAD.WIDE.U32 R68, R100, R56, R68 ;  /* 0x0000003864447225 */ /* 0x000fc800078e0044 */
[----:B------:R-:W-:Y:S01]  /*7610*/  IMAD R107, R66, R33, RZ ;  /* 0x00000021426b7224 */ /* 0x000fe200078e02ff */
[----:B------:R-:W-:Y:S01]  /*7620*/  IADD3 R4, P2, PT, R68, R5, RZ ;  /* 0x0000000544047210 */ /* 0x000fe20007f5e0ff */
[----:B------:R-:W-:-:S04]  /*7630*/  IMAD.WIDE.U32 R64, R97, R25, R64 ;  /* 0x0000001961407225 */ /* 0x000fc800078e0040 */
[----:B------:R-:W-:Y:S01]  /*7640*/  IMAD.MOV.U32 R2, RZ, RZ, R66 ;  /* 0x000000ffff027224 */ /* 0x000fe200078e0042 */
[----:B------:R-:W-:Y:S01]  /*7650*/  IADD3 R65, PT, PT, R73, R65, RZ ;  /* 0x0000004149417210 */ /* 0x000fe20007ffe0ff */
[----:B------:R-:W-:Y:S02]  /*7660*/  IMAD.MOV.U32 R3, RZ, RZ, RZ ;  /* 0x000000ffff037224 */ /* 0x000fe400078e00ff */
[----:B------:R-:W-:Y:S02]  /*7670*/  IMAD.X R7, RZ, RZ, RZ, P1 ;  /* 0x000000ffff077224 */ /* 0x000fe400008e06ff */
[----:B------:R-:W-:Y:S01]  /*7680*/  IMAD.HI.U32 R68, R107, R52, R2 ;  /* 0x000000346b447227 */ /* 0x000fe200078e0002 */
[----:B------:R-:W-:-:S03]  /*7690*/  IADD3 R2, P1, PT, R63, R64, RZ ;  /* 0x000000403f027210 */ /* 0x000fc60007f3e0ff */
[----:B------:R-:W-:Y:S01]  /*76a0*/  IMAD.X R63, RZ, RZ, RZ, P0 ;  /* 0x000000ffff3f7224 */ /* 0x000fe200000e06ff */
        /* <DEDUP_REMOVED lines=8> */
[----:B------:R-:W-:-:S04]  /*7730*/  IMAD.WIDE.U32 R4, R103, R55, R4 ;  /* 0x0000003767047225 */ /* 0x000fc800078e0004 */
[----:B------:R-:W-:Y:S01]  /*7740*/  IMAD.MOV.U32 R7, RZ, RZ, RZ ;  /* 0x000000ffff077224 */ /* 0x000fe200078e00ff */
[----:B------:R-:W-:Y:S01]  /*7750*/  IADD3 R66, P0, PT, R4, R67, RZ ;  /* 0x0000004304427210 */ /* 0x000fe20007f1e0ff */
[----:B------:R-:W-:-:S04]  /*7760*/  IMAD.WIDE.U32 R2, R95, R26, R2 ;  /* 0x0000001a5f027225 */ /* 0x000fc800078e0002 */
[----:B------:R-:W-:Y:S01]  /*7770*/  IMAD.IADD R65, R101, 0x1, R63 ;  /* 0x0000000165417824 */ /* 0x000fe200078e023f */
[----:B------:R-:W-:Y:S01]  /*7780*/  IADD3.X R63, PT, PT, RZ, RZ, RZ, P1, !PT ;  /* 0x000000ffff3f7210 */ /* 0x000fe20000ffe4ff */
[----:B------:R-:W-:-:S03]  /*7790*/  IMAD.WIDE.U32 R6, R93, R31, R6 ;  /* 0x0000001f5d067225 */ /* 0x000fc600078e0006 */
[----:B------:R-:W-:Y:S01]  /*77a0*/  IADD3 R2, P1, PT, R65, R2, RZ ;  /* 0x0000000241027210 */ /* 0x000fe20007f3e0ff */
[----:B------:R-:W-:Y:S01]  /*77b0*/  IMAD.WIDE.U32 R70, R32, R97, R70 ;  /* 0x0000006120467225 */ /* 0x000fe200078e0046 */
[----:B------:R-:W-:-:S03]  /*77c0*/  IADD3 R6, P2, PT, R69, R6, RZ ;  /* 0x0000000645067210 */ /* 0x000fc60007f5e0ff */
[----:B------:R-:W-:Y:S02]  /*77d0*/  IMAD.IADD R3, R61, 0x1, R3 ;  /* 0x000000013d037824 */ /* 0x000fe400078e0203 */
[----:B------:R-:W-:-:S04]  /*77e0*/  IMAD.WIDE.U32 R64, R99, R29, R62 ;  /* 0x0000001d63407225 */ /* 0x000fc800078e003e */
[----:B------:R-:W-:Y:S01]  /*77f0*/  IMAD.X R67, RZ, RZ, RZ, P0 ;  /* 0x000000ffff437224 */ /* 0x000fe200000e06ff */
[----:B------:R-:W-:Y:S01]  /*7800*/  IADD3 R62, P0, PT, R70, R3, RZ ;  /* 0x00000003463e7210 */ /* 0x000fe20007f1e0ff */
[----:B------:R-:W-:Y:S01]  /*7810*/  IMAD.IADD R69, R96, 0x1, R7 ;  /* 0x0000000160457824 */ /* 0x000fe200078e0207 */
[----:B------:R-:W-:Y:S01]  /*7820*/  IADD3.X R3, PT, PT, RZ, RZ, RZ, P1, !PT ;  /* 0x000000ffff037210 */ /* 0x000fe20000ffe4ff */
[----:B------:R-:W-:Y:S02]  /*7830*/  IMAD.X R7, RZ, RZ, RZ, P2 ;  /* 0x000000ffff077224 */ /* 0x000fe400010e06ff */
[----:B------:R-:W-:Y:S01]  /*7840*/  IMAD.IADD R65, R98, 0x1, R65 ;  /* 0x0000000162417824 */ /* 0x000fe200078e0241 */
        /* <DEDUP_REMOVED lines=9> */
[----:B------:R-:W-:-:S04]  /*78e0*/  IMAD.WIDE.U32 R66, R109, R54, R66 ;  /* 0x000000366d427225 */ /* 0x000fc800078e0042 */
[----:B------:R-:W-:Y:S01]  /*78f0*/  IMAD.WIDE.U32 R4, R93, R30, R4 ;  /* 0x0000001e5d047225 */ /* 0x000fe200078e0004 */
[----:B------:R-:W-:-:S03]  /*7900*/  IADD3 R68, P4, PT, R66, R68, RZ ;  /* 0x0000004442447210 */ /* 0x000fc60007f9e0ff */
[----:B------:R-:W-:-:S04]  /*7910*/  IMAD.WIDE.U32 R62, R95, R25, R62 ;  /* 0x000000195f3e7225 */ /* 0x000fc800078e003e */
[----:B------:R-:W-:Y:S01]  /*7920*/  IMAD.WIDE.U32 R64, R99, R28, R64 ;  /* 0x0000001c63407225 */ /* 0x000fe200078e0040 */
[----:B------:R-:W-:-:S03]  /*7930*/  IADD3 R62, P1, PT, R3, R62, RZ ;  /* 0x0000003e033e7210 */ /* 0x000fc60007f3e0ff */
[----:B------:R-:W-:Y:S02]  /*7940*/  IMAD.IADD R5, R105, 0x1, R5 ;  /* 0x0000000169057824 */ /* 0x000fe400078e0205 */
[----:B------:R-:W-:Y:S01]  /*7950*/  IMAD.IADD R70, R73, 0x1, R63 ;  /* 0x0000000149467824 */ /* 0x000fe200078e023f */
[----:B------:R-:W-:Y:S01]  /*7960*/  IADD3.X R63, PT, PT, RZ, RZ, RZ, P1, !PT ;  /* 0x000000ffff3f7210 */ /* 0x000fe20000ffe4ff */
[----:B------:R-:W-:Y:S01]  /*7970*/  IMAD.X R3, RZ, RZ, RZ, P3 ;  /* 0x000000ffff037224 */ /* 0x000fe200018e06ff */
[----:B------:R-:W-:Y:S01]  /*7980*/  IADD3 R66, P2, PT, R5, R64, RZ ;  /* 0x0000004005427210 */ /* 0x000fe20007f5e0ff */
[----:B------:R-:W-:Y:S01]  /*7990*/  HFMA2 R5, -RZ, RZ, 0, 0 ;  /* 0x00000000ff057431 */ /* 0x000fe200000001ff */
[----:B------:R-:W-:Y:S01]  /*79a0*/  IADD3 R70, P0, PT, R71, R70, RZ ;  /* 0x0000004647467210 */ /* 0x000fe20007f1e0ff */
[----:B------:R-:W-:Y:S02]  /*79b0*/  IMAD.X R69, RZ, RZ, RZ, P4 ;  /* 0x000000ffff457224 */ /* 0x000fe400020e06ff */
[----:B------:R-:W-:-:S04]  /*79c0*/  IMAD.WIDE.U32 R2, R103, R56, R2 ;  /* 0x0000003867027225 */ /* 0x000fc800078e0002 */
[----:B------:R-:W-:Y:S01]  /*79d0*/  IMAD.WIDE.U32 R68, R107, R53, R68 ;  /* 0x000000356b447225 */ /* 0x000fe200078e0044 */
[----:B------:R-:W-:-:S03]  /*79e0*/  IADD3 R6, P1, PT, R2, R67, RZ ;  /* 0x0000004302067210 */ /* 0x000fc60007f3e0ff */
[----:B------:R-:W-:Y:S02]  /*79f0*/  IMAD.IADD R111, R101, 0x1, R65 ;  /* 0x00000001656f7824 */ /* 0x000fe400078e0241 */
[----:B------:R-:W-:Y:S02]  /*7a00*/  IMAD.X R71, RZ, RZ, RZ, P0 ;  /* 0x000000ffff477224 */ /* 0x000fe400000e06ff */
[----:B------:R-:W-:-:S04]  /*7a10*/  IMAD.WIDE.U32 R62, R9, R26, R62 ;  /* 0x0000001a093e7225 */ /* 0x000fc800078e003e */
[----:B------:R-:W-:Y:S01]  /*7a20*/  IMAD.WIDE.U32 R4, R92, R31, R4 ;  /* 0x0000001f5c047225 */ /* 0x000fe200078e0004 */
[----:B------:R-:W-:-:S03]  /*7a30*/  IADD3 R62, P0, PT, R111, R62, RZ ;  /* 0x0000003e6f3e7210 */ /* 0x000fc60007f1e0ff */
[----:B------:R-:W-:Y:S01]  /*7a40*/  IMAD.X R67, RZ, RZ, RZ, P2 ;  /* 0x000000ffff437224 */ /* 0x000fe200010e06ff */
[----:B------:R-:W-:Y:S01]  /*7a50*/  IADD3 R4, P3, PT, R7, R4, RZ ;  /* 0x0000000407047210 */ /* 0x000fe20007f7e0ff */
[----:B------:R-:W-:Y:S01]  /*7a60*/  IMAD R97, R68, R33, RZ ;  /* 0x0000002144617224 */ /* 0x000fe200078e02ff */
[----:B------:R-:W-:Y:S01]  /*7a70*/  IADD3 R5, PT, PT, R96, R5, RZ ;  /* 0x0000000560057210 */ /* 0x000fe20007ffe0ff */
[----:B------:R-:W-:Y:S02]  /*7a80*/  IMAD.MOV.U32 R64, RZ, RZ, R68 ;  /* 0x000000ffff407224 */ /* 0x000fe400078e0044 */
[----:B------:R-:W-:Y:S02]  /*7a90*/  IMAD.MOV.U32 R65, RZ, RZ, RZ ;  /* 0x000000ffff417224 */ /* 0x000fe400078e00ff */
[----:B------:R-:W-:-:S04]  /*7aa0*/  IMAD.WIDE.U32 R70, R32, R95, R70 ;  /* 0x0000005f20467225 */ /* 0x000fc800078e0046 */
[----:B------:R-:W-:Y:S02]  /*7ab0*/  IMAD.IADD R63, R61, 0x1, R63 ;  /* 0x000000013d3f7824 */ /* 0x000fe400078e023f */
[----:B------:R-:W-:-:S04]  /*7ac0*/  IMAD.WIDE.U32 R66, R93, R29, R66 ;  /* 0x0000001d5d427225 */ /* 0x000fc800078e0042 */
[----:B------:R-:W-:Y:S01]  /*7ad0*/  IMAD.HI.U32 R2, R97, R52, R64 ;  /* 0x0000003461027227 */ /* 0x000fe200078e0040 */
[----:B------:R-:W-:-:S03]  /*7ae0*/  IADD3 R66, P2, PT, R5, R66, RZ ;  /* 0x0000004205427210 */ /* 0x000fc60007f5e0ff */
[----:B------:R-:W-:Y:S01]  /*7af0*/  IMAD.X R7, RZ, RZ, RZ, P1 ;  /* 0x000000ffff077224 */ /* 0x000fe200008e06ff */
[----:B------:R-:W-:Y:S01]  /*7b00*/  IADD3 R64, P1, PT, R70, R63, RZ ;  /* 0x0000003f46407210 */ /* 0x000fe20007f3e0ff */
[----:B------:R-:W-:Y:S02]  /*7b10*/  IMAD.X R63, RZ, RZ, RZ, P0 ;  /* 0x000000ffff3f7224 */ /* 0x000fe400000e06ff */
        /* <DEDUP_REMOVED lines=8> */
[----:B------:R-:W-:Y:S01]  /*7ba0*/  IADD3.X R111, PT, PT, RZ, RZ, RZ, P1, !PT ;  /* 0x000000ffff6f7210 */ /* 0x000fe20000ffe4ff */
        /* <DEDUP_REMOVED lines=27> */
[----:B------:R-:W-:Y:S01]  /*7d60*/  IADD3 R6, P2, PT, R111, R6, RZ ;  /* 0x000000066f067210 */ /* 0x000fe20007f5e0ff */
[----:B------:R-:W-:-:S04]  /*7d70*/  IMAD.WIDE.U32 R64, R92, R29, R64 ;  /* 0x0000001d5c407225 */ /* 0x000fc800078e0040 */
[----:B------:R-:W-:Y:S01]  /*7d80*/  IMAD.WIDE.U32 R70, R32, R9, R70 ;  /* 0x0000000920467225 */ /* 0x000fe200078e0046 */
[----:B------:R-:W-:-:S03]  /*7d90*/  IADD3 R64, P1, PT, R3, R64, RZ ;  /* 0x0000004003407210 */ /* 0x000fc60007f3e0ff */
[----:B------:R-:W-:Y:S02]  /*7da0*/  IMAD.IADD R7, R61, 0x1, R7 ;  /* 0x000000013d077824 */ /* 0x000fe400078e0207 */
[----:B------:R-:W-:-:S04]  /*7db0*/  IMAD.WIDE.U32 R4, R109, R56, R4 ;  /* 0x000000386d047225 */ /* 0x000fc800078e0004 */
[----:B------:R-:W-:Y:S01]  /*7dc0*/  IMAD.X R3, RZ, RZ, RZ, P0 ;  /* 0x000000ffff037224 */ /* 0x000fe200000e06ff */
        /* <DEDUP_REMOVED lines=32> */
[----:B------:R-:W-:-:S04]  /*7fd0*/  IMAD.WIDE.U32 R68, R93, R26, R68 ;  /* 0x0000001a5d447225 */ /* 0x000fc800078e0044 */
[----:B------:R-:W-:Y:S01]  /*7fe0*/  IMAD.X R5, RZ, RZ, RZ, P3 ;  /* 0x000000ffff057224 */ /* 0x000fe200018e06ff */
[----:B------:R-:W-:Y:S01]  /*7ff0*/  IADD3 R64, P1, PT, R7, R68, RZ ;  /* 0x0000004407407210 */ /* 0x000fe20007f3e0ff */
[----:B------:R-:W-:Y:S01]  /*8000*/  IMAD R9, R2, R33, RZ ;  /* 0x0000002102097224 */ /* 0x000fe200078e02ff */
[----:B------:R-:W-:Y:S01]  /*8010*/  IADD3.X R7, PT, PT, RZ, RZ, RZ, P5, !PT ;  /* 0x000000ffff077210 */ /* 0x000fe20002ffe4ff */
[----:B------:R-:W-:Y:S01]  /*8020*/  IMAD.MOV.U32 R110, RZ, RZ, R2 ;  /* 0x000000ffff6e7224 */ /* 0x000fe200078e0002 */
[----:B------:R-:W-:Y:S01]  /*8030*/  IADD3 R2, P2, PT, R62, R3, RZ ;  /* 0x000000033e027210 */ /* 0x000fe20007f5e0ff */
[----:B------:R-:W-:Y:S02]  /*8040*/  IMAD.X R3, RZ, RZ, RZ, P0 ;  /* 0x000000ffff037224 */ /* 0x000fe400000e06ff */
[----:B------:R-:W-:-:S04]  /*8050*/  IMAD.WIDE.U32 R4, R0, R29, R4 ;  /* 0x0000001d00047225 */ /* 0x000fc800078e0004 */
[----:B------:R-:W-:-:S04]  /*8060*/  IMAD.WIDE.U32 R70, R32, R99, R70 ;  /* 0x0000006320467225 */ /* 0x000fc800078e0046 */
[----:B------:R-:W-:Y:S02]  /*8070*/  IMAD.IADD R95, R61, 0x1, R69 ;  /* 0x000000013d5f7824 */ /* 0x000fe400078e0245 */
[----:B------:R-:W-:Y:S02]  /*8080*/  IMAD.X R67, RZ, RZ, RZ, P4 ;  /* 0x000000ffff437224 */ /* 0x000fe400020e06ff */
[----:B------:R-:W-:Y:S01]  /*8090*/  IMAD.X R65, RZ, RZ, RZ, P1 ;  /* 0x000000ffff417224 */ /* 0x000fe200008e06ff */
[----:B------:R-:W-:Y:S01]  /*80a0*/  IADD3 R3, P1, PT, R3, R4, RZ ;  /* 0x0000000403037210 */ /* 0x000fe20007f3e0ff */
[----:B------:R-:W-:Y:S01]  /*80b0*/  IMAD.WIDE.U32 R66, R103, R59, R66 ;  /* 0x0000003b67427225 */ /* 0x000fe200078e0042 */
[----:B------:R-:W-:-:S03]  /*80c0*/  IADD3 R4, P0, PT, R70, R95, RZ ;  /* 0x0000005f46047210 */ /* 0x000fc60007f1e0ff */
[----:B------:R-:W-:-:S04]  /*80d0*/  IMAD.WIDE.U32 R6, R109, R57, R6 ;  /* 0x000000396d067225 */ /* 0x000fc800078e0006 */
[----:B------:R-:W-:Y:S01]  /*80e0*/  IMAD.IADD R69, R98, 0x1, R5 ;  /* 0x0000000162457824 */ /* 0x000fe200078e0205 */
[----:B------:R-:W-:Y:S01]  /*80f0*/  IADD3.X R5, PT, PT, RZ, RZ, RZ, P0, !PT ;  /* 0x000000ffff057210 */ /* 0x000fe200007fe4ff */
[----:B------:R-:W-:Y:S01]  /*8100*/  IMAD.MOV.U32 R111, RZ, RZ, RZ ;  /* 0x000000ffff6f7224 */ /* 0x000fe200078e00ff */
[----:B------:R-:W-:Y:S01]  /*8110*/  IADD3 R67, P0, PT, R67, R3, RZ ;  /* 0x0000000343437210 */ /* 0x000fe20007f1e0ff */
[----:B------:R-:W-:Y:S01]  /*8120*/  IMAD.X R3, RZ, RZ, RZ, P2 ;  /* 0x000000ffff037224 */ /* 0x000fe200010e06ff */
[----:B------:R-:W-:Y:S01]  /*8130*/  IADD3 R62, P5, PT, R6, R63, RZ ;  /* 0x0000003f063e7210 */ /* 0x000fe20007fbe0ff */
        /* <DEDUP_REMOVED lines=23> */
[----:B------:R-:W-:-:S02]  /*82b0*/  IADD3.X R5, PT, PT, RZ, RZ, RZ, P3, !PT ;  /* 0x000000ffff057210 */ /* 0x000fc40001ffe4ff */
[----:B------:R-:W-:Y:S01]  /*82c0*/  IADD3.X R63, PT, PT, RZ, RZ, RZ, P4, !PT ;  /* 0x000000ffff3f7210 */ /* 0x000fe200027fe4ff */
[----:B------:R-:W-:Y:S01]  /*82d0*/  IMAD R69, R110, R33, RZ ;  /* 0x000000216e457224 */ /* 0x000fe200078e02ff */
[----:B------:R-:W-:Y:S01]  /*82e0*/  IADD3 R66, P3, PT, R3, R66, RZ ;  /* 0x0000004203427210 */ /* 0x000fe20007f7e0ff */
[----:B------:R-:W-:Y:S02]  /*82f0*/  IMAD.MOV.U32 R64, RZ, RZ, R110 ;  /* 0x000000ffff407224 */ /* 0x000fe400078e006e */
[----:B------:R-:W-:Y:S02]  /*8300*/  IMAD.MOV.U32 R65, RZ, RZ, RZ ;  /* 0x000000ffff417224 */ /* 0x000fe400078e00ff */
[----:B------:R-:W-:Y:S02]  /*8310*/  IMAD.X R71, RZ, RZ, RZ, P5 ;  /* 0x000000ffff477224 */ /* 0x000fe400028e06ff */
[----:B------:R-:W-:Y:S02]  /*8320*/  IMAD.IADD R101, R101, 0x1, R67 ;  /* 0x0000000165657824 */ /* 0x000fe400078e0243 */
[----:B------:R-:W-:-:S04]  /*8330*/  IMAD.WIDE.U32 R4, R92, R26, R4 ;  /* 0x0000001a5c047225 */ /* 0x000fc800078e0004 */
[----:B------:R-:W-:-:S04]  /*8340*/  IMAD.HI.U32 R68, R69, R52, R64 ;  /* 0x0000003445447227 */ /* 0x000fc800078e0040 */
[----:B------:R-:W-:-:S04]  /*8350*/  IMAD.WIDE.U32 R70, R32, R93, R70 ;  /* 0x0000005d20467225 */ /* 0x000fc800078e0046 */
[----:B------:R-:W-:Y:S01]  /*8360*/  IMAD.X R7, RZ, RZ, RZ, P1 ;  /* 0x000000ffff077224 */ /* 0x000fe200008e06ff */
[----:B------:R-:W-:Y:S01]  /*8370*/  IADD3 R4, P1, PT, R101, R4, RZ ;  /* 0x0000000465047210 */ /* 0x000fe20007f3e0ff */
[----:B------:R-:W-:Y:S02]  /*8380*/  IMAD.IADD R65, R61, 0x1, R5 ;  /* 0x000000013d417824 */ /* 0x000fe400078e0205 */
[----:B------:R-:W-:Y:S02]  /*8390*/  IMAD.X R3, RZ, RZ, RZ, P2 ;  /* 0x000000ffff037224 */ /* 0x000fe400010e06ff */
[----:B------:R-:W-:Y:S01]  /*83a0*/  IMAD.X R67, RZ, RZ, RZ, P0 ;  /* 0x000000ffff437224 */ /* 0x000fe200000e06ff */
[----:B------:R-:W-:Y:S01]  /*83b0*/  IADD3 R64, P4, PT, R70, R65, RZ ;  /* 0x0000004146407210 */ /* 0x000fe20007f9e0ff */
[----:B------:R-:W-:-:S03]  /*83c0*/  IMAD.WIDE.U32 R2, R97, R55, R2 ;  /* 0x0000003761027225 */ /* 0x000fc600078e0002 */
[----:B------:R-:W-:Y:S01]  /*83d0*/  IADD3 R67, P0, PT, R67, R66, RZ ;  /* 0x0000004243437210 */ /* 0x000fe20007f1e0ff */
[----:B------:R-:W-:Y:S01]  /*83e0*/  IMAD.WIDE.U32 R62, R107, R57, R62 ;  /* 0x000000396b3e7225 */ /* 0x000fe200078e003e */
[----:B------:R-:W-:-:S03]  /*83f0*/  IADD3.X R65, PT, PT, RZ, RZ, RZ, P4, !PT ;  /* 0x000000ffff417210 */ /* 0x000fc600027fe4ff */
[----:B------:R-:W-:Y:S01]  /*8400*/  IMAD.X R5, RZ, RZ, RZ, P1 ;  /* 0x000000ffff057224 */ /* 0x000fe200008e06ff */
[----:B------:R-:W-:Y:S01]  /*8410*/  IADD3 R110, P1, PT, R2, R111, RZ ;  /* 0x0000006f026e7210 */ /* 0x000fe20007f3e0ff */
[----:B------:R-:W-:Y:S01]  /*8420*/  IMAD.WIDE.U32 R6, R109, R59, R6 ;  /* 0x0000003b6d067225 */ /* 0x000fe200078e0006 */
[----:B------:R-:W-:-:S03]  /*8430*/  IADD3 R2, P2, PT, R62, R3, RZ ;  /* 0x000000033e027210 */ /* 0x000fc60007f5e0ff */
[----:B------:R-:W-:Y:S01]  /*8440*/  IMAD.WIDE.U32 R4, R0, R27, R4 ;  /* 0x0000001b00047225 */ /* 0x000fe200078e0004 */
[----:B------:R-:W-:Y:S02]  /*8450*/  IADD3 R62, P4, PT, R6, R63, RZ ;  /* 0x0000003f063e7210 */ /* 0x000fe40007f9e0ff */
        /* <DEDUP_REMOVED lines=30> */
[----:B------:R-:W-:Y:S02]  /*8640*/  IMAD.IADD R65, R61, 0x1, R5 ;  /* 0x000000013d417824 */ /* 0x000fe400078e0205 */
[----:B------:R-:W-:-:S04]  /*8650*/  IMAD.WIDE.U32 R6, R107, R59, R6 ;  /* 0x0000003b6b067225 */ /* 0x000fc800078e0006 */
[----:B------:R-:W-:Y:S02]  /*8660*/  IMAD.X R5, RZ, RZ, RZ, P0 ;  /* 0x000000ffff057224 */ /* 0x000fe400000e06ff */
[----:B------:R-:W-:-:S03]  /*8670*/  IMAD.WIDE.U32 R62, R97, R57, R62 ;  /* 0x00000039613e7225 */ /* 0x000fc600078e003e */
[----:B------:R-:W-:Y:S01]  /*8680*/  IADD3 R5, P0, PT, R5, R4, RZ ;  /* 0x0000000405057210 */ /* 0x000fe20007f1e0ff */
[----:B------:R-:W-:Y:S01]  /*8690*/  IMAD.X R111, RZ, RZ, RZ, P5 ;  /* 0x000000ffff6f7224 */ /* 0x000fe200028e06ff */
[----:B------:R-:W-:Y:S01]  /*86a0*/  IADD3 R93, P5, PT, R7, R93, RZ ;  /* 0x0000005d075d7210 */ /* 0x000fe20007fbe0ff */
[----:B------:R-:W-:Y:S01]  /*86b0*/  IMAD.WIDE.U32 R70, R32, R92, R70 ;  /* 0x0000005c20467225 */ /* 0x000fe200078e0046 */
[----:B------:R-:W-:Y:S02]  /*86c0*/  IADD3 R4, P3, PT, R6, R63, RZ ;  /* 0x0000003f06047210 */ /* 0x000fe40007f7e0ff */
[----:B------:R-:W-:Y:S01]  /*86d0*/  IADD3.X R67, PT, PT, RZ, RZ, RZ, P5, !PT ;  /* 0x000000ffff437210 */ /* 0x000fe20002ffe4ff */
        /* <DEDUP_REMOVED lines=17> */
[----:B------:R-:W-:Y:S01]  /*87f0*/  IMAD R95, R110, R33, RZ ;  /* 0x000000216e5f7224 */ /* 0x000fe200078e02ff */
[----:B------:R-:W-:Y:S01]  /*8800*/  IADD3 R4, P5, PT, R4, R63, RZ ;  /* 0x0000003f04047210 */ /* 0x000fe20007fbe0ff */
[----:B------:R-:W-:Y:S02]  /*8810*/  IMAD.MOV.U32 R111, RZ, RZ, RZ ;  /* 0x000000ffff6f7224 */ /* 0x000fe400078e00ff */
[----:B------:R-:W-:-:S04]  /*8820*/  IMAD.WIDE.U32 R64, R69, R54, R2 ;  /* 0x0000003645407225 */ /* 0x000fc800078e0002 */
[----:B------:R-:W-:Y:S01]  /*8830*/  IMAD.X R3, RZ, RZ, RZ, P0 ;  /* 0x000000ffff037224 */ /* 0x000fe200000e06ff */
[----:B------:R-:W-:Y:S01]  /*8840*/  IADD3 R2, P0, PT, R5, R93, RZ ;  /* 0x0000005d05027210 */ /* 0x000fe20007f1e0ff */
[----:B------:R-:W-:Y:S01]  /*8850*/  IMAD.HI.U32 R111, R95, R52, R110 ;  /* 0x000000345f6f7227 */ /* 0x000fe200078e006e */
        /* <DEDUP_REMOVED lines=12> */
[----:B------:R-:W-:Y:S01]  /*8920*/  IMAD.IADD R7, R73, 0x1, R7 ;  /* 0x0000000149077824 */ /* 0x000fe200078e0207 */
        /* <DEDUP_REMOVED lines=14> */
[----:B------:R-:W-:Y:S02]  /*8a10*/  IMAD.X R71, RZ, RZ, RZ, P4 ;  /* 0x000000ffff477224 */ /* 0x000fe400020e06ff */
[----:B------:R-:W-:Y:S01]  /*8a20*/  IMAD.WIDE.U32 R4, R95, R54, R62 ;  /* 0x000000365f047225 */ /* 0x000fe200078e003e */
[----:B------:R-:W-:-:S03]  /*8a30*/  IADD3 R62, P4, PT, R6, R65, RZ ;  /* 0x00000041063e7210 */ /* 0x000fc60007f9e0ff */
[----:B------:R-:W-:Y:S02]  /*8a40*/  IMAD.X R3, RZ, RZ, RZ, P5 ;  /* 0x000000ffff037224 */ /* 0x000fe400028e06ff */
[----:B------:R-:W-:Y:S01]  /*8a50*/  IMAD.WIDE.U32 R6, R32, R0, R70 ;  /* 0x0000000020067225 */ /* 0x000fe200078e0046 */
[----:B------:R-:W-:-:S03]  /*8a60*/  IADD3 R70, P5, PT, R64, R5, RZ ;  /* 0x0000000540467210 */ /* 0x000fc60007fbe0ff */
[----:B------:R-:W-:Y:S01]  /*8a70*/  IMAD.X R63, RZ, RZ, RZ, P4 ;  /* 0x000000ffff3f7224 */ /* 0x000fe200020e06ff */
[----:B------:R-:W-:Y:S01]  /*8a80*/  IADD3.X R71, PT, PT, RZ, RZ, RZ, P5, !PT ;  /* 0x000000ffff477210 */ /* 0x000fe20002ffe4ff */
[----:B------:R-:W-:-:S04]  /*8a90*/  IMAD.WIDE.U32 R2, R9, R59, R2 ;  /* 0x0000003b09027225 */ /* 0x000fc800078e0002 */
[----:B------:R-:W-:-:S04]  /*8aa0*/  IMAD.WIDE.U32 R62, R69, R57, R62 ;  /* 0x00000039453e7225 */ /* 0x000fc800078e003e */
[----:B------:R-:W-:Y:S01]  /*8ab0*/  IMAD.X R65, RZ, RZ, RZ, P3 ;  /* 0x000000ffff417224 */ /* 0x000fe200018e06ff */
[----:B------:R-:W-:Y:S01]  /*8ac0*/  IADD3 R64, P4, PT, R2, R63, RZ ;  /* 0x0000003f02407210 */ /* 0x000fe20007f9e0ff */
[----:B------:R-:W-:-:S03]  /*8ad0*/  IMAD.WIDE.U32 R70, R95, R55, R70 ;  /* 0x000000375f467225 */ /* 0x000fc600078e0046 */
[----:B------:R-:W-:Y:S01]  /*8ae0*/  IADD3 R0, P5, PT, R6, R65, RZ ;  /* 0x0000004106007210 */ /* 0x000fe20007fbe0ff */
        /* <DEDUP_REMOVED lines=8> */
[----:B------:R-:W-:Y:S01]  /*8b70*/  IADD3 R5, P2, PT, R3, R5, RZ ;  /* 0x0000000503057210 */ /* 0x000fe20007f5e0ff */
        /* <DEDUP_REMOVED lines=8> */
[----:B------:R-:W-:-:S02]  /*8c00*/  IMAD.MOV.U32 R9, RZ, RZ, R92 ;  /* 0x000000ffff097224 */ /* 0x000fc400078e005c */
[----:B------:R-:W-:Y:S01]  /*8c10*/  IMAD.X R67, RZ, RZ, RZ, P1 ;  /* 0x000000ffff437224 */ /* 0x000fe200008e06ff */
[----:B------:R-:W-:Y:S01]  /*8c20*/  IADD3 R3, P1, PT, R0, R5, RZ ;  /* 0x0000000500037210 */ /* 0x000fe20007f3e0ff */
[----:B------:R-:W-:Y:S01]  /*8c30*/  IMAD.WIDE.U32 R62, R69, R59, R62 ;  /* 0x0000003b453e7225 */ /* 0x000fe200078e003e */
[----:B------:R-:W-:-:S03]  /*8c40*/  IADD3.X R5, PT, PT, RZ, RZ, RZ, P5, !PT ;  /* 0x000000ffff057210 */ /* 0x000fc60002ffe4ff */
[----:B------:R-:W-:Y:S01]  /*8c50*/  IMAD.X R0, RZ, RZ, RZ, P3 ;  /* 0x000000ffff007224 */ /* 0x000fe200018e06ff */
[----:B------:R-:W-:Y:S01]  /*8c60*/  IADD3 R6, PT, PT, R6, R7, R5 ;  /* 0x0000000706067210 */ /* 0x000fe20007ffe005 */
[----:B------:R-:W-:-:S03]  /*8c70*/  IMAD.WIDE.U32 R66, R95, R57, R66 ;  /* 0x000000395f427225 */ /* 0x000fc600078e0042 */
[----:B------:R-:W-:Y:S01]  /*8c80*/  IADD3 R0, P3, PT, R0, R3, RZ ;  /* 0x0000000300007210 */ /* 0x000fe20007f7e0ff */
[----:B------:R-:W-:Y:S01]  /*8c90*/  IMAD.X R3, RZ, RZ, RZ, P2 ;  /* 0x000000ffff037224 */ /* 0x000fe200010e06ff */
[----:B------:R-:W-:Y:S01]  /*8ca0*/  IADD3 R64, P6, PT, R62, R67, RZ ;  /* 0x000000433e407210 */ /* 0x000fe20007fde0ff */
[----:B------:R-:W-:Y:S02]  /*8cb0*/  IMAD.MOV.U32 R7, RZ, RZ, R70 ;  /* 0x000000ffff077224 */ /* 0x000fe400078e0046 */
[----:B------:R-:W-:Y:S01]  /*8cc0*/  IMAD.MOV.U32 R5, RZ, RZ, R66 ;  /* 0x000000ffff057224 */ /* 0x000fe200078e0042 */
[----:B------:R-:W-:Y:S01]  /*8cd0*/  IADD3 R3, P2, PT, R3, R0, RZ ;  /* 0x0000000003037210 */ /* 0x000fe20007f5e0ff */
[----:B------:R-:W-:Y:S02]  /*8ce0*/  IMAD.X R65, RZ, RZ, RZ, P6 ;  /* 0x000000ffff417224 */ /* 0x000fe400030e06ff */
[----:B------:R-:W-:Y:S01]  /*8cf0*/  IMAD.X R0, RZ, RZ, RZ, P0 ;  /* 0x000000ffff007224 */ /* 0x000fe200000e06ff */
[----:B------:R-:W-:Y:S01]  /*8d00*/  IADD3 R63, P4, PT, R63, R3, RZ ;  /* 0x000000033f3f7210 */ /* 0x000fe20007f9e0ff */
[----:B------:R-:W-:Y:S01]  /*8d10*/  IMAD.WIDE.U32 R64, R95, R58, R64 ;  /* 0x0000003a5f407225 */ /* 0x000fe200078e0040 */
[----:B------:R-:W-:-:S04]  /*8d20*/  IADD3.X R3, PT, PT, RZ, RZ, RZ, P1, !PT ;  /* 0x000000ffff037210 */ /* 0x000fc80000ffe4ff */
[----:B------:R-:W-:Y:S02]  /*8d30*/  IADD3 R62, P0, PT, R65, R63, RZ ;  /* 0x0000003f413e7210 */ /* 0x000fe40007f1e0ff */
[----:B------:R-:W-:Y:S01]  /*8d40*/  IADD3 R6, PT, PT, R3, R6, R0 ;  /* 0x0000000603067210 */ /* 0x000fe20007ffe000 */
[----:B------:R-:W-:Y:S02]  /*8d50*/  IMAD.X R0, RZ, RZ, RZ, P3 ;  /* 0x000000ffff007224 */ /* 0x000fe400018e06ff */
[----:B------:R-:W-:Y:S02]  /*8d60*/  IMAD.X R3, RZ, RZ, RZ, P2 ;  /* 0x000000ffff037224 */ /* 0x000fe400010e06ff */
[----:B------:R-:W-:-:S03]  /*8d70*/  IMAD.X R63, RZ, RZ, RZ, P0 ;  /* 0x000000ffff3f7224 */ /* 0x000fc600000e06ff */
[----:B------:R-:W-:Y:S01]  /*8d80*/  IADD3 R3, PT, PT, R3, R6, R0 ;  /* 0x0000000603037210 */ /* 0x000fe20007ffe000 */
[----:B------:R-:W-:Y:S01]  /*8d90*/  IMAD.WIDE.U32 R62, R95, R59, R62 ;  /* 0x0000003b5f3e7225 */ /* 0x000fe200078e003e */
[----:B------:R-:W-:Y:S02]  /*8da0*/  IADD3.X R6, PT, PT, RZ, RZ, RZ, P4, !PT ;  /* 0x000000ffff067210 */ /* 0x000fe400027fe4ff */
[----:B------:R-:W-:Y:S02]  /*8db0*/  MOV R0, R64 ;  /* 0x0000004000007202 */ /* 0x000fe40000000f00 */
[----:B------:R-:W-:Y:S01]  /*8dc0*/  IADD3 R6, PT, PT, R63, R3, R6 ;  /* 0x000000033f067210 */ /* 0x000fe20007ffe006 */
[----:B------:R-:W-:-:S03]  /*8dd0*/  IMAD.MOV.U32 R3, RZ, RZ, R62 ;  /* 0x000000ffff037224 */ /* 0x000fc600078e003e */
[----:B------:R-:W-:-:S13]  /*8de0*/  ISETP.GT.U32.AND P0, PT, R6, R59, PT ;  /* 0x0000003b0600720c */ /* 0x000fda0003f04070 */
[----:B------:R-:W-:Y:S05]  /*8df0*/  @P0 BRA `(.L_x_335) ;  /* 0x0000000000680947 */ /* 0x000fea0003800000 */
[----:B------:R-:W-:-:S13]  /*8e00*/  ISETP.GE.U32.AND P0, PT, R6, R59, PT ;  /* 0x0000003b0600720c */ /* 0x000fda0003f06070 */
[----:B------:R-:W-:Y:S05]  /*8e10*/  @!P0 BRA `(.L_x_336) ;  /* 0x0000000000bc8947 */ /* 0x000fea0003800000 */
        /* <DEDUP_REMOVED lines=21> */
[CC--:B------:R-:W-:Y:S02]  /*8f70*/  ISETP.LE.U32.AND P1, PT, R4.reuse, R53.reuse, PT ;  /* 0x000000350400720c */ /* 0x0c0fe40003f23070 */
[----:B------:R-:W-:-:S13]  /*8f80*/  ISETP.LT.U32.OR P0, PT, R4, R53, !P0 ;  /* 0x000000350400720c */ /* 0x000fda0004701470 */
[----:B------:R-:W-:Y:S05]  /*8f90*/  @P0 BRA P1, `(.L_x_336) ;  /* 0x00000000005c0947 */ /* 0x000fea0000800000 */
.L_x_335:
        /* <DEDUP_REMOVED lines=23> */
.L_x_336:
[----:B------:R-:W-:-:S04]  /*9110*/  IMAD.WIDE.U32 R64, R23, R34, RZ ;  /* 0x0000002217407225 */ /* 0x000fc800078e00ff */
[----:B------:R-:W-:Y:S02]  /*9120*/  HFMA2 R71, -RZ, RZ, 0, 0 ;  /* 0x00000000ff477431 */ /* 0x000fe400000001ff */
[----:B------:R-:W-:Y:S02]  /*9130*/  HFMA2 R101, -RZ, RZ, 0, 0 ;  /* 0x00000000ff657431 */ /* 0x000fe400000001ff */
[----:B------:R-:W-:Y:S01]  /*9140*/  IMAD.MOV.U32 R63, RZ, RZ, RZ ;  /* 0x000000ffff3f7224 */ /* 0x000fe200078e00ff */
[----:B------:R-:W-:Y:S01]  /*9150*/  IADD3 R62, PT, PT, R91, R65, RZ ;  /* 0x000000415b3e7210 */ /* 0x000fe20007ffe0ff */
[----:B------:R-:W-:Y:S02]  /*9160*/  IMAD R69, R64, R33, RZ ;  /* 0x0000002140457224 */ /* 0x000fe400078e02ff */
[----:B------:R-:W-:Y:S02]  /*9170*/  IMAD.MOV.U32 R65, RZ, RZ, RZ ;  /* 0x000000ffff417224 */ /* 0x000fe400078e00ff */
[----:B------:R-:W-:-:S04]  /*9180*/  IMAD.WIDE.U32 R62, R34, R22, R62 ;  /* 0x00000016223e7225 */ /* 0x000fc800078e003e */
[----:B------:R-:W-:Y:S02]  /*9190*/  IMAD.IADD R70, R85, 0x1, R63 ;  /* 0x0000000155467824 */ /* 0x000fe400078e023f */
[----:B------:R-:W-:Y:S02]  /*91a0*/  IMAD.MOV.U32 R63, RZ, RZ, RZ ;  /* 0x000000ffff3f7224 */ /* 0x000fe400078e00ff */
[----:B------:R-:W-:-:S04]  /*91b0*/  IMAD.WIDE.U32 R70, R34, R21, R70 ;  /* 0x0000001522467225 */ /* 0x000fc800078e0046 */
[----:B------:R-:W-:-:S04]  /*91c0*/  IMAD.WIDE.U32 R62, R35, R23, R62 ;  /* 0x00000017233e7225 */ /* 0x000fc800078e003e */
[----:B------:R-:W-:Y:S02]  /*91d0*/  IMAD.IADD R67, R91, 0x1, R63 ;  /* 0x000000015b437824 */ /* 0x000fe400078e023f */
[----:B------:R-:W-:Y:S01]  /*91e0*/  IMAD.HI.U32 R65, R69, R52, R64 ;  /* 0x0000003445417227 */ /* 0x000fe200078e0040 */
[----:B------:R-:W-:Y:S02]  /*91f0*/  IADD3 R64, PT, PT, R86, R71, RZ ;  /* 0x0000004756407210 */ /* 0x000fe40007ffe0ff */
[----:B------:R-:W-:Y:S01]  /*9200*/  IADD3 R66, P0, PT, R67, R70, RZ ;  /* 0x0000004643427210 */ /* 0x000fe20007f1e0ff */
[----:B------:R-:W-:Y:S02]  /*9210*/  IMAD.MOV.U32 R93, RZ, RZ, RZ ;  /* 0x000000ffff5d7224 */ /* 0x000fe400078e00ff */
[----:B------:R-:W-:Y:S02]  /*9220*/  IMAD.MOV.U32 R95, RZ, RZ, RZ ;  /* 0x000000ffff5f7224 */ /* 0x000fe400078e00ff */
[----:B------:R-:W-:Y:S01]  /*9230*/  IMAD.X R67, RZ, RZ, RZ, P0 ;  /* 0x000000ffff437224 */ /* 0x000fe200000e06ff */
[----:B------:R-:W-:Y:S01]  /*9240*/  IADD3 R62, P0, PT, R65, R62, RZ ;  /* 0x0000003e413e7210 */ /* 0x000fe20007f1e0ff */
[----:B------:R-:W-:-:S02]  /*9250*/  IMAD.MOV.U32 R65, RZ, RZ, RZ ;  /* 0x000000ffff417224 */ /* 0x000fc400078e00ff */
        /* <DEDUP_REMOVED lines=8> */
[----:B------:R-:W-:-:S04]  /*92e0*/  IMAD.WIDE.U32 R66, R36, R23, R66 ;  /* 0x0000001724427225 */ /* 0x000fc800078e0042 */
[----:B------:R-:W-:Y:S01]  /*92f0*/  IMAD.IADD R64, R87, 0x1, R65 ;  /* 0x0000000157407824 */ /* 0x000fe200078e0241 */
[----:B------:R-:W-:Y:S01]  /*9300*/  IADD3 R59, PT, PT, R91, R67, RZ ;  /* 0x000000435b3b7210 */ /* 0x000fe20007ffe0ff */
[----:B------:R-:W-:Y:S01]  /*9310*/  IMAD.WIDE.U32 R70, R35, R21, R70 ;  /* 0x0000001523467225 */ /* 0x000fe200078e0046 */
[----:B------:R-:W-:-:S03]  /*9320*/  IADD3 R66, P2, PT, R63, R66, RZ ;  /* 0x000000423f427210 */ /* 0x000fc60007f5e0ff */
[----:B------:R-:W-:Y:S01]  /*9330*/  IMAD.MOV.U32 R65, RZ, RZ, RZ ;  /* 0x000000ffff417224 */ /* 0x000fe200078e00ff */
[----:B------:R-:W-:Y:S01]  /*9340*/  IADD3 R70, P1, PT, R59, R70, RZ ;  /* 0x000000463b467210 */ /* 0x000fe20007f3e0ff */
[----:B------:R-:W-:Y:S02]  /*9350*/  IMAD.IADD R63, R86, 0x1, R71 ;  /* 0x00000001563f7824 */ /* 0x000fe400078e0247 */
[----:B------:R-:W-:Y:S01]  /*9360*/  IMAD.WIDE.U32 R64, R34, R19, R64 ;  /* 0x0000001322407225 */ /* 0x000fe200078e0040 */
[----:B------:R-:W-:-:S03]  /*9370*/  IADD3.X R71, PT, PT, RZ, RZ, RZ, P1, !PT ;  /* 0x000000ffff477210 */ /* 0x000fc60000ffe4ff */
[----:B------:R-:W-:Y:S01]  /*9380*/  IMAD R107, R62, R33, RZ ;  /* 0x000000213e6b7224 */ /* 0x000fe200078e02ff */
[----:B------:R-:W-:Y:S01]  /*9390*/  IADD3 R64, P0, PT, R63, R64, RZ ;  /* 0x000000403f407210 */ /* 0x000fe20007f1e0ff */
[----:B------:R-:W-:Y:S02]  /*93a0*/  IMAD.MOV.U32 R63, RZ, RZ, RZ ;  /* 0x000000ffff3f7224 */ /* 0x000fe400078e00ff */
[----:B------:R-:W-:Y:S02]  /*93b0*/  IMAD.X R67, RZ, RZ, RZ, P2 ;  /* 0x000000ffff437224 */ /* 0x000fe400010e06ff */
[----:B------:R-:W-:Y:S02]  /*93c0*/  IMAD.IADD R92, R88, 0x1, R65 ;  /* 0x00000001585c7824 */ /* 0x000fe400078e0241 */
[----:B------:R-:W-:Y:S02]  /*93d0*/  IMAD.X R65, RZ, RZ, RZ, P0 ;  /* 0x000000ffff417224 */ /* 0x000fe400000e06ff */
[----:B------:R-:W-:-:S04]  /*93e0*/  IMAD.WIDE.U32 R70, R36, R22, R70 ;  /* 0x0000001624467225 */ /* 0x000fc800078e0046 */
[----:B------:R-:W-:Y:S01]  /*93f0*/  IMAD.HI.U32 R63, R107, R52, R62 ;  /* 0x000000346b3f7227 */ /* 0x000fe200078e003e */
[----:B------:R-:W-:Y:S02]  /*9400*/  IADD3 R59, PT, PT, R85, R71, RZ ;  /* 0x00000047553b7210 */ /* 0x000fe40007ffe0ff */
[----:B------:R-:W-:Y:S01]  /*9410*/  MOV R71, RZ ;  /* 0x000000ff00477202 */ /* 0x000fe20000000f00 */
[----:B------:R-:W-:-:S04]  /*9420*/  IMAD.WIDE.U32 R66, R69, R54, R66 ;  /* 0x0000003645427225 */ /* 0x000fc800078e0042 */
[----:B------:R-:W-:Y:S01]  /*9430*/  IMAD.WIDE.U32 R64, R35, R20, R64 ;  /* 0x0000001423407225 */ /* 0x000fe200078e0040 */
[----:B------:R-:W-:-:S03]  /*9440*/  IADD3 R62, P0, PT, R66, R63, RZ ;  /* 0x0000003f423e7210 */ /* 0x000fc60007f1e0ff */
[----:B------:R-:W-:Y:S01]  /*9450*/  IMAD.WIDE.U32 R92, R34, R18, R92 ;  /* 0x00000012225c7225 */ /* 0x000fe200078e005c */
[----:B------:R-:W-:-:S03]  /*9460*/  IADD3 R64, P1, PT, R59, R64, RZ ;  /* 0x000000403b407210 */ /* 0x000fc60007f3e0ff */
[----:B------:R-:W-:Y:S02]  /*9470*/  IMAD.IADD R65, R87, 0x1, R65 ;  /* 0x0000000157417824 */ /* 0x000fe400078e0241 */
[----:B------:R-:W-:Y:S02]  /*9480*/  IMAD.X R63, RZ, RZ, RZ, P0 ;  /* 0x000000ffff3f7224 */ /* 0x000fe400000e06ff */
        /* <DEDUP_REMOVED lines=8> */
[----:B------:R-:W-:Y:S01]  /*9510*/  IMAD.WIDE.U32 R92, R35, R19, R92 ;  /* 0x00000013235c7225 */ /* 0x000fe200078e005c */
[----:B------:R-:W-:Y:S02]  /*9520*/  IADD3 R64, P0, PT, R71, R64, RZ ;  /* 0x0000004047407210 */ /* 0x000fe40007f1e0ff */
[----:B------:R-:W-:Y:S01]  /*9530*/  IADD3.X R71, PT, PT, RZ, RZ, RZ, P1, !PT ;  /* 0x000000ffff477210 */ /* 0x000fe20000ffe4ff */
[----:B------:R-:W-:Y:S02]  /*9540*/  IMAD.MOV.U32 R67, RZ, RZ, RZ ;  /* 0x000000ffff437224 */ /* 0x000fe400078e00ff */
[----:B------:R-:W-:Y:S02]  /*9550*/  IMAD.IADD R65, R86, 0x1, R65 ;  /* 0x0000000156417824 */ /* 0x000fe400078e0241 */
[----:B------:R-:W-:-:S03]  /*9560*/  IMAD.WIDE.U32 R62, R107, R53, R62 ;  /* 0x000000356b3e7225 */ /* 0x000fc600078e003e */
[----:B------:R-:W-:Y:S01]  /*9570*/  IADD3 R92, P1, PT, R65, R92, RZ ;  /* 0x0000005c415c7210 */ /* 0x000fe20007f3e0ff */
[----:B------:R-:W-:Y:S01]  /*9580*/  IMAD.WIDE.U32 R66, R34, R17, R66 ;  /* 0x0000001122427225 */ /* 0x000fe200078e0042 */
[----:B------:R-:W-:-:S03]  /*9590*/  MOV R94, R62 ;  /* 0x0000003e005e7202 */ /* 0x000fc60000000f00 */
[----:B------:R-:W-:Y:S02]  /*95a0*/  IMAD.IADD R93, R88, 0x1, R93 ;  /* 0x00000001585d7824 */ /* 0x000fe400078e025d */
[----:B------:R-:W-:Y:S02]  /*95b0*/  IMAD.X R65, RZ, RZ, RZ, P0 ;  /* 0x000000ffff417224 */ /* 0x000fe400000e06ff */
[----:B------:R-:W-:Y:S01]  /*95c0*/  IMAD.WIDE.U32 R70, R69, R55, R70 ;  /* 0x0000003745467225 */ /* 0x000fe200078e0046 */
[----:B------:R-:W-:Y:S02]  /*95d0*/  IADD3 R66, P0, PT, R93, R66, RZ ;  /* 0x000000425d427210 */ /* 0x000fe40007f1e0ff */
[----:B------:R-:W-:Y:S01]  /*95e0*/  IADD3.X R93, PT, PT, RZ, RZ, RZ, P1, !PT ;  /* 0x000000ffff5d7210 */ /* 0x000fe20000ffe4ff */
[----:B------:R-:W-:Y:S01]  /*95f0*/  IMAD R105, R62, R33, RZ ;  /* 0x000000213e697224 */ /* 0x000fe200078e02ff */
[----:B------:R-:W-:Y:S01]  /*9600*/  IADD3 R62, P1, PT, R70, R63, RZ ;  /* 0x0000003f463e7210 */ /* 0x000fe20007f3e0ff */
[----:B------:R-:W-:-:S03]  /*9610*/  IMAD.WIDE.U32 R64, R37, R22, R64 ;  /* 0x0000001625407225 */ /* 0x000fc600078e0040 */
[----:B------:R-:W-:Y:S01]  /*9620*/  IADD3.X R63, PT, PT, RZ, RZ, RZ, P1, !PT ;  /* 0x000000ffff3f7210 */ /* 0x000fe20000ffe4ff */
[----:B------:R-:W-:-:S04]  /*9630*/  IMAD.HI.U32 R59, R105, R52, R94 ;  /* 0x00000034693b7227 */ /* 0x000fc800078e005e */
[----:B------:R-:W-:Y:S02]  /*9640*/  IMAD.IADD R100, R90, 0x1, R67 ;  /* 0x000000015a647824 */ /* 0x000fe400078e0243 */
[----:B------:R-:W-:-:S04]  /*9650*/  IMAD.WIDE.U32 R92, R36, R20, R92 ;  /* 0x00000014245c7225 */ /* 0x000fc800078e005c */
[----:B------:R-:W-:Y:S02]  /*9660*/  IMAD.IADD R95, R85, 0x1, R65 ;  /* 0x00000001555f7824 */ /* 0x000fe400078e0241 */
[----:B------:R-:W-:Y:S02]  /*9670*/  IMAD.X R67, RZ, RZ, RZ, P0 ;  /* 0x000000ffff437224 */ /* 0x000fe400000e06ff */
[----:B------:R-:W-:Y:S01]  /*9680*/  IMAD.IADD R93, R87, 0x1, R93 ;  /* 0x00000001575d7824 */ /* 0x000fe200078e025d */
[----:B------:R-:W-:Y:S01]  /*9690*/  IADD3 R94, P0, PT, R95, R92, RZ ;  /* 0x0000005c5f5e7210 */ /* 0x000fe20007f1e0ff */
[----:B------:R-:W-:-:S04]  /*96a0*/  IMAD.WIDE.U32 R66, R35, R18, R66 ;  /* 0x0000001223427225 */ /* 0x000fc800078e0042 */
[----:B------:R-:W-:Y:S01]  /*96b0*/  IMAD.MOV.U32 R65, RZ, RZ, RZ ;  /* 0x000000ffff417224 */ /* 0x000fe200078e00ff */
        /* <DEDUP_REMOVED lines=16> */
[----:B------:R-:W-:-:S04]  /*97c0*/  IMAD.WIDE.U32 R92, R36, R19, R92 ;  /* 0x00000013245c7225 */ /* 0x000fc800078e005c */
[----:B------:R-:W-:-:S04]  /*97d0*/  IMAD.WIDE.U32 R64, R69, R56, R64 ;  /* 0x0000003845407225 */ /* 0x000fc800078e0040 */
[----:B------:R-:W-:Y:S01]  /*97e0*/  IMAD.X R71, RZ, RZ, RZ, P0 ;  /* 0x000000ffff477224 */ /* 0x000fe200000e06ff */
[----:B------:R-:W-:Y:S01]  /*97f0*/  IADD3 R94, P0, PT, R95, R92, RZ ;  /* 0x0000005c5f5e7210 */ /* 0x000fe20007f1e0ff */
[----:B------:R-:W-:Y:S01]  /*9800*/  IMAD.IADD R93, R88, 0x1, R93 ;  /* 0x00000001585d7824 */ /* 0x000fe200078e025d */
[----:B------:R-:W-:Y:S01]  /*9810*/  IADD3 R92, P2, PT, R64, R63, RZ ;  /* 0x0000003f405c7210 */ /* 0x000fe20007f5e0ff */
[----:B------:R-:W-:Y:S01]  /*9820*/  IMAD.X R63, RZ, RZ, RZ, P1 ;  /* 0x000000ffff3f7224 */ /* 0x000fe200008e06ff */
[----:B------:R-:W-:Y:S01]  /*9830*/  IADD3.X R95, PT, PT, RZ, RZ, RZ, P0, !PT ;  /* 0x000000ffff5f7210 */ /* 0x000fe200007fe4ff */
[----:B------:R-:W-:-:S04]  /*9840*/  IMAD.WIDE.U32 R70, R35, R17, R70 ;  /* 0x0000001123467225 */ /* 0x000fc800078e0046 */
[----:B------:R-:W-:Y:S01]  /*9850*/  IMAD.WIDE.U32 R62, R38, R22, R62 ;  /* 0x00000016263e7225 */ /* 0x000fe200078e003e */
[----:B------:R-:W-:-:S03]  /*9860*/  IADD3 R70, P1, PT, R93, R70, RZ ;  /* 0x000000465d467210 */ /* 0x000fc60007f3e0ff */
[----:B------:R-:W-:-:S04]  /*9870*/  IMAD.WIDE.U32 R94, R37, R20, R94 ;  /* 0x00000014255e7225 */ /* 0x000fc800078e005e */
[----:B------:R-:W-:Y:S01]  /*9880*/  IMAD.IADD R63, R85, 0x1, R63 ;  /* 0x00000001553f7824 */ /* 0x000fe200078e023f */
[----:B------:R-:W-:Y:S01]  /*9890*/  IADD3 R95, PT, PT, R87, R95, RZ ;  /* 0x0000005f575f7210 */ /* 0x000fe20007ffe0ff */
[----:B------:R-:W-:Y:S02]  /*98a0*/  IMAD.X R93, RZ, RZ, RZ, P2 ;  /* 0x000000ffff5d7224 */ /* 0x000fe400010e06ff */
[----:B------:R-:W-:Y:S01]  /*98b0*/  IMAD.IADD R100, R90, 0x1, R71 ;  /* 0x000000015a647824 */ /* 0x000fe200078e0247 */
[----:B------:R-:W-:Y:S01]  /*98c0*/  IADD3 R94, P2, PT, R63, R94, RZ ;  /* 0x0000005e3f5e7210 */ /* 0x000fe20007f5e0ff */
[----:B------:R-:W-:Y:S02]  /*98d0*/  IMAD.X R71, RZ, RZ, RZ, P1 ;  /* 0x000000ffff477224 */ /* 0x000fe400008e06ff */
[----:B------:R-:W-:Y:S02]  /*98e0*/  HFMA2 R63, -RZ, RZ, 0, 0 ;  /* 0x00000000ff3f7431 */ /* 0x000fe400000001ff */
[----:B------:R-:W-:Y:S01]  /*98f0*/  IMAD.WIDE.U32 R66, R105, R53, R66 ;  /* 0x0000003569427225 */ /* 0x000fe200078e0042 */
[----:B------:R-:W-:-:S03]  /*9900*/  IADD3 R100, P0, PT, R101, R100, RZ ;  /* 0x0000006465647210 */ /* 0x000fc60007f1e0ff */
[----:B------:R-:W-:Y:S01]  /*9910*/  IMAD.WIDE.U32 R70, R36, R18, R70 ;  /* 0x0000001224467225 */ /* 0x000fe200078e0046 */
[----:B------:R-:W-:-:S03]  /*9920*/  MOV R96, R66 ;  /* 0x0000004200607202 */ /* 0x000fc60000000f00 */
[----:B------:R-:W-:Y:S01]  /*9930*/  IMAD.WIDE.U32 R92, R107, R55, R92 ;  /* 0x000000376b5c7225 */ /* 0x000fe200078e005c */
[----:B------:R-:W-:-:S03]  /*9940*/  IADD3 R64, P1, PT, R95, R70, RZ ;  /* 0x000000465f407210 */ /* 0x000fc60007f3e0ff */
[----:B------:R-:W-:Y:S02]  /*9950*/  IMAD.X R95, RZ, RZ, RZ, P2 ;  /* 0x000000ffff5f7224 */ /* 0x000fe400010e06ff */
[----:B------:R-:W-:-:S04]  /*9960*/  IMAD.WIDE.U32 R62, R39, R23, R62 ;  /* 0x00000017273e7225 */ /* 0x000fc800078e003e */
[----:B------:R-:W-:Y:S01]  /*9970*/  IMAD.WIDE.U32 R94, R38, R21, R94 ;  /* 0x00000015265e7225 */ /* 0x000fe200078e005e */
[----:B------:R-:W-:-:S03]  /*9980*/  IADD3 R62, P2, PT, R65, R62, RZ ;  /* 0x0000003e413e7210 */ /* 0x000fc60007f5e0ff */
[----:B------:R-:W-:Y:S02]  /*9990*/  IMAD.IADD R63, R91, 0x1, R63 ;  /* 0x000000015b3f7824 */ /* 0x000fe400078e023f */
[----:B------:R-:W-:Y:S01]  /*99a0*/  IMAD R103, R66, R33, RZ ;  /* 0x0000002142677224 */ /* 0x000fe200078e02ff */
[----:B------:R-:W-:Y:S01]  /*99b0*/  IADD3 R66, P3, PT, R92, R67, RZ ;  /* 0x000000435c427210 */ /* 0x000fe20007f7e0ff */
[----:B------:R-:W-:Y:S01]  /*99c0*/  IMAD.X R65, RZ, RZ, RZ, P1 ;  /* 0x000000ffff417224 */ /* 0x000fe200008e06ff */
        /* <DEDUP_REMOVED lines=8> */
[----:B------:R-:W-:-:S04]  /*9a50*/  IMAD.WIDE.U32 R64, R37, R19, R64 ;  /* 0x0000001325407225 */ /* 0x000fc800078e0040 */
[----:B------:R-:W-:-:S04]  /*9a60*/  IMAD.WIDE.U32 R62, R69, R57, R62 ;  /* 0x00000039453e7225 */ /* 0x000fc800078e003e */
[----:B------:R-:W-:Y:S01]  /*9a70*/  IMAD.HI.U32 R59, R103, R52, R96 ;  /* 0x00000034673b7227 */ /* 0x000fe200078e0060 */
        /* <DEDUP_REMOVED lines=9> */
[----:B------:R-:W-:-:S03]  /*9b10*/  IADD3.X R95, PT, PT, RZ, RZ, RZ, P4, !PT ;  /* 0x000000ffff5f7210 */ /* 0x000fc600027fe4ff */
[----:B------:R-:W-:Y:S01]  /*9b20*/  IMAD.IADD R65, R88, 0x1, R65 ;  /* 0x0000000158417824 */ /* 0x000fe200078e0241 */
[----:B------:R-:W-:Y:S01]  /*9b30*/  IADD3 R100, PT, PT, R90, R71, RZ ;  /* 0x000000475a647210 */ /* 0x000fe20007ffe0ff */
[----:B------:R-:W-:Y:S02]  /*9b40*/  IMAD.X R97, RZ, RZ, RZ, P2 ;  /* 0x000000ffff617224 */ /* 0x000fe400010e06ff */
[----:B------:R-:W-:Y:S01]  /*9b50*/  IMAD.IADD R59, R85, 0x1, R93 ;  /* 0x00000001553b7824 */ /* 0x000fe200078e025d */
[----:B------:R-:W-:Y:S01]  /*9b60*/  MOV R93, RZ ;  /* 0x000000ff005d7202 */ /* 0x000fe20000000f00 */
[----:B------:R-:W-:Y:S01]  /*9b70*/  IMAD.WIDE.U32 R96, R38, R20, R96 ;  /* 0x0000001426607225 */ /* 0x000fe200078e0060 */
[----:B------:R-:W-:Y:S02]  /*9b80*/  IADD3 R70, P1, PT, R65, R70, RZ ;  /* 0x0000004641467210 */ /* 0x000fe40007f3e0ff */
[----:B------:R-:W-:Y:S01]  /*9b90*/  IADD3 R100, P0, PT, R101, R100, RZ ;  /* 0x0000006465647210 */ /* 0x000fe20007f1e0ff */
        /* <DEDUP_REMOVED lines=11> */
[----:B------:R-:W-:Y:S02]  /*9c50*/  IMAD.IADD R109, R87, 0x1, R97 ;  /* 0x00000001576d7824 */ /* 0x000fe400078e0261 */
[----:B------:R-:W-:-:S03]  /*9c60*/  IMAD.WIDE.U32 R94, R103, R53, R94 ;  /* 0x00000035675e7225 */ /* 0x000fc600078e005e */
[----:B------:R-:W-:Y:S01]  /*9c70*/  IADD3 R70, P1, PT, R109, R70, RZ ;  /* 0x000000466d467210 */ /* 0x000fe20007f3e0ff */
[----:B------:R-:W-:-:S04]  /*9c80*/  IMAD.WIDE.U32 R100, R24, R36, R100 ;  /* 0x0000002418647225 */ /* 0x000fc800078e0064 */
[----:B------:R-:W-:Y:S02]  /*9c90*/  IMAD.IADD R93, R91, 0x1, R93 ;  /* 0x000000015b5d7824 */ /* 0x000fe400078e025d */
[----:B------:R-:W-:-:S04]  /*9ca0*/  IMAD.WIDE.U32 R62, R39, R21, R62 ;  /* 0x00000015273e7225 */ /* 0x000fc800078e003e */
[----:B------:R-:W-:Y:S02]  /*9cb0*/  IMAD R59, R94, R33, RZ ;  /* 0x000000215e3b7224 */ /* 0x000fe400078e02ff */
[----:B------:R-:W-:Y:S01]  /*9cc0*/  IMAD.MOV.U32 R96, RZ, RZ, R94 ;  /* 0x000000ffff607224 */ /* 0x000fe200078e005e */
        /* <DEDUP_REMOVED lines=17> */
[----:B------:R-:W-:Y:S01]  /*9de0*/  IMAD.MOV.U32 R97, RZ, RZ, RZ ;  /* 0x000000ffff617224 */ /* 0x000fe200078e00ff */
[----:B------:R-:W-:Y:S01]  /*9df0*/  IADD3 R94, P0, PT, R71, R94, RZ ;  /* 0x0000005e475e7210 */ /* 0x000fe20007f1e0ff */
[----:B------:R-:W-:-:S04]  /*9e00*/  IMAD.WIDE.U32 R62, R40, R22, R62 ;  /* 0x00000016283e7225 */ /* 0x000fc800078e003e */
[----:B------:R-:W-:-:S04]  /*9e10*/  IMAD.HI.U32 R99, R59, R52, R96 ;  /* 0x000000343b637227 */ /* 0x000fc800078e0060 */
[----:B------:R-:W-:Y:S02]  /*9e20*/  IMAD.IADD R95, R90, 0x1, R95 ;  /* 0x000000015a5f7824 */ /* 0x000fe400078e025f */
[----:B------:R-:W-:-:S04]  /*9e30*/  IMAD.WIDE.U32 R64, R107, R57, R64 ;  /* 0x000000396b407225 */ /* 0x000fc800078e0040 */
[----:B------:R-:W-:Y:S01]  /*9e40*/  IMAD.X R71, RZ, RZ, RZ, P2 ;  /* 0x000000ffff477224 */ /* 0x000fe200010e06ff */
[----:B------:R-:W-:Y:S01]  /*9e50*/  IADD3 R100, P2, PT, R101, R95, RZ ;  /* 0x0000005f65647210 */ /* 0x000fe20007f5e0ff */
[----:B------:R-:W-:Y:S01]  /*9e60*/  IMAD.IADD R97, R85, 0x1, R63 ;  /* 0x0000000155617824 */ /* 0x000fe200078e023f */
        /* <DEDUP_REMOVED lines=11> */
[----:B------:R-:W-:Y:S02]  /*9f20*/  IADD3 R94, P1, PT, R97, R94, RZ ;  /* 0x0000005e615e7210 */ /* 0x000fe40007f3e0ff */
[----:B------:R-:W-:Y:S01]  /*9f30*/  IADD3 R97, PT, PT, R89, R95, RZ ;  /* 0x0000005f59617210 */ /* 0x000fe20007ffe0ff */
[----:B------:R-:W-:Y:S02]  /*9f40*/  IMAD.X R93, RZ, RZ, RZ, P4 ;  /* 0x000000ffff5d7224 */ /* 0x000fe400020e06ff */
        /* <DEDUP_REMOVED lines=9> */
[----:B------:R-:W-:Y:S02]  /*9fe0*/  HFMA2 R67, -RZ, RZ, 0, 0 ;  /* 0x00000000ff437431 */ /* 0x000fe400000001ff */
[----:B------:R-:W-:Y:S01]  /*9ff0*/  IMAD.WIDE.U32 R70, R40, R21, R70 ;  /* 0x0000001528467225 */ /* 0x000fe200078e0046 */
[----:B------:R-:W0:Y:S03]  /*a000*/  LDC R92, c[0x3][0x1c] ;  /* 0x00c00700ff5c7b82 */ /* 0x000e260000000800 */
[----:B------:R-:W-:-:S04]  /*a010*/  IMAD.WIDE.U32 R98, R59, R53, R98 ;  /* 0x000000353b627225 */ /* 0x000fc800078e0062 */
[----:B------:R-:W-:Y:S02]  /*a020*/  IMAD.IADD R63, R91, 0x1, R63 ;  /* 0x000000015b3f7824 */ /* 0x000fe400078e023f */
[----:B------:R-:W-:Y:S02]  /*a030*/  IMAD.IADD R71, R86, 0x1, R71 ;  /* 0x0000000156477824 */ /* 0x000fe400078e0247 */
[----:B------:R-:W-:Y:S01]  /*a040*/  IMAD R91, R98, R33, RZ ;  /* 0x00000021625b7224 */ /* 0x000fe200078e02ff */
[----:B------:R-:W-:Y:S01]  /*a050*/  IADD3 R70, P3, PT, R63, R70, RZ ;  /* 0x000000463f467210 */ /* 0x000fe20007f7e0ff */
[----:B------:R-:W-:-:S04]  /*a060*/  IMAD.WIDE.U32 R94, R39, R19, R94 ;  /* 0x00000013275e7225 */ /* 0x000fc800078e005e */
[----:B------:R-:W-:Y:S02]  /*a070*/  IMAD.X R97, RZ, RZ, RZ, P2 ;  /* 0x000000ffff617224 */ /* 0x000fe400010e06ff */
[----:B------:R-:W-:Y:S02]  /*a080*/  IMAD.MOV.U32 R66, RZ, RZ, R98 ;  /* 0x000000ffff427224 */ /* 0x000fe400078e0062 */
[----:B------:R-:W-:-:S04]  /*a090*/  IMAD.WIDE.U32 R96, R38, R17, R96 ;  /* 0x0000001126607225 */ /* 0x000fc800078e0060 */
[----:B------:R-:W-:Y:S01]  /*a0a0*/  IMAD.HI.U32 R64, R91, R52, R66 ;  /* 0x000000345b407227 */ /* 0x000fe200078e0042 */
[----:B------:R-:W-:Y:S02]  /*a0b0*/  IADD3 R66, P2, PT, R71, R94, RZ ;  /* 0x0000005e47427210 */ /* 0x000fe40007f5e0ff */
[----:B------:R-:W-:Y:S01]  /*a0c0*/  IADD3 R97, PT, PT, R90, R97, RZ ;  /* 0x000000615a617210 */ /* 0x000fe20007ffe0ff */
[----:B------:R-:W-:Y:S02]  /*a0d0*/  IMAD.IADD R95, R88, 0x1, R95 ;  /* 0x00000001585f7824 */ /* 0x000fe400078e025f */
[----:B------:R-:W-:Y:S02]  /*a0e0*/  IMAD.X R71, RZ, RZ, RZ, P3 ;  /* 0x000000ffff477224 */ /* 0x000fe400018e06ff */
        /* <DEDUP_REMOVED lines=8> */
[----:B------:R-:W-:Y:S02]  /*a170*/  IMAD.X R101, RZ, RZ, RZ, P2 ;  /* 0x000000ffff657224 */ /* 0x000fe400010e06ff */
[----:B------:R-:W-:-:S04]  /*a180*/  IMAD.WIDE.U32 R94, R39, R18, R94 ;  /* 0x00000012275e7225 */ /* 0x000fc800078e005e */
[----:B------:R-:W-:Y:S01]  /*a190*/  IMAD.X R63, RZ, RZ, RZ, P0 ;  /* 0x000000ffff3f7224 */ /* 0x000fe200000e06ff */
[----:B------:R-:W-:Y:S01]  /*a1a0*/  IADD3 R66, P0, PT, R85, R66, RZ ;  /* 0x0000004255427210 */ /* 0x000fe20007f1e0ff */
[----:B------:R-:W-:Y:S01]  /*a1b0*/  IMAD.WIDE.U32 R100, R24, R38, R100 ;  /* 0x0000002618647225 */ /* 0x000fe200078e0064 */
[----:B------:R-:W-:Y:S02]  /*a1c0*/  IADD3 R94, P2, PT, R67, R94, RZ ;  /* 0x0000005e435e7210 */ /* 0x000fe40007f5e0ff */
[----:B------:R-:W-:Y:S01]  /*a1d0*/  IADD3.X R67, PT, PT, RZ, RZ, RZ, P0, !PT ;  /* 0x000000ffff437210 */ /* 0x000fe200007fe4ff */
[----:B------:R-:W-:Y:S02]  /*a1e0*/  IMAD.IADD R95, R89, 0x1, R95 ;  /* 0x00000001595f7824 */ /* 0x000fe400078e025f */
[----:B0-----:R-:W-:-:S03]  /*a1f0*/  IMAD.WIDE.U32 R62, R69, R92, R62 ;  /* 0x0000005c453e7225 */ /* 0x001fc600078e003e */
[----:B------:R-:W-:Y:S01]  /*a200*/  IADD3 R96, P0, PT, R100, R95, RZ ;  /* 0x0000005f64607210 */ /* 0x000fe20007f1e0ff */
[----:B------:R-:W-:Y:S02]  /*a210*/  IMAD.X R95, RZ, RZ, RZ, P2 ;  /* 0x000000ffff5f7224 */ /* 0x000fe400010e06ff */
[----:B------:R-:W-:-:S04]  /*a220*/  IMAD.WIDE.U32 R66, R41, R21, R66 ;  /* 0x0000001529427225 */ /* 0x000fc800078e0042 */
        /* <DEDUP_REMOVED lines=10> */
[----:B------:R-:W-:Y:S01]  /*a2d0*/  IMAD.X R99, RZ, RZ, RZ, P1 ;  /* 0x000000ffff637224 */ /* 0x000fe200008e06ff */
[----:B------:R-:W-:Y:S01]  /*a2e0*/  IADD3 R62, P1, PT, R67, R96, RZ ;  /* 0x00000060433e7210 */ /* 0x000fe20007f3e0ff */
[----:B------:R-:W-:Y:S02]  /*a2f0*/  IMAD.IADD R97, R90, 0x1, R97 ;  /* 0x000000015a617824 */ /* 0x000fe400078e0261 */
[----:B------:R-:W-:Y:S01]  /*a300*/  IMAD.X R95, RZ, RZ, RZ, P2 ;  /* 0x000000ffff5f7224 */ /* 0x000fe200010e06ff */
[----:B------:R-:W-:Y:S01]  /*a310*/  IADD3 R71, P2, PT, R63, R70, RZ ;  /* 0x000000463f477210 */ /* 0x000fe20007f5e0ff */
[----:B------:R-:W-:Y:S01]  /*a320*/  IMAD.WIDE.U32 R98, R107, R58, R98 ;  /* 0x0000003a6b627225 */ /* 0x000fe200078e0062 */
[----:B------:R-:W-:Y:S02]  /*a330*/  IADD3.X R63, PT, PT, RZ, RZ, RZ, P1, !PT ;  /* 0x000000ffff3f7210 */ /* 0x000fe40000ffe4ff */
[----:B------:R-:W-:Y:S01]  /*a340*/  IADD3 R100, P1, PT, R101, R97, RZ ;  /* 0x0000006165647210 */ /* 0x000fe20007f3e0ff */
[----:B------:R-:W-:Y:S01]  /*a350*/  IMAD.WIDE.U32 R94, R41, R20, R94 ;  /* 0x00000014295e7225 */ /* 0x000fe200078e005e */
[----:B------:R-:W-:-:S02]  /*a360*/  IADD3 R70, P3, PT, R99, R71, RZ ;  /* 0x0000004763467210 */ /* 0x000fc40007f7e0ff */
        /* <DEDUP_REMOVED lines=8> */
[----:B------:R-:W-:Y:S02]  /*a3f0*/  IMAD.X R99, RZ, RZ, RZ, P4 ;  /* 0x000000ffff637224 */ /* 0x000fe400020e06ff */
[----:B------:R-:W-:-:S04]  /*a400*/  IMAD.WIDE.U32 R86, R107, R92, R70 ;  /* 0x0000005c6b567225 */ /* 0x000fc800078e0046 */
[----:B------:R-:W-:Y:S01]  /*a410*/  IMAD.X R65, RZ, RZ, RZ, P2 ;  /* 0x000000ffff417224 */ /* 0x000fe200010e06ff */
[----:B------:R-:W-:Y:S01]  /*a420*/  IADD3 R70, P2, PT, R100, R63, RZ ;  /* 0x0000003f64467210 */ /* 0x000fe20007f5e0ff */
[----:B------:R-:W-:Y:S02]  /*a430*/  IMAD.X R63, RZ, RZ, RZ, P1 ;  /* 0x000000ffff3f7224 */ /* 0x000fe400008e06ff */
[----:B------:R-:W-:Y:S01]  /*a440*/  IMAD.WIDE.U32 R98, R105, R57, R98 ;  /* 0x0000003969627225 */ /* 0x000fe200078e0062 */
[----:B------:R-:W-:Y:S02]  /*a450*/  IADD3.X R71, PT, PT, RZ, RZ, RZ, P2, !PT ;  /* 0x000000ffff477210 */ /* 0x000fe400017fe4ff */
[----:B------:R-:W-:Y:S01]  /*a460*/  IADD3 R65, P1, PT, R65, R66, RZ ;  /* 0x0000004241417210 */ /* 0x000fe20007f3e0ff */
[----:B------:R-:W-:Y:S01]  /*a470*/  IMAD.WIDE.U32 R62, R41, R19, R62 ;  /* 0x00000013293e7225 */ /* 0x000fe200078e003e */
[----:B------:R-:W-:Y:S02]  /*a480*/  IADD3 R66, P3, PT, R98, R69, RZ ;  /* 0x0000004562427210 */ /* 0x000fe40007f7e0ff */
[----:B------:R-:W-:Y:S01]  /*a490*/  IADD3 R98, P2, PT, R86, R99, RZ ;  /* 0x0000006356627210 */ /* 0x000fe20007f5e0ff */
[----:B------:R-:W-:Y:S01]  /*a4a0*/  IMAD.WIDE.U32 R70, R40, R17, R70 ;  /* 0x0000001128467225 */ /* 0x000fe200078e0046 */
[----:B------:R-:W-:-:S03]  /*a4b0*/  IADD3.X R67, PT, PT, RZ, RZ, RZ, P3, !PT ;  /* 0x000000ffff437210 */ /* 0x000fc60001ffe4ff */
[----:B------:R-:W-:Y:S02]  /*a4c0*/  IMAD.IADD R63, R88, 0x1, R63 ;  /* 0x00000001583f7824 */ /* 0x000fe400078e023f */
[----:B------:R-:W-:Y:S02]  /*a4d0*/  IMAD.X R99, RZ, RZ, RZ, P2 ;  /* 0x000000ffff637224 */ /* 0x000fe400010e06ff */
[----:B------:R-:W-:Y:S01]  /*a4e0*/  IMAD.IADD R71, R90, 0x1, R71 ;  /* 0x000000015a477824 */ /* 0x000fe200078e0247 */
        /* <DEDUP_REMOVED lines=8> */
[----:B------:R-:W-:Y:S01]  /*a570*/  IMAD.WIDE.U32 R68, R59, R54, R68 ;  /* 0x000000363b447225 */ /* 0x000fe200078e0044 */
[----:B------:R-:W-:-:S03]  /*a580*/  IADD3 R94, P1, PT, R63, R94, RZ ;  /* 0x0000005e3f5e7210 */ /* 0x000fc60007f3e0ff */
[----:B------:R-:W-:Y:S01]  /*a590*/  IMAD.X R101, RZ, RZ, RZ, P3 ;  /* 0x000000ffff657224 */ /* 0x000fe200018e06ff */
[----:B------:R-:W-:Y:S01]  /*a5a0*/  IADD3 R64, P5, PT, R68, R64, RZ ;  /* 0x0000004044407210 */ /* 0x000fe20007fbe0ff */
        /* <DEDUP_REMOVED lines=9> */
[----:B------:R-:W-:Y:S02]  /*a640*/  IMAD.X R99, RZ, RZ, RZ, P2 ;  /* 0x000000ffff637224 */ /* 0x000fe400010e06ff */
[----:B------:R-:W-:Y:S01]  /*a650*/  IMAD.X R67, RZ, RZ, RZ, P4 ;  /* 0x000000ffff437224 */ /* 0x000fe200020e06ff */
[----:B------:R-:W-:Y:S01]  /*a660*/  IADD3.X R69, PT, PT, RZ, RZ, RZ, P3, !PT ;  /* 0x000000ffff457210 */ /* 0x000fe20001ffe4ff */
[----:B------:R-:W-:-:S04]  /*a670*/  IMAD.WIDE.U32 R64, R91, R53, R64 ;  /* 0x000000355b407225 */ /* 0x000fc800078e0040 */
[----:B------:R-:W-:-:S04]  /*a680*/  IMAD.WIDE.U32 R86, R105, R92, R86 ;  /* 0x0000005c69567225 */ /* 0x000fc800078e0056 */
[----:B------:R-:W-:-:S04]  /*a690*/  IMAD.WIDE.U32 R98, R103, R57, R98 ;  /* 0x0000003967627225 */ /* 0x000fc800078e0062 */
[----:B------:R-:W-:-:S04]  /*a6a0*/  IMAD.WIDE.U32 R66, R59, R55, R66 ;  /* 0x000000373b427225 */ /* 0x000fc800078e0042 */
[----:B------:R-:W-:Y:S01]  /*a6b0*/  IMAD.X R63, RZ, RZ, RZ, P0 ;  /* 0x000000ffff3f7224 */ /* 0x000fe200000e06ff */
[----:B------:R-:W-:Y:S01]  /*a6c0*/  IADD3 R98, P6, PT, R98, R67, RZ ;  /* 0x0000004362627210 */ /* 0x000fe20007fde0ff */
[----:B------:R-:W-:Y:S01]  /*a6d0*/  IMAD.WIDE.U32 R88, R41, R17, R68 ;  /* 0x0000001129587225 */ /* 0x000fe200078e0044 */
[----:B------:R-:W-:Y:S02]  /*a6e0*/  MOV R68, R64 ;  /* 0x0000004000447202 */ /* 0x000fe40000000f00 */
[----:B------:R-:W-:Y:S01]  /*a6f0*/  IADD3 R66, P5, PT, R66, R65, RZ ;  /* 0x0000004142427210 */ /* 0x000fe20007fbe0ff */
[----:B------:R-:W-:Y:S01]  /*a700*/  IMAD R71, R64, R33, RZ ;  /* 0x0000002140477224 */ /* 0x000fe200078e02ff */
[----:B------:R-:W-:Y:S01]  /*a710*/  IADD3 R64, P2, PT, R86, R99, RZ ;  /* 0x0000006356407210 */ /* 0x000fe20007f5e0ff */
[----:B------:R-:W-:Y:S01]  /*a720*/  IMAD.MOV.U32 R69, RZ, RZ, RZ ;  /* 0x000000ffff457224 */ /* 0x000fe200078e00ff */
[----:B------:R-:W-:Y:S01]  /*a730*/  IADD3 R63, P4, PT, R63, R94, RZ ;  /* 0x0000005e3f3f7210 */ /* 0x000fe20007f9e0ff */
[----:B------:R-:W-:Y:S01]  /*a740*/  IMAD.X R85, RZ, RZ, RZ, P1 ;  /* 0x000000ffff557224 */ /* 0x000fe200008e06ff */
[----:B------:R-:W-:Y:S01]  /*a750*/  IADD3.X R65, PT, PT, RZ, RZ, RZ, P2, !PT ;  /* 0x000000ffff417210 */ /* 0x000fe200017fe4ff */
[----:B------:R-:W-:Y:S01]  /*a760*/  IMAD.X R99, RZ, RZ, RZ, P6 ;  /* 0x000000ffff637224 */ /* 0x000fe200030e06ff */
[----:B------:R-:W-:Y:S01]  /*a770*/  IADD3 R63, P3, PT, R87, R63, RZ ;  /* 0x0000003f573f7210 */ /* 0x000fe20007f7e0ff */
[----:B------:R-:W-:Y:S01]  /*a780*/  IMAD.X R67, RZ, RZ, RZ, P5 ;  /* 0x000000ffff437224 */ /* 0x000fe200028e06ff */
[----:B------:R-:W-:Y:S01]  /*a790*/  IADD3 R85, P2, PT, R85, R62, RZ ;  /* 0x0000003e55557210 */ /* 0x000fe20007f5e0ff */
[----:B------:R-:W-:-:S04]  /*a7a0*/  IMAD.HI.U32 R69, R71, R52, R68 ;  /* 0x0000003447457227 */ /* 0x000fc800078e0044 */
[----:B------:R-:W-:Y:S02]  /*a7b0*/  IMAD.X R68, RZ, RZ, RZ, P4 ;  /* 0x000000ffff447224 */ /* 0x000fe400020e06ff */
[----:B------:R-:W-:-:S03]  /*a7c0*/  IMAD.WIDE.U32 R64, R103, R58, R64 ;  /* 0x0000003a67407225 */ /* 0x000fc600078e0040 */
[----:B------:R-:W-:Y:S01]  /*a7d0*/  IADD3 R68, P4, PT, R68, R85, RZ ;  /* 0x0000005544447210 */ /* 0x000fe20007f9e0ff */
[----:B------:R-:W-:Y:S01]  /*a7e0*/  IMAD.WIDE.U32 R98, R59, R56, R98 ;  /* 0x000000383b627225 */ /* 0x000fe200078e0062 */
[----:B------:R-:W-:Y:S02]  /*a7f0*/  IADD3.X R85, PT, PT, RZ, RZ, RZ, P3, !PT ;  /* 0x000000ffff557210 */ /* 0x000fe40001ffe4ff */
[----:B------:R-:W-:Y:S01]  /*a800*/  IADD3 R62, P6, PT, R65, R63, RZ ;  /* 0x0000003f413e7210 */ /* 0x000fe20007fde0ff */
        /* <DEDUP_REMOVED lines=22> */
[----:B------:R-:W-:Y:S01]  /*a970*/  IMAD R69, R66, R33, RZ ;  /* 0x0000002142457224 */ /* 0x000fe200078e02ff */
[----:B------:R-:W-:Y:S01]  /*a980*/  IADD3 R98, P6, PT, R98, R67, RZ ;  /* 0x0000004362627210 */ /* 0x000fe20007fde0ff */
[----:B------:R-:W-:Y:S01]  /*a990*/  IMAD.MOV.U32 R67, RZ, RZ, RZ ;  /* 0x000000ffff437224 */ /* 0x000fe200078e00ff */
[----:B------:R-:W-:Y:S01]  /*a9a0*/  IADD3 R100, P0, PT, R101, R100, RZ ;  /* 0x0000006465647210 */ /* 0x000fe20007f1e0ff */
[----:B------:R-:W-:Y:S01]  /*a9b0*/  IMAD.X R63, RZ, RZ, RZ, P4 ;  /* 0x000000ffff3f7224 */ /* 0x000fe200020e06ff */
[----:B------:R-:W-:Y:S01]  /*a9c0*/  IADD3.X R99, PT, PT, RZ, RZ, RZ, P6, !PT ;  /* 0x000000ffff637210 */ /* 0x000fe200037fe4ff */
[----:B------:R-:W-:Y:S02]  /*a9d0*/  IMAD.X R65, RZ, RZ, RZ, P3 ;  /* 0x000000ffff417224 */ /* 0x000fe400018e06ff */
[----:B------:R-:W-:-:S02]  /*a9e0*/  IMAD.X R87, RZ, RZ, RZ, P5 ;  /* 0x000000ffff577224 */ /* 0x000fc400028e06ff */
[----:B------:R-:W-:-:S03]  /*a9f0*/  IMAD.HI.U32 R97, R69, R52, R66 ;  /* 0x0000003445617227 */ /* 0x000fc600078e0042 */
[----:B------:R-:W-:Y:S01]  /*aa00*/  IADD3 R87, P5, PT, R87, R68, RZ ;  /* 0x0000004457577210 */ /* 0x000fe20007fbe0ff */
        /* <DEDUP_REMOVED lines=15> */
[----:B------:R-:W-:Y:S02]  /*ab00*/  IADD3.X R59, PT, PT, RZ, RZ, RZ, P5, !PT ;  /* 0x000000ffff3b7210 */ /* 0x000fe40002ffe4ff */
[----:B------:R-:W-:Y:S01]  /*ab10*/  IADD3 R65, P5, PT, R65, R85, RZ ;  /* 0x0000005541417210 */ /* 0x000fe20007fbe0ff */
[----:B------:R-:W-:Y:S02]  /*ab20*/  IMAD.X R97, RZ, RZ, RZ, P3 ;  /* 0x000000ffff617224 */ /* 0x000fe400018e06ff */
[----:B------:R-:W-:Y:S01]  /*ab30*/  IMAD.WIDE.U32 R86, R71, R55, R66 ;  /* 0x0000003747567225 */ /* 0x000fe200078e0042 */
[----:B------:R-:W-:-:S03]  /*ab40*/  IADD3 R66, P6, PT, R64, R63, RZ ;  /* 0x0000003f40427210 */ /* 0x000fc60007fde0ff */
[----:B------:R-:W-:Y:S01]  /*ab50*/  IMAD.WIDE.U32 R96, R69, R53, R96 ;  /* 0x0000003545607225 */ /* 0x000fe200078e0060 */
[----:B------:R-:W-:-:S03]  /*ab60*/  IADD3 R62, P3, PT, R62, R87, RZ ;  /* 0x000000573e3e7210 */ /* 0x000fc60007f7e0ff */
[----:B------:R-:W-:Y:S01]  /*ab70*/  IMAD.X R67, RZ, RZ, RZ, P6 ;  /* 0x000000ffff437224 */ /* 0x000fe200030e06ff */
[----:B------:R-:W-:Y:S01]  /*ab80*/  IADD3 R94, P6, PT, R86, R97, RZ ;  /* 0x00000061565e7210 */ /* 0x000fe20007fde0ff */
[----:B------:R-:W-:Y:S02]  /*ab90*/  IMAD.X R68, RZ, RZ, RZ, P1 ;  /* 0x000000ffff447224 */ /* 0x000fe400008e06ff */
[----:B------:R-:W-:Y:S02]  /*aba0*/  IMAD.X R63, RZ, RZ, RZ, P3 ;  /* 0x000000ffff3f7224 */ /* 0x000fe400018e06ff */
[----:B------:R-:W-:Y:S01]  /*abb0*/  IMAD.X R95, RZ, RZ, RZ, P6 ;  /* 0x000000ffff5f7224 */ /* 0x000fe200030e06ff */
[----:B------:R-:W-:Y:S01]  /*abc0*/  IADD3 R68, P1, PT, R68, R89, RZ ;  /* 0x0000005944447210 */ /* 0x000fe20007f3e0ff */
[----:B------:R-:W-:-:S03]  /*abd0*/  IMAD.WIDE.U32 R66, R91, R58, R66 ;  /* 0x0000003a5b427225 */ /* 0x000fc600078e0042 */
        /* <DEDUP_REMOVED lines=14> */
[----:B------:R-:W-:Y:S01]  /*acc0*/  IMAD.X R59, RZ, RZ, RZ, P5 ;  /* 0x000000ffff3b7224 */ /* 0x000fe200028e06ff */
[----:B------:R-:W-:Y:S01]  /*acd0*/  IADD3 R85, P5, PT, R100, R85, RZ ;  /* 0x0000005564557210 */ /* 0x000fe20007fbe0ff */
[----:B------:R-:W-:-:S03]  /*ace0*/  IMAD.WIDE.U32 R64, R91, R92, R64 ;  /* 0x0000005c5b407225 */ /* 0x000fc600078e0040 */
[----:B------:R-:W-:Y:S01]  /*acf0*/  IADD3 R59, P0, PT, R59, R68, RZ ;  /* 0x000000443b3b7210 */ /* 0x000fe20007f1e0ff */
[----:B------:R-:W-:-:S04]  /*ad00*/  IMAD.WIDE.U32 R86, R71, R57, R66 ;  /* 0x0000003947567225 */ /* 0x000fc800078e0042 */
[----:B------:R-:W-:Y:S01]  /*ad10*/  IMAD.WIDE.U32 R66, R69, R55, R62 ;  /* 0x0000003745427225 */ /* 0x000fe200078e003e */
[----:B------:R-:W-:-:S03]  /*ad20*/  IADD3 R62, P2, PT, R64, R87, RZ ;  /* 0x00000057403e7210 */ /* 0x000fc60007f5e0ff */
[----:B------:R-:W-:Y:S01]  /*ad30*/  IMAD.X R68, RZ, RZ, RZ, P1 ;  /* 0x000000ffff447224 */ /* 0x000fe200008e06ff */
[----:B------:R-:W-:Y:S01]  /*ad40*/  IADD3 R102, P1, PT, R86, R67, RZ ;  /* 0x0000004356667210 */ /* 0x000fe20007f3e0ff */
[----:B------:R-:W-:Y:S01]  /*ad50*/  IMAD.X R63, RZ, RZ, RZ, P2 ;  /* 0x000000ffff3f7224 */ /* 0x000fe200010e06ff */
[----:B------:R-:W-:Y:S02]  /*ad60*/  MOV R107, R66 ;  /* 0x00000042006b7202 */ /* 0x000fe40000000f00 */
        /* <DEDUP_REMOVED lines=9> */
[----:B------:R-:W-:Y:S01]  /*ae00*/  IMAD.X R68, RZ, RZ, RZ, P4 ;  /* 0x000000ffff447224 */ /* 0x000fe200020e06ff */
[----:B------:R-:W-:Y:S01]  /*ae10*/  IADD3 R62, P4, PT, R62, R103, RZ ;  /* 0x000000673e3e7210 */ /* 0x000fe20007f9e0ff */
[----:B------:R-:W-:-:S03]  /*ae20*/  IMAD.X R65, RZ, RZ, RZ, P6 ;  /* 0x000000ffff417224 */ /* 0x000fc600030e06ff */
        /* <DEDUP_REMOVED lines=15> */
[----:B------:R-:W-:Y:S01]  /*af20*/  IADD3 R100, PT, PT, R100, R101, R59 ;  /* 0x0000006564647210 */ /* 0x000fe20007ffe03b */
[----:B------:R-:W-:Y:S01]  /*af30*/  IMAD.X R59, RZ, RZ, RZ, P4 ;  /* 0x000000ffff3b7224 */ /* 0x000fe200020e06ff */
[----:B------:R-:W-:Y:S01]  /*af40*/  IADD3 R62, P3, PT, R99, R63, RZ ;  /* 0x0000003f633e7210 */ /* 0x000fe20007f7e0ff */
[----:B------:R-:W-:-:S03]  /*af50*/  IMAD.MOV.U32 R103, RZ, RZ, R64 ;  /* 0x000000ffff677224 */ /* 0x000fc600078e0040 */
[----:B------:R-:W-:Y:S01]  /*af60*/  IADD3 R100, PT, PT, R59, R100, R65 ;  /* 0x000000643b647210 */ /* 0x000fe20007ffe041 */
[----:B------:R-:W-:Y:S01]  /*af70*/  IMAD.X R63, RZ, RZ, RZ, P3 ;  /* 0x000000ffff3f7224 */ /* 0x000fe200018e06ff */
[----:B------:R-:W-:Y:S01]  /*af80*/  IADD3.X R59, PT, PT, RZ, RZ, RZ, P0, !PT ;  /* 0x000000ffff3b7210 */ /* 0x000fe200007fe4ff */
[----:B------:R-:W-:-:S03]  /*af90*/  IMAD.WIDE.U32 R62, R69, R92, R62 ;  /* 0x0000005c453e7225 */ /* 0x000fc600078e003e */
[----:B------:R-:W-:Y:S01]  /*afa0*/  IADD3 R97, PT, PT, R97, R100, R59 ;  /* 0x0000006461617210 */ /* 0x000fe20007ffe03b */
[----:B------:R-:W-:Y:S02]  /*afb0*/  IMAD.X R59, RZ, RZ, RZ, P2 ;  /* 0x000000ffff3b7224 */ /* 0x000fe400010e06ff */
[----:B------:R-:W-:-:S03]  /*afc0*/  IMAD.MOV.U32 R85, RZ, RZ, R62 ;  /* 0x000000ffff557224 */ /* 0x000fc600078e003e */
[----:B------:R-:W-:-:S04]  /*afd0*/  IADD3 R97, PT, PT, R63, R97, R59 ;  /* 0x000000613f617210 */ /* 0x000fc80007ffe03b */
        /* <DEDUP_REMOVED lines=24> */
[----:B------:R-:W-:Y:S02]  /*b160*/  ISETP.GE.U32.AND P0, PT, R96, R52, PT ;  /* 0x000000346000720c */ /* 0x000fe40003f06070 */
[CC--:B------:R-:W-:Y:S02]  /*b170*/  ISETP.LE.U32.AND P1, PT, R94.reuse, R53.reuse, PT ;  /* 0x000000355e00720c */ /* 0x0c0fe40003f23070 */
[----:B------:R-:W-:-:S13]  /*b180*/  ISETP.LT.U32.OR P0, PT, R94, R53, !P0 ;  /* 0x000000355e00720c */ /* 0x000fda0004701470 */
[----:B------:R-:W-:Y:S05]  /*b190*/  @P0 BRA P1, `(.L_x_338) ;  /* 0x00000000005c0947 */ /* 0x000fea0000800000 */
.L_x_337:
        /* <DEDUP_REMOVED lines=23> */
.L_x_338:
[----:B------:R-:W-:Y:S01]  /*b310*/  IMAD.WIDE.U32 R108, R96, R77, RZ ;  /* 0x0000004d606c7225 */ /* 0x000fe200078e00ff */
[----:B------:R-:W-:Y:S02]  /*b320*/  MOV R67, RZ ;  /* 0x000000ff00437202 */ /* 0x000fe40000000f00 */
[----:B------:R-:W-:Y:S01]  /*b330*/  CS2R R90, SRZ ;  /* 0x00000000005a7805 */ /* 0x000fe2000001ff00 */
[----:B------:R-:W-:Y:S02]  /*b340*/  IMAD.MOV.U32 R108, RZ, RZ, RZ ;  /* 0x000000ffff6c7224 */ /* 0x000fe400078e00ff */
[----:B------:R-:W-:Y:S02]  /*b350*/  IMAD.MOV.U32 R63, RZ, RZ, RZ ;  /* 0x000000ffff3f7224 */ /* 0x000fe400078e00ff */
[----:B------:R-:W-:Y:S02]  /*b360*/  IMAD.IADD R62, R109, 0x1, R108 ;  /* 0x000000016d3e7824 */ /* 0x000fe400078e026c */
[----:B------:R-:W-:-:S02]  /*b370*/  HFMA2 R109, -RZ, RZ, 0, 0 ;  /* 0x00000000ff6d7431 */ /* 0x000fc400000001ff */
[----:B------:R-:W-:Y:S02]  /*b380*/  IMAD.MOV.U32 R101, RZ, RZ, RZ ;  /* 0x000000ffff657224 */ /* 0x000fe400078e00ff */
[----:B------:R-:W-:-:S04]  /*b390*/  IMAD.WIDE.U32 R62, R77, R94, R62 ;  /* 0x0000005e4d3e7225 */ /* 0x000fc800078e003e */
[----:B------:R-:W-:Y:S02]  /*b3a0*/  IMAD.MOV.U32 R71, RZ, RZ, RZ ;  /* 0x000000ffff477224 */ /* 0x000fe400078e00ff */
[----:B------:R-:W-:Y:S02]  /*b3b0*/  IMAD R66, R96, R77, RZ ;  /* 0x0000004d60427224 */ /* 0x000fe400078e02ff */
[----:B------:R-:W-:Y:S02]  /*b3c0*/  IMAD.IADD R100, R63, 0x1, R109 ;  /* 0x000000013f647824 */ /* 0x000fe400078e026d */
[----:B------:R-:W-:Y:S02]  /*b3d0*/  IMAD.MOV.U32 R63, RZ, RZ, RZ ;  /* 0x000000ffff3f7224 */ /* 0x000fe400078e00ff */
[----:B------:R-:W-:-:S04]  /*b3e0*/  IMAD.WIDE.U32 R100, R77, R107, R100 ;  /* 0x0000006b4d647225 */ /* 0x000fc800078e0064 */
[----:B------:R-:W-:-:S04]  /*b3f0*/  IMAD.WIDE.U32 R62, R78, R96, R62 ;  /* 0x000000604e3e7225 */ /* 0x000fc800078e003e */
[----:B------:R-:W-:Y:S01]  /*b400*/  IMAD R111, R66, R33, RZ ;  /* 0x00000021426f7224 */ /* 0x000fe200078e02ff */
[----:B------:R-:W-:Y:S01]  /*b410*/  IADD3 R65, PT, PT, R108, R63, RZ ;  /* 0x0000003f6c417210 */ /* 0x000fe20007ffe0ff */
[----:B------:R-:W-:Y:S02]  /*b420*/  IMAD.MOV.U32 R59, RZ, RZ, RZ ;  /* 0x000000ffff3b7224 */ /* 0x000fe400078e00ff */
[----:B------:R-:W-:Y:S01]  /*b430*/  IMAD.HI.U32 R63, R111, R52, R66 ;  /* 0x000000346f3f7227 */ /* 0x000fe200078e0042 */
[----:B------:R-:W-:-:S03]  /*b440*/  IADD3 R64, P0, PT, R65, R100, RZ ;  /* 0x0000006441407210 */ /* 0x000fc60007f1e0ff */
        /* <DEDUP_REMOVED lines=19> */
[----:B------:R-:W-:Y:S01]  /*b580*/  IMAD.WIDE.U32 R70, R77, R103, R70 ;  /* 0x000000674d467225 */ /* 0x000fe200078e0046 */
[----:B------:R-:W-:-:S03]  /*b590*/  IADD3.X R69, PT, PT, RZ, RZ, RZ, P1, !PT ;  /* 0x000000ffff457210 */ /* 0x000fc60000ffe4ff */
[----:B------:R-:W-:Y:S01]  /*b5a0*/  IMAD.MOV.U32 R95, RZ, RZ, RZ ;  /* 0x000000ffff5f7224 */ /* 0x000fe200078e00ff */
[----:B------:R-:W-:Y:S01]  /*b5b0*/  IADD3 R66, P0, PT, R67, R70, RZ ;  /* 0x0000004643427210 */ /* 0x000fe20007f1e0ff */
[----:B------:R-:W-:-:S03]  /*b5c0*/  IMAD.WIDE.U32 R68, R79, R94, R68 ;  /* 0x0000005e4f447225 */ /* 0x000fc600078e0044 */
[----:B------:R-:W-:Y:S01]  /*b5d0*/  IADD3 R70, PT, PT, R71, R95, RZ ;  /* 0x0000005f47467210 */ /* 0x000fe20007ffe0ff */
[----:B------:R-:W-:Y:S01]  /*b5e0*/  IMAD.X R67, RZ, RZ, RZ, P0 ;  /* 0x000000ffff437224 */ /* 0x000fe200000e06ff */
[----:B------:R-:W-:Y:S01]  /*b5f0*/  IADD3 R64, P0, PT, R63, R64, RZ ;  /* 0x000000403f407210 */ /* 0x000fe20007f1e0ff */
[----:B------:R-:W-:Y:S02]  /*b600*/  IMAD.MOV.U32 R71, RZ, RZ, RZ ;  /* 0x000000ffff477224 */ /* 0x000fe400078e00ff */
[----:B------:R-:W-:Y:S01]  /*b610*/  IMAD.WIDE.U32 R66, R78, R102, R66 ;  /* 0x000000664e427225 */ /* 0x000fe200078e0042 */
[----:B------:R-:W-:-:S03]  /*b620*/  IADD3.X R65, PT, PT, RZ, RZ, RZ, P0, !PT ;  /* 0x000000ffff417210 */ /* 0x000fc600007fe4ff */
[----:B------:R-:W-:Y:S02]  /*b630*/  IMAD.IADD R63, R109, 0x1, R69 ;  /* 0x000000016d3f7824 */ /* 0x000fe400078e0245 */
[----:B------:R-:W-:-:S03]  /*b640*/  IMAD.WIDE.U32 R70, R77, R98, R70 ;  /* 0x000000624d467225 */ /* 0x000fc600078e0046 */
[----:B------:R-:W-:Y:S01]  /*b650*/  IADD3 R66, P1, PT, R63, R66, RZ ;  /* 0x000000423f427210 */ /* 0x000fe20007f3e0ff */
[----:B------:R-:W-:Y:S02]  /*b660*/  IMAD.IADD R67, R59, 0x1, R67 ;  /* 0x000000013b437824 */ /* 0x000fe400078e0243 */
[----:B------:R-:W-:Y:S02]  /*b670*/  IMAD.MOV.U32 R69, RZ, RZ, RZ ;  /* 0x000000ffff457224 */ /* 0x000fe400078e00ff */
[----:B------:R-:W-:Y:S01]  /*b680*/  IMAD R105, R62, R33, RZ ;  /* 0x000000213e697224 */ /* 0x000fe200078e02ff */
[----:B------:R-:W-:Y:S01]  /*b690*/  IADD3 R70, P0, PT, R67, R70, RZ ;  /* 0x0000004643467210 */ /* 0x000fe20007f1e0ff */
[----:B------:R-:W-:Y:S02]  /*b6a0*/  IMAD.X R67, RZ, RZ, RZ, P1 ;  /* 0x000000ffff437224 */ /* 0x000fe400008e06ff */
[----:B------:R-:W-:-:S04]  /*b6b0*/  IMAD.WIDE.U32 R68, R80, R96, R68 ;  /* 0x0000006050447225 */ /* 0x000fc800078e0044 */
[----:B------:R-:W-:Y:S01]  /*b6c0*/  IMAD.MOV.U32 R86, RZ, RZ, R62 ;  /* 0x000000ffff567224 */ /* 0x000fe200078e003e */
[----:B------:R-:W-:Y:S01]  /*b6d0*/  IADD3 R63, PT, PT, R108, R69, RZ ;  /* 0x000000456c3f7210 */ /* 0x000fe20007ffe0ff */
[----:B------:R-:W-:Y:S02]  /*b6e0*/  IMAD.MOV.U32 R87, RZ, RZ, RZ ;  /* 0x000000ffff577224 */ /* 0x000fe400078e00ff */
[----:B------:R-:W-:-:S04]  /*b6f0*/  IMAD.WIDE.U32 R66, R79, R107, R66 ;  /* 0x0000006b4f427225 */ /* 0x000fc800078e0042 */
[----:B------:R-:W-:Y:S01]  /*b700*/  IMAD.HI.U32 R87, R105, R52, R86 ;  /* 0x0000003469577227 */ /* 0x000fe200078e0056 */
[----:B------:R-:W-:-:S03]  /*b710*/  IADD3 R66, P2, PT, R63, R66, RZ ;  /* 0x000000423f427210 */ /* 0x000fc60007f5e0ff */
[----:B------:R-:W-:Y:S02]  /*b720*/  IMAD.IADD R62, R71, 0x1, R90 ;  /* 0x00000001473e7824 */ /* 0x000fe400078e025a */
[----:B------:R-:W-:-:S04]  /*b730*/  IMAD.WIDE.U32 R64, R111, R54, R64 ;  /* 0x000000366f407225 */ /* 0x000fc800078e0040 */
        /* <DEDUP_REMOVED lines=8> */
[----:B------:R-:W-:Y:S01]  /*b7c0*/  IMAD.IADD R71, R95, 0x1, R71 ;  /* 0x000000015f477824 */ /* 0x000fe200078e0247 */
[----:B------:R-:W-:Y:S01]  /*b7d0*/  IADD3.X R67, PT, PT, RZ, RZ, RZ, P2, !PT ;  /* 0x000000ffff437210 */ /* 0x000fe200017fe4ff */
[----:B------:R-:W-:-:S04]  /*b7e0*/  IMAD.WIDE.U32 R62, R77, R85, R62 ;  /* 0x000000554d3e7225 */ /* 0x000fc800078e003e */
        /* <DEDUP_REMOVED lines=8> */
[----:B------:R-:W-:Y:S01]  /*b870*/  IADD3.X R63, PT, PT, RZ, RZ, RZ, P0, !PT ;  /* 0x000000ffff3f7210 */ /* 0x000fe200007fe4ff */
[----:B------:R-:W-:-:S04]  /*b880*/  IMAD.WIDE.U32 R70, R79, R102, R70 ;  /* 0x000000664f467225 */ /* 0x000fc800078e0046 */
[----:B------:R-:W-:Y:S02]  /*b890*/  IMAD R93, R64, R33, RZ ;  /* 0x00000021405d7224 */ /* 0x000fe400078e02ff */
[----:B------:R-:W-:Y:S02]  /*b8a0*/  IMAD.MOV.U32 R65, RZ, RZ, RZ ;  /* 0x000000ffff417224 */ /* 0x000fe400078e00ff */
[----:B------:R-:W-:Y:S02]  /*b8b0*/  IMAD.IADD R67, R109, 0x1, R67 ;  /* 0x000000016d437824 */ /* 0x000fe400078e0243 */
[----:B------:R-:W-:Y:S02]  /*b8c0*/  IMAD.IADD R71, R59, 0x1, R71 ;  /* 0x000000013b477824 */ /* 0x000fe400078e0247 */
[----:B------:R-:W-:-:S04]  /*b8d0*/  IMAD.WIDE.U32 R62, R78, R98, R62 ;  /* 0x000000624e3e7225 */ /* 0x000fc800078e003e */
[----:B------:R-:W-:Y:S01]  /*b8e0*/  IMAD.HI.U32 R113, R93, R52, R64 ;  /* 0x000000345d717227 */ /* 0x000fe200078e0040 */
[----:B------:R-:W-:-:S03]  /*b8f0*/  IADD3 R62, P0, PT, R71, R62, RZ ;  /* 0x0000003e473e7210 */ /* 0x000fc60007f1e0ff */
[----:B------:R-:W-:Y:S01]  /*b900*/  IMAD.X R87, RZ, RZ, RZ, P1 ;  /* 0x000000ffff577224 */ /* 0x000fe200008e06ff */
[----:B------:R-:W-:Y:S01]  /*b910*/  IADD3 R64, P1, PT, R67, R70, RZ ;  /* 0x0000004643407210 */ /* 0x000fe20007f3e0ff */
[----:B------:R-:W-:Y:S02]  /*b920*/  IMAD.MOV.U32 R89, RZ, RZ, RZ ;  /* 0x000000ffff597224 */ /* 0x000fe400078e00ff */
[----:B------:R-:W-:Y:S01]  /*b930*/  IMAD.MOV.U32 R67, RZ, RZ, RZ ;  /* 0x000000ffff437224 */ /* 0x000fe200078e00ff */
[----:B------:R-:W-:Y:S01]  /*b940*/  IADD3.X R65, PT, PT, RZ, RZ, RZ, P1, !PT ;  /* 0x000000ffff417210 */ /* 0x000fe20000ffe4ff */
[----:B------:R-:W-:-:S04]  /*b950*/  IMAD.WIDE.U32 R86, R105, R54, R86 ;  /* 0x0000003669567225 */ /* 0x000fc800078e0056 */
[----:B------:R-:W-:Y:S01]  /*b960*/  IMAD.IADD R71, R90, 0x1, R63 ;  /* 0x000000015a477824 */ /* 0x000fe200078e023f */
[----:B------:R-:W-:Y:S01]  /*b970*/  IADD3 R112, P1, PT, R86, R113, RZ ;  /* 0x0000007156707210 */ /* 0x000fe20007f3e0ff */
[----:B------:R-:W-:-:S03]  /*b980*/  IMAD.WIDE.U32 R88, R97, R77, R88 ;  /* 0x0000004d61587225 */ /* 0x000fc600078e0058 */
[----:B------:R-:W-:Y:S01]  /*b990*/  IADD3.X R113, PT, PT, RZ, RZ, RZ, P1, !PT ;  /* 0x000000ffff717210 */ /* 0x000fe20000ffe4ff */
[----:B------:R-:W-:-:S04]  /*b9a0*/  IMAD.WIDE.U32 R66, R81, R96, R66 ;  /* 0x0000006051427225 */ /* 0x000fc800078e0042 */
[----:B------:R-:W-:Y:S01]  /*b9b0*/  IMAD.X R63, RZ, RZ, RZ, P0 ;  /* 0x000000ffff3f7224 */ /* 0x000fe200000e06ff */
[----:B------:R-:W-:Y:S01]  /*b9c0*/  IADD3 R70, P0, PT, R88, R71, RZ ;  /* 0x0000004758467210 */ /* 0x000fe20007f1e0ff */
[----:B------:R-:W-:Y:S01]  /*b9d0*/  IMAD.IADD R67, R108, 0x1, R67 ;  /* 0x000000016c437824 */ /* 0x000fe200078e0243 */
[----:B------:R-:W-:Y:S01]  /*b9e0*/  IADD3 R66, P2, PT, R69, R66, RZ ;  /* 0x0000004245427210 */ /* 0x000fe20007f5e0ff */
[----:B------:R-:W-:Y:S01]  /*b9f0*/  IMAD.WIDE.U32 R64, R80, R107, R64 ;  /* 0x0000006b50407225 */ /* 0x000fe200078e0040 */
[----:B------:R-:W-:-:S03]  /*ba00*/  IADD3.X R71, PT, PT, RZ, RZ, RZ, P0, !PT ;  /* 0x000000ffff477210 */ /* 0x000fc600007fe4ff */
[----:B------:R-:W-:Y:S02]  /*ba10*/  HFMA2 R69, -RZ, RZ, 0, 0 ;  /* 0x00000000ff457431 */ /* 0x000fe400000001ff */
        /* <DEDUP_REMOVED lines=17> */
[----:B------:R-:W-:Y:S01]  /*bb30*/  IADD3 R62, P1, PT, R65, R62, RZ ;  /* 0x0000003e413e7210 */ /* 0x000fe20007f3e0ff */
[----:B------:R-:W-:Y:S01]  /*bb40*/  IMAD.X R89, RZ, RZ, RZ, P0 ;  /* 0x000000ffff597224 */ /* 0x000fe200000e06ff */
[----:B------:R-:W-:Y:S01]  /*bb50*/  IADD3 R86, P2, PT, R66, R87, RZ ;  /* 0x0000005742567210 */ /* 0x000fe20007f5e0ff */
[----:B------:R-:W-:Y:S01]  /*bb60*/  IMAD.WIDE.U32 R70, R79, R98, R70 ;  /* 0x000000624f467225 */ /* 0x000fe200078e0046 */
[----:B------:R-:W-:Y:S02]  /*bb70*/  MOV R65, RZ ;  /* 0x000000ff00417202 */ /* 0x000fe40000000f00 */
[----:B------:R-:W-:Y:S01]  /*bb80*/  IADD3.X R87, PT, PT, RZ, RZ, RZ, P2, !PT ;  /* 0x000000ffff577210 */ /* 0x000fe200017fe4ff */
[----:B------:R-:W-:Y:S02]  /*bb90*/  IMAD.IADD R99, R59, 0x1, R63 ;  /* 0x000000013b637824 */ /* 0x000fe400078e023f */
[----:B------:R-:W-:-:S04]  /*bba0*/  IMAD.WIDE.U32 R88, R97, R78, R88 ;  /* 0x0000004e61587225 */ /* 0x000fc800078e0058 */
[----:B------:R-:W-:Y:S02]  /*bbb0*/  IMAD.IADD R71, R90, 0x1, R71 ;  /* 0x000000015a477824 */ /* 0x000fe400078e0247 */
[----:B------:R-:W-:Y:S01]  /*bbc0*/  IMAD.X R63, RZ, RZ, RZ, P1 ;  /* 0x000000ffff3f7224 */ /* 0x000fe200008e06ff */
[----:B------:R-:W-:Y:S01]  /*bbd0*/  IADD3 R70, P1, PT, R99, R70, RZ ;  /* 0x0000004663467210 */ /* 0x000fe20007f3e0ff */
[----:B------:R-:W-:Y:S01]  /*bbe0*/  IMAD.WIDE.U32 R64, R82, R96, R64 ;  /* 0x0000006052407225 */ /* 0x000fe200078e0040 */
[----:B------:R-:W-:Y:S02]  /*bbf0*/  IADD3 R66, P0, PT, R88, R71, RZ ;  /* 0x0000004758427210 */ /* 0x000fe40007f1e0ff */
[----:B------:R-:W-:Y:S01]  /*bc00*/  IADD3.X R71, PT, PT, RZ, RZ, RZ, P1, !PT ;  /* 0x000000ffff477210 */ /* 0x000fe20000ffe4ff */
[----:B------:R-:W-:Y:S01]  /*bc10*/  IMAD.WIDE.U32 R112, R93, R53, R112 ;  /* 0x000000355d707225 */ /* 0x000fe200078e0070 */
[----:B------:R-:W-:-:S03]  /*bc20*/  IADD3 R64, P2, PT, R67, R64, RZ ;  /* 0x0000004043407210 */ /* 0x000fc60007f5e0ff */
[----:B------:R-:W-:-:S04]  /*bc30*/  IMAD.WIDE.U32 R86, R105, R55, R86 ;  /* 0x0000003769567225 */ /* 0x000fc800078e0056 */
[----:B------:R-:W-:-:S04]  /*bc40*/  IMAD.WIDE.U32 R62, R81, R107, R62 ;  /* 0x0000006b513e7225 */ /* 0x000fc800078e003e */
[----:B------:R-:W-:Y:S02]  /*bc50*/  IMAD.IADD R99, R108, 0x1, R65 ;  /* 0x000000016c637824 */ /* 0x000fe400078e0241 */
[----:B------:R-:W-:Y:S02]  /*bc60*/  IMAD R101, R112, R33, RZ ;  /* 0x0000002170657224 */ /* 0x000fe400078e02ff */
[----:B------:R-:W-:Y:S01]  /*bc70*/  IMAD.MOV.U32 R68, RZ, RZ, R112 ;  /* 0x000000ffff447224 */ /* 0x000fe200078e0070 */
[----:B------:R-:W-:Y:S01]  /*bc80*/  IADD3 R112, P3, PT, R86, R113, RZ ;  /* 0x0000007156707210 */ /* 0x000fe20007f7e0ff */
[----:B------:R-:W-:Y:S01]  /*bc90*/  IMAD.X R67, RZ, RZ, RZ, P0 ;  /* 0x000000ffff437224 */ /* 0x000fe200000e06ff */
[----:B------:R-:W-:Y:S01]  /*bca0*/  IADD3 R62, P1, PT, R99, R62, RZ ;  /* 0x0000003e633e7210 */ /* 0x000fe20007f3e0ff */
        /* <DEDUP_REMOVED lines=11> */
[----:B------:R-:W-:Y:S02]  /*bd60*/  IMAD.X R63, RZ, RZ, RZ, P1 ;  /* 0x000000ffff3f7224 */ /* 0x000fe400008e06ff */
[----:B------:R-:W-:-:S04]  /*bd70*/  IMAD.HI.U32 R69, R101, R52, R68 ;  /* 0x0000003465457227 */ /* 0x000fc800078e0044 */
[----:B------:R-:W-:-:S04]  /*bd80*/  IMAD.WIDE.U32 R112, R93, R54, R112 ;  /* 0x000000365d707225 */ /* 0x000fc800078e0070 */
        /* <DEDUP_REMOVED lines=12> */
[----:B------:R-:W-:Y:S01]  /*be50*/  IMAD.MOV.U32 R63, RZ, RZ, RZ ;  /* 0x000000ffff3f7224 */ /* 0x000fe200078e00ff */
[----:B------:R-:W-:Y:S01]  /*be60*/  IADD3 R70, P4, PT, R86, R113, RZ ;  /* 0x0000007156467210 */ /* 0x000fe20007f9e0ff */
[----:B------:R-:W-:-:S04]  /*be70*/  IMAD.WIDE.U32 R66, R80, R98, R66 ;  /* 0x0000006250427225 */ /* 0x000fc800078e0042 */
[----:B------:R-:W-:Y:S01]  /*be80*/  IMAD.WIDE.U32 R68, R101, R53, R68 ;  /* 0x0000003565447225 */ /* 0x000fe200078e0044 */
[----:B------:R-:W-:Y:S02]  /*be90*/  IADD3 R66, P0, PT, R71, R66, RZ ;  /* 0x0000004247427210 */ /* 0x000fe40007f1e0ff */
[----:B------:R-:W-:Y:S01]  /*bea0*/  IADD3.X R71, PT, PT, RZ, RZ, RZ, P4, !PT ;  /* 0x000000ffff477210 */ /* 0x000fe200027fe4ff */
[----:B------:R-:W-:Y:S01]  /*beb0*/  IMAD.X R89, RZ, RZ, RZ, P1 ;  /* 0x000000ffff597224 */ /* 0x000fe200008e06ff */
[----:B------:R-:W-:Y:S01]  /*bec0*/  MOV R112, R68 ;  /* 0x0000004400707202 */ /* 0x000fe20000000f00 */
[----:B------:R-:W-:-:S04]  /*bed0*/  IMAD.WIDE.U32 R62, R83, R96, R62 ;  /* 0x00000060533e7225 */ /* 0x000fc800078e003e */
[----:B------:R-:W-:Y:S01]  /*bee0*/  IMAD.WIDE.U32 R88, R97, R79, R88 ;  /* 0x0000004f61587225 */ /* 0x000fe200078e0058 */
[----:B------:R-:W-:-:S03]  /*bef0*/  IADD3 R62, P3, PT, R65, R62, RZ ;  /* 0x0000003e413e7210 */ /* 0x000fc60007f7e0ff */
[----:B------:R-:W-:Y:S02]  /*bf00*/  IMAD.IADD R67, R90, 0x1, R67 ;  /* 0x000000015a437824 */ /* 0x000fe400078e0243 */
[----:B------:R-:W-:Y:S02]  /*bf10*/  IMAD R99, R68, R33, RZ ;  /* 0x0000002144637224 */ /* 0x000fe400078e02ff */
[----:B------:R-:W-:Y:S01]  /*bf20*/  IMAD.MOV.U32 R113, RZ, RZ, RZ ;  /* 0x000000ffff717224 */ /* 0x000fe200078e00ff */
[----:B------:R-:W-:Y:S01]  /*bf30*/  IADD3 R68, P1, PT, R88, R67, RZ ;  /* 0x0000004358447210 */ /* 0x000fe20007f3e0ff */
[----:B------:R-:W-:Y:S02]  /*bf40*/  IMAD.X R65, RZ, RZ, RZ, P2 ;  /* 0x000000ffff417224 */ /* 0x000fe400010e06ff */
[----:B------:R-:W-:-:S04]  /*bf50*/  IMAD.WIDE.U32 R70, R93, R55, R70 ;  /* 0x000000375d467225 */ /* 0x000fc800078e0046 */
[----:B------:R-:W-:-:S04]  /*bf60*/  IMAD.HI.U32 R104, R99, R52, R112 ;  /* 0x0000003463687227 */ /* 0x000fc800078e0070 */
        /* <DEDUP_REMOVED lines=19> */
[----:B------:R-:W-:Y:S01]  /*c0a0*/  IADD3 R88, P1, PT, R89, R88, RZ ;  /* 0x0000005859587210 */ /* 0x000fe20007f3e0ff */
[----:B------:R-:W-:Y:S02]  /*c0b0*/  IMAD.IADD R89, R109, 0x1, R65 ;  /* 0x000000016d597824 */ /* 0x000fe400078e0241 */
[----:B------:R-:W-:Y:S02]  /*c0c0*/  HFMA2 R65, -RZ, RZ, 0, 0 ;  /* 0x00000000ff417431 */ /* 0x000fe400000001ff */
[----:B------:R-:W-:Y:S02]  /*c0d0*/  IMAD.X R87, RZ, RZ, RZ, P3 ;  /* 0x000000ffff577224 */ /* 0x000fe400018e06ff */
[----:B------:R-:W-:-:S04]  /*c0e0*/  IMAD.WIDE.U32 R66, R82, R102, R66 ;  /* 0x0000006652427225 */ /* 0x000fc800078e0042 */
[----:B------:R-:W-:Y:S01]  /*c0f0*/  IMAD.X R69, RZ, RZ, RZ, P2 ;  /* 0x000000ffff457224 */ /* 0x000fe200010e06ff */
        /* <DEDUP_REMOVED lines=21> */
[----:B------:R-:W-:Y:S02]  /*c250*/  IMAD.X R113, RZ, RZ, RZ, P0 ;  /* 0x000000ffff717224 */ /* 0x000fe400000e06ff */
[----:B------:R-:W-:-:S04]  /*c260*/  IMAD.WIDE.U32 R68, R82, R103, R68 ;  /* 0x0000006752447225 */ /* 0x000fc800078e0044 */
[----:B------:R-:W-:Y:S01]  /*c270*/  IMAD.IADD R115, R100, 0x1, R63 ;  /* 0x0000000164737824 */ /* 0x000fe200078e023f */
[----:B------:R-:W-:Y:S01]  /*c280*/  IADD3.X R63, PT, PT, RZ, RZ, RZ, P1, !PT ;  /* 0x000000ffff3f7210 */ /* 0x000fe20000ffe4ff */
[----:B------:R-:W-:Y:S02]  /*c290*/  IMAD.X R67, RZ, RZ, RZ, P4 ;  /* 0x000000ffff437224 */ /* 0x000fe400020e06ff */
        /* <DEDUP_REMOVED lines=8> */
[----:B------:R-:W-:Y:S01]  /*c320*/  IMAD.WIDE.U32 R110, R99, R53, R110 ;  /* 0x00000035636e7225 */ /* 0x000fe200078e006e */
[----:B------:R-:W-:Y:S02]  /*c330*/  IADD3.X R69, PT, PT, RZ, RZ, RZ, P3, !PT ;  /* 0x000000ffff457210 */ /* 0x000fe40001ffe4ff */
[----:B------:R-:W-:Y:S01]  /*c340*/  IADD3 R86, P2, PT, R66, R71, RZ ;  /* 0x0000004742567210 */ /* 0x000fe20007f5e0ff */
[----:B------:R-:W-:-:S04]  /*c350*/  IMAD.WIDE.U32 R62, R84, R94, R62 ;  /* 0x0000005e543e7225 */ /* 0x000fc800078e003e */
[----:B------:R-:W-:Y:S02]  /*c360*/  IMAD R117, R110, R33, RZ ;  /* 0x000000216e757224 */ /* 0x000fe400078e02ff */
[----:B------:R-:W-:Y:S02]  /*c370*/  IMAD.MOV.U32 R70, RZ, RZ, R110 ;  /* 0x000000ffff467224 */ /* 0x000fe400078e006e */
[----:B------:R-:W-:Y:S02]  /*c380*/  IMAD.MOV.U32 R71, RZ, RZ, RZ ;  /* 0x000000ffff477224 */ /* 0x000fe400078e00ff */
[----:B------:R-:W-:Y:S02]  /*c390*/  IMAD.IADD R63, R109, 0x1, R63 ;  /* 0x000000016d3f7824 */ /* 0x000fe400078e023f */
[----:B------:R-:W-:-:S04]  /*c3a0*/  IMAD.WIDE.U32 R68, R83, R102, R68 ;  /* 0x0000006653447225 */ /* 0x000fc800078e0044 */
[----:B------:R-:W-:Y:S01]  /*c3b0*/  IMAD.HI.U32 R70, R117, R52, R70 ;  /* 0x0000003475467227 */ /* 0x000fe200078e0046 */
[----:B------:R-:W-:-:S03]  /*c3c0*/  IADD3 R69, PT, PT, R59, R69, RZ ;  /* 0x000000453b457210 */ /* 0x000fc60007ffe0ff */
[----:B------:R-:W-:Y:S02]  /*c3d0*/  IMAD.IADD R88, R91, 0x1, R113 ;  /* 0x000000015b587824 */ /* 0x000fe400078e0271 */
[----:B------:R-:W-:Y:S01]  /*c3e0*/  IMAD.X R87, RZ, RZ, RZ, P2 ;  /* 0x000000ffff577224 */ /* 0x000fe200010e06ff */
[----:B------:R-:W-:Y:S01]  /*c3f0*/  IADD3 R71, P2, PT, R65, R62, RZ ;  /* 0x0000003e41477210 */ /* 0x000fe20007f5e0ff */
        /* <DEDUP_REMOVED lines=21> */
[----:B------:R-:W-:Y:S02]  /*c550*/  IMAD.X R69, RZ, RZ, RZ, P3 ;  /* 0x000000ffff457224 */ /* 0x000fe400018e06ff */
[----:B------:R-:W-:-:S04]  /*c560*/  IMAD.WIDE.U32 R66, R93, R57, R66 ;  /* 0x000000395d427225 */ /* 0x000fc800078e0042 */
[----:B------:R-:W-:Y:S01]  /*c570*/  IMAD.WIDE.U32 R64, R105, R92, R64 ;  /* 0x0000005c69407225 */ /* 0x000fe200078e0040 */
[----:B------:R-:W-:Y:S02]  /*c580*/  IADD3 R105, PT, PT, R100, R63, RZ ;  /* 0x0000003f64697210 */ /* 0x000fe40007ffe0ff */
        /* <DEDUP_REMOVED lines=24> */
[----:B------:R-:W-:-:S04]  /*c710*/  IMAD.WIDE.U32 R68, R84, R102, R64 ;  /* 0x0000006654447225 */ /* 0x000fc800078e0040 */
[----:B------:R-:W-:Y:S02]  /*c720*/  IMAD R105, R70, R33, RZ ;  /* 0x0000002146697224 */ /* 0x000fe400078e02ff */
[----:B------:R-:W-:Y:S02]  /*c730*/  IMAD.X R63, RZ, RZ, RZ, P6 ;  /* 0x000000ffff3f7224 */ /* 0x000fe400030e06ff */
[----:B------:R-:W-:Y:S02]  /*c740*/  IMAD.MOV.U32 R64, RZ, RZ, R70 ;  /* 0x000000ffff407224 */ /* 0x000fe400078e0046 */
[----:B------:R-:W-:Y:S02]  /*c750*/  IMAD.MOV.U32 R65, RZ, RZ, RZ ;  /* 0x000000ffff417224 */ /* 0x000fe400078e00ff */
[----:B------:R-:W-:-:S04]  /*c760*/  IMAD.WIDE.U32 R62, R83, R98, R62 ;  /* 0x00000062533e7225 */ /* 0x000fc800078e003e */
[----:B------:R-:W-:Y:S01]  /*c770*/  IMAD.HI.U32 R94, R105, R52, R64 ;  /* 0x00000034695e7227 */ /* 0x000fe200078e0040 */
[----:B------:R-:W-:-:S03]  /*c780*/  IADD3.X R65, PT, PT, RZ, RZ, RZ, P5, !PT ;  /* 0x000000ffff417210 */ /* 0x000fc60002ffe4ff */
[----:B------:R-:W-:Y:S01]  /*c790*/  IMAD.IADD R67, R59, 0x1, R69 ;  /* 0x000000013b437824 */ /* 0x000fe200078e0245 */
[----:B------:R-:W-:Y:S01]  /*c7a0*/  IADD3 R68, P5, PT, R65, R68, RZ ;  /* 0x0000004441447210 */ /* 0x000fe20007fbe0ff */
[----:B------:R-:W-:Y:S01]  /*c7b0*/  IMAD.X R89, RZ, RZ, RZ, P3 ;  /* 0x000000ffff597224 */ /* 0x000fe200018e06ff */
[----:B------:R-:W-:Y:S01]  /*c7c0*/  IADD3 R65, PT, PT, R90, R63, RZ ;  /* 0x0000003f5a417210 */ /* 0x000fe20007ffe0ff */
[----:B------:R-:W-:Y:S01]  /*c7d0*/  IMAD.X R59, RZ, RZ, RZ, P4 ;  /* 0x000000ffff3b7224 */ /* 0x000fe200020e06ff */
[----:B------:R-:W-:Y:S01]  /*c7e0*/  IADD3 R62, P4, PT, R67, R62, RZ ;  /* 0x0000003e433e7210 */ /* 0x000fe20007f9e0ff */
[----:B------:R-:W-:Y:S02]  /*c7f0*/  IMAD.X R111, RZ, RZ, RZ, P1 ;  /* 0x000000ffff6f7224 */ /* 0x000fe400008e06ff */
[----:B------:R-:W-:Y:S01]  /*c800*/  IMAD.X R87, RZ, RZ, RZ, P2 ;  /* 0x000000ffff577224 */ /* 0x000fe200010e06ff */
        /* <DEDUP_REMOVED lines=54> */
[----:B------:R-:W-:-:S03]  /*cb70*/  IADD3.X R63, PT, PT, RZ, RZ, RZ, P1, !PT ;  /* 0x000000ffff3f7210 */ /* 0x000fc60000ffe4ff */
[----:B------:R-:W-:Y:S01]  /*cb80*/  IMAD.X R66, RZ, RZ, RZ, P0 ;  /* 0x000000ffff427224 */ /* 0x000fe200000e06ff */
[----:B------:R-:W-:Y:S01]  /*cb90*/  IADD3 R110, P0, PT, R110, R71, RZ ;  /* 0x000000476e6e7210 */ /* 0x000fe20007f1e0ff */
[----:B------:R-:W-:-:S03]  /*cba0*/  IMAD.WIDE.U32 R86, R99, R57, R86 ;  /* 0x0000003963567225 */ /* 0x000fc600078e0056 */
[----:B------:R-:W-:Y:S01]  /*cbb0*/  IADD3 R66, P1, PT, R66, R67, RZ ;  /* 0x0000004342427210 */ /* 0x000fe20007f3e0ff */
[----:B------:R-:W-:Y:S01]  /*cbc0*/  IMAD R59, R70, R33, RZ ;  /* 0x00000021463b7224 */ /* 0x000fe200078e02ff */
[----:B------:R-:W-:Y:S01]  /*cbd0*/  IADD3 R64, P4, PT, R64, R87, RZ ;  /* 0x0000005740407210 */ /* 0x000fe20007f9e0ff */
[----:B------:R-:W-:Y:S01]  /*cbe0*/  IMAD.MOV.U32 R71, RZ, RZ, RZ ;  /* 0x000000ffff477224 */ /* 0x000fe200078e00ff */
[----:B------:R-:W-:Y:S01]  /*cbf0*/  IADD3 R86, P3, PT, R86, R111, RZ ;  /* 0x0000006f56567210 */ /* 0x000fe20007f7e0ff */
[----:B------:R-:W-:Y:S02]  /*cc00*/  IMAD.X R65, RZ, RZ, RZ, P6 ;  /* 0x000000ffff417224 */ /* 0x000fe400030e06ff */
[----:B------:R-:W-:-:S03]  /*cc10*/  IMAD.HI.U32 R67, R59, R52, R70 ;  /* 0x000000343b437227 */ /* 0x000fc600078e0046 */
[----:B------:R-:W-:Y:S01]  /*cc20*/  IADD3 R71, P6, PT, R65, R66, RZ ;  /* 0x0000004241477210 */ /* 0x000fe20007fde0ff */
[----:B------:R-:W-:Y:S01]  /*cc30*/  IMAD.X R87, RZ, RZ, RZ, P3 ;  /* 0x000000ffff577224 */ /* 0x000fe200018e06ff */
[----:B------:R-:W-:Y:S01]  /*cc40*/  IADD3.X R65, PT, PT, RZ, RZ, RZ, P4, !PT ;  /* 0x000000ffff417210 */ /* 0x000fe200027fe4ff */
[----:B------:R-:W-:-:S04]  /*cc50*/  IMAD.WIDE.U32 R62, R84, R85, R62 ;  /* 0x00000055543e7225 */ /* 0x000fc800078e003e */
[----:B------:R-:W-:Y:S02]  /*cc60*/  IMAD.X R85, RZ, RZ, RZ, P5 ;  /* 0x000000ffff557224 */ /* 0x000fe400028e06ff */
[----:B------:R-:W-:Y:S02]  /*cc70*/  IMAD.X R111, RZ, RZ, RZ, P0 ;  /* 0x000000ffff6f7224 */ /* 0x000fe400000e06ff */
[----:B------:R-:W-:-:S04]  /*cc80*/  IMAD.WIDE.U32 R64, R99, R58, R64 ;  /* 0x0000003a63407225 */ /* 0x000fc800078e0040 */
        /* <DEDUP_REMOVED lines=16> */
[----:B------:R-:W-:-:S03]  /*cd90*/  IADD3 R88, P4, PT, R89, R88, RZ ;  /* 0x0000005859587210 */ /* 0x000fc60007f9e0ff */
        /* <DEDUP_REMOVED lines=39> */
[----:B------:R-:W-:Y:S02]  /*d010*/  IADD3.X R67, PT, PT, RZ, RZ, RZ, P1, !PT ;  /* 0x000000ffff437210 */ /* 0x000fe40000ffe4ff */
[----:B------:R-:W-:Y:S01]  /*d020*/  IADD3 R62, P6, PT, R65, R63, RZ ;  /* 0x0000003f413e7210 */ /* 0x000fe20007fde0ff */
[----:B------:R-:W-:Y:S01]  /*d030*/  IMAD.X R70, RZ, RZ, RZ, P0 ;  /* 0x000000ffff467224 */ /* 0x000fe200000e06ff */
[----:B------:R-:W-:Y:S01]  /*d040*/  IADD3 R64, P1, PT, R64, R89, RZ ;  /* 0x0000005940407210 */ /* 0x000fe20007f3e0ff */
[----:B------:R-:W-:Y:S02]  /*d050*/  IMAD.MOV.U32 R85, RZ, RZ, R66 ;  /* 0x000000ffff557224 */ /* 0x000fe400078e0042 */
[----:B------:R-:W-:Y:S01]  /*d060*/  IMAD.X R63, RZ, RZ, RZ, P6 ;  /* 0x000000ffff3f7224 */ /* 0x000fe200030e06ff */
[----:B------:R-:W-:Y:S01]  /*d070*/  IADD3 R70, P0, PT, R70, R69, RZ ;  /* 0x0000004546467210 */ /* 0x000fe20007f1e0ff */
[----:B------:R-:W-:-:S02]  /*d080*/  IMAD.X R65, RZ, RZ, RZ, P1 ;  /* 0x000000ffff417224 */ /* 0x000fc400008e06ff */
[----:B------:R-:W-:Y:S01]  /*d090*/  IMAD.WIDE.U32 R62, R105, R92, R62 ;  /* 0x0000005c693e7225 */ /* 0x000fe200078e003e */
[----:B------:R-:W-:-:S03]  /*d0a0*/  IADD3 R67, P1, PT, R67, R70, RZ ;  /* 0x0000004643437210 */ /* 0x000fc60007f3e0ff */
[----:B------:R-:W-:-:S04]  /*d0b0*/  IMAD.WIDE.U32 R64, R59, R57, R64 ;  /* 0x000000393b407225 */ /* 0x000fc800078e0040 */
[----:B------:R-:W-:Y:S01]  /*d0c0*/  IMAD.X R70, RZ, RZ, RZ, P3 ;  /* 0x000000ffff467224 */ /* 0x000fe200018e06ff */
[----:B------:R-:W-:Y:S01]  /*d0d0*/  IADD3 R90, P6, PT, R62, R65, RZ ;  /* 0x000000413e5a7210 */ /* 0x000fe20007fde0ff */
[----:B------:R-:W-:Y:S01]  /*d0e0*/  IMAD.X R65, RZ, RZ, RZ, P5 ;  /* 0x000000ffff417224 */ /* 0x000fe200028e06ff */
[----:B------:R-:W-:Y:S01]  /*d0f0*/  MOV R89, R64 ;  /* 0x0000004000597202 */ /* 0x000fe20000000f00 */
[----:B------:R-:W-:Y:S01]  /*d100*/  IMAD.MOV.U32 R87, RZ, RZ, R68 ;  /* 0x000000ffff577224 */ /* 0x000fe200078e0044 */
[----:B------:R-:W-:Y:S01]  /*d110*/  IADD3 R70, P3, PT, R70, R67, RZ ;  /* 0x0000004346467210 */ /* 0x000fe20007f7e0ff */
[----:B------:R-:W-:Y:S01]  /*d120*/  IMAD.X R91, RZ, RZ, RZ, P6 ;  /* 0x000000ffff5b7224 */ /* 0x000fe200030e06ff */
[----:B------:R-:W-:Y:S01]  /*d130*/  IADD3.X R67, PT, PT, RZ, RZ, RZ, P2, !PT ;  /* 0x000000ffff437210 */ /* 0x000fe200017fe4ff */
[----:B------:R-:W-:-:S03]  /*d140*/  IMAD.WIDE.U32 R90, R59, R58, R90 ;  /* 0x0000003a3b5a7225 */ /* 0x000fc600078e005a */
[----:B------:R-:W-:Y:S02]  /*d150*/  IADD3 R62, P2, PT, R67, R70, RZ ;  /* 0x00000046433e7210 */ /* 0x000fe40007f5e0ff */
[----:B------:R-:W-:Y:S01]  /*d160*/  IADD3.X R67, PT, PT, RZ, RZ, RZ, P0, !PT ;  /* 0x000000ffff437210 */ /* 0x000fe200007fe4ff */
[----:B------:R-:W-:Y:S01]  /*d170*/  IMAD.X R70, RZ, RZ, RZ, P4 ;  /* 0x000000ffff467224 */ /* 0x000fe200020e06ff */
[----:B------:R-:W-:-:S04]  /*d180*/  IADD3 R63, P4, PT, R63, R62, RZ ;  /* 0x0000003e3f3f7210 */ /* 0x000fc80007f9e0ff */
        /* <DEDUP_REMOVED lines=40> */
.L_x_339:
        /* <DEDUP_REMOVED lines=23> */
.L_x_340:
[----:B------:R-:W-:Y:S02]  /*d580*/  HFMA2 R101, -RZ, RZ, 0, 0 ;  /* 0x00000000ff657431 */ /* 0x000fe400000001ff */
[----:B------:R-:W-:-:S04]  /*d590*/  IMAD.WIDE.U32 R68, R31, UR11, RZ ;  /* 0x0000000b1f447c25 */ /* 0x000fc8000f8e00ff */
[----:B------:R-:W-:Y:S02]  /*d5a0*/  IMAD.MOV.U32 R63, RZ, RZ, RZ ;  /* 0x000000ffff3f7224 */ /* 0x000fe400078e00ff */
[----:B------:R-:W-:Y:S02]  /*d5b0*/  IMAD.MOV.U32 R67, RZ, RZ, RZ ;  /* 0x000000ffff437224 */ /* 0x000fe400078e00ff */
[----:B------:R-:W-:Y:S02]  /*d5c0*/  IMAD.MOV.U32 R103, RZ, RZ, RZ ;  /* 0x000000ffff677224 */ /* 0x000fe400078e00ff */
[----:B------:R-:W-:Y:S02]  /*d5d0*/  IMAD.IADD R62, R101, 0x1, R69 ;  /* 0x00000001653e7824 */ /* 0x000fe400078e0245 */
[----:B------:R-:W-:Y:S02]  /*d5e0*/  IMAD R65, R68, R33, RZ ;  /* 0x0000002144417224 */ /* 0x000fe400078e02ff */
[----:B------:R-:W-:-:S04]  /*d5f0*/  IMAD.WIDE.U32 R62, R30, UR11, R62 ;  /* 0x0000000b1e3e7c25 */ /* 0x000fc8000f8e003e */
[----:B------:R-:W-:Y:S01]  /*d600*/  IMAD.MOV.U32 R69, RZ, RZ, RZ ;  /* 0x000000ffff457224 */ /* 0x000fe200078e00ff */
[----:B------:R-:W-:Y:S01]  /*d610*/  IADD3 R102, PT, PT, R67, R63, RZ ;  /* 0x0000003f43667210 */ /* 0x000fe20007ffe0ff */
[----:B------:R-:W-:Y:S02]  /*d620*/  IMAD.MOV.U32 R63, RZ, RZ, RZ ;  /* 0x000000ffff3f7224 */ /* 0x000fe400078e00ff */
[----:B------:R-:W-:-:S04]  /*d630*/  IMAD.HI.U32 R69, R65, R52, R68 ;  /* 0x0000003441457227 */ /* 0x000fc800078e0044 */
[----:B------:R-:W-:-:S04]  /*d640*/  IMAD.WIDE.U32 R62, R31, UR10, R62 ;  /* 0x0000000a1f3e7c25 */ /* 0x000fc8000f8e003e */
[----:B------:R-:W-:-:S04]  /*d650*/  IMAD.WIDE.U32 R102, R29, UR11, R102 ;  /* 0x0000000b1d667c25 */ /* 0x000fc8000f8e0066 */
[----:B------:R-:W-:Y:S02]  /*d660*/  IMAD.IADD R71, R101, 0x1, R63 ;  /* 0x0000000165477824 */ /* 0x000fe400078e023f */
[----:B------:R-:W-:Y:S02]  /*d670*/  IMAD.MOV.U32 R105, RZ, RZ, RZ ;  /* 0x000000ffff697224 */ /* 0x000fe400078e00ff */
[----:B------:R-:W-:Y:S01]  /*d680*/  IMAD.MOV.U32 R93, RZ, RZ, RZ ;  /* 0x000000ffff5d7224 */ /* 0x000fe200078e00ff */
[----:B------:R-:W-:Y:S01]  /*d690*/  IADD3 R70, P0, PT, R71, R102, RZ ;  /* 0x0000006647467210 */ /* 0x000fe20007f1e0ff */
[----:B------:R-:W-:Y:S01]  /*d6a0*/  IMAD.MOV.U32 R117, RZ, RZ, RZ ;  /* 0x000000ffff757224 */ /* 0x000fe200078e00ff */
[----:B------:R-:W-:Y:S01]  /*d6b0*/  MOV R102, RZ ;  /* 0x000000ff00667202 */ /* 0x000fe20000000f00 */
[----:B------:R-:W-:Y:S02]  /*d6c0*/  IMAD.MOV.U32 R97, RZ, RZ, RZ ;  /* 0x000000ffff617224 */ /* 0x000fe400078e00ff */
[----:B------:R-:W-:Y:S01]  /*d6d0*/  IMAD.X R71, RZ, RZ, RZ, P0 ;  /* 0x000000ffff477224 */ /* 0x000fe200000e06ff */
[----:B------:R-:W-:Y:S01]  /*d6e0*/  IADD3 R62, P0, PT, R69, R62, RZ ;  /* 0x0000003e453e7210 */ /* 0x000fe20007f1e0ff */
[----:B------:R-:W-:-:S02]  /*d6f0*/  HFMA2 R69, -RZ, RZ, 0, 0 ;  /* 0x00000000ff457431 */ /* 0x000fc400000001ff */
[----:B------:R-:W-:Y:S02]  /*d700*/  IMAD.IADD R68, R102, 0x1, R103 ;  /* 0x0000000166447824 */ /* 0x000fe400078e0267 */
[----:B------:R-:W-:-:S04]  /*d710*/  IMAD.WIDE.U32 R70, R30, UR10, R70 ;  /* 0x0000000a1e467c25 */ /* 0x000fc8000f8e0046 */
[----:B------:R-:W-:Y:S01]  /*d720*/  IMAD.IADD R95, R67, 0x1, R71 ;  /* 0x00000001435f7824 */ /* 0x000fe200078e0247 */
[----:B------:R-:W-:Y:S01]  /*d730*/  MOV R71, RZ ;  /* 0x000000ff00477202 */ /* 0x000fe20000000f00 */
[----:B------:R-:W-:Y:S02]  /*d740*/  IMAD.MOV.U32 R103, RZ, RZ, RZ ;  /* 0x000000ffff677224 */ /* 0x000fe400078e00ff */
[----:B------:R-:W-:-:S04]  /*d750*/  IMAD.WIDE.U32 R68, R28, UR11, R68 ;  /* 0x0000000b1c447c25 */ /* 0x000fc8000f8e0044 */
[----:B------:R-:W-:Y:S01]  /*d760*/  IMAD.X R63, RZ, RZ, RZ, P0 ;  /* 0x000000ffff3f7224 */ /* 0x000fe200000e06ff */
[----:B------:R-:W-:Y:S01]  /*d770*/  IADD3 R94, P0, PT, R95, R68, RZ ;  /* 0x000000445f5e7210 */ /* 0x000fe20007f1e0ff */
[----:B------:R-:W-:Y:S02]  /*d780*/  IMAD.IADD R68, R103, 0x1, R69 ;  /* 0x0000000167447824 */ /* 0x000fe400078e0245 */
[----:B------:R-:W-:Y:S02]  /*d790*/  HFMA2 R69, -RZ, RZ, 0, 0 ;  /* 0x00000000ff457431 */ /* 0x000fe400000001ff */
[----:B------:R-:W-:-:S04]  /*d7a0*/  IMAD.WIDE.U32 R70, R31, UR9, R70 ;  /* 0x000000091f467c25 */ /* 0x000fc8000f8e0046 */
[----:B------:R-:W-:Y:S02]  /*d7b0*/  IMAD.X R95, RZ, RZ, RZ, P0 ;  /* 0x000000ffff5f7224 */ /* 0x000fe400000e06ff */
[----:B------:R-:W-:-:S04]  /*d7c0*/  IMAD.WIDE.U32 R62, R65, R53, R62 ;  /* 0x00000035413e7225 */ /* 0x000fc800078e003e */
[----:B------:R-:W-:Y:S01]  /*d7d0*/  IMAD.WIDE.U32 R94, R29, UR10, R94 ;  /* 0x0000000a1d5e7c25 */ /* 0x000fe2000f8e005e */
[----:B------:R-:W-:-:S03]  /*d7e0*/  IADD3 R70, P2, PT, R63, R70, RZ ;  /* 0x000000463f467210 */ /* 0x000fc60007f5e0ff */
[----:B------:R-:W-:Y:S02]  /*d7f0*/  IMAD.IADD R71, R101, 0x1, R71 ;  /* 0x0000000165477824 */ /* 0x000fe400078e0247 */
[----:B------:R-:W-:-:S03]  /*d800*/  IMAD.WIDE.U32 R68, R27, UR11, R68 ;  /* 0x0000000b1b447c25 */ /* 0x000fc6000f8e0044 */
[----:B------:R-:W-:Y:S01]  /*d810*/  IADD3 R94, P1, PT, R71, R94, RZ ;  /* 0x0000005e475e7210 */ /* 0x000fe20007f3e0ff */
[----:B------:R-:W-:Y:S02]  /*d820*/  IMAD.IADD R63, R102, 0x1, R95 ;  /* 0x00000001663f7824 */ /* 0x000fe400078e025f */
[----:B------:R-:W-:Y:S02]  /*d830*/  IMAD R115, R62, R33, RZ ;  /* 0x000000213e737224 */ /* 0x000fe400078e02ff */
[----:B------:R-:W-:Y:S01]  /*d840*/  IMAD.X R95, RZ, RZ, RZ, P1 ;  /* 0x000000ffff5f7224 */ /* 0x000fe200008e06ff */
[----:B------:R-:W-:Y:S01]  /*d850*/  IADD3 R68, P0, PT, R63, R68, RZ ;  /* 0x000000443f447210 */ /* 0x000fe20007f1e0ff */
[----:B------:R-:W-:Y:S01]  /*d860*/  IMAD.IADD R92, R105, 0x1, R69 ;  /* 0x00000001695c7824 */ /* 0x000fe200078e0245 */
[----:B------:R-:W-:Y:S01]  /*d870*/  MOV R63, RZ ;  /* 0x000000ff003f7202 */ /* 0x000fe20000000f00 */
[----:B------:R-:W-:Y:S01]  /*d880*/  IMAD.X R71, RZ, RZ, RZ, P2 ;  /* 0x000000ffff477224 */ /* 0x000fe200010e06ff */
[----:B------:R-:W-:Y:S01]  /*d890*/  IADD3.X R69, PT, PT, RZ, RZ, RZ, P0, !PT ;  /* 0x000000ffff457210 */ /* 0x000fe200007fe4ff */
[----:B------:R-:W-:-:S04]  /*d8a0*/  IMAD.WIDE.U32 R92, R26, UR11, R92 ;  /* 0x0000000b1a5c7c25 */ /* 0x000fc8000f8e005c */
[----:B------:R-:W-:-:S04]  /*d8b0*/  IMAD.HI.U32 R99, R115, R52, R62 ;  /* 0x0000003473637227 */ /* 0x000fc800078e003e */
[----:B------:R-:W-:-:S04]  /*d8c0*/  IMAD.WIDE.U32 R62, R30, UR9, R94 ;  /* 0x000000091e3e7c25 */ /* 0x000fc8000f8e005e */
[----:B------:R-:W-:-:S04]  /*d8d0*/  IMAD.WIDE.U32 R68, R28, UR10, R68 ;  /* 0x0000000a1c447c25 */ /* 0x000fc8000f8e0044 */
[----:B------:R-:W-:Y:S02]  /*d8e0*/  IMAD.IADD R63, R67, 0x1, R63 ;  /* 0x00000001433f7824 */ /* 0x000fe400078e023f */
[----:B------:R-:W-:-:S03]  /*d8f0*/  IMAD.WIDE.U32 R70, R65, R54, R70 ;  /* 0x0000003641467225 */ /* 0x000fc600078e0046 */
[----:B------:R-:W-:Y:S01]  /*d900*/  IADD3 R68, P1, PT, R63, R68, RZ ;  /* 0x000000443f447210 */ /* 0x000fe20007f3e0ff */
[----:B------:R-:W-:Y:S01]  /*d910*/  IMAD.MOV.U32 R63, RZ, RZ, RZ ;  /* 0x000000ffff3f7224 */ /* 0x000fe200078e00ff */
[----:B------:R-:W-:Y:S01]  /*d920*/  IADD3 R98, P0, PT, R70, R99, RZ ;  /* 0x0000006346627210 */ /* 0x000fe20007f1e0ff */
[----:B------:R-:W-:Y:S01]  /*d930*/  IMAD.IADD R69, R103, 0x1, R69 ;  /* 0x0000000167457824 */ /* 0x000fe200078e0245 */
[----:B------:R-:W-:Y:S01]  /*d940*/  IADD3 R70, PT, PT, R61, R93, RZ ;  /* 0x0000005d3d467210 */ /* 0x000fe20007ffe0ff */
[----:B------:R-:W-:-:S04]  /*d950*/  IMAD.WIDE.U32 R62, R31, UR8, R62 ;  /* 0x000000081f3e7c25 */ /* 0x000fc8000f8e003e */
[----:B------:R-:W-:Y:S01]  /*d960*/  IMAD.X R99, RZ, RZ, RZ, P0 ;  /* 0x000000ffff637224 */ /* 0x000fe200000e06ff */
[----:B------:R-:W-:Y:S01]  /*d970*/  IADD3 R92, P0, PT, R69, R92, RZ ;  /* 0x0000005c455c7210 */ /* 0x000fe20007f1e0ff */
[----:B------:R-:W-:Y:S01]  /*d980*/  IMAD.X R69, RZ, RZ, RZ, P1 ;  /* 0x000000ffff457224 */ /* 0x000fe200008e06ff */
[----:B------:R-:W-:Y:S01]  /*d990*/  IADD3 R62, P1, PT, R71, R62, RZ ;  /* 0x0000003e473e7210 */ /* 0x000fe20007f3e0ff */
[----:B------:R-:W-:Y:S01]  /*d9a0*/  HFMA2 R71, -RZ, RZ, 0, 0 ;  /* 0x00000000ff477431 */ /* 0x000fe200000001ff */
[----:B------:R-:W-:Y:S01]  /*d9b0*/  IADD3.X R93, PT, PT, RZ, RZ, RZ, P0, !PT ;  /* 0x000000ffff5d7210 */ /* 0x000fe200007fe4ff */
[----:B------:R-:W-:Y:S02]  /*d9c0*/  IMAD.IADD R63, R101, 0x1, R63 ;  /* 0x00000001653f7824 */ /* 0x000fe400078e023f */
[----:B------:R-:W-:-:S04]  /*d9d0*/  IMAD.WIDE.U32 R68, R29, UR9, R68 ;  /* 0x000000091d447c25 */ /* 0x000fc8000f8e0044 */
[----:B------:R-:W-:Y:S01]  /*d9e0*/  IMAD.WIDE.U32 R92, R27, UR10, R92 ;  /* 0x0000000a1b5c7c25 */ /* 0x000fe2000f8e005c */
[----:B------:R-:W-:-:S03]  /*d9f0*/  IADD3 R68, P0, PT, R63, R68, RZ ;  /* 0x000000443f447210 */ /* 0x000fc60007f1e0ff */
[----:B------:R-:W-:Y:S02]  /*da00*/  IMAD.IADD R69, R102, 0x1, R69 ;  /* 0x0000000166457824 */ /* 0x000fe400078e0245 */
[----:B------:R-:W-:-:S04]  /*da10*/  IMAD.WIDE.U32 R70, R25, UR11, R70 ;  /* 0x0000000b19467c25 */ /* 0x000fc8000f8e0046 */
[----:B------:R-:W-:Y:S01]  /*da20*/  IMAD.X R63, RZ, RZ, RZ, P1 ;  /* 0x000000ffff3f7224 */ /* 0x000fe200008e06ff */
[----:B------:R-:W-:Y:S01]  /*da30*/  IADD3 R92, P1, PT, R69, R92, RZ ;  /* 0x0000005c455c7210 */ /* 0x000fe20007f3e0ff */
[----:B------:R-:W-:Y:S01]  /*da40*/  IMAD.IADD R93, R105, 0x1, R93 ;  /* 0x00000001695d7824 */ /* 0x000fe200078e025d */
[----:B------:R-:W-:Y:S01]  /*da50*/  IADD3 R116, PT, PT, R73, R71, RZ ;  /* 0x0000004749747210 */ /* 0x000fe20007ffe0ff */
[----:B------:R-:W-:Y:S02]  /*da60*/  IMAD.X R69, RZ, RZ, RZ, P0 ;  /* 0x000000ffff457224 */ /* 0x000fe400000e06ff */
[----:B------:R-:W-:Y:S01]  /*da70*/  IMAD.WIDE.U32 R98, R115, R53, R98 ;  /* 0x0000003573627225 */ /* 0x000fe200078e0062 */
[----:B------:R-:W-:-:S03]  /*da80*/  IADD3 R70, P0, PT, R93, R70, RZ ;  /* 0x000000465d467210 */ /* 0x000fc60007f1e0ff */
[----:B------:R-:W-:Y:S02]  /*da90*/  IMAD.X R93, RZ, RZ, RZ, P1 ;  /* 0x000000ffff5d7224 */ /* 0x000fe400008e06ff */
[----:B------:R-:W-:-:S04]  /*daa0*/  IMAD.WIDE.U32 R68, R30, UR8, R68 ;  /* 0x000000081e447c25 */ /* 0x000fc8000f8e0044 */
[----:B------:R-:W-:-:S04]  /*dab0*/  IMAD.WIDE.U32 R62, R65, R55, R62 ;  /* 0x00000037413e7225 */ /* 0x000fc800078e003e */
[----:B------:R-:W-:-:S04]  /*dac0*/  IMAD.WIDE.U32 R92, R28, UR9, R92 ;  /* 0x000000091c5c7c25 */ /* 0x000fc8000f8e005c */
[----:B------:R-:W-:Y:S01]  /*dad0*/  IMAD.IADD R69, R67, 0x1, R69 ;  /* 0x0000000143457824 */ /* 0x000fe200078e0245 */
[----:B------:R-:W-:Y:S01]  /*dae0*/  IADD3 R93, PT, PT, R103, R93, RZ ;  /* 0x0000005d675d7210 */ /* 0x000fe20007ffe0ff */
[----:B------:R-:W-:Y:S02]  /*daf0*/  IMAD R113, R98, R33, RZ ;  /* 0x0000002162717224 */ /* 0x000fe400078e02ff */
[----:B------:R-:W-:Y:S01]  /*db00*/  IMAD.MOV.U32 R94, RZ, RZ, R98 ;  /* 0x000000ffff5e7224 */ /* 0x000fe200078e0062 */
[----:B------:R-:W-:Y:S01]  /*db10*/  IADD3 R98, P1, PT, R62, R99, RZ ;  /* 0x000000633e627210 */ /* 0x000fe20007f3e0ff */
[----:B------:R-:W-:Y:S01]  /*db20*/  IMAD.X R71, RZ, RZ, RZ, P0 ;  /* 0x000000ffff477224 */ /* 0x000fe200000e06ff */
[----:B------:R-:W-:Y:S01]  /*db30*/  IADD3 R62, P0, PT, R69, R92, RZ ;  /* 0x0000005c453e7210 */ /* 0x000fe20007f1e0ff */
[----:B------:R-:W-:Y:S02]  /*db40*/  IMAD.MOV.U32 R69, RZ, RZ, RZ ;  /* 0x000000ffff457224 */ /* 0x000fe400078e00ff */
[----:B------:R-:W-:-:S02]  /*db50*/  IMAD.MOV.U32 R95, RZ, RZ, RZ ;  /* 0x000000ffff5f7224 */ /* 0x000fc400078e00ff */
[----:B------:R-:W-:Y:S02]  /*db60*/  IMAD.X R99, RZ, RZ, RZ, P1 ;  /* 0x000000ffff637224 */ /* 0x000fe400008e06ff */
[----:B------:R-:W-:-:S04]  /*db70*/  IMAD.WIDE.U32 R68, R31, UR7, R68 ;  /* 0x000000071f447c25 */ /* 0x000fc8000f8e0044 */
[----:B------:R-:W-:Y:S01]  /*db80*/  IMAD.HI.U32 R95, R113, R52, R94 ;  /* 0x00000034715f7227 */ /* 0x000fe200078e005e */
[----:B------:R-:W-:Y:S02]  /*db90*/  IADD3 R68, P2, PT, R63, R68, RZ ;  /* 0x000000443f447210 */ /* 0x000fe40007f5e0ff */
[----:B------:R-:W-:Y:S01]  /*dba0*/  IADD3.X R63, PT, PT, RZ, RZ, RZ, P0, !PT ;  /* 0x000000ffff3f7210 */ /* 0x000fe200007fe4ff */
[----:B------:R-:W-:-:S04]  /*dbb0*/  IMAD.WIDE.U32 R70, R26, UR10, R70 ;  /* 0x0000000a1a467c25 */ /* 0x000fc8000f8e0046 */
[----:B------:R-:W-:Y:S01]  /*dbc0*/  IMAD.WIDE.U32 R98, R115, R54, R98 ;  /* 0x0000003673627225 */ /* 0x000fe200078e0062 */
[----:B------:R-:W-:-:S03]  /*dbd0*/  IADD3 R92, P1, PT, R93, R70, RZ ;  /* 0x000000465d5c7210 */ /* 0x000fc60007f3e0ff */
[----:B------:R-:W-:Y:S01]  /*dbe0*/  IMAD.IADD R93, R61, 0x1, R71 ;  /* 0x000000013d5d7824 */ /* 0x000fe200078e0247 */
[----:B------:R-:W-:Y:S01]  /*dbf0*/  IADD3 R94, P0, PT, R98, R95, RZ ;  /* 0x0000005f625e7210 */ /* 0x000fe20007f1e0ff */
[----:B------:R-:W-:-:S04]  /*dc00*/  IMAD.WIDE.U32 R116, R32, UR11, R116 ;  /* 0x0000000b20747c25 */ /* 0x000fc8000f8e0074 */
[----:B------:R-:W-:Y:S01]  /*dc10*/  IMAD.X R95, RZ, RZ, RZ, P0 ;  /* 0x000000ffff5f7224 */ /* 0x000fe200000e06ff */
[----:B------:R-:W-:Y:S01]  /*dc20*/  IADD3 R70, P0, PT, R116, R93, RZ ;  /* 0x0000005d74467210 */ /* 0x000fe20007f1e0ff */
[----:B------:R-:W-:Y:S01]  /*dc30*/  IMAD.IADD R71, R101, 0x1, R69 ;  /* 0x0000000165477824 */ /* 0x000fe200078e0245 */
[----:B------:R-:W-:Y:S01]  /*dc40*/  IADD3.X R93, PT, PT, RZ, RZ, RZ, P1, !PT ;  /* 0x000000ffff5d7210 */ /* 0x000fe20000ffe4ff */
[----:B------:R-:W-:-:S04]  /*dc50*/  IMAD.WIDE.U32 R62, R29, UR8, R62 ;  /* 0x000000081d3e7c25 */ /* 0x000fc8000f8e003e */
[----:B------:R-:W-:Y:S01]  /*dc60*/  IMAD.IADD R63, R102, 0x1, R63 ;  /* 0x00000001663f7824 */ /* 0x000fe200078e023f */
[----:B------:R-:W-:Y:S01]  /*dc70*/  IADD3 R62, P1, PT, R71, R62, RZ ;  /* 0x0000003e473e7210 */ /* 0x000fe20007f3e0ff */
[----:B------:R-:W-:Y:S02]  /*dc80*/  IMAD.X R71, RZ, RZ, RZ, P0 ;  /* 0x000000ffff477224 */ /* 0x000fe400000e06ff */
[----:B------:R-:W-:-:S04]  /*dc90*/  IMAD.WIDE.U32 R92, R27, UR9, R92 ;  /* 0x000000091b5c7c25 */ /* 0x000fc8000f8e005c */
[----:B------:R-:W-:Y:S01]  /*dca0*/  IMAD.WIDE.U32 R70, R25, UR10, R70 ;  /* 0x0000000a19467c25 */ /* 0x000fe2000f8e0046 */
[----:B------:R-:W-:Y:S02]  /*dcb0*/  IADD3 R92, P0, PT, R63, R92, RZ ;  /* 0x0000005c3f5c7210 */ /* 0x000fe40007f1e0ff */
[----:B------:R-:W-:Y:S01]  /*dcc0*/  IADD3 R107, PT, PT, R105, R93, RZ ;  /* 0x0000005d696b7210 */ /* 0x000fe20007ffe0ff */
[----:B------:R-:W-:Y:S01]  /*dcd0*/  IMAD.X R69, RZ, RZ, RZ, P2 ;  /* 0x000000ffff457224 */ /* 0x000fe200010e06ff */
[----:B------:R-:W-:Y:S01]  /*dce0*/  IADD3.X R63, PT, PT, RZ, RZ, RZ, P1, !PT ;  /* 0x000000ffff3f7210 */ /* 0x000fe20000ffe4ff */
[----:B------:R-:W-:Y:S01]  /*dcf0*/  IMAD.X R93, RZ, RZ, RZ, P0 ;  /* 0x000000ffff5d7224 */ /* 0x000fe200000e06ff */
[----:B------:R-:W-:Y:S01]  /*dd00*/  IADD3 R70, P1, PT, R107, R70, RZ ;  /* 0x000000466b467210 */ /* 0x000fe20007f3e0ff */
[----:B------:R-:W-:-:S04]  /*dd10*/  IMAD.WIDE.U32 R68, R65, R56, R68 ;  /* 0x0000003841447225 */ /* 0x000fc800078e0044 */
[----:B------:R-:W-:Y:S01]  /*dd20*/  IMAD.IADD R116, R73, 0x1, R71 ;  /* 0x0000000149747824 */ /* 0x000fe200078e0247 */
[----:B------:R-:W-:Y:S01]  /*dd30*/  IADD3 R98, P2, PT, R68, R99, RZ ;  /* 0x0000006344627210 */ /* 0x000fe20007f5e0ff */
[----:B------:R-:W-:-:S03]  /*dd40*/  IMAD.WIDE.U32 R62, R30, UR7, R62 ;  /* 0x000000071e3e7c25 */ /* 0x000fc6000f8e003e */
[----:B------:R-:W-:Y:S01]  /*dd50*/  IADD3 R116, P0, PT, R117, R116, RZ ;  /* 0x0000007475747210 */ /* 0x000fe20007f1e0ff */
[----:B------:R-:W-:Y:S01]  /*dd60*/  IMAD.X R71, RZ, RZ, RZ, P1 ;  /* 0x000000ffff477224 */ /* 0x000fe200008e06ff */
[----:B------:R-:W-:Y:S01]  /*dd70*/  IADD3 R63, PT, PT, R67, R63, RZ ;  /* 0x0000003f433f7210 */ /* 0x000fe20007ffe0ff */
[----:B------:R-:W-:-:S04]  /*dd80*/  IMAD.WIDE.U32 R92, R28, UR8, R92 ;  /* 0x000000081c5c7c25 */ /* 0x000fc8000f8e005c */
[----:B------:R-:W-:-:S04]  /*dd90*/  IMAD.WIDE.U32 R70, R26, UR9, R70 ;  /* 0x000000091a467c25 */ /* 0x000fc8000f8e0046 */
[----:B------:R-:W-:Y:S02]  /*dda0*/  IMAD.IADD R93, R103, 0x1, R93 ;  /* 0x00000001675d7824 */ /* 0x000fe400078e025d */
[----:B------:R-:W-:Y:S01]  /*ddb0*/  IMAD.X R99, RZ, RZ, RZ, P2 ;  /* 0x000000ffff637224 */ /* 0x000fe200010e06ff */
[----:B------:R-:W-:Y:S01]  /*ddc0*/  IADD3 R92, P2, PT, R63, R92, RZ ;  /* 0x0000005c3f5c7210 */ /* 0x000fe20007f5e0ff */
[----:B------:R-:W-:Y:S01]  /*ddd0*/  IMAD.X R117, RZ, RZ, RZ, P0 ;  /* 0x000000ffff757224 */ /* 0x000fe200000e06ff */
[----:B------:R-:W-:Y:S01]  /*dde0*/  IADD3 R70, P1, PT, R93, R70, RZ ;  /* 0x000000465d467210 */ /* 0x000fe20007f3e0ff */
[----:B------:R-:W-:Y:S01]  /*ddf0*/  IMAD.MOV.U32 R63, RZ, RZ, RZ ;  /* 0x000000ffff3f7224 */ /* 0x000fe200078e00ff */
[----:B------:R-:W-:Y:S01]  /*de00*/  IADD3.X R93, PT, PT, RZ, RZ, RZ, P2, !PT ;  /* 0x000000ffff5d7210 */ /* 0x000fe200017fe4ff */
[----:B------:R-:W-:-:S04]  /*de10*/  IMAD.WIDE.U32 R94, R113, R53, R94 ;  /* 0x00000035715e7225 */ /* 0x000fc800078e005e */
[----:B------:R-:W-:-:S04]  /*de20*/  IMAD.WIDE.U32 R98, R115, R55, R98 ;  /* 0x0000003773627225 */ /* 0x000fc800078e0062 */
[----:B------:R-:W-:Y:S02]  /*de30*/  IMAD.IADD R71, R61, 0x1, R71 ;  /* 0x000000013d477824 */ /* 0x000fe400078e0247 */
[----:B------:R-:W-:-:S04]  /*de40*/  IMAD.WIDE.U32 R62, R31, UR6, R62 ;  /* 0x000000061f3e7c25 */ /* 0x000fc8000f8e003e */
[----:B------:R-:W-:Y:S01]  /*de50*/  IMAD.WIDE.U32 R116, R32, UR10, R116 ;  /* 0x0000000a20747c25 */ /* 0x000fe2000f8e0074 */
[----:B------:R-:W-:-:S03]  /*de60*/  IADD3 R62, P2, PT, R69, R62, RZ ;  /* 0x0000003e453e7210 */ /* 0x000fc60007f5e0ff */
[----:B------:R-:W-:Y:S01]  /*de70*/  IMAD R111, R94, R33, RZ ;  /* 0x000000215e6f7224 */ /* 0x000fe200078e02ff */
[----:B------:R-:W-:Y:S01]  /*de80*/  IADD3 R68, P0, PT, R116, R71, RZ ;  /* 0x0000004774447210 */ /* 0x000fe20007f1e0ff */
[----:B------:R-:W-:Y:S01]  /*de90*/  IMAD.MOV.U32 R96, RZ, RZ, R94 ;  /* 0x000000ffff607224 */ /* 0x000fe200078e005e */
[----:B------:R-:W-:Y:S01]  /*dea0*/  IADD3 R94, P3, PT, R98, R95, RZ ;  /* 0x0000005f625e7210 */ /* 0x000fe20007f7e0ff */
[----:B------:R-:W-:-:S04]  /*deb0*/  IMAD.WIDE.U32 R92, R29, UR7, R92 ;  /* 0x000000071d5c7c25 */ /* 0x000fc8000f8e005c */
[----:B------:R-:W-:Y:S01]  /*dec0*/  IMAD.IADD R63, R101, 0x1, R63 ;  /* 0x00000001653f7824 */ /* 0x000fe200078e023f */
[----:B------:R-:W-:Y:S01]  /*ded0*/  IADD3 R93, PT, PT, R102, R93, RZ ;  /* 0x0000005d665d7210 */ /* 0x000fe20007ffe0ff */
[----:B------:R-:W-:Y:S02]  /*dee0*/  IMAD.X R71, RZ, RZ, RZ, P1 ;  /* 0x000000ffff477224 */ /* 0x000fe400008e06ff */
[----:B------:R-:W-:Y:S01]  /*def0*/  IMAD.X R95, RZ, RZ, RZ, P3 ;  /* 0x000000ffff5f7224 */ /* 0x000fe200018e06ff */
[----:B------:R-:W-:Y:S01]  /*df00*/  IADD3 R92, P1, PT, R63, R92, RZ ;  /* 0x0000005c3f5c7210 */ /* 0x000fe20007f3e0ff */
[----:B------:R-:W-:Y:S02]  /*df10*/  IMAD.X R63, RZ, RZ, RZ, P2 ;  /* 0x000000ffff3f7224 */ /* 0x000fe400010e06ff */
[----:B------:R-:W-:-:S04]  /*df20*/  IMAD.WIDE.U32 R70, R27, UR8, R70 ;  /* 0x000000081b467c25 */ /* 0x000fc8000f8e0046 */
[----:B------:R-:W-:Y:S01]  /*df30*/  IMAD.HI.U32 R97, R111, R52, R96 ;  /* 0x000000346f617227 */ /* 0x000fe200078e0060 */
[----:B------:R-:W-:Y:S02]  /*df40*/  IADD3 R96, P2, PT, R93, R70, RZ ;  /* 0x000000465d607210 */ /* 0x000fe40007f5e0ff */
        /* <DEDUP_REMOVED lines=8> */
[----:B------:R-:W-:Y:S02]  /*dfd0*/  IMAD.X R97, RZ, RZ, RZ, P2 ;  /* 0x000000ffff617224 */ /* 0x000fe400010e06ff */
[----:B------:R-:W-:-:S04]  /*dfe0*/  IMAD.WIDE.U32 R92, R30, UR6, R92 ;  /* 0x000000061e5c7c25 */ /* 0x000fc8000f8e005c */
[----:B------:R-:W-:-:S04]  /*dff0*/  IMAD.WIDE.U32 R68, R25, UR9, R68 ;  /* 0x0000000919447c25 */ /* 0x000fc8000f8e0044 */
[----:B------:R-:W-:Y:S01]  /*e000*/  IMAD.WIDE.U32 R96, R28, UR7, R96 ;  /* 0x000000071c607c25 */ /* 0x000fe2000f8e0060 */
[----:B------:R-:W-:-:S03]  /*e010*/  IADD3 R68, P1, PT, R71, R68, RZ ;  /* 0x0000004447447210 */ /* 0x000fc60007f3e0ff */
[----:B------:R-:W-:Y:S01]  /*e020*/  IMAD.IADD R93, R67, 0x1, R93 ;  /* 0x00000001435d7824 */ /* 0x000fe200078e025d */
[----:B------:R-:W-:Y:S01]  /*e030*/  IADD3 R107, PT, PT, R103, R97, RZ ;  /* 0x00000061676b7210 */ /* 0x000fe20007ffe0ff */
[----:B------:R-:W-:Y:S02]  /*e040*/  IMAD.IADD R116, R73, 0x1, R69 ;  /* 0x0000000149747824 */ /* 0x000fe400078e0245 */
[----:B------:R-:W-:Y:S01]  /*e050*/  IMAD.WIDE.U32 R98, R115, R56, R98 ;  /* 0x0000003873627225 */ /* 0x000fe200078e0062 */
[----:B------:R-:W-:Y:S02]  /*e060*/  IADD3 R94, P2, PT, R93, R96, RZ ;  /* 0x000000605d5e7210 */ /* 0x000fe40007f5e0ff */
[----:B------:R-:W-:Y:S01]  /*e070*/  IADD3 R116, P0, PT, R117, R116, RZ ;  /* 0x0000007475747210 */ /* 0x000fe20007f1e0ff */
[----:B------:R-:W-:Y:S01]  /*e080*/  IMAD.MOV.U32 R93, RZ, RZ, RZ ;  /* 0x000000ffff5d7224 */ /* 0x000fe200078e00ff */
[----:B------:R-:W-:Y:S01]  /*e090*/  IADD3 R62, P3, PT, R98, R95, RZ ;  /* 0x0000005f623e7210 */ /* 0x000fe20007f7e0ff */
[----:B------:R-:W-:Y:S01]  /*e0a0*/  IMAD.X R69, RZ, RZ, RZ, P1 ;  /* 0x000000ffff457224 */ /* 0x000fe200008e06ff */
[----:B------:R-:W-:Y:S01]  /*e0b0*/  IADD3.X R117, PT, PT, RZ, RZ, RZ, P0, !PT ;  /* 0x000000ffff757210 */ /* 0x000fe200007fe4ff */
[----:B------:R-:W-:-:S04]  /*e0c0*/  IMAD.WIDE.U32 R92, R31, UR5, R92 ;  /* 0x000000051f5c7c25 */ /* 0x000fc8000f8e005c */
[----:B------:R-:W-:Y:S01]  /*e0d0*/  IMAD.X R95, RZ, RZ, RZ, P2 ;  /* 0x000000ffff5f7224 */ /* 0x000fe200010e06ff */
[----:B------:R-:W-:Y:S01]  /*e0e0*/  IADD3 R93, PT, PT, R101, R93, RZ ;  /* 0x0000005d655d7210 */ /* 0x000fe20007ffe0ff */
[----:B------:R-:W-:Y:S01]  /*e0f0*/  IMAD.X R71, RZ, RZ, RZ, P4 ;  /* 0x000000ffff477224 */ /* 0x000fe200020e06ff */
[----:B------:R-:W-:Y:S01]  /*e100*/  IADD3 R92, P4, PT, R63, R92, RZ ;  /* 0x0000005c3f5c7210 */ /* 0x000fe20007f9e0ff */
[----:B------:R-:W-:-:S04]  /*e110*/  IMAD.WIDE.U32 R68, R26, UR8, R68 ;  /* 0x000000081a447c25 */ /* 0x000fc8000f8e0044 */
[----:B------:R-:W-:Y:S01]  /*e120*/  IMAD.WIDE.U32 R94, R29, UR6, R94 ;  /* 0x000000061d5e7c25 */ /* 0x000fe2000f8e005e */
[----:B------:R-:W-:-:S03]  /*e130*/  IADD3 R68, P1, PT, R107, R68, RZ ;  /* 0x000000446b447210 */ /* 0x000fc60007f3e0ff */
[----:B------:R-:W-:-:S04]  /*e140*/  IMAD.WIDE.U32 R70, R111, R53, R70 ;  /* 0x000000356f467225 */ /* 0x000fc800078e0046 */
[----:B------:R-:W-:Y:S02]  /*e150*/  IMAD.IADD R69, R61, 0x1, R69 ;  /* 0x000000013d457824 */ /* 0x000fe400078e0245 */
[----:B------:R-:W-:-:S04]  /*e160*/  IMAD.WIDE.U32 R116, R32, UR9, R116 ;  /* 0x0000000920747c25 */ /* 0x000fc8000f8e0074 */
[----:B------:R-:W-:Y:S01]  /*e170*/  IMAD.X R63, RZ, RZ, RZ, P3 ;  /* 0x000000ffff3f7224 */ /* 0x000fe200018e06ff */
[----:B------:R-:W-:Y:S01]  /*e180*/  IADD3 R94, P3, PT, R93, R94, RZ ;  /* 0x0000005e5d5e7210 */ /* 0x000fe20007f7e0ff */
[----:B------:R-:W-:Y:S02]  /*e190*/  IMAD.X R93, RZ, RZ, RZ, P4 ;  /* 0x000000ffff5d7224 */ /* 0x000fe400020e06ff */
[----:B------:R-:W-:Y:S02]  /*e1a0*/  IMAD R109, R70, R33, RZ ;  /* 0x00000021466d7224 */ /* 0x000fe400078e02ff */
[----:B------:R-:W-:Y:S01]  /*e1b0*/  IMAD.MOV.U32 R96, RZ, RZ, R70 ;  /* 0x000000ffff607224 */ /* 0x000fe200078e0046 */
[----:B------:R-:W-:Y:S01]  /*e1c0*/  IADD3 R70, P0, PT, R116, R69, RZ ;  /* 0x0000004574467210 */ /* 0x000fe20007f1e0ff */
[----:B------:R-:W-:Y:S02]  /*e1d0*/  IMAD.X R69, RZ, RZ, RZ, P1 ;  /* 0x000000ffff457224 */ /* 0x000fe400008e06ff */
[----:B------:R-:W-:-:S04]  /*e1e0*/  IMAD.WIDE.U32 R62, R113, R55, R62 ;  /* 0x00000037713e7225 */ /* 0x000fc800078e003e */
[----:B------:R-:W-:Y:S01]  /*e1f0*/  IMAD.WIDE.U32 R92, R65, R58, R92 ;  /* 0x0000003a415c7225 */ /* 0x000fe200078e005c */
[----:B------:R-:W-:Y:S02]  /*e200*/  IADD3 R62, P1, PT, R62, R71, RZ ;  /* 0x000000473e3e7210 */ /* 0x000fe40007f3e0ff */
[----:B------:R-:W-:Y:S01]  /*e210*/  IADD3.X R71, PT, PT, RZ, RZ, RZ, P0, !PT ;  /* 0x000000ffff477210 */ /* 0x000fe200007fe4ff */
[----:B------:R-:W-:Y:S01]  /*e220*/  IMAD.IADD R95, R102, 0x1, R95 ;  /* 0x00000001665f7824 */ /* 0x000fe200078e025f */
[----:B------:R-:W-:Y:S01]  /*e230*/  IADD3 R98, P4, PT, R92, R99, RZ ;  /* 0x000000635c627210 */ /* 0x000fe20007f9e0ff */
[----:B------:R-:W-:-:S04]  /*e240*/  IMAD.WIDE.U32 R68, R27, UR7, R68 ;  /* 0x000000071b447c25 */ /* 0x000fc8000f8e0044 */
[----:B------:R-:W-:Y:S01]  /*e250*/  IMAD.X R99, RZ, RZ, RZ, P4 ;  /* 0x000000ffff637224 */ /* 0x000fe200020e06ff */
[----:B------:R-:W-:Y:S01]  /*e260*/  IADD3 R68, P2, PT, R95, R68, RZ ;  /* 0x000000445f447210 */ /* 0x000fe20007f5e0ff */
[----:B------:R-:W-:Y:S02]  /*e270*/  IMAD.X R95, RZ, RZ, RZ, P3 ;  /* 0x000000ffff5f7224 */ /* 0x000fe400018e06ff */
[----:B------:R-:W-:-:S04]  /*e280*/  IMAD.WIDE.U32 R70, R25, UR8, R70 ;  /* 0x0000000819467c25 */ /* 0x000fc8000f8e0046 */
[----:B------:R-:W-:Y:S02]  /*e290*/  IMAD.IADD R69, R105, 0x1, R69 ;  /* 0x0000000169457824 */ /* 0x000fe400078e0245 */
[----:B------:R-:W-:-:S03]  /*e2a0*/  IMAD.WIDE.U32 R94, R30, UR5, R94 ;  /* 0x000000051e5e7c25 */ /* 0x000fc6000f8e005e */
[----:B------:R-:W-:Y:S01]  /*e2b0*/  IADD3 R70, P0, PT, R69, R70, RZ ;  /* 0x0000004645467210 */ /* 0x000fe20007f1e0ff */
[----:B------:R-:W-:Y:S01]  /*e2c0*/  IMAD.WIDE.U32 R98, R115, R57, R98 ;  /* 0x0000003973627225 */ /* 0x000fe200078e0062 */
[----:B------:R-:W-:-:S03]  /*e2d0*/  IADD3.X R69, PT, PT, RZ, RZ, RZ, P2, !PT ;  /* 0x000000ffff457210 */ /* 0x000fc600017fe4ff */
[----:B------:R-:W-:Y:S01]  /*e2e0*/  IMAD.IADD R71, R73, 0x1, R71 ;  /* 0x0000000149477824 */ /* 0x000fe200078e0247 */
[----:B------:R-:W-:Y:S01]  /*e2f0*/  IADD3 R92, P4, PT, R98, R63, RZ ;  /* 0x0000003f625c7210 */ /* 0x000fe20007f9e0ff */
[----:B------:R-:W-:Y:S02]  /*e300*/  IMAD.IADD R107, R67, 0x1, R95 ;  /* 0x00000001436b7824 */ /* 0x000fe400078e025f */
[----:B------:R-:W-:Y:S01]  /*e310*/  IMAD.MOV.U32 R95, RZ, RZ, RZ ;  /* 0x000000ffff5f7224 */ /* 0x000fe200078e00ff */
[----:B------:R-:W-:Y:S01]  /*e320*/  IADD3 R100, P2, PT, R117, R71, RZ ;  /* 0x0000004775647210 */ /* 0x000fe20007f5e0ff */
[----:B------:R-:W-:Y:S01]  /*e330*/  IMAD.MOV.U32 R97, RZ, RZ, RZ ;  /* 0x000000ffff617224 */ /* 0x000fe200078e00ff */
[----:B------:R-:W-:Y:S01]  /*e340*/  IADD3.X R71, PT, PT, RZ, RZ, RZ, P0, !PT ;  /* 0x000000ffff477210 */ /* 0x000fe200007fe4ff */
[----:B------:R-:W-:Y:S02]  /*e350*/  IMAD.X R63, RZ, RZ, RZ, P1 ;  /* 0x000000ffff3f7224 */ /* 0x000fe400008e06ff */
[----:B------:R-:W-:-:S04]  /*e360*/  IMAD.WIDE.U32 R68, R28, UR6, R68 ;  /* 0x000000061c447c25 */ /* 0x000fc8000f8e0044 */
[----:B------:R-:W-:Y:S01]  /*e370*/  IMAD.WIDE.U32 R94, R31, UR4, R94 ;  /* 0x000000041f5e7c25 */ /* 0x000fe2000f8e005e */
[----:B------:R-:W-:-:S03]  /*e380*/  IADD3 R68, P3, PT, R107, R68, RZ ;  /* 0x000000446b447210 */ /* 0x000fc60007f7e0ff */
[----:B------:R-:W-:Y:S01]  /*e390*/  IMAD.HI.U32 R97, R109, R52, R96 ;  /* 0x000000346d617227 */ /* 0x000fe200078e0060 */
[----:B------:R-:W-:Y:S02]  /*e3a0*/  IADD3 R95, PT, PT, R101, R95, RZ ;  /* 0x0000005f655f7210 */ /* 0x000fe40007ffe0ff */
[----:B------:R-:W-:Y:S01]  /*e3b0*/  IADD3 R66, P0, PT, R93, R94, RZ ;  /* 0x0000005e5d427210 */ /* 0x000fe20007f1e0ff */
[----:B------:R-:W-:-:S04]  /*e3c0*/  IMAD.WIDE.U32 R62, R111, R54, R62 ;  /* 0x000000366f3e7225 */ /* 0x000fc800078e003e */
[----:B------:R-:W-:Y:S02]  /*e3d0*/  IMAD.IADD R107, R103, 0x1, R69 ;  /* 0x00000001676b7824 */ /* 0x000fe400078e0245 */
[----:B------:R-:W-:-:S04]  /*e3e0*/  IMAD.WIDE.U32 R70, R26, UR7, R70 ;  /* 0x000000071a467c25 */ /* 0x000fc8000f8e0046 */
[----:B------:R-:W-:Y:S01]  /*e3f0*/  IMAD.X R101, RZ, RZ, RZ, P2 ;  /* 0x000000ffff657224 */ /* 0x000fe200010e06ff */
[----:B------:R-:W-:Y:S01]  /*e400*/  IADD3 R96, P2, PT, R62, R97, RZ ;  /* 0x000000613e607210 */ /* 0x000fe20007f5e0ff */
[----:B------:R-:W-:Y:S01]  /*e410*/  IMAD.X R69, RZ, RZ, RZ, P3 ;  /* 0x000000ffff457224 */ /* 0x000fe200018e06ff */
[----:B------:R-:W-:Y:S01]  /*e420*/  IADD3 R70, P1, PT, R107, R70, RZ ;  /* 0x000000466b467210 */ /* 0x000fe20007f3e0ff */
[----:B------:R-:W-:Y:S02]  /*e430*/  IMAD.IADD R107, R61, 0x1, R71 ;  /* 0x000000013d6b7824 */ /* 0x000fe400078e0247 */
[----:B------:R-:W-:Y:S02]  /*e440*/  IMAD.X R93, RZ, RZ, RZ, P4 ;  /* 0x000000ffff5d7224 */ /* 0x000fe400020e06ff */
[----:B------:R-:W-:Y:S02]  /*e450*/  IMAD.X R97, RZ, RZ, RZ, P2 ;  /* 0x000000ffff617224 */ /* 0x000fe400010e06ff */
[----:B------:R-:W-:-:S04]  /*e460*/  IMAD.WIDE.U32 R100, R32, UR8, R100 ;  /* 0x0000000820647c25 */ /* 0x000fc8000f8e0064 */
[----:B------:R-:W-:Y:S01]  /*e470*/  IMAD.WIDE.U32 R68, R29, UR5, R68 ;  /* 0x000000051d447c25 */ /* 0x000fe2000f8e0044 */
[----:B------:R-:W-:-:S03]  /*e480*/  IADD3 R94, P2, PT, R100, R107, RZ ;  /* 0x0000006b645e7210 */ /* 0x000fc60007f5e0ff */
[----:B------:R-:W-:Y:S01]  /*e490*/  IMAD.WIDE.U32 R92, R113, R56, R92 ;  /* 0x00000038715c7225 */ /* 0x000fe200078e005c */
[----:B------:R-:W-:Y:S02]  /*e4a0*/  IADD3 R68, P3, PT, R95, R68, RZ ;  /* 0x000000445f447210 */ /* 0x000fe40007f7e0ff */
[----:B------:R-:W-:Y:S01]  /*e4b0*/  IADD3 R69, PT, PT, R102, R69, RZ ;  /* 0x0000004566457210 */ /* 0x000fe20007ffe0ff */
[----:B------:R-:W-:-:S04]  /*e4c0*/  IMAD.WIDE.U32 R96, R109, R53, R96 ;  /* 0x000000356d607225 */ /* 0x000fc800078e0060 */
[----:B------:R-:W-:Y:S01]  /*e4d0*/  IMAD.X R71, RZ, RZ, RZ, P1 ;  /* 0x000000ffff477224 */ /* 0x000fe200008e06ff */
[----:B------:R-:W-:Y:S01]  /*e4e0*/  IADD3 R64, P1, PT, R92, R63, RZ ;  /* 0x0000003f5c407210 */ /* 0x000fe20007f3e0ff */
[----:B------:R-:W-:Y:S01]  /*e4f0*/  IMAD R107, R96, R33, RZ ;  /* 0x00000021606b7224 */ /* 0x000fe200078e02ff */
[----:B------:R-:W-:Y:S01]  /*e500*/  MOV R62, R96 ;  /* 0x00000060003e7202 */ /* 0x000fe20000000f00 */
[----:B------:R-:W-:Y:S01]  /*e510*/  IMAD.WIDE.U32 R70, R27, UR6, R70 ;  /* 0x000000061b467c25 */ /* 0x000fe2000f8e0046 */
[----:B------:R-:W0:Y:S03]  /*e520*/  LDC R92, c[0x3][0x1c] ;  /* 0x00c00700ff5c7b82 */ /* 0x000e260000000800 */
[----:B------:R-:W-:Y:S02]  /*e530*/  IMAD.X R95, RZ, RZ, RZ, P2 ;  /* 0x000000ffff5f7224 */ /* 0x000fe400010e06ff */
[----:B------:R-:W-:-:S02]  /*e540*/  IMAD.MOV.U32 R63, RZ, RZ, RZ ;  /* 0x000000ffff3f7224 */ /* 0x000fc400078e00ff */
[----:B------:R-:W-:-:S04]  /*e550*/  IMAD.WIDE.U32 R94, R25, UR7, R94 ;  /* 0x00000007195e7c25 */ /* 0x000fc8000f8e005e */
[----:B------:R-:W-:Y:S01]  /*e560*/  IMAD.HI.U32 R96, R107, R52, R62 ;  /* 0x000000346b607227 */ /* 0x000fe200078e003e */
[----:B------:R-:W-:-:S03]  /*e570*/  IADD3 R62, P2, PT, R69, R70, RZ ;  /* 0x00000046453e7210 */ /* 0x000fc60007f5e0ff */
[----:B------:R-:W-:Y:S01]  /*e580*/  IMAD.IADD R71, R105, 0x1, R71 ;  /* 0x0000000169477824 */ /* 0x000fe200078e0247 */
[----:B------:R-:W-:Y:S01]  /*e590*/  IADD3.X R63, PT, PT, RZ, RZ, RZ, P2, !PT ;  /* 0x000000ffff3f7210 */ /* 0x000fe200017fe4ff */
[----:B------:R-:W-:Y:S02]  /*e5a0*/  IMAD.X R69, RZ, RZ, RZ, P3 ;  /* 0x000000ffff457224 */ /* 0x000fe400018e06ff */
[----:B------:R-:W-:Y:S01]  /*e5b0*/  IMAD.IADD R95, R73, 0x1, R95 ;  /* 0x00000001495f7824 */ /* 0x000fe200078e025f */
[----:B------:R-:W-:Y:S01]  /*e5c0*/  IADD3 R70, P3, PT, R71, R94, RZ ;  /* 0x0000005e47467210 */ /* 0x000fe20007f7e0ff */
[----:B------:R-:W-:-:S03]  /*e5d0*/  IMAD.WIDE.U32 R68, R30, UR4, R68 ;  /* 0x000000041e447c25 */ /* 0x000fc6000f8e0044 */
[----:B------:R-:W-:Y:S01]  /*e5e0*/  IADD3 R100, P2, PT, R101, R95, RZ ;  /* 0x0000005f65647210 */ /* 0x000fe20007f5e0ff */
[----:B------:R-:W-:-:S04]  /*e5f0*/  IMAD.WIDE.U32 R62, R28, UR5, R62 ;  /* 0x000000051c3e7c25 */ /* 0x000fc8000f8e003e */
[----:B------:R-:W-:Y:S02]  /*e600*/  IMAD.X R71, RZ, RZ, RZ, P3 ;  /* 0x000000ffff477224 */ /* 0x000fe400018e06ff */
[----:B------:R-:W-:Y:S01]  /*e610*/  IMAD.IADD R69, R67, 0x1, R69 ;  /* 0x0000000143457824 */ /* 0x000fe200078e0245 */
[----:B------:R-:W-:Y:S01]  /*e620*/  IADD3.X R67, PT, PT, RZ, RZ, RZ, P0, !PT ;  /* 0x000000ffff437210 */ /* 0x000fe200007fe4ff */
[----:B------:R-:W-:Y:S02]  /*e630*/  IMAD.IADD R63, R103, 0x1, R63 ;  /* 0x00000001673f7824 */ /* 0x000fe400078e023f */
[----:B------:R-:W-:Y:S01]  /*e640*/  IMAD.X R101, RZ, RZ, RZ, P2 ;  /* 0x000000ffff657224 */ /* 0x000fe200010e06ff */
[----:B------:R-:W-:Y:S01]  /*e650*/  IADD3 R62, P0, PT, R69, R62, RZ ;  /* 0x0000003e453e7210 */ /* 0x000fe20007f1e0ff */
[----:B------:R-:W-:-:S04]  /*e660*/  IMAD.WIDE.U32 R70, R26, UR6, R70 ;  /* 0x000000061a467c25 */ /* 0x000fc8000f8e0046 */
[----:B------:R-:W-:Y:S01]  /*e670*/  IMAD.WIDE.U32 R100, R32, UR7, R100 ;  /* 0x0000000720647c25 */ /* 0x000fe2000f8e0064 */
[----:B------:R-:W-:-:S03]  /*e680*/  IADD3 R70, P2, PT, R63, R70, RZ ;  /* 0x000000463f467210 */ /* 0x000fc60007f5e0ff */
[----:B------:R-:W-:Y:S02]  /*e690*/  IMAD.IADD R71, R61, 0x1, R71 ;  /* 0x000000013d477824 */ /* 0x000fe400078e0247 */
[----:B------:R-:W-:Y:S02]  /*e6a0*/  IMAD.X R63, RZ, RZ, RZ, P0 ;  /* 0x000000ffff3f7224 */ /* 0x000fe400000e06ff */
[----:B0-----:R-:W-:Y:S01]  /*e6b0*/  IMAD.WIDE.U32 R66, R65, R92, R66 ;  /* 0x0000005c41427225 */ /* 0x001fe200078e0042 */
[----:B------:R-:W-:Y:S02]  /*e6c0*/  IADD3 R94, P0, PT, R100, R71, RZ ;  /* 0x00000047645e7210 */ /* 0x000fe40007f1e0ff */
[----:B------:R-:W-:Y:S01]  /*e6d0*/  IADD3.X R65, PT, PT, RZ, RZ, RZ, P1, !PT ;  /* 0x000000ffff417210 */ /* 0x000fe20000ffe4ff */
[----:B------:R-:W-:Y:S01]  /*e6e0*/  IMAD.X R71, RZ, RZ, RZ, P2 ;  /* 0x000000ffff477224 */ /* 0x000fe200010e06ff */
[----:B------:R-:W-:Y:S01]  /*e6f0*/  IADD3 R98, P1, PT, R66, R99, RZ ;  /* 0x0000006342627210 */ /* 0x000fe20007f3e0ff */
[----:B------:R-:W-:-:S04]  /*e700*/  IMAD.WIDE.U32 R62, R29, UR4, R62 ;  /* 0x000000041d3e7c25 */ /* 0x000fc8000f8e003e */
[----:B------:R-:W-:Y:S01]  /*e710*/  IMAD.X R95, RZ, RZ, RZ, P0 ;  /* 0x000000ffff5f7224 */ /* 0x000fe200000e06ff */
[----:B------:R-:W-:Y:S01]  /*e720*/  IADD3 R63, PT, PT, R102, R63, RZ ;  /* 0x0000003f663f7210 */ /* 0x000fe20007ffe0ff */
[----:B------:R-:W-:-:S04]  /*e730*/  IMAD.WIDE.U32 R70, R27, UR5, R70 ;  /* 0x000000051b467c25 */ /* 0x000fc8000f8e0046 */
[----:B------:R-:W-:Y:S01]  /*e740*/  IMAD.WIDE.U32 R94, R25, UR6, R94 ;  /* 0x00000006195e7c25 */ /* 0x000fe2000f8e005e */
[----:B------:R-:W-:-:S03]  /*e750*/  IADD3 R70, P2, PT, R63, R70, RZ ;  /* 0x000000463f467210 */ /* 0x000fc60007f5e0ff */
[----:B------:R-:W-:Y:S01]  /*e760*/  IMAD.IADD R69, R105, 0x1, R71 ;  /* 0x0000000169457824 */ /* 0x000fe200078e0247 */
[----:B------:R-:W-:Y:S01]  /*e770*/  IADD3.X R71, PT, PT, RZ, RZ, RZ, P2, !PT ;  /* 0x000000ffff477210 */ /* 0x000fe200017fe4ff */
[----:B------:R-:W-:Y:S02]  /*e780*/  IMAD.X R99, RZ, RZ, RZ, P1 ;  /* 0x000000ffff637224 */ /* 0x000fe400008e06ff */
[----:B------:R-:W-:Y:S01]  /*e790*/  IMAD.IADD R95, R73, 0x1, R95 ;  /* 0x00000001495f7824 */ /* 0x000fe200078e025f */
[----:B------:R-:W-:Y:S01]  /*e7a0*/  IADD3 R66, P1, PT, R69, R94, RZ ;  /* 0x0000005e45427210 */ /* 0x000fe20007f3e0ff */
[----:B------:R-:W-:Y:S01]  /*e7b0*/  IMAD.WIDE.U32 R98, R115, R58, R98 ;  /* 0x0000003a73627225 */ /* 0x000fe200078e0062 */
[----:B------:R-:W-:-:S03]  /*e7c0*/  IADD3 R69, P2, PT, R67, R68, RZ ;  /* 0x0000004443457210 */ /* 0x000fc60007f5e0ff */
[----:B------:R-:W-:Y:S01]  /*e7d0*/  IMAD.X R67, RZ, RZ, RZ, P1 ;  /* 0x000000ffff437224 */ /* 0x000fe200008e06ff */
[----:B------:R-:W-:Y:S01]  /*e7e0*/  IADD3 R100, P1, PT, R101, R95, RZ ;  /* 0x0000005f65647210 */ /* 0x000fe20007f3e0ff */
[----:B------:R-:W-:Y:S01]  /*e7f0*/  IMAD.WIDE.U32 R70, R28, UR4, R70 ;  /* 0x000000041c467c25 */ /* 0x000fe2000f8e0046 */
[----:B------:R-:W-:Y:S02]  /*e800*/  IADD3 R68, P3, PT, R99, R69, RZ ;  /* 0x0000004563447210 */ /* 0x000fe40007f7e0ff */
[----:B------:R-:W-:Y:S01]  /*e810*/  IADD3 R98, P4, PT, R98, R93, RZ ;  /* 0x0000005d62627210 */ /* 0x000fe20007f9e0ff */
[----:B------:R-:W-:Y:S01]  /*e820*/  IMAD.WIDE.U32 R66, R26, UR5, R66 ;  /* 0x000000051a427c25 */ /* 0x000fe2000f8e0042 */
[----:B------:R-:W-:-:S03]  /*e830*/  IADD3.X R69, PT, PT, RZ, RZ, RZ, P3, !PT ;  /* 0x000000ffff457210 */ /* 0x000fc60001ffe4ff */
[----:B------:R-:W-:Y:S02]  /*e840*/  IMAD.X R101, RZ, RZ, RZ, P1 ;  /* 0x000000ffff657224 */ /* 0x000fe400008e06ff */
[----:B------:R-:W-:Y:S02]  /*e850*/  IMAD.IADD R103, R103, 0x1, R71 ;  /* 0x0000000167677824 */ /* 0x000fe400078e0247 */
[----:B------:R-:W-:Y:S02]  /*e860*/  IMAD.IADD R67, R61, 0x1, R67 ;  /* 0x000000013d437824 */ /* 0x000fe400078e0243 */
[----:B------:R-:W-:Y:S01]  /*e870*/  IMAD.WIDE.U32 R100, R32, UR6, R100 ;  /* 0x0000000620647c25 */ /* 0x000fe2000f8e0064 */
[----:B------:R-:W-:-:S03]  /*e880*/  IADD3 R66, P1, PT, R103, R66, RZ ;  /* 0x0000004267427210 */ /* 0x000fc60007f3e0ff */
[----:B------:R-:W-:-:S04]  /*e890*/  IMAD.WIDE.U32 R94, R115, R92, R68 ;  /* 0x0000005c735e7225 */ /* 0x000fc800078e0044 */
        /* <DEDUP_REMOVED lines=10> */
[----:B------:R-:W-:Y:S01]  /*e940*/  IMAD.WIDE.U32 R66, R27, UR4, R66 ;  /* 0x000000041b427c25 */ /* 0x000fe2000f8e0042 */
[----:B------:R-:W-:-:S03]  /*e950*/  IADD3 R98, P2, PT, R94, R99, RZ ;  /* 0x000000635e627210 */ /* 0x000fc60007f5e0ff */
[----:B------:R-:W-:Y:S01]  /*e960*/  IMAD.WIDE.U32 R68, R25, UR5, R68 ;  /* 0x0000000519447c25 */ /* 0x000fe2000f8e0044 */
[----:B------:R-:W-:-:S03]  /*e970*/  IADD3.X R99, PT, PT, RZ, RZ, RZ, P2, !PT ;  /* 0x000000ffff637210 */ /* 0x000fc600017fe4ff */
[----:B------:R-:W-:Y:S02]  /*e980*/  IMAD.IADD R105, R105, 0x1, R67 ;  /* 0x0000000169697824 */ /* 0x000fe400078e0243 */
        /* <DEDUP_REMOVED lines=10> */
[----:B------:R-:W-:-:S04]  /*ea30*/  IMAD.WIDE.U32 R64, R109, R54, R64 ;  /* 0x000000366d407225 */ /* 0x000fc800078e0040 */
[----:B------:R-:W-:Y:S01]  /*ea40*/  IMAD.WIDE.U32 R68, R26, UR4, R68 ;  /* 0x000000041a447c25 */ /* 0x000fe2000f8e0044 */
[----:B------:R-:W-:-:S03]  /*ea50*/  IADD3 R96, P5, PT, R64, R96, RZ ;  /* 0x0000006040607210 */ /* 0x000fc60007fbe0ff */
[----:B------:R-:W-:Y:S01]  /*ea60*/  IMAD.WIDE.U32 R62, R111, R56, R62 ;  /* 0x000000386f3e7225 */ /* 0x000fe200078e003e */
[----:B------:R-:W-:-:S03]  /*ea70*/  IADD3.X R97, PT, PT, RZ, RZ, RZ, P5, !PT ;  /* 0x000000ffff617210 */ /* 0x000fc60002ffe4ff */
[----:B------:R-:W-:Y:S01]  /*ea80*/  IMAD.WIDE.U32 R100, R32, UR5, R100 ;  /* 0x0000000520647c25 */ /* 0x000fe2000f8e0064 */
[----:B------:R-:W-:-:S03]  /*ea90*/  IADD3 R98, P2, PT, R98, R63, RZ ;  /* 0x0000003f62627210 */ /* 0x000fc60007f5e0ff */
[----:B------:R-:W-:Y:S02]  /*eaa0*/  IMAD.IADD R61, R61, 0x1, R69 ;  /* 0x000000013d3d7824 */ /* 0x000fe400078e0245 */
[----:B------:R-:W-:Y:S02]  /*eab0*/  IMAD.X R63, RZ, RZ, RZ, P1 ;  /* 0x000000ffff3f7224 */ /* 0x000fe400008e06ff */
[----:B------:R-:W-:Y:S01]  /*eac0*/  IMAD.X R95, RZ, RZ, RZ, P4 ;  /* 0x000000ffff5f7224 */ /* 0x000fe200020e06ff */
[----:B------:R-:W-:Y:S01]  /*ead0*/  IADD3 R64, P3, PT, R100, R61, RZ ;  /* 0x0000003d64407210 */ /* 0x000fe20007f7e0ff */
[----:B------:R-:W-:Y:S01]  /*eae0*/  IMAD.WIDE.U32 R96, R107, R53, R96 ;  /* 0x000000356b607225 */ /* 0x000fe200078e0060 */
[----:B------:R-:W-:Y:S02]  /*eaf0*/  IADD3 R62, P4, PT, R62, R65, RZ ;  /* 0x000000413e3e7210 */ /* 0x000fe40007f9e0ff */
[----:B------:R-:W-:Y:S01]  /*eb00*/  IADD3 R102, P1, PT, R63, R70, RZ ;  /* 0x000000463f667210 */ /* 0x000fe20007f3e0ff */
[----:B------:R-:W-:Y:S01]  /*eb10*/  IMAD.X R65, RZ, RZ, RZ, P3 ;  /* 0x000000ffff417224 */ /* 0x000fe200018e06ff */
[----:B------:R-:W-:Y:S01]  /*eb20*/  IADD3.X R63, PT, PT, RZ, RZ, RZ, P4, !PT ;  /* 0x000000ffff3f7210 */ /* 0x000fe200027fe4ff */
[----:B------:R-:W-:-:S02]  /*eb30*/  IMAD.X R99, RZ, RZ, RZ, P2 ;  /* 0x000000ffff637224 */ /* 0x000fc400010e06ff */
[----:B------:R-:W-:-:S04]  /*eb40*/  IMAD.WIDE.U32 R70, R25, UR4, R64 ;  /* 0x0000000419467c25 */ /* 0x000fc8000f8e0040 */
[----:B------:R-:W-:-:S04]  /*eb50*/  IMAD.WIDE.U32 R94, R113, R92, R94 ;  /* 0x0000005c715e7225 */ /* 0x000fc800078e005e */
[----:B------:R-:W-:Y:S02]  /*eb60*/  IMAD.X R67, RZ, RZ, RZ, P0 ;  /* 0x000000ffff437224 */ /* 0x000fe400000e06ff */
[----:B------:R-:W-:Y:S02]  /*eb70*/  IMAD R61, R96, R33, RZ ;  /* 0x00000021603d7224 */ /* 0x000fe400078e02ff */
[----:B------:R-:W-:Y:S02]  /*eb80*/  IMAD.MOV.U32 R64, RZ, RZ, R96 ;  /* 0x000000ffff407224 */ /* 0x000fe400078e0060 */
[----:B------:R-:W-:Y:S02]  /*eb90*/  IMAD.MOV.U32 R65, RZ, RZ, RZ ;  /* 0x000000ffff417224 */ /* 0x000fe400078e00ff */
[----:B------:R-:W-:-:S04]  /*eba0*/  IMAD.WIDE.U32 R98, R111, R57, R98 ;  /* 0x000000396f627225 */ /* 0x000fc800078e0062 */
[----:B------:R-:W-:-:S04]  /*ebb0*/  IMAD.WIDE.U32 R62, R109, R55, R62 ;  /* 0x000000376d3e7225 */ /* 0x000fc800078e003e */
[----:B------:R-:W-:Y:S01]  /*ebc0*/  IMAD.HI.U32 R69, R61, R52, R64 ;  /* 0x000000343d457227 */ /* 0x000fe200078e0040 */
[----:B------:R-:W-:Y:S02]  /*ebd0*/  IADD3 R65, P4, PT, R67, R102, RZ ;  /* 0x0000006643417210 */ /* 0x000fe40007f9e0ff */
        /* <DEDUP_REMOVED lines=28> */
[----:B------:R-:W-:-:S02]  /*eda0*/  IMAD.X R99, RZ, RZ, RZ, P3 ;  /* 0x000000ffff637224 */ /* 0x000fc400018e06ff */
[----:B------:R-:W-:Y:S01]  /*edb0*/  IMAD.WIDE.U32 R62, R111, R92, R62 ;  /* 0x0000005c6f3e7225 */ /* 0x000fe200078e003e */
[----:B------:R-:W-:Y:S02]  /*edc0*/  IADD3 R71, P1, PT, R71, R68, RZ ;  /* 0x0000004447477210 */ /* 0x000fe40007f3e0ff */
[----:B------:R-:W-:Y:S01]  /*edd0*/  IADD3.X R68, PT, PT, RZ, RZ, RZ, P5, !PT ;  /* 0x000000ffff447210 */ /* 0x000fe20002ffe4ff */
[----:B------:R-:W-:-:S03]  /*ede0*/  IMAD.WIDE.U32 R64, R109, R57, R64 ;  /* 0x000000396d407225 */ /* 0x000fc600078e0040 */
[----:B------:R-:W-:Y:S01]  /*edf0*/  IADD3 R68, P5, PT, R68, R71, RZ ;  /* 0x0000004744447210 */ /* 0x000fe20007fbe0ff */
[----:B------:R-:W-:Y:S01]  /*ee00*/  IMAD.X R67, RZ, RZ, RZ, P2 ;  /* 0x000000ffff437224 */ /* 0x000fe200010e06ff */
        /* <DEDUP_REMOVED lines=9> */
[----:B------:R-:W-:Y:S02]  /*eea0*/  IMAD R73, R66, R33, RZ ;  /* 0x0000002142497224 */ /* 0x000fe400078e02ff */
[----:B------:R-:W-:Y:S02]  /*eeb0*/  IMAD.MOV.U32 R67, RZ, RZ, RZ ;  /* 0x000000ffff437224 */ /* 0x000fe400078e00ff */
[----:B------:R-:W-:-:S04]  /*eec0*/  IMAD.WIDE.U32 R62, R109, R58, R62 ;  /* 0x0000003a6d3e7225 */ /* 0x000fc800078e003e */
[----:B------:R-:W-:-:S04]  /*eed0*/  IMAD.HI.U32 R71, R73, R52, R66 ;  /* 0x0000003449477227 */ /* 0x000fc800078e0042 */
[----:B------:R-:W-:Y:S02]  /*eee0*/  IMAD.X R99, RZ, RZ, RZ, P6 ;  /* 0x000000ffff637224 */ /* 0x000fe400030e06ff */
        /* <DEDUP_REMOVED lines=43> */
[----:B------:R-:W-:-:S03]  /*f1a0*/  IADD3 R62, P2, PT, R64, R95, RZ ;  /* 0x0000005f403e7210 */ /* 0x000fc60007f5e0ff */
[----:B------:R-:W-:Y:S01]  /*f1b0*/  IMAD.X R64, RZ, RZ, RZ, P1 ;  /* 0x000000ffff407224 */ /* 0x000fe200008e06ff */
[----:B------:R-:W-:Y:S01]  /*f1c0*/  IADD3 R102, P1, PT, R94, R69, RZ ;  /* 0x000000455e667210 */ /* 0x000fe20007f3e0ff */
[----:B------:R-:W-:Y:S01]  /*f1d0*/  IMAD.X R67, RZ, RZ, RZ, P5 ;  /* 0x000000ffff437224 */ /* 0x000fe200028e06ff */
[----:B------:R-:W-:Y:S01]  /*f1e0*/  IADD3.X R63, PT, PT, RZ, RZ, RZ, P2, !PT ;  /* 0x000000ffff3f7210 */ /* 0x000fe200017fe4ff */
[----:B------:R-:W-:-:S03]  /*f1f0*/  IMAD.WIDE.U32 R100, R32, UR4, R100 ;  /* 0x0000000420647c25 */ /* 0x000fc6000f8e0064 */
[----:B------:R-:W-:Y:S01]  /*f200*/  IADD3 R67, P0, PT, R67, R96, RZ ;  /* 0x0000006043437210 */ /* 0x000fe20007f1e0ff */
[----:B------:R-:W-:Y:S01]  /*f210*/  IMAD.X R103, RZ, RZ, RZ, P1 ;  /* 0x000000ffff677224 */ /* 0x000fe200008e06ff */
        /* <DEDUP_REMOVED lines=15> */
[----:B------:R-:W-:-:S04]  /*f310*/  IMAD.WIDE.U32 R64, R73, R57, R62 ;  /* 0x0000003949407225 */ /* 0x000fc800078e003e */
[----:B------:R-:W-:Y:S01]  /*f320*/  IMAD.X R61, RZ, RZ, RZ, P0 ;  /* 0x000000ffff3d7224 */ /* 0x000fe200000e06ff */
[----:B------:R-:W-:Y:S01]  /*f330*/  IADD3 R98, P6, PT, R94, R65, RZ ;  /* 0x000000415e627210 */ /* 0x000fe20007fde0ff */
[----:B------:R-:W-:Y:S01]  /*f340*/  IMAD.X R63, RZ, RZ, RZ, P1 ;  /* 0x000000ffff3f7224 */ /* 0x000fe200008e06ff */
[----:B------:R-:W-:Y:S01]  /*f350*/  MOV R109, R64 ;  /* 0x00000040006d7202 */ /* 0x000fe20000000f00 */
[----:B------:R-:W-:Y:S01]  /*f360*/  IMAD.X R65, RZ, RZ, RZ, P3 ;  /* 0x000000ffff417224 */ /* 0x000fe200018e06ff */
[----:B------:R-:W-:Y:S01]  /*f370*/  IADD3 R62, P0, PT, R61, R96, RZ ;  /* 0x000000603d3e7210 */ /* 0x000fe20007f1e0ff */
[----:B------:R-:W-:Y:S01]  /*f380*/  IMAD.X R99, RZ, RZ, RZ, P6 ;  /* 0x000000ffff637224 */ /* 0x000fe200030e06ff */
[----:B------:R-:W-:Y:S01]  /*f390*/  IADD3.X R61, PT, PT, RZ, RZ, RZ, P5, !PT ;  /* 0x000000ffff3d7210 */ /* 0x000fe20002ffe4ff */
[----:B------:R-:W-:Y:S01]  /*f3a0*/  IMAD.MOV.U32 R111, RZ, RZ, R68 ;  /* 0x000000ffff6f7224 */ /* 0x000fe200078e0044 */
[----:B------:R-:W-:Y:S01]  /*f3b0*/  IADD3 R63, P1, PT, R63, R62, RZ ;  /* 0x0000003e3f3f7210 */ /* 0x000fe20007f3e0ff */
[----:B------:R-:W-:Y:S01]  /*f3c0*/  IMAD.WIDE.U32 R98, R73, R58, R98 ;  /* 0x0000003a49627225 */ /* 0x000fe200078e0062 */
[----:B------:R-:W-:-:S02]  /*f3d0*/  IADD3 R100, PT, PT, R100, R101, R61 ;  /* 0x0000006564647210 */ /* 0x000fc40007ffe03d */
[----:B------:R-:W-:Y:S01]  /*f3e0*/  IADD3 R63, P2, PT, R95, R63, RZ ;  /* 0x0000003f5f3f7210 */ /* 0x000fe20007f5e0ff */
[----:B------:R-:W-:Y:S01]  /*f3f0*/  IMAD.X R101, RZ, RZ, RZ, P1 ;  /* 0x000000ffff657224 */ /* 0x000fe200008e06ff */
[----:B------:R-:W-:Y:S02]  /*f400*/  IADD3.X R61, PT, PT, RZ, RZ, RZ, P4, !PT ;  /* 0x000000ffff3d7210 */ /* 0x000fe400027fe4ff */
[----:B------:R-:W-:Y:S02]  /*f410*/  IADD3 R62, P3, PT, R99, R63, RZ ;  /* 0x0000003f633e7210 */ /* 0x000fe40007f7e0ff */
[----:B------:R-:W-:Y:S01]  /*f420*/  IADD3 R100, PT, PT, R61, R100, R65 ;  /* 0x000000643d647210 */ /* 0x000fe20007ffe041 */
[----:B------:R-:W-:Y:S02]  /*f430*/  IMAD.X R61, RZ, RZ, RZ, P0 ;  /* 0x000000ffff3d7224 */ /* 0x000fe400000e06ff */
[----:B------:R-:W-:-:S03]  /*f440*/  IMAD.X R63, RZ, RZ, RZ, P3 ;  /* 0x000000ffff3f7224 */ /* 0x000fc600018e06ff */
[----:B------:R-:W-:Y:S01]  /*f450*/  IADD3 R101, PT, PT, R101, R100, R61 ;  /* 0x0000006465657210 */ /* 0x000fe20007ffe03d */
[----:B------:R-:W-:Y:S01]  /*f460*/  IMAD.WIDE.U32 R62, R73, R92, R62 ;  /* 0x0000005c493e7225 */ /* 0x000fe200078e003e */
[----:B------:R-:W-:-:S03]  /*f470*/  IADD3.X R61, PT, PT, RZ, RZ, RZ, P2, !PT ;  /* 0x000000ffff3d7210 */ /* 0x000fc600017fe4ff */
[----:B------:R-:W-:Y:S01]  /*f480*/  IMAD.MOV.U32 R100, RZ, RZ, R66 ;  /* 0x000000ffff647224 */ /* 0x000fe200078e0042 */
[----:B------:R-:W-:Y:S01]  /*f490*/  IADD3 R101, PT, PT, R63, R101, R61 ;  /* 0x000000653f657210 */ /* 0x000fe20007ffe03d */
[----:B------:R-:W-:Y:S02]  /*f4a0*/  IMAD.MOV.U32 R61, RZ, RZ, R70 ;  /* 0x000000ffff3d7224 */ /* 0x000fe400078e0046 */
[----:B------:R-:W-:Y:S01]  /*f4b0*/  IMAD.MOV.U32 R93, RZ, RZ, R62 ;  /* 0x000000ffff5d7224 */ /* 0x000fe200078e003e */
        /* <DEDUP_REMOVED lines=22> */
[----:B------:R-:W-:-:S04]  /*f620*/  ISETP.GE.U32.AND P0, PT, R61, R52, PT ;  /* 0x000000343d00720c */ /* 0x000fc80003f06070 */
[----:B------:R-:W-:-:S04]  /*f630*/  ISETP.LT.U32.OR P0, PT, R100, R53, !P0 ;  /* 0x000000356400720c */ /* 0x000fc80004701470 */
[----:B------:R-:W-:-:S04]  /*f640*/  ISETP.LE.U32.AND P0, PT, R100, R53, P0 ;  /* 0x000000356400720c */ /* 0x000fc80000703070 */
[----:B------:R-:W-:-:S13]  /*f650*/  ISETP.LT.U32.OR P0, PT, R111, R54, P0 ;  /* 0x000000366f00720c */ /* 0x000fda0000701470 */
[----:B------:R-:W-:Y:S05]  /*f660*/  @P0 BRA `(.L_x_342) ;  /* 0x00000000005c0947 */ /* 0x000fea0003800000 */
.L_x_341:
        /* <DEDUP_REMOVED lines=23> */
.L_x_342:
[----:B------:R-:W-:Y:S02]  /*f7e0*/  HFMA2 R108, -RZ, RZ, 0, 0 ;  /* 0x00000000ff6c7431 */ /* 0x000fe400000001ff */
[----:B------:R-:W-:Y:S01]  /*f7f0*/  IMAD.WIDE.U32 R64, R61, R72, RZ ;  /* 0x000000483d407225 */ /* 0x000fe200078e00ff */
[----:B------:R-:W-:-:S03]  /*f800*/  CS2R R96, SRZ ;  /* 0x0000000000607805 */ /* 0x000fc6000001ff00 */
[----:B------:R-:W-:Y:S02]  /*f810*/  IMAD.MOV.U32 R113, RZ, RZ, RZ ;  /* 0x000000ffff717224 */ /* 0x000fe400078e00ff */
[----:B------:R-:W-:Y:S02]  /*f820*/  IMAD.MOV.U32 R105, RZ, RZ, RZ ;  /* 0x000000ffff697224 */ /* 0x000fe400078e00ff */
[----:B------:R-:W-:Y:S02]  /*f830*/  IMAD.MOV.U32 R63, RZ, RZ, RZ ;  /* 0x000000ffff3f7224 */ /* 0x000fe400078e00ff */
[----:B------:R-:W-:Y:S02]  /*f840*/  IMAD.IADD R64, R65, 0x1, R108 ;  /* 0x0000000141407824 */ /* 0x000fe400078e026c */
[----:B------:R-:W-:Y:S02]  /*f850*/  IMAD.MOV.U32 R65, RZ, RZ, RZ ;  /* 0x000000ffff417224 */ /* 0x000fe400078e00ff */
[----:B------:R-:W-:-:S02]  /*f860*/  IMAD R66, R61, R72, RZ ;  /* 0x000000483d427224 */ /* 0x000fc400078e02ff */
[----:B------:R-:W-:-:S04]  /*f870*/  IMAD.WIDE.U32 R64, R72, R100, R64 ;  /* 0x0000006448407225 */ /* 0x000fc800078e0040 */
[----:B------:R-:W-:Y:S01]  /*f880*/  IMAD R115, R66, R33, RZ ;  /* 0x0000002142737224 */ /* 0x000fe200078e02ff */
[----:B------:R-:W-:Y:S01]  /*f890*/  IADD3 R104, PT, PT, R65, R113, RZ ;  /* 0x0000007141687210 */ /* 0x000fe20007ffe0ff */
[----:B------:R-:W-:Y:S02]  /*f8a0*/  IMAD.MOV.U32 R65, RZ, RZ, RZ ;  /* 0x000000ffff417224 */ /* 0x000fe400078e00ff */
[----:B------:R-:W-:Y:S02]  /*f8b0*/  IMAD.MOV.U32 R67, RZ, RZ, RZ ;  /* 0x000000ffff437224 */ /* 0x000fe400078e00ff */
[----:B------:R-:W-:-:S04]  /*f8c0*/  IMAD.WIDE.U32 R64, R106, R61, R64 ;  /* 0x0000003d6a407225 */ /* 0x000fc800078e0040 */
[----:B------:R-:W-:-:S04]  /*f8d0*/  IMAD.WIDE.U32 R104, R72, R111, R104 ;  /* 0x0000006f48687225 */ /* 0x000fc800078e0068 */
[----:B------:R-:W-:Y:S02]  /*f8e0*/  IMAD.IADD R117, R108, 0x1, R65 ;  /* 0x000000016c757824 */ /* 0x000fe400078e0241 */
[----:B------:R-:W-:-:S03]  /*f8f0*/  IMAD.HI.U32 R65, R115, R52, R66 ;  /* 0x0000003473417227 */ /* 0x000fc600078e0042 */
[----:B------:R-:W-:Y:S01]  /*f900*/  IADD3 R116, P0, PT, R117, R104, RZ ;  /* 0x0000006875747210 */ /* 0x000fe20007f1e0ff */
[----:B------:R-:W-:Y:S01]  /*f910*/  IMAD.MOV.U32 R94, RZ, RZ, RZ ;  /* 0x000000ffff5e7224 */ /* 0x000fe200078e00ff */
[----:B------:R-:W-:Y:S02]  /*f920*/  MOV R104, RZ ;  /* 0x000000ff00687202 */ /* 0x000fe40000000f00 */
[----:B------:R-:W-:Y:S01]  /*f930*/  IADD3 R64, P1, PT, R65, R64, RZ ;  /* 0x0000004041407210 */ /* 0x000fe20007f3e0ff */
[----:B------:R-:W-:Y:S02]  /*f940*/  IMAD.X R117, RZ, RZ, RZ, P0 ;  /* 0x000000ffff757224 */ /* 0x000fe400000e06ff */
        /* <DEDUP_REMOVED lines=8> */
[----:B------:R-:W-:-:S03]  /*f9d0*/  IMAD.WIDE.U32 R116, R60, R61, R116 ;  /* 0x0000003d3c747225 */ /* 0x000fc600078e0074 */
[----:B------:R-:W-:Y:S01]  /*f9e0*/  IADD3 R62, PT, PT, R63, R105, RZ ;  /* 0x000000693f3e7210 */ /* 0x000fe20007ffe0ff */
[----:B------:R-:W-:Y:S02]  /*f9f0*/  IMAD.X R71, RZ, RZ, RZ, P0 ;  /* 0x000000ffff477224 */ /* 0x000fe400000e06ff */
[----:B------:R-:W-:Y:S02]  /*fa00*/  IMAD.MOV.U32 R63, RZ, RZ, RZ ;  /* 0x000000ffff3f7224 */ /* 0x000fe400078e00ff */
        /* <DEDUP_REMOVED lines=11> */
[----:B------:R-:W-:Y:S02]  /*fac0*/  IMAD R99, R64, R33, RZ ;  /* 0x0000002140637224 */ /* 0x000fe400078e02ff */
[----:B------:R-:W-:Y:S02]  /*fad0*/  HFMA2 R65, -RZ, RZ, 0, 0 ;  /* 0x00000000ff417431 */ /* 0x000fe400000001ff */
[----:B------:R-:W-:-:S04]  /*fae0*/  IMAD.WIDE.U32 R70, R60, R100, R70 ;  /* 0x000000643c467225 */ /* 0x000fc800078e0046 */
[----:B------:R-:W-:Y:S02]  /*faf0*/  IMAD.MOV.U32 R66, RZ, RZ, R64 ;  /* 0x000000ffff427224 */ /* 0x000fe400078e0040 */
[----:B------:R-:W-:Y:S02]  /*fb00*/  IMAD.MOV.U32 R67, RZ, RZ, RZ ;  /* 0x000000ffff437224 */ /* 0x000fe400078e00ff */
[----:B------:R-:W-:Y:S02]  /*fb10*/  IMAD.MOV.U32 R69, RZ, RZ, RZ ;  /* 0x000000ffff457224 */ /* 0x000fe400078e00ff */
[----:B------:R-:W-:-:S04]  /*fb20*/  IMAD.WIDE.U32 R62, R106, R102, R62 ;  /* 0x000000666a3e7225 */ /* 0x000fc800078e003e */
[----:B------:R-:W-:Y:S01]  /*fb30*/  IMAD.HI.U32 R73, R99, R52, R66 ;  /* 0x0000003463497227 */ /* 0x000fe200078e0042 */
[----:B------:R-:W-:-:S03]  /*fb40*/  IADD3 R67, PT, PT, R113, R71, RZ ;  /* 0x0000004771437210 */ /* 0x000fc60007ffe0ff */
[----:B------:R-:W-:Y:S01]  /*fb50*/  IMAD.WIDE.U32 R68, R72, R98, R68 ;  /* 0x0000006248447225 */ /* 0x000fe200078e0044 */
[----:B------:R-:W-:-:S03]  /*fb60*/  IADD3 R62, P1, PT, R67, R62, RZ ;  /* 0x0000003e433e7210 */ /* 0x000fc60007f3e0ff */
[----:B------:R-:W-:Y:S02]  /*fb70*/  IMAD.IADD R63, R105, 0x1, R63 ;  /* 0x00000001693f7824 */ /* 0x000fe400078e023f */
[----:B------:R-:W-:Y:S02]  /*fb80*/  IMAD.MOV.U32 R71, RZ, RZ, RZ ;  /* 0x000000ffff477224 */ /* 0x000fe400078e00ff */
[----:B------:R-:W-:Y:S01]  /*fb90*/  IMAD.IADD R64, R69, 0x1, R96 ;  /* 0x0000000145407824 */ /* 0x000fe200078e0260 */
[----:B------:R-:W-:Y:S01]  /*fba0*/  IADD3 R68, P0, PT, R63, R68, RZ ;  /* 0x000000443f447210 */ /* 0x000fe20007f1e0ff */
[----:B------:R-:W-:Y:S02]  /*fbb0*/  IMAD.X R63, RZ, RZ, RZ, P1 ;  /* 0x000000ffff3f7224 */ /* 0x000fe400008e06ff */
[----:B------:R-:W-:-:S04]  /*fbc0*/  IMAD.WIDE.U32 R70, R46, R61, R70 ;  /* 0x0000003d2e467225 */ /* 0x000fc800078e0046 */
[----:B------:R-:W-:Y:S01]  /*fbd0*/  IMAD.X R69, RZ, RZ, RZ, P0 ;  /* 0x000000ffff457224 */ /* 0x000fe200000e06ff */
[----:B------:R-:W-:Y:S01]  /*fbe0*/  IADD3 R67, PT, PT, R108, R71, RZ ;  /* 0x000000476c437210 */ /* 0x000fe20007ffe0ff */
[----:B------:R-:W-:-:S04]  /*fbf0*/  IMAD.WIDE.U32 R62, R60, R111, R62 ;  /* 0x0000006f3c3e7225 */ /* 0x000fc800078e003e */
[----:B------:R-:W-:Y:S01]  /*fc00*/  IMAD.WIDE.U32 R64, R72, R93, R64 ;  /* 0x0000005d48407225 */ /* 0x000fe200078e0040 */
[----:B------:R-:W-:Y:S02]  /*fc10*/  IADD3 R62, P0, PT, R67, R62, RZ ;  /* 0x0000003e433e7210 */ /* 0x000fe40007f1e0ff */
[----:B------:R-:W-:Y:S01]  /*fc20*/  MOV R67, RZ ;  /* 0x000000ff00437202 */ /* 0x000fe20000000f00 */
[----:B------:R-:W-:-:S04]  /*fc30*/  IMAD.WIDE.U32 R68, R106, R109, R68 ;  /* 0x0000006d6a447225 */ /* 0x000fc800078e0044 */
[----:B------:R-:W-:Y:S02]  /*fc40*/  IMAD.IADD R63, R104, 0x1, R63 ;  /* 0x00000001683f7824 */ /* 0x000fe400078e023f */
[----:B------:R-:W-:Y:S02]  /*fc50*/  IMAD.IADD R66, R65, 0x1, R94 ;  /* 0x0000000141427824 */ /* 0x000fe400078e025e */
[----:B------:R-:W-:Y:S01]  /*fc60*/  IMAD.IADD R65, R97, 0x1, R69 ;  /* 0x0000000161417824 */ /* 0x000fe200078e0245 */
[----:B------:R-:W-:Y:S01]  /*fc70*/  IADD3 R68, P1, PT, R63, R68, RZ ;  /* 0x000000443f447210 */ /* 0x000fe20007f3e0ff */
[----:B------:R-:W-:Y:S02]  /*fc80*/  IMAD.X R117, RZ, RZ, RZ, P2 ;  /* 0x000000ffff757224 */ /* 0x000fe400010e06ff */
        /* <DEDUP_REMOVED lines=9> */
[----:B------:R-:W-:-:S03]  /*fd20*/  IADD3.X R117, PT, PT, RZ, RZ, RZ, P3, !PT ;  /* 0x000000ffff757210 */ /* 0x000fc60001ffe4ff */
[----:B------:R-:W-:Y:S02]  /*fd30*/  IMAD.IADD R63, R113, 0x1, R63 ;  /* 0x00000001713f7824 */ /* 0x000fe400078e023f */
[----:B------:R-:W-:-:S04]  /*fd40*/  IMAD.WIDE.U32 R64, R106, R98, R64 ;  /* 0x000000626a407225 */ /* 0x000fc800078e0040 */
[----:B------:R-:W-:Y:S02]  /*fd50*/  IMAD.IADD R69, R105, 0x1, R69 ;  /* 0x0000000169457824 */ /* 0x000fe400078e0245 */
[----:B------:R-:W-:Y:S01]  /*fd60*/  IMAD.X R71, RZ, RZ, RZ, P0 ;  /* 0x000000ffff477224 */ /* 0x000fe200000e06ff */
[----:B------:R-:W-:Y:S01]  /*fd70*/  IADD3 R68, P0, PT, R63, R68, RZ ;  /* 0x000000443f447210 */ /* 0x000fe20007f1e0ff */
[----:B------:R-:W-:Y:S01]  /*fd80*/  IMAD.WIDE.U32 R66, R101, R72, R66 ;  /* 0x0000004865427225 */ /* 0x000fe200078e0042 */
[----:B------:R-:W-:Y:S02]  /*fd90*/  IADD3 R64, P2, PT, R69, R64, RZ ;  /* 0x0000004045407210 */ /* 0x000fe40007f5e0ff */
[----:B------:R-:W-:Y:S01]  /*fda0*/  IADD3 R63, PT, PT, R96, R65, RZ ;  /* 0x00000041603f7210 */ /* 0x000fe20007ffe0ff */
[----:B------:R-:W-:Y:S02]  /*fdb0*/  IMAD.MOV.U32 R72, RZ, RZ, R62 ;  /* 0x000000ffff487224 */ /* 0x000fe400078e003e */
[----:B------:R-:W-:Y:S01]  /*fdc0*/  IMAD.MOV.U32 R73, RZ, RZ, RZ ;  /* 0x000000ffff497224 */ /* 0x000fe200078e00ff */
[----:B------:R-:W-:Y:S01]  /*fdd0*/  IADD3 R62, P1, PT, R66, R63, RZ ;  /* 0x0000003f423e7210 */ /* 0x000fe20007f3e0ff */
[----:B------:R-:W-:-:S02]  /*fde0*/  IMAD.X R69, RZ, RZ, RZ, P0 ;  /* 0x000000ffff457224 */ /* 0x000fc400000e06ff */
        /* <DEDUP_REMOVED lines=17> */
[----:B------:R-:W-:Y:S02]  /*ff00*/  IADD3 R64, P1, PT, R67, R63, RZ ;  /* 0x0000003f43407210 */ /* 0x000fe40007f3e0ff */
        /* <DEDUP_REMOVED lines=9> */
[----:B------:R-:W-:Y:S02]  /*ffa0*/  IMAD R107, R116, R33, RZ ;  /* 0x00000021746b7224 */ /* 0x000fe400078e02ff */
[----:B------:R-:W-:-:S04]  /*ffb0*/  IMAD.WIDE.U32 R62, R60, R98, R62 ;  /* 0x000000623c3e7225 */ /* 0x000fc800078e003e */
[----:B------:R-:W-:Y:S01]  /*ffc0*/  IMAD.MOV.U32 R117, RZ, RZ, RZ ;  /* 0x000000ffff757224 */ /* 0x000fe200078e00ff */
[----:B------:R-:W-:Y:S01]  /*ffd0*/  IADD3 R62, P2, PT, R69, R62, RZ ;  /* 0x0000003e453e7210 */ /* 0x000fe20007f5e0ff */
[----:B------:R-:W-:-:S04]  /*ffe0*/  IMAD.WIDE.U32 R64, R101, R106, R64 ;  /* 0x0000006a65407225 */ /* 0x000fc800078e0040 */
[----:B------:R-:W-:Y:S02]  /*fff0*/  IMAD.IADD R73, R96, 0x1, R63 ;  /* 0x0000000160497824 */ /* 0x000fe400078e023f */
[----:B------:R-:W-:Y:S01]  /*10000*/  IMAD.HI.U32 R95, R107, R52, R116 ;  /* 0x000000346b5f7227 */ /* 0x000fe200078e0074 */
[----:B------:R-:W-:-:S03]  /*10010*/  MOV R116, R72 ;  /* 0x0000004800747202 */ /* 0x000fc60000000f00 */
[----:B------:R-:W-:Y:S01]  /*10020*/  IMAD.X R69, RZ, RZ, RZ, P1 ;  /* 0x000000ffff457224 */ /* 0x000fe200008e06ff */
[----:B------:R-:W-:Y:S01]  /*10030*/  IADD3 R72, P1, PT, R64, R73, RZ ;  /* 0x0000004940487210 */ /* 0x000fe20007f3e0ff */
[----:B------:R-:W-:Y:S02]  /*10040*/  IMAD.X R67, RZ, RZ, RZ, P0 ;  /* 0x000000ffff437224 */ /* 0x000fe400000e06ff */
        /* <DEDUP_REMOVED lines=8> */
[----:B------:R-:W-:Y:S01]  /*100d0*/  IMAD.WIDE.U32 R68, R45, R111, R68 ;  /* 0x0000006f2d447225 */ /* 0x000fe200078e0044 */
[----:B------:R-:W-:-:S03]  /*100e0*/  IADD3 R70, P1, PT, R70, R95, RZ ;  /* 0x0000005f46467210 */ /* 0x000fc60007f3e0ff */
[----:B------:R-:W-:Y:S02]  /*100f0*/  IMAD.IADD R117, R108, 0x1, R117 ;  /* 0x000000016c757824 */ /* 0x000fe400078e0275 */
[----:B------:R-:W-:-:S03]  /*10100*/  IMAD.WIDE.U32 R72, R60, R93, R72 ;  /* 0x0000005d3c487225 */ /* 0x000fc600078e0048 */
[----:B------:R-:W-:Y:S01]  /*10110*/  IADD3 R68, P4, PT, R117, R68, RZ ;  /* 0x0000004475447210 */ /* 0x000fe20007f9e0ff */
[----:B------:R-:W-:Y:S01]  /*10120*/  IMAD.WIDE.U32 R62, R46, R109, R62 ;  /* 0x0000006d2e3e7225 */ /* 0x000fe200078e003e */
[----:B------:R-:W-:-:S03]  /*10130*/  IADD3.X R117, PT, PT, RZ, RZ, RZ, P0, !PT ;  /* 0x000000ffff757210 */ /* 0x000fc600007fe4ff */
        /* <DEDUP_REMOVED lines=13> */
[----:B------:R-:W-:-:S04]  /*10210*/  IMAD.WIDE.U32 R68, R44, R100, R68 ;  /* 0x000000642c447225 */ /* 0x000fc800078e0044 */
[----:B------:R-:W-:-:S04]  /*10220*/  IMAD.WIDE.U32 R64, R45, R102, R64 ;  /* 0x000000662d407225 */ /* 0x000fc800078e0040 */
[----:B------:R-:W-:Y:S01]  /*10230*/  IMAD.IADD R69, R113, 0x1, R69 ;  /* 0x0000000171457824 */ /* 0x000fe200078e0245 */
[----:B------:R-:W-:Y:S01]  /*10240*/  IADD3 R119, PT, PT, R105, R65, RZ ;  /* 0x0000004169777210 */ /* 0x000fe20007ffe0ff */
[----:B------:R-:W-:Y:S02]  /*10250*/  IMAD R95, R70, R33, RZ ;  /* 0x00000021465f7224 */ /* 0x000fe400078e02ff */
[----:B------:R-:W-:Y:S01]  /*10260*/  IMAD.MOV.U32 R71, RZ, RZ, RZ ;  /* 0x000000ffff477224 */ /* 0x000fe200078e00ff */
[----:B------:R-:W-:Y:S01]  /*10270*/  IADD3 R64, P3, PT, R69, R64, RZ ;  /* 0x0000004045407210 */ /* 0x000fe20007f7e0ff */
[----:B------:R-:W-:Y:S02]  /*10280*/  IMAD.X R73, RZ, RZ, RZ, P1 ;  /* 0x000000ffff497224 */ /* 0x000fe400008e06ff */
[----:B------:R-:W-:-:S04]  /*10290*/  IMAD.WIDE.U32 R116, R115, R57, R116 ;  /* 0x0000003973747225 */ /* 0x000fc800078e0074 */
[----:B------:R-:W-:-:S04]  /*102a0*/  IMAD.HI.U32 R103, R95, R52, R70 ;  /* 0x000000345f677227 */ /* 0x000fc800078e0046 */
[----:B------:R-:W-:-:S04]  /*102b0*/  IMAD.WIDE.U32 R70, R46, R98, R72 ;  /* 0x000000622e467225 */ /* 0x000fc800078e0048 */
[----:B------:R-:W-:Y:S01]  /*102c0*/  IMAD.X R63, RZ, RZ, RZ, P2 ;  /* 0x000000ffff3f7224 */ /* 0x000fe200010e06ff */
[----:B------:R-:W-:Y:S01]  /*102d0*/  IADD3 R116, P2, PT, R116, R67, RZ ;  /* 0x0000004374747210 */ /* 0x000fe20007f5e0ff */
[----:B------:R-:W-:Y:S01]  /*102e0*/  IMAD.MOV.U32 R69, RZ, RZ, RZ ;  /* 0x000000ffff457224 */ /* 0x000fe200078e00ff */
[----:B------:R-:W-:Y:S01]  /*102f0*/  IADD3.X R67, PT, PT, RZ, RZ, RZ, P0, !PT ;  /* 0x000000ffff437210 */ /* 0x000fe200007fe4ff */
[----:B------:R-:W-:Y:S01]  /*10300*/  IMAD.X R65, RZ, RZ, RZ, P3 ;  /* 0x000000ffff417224 */ /* 0x000fe200018e06ff */
[----:B------:R-:W-:Y:S01]  /*10310*/  IADD3 R118, P1, PT, R119, R70, RZ ;  /* 0x0000004677767210 */ /* 0x000fe20007f3e0ff */
[----:B------:R-:W-:Y:S01]  /*10320*/  IMAD.WIDE.U32 R68, R43, R61, R68 ;  /* 0x0000003d2b447225 */ /* 0x000fe200078e0044 */
[----:B------:R-:W-:-:S03]  /*10330*/  IADD3 R71, PT, PT, R96, R71, RZ ;  /* 0x0000004760477210 */ /* 0x000fc60007ffe0ff */
        /* <DEDUP_REMOVED lines=19> */
[----:B------:R-:W-:-:S04]  /*10470*/  IMAD.WIDE.U32 R64, R46, R93, R64 ;  /* 0x0000005d2e407225 */ /* 0x000fc800078e0040 */
[----:B------:R-:W-:Y:S01]  /*10480*/  IMAD.X R69, RZ, RZ, RZ, P0 ;  /* 0x000000ffff457224 */ /* 0x000fe200000e06ff */
[----:B------:R-:W-:Y:S01]  /*10490*/  IADD3 R60, P0, PT, R119, R64, RZ ;  /* 0x00000040773c7210 */ /* 0x000fe20007f1e0ff */
[----:B------:R-:W-:Y:S01]  /*104a0*/  IMAD.IADD R71, R94, 0x1, R65 ;  /* 0x000000015e477824 */ /* 0x000fe200078e0241 */
[----:B------:R-:W-:Y:S01]  /*104b0*/  MOV R64, R72 ;  /* 0x0000004800407202 */ /* 0x000fe20000000f00 */
[----:B------:R-:W-:Y:S02]  /*104c0*/  IMAD R103, R72, R33, RZ ;  /* 0x0000002148677224 */ /* 0x000fe400078e02ff */
[----:B------:R-:W-:-:S04]  /*104d0*/  IMAD.WIDE.U32 R68, R115, R58, R68 ;  /* 0x0000003a73447225 */ /* 0x000fc800078e0044 */
[----:B------:R-:W-:Y:S02]  /*104e0*/  IMAD.MOV.U32 R65, RZ, RZ, RZ ;  /* 0x000000ffff417224 */ /* 0x000fe400078e00ff */
[----:B------:R-:W-:Y:S02]  /*104f0*/  IMAD.X R67, RZ, RZ, RZ, P2 ;  /* 0x000000ffff437224 */ /* 0x000fe400010e06ff */
        /* <DEDUP_REMOVED lines=9> */
[----:B------:R-:W-:-:S04]  /*10590*/  IMAD.WIDE.U32 R62, R44, R102, R62 ;  /* 0x000000662c3e7225 */ /* 0x000fc800078e003e */
[----:B------:R-:W-:Y:S01]  /*105a0*/  IMAD.IADD R73, R113, 0x1, R71 ;  /* 0x0000000171497824 */ /* 0x000fe200078e0247 */
[----:B------:R-:W-:Y:S01]  /*105b0*/  IADD3 R63, PT, PT, R105, R63, RZ ;  /* 0x0000003f693f7210 */ /* 0x000fe20007ffe0ff */
[----:B------:R-:W-:Y:S02]  /*105c0*/  IMAD.MOV.U32 R71, RZ, RZ, RZ ;  /* 0x000000ffff477224 */ /* 0x000fe400078e00ff */
        /* <DEDUP_REMOVED lines=18> */
[----:B------:R-:W-:-:S02]  /*106f0*/  IMAD.IADD R108, R108, 0x1, R71 ;  /* 0x000000016c6c7824 */ /* 0x000fc400078e0247 */
        /* <DEDUP_REMOVED lines=8> */
[----:B------:R-:W-:-:S04]  /*10780*/  IMAD.WIDE.U32 R70, R115, R92, R70 ;  /* 0x0000005c73467225 */ /* 0x000fc800078e0046 */
[----:B------:R-:W-:-:S04]  /*10790*/  IMAD.WIDE.U32 R114, R44, R109, R60 ;  /* 0x0000006d2c727225 */ /* 0x000fc800078e003c */
[----:B------:R-:W-:Y:S02]  /*107a0*/  IMAD R119, R116, R33, RZ ;  /* 0x0000002174777224 */ /* 0x000fe400078e02ff */
[----:B------:R-:W-:Y:S02]  /*107b0*/  IMAD.MOV.U32 R60, RZ, RZ, R116 ;  /* 0x000000ffff3c7224 */ /* 0x000fe400078e0074 */
[----:B------:R-:W-:Y:S02]  /*107c0*/  IMAD.MOV.U32 R61, RZ, RZ, RZ ;  /* 0x000000ffff3d7224 */ /* 0x000fe400078e00ff */
[----:B------:R-:W-:-:S04]  /*107d0*/  IMAD.WIDE.U32 R72, R45, R93, R72 ;  /* 0x0000005d2d487225 */ /* 0x000fc800078e0048 */
[----:B------:R-:W-:Y:S01]  /*107e0*/  IMAD.HI.U32 R46, R119, R52, R60 ;  /* 0x00000034772e7227 */ /* 0x000fe200078e003c */
[----:B------:R-:W-:Y:S02]  /*107f0*/  IADD3 R60, P2, PT, R70, R65, RZ ;  /* 0x00000041463c7210 */ /* 0x000fe40007f5e0ff */
[----:B------:R-:W-:Y:S01]  /*10800*/  IADD3.X R65, PT, PT, RZ, RZ, RZ, P1, !PT ;  /* 0x000000ffff417210 */ /* 0x000fe20000ffe4ff */
[----:B------:R-:W-:Y:S02]  /*10810*/  IMAD.IADD R63, R104, 0x1, R63 ;  /* 0x00000001683f7824 */ /* 0x000fe400078e023f */
[----:B------:R-:W-:Y:S02]  /*10820*/  IMAD.X R61, RZ, RZ, RZ, P2 ;  /* 0x000000ffff3d7224 */ /* 0x000fe400010e06ff */
[----:B------:R-:W-:Y:S01]  /*10830*/  IMAD.IADD R115, R97, 0x1, R115 ;  /* 0x0000000161737824 */ /* 0x000fe200078e0273 */
[----:B------:R-:W-:Y:S01]  /*10840*/  IADD3 R68, P0, PT, R63, R114, RZ ;  /* 0x000000723f447210 */ /* 0x000fe20007f1e0ff */
[----:B------:R-:W-:-:S02]  /*10850*/  IMAD.IADD R73, R94, 0x1, R73 ;  /* 0x000000015e497824 */ /* 0x000fc400078e0249 */
        /* <DEDUP_REMOVED lines=62> */
[----:B------:R-:W-:-:S02]  /*10c40*/  IADD3.X R117, PT, PT, RZ, RZ, RZ, P1, !PT ;  /* 0x000000ffff757210 */ /* 0x000fc40000ffe4ff */
[----:B------:R-:W-:Y:S01]  /*10c50*/  IADD3 R72, P4, PT, R45, R72, RZ ;  /* 0x000000482d487210 */ /* 0x000fe20007f9e0ff */
[----:B------:R-:W-:-:S04]  /*10c60*/  IMAD.WIDE.U32 R70, R101, R44, R70 ;  /* 0x0000002c65467225 */ /* 0x000fc800078e0046 */
[----:B------:R-:W-:Y:S01]  /*10c70*/  IMAD.X R63, RZ, RZ, RZ, P2 ;  /* 0x000000ffff3f7224 */ /* 0x000fe200010e06ff */
[----:B------:R-:W-:Y:S01]  /*10c80*/  IADD3 R44, P2, PT, R105, R60, RZ ;  /* 0x0000003c692c7210 */ /* 0x000fe20007f5e0ff */
[----:B------:R-:W-:Y:S02]  /*10c90*/  IMAD.IADD R61, R96, 0x1, R61 ;  /* 0x00000001603d7824 */ /* 0x000fe400078e023d */
[----:B------:R-:W-:Y:S02]  /*10ca0*/  IMAD R99, R68, R33, RZ ;  /* 0x0000002144637224 */ /* 0x000fe400078e02ff */
[----:B------:R-:W-:Y:S02]  /*10cb0*/  IMAD.MOV.U32 R66, RZ, RZ, R68 ;  /* 0x000000ffff427224 */ /* 0x000fe400078e0044 */
[----:B------:R-:W-:Y:S02]  /*10cc0*/  IMAD.MOV.U32 R67, RZ, RZ, RZ ;  /* 0x000000ffff437224 */ /* 0x000fe400078e00ff */
[----:B------:R-:W-:Y:S01]  /*10cd0*/  IMAD.X R65, RZ, RZ, RZ, P0 ;  /* 0x000000ffff417224 */ /* 0x000fe200000e06ff */
[----:B------:R-:W-:Y:S01]  /*10ce0*/  IADD3 R60, P0, PT, R70, R61, RZ ;  /* 0x0000003d463c7210 */ /* 0x000fe20007f1e0ff */
[----:B------:R-:W-:-:S04]  /*10cf0*/  IMAD.HI.U32 R66, R99, R52, R66 ;  /* 0x0000003463427227 */ /* 0x000fc800078e0042 */
[----:B------:R-:W-:Y:S02]  /*10d00*/  IMAD.X R45, RZ, RZ, RZ, P2 ;  /* 0x000000ffff2d7224 */ /* 0x000fe400010e06ff */
[----:B------:R-:W-:Y:S02]  /*10d10*/  IMAD.X R67, RZ, RZ, RZ, P3 ;  /* 0x000000ffff437224 */ /* 0x000fe400018e06ff */
[----:B------:R-:W-:-:S03]  /*10d20*/  IMAD.WIDE.U32 R116, R103, R55, R116 ;  /* 0x0000003767747225 */ /* 0x000fc600078e0074 */
        /* <DEDUP_REMOVED lines=43> */
[----:B------:R-:W-:-:S04]  /*10fe0*/  IMAD.WIDE.U32 R66, R99, R53, R66 ;  /* 0x0000003563427225 */ /* 0x000fc800078e0042 */
[----:B------:R-:W-:Y:S01]  /*10ff0*/  IMAD.X R46, RZ, RZ, RZ, P1 ;  /* 0x000000ffff2e7224 */ /* 0x000fe200008e06ff */
[----:B------:R-:W-:Y:S01]  /*11000*/  IADD3 R44, P1, PT, R70, R65, RZ ;  /* 0x00000041462c7210 */ /* 0x000fe20007f3e0ff */
[----:B------:R-:W-:Y:S02]  /*11010*/  IMAD.X R63, RZ, RZ, RZ, P3 ;  /* 0x000000ffff3f7224 */ /* 0x000fe400018e06ff */
[----:B------:R-:W-:Y:S01]  /*11020*/  IMAD.X R61, RZ, RZ, RZ, P0 ;  /* 0x000000ffff3d7224 */ /* 0x000fe200000e06ff */
[----:B------:R-:W-:Y:S01]  /*11030*/  IADD3 R116, P0, PT, R116, R67, RZ ;  /* 0x0000004374747210 */ /* 0x000fe20007f1e0ff */
[----:B------:R-:W-:Y:S01]  /*11040*/  HFMA2 R67, -RZ, RZ, 0, 0 ;  /* 0x00000000ff437431 */ /* 0x000fe200000001ff */
[----:B------:R-:W-:Y:S01]  /*11050*/  IADD3 R46, P2, PT, R46, R45, RZ ;  /* 0x0000002d2e2e7210 */ /* 0x000fe20007f5e0ff */
[----:B------:R-:W-:-:S04]  /*11060*/  IMAD.WIDE.U32 R62, R103, R57, R62 ;  /* 0x00000039673e7225 */ /* 0x000fc800078e003e */
[----:B------:R-:W-:Y:S01]  /*11070*/  IMAD.X R45, RZ, RZ, RZ, P1 ;  /* 0x000000ffff2d7224 */ /* 0x000fe200008e06ff */
[----:B------:R-:W-:Y:S01]  /*11080*/  IADD3 R61, P1, PT, R61, R46, RZ ;  /* 0x0000002e3d3d7210 */ /* 0x000fe20007f3e0ff */
[----:B------:R-:W-:Y:S01]  /*11090*/  IMAD R43, R66, R33, RZ ;  /* 0x00000021422b7224 */ /* 0x000fe200078e02ff */
[----:B------:R-:W-:Y:S01]  /*110a0*/  IADD3 R60, P4, PT, R60, R63, RZ ;  /* 0x0000003f3c3c7210 */ /* 0x000fe20007f9e0ff */
[----:B------:R-:W-:Y:S01]  /*110b0*/  IMAD.X R46, RZ, RZ, RZ, P6 ;  /* 0x000000ffff2e7224 */ /* 0x000fe200030e06ff */
[----:B------:R-:W-:Y:S01]  /*110c0*/  IADD3 R62, P3, PT, R62, R117, RZ ;  /* 0x000000753e3e7210 */ /* 0x000fe20007f7e0ff */
        /* <DEDUP_REMOVED lines=14> */
[----:B------:R-:W-:Y:S02]  /*111b0*/  IADD3 R60, P4, PT, R60, R63, RZ ;  /* 0x0000003f3c3c7210 */ /* 0x000fe40007f9e0ff */
        /* <DEDUP_REMOVED lines=34> */
[----:B------:R-:W-:-:S04]  /*113e0*/  IMAD.WIDE.U32 R64, R99, R57, R64 ;  /* 0x0000003963407225 */ /* 0x000fc800078e0040 */
[----:B------:R-:W-:-:S04]  /*113f0*/  IMAD.WIDE.U32 R70, R101, R42, R70 ;  /* 0x0000002a65467225 */ /* 0x000fc800078e0046 */
[----:B------:R-:W-:Y:S02]  /*11400*/  IMAD.X R69, RZ, RZ, RZ, P3 ;  /* 0x000000ffff457224 */ /* 0x000fe400018e06ff */
[----:B------:R-:W-:Y:S01]  /*11410*/  IMAD.WIDE.U32 R66, R43, R55, R60 ;  /* 0x000000372b427225 */ /* 0x000fe200078e003c */
[----:B------:R-:W-:Y:S02]  /*11420*/  IADD3 R60, P4, PT, R44, R65, RZ ;  /* 0x000000412c3c7210 */ /* 0x000fe40007f9e0ff */
[----:B------:R-:W-:Y:S01]  /*11430*/  IADD3 R65, P5, PT, R70, R69, RZ ;  /* 0x0000004546417210 */ /* 0x000fe20007fbe0ff */
[----:B------:R-:W-:Y:S01]  /*11440*/  IMAD.X R42, RZ, RZ, RZ, P2 ;  /* 0x000000ffff2a7224 */ /* 0x000fe200010e06ff */
[----:B------:R-:W-:Y:S01]  /*11450*/  IADD3 R64, P2, PT, R64, R67, RZ ;  /* 0x0000004340407210 */ /* 0x000fe20007f5e0ff */
[----:B------:R-:W-:Y:S01]  /*11460*/  IMAD.X R63, RZ, RZ, RZ, P6 ;  /* 0x000000ffff3f7224 */ /* 0x000fe200030e06ff */
[----:B------:R-:W-:Y:S02]  /*11470*/  IADD3.X R61, PT, PT, RZ, RZ, RZ, P4, !PT ;  /* 0x000000ffff3d7210 */ /* 0x000fe400027fe4ff */
[----:B------:R-:W-:Y:S01]  /*11480*/  IADD3 R67, P4, PT, R42, R65, RZ ;  /* 0x000000412a437210 */ /* 0x000fe20007f9e0ff */
[----:B------:R-:W-:Y:S01]  /*11490*/  IMAD.X R65, RZ, RZ, RZ, P2 ;  /* 0x000000ffff417224 */ /* 0x000fe200010e06ff */
[----:B------:R-:W-:Y:S01]  /*114a0*/  IADD3 R63, P3, PT, R63, R46, RZ ;  /* 0x0000002e3f3f7210 */ /* 0x000fe20007f7e0ff */
[----:B------:R-:W-:-:S03]  /*114b0*/  IMAD.WIDE.U32 R60, R99, R58, R60 ;  /* 0x0000003a633c7225 */ /* 0x000fc600078e003c */
[----:B------:R-:W-:Y:S01]  /*114c0*/  IADD3 R45, P2, PT, R45, R63, RZ ;  /* 0x0000003f2d2d7210 */ /* 0x000fe20007f5e0ff */
[----:B------:R-:W-:-:S03]  /*114d0*/  IMAD.WIDE.U32 R64, R43, R56, R64 ;  /* 0x000000382b407225 */ /* 0x000fc600078e0040 */
[----:B------:R-:W-:Y:S01]  /*114e0*/  IADD3 R44, P6, PT, R61, R45, RZ ;  /* 0x0000002d3d2c7210 */ /* 0x000fe20007fde0ff */
[----:B------:R-:W-:Y:S02]  /*114f0*/  IMAD.X R42, RZ, RZ, RZ, P0 ;  /* 0x000000ffff2a7224 */ /* 0x000fe400000e06ff */
[----:B------:R-:W-:Y:S01]  /*11500*/  IMAD.X R63, RZ, RZ, RZ, P1 ;  /* 0x000000ffff3f7224 */ /* 0x000fe200008e06ff */
[----:B------:R-:W-:Y:S01]  /*11510*/  IADD3 R60, P1, PT, R60, R65, RZ ;  /* 0x000000413c3c7210 */ /* 0x000fe20007f3e0ff */
[----:B------:R-:W-:Y:S01]  /*11520*/  IMAD.X R70, RZ, RZ, RZ, P4 ;  /* 0x000000ffff467224 */ /* 0x000fe200020e06ff */
[----:B------:R-:W-:Y:S02]  /*11530*/  IADD3 R42, P0, PT, R42, R67, RZ ;  /* 0x000000432a2a7210 */ /* 0x000fe40007f1e0ff */
[----:B------:R-:W-:Y:S01]  /*11540*/  IADD3.X R45, PT, PT, RZ, RZ, RZ, P6, !PT ;  /* 0x000000ffff2d7210 */ /* 0x000fe200037fe4ff */
[----:B------:R-:W-:Y:S01]  /*11550*/  IMAD.X R61, RZ, RZ, RZ, P1 ;  /* 0x000000ffff3d7224 */ /* 0x000fe200008e06ff */
[----:B------:R-:W-:Y:S01]  /*11560*/  IADD3 R63, P1, PT, R63, R42, RZ ;  /* 0x0000002a3f3f7210 */ /* 0x000fe20007f3e0ff */
[----:B------:R-:W-:-:S02]  /*11570*/  IMAD.X R42, RZ, RZ, RZ, P3 ;  /* 0x000000ffff2a7224 */ /* 0x000fc400018e06ff */
[----:B------:R-:W-:-:S04]  /*11580*/  IMAD.WIDE.U32 R44, R99, R92, R44 ;  /* 0x0000005c632c7225 */ /* 0x000fc800078e002c */
[----:B------:R-:W-:Y:S01]  /*11590*/  IMAD.WIDE.U32 R68, R43, R57, R60 ;  /* 0x000000392b447225 */ /* 0x000fe200078e003c */
[----:B------:R-:W-:Y:S02]  /*115a0*/  IADD3 R61, P3, PT, R42, R63, RZ ;  /* 0x0000003f2a3d7210 */ /* 0x000fe40007f7e0ff */
[----:B------:R-:W-:Y:S01]  /*115b0*/  IADD3.X R63, PT, PT, RZ, RZ, RZ, P5, !PT ;  /* 0x000000ffff3f7210 */ /* 0x000fe20002ffe4ff */
[----:B------:R-:W-:Y:S01]  /*115c0*/  IMAD.X R42, RZ, RZ, RZ, P2 ;  /* 0x000000ffff2a7224 */ /* 0x000fe200010e06ff */
[----:B------:R-:W-:Y:S02]  /*115d0*/  IADD3 R60, P6, PT, R44, R69, RZ ;  /* 0x000000452c3c7210 */ /* 0x000fe40007fde0ff */
[----:B------:R-:W-:Y:S02]  /*115e0*/  IADD3 R70, PT, PT, R70, R71, R63 ;  /* 0x0000004746467210 */ /* 0x000fe40007ffe03f */
[----:B------:R-:W-:Y:S01]  /*115f0*/  IADD3 R44, P2, PT, R42, R61, RZ ;  /* 0x0000003d2a2c7210 */ /* 0x000fe20007f5e0ff */
[----:B------:R-:W-:Y:S01]  /*11600*/  IMAD.X R61, RZ, RZ, RZ, P6 ;  /* 0x000000ffff3d7224 */ /* 0x000fe200030e06ff */
[----:B------:R-:W-:Y:S01]  /*11610*/  IADD3.X R63, PT, PT, RZ, RZ, RZ, P1, !PT ;  /* 0x000000ffff3f7210 */ /* 0x000fe20000ffe4ff */
[----:B------:R-:W-:Y:S01]  /*11620*/  IMAD.X R42, RZ, RZ, RZ, P0 ;  /* 0x000000ffff2a7224 */ /* 0x000fe200000e06ff */
[----:B------:R-:W-:Y:S01]  /*11630*/  IADD3 R45, P4, PT, R45, R44, RZ ;  /* 0x0000002c2d2d7210 */ /* 0x000fe20007f9e0ff */
[----:B------:R-:W-:-:S03]  /*11640*/  IMAD.WIDE.U32 R60, R43, R58, R60 ;  /* 0x0000003a2b3c7225 */ /* 0x000fc600078e003c */
[----:B------:R-:W-:Y:S01]  /*11650*/  IADD3 R70, PT, PT, R63, R70, R42 ;  /* 0x000000463f467210 */ /* 0x000fe20007ffe02a */
[----:B------:R-:W-:Y:S01]  /*11660*/  IMAD.X R42, RZ, RZ, RZ, P3 ;  /* 0x000000ffff2a7224 */ /* 0x000fe200018e06ff */
[----:B------:R-:W-:Y:S01]  /*11670*/  IADD3 R44, P0, PT, R61, R45, RZ ;  /* 0x0000002d3d2c7210 */ /* 0x000fe20007f1e0ff */
[----:B------:R-:W-:-:S04]  /*11680*/  IMAD.X R61, RZ, RZ, RZ, P2 ;  /* 0x000000ffff3d7224 */ /* 0x000fc800010e06ff */
[----:B------:R-:W-:Y:S01]  /*11690*/  IMAD.X R45, RZ, RZ, RZ, P0 ;  /* 0x000000ffff2d7224 */ /* 0x000fe200000e06ff */
[----:B------:R-:W-:Y:S02]  /*116a0*/  IADD3 R61, PT, PT, R61, R70, R42 ;  /* 0x000000463d3d7210 */ /* 0x000fe40007ffe02a */
[----:B------:R-:W-:Y:S01]  /*116b0*/  IADD3.X R42, PT, PT, RZ, RZ, RZ, P4, !PT ;  /* 0x000000ffff2a7210 */ /* 0x000fe200027fe4ff */
[----:B------:R-:W-:-:S05]  /*116c0*/  IMAD.WIDE.U32 R44, R43, R92, R44 ;  /* 0x0000005c2b2c7225 */ /* 0x000fca00078e002c */
        /* <DEDUP_REMOVED lines=28> */
.L_x_343:
        /* <DEDUP_REMOVED lines=23> */
.L_x_344:
[----:B------:R-:W-:Y:S01]  /*11a00*/  IADD3 R9, P0, PT, -R14, R9, RZ ;  /* 0x000000090e097210 */ /* 0x000fe20007f1e1ff */
[----:B------:R-:W-:Y:S01]  /*11a10*/  IMAD.MOV.U32 R42, RZ, RZ, -0x1 ;  /* 0xffffffffff2a7424 */ /* 0x000fe200078e00ff */
[----:B------:R-:W-:Y:S01]  /*11a20*/  IADD3 R93, P1, PT, -R85, R116, RZ ;  /* 0x00000074555d7210 */ /* 0x000fe20007f3e1ff */
[----:B------:R-:W0:Y:S02]  /*11a30*/  LDCU.64 UR12, c[0x3][0x100] ;  /* 0x00c02000ff0c77ac */ /* 0x000e240008000a00 */
[----:B------:R-:W-:Y:S01]  /*11a40*/  IMAD.X R43, RZ, RZ, -0x1, P0 ;  /* 0xffffffffff2b7424 */ /* 0x000fe200000e06ff */
[----:B------:R-:W-:Y:S01]  /*11a50*/  IADD3.X R95, PT, PT, RZ, -0x1, RZ, P1, !PT ;  /* 0xffffffffff5f7810 */ /* 0x000fe20000ffe4ff */
[----:B------:R-:W1:Y:S03]  /*11a60*/  LDCU.64 UR16, c[0x3][0xf8] ;  /* 0x00c01f00ff1077ac */ /* 0x000e660008000a00 */
[----:B------:R-:W-:-:S02]  /*11a70*/  SHF.R.U32.HI R43, RZ, 0x1f, R43 ;  /* 0x0000001fff2b7819 */ /* 0x000fc4000001162b */
[----:B------:R-:W-:Y:S02]  /*11a80*/  SHF.R.U32.HI R95, RZ, 0x1f, R95 ;  /* 0x0000001fff5f7819 */ /* 0x000fe4000001165f */
[----:B------:R-:W-:Y:S02]  /*11a90*/  IADD3 R4, P0, P1, R4, -R43, -R12 ;  /* 0x8000002b04047210 */ /* 0x000fe4000791e80c */
[----:B------:R-:W-:Y:S02]  /*11aa0*/  IADD3 R95, P2, P3, R62, -R95, -R86 ;  /* 0x8000005f3e5f7210 */ /* 0x000fe40007b5e856 */
[--C-:B------:R-:W-:Y:S02]  /*11ab0*/  IADD3.X R62, PT, PT, RZ, -0x1, R42.reuse, P0, P1 ;  /* 0xffffffffff3e7810 */ /* 0x100fe400007e242a */
[----:B------:R-:W-:Y:S02]  /*11ac0*/  IADD3.X R100, PT, PT, RZ, -0x1, R42, P2, P3 ;  /* 0xffffffffff647810 */ /* 0x000fe400017e642a */
        /* <DEDUP_REMOVED lines=34> */
[----:B------:R-:W-:Y:S02]  /*11cf0*/  ISETP.GT.U32.AND P1, PT, R43, -0x1, PT ;  /* 0xffffffff2b00780c */ /* 0x000fe40003f24070 */
[----:B------:R-:W-:Y:S02]  /*11d00*/  IADD3.X R45, PT, PT, RZ, -0x1, R42, P2, P3 ;  /* 0xffffffffff2d7810 */ /* 0x000fe400017e642a */
[----:B------:R-:W-:-:S02]  /*11d10*/  ISETP.GT.U32.AND P0, PT, R96, -0x1, PT ;  /* 0xffffffff6000780c */ /* 0x000fc40003f04070 */
[----:B------:R-:W-:Y:S02]  /*11d20*/  ISETP.GT.AND.EX P1, PT, R45, -0x1, PT, P1 ;  /* 0xffffffff2d00780c */ /* 0x000fe40003f24310 */
[----:B------:R-:W-:-:S04]  /*11d30*/  IADD3.X R6, PT, PT, RZ, -0x1, R42, P4, P5 ;  /* 0xffffffffff067810 */ /* 0x000fc800027ea42a */
[----:B------:R-:W-:-:S07]  /*11d40*/  ISETP.GT.AND.EX P0, PT, R6, -0x1, PT, P0 ;  /* 0xffffffff0600780c */ /* 0x000fce0003f04300 */
[----:B01----:R-:W-:Y:S06]  /*11d50*/  @P1 BRA `(.L_x_345) ;  /* 0x0000000000401947 */ /* 0x003fec0003800000 */
        /* <DEDUP_REMOVED lines=16> */
.L_x_345:
        /* <DEDUP_REMOVED lines=17> */
.L_x_346:
[----:B------:R-:W-:-:S04]  /*11f70*/  ISETP.NE.AND P0, PT, R5, UR16, PT ;  /* 0x0000001005007c0c */ /* 0x000fc8000bf05270 */
[----:B------:R-:W-:-:S04]  /*11f80*/  ISETP.NE.OR P0, PT, R0, UR17, P0 ;  /* 0x0000001100007c0c */ /* 0x000fc80008705670 */
[----:B------:R-:W-:-:S04]  /*11f90*/  ISETP.NE.OR P0, PT, R3, UR12, P0 ;  /* 0x0000000c03007c0c */ /* 0x000fc80008705670 */
[----:B------:R-:W-:-:S13]  /*11fa0*/  ISETP.NE.OR P0, PT, R43, UR13, P0 ;  /* 0x0000000d2b007c0c */ /* 0x000fda0008705670 */
[----:B------:R-:W-:Y:S05]  /*11fb0*/  @P0 BRA `(.L_x_347) ;  /* 0x0000013000b80947 */ /* 0x000fea0003800000 */
[----:B------:R-:W0:Y:S01]  /*11fc0*/  LDCU.64 UR16, c[0x3][0xe8] ;  /* 0x00c01d00ff1077ac */ /* 0x000e220008000a00 */
[----:B------:R-:W1:Y:S01]  /*11fd0*/  LDCU.64 UR12, c[0x3][0xf0] ;  /* 0x00c01e00ff0c77ac */ /* 0x000e620008000a00 */
[----:B0-----:R-:W-:-:S04]  /*11fe0*/  ISETP.NE.AND P0, PT, R9, UR16, PT ;  /* 0x0000001009007c0c */ /* 0x001fc8000bf05270 */
[----:B------:R-:W-:-:S04]  /*11ff0*/  ISETP.NE.OR P0, PT, R4, UR17, P0 ;  /* 0x0000001104007c0c */ /* 0x000fc80008705670 */
[----:B-1----:R-:W-:-:S04]  /*12000*/  ISETP.NE.OR P0, PT, R7, UR12, P0 ;  /* 0x0000000c07007c0c */ /* 0x002fc80008705670 */
[----:B------:R-:W-:-:S13]  /*12010*/  ISETP.NE.OR P0, PT, R2, UR13, P0 ;  /* 0x0000000d02007c0c */ /* 0x000fda0008705670 */
[----:B------:R-:W-:Y:S05]  /*12020*/  @P0 BRA `(.L_x_347) ;  /* 0x00000130009c0947 */ /* 0x000fea0003800000 */
[----:B------:R-:W0:Y:S01]  /*12030*/  LDC R12, c[0x3][0x18c] ;  /* 0x00c06300ff0c7b82 */ /* 0x000e220000000800 */
[----:B------:R-:W-:Y:S01]  /*12040*/  ISETP.GT.U32.AND P0, PT, R96, R43, PT ;  /* 0x0000002b6000720c */ /* 0x000fe20003f04070 */
[----:B------:R-:W-:Y:S01]  /*12050*/  HFMA2 R28, -RZ, RZ, 0, 5.9604644775390625e-08 ;  /* 0x00000001ff1c7431 */ /* 0x000fe200000001ff */
[----:B------:R-:W-:Y:S02]  /*12060*/  CS2R R22, SRZ ;  /* 0x0000000000167805 */ /* 0x000fe4000001ff00 */
[----:B------:R-:W-:Y:S01]  /*12070*/  CS2R R18, SRZ ;  /* 0x0000000000127805 */ /* 0x000fe2000001ff00 */
[----:B------:R-:W-:Y:S01]  /*12080*/  IMAD.MOV.U32 R25, RZ, RZ, RZ ;  /* 0x000000ffff197224 */ /* 0x000fe200078e00ff */
[----:B------:R-:W-:Y:S01]  /*12090*/  CS2R R26, SRZ ;  /* 0x00000000001a7805 */ /* 0x000fe2000001ff00 */
[----:B------:R-:W-:Y:S01]  /*120a0*/  IMAD.MOV.U32 R29, RZ, RZ, RZ ;  /* 0x000000ffff1d7224 */ /* 0x000fe200078e00ff */
[----:B------:R-:W1:Y:S08]  /*120b0*/  LDC R59, c[0x3][0x198] ;  /* 0x00c06600ff3b7b82 */ /* 0x000e700000000800 */
[----:B------:R-:W2:Y:S08]  /*120c0*/  LDC R62, c[0x3][0x1a0] ;  /* 0x00c06800ff3e7b82 */ /* 0x000eb00000000800 */
[----:B------:R-:W3:Y:S01]  /*120d0*/  LDC R8, c[0x3][0x194] ;  /* 0x00c06500ff087b82 */ /* 0x000ee20000000800 */
[----:B0-----:R-:W-:-:S07]  /*120e0*/  IMAD.MOV.U32 R16, RZ, RZ, R12 ;  /* 0x000000ffff107224 */ /* 0x001fce00078e000c */
[----:B------:R-:W0:Y:S01]  /*120f0*/  LDC R11, c[0x3][0x188] ;  /* 0x00c06200ff0b7b82 */ /* 0x000e220000000800 */
[----:B-1----:R-:W-:-:S07]  /*12100*/  MOV R100, R59 ;  /* 0x0000003b00647202 */ /* 0x002fce0000000f00 */
[----:B------:R-:W1:Y:S01]  /*12110*/  LDC R10, c[0x3][0x19c] ;  /* 0x00c06700ff0a7b82 */ /* 0x000e620000000800 */
[----:B--2---:R-:W-:-:S07]  /*12120*/  IMAD.MOV.U32 R101, RZ, RZ, R62 ;  /* 0x000000ffff657224 */ /* 0x004fce00078e003e */
[----:B------:R-:W2:Y:S01]  /*12130*/  LDC R14, c[0x3][0x190] ;  /* 0x00c06400ff0e7b82 */ /* 0x000ea20000000800 */
[----:B---3--:R-:W-:-:S07]  /*12140*/  IMAD.MOV.U32 R15, RZ, RZ, R8 ;  /* 0x000000ffff0f7224 */ /* 0x008fce00078e0008 */
[----:B------:R-:W3:Y:S01]  /*12150*/  LDC R6, c[0x3][0x1a4] ;  /* 0x00c06900ff067b82 */ /* 0x000ee20000000800 */
[----:B0-----:R-:W-:Y:S01]  /*12160*/  MOV R13, R11 ;  /* 0x0000000b000d7202 */ /* 0x001fe20000000f00 */
[----:B-1----:R-:W-:Y:S02]  /*12170*/  IMAD.MOV.U32 R61, RZ, RZ, R10 ;  /* 0x000000ffff3d7224 */ /* 0x002fe400078e000a */
[----:B--2---:R-:W-:Y:S01]  /*12180*/  IMAD.MOV.U32 R71, RZ, RZ, R14 ;  /* 0x000000ffff477224 */ /* 0x004fe200078e000e */
[----:B---3--:R-:W-:Y:S01]  /*12190*/  MOV R63, R6 ;  /* 0x00000006003f7202 */ /* 0x008fe20000000f00 */
[----:B------:R-:W-:Y:S06]  /*121a0*/  @P0 BRA `(.L_x_328) ;  /* 0x0000027800880947 */ /* 0x000fec0003800000 */
[----:B------:R-:W-:Y:S01]  /*121b0*/  ISETP.NE.AND P0, PT, R0, R99, PT ;  /* 0x000000630000720c */ /* 0x000fe20003f05270 */
[----:B------:R-:W-:Y:S01]  /*121c0*/  IMAD.MOV.U32 R63, RZ, RZ, R6 ;  /* 0x000000ffff3f7224 */ /* 0x000fe200078e0006 */
[----:B------:R-:W-:Y:S01]  /*121d0*/  MOV R15, R8 ;  /* 0x00000008000f7202 */ /* 0x000fe20000000f00 */
[----:B------:R-:W-:Y:S01]  /*121e0*/  IMAD.MOV.U32 R61, RZ, RZ, R10 ;  /* 0x000000ffff3d7224 */ /* 0x000fe200078e000a */
[----:B------:R-:W-:Y:S01]  /*121f0*/  ISETP.NE.OR P0, PT, R3, R103, P0 ;  /* 0x000000670300720c */ /* 0x000fe20000705670 */
[----:B------:R-:W-:Y:S01]  /*12200*/  IMAD.MOV.U32 R13, RZ, RZ, R11 ;  /* 0x000000ffff0d7224 */ /* 0x000fe200078e000b */
[----:B------:R-:W-:Y:S01]  /*12210*/  MOV R100, R59 ;  /* 0x0000003b00647202 */ /* 0x000fe20000000f00 */
[----:B------:R-:W-:Y:S01]  /*12220*/  IMAD.MOV.U32 R101, RZ, RZ, R62 ;  /* 0x000000ffff657224 */ /* 0x000fe200078e003e */
[----:B------:R-:W-:Y:S01]  /*12230*/  ISETP.LT.U32.OR P0, PT, R96, R43, P0 ;  /* 0x0000002b6000720c */ /* 0x000fe20000701470 */
[----:B------:R-:W-:Y:S02]  /*12240*/  IMAD.MOV.U32 R71, RZ, RZ, R14 ;  /* 0x000000ffff477224 */ /* 0x000fe400078e000e */
[----:B------:R-:W-:Y:S01]  /*12250*/  IMAD.MOV.U32 R16, RZ, RZ, R12 ;  /* 0x000000ffff107224 */ /* 0x000fe200078e000c */
[----:B------:R-:W-:-:S04]  /*12260*/  ISETP.NE.OR P0, PT, R5, R98, P0 ;  /* 0x000000620500720c */ /* 0x000fc80000705670 */
[----:B------:R-:W-:-:S04]  /*12270*/  ISETP.NE.OR P0, PT, R2, R94, P0 ;  /* 0x0000005e0200720c */ /* 0x000fc80000705670 */
[----:B------:R-:W-:-:S04]  /*12280*/  ISETP.NE.OR P0, PT, R7, R97, P0 ;  /* 0x000000610700720c */ /* 0x000fc80000705670 */
[----:B------:R-:W-:-:S04]  /*12290*/  ISETP.NE.OR P0, PT, R4, R95, P0 ;  /* 0x0000005f0400720c */ /* 0x000fc80000705670 */
[----:B------:R-:W-:-:S13]  /*122a0*/  ISETP.NE.OR P0, PT, R93, R9, P0 ;  /* 0x000000095d00720c */ /* 0x000fda0000705670 */
[----:B------:R-:W-:Y:S05]  /*122b0*/  @P0 BRA `(.L_x_328) ;  /* 0x0000027800440947 */ /* 0x000fea0003800000 */
[----:B------:R-:W-:Y:S01]  /*122c0*/  LOP3.LUT R0, R79, R77, R78, 0xfe, !PT ;  /* 0x0000004d4f007212 */ /* 0x000fe200078efe4e */
[----:B------:R-:W-:Y:S01]  /*122d0*/  HFMA2 R22, -RZ, RZ, 0, 0 ;  /* 0x00000000ff167431 */ /* 0x000fe200000001ff */
        /* <DEDUP_REMOVED lines=10> */
[----:B------:R-:W-:-:S02]  /*12380*/  LOP3.LUT P0, RZ, R3, R84, RZ, 0xfc, !PT ;  /* 0x0000005403ff7212 */ /* 0x000fc4000780fcff */
[----:B------:R-:W-:Y:S01]  /*12390*/  CS2R R18, SRZ ;  /* 0x0000000000127805 */ /* 0x000fe2000001ff00 */
[----:B------:R-:W-:Y:S01]  /*123a0*/  IMAD.MOV.U32 R25, RZ, RZ, RZ ;  /* 0x000000ffff197224 */ /* 0x000fe200078e00ff */
[----:B------:R-:W-:Y:S01]  /*123b0*/  CS2R R26, SRZ ;  /* 0x00000000001a7805 */ /* 0x000fe2000001ff00 */
[----:B------:R-:W-:-:S08]  /*123c0*/  IMAD.MOV.U32 R29, RZ, RZ, RZ ;  /* 0x000000ffff1d7224 */ /* 0x000fd000078e00ff */
[----:B------:R-:W-:Y:S05]  /*123d0*/  @!P0 BRA `(.L_x_328) ;  /* 0x0000027400fc8947 */ /* 0x000fea0003800000 */
[----:B------:R-:W-:Y:S01]  /*123e0*/  IMAD.WIDE.U32 R2, R77, R77, RZ ;  /* 0x0000004d4d027225 */ /* 0x000fe200078e00ff */
[----:B------:R-:W-:-:S03]  /*123f0*/  MOV R5, RZ ;  /* 0x000000ff00057202 */ /* 0x000fc60000000f00 */
[----:B------:R-:W-:Y:S01]  /*12400*/  IMAD.MOV.U32 R4, RZ, RZ, R3 ;  /* 0x000000ffff047224 */ /* 0x000fe200078e0003 */
[----:B------:R-:W-:Y:S01]  /*12410*/  LOP3.LUT R12, R2, 0xfffffffd, RZ, 0xc0, !PT ;  /* 0xfffffffd020c7812 */ /* 0x000fe200078ec0ff */
[----:B------:R-:W-:Y:S02]  /*12420*/  IMAD.MOV.U32 R7, RZ, RZ, RZ ;  /* 0x000000ffff077224 */ /* 0x000fe400078e00ff */
[----:B------:R-:W-:-:S04]  /*12430*/  IMAD.WIDE.U32 R4, R77, R78, R4 ;  /* 0x0000004e4d047225 */ /* 0x000fc800078e0004 */
[----:B------:R-:W-:Y:S01]  /*12440*/  IMAD.MOV.U32 R6, RZ, RZ, R5 ;  /* 0x000000ffff067224 */ /* 0x000fe200078e0005 */
[----:B------:R-:W-:Y:S01]  /*12450*/  MOV R8, R4 ;  /* 0x0000000400087202 */ /* 0x000fe20000000f00 */
[----:B------:R-:W-:Y:S02]  /*12460*/  IMAD.MOV.U32 R9, RZ, RZ, RZ ;  /* 0x000000ffff097224 */ /* 0x000fe400078e00ff */
[----:B------:R-:W-:-:S04]  /*12470*/  IMAD.WIDE.U32 R4, R77, R79, R6 ;  /* 0x0000004f4d047225 */ /* 0x000fc800078e0006 */
[----:B------:R-:W-:-:S04]  /*12480*/  IMAD.WIDE.U32 R8, R77, R78, R8 ;  /* 0x0000004e4d087225 */ /* 0x000fc800078e0008 */
[----:B------:R-:W-:Y:S01]  /*12490*/  IMAD R7, R2, R33, RZ ;  /* 0x0000002102077224 */ /* 0x000fe200078e02ff */
[----:B------:R-:W-:Y:S01]  /*124a0*/  IADD3 R10, P0, PT, R4, R9, RZ ;  /* 0x00000009040a7210 */ /* 0x000fe20007f1e0ff */
[----:B------:R-:W-:Y:S02]  /*124b0*/  IMAD.MOV.U32 R13, RZ, RZ, RZ ;  /* 0x000000ffff0d7224 */ /* 0x000fe400078e00ff */
[----:B------:R-:W-:Y:S01]  /*124c0*/  IMAD.MOV.U32 R2, RZ, RZ, R5 ;  /* 0x000000ffff027224 */ /* 0x000fe200078e0005 */
[----:B------:R-:W-:Y:S01]  /*124d0*/  IADD3.X R11, PT, PT, RZ, RZ, RZ, P0, !PT ;  /* 0x000000ffff0b7210 */ /* 0x000fe200007fe4ff */
[----:B------:R-:W-:-:S04]  /*124e0*/  IMAD.HI.U32 R13, R7, R52, R12 ;  /* 0x00000034070d7227 */ /* 0x000fc800078e000c */
[----:B------:R-:W-:Y:S01]  /*124f0*/  IMAD.MOV.U32 R3, RZ, RZ, RZ ;  /* 0x000000ffff037224 */ /* 0x000fe200078e00ff */
[----:B------:R-:W-:Y:S01]  /*12500*/  IADD3 R12, P0, PT, R8, R13, RZ ;  /* 0x0000000d080c7210 */ /* 0x000fe20007f1e0ff */
[----:B------:R-:W-:-:S03]  /*12510*/  IMAD.WIDE.U32 R8, R78, R78, R10 ;  /* 0x0000004e4e087225 */ /* 0x000fc600078e000a */
[----:B------:R-:W-:Y:S01]  /*12520*/  IADD3.X R13, PT, PT, RZ, RZ, RZ, P0, !PT ;  /* 0x000000ffff0d7210 */ /* 0x000fe200007fe4ff */
[----:B------:R-:W-:-:S04]  /*12530*/  IMAD.WIDE.U32 R2, R77, R80, R2 ;  /* 0x000000504d027225 */ /* 0x000fc800078e0002 */
[----:B------:R-:W-:Y:S01]  /*12540*/  IMAD.MOV.U32 R10, RZ, RZ, R8 ;  /* 0x000000ffff0a7224 */ /* 0x000fe200078e0008 */
[----:B------:R-:W-:Y:S01]  /*12550*/  IADD3 R14, P0, PT, R2, R9, RZ ;  /* 0x00000009020e7210 */ /* 0x000fe20007f1e0ff */
[----:B------:R-:W-:Y:S02]  /*12560*/  IMAD.MOV.U32 R11, RZ, RZ, RZ ;  /* 0x000000ffff0b7224 */ /* 0x000fe400078e00ff */
[----:B------:R-:W-:Y:S01]  /*12570*/  IMAD.WIDE.U32 R12, R7, R53, R12 ;  /* 0x00000035070c7225 */ /* 0x000fe200078e000c */
[----:B------:R-:W-:-:S03]  /*12580*/  IADD3.X R15, PT, PT, RZ, RZ, RZ, P0, !PT ;  /* 0x000000ffff0f7210 */ /* 0x000fc600007fe4ff */
[----:B------:R-:W-:-:S04]  /*12590*/  IMAD.WIDE.U32 R10, R77, R79, R10 ;  /* 0x0000004f4d0a7225 */ /* 0x000fc800078e000a */
[----:B------:R-:W-:Y:S01]  /*125a0*/  IMAD.MOV.U32 R4, RZ, RZ, R3 ;  /* 0x000000ffff047224 */ /* 0x000fe200078e0003 */
[----:B------:R-:W-:Y:S01]  /*125b0*/  IADD3 R16, P2, PT, R10, R13, RZ ;  /* 0x0000000d0a107210 */ /* 0x000fe20007f5e0ff */
[----:B------:R-:W-:Y:S01]  /*125c0*/  IMAD.MOV.U32 R5, RZ, RZ, RZ ;  /* 0x000000ffff057224 */ /* 0x000fe200078e00ff */
[----:B------:R-:W-:Y:S01]  /*125d0*/  MOV R13, RZ ;  /* 0x000000ff000d7202 */ /* 0x000fe20000000f00 */
[----:B------:R-:W-:-:S04]  /*125e0*/  IMAD.WIDE.U32 R8, R78, R79, R14 ;  /* 0x0000004f4e087225 */ /* 0x000fc800078e000e */
[----:B------:R-:W-:-:S04]  /*125f0*/  IMAD.WIDE.U32 R4, R77, R81, R4 ;  /* 0x000000514d047225 */ /* 0x000fc800078e0004 */
[----:B------:R-:W-:Y:S01]  /*12600*/  IMAD R3, R12, R33, RZ ;  /* 0x000000210c037224 */ /* 0x000fe200078e02ff */
[----:B------:R-:W-:Y:S01]  /*12610*/  IADD3 R10, P0, PT, R4, R9, RZ ;  /* 0x00000009040a7210 */ /* 0x000fe20007f1e0ff */
[----:B------:R-:W-:Y:S01]  /*12620*/  IMAD.MOV.U32 R4, RZ, RZ, R5 ;  /* 0x000000ffff047224 */ /* 0x000fe200078e0005 */
[----:B------:R-:W-:Y:S01]  /*12630*/  MOV R5, RZ ;  /* 0x000000ff00057202 */ /* 0x000fe20000000f00 */
[----:B------:R-:W-:Y:S01]  /*12640*/  IMAD.HI.U32 R21, R3, R52, R12 ;  /* 0x0000003403157227 */ /* 0x000fe200078e000c */
[----:B------:R-:W-:-:S03]  /*12650*/  IADD3 R12, P1, PT, R8, R11, RZ ;  /* 0x0000000b080c7210 */ /* 0x000fc60007f3e0ff */
[----:B------:R-:W-:Y:S02]  /*12660*/  IMAD.X R11, RZ, RZ, RZ, P0 ;  /* 0x000000ffff0b7224 */ /* 0x000fe400000e06ff */
[----:B------:R-:W-:Y:S02]  /*12670*/  IMAD.X R13, RZ, RZ, RZ, P1 ;  /* 0x000000ffff0d7224 */ /* 0x000fe400008e06ff */
[----:B------:R-:W-:Y:S02]  /*12680*/  IMAD.X R17, RZ, RZ, RZ, P2 ;  /* 0x000000ffff117224 */ /* 0x000fe400010e06ff */
[----:B------:R-:W-:-:S04]  /*12690*/  IMAD.WIDE.U32 R4, R77, R82, R4 ;  /* 0x000000524d047225 */ /* 0x000fc800078e0004 */
[----:B------:R-:W-:-:S04]  /*126a0*/  IMAD.WIDE.U32 R8, R78, R80, R10 ;  /* 0x000000504e087225 */ /* 0x000fc800078e000a */
[----:B------:R-:W-:Y:S01]  /*126b0*/  IMAD.WIDE.U32 R10, R78, R79, R12 ;  /* 0x0000004f4e0a7225 */ /* 0x000fe200078e000c */
[----:B------:R-:W-:-:S03]  /*126c0*/  IADD3 R12, P0, PT, R4, R9, RZ ;  /* 0x00000009040c7210 */ /* 0x000fc60007f1e0ff */
[----:B------:R-:W-:Y:S01]  /*126d0*/  IMAD.WIDE.U32 R16, R7, R54, R16 ;  /* 0x0000003607107225 */ /* 0x000fe200078e0010 */
[----:B------:R-:W-:Y:S02]  /*126e0*/  IADD3 R18, P1, PT, R8, R11, RZ ;  /* 0x0000000b08127210 */ /* 0x000fe40007f3e0ff */
[----:B------:R-:W-:Y:S01]  /*126f0*/  MOV R14, R10 ;  /* 0x0000000a000e7202 */ /* 0x000fe20000000f00 */
[----:B------:R-:W-:Y:S01]  /*12700*/  IMAD.MOV.U32 R15, RZ, RZ, RZ ;  /* 0x000000ffff0f7224 */ /* 0x000fe200078e00ff */
[----:B------:R-:W-:Y:S01]  /*12710*/  IADD3 R20, P2, PT, R16, R21, RZ ;  /* 0x0000001510147210 */ /* 0x000fe20007f5e0ff */
[----:B------:R-:W-:Y:S01]  /*12720*/  IMAD.X R13, RZ, RZ, RZ, P0 ;  /* 0x000000ffff0d7224 */ /* 0x000fe200000e06ff */
[----:B------:R-:W-:Y:S01]  /*12730*/  MOV R8, R5 ;  /* 0x0000000500087202 */ /* 0x000fe20000000f00 */
[----:B------:R-:W-:Y:S01]  /*12740*/  IMAD.MOV.U32 R9, RZ, RZ, RZ ;  /* 0x000000ffff097224 */ /* 0x000fe200078e00ff */
[----:B------:R-:W-:Y:S01]  /*12750*/  IADD3.X R19, PT, PT, RZ, RZ, RZ, P1, !PT ;  /* 0x000000ffff137210 */ /* 0x000fe20000ffe4ff */
[----:B------:R-:W-:-:S04]  /*12760*/  IMAD.WIDE.U32 R14, R77, R80, R14 ;  /* 0x000000504d0e7225 */ /* 0x000fc800078e000e */
[----:B------:R-:W-:Y:S02]  /*12770*/  IMAD.X R21, RZ, RZ, RZ, P2 ;  /* 0x000000ffff157224 */ /* 0x000fe400010e06ff */
[----:B------:R-:W-:-:S04]  /*12780*/  IMAD.WIDE.U32 R10, R78, R81, R12 ;  /* 0x000000514e0a7225 */ /* 0x000fc800078e000c */
[----:B------:R-:W-:-:S04]  /*12790*/  IMAD.WIDE.U32 R8, R77, R83, R8 ;  /* 0x000000534d087225 */ /* 0x000fc800078e0008 */
[----:B------:R-:W-:Y:S01]  /*127a0*/  IMAD.WIDE.U32 R12, R79, R79, R18 ;  /* 0x0000004f4f0c7225 */ /* 0x000fe200078e0012 */
[----:B------:R-:W-:Y:S02]  /*127b0*/  IADD3 R18, P2, PT, R14, R17, RZ ;  /* 0x000000110e127210 */ /* 0x000fe40007f5e0ff */
[----:B------:R-:W-:Y:S01]  /*127c0*/  IADD3 R14, P0, PT, R8, R11, RZ ;  /* 0x0000000b080e7210 */ /* 0x000fe20007f1e0ff */
[----:B------:R-:W-:Y:S01]  /*127d0*/  IMAD.WIDE.U32 R20, R3, R53, R20 ;  /* 0x0000003503147225 */ /* 0x000fe200078e0014 */
[----:B------:R-:W-:Y:S02]  /*127e0*/  IADD3.X R19, PT, PT, RZ, RZ, RZ, P2, !PT ;  /* 0x000000ffff137210 */ /* 0x000fe400017fe4ff */
[----:B------:R-:W-:Y:S01]  /*127f0*/  IADD3 R12, P2, PT, R12, R15, RZ ;  /* 0x0000000f0c0c7210 */ /* 0x000fe20007f5e0ff */
[----:B------:R-:W-:Y:S01]  /*12800*/  IMAD R5, R20, R33, RZ ;  /* 0x0000002114057224 */ /* 0x000fe200078e02ff */
[----:B------:R-:W-:Y:S01]  /*12810*/  IADD3.X R15, PT, PT, RZ, RZ, RZ, P0, !PT ;  /* 0x000000ffff0f7210 */ /* 0x000fe200007fe4ff */
[----:B------:R-:W-:-:S02]  /*12820*/  IMAD.MOV.U32 R16, RZ, RZ, R20 ;  /* 0x000000ffff107224 */ /* 0x000fc400078e0014 */
[----:B------:R-:W-:Y:S02]  /*12830*/  IMAD.MOV.U32 R17, RZ, RZ, RZ ;  /* 0x000000ffff117224 */ /* 0x000fe400078e00ff */
[----:B------:R-:W-:Y:S02]  /*12840*/  IMAD.MOV.U32 R8, RZ, RZ, R9 ;  /* 0x000000ffff087224 */ /* 0x000fe400078e0009 */
[----:B------:R-:W-:Y:S01]  /*12850*/  IMAD.HI.U32 R27, R5, R52, R16 ;  /* 0x00000034051b7227 */ /* 0x000fe200078e0010 */
[----:B------:R-:W-:-:S03]  /*12860*/  IADD3 R16, P1, PT, R10, R13, RZ ;  /* 0x0000000d0a107210 */ /* 0x000fc60007f3e0ff */
[----:B------:R-:W-:Y:S02]  /*12870*/  IMAD.X R13, RZ, RZ, RZ, P2 ;  /* 0x000000ffff0d7224 */ /* 0x000fe400010e06ff */
[----:B------:R-:W-:Y:S02]  /*12880*/  IMAD.MOV.U32 R9, RZ, RZ, RZ ;  /* 0x000000ffff097224 */ /* 0x000fe400078e00ff */
[----:B------:R-:W-:-:S04]  /*12890*/  IMAD.WIDE.U32 R10, R78, R82, R14 ;  /* 0x000000524e0a7225 */ /* 0x000fc800078e000e */
[----:B------:R-:W-:Y:S02]  /*128a0*/  IMAD.X R17, RZ, RZ, RZ, P1 ;  /* 0x000000ffff117224 */ /* 0x000fe400008e06ff */
[----:B------:R-:W-:-:S04]  /*128b0*/  IMAD.WIDE.U32 R14, R78, R80, R12 ;  /* 0x000000504e0e7225 */ /* 0x000fc800078e000c */
[----:B------:R-:W-:-:S04]  /*128c0*/  IMAD.WIDE.U32 R8, R77, R84, R8 ;  /* 0x000000544d087225 */ /* 0x000fc800078e0008 */
[----:B------:R-:W-:Y:S01]  /*128d0*/  IMAD.WIDE.U32 R18, R7, R55, R18 ;  /* 0x0000003707127225 */ /* 0x000fe200078e0012 */
[----:B------:R-:W-:-:S03]  /*128e0*/  IADD3 R20, P0, PT, R8, R11, RZ ;  /* 0x0000000b08147210 */ /* 0x000fc60007f1e0ff */
[----:B------:R-:W-:Y:S01]  /*128f0*/  IMAD.WIDE.U32 R12, R79, R80, R16 ;  /* 0x000000504f0c7225 */ /* 0x000fe200078e0010 */
[----:B------:R-:W-:Y:S02]  /*12900*/  MOV R16, R14 ;  /* 0x0000000e00107202 */ /* 0x000fe40000000f00 */
[----:B------:R-:W-:Y:S01]  /*12910*/  IADD3 R24, P2, PT, R18, R21, RZ ;  /* 0x0000001512187210 */ /* 0x000fe20007f5e0ff */
[----:B------:R-:W-:Y:S01]  /*12920*/  IMAD.MOV.U32 R17, RZ, RZ, RZ ;  /* 0x000000ffff117224 */ /* 0x000fe200078e00ff */
        /* <DEDUP_REMOVED lines=25> */
[----:B------:R-:W-:-:S04]  /*12ac0*/  IMAD.WIDE.U32 R10, R78, R84, R16 ;  /* 0x000000544e0a7225 */ /* 0x000fc800078e0010 */
[----:B------:R-:W-:-:S04]  /*12ad0*/  IMAD.WIDE.U32 R12, R79, R82, R14 ;  /* 0x000000524f0c7225 */ /* 0x000fc800078e000e */
[----:B------:R-:W-:-:S04]  /*12ae0*/  IMAD.WIDE.U32 R14, R80, R80, R22 ;  /* 0x00000050500e7225 */ /* 0x000fc800078e0016 */
[----:B------:R-:W-:Y:S01]  /*12af0*/  IMAD.WIDE.U32 R16, R78, R81, R24 ;  /* 0x000000514e107225 */ /* 0x000fe200078e0018 */
[----:B------:R-:W-:Y:S02]  /*12b00*/  IADD3 R24, P0, PT, R10, R13, RZ ;  /* 0x0000000d0a187210 */ /* 0x000fe40007f1e0ff */
[----:B------:R-:W-:Y:S01]  /*12b10*/  IADD3 R18, P1, PT, R12, R15, RZ ;  /* 0x0000000f0c127210 */ /* 0x000fe20007f3e0ff */
[----:B------:R-:W-:Y:S01]  /*12b20*/  IMAD.WIDE.U32 R20, R5, R53, R20 ;  /* 0x0000003505147225 */ /* 0x000fe200078e0014 */
[----:B------:R-:W-:Y:S02]  /*12b30*/  IADD3 R14, P2, PT, R14, R17, RZ ;  /* 0x000000110e0e7210 */ /* 0x000fe40007f5e0ff */
[----:B------:R-:W-:Y:S01]  /*12b40*/  IADD3.X R25, PT, PT, RZ, RZ, RZ, P0, !PT ;  /* 0x000000ffff197210 */ /* 0x000fe200007fe4ff */
[----:B------:R-:W-:Y:S01]  /*12b50*/  IMAD.MOV.U32 R17, RZ, RZ, RZ ;  /* 0x000000ffff117224 */ /* 0x000fe200078e00ff */
[----:B------:R-:W-:Y:S01]  /*12b60*/  MOV R22, R20 ;  /* 0x0000001400167202 */ /* 0x000fe20000000f00 */
[----:B------:R-:W-:Y:S01]  /*12b70*/  IMAD R9, R20, R33, RZ ;  /* 0x0000002114097224 */ /* 0x000fe200078e02ff */
[----:B------:R-:W-:Y:S01]  /*12b80*/  IADD3.X R15, PT, PT, RZ, RZ, RZ, P2, !PT ;  /* 0x000000ffff0f7210 */ /* 0x000fe200017fe4ff */
[----:B------:R-:W-:-:S02]  /*12b90*/  IMAD.MOV.U32 R23, RZ, RZ, RZ ;  /* 0x000000ffff177224 */ /* 0x000fc400078e00ff */
[----:B------:R-:W-:Y:S02]  /*12ba0*/  IMAD.X R27, RZ, RZ, RZ, P4 ;  /* 0x000000ffff1b7224 */ /* 0x000fe400020e06ff */
[----:B------:R-:W-:-:S04]  /*12bb0*/  IMAD.WIDE.U32 R16, R77, R82, R16 ;  /* 0x000000524d107225 */ /* 0x000fc800078e0010 */
[----:B------:R-:W-:Y:S01]  /*12bc0*/  IMAD.HI.U32 R29, R9, R52, R22 ;  /* 0x00000034091d7227 */ /* 0x000fe200078e0016 */
[----:B------:R-:W-:-:S03]  /*12bd0*/  IADD3 R20, P3, PT, R16, R19, RZ ;  /* 0x0000001310147210 */ /* 0x000fc60007f7e0ff */
[----:B------:R-:W-:-:S04]  /*12be0*/  IMAD.WIDE.U32 R22, R3, R55, R26 ;  /* 0x0000003703167225 */ /* 0x000fc800078e001a */
        /* <DEDUP_REMOVED lines=16> */
[----:B------:R-:W-:-:S03]  /*12cf0*/  IADD3 R30, P4, PT, R20, R23, RZ ;  /* 0x00000017141e7210 */ /* 0x000fc60007f9e0ff */
[----:B------:R-:W-:-:S04]  /*12d00*/  IMAD.WIDE.U32 R24, R5, R54, R24 ;  /* 0x0000003605187225 */ /* 0x000fc800078e0018 */
[----:B------:R-:W-:Y:S01]  /*12d10*/  IMAD.WIDE.U32 R16, R78, R82, R26 ;  /* 0x000000524e107225 */ /* 0x000fe200078e001a */
[----:B------:R-:W-:-:S03]  /*12d20*/  IADD3 R26, P3, PT, R24, R29, RZ ;  /* 0x0000001d181a7210 */ /* 0x000fc60007f7e0ff */
[----:B------:R-:W-:Y:S01]  /*12d30*/  IMAD.WIDE.U32 R10, R80, R82, R18 ;  /* 0x00000052500a7225 */ /* 0x000fe200078e0012 */
[----:B------:R-:W-:-:S03]  /*12d40*/  MOV R18, R16 ;  /* 0x0000001000127202 */ /* 0x000fc60000000f00 */
[----:B------:R-:W-:Y:S01]  /*12d50*/  IMAD.X R23, RZ, RZ, RZ, P2 ;  /* 0x000000ffff177224 */ /* 0x000fe200010e06ff */
[----:B------:R-:W-:Y:S01]  /*12d60*/  IADD3 R28, P0, PT, R12, R11, RZ ;  /* 0x0000000b0c1c7210 */ /* 0x000fe20007f1e0ff */
[----:B------:R-:W-:Y:S02]  /*12d70*/  IMAD.MOV.U32 R19, RZ, RZ, RZ ;  /* 0x000000ffff137224 */ /* 0x000fe400078e00ff */
[----:B------:R-:W-:-:S04]  /*12d80*/  IMAD.WIDE.U32 R14, R80, R81, R22 ;  /* 0x00000051500e7225 */ /* 0x000fc800078e0016 */
[----:B------:R-:W-:Y:S01]  /*12d90*/  IMAD.X R31, RZ, RZ, RZ, P4 ;  /* 0x000000ffff1f7224 */ /* 0x000fe200020e06ff */
[----:B------:R-:W-:Y:S01]  /*12da0*/  IADD3 R20, P1, PT, R10, R15, RZ ;  /* 0x0000000f0a147210 */ /* 0x000fe20007f3e0ff */
[----:B------:R-:W-:Y:S01]  /*12db0*/  IMAD.X R27, RZ, RZ, RZ, P3 ;  /* 0x000000ffff1b7224 */ /* 0x000fe200018e06ff */
[----:B------:R-:W-:Y:S01]  /*12dc0*/  IADD3 R24, P2, PT, R14, R17, RZ ;  /* 0x000000110e187210 */ /* 0x000fe20007f5e0ff */
[----:B------:R-:W-:Y:S01]  /*12dd0*/  IMAD.WIDE.U32 R18, R77, R83, R18 ;  /* 0x000000534d127225 */ /* 0x000fe200078e0012 */
[----:B------:R-:W-:-:S03]  /*12de0*/  MOV R17, RZ ;  /* 0x000000ff00117202 */ /* 0x000fc60000000f00 */
[----:B------:R-:W-:Y:S02]  /*12df0*/  IMAD.X R29, RZ, RZ, RZ, P0 ;  /* 0x000000ffff1d7224 */ /* 0x000fe400000e06ff */
[----:B------:R-:W-:Y:S01]  /*12e00*/  IMAD.WIDE.U32 R22, R3, R56, R30 ;  /* 0x0000003803167225 */ /* 0x000fe200078e001e */
[----:B------:R-:W-:Y:S02]  /*12e10*/  IADD3 R30, P0, PT, R18, R21, RZ ;  /* 0x00000015121e7210 */ /* 0x000fe40007f1e0ff */
[----:B------:R-:W-:Y:S01]  /*12e20*/  IADD3.X R21, PT, PT, RZ, RZ, RZ, P1, !PT ;  /* 0x000000ffff157210 */ /* 0x000fe20000ffe4ff */
[----:B------:R-:W-:Y:S01]  /*12e30*/  IMAD.WIDE.U32 R26, R9, R53, R26 ;  /* 0x00000035091a7225 */ /* 0x000fe200078e001a */
[----:B------:R-:W-:-:S03]  /*12e40*/  IADD3 R34, P3, PT, R22, R25, RZ ;  /* 0x0000001916227210 */ /* 0x000fc60007f7e0ff */
[----:B------:R-:W-:-:S04]  /*12e50*/  IMAD.WIDE.U32 R14, R80, R83, R28 ;  /* 0x00000053500e7225 */ /* 0x000fc800078e001c */
[----:B------:R-:W-:Y:S01]  /*12e60*/  IMAD R11, R26, R33, RZ ;  /* 0x000000211a0b7224 */ /* 0x000fe200078e02ff */
[----:B------:R-:W-:Y:S01]  /*12e70*/  IADD3 R18, P1, PT, R13, R15, RZ ;  /* 0x0000000f0d127210 */ /* 0x000fe20007f3e0ff */
[----:B------:R-:W-:Y:S02]  /*12e80*/  IMAD.MOV.U32 R16, RZ, RZ, R26 ;  /* 0x000000ffff107224 */ /* 0x000fe400078e001a */
[----:B------:R-:W-:Y:S02]  /*12e90*/  IMAD.X R25, RZ, RZ, RZ, P2 ;  /* 0x000000ffff197224 */ /* 0x000fe400010e06ff */
[----:B------:R-:W-:-:S04]  /*12ea0*/  IMAD.WIDE.U32 R12, R81, R81, R20 ;  /* 0x00000051510c7225 */ /* 0x000fc800078e0014 */
[----:B------:R-:W-:Y:S01]  /*12eb0*/  IMAD.HI.U32 R37, R11, R52, R16 ;  /* 0x000000340b257227 */ /* 0x000fe200078e0010 */
[----:B------:R-:W-:-:S03]  /*12ec0*/  IADD3 R14, P2, PT, R14, R13, RZ ;  /* 0x0000000d0e0e7210 */ /* 0x000fc60007f5e0ff */
[----:B------:R-:W-:Y:S02]  /*12ed0*/  IMAD.X R31, RZ, RZ, RZ, P0 ;  /* 0x000000ffff1f7224 */ /* 0x000fe400000e06ff */
[----:B------:R-:W-:-:S04]  /*12ee0*/  IMAD.WIDE.U32 R16, R79, R82, R24 ;  /* 0x000000524f107225 */ /* 0x000fc800078e0018 */
        /* <DEDUP_REMOVED lines=20> */
[----:B------:R-:W-:Y:S01]  /*13030*/  MOV R19, RZ ;  /* 0x000000ff00137202 */ /* 0x000fe20000000f00 */
[----:B------:R-:W-:Y:S01]  /*13040*/  IMAD.X R35, RZ, RZ, RZ, P4 ;  /* 0x000000ffff237224 */ /* 0x000fe200020e06ff */
        /* <DEDUP_REMOVED lines=13> */
[----:B------:R-:W-:Y:S01]  /*13120*/  IMAD.X R29, RZ, RZ, RZ, P4 ;  /* 0x000000ffff1d7224 */ /* 0x000fe200020e06ff */
[----:B------:R-:W-:Y:S01]  /*13130*/  IADD3 R14, P2, PT, R14, R13, RZ ;  /* 0x0000000d0e0e7210 */ /* 0x000fe20007f5e0ff */
[----:B------:R-:W-:-:S04]  /*13140*/  IMAD.WIDE.U32 R16, R79, R83, R16 ;  /* 0x000000534f107225 */ /* 0x000fc800078e0010 */
[----:B------:R-:W-:Y:S01]  /*13150*/  IMAD.WIDE.U32 R20, R7, R92, R24 ;  /* 0x0000005c07147225 */ /* 0x000fe200078e0018 */
[----:B------:R-:W-:Y:S02]  /*13160*/  IADD3 R22, P3, PT, R12, R17, RZ ;  /* 0x000000110c167210 */ /* 0x000fe40007f7e0ff */
[----:B------:R-:W-:Y:S01]  /*13170*/  IADD3 R26, P4, PT, R16, R19, RZ ;  /* 0x00000013101a7210 */ /* 0x000fe20007f9e0ff */
[----:B------:R-:W-:-:S04]  /*13180*/  IMAD.WIDE.U32 R24, R5, R56, R28 ;  /* 0x0000003805187225 */ /* 0x000fc800078e001c */
[----:B------:R-:W-:Y:S01]  /*13190*/  IMAD.WIDE.U32 R28, R11, R53, R30 ;  /* 0x000000350b1c7225 */ /* 0x000fe200078e001e */
[----:B------:R-:W-:Y:S02]  /*131a0*/  IADD3 R34, P0, PT, R24, R27, RZ ;  /* 0x0000001b18227210 */ /* 0x000fe40007f1e0ff */
[----:B------:R-:W-:Y:S01]  /*131b0*/  IADD3.X R27, PT, PT, RZ, RZ, RZ, P4, !PT ;  /* 0x000000ffff1b7210 */ /* 0x000fe200027fe4ff */
[----:B------:R-:W-:Y:S01]  /*131c0*/  IMAD R7, R28, R33, RZ ;  /* 0x000000211c077224 */ /* 0x000fe200078e02ff */
[----:B------:R-:W-:Y:S01]  /*131d0*/  IADD3 R30, P5, PT, R20, R23, RZ ;  /* 0x00000017141e7210 */ /* 0x000fe20007fbe0ff */
[----:B------:R-:W-:Y:S01]  /*131e0*/  IMAD.MOV.U32 R12, RZ, RZ, R28 ;  /* 0x000000ffff0c7224 */ /* 0x000fe200078e001c */
[----:B------:R-:W-:Y:S01]  /*131f0*/  IADD3.X R23, PT, PT, RZ, RZ, RZ, P3, !PT ;  /* 0x000000ffff177210 */ /* 0x000fe20001ffe4ff */
[----:B------:R-:W-:Y:S02]  /*13200*/  IMAD.MOV.U32 R13, RZ, RZ, RZ ;  /* 0x000000ffff0d7224 */ /* 0x000fe400078e00ff */
[----:B------:R-:W-:-:S02]  /*13210*/  IMAD.X R19, RZ, RZ, RZ, P1 ;  /* 0x000000ffff137224 */ /* 0x000fc400008e06ff */
[----:B------:R-:W-:Y:S02]  /*13220*/  IMAD.X R15, RZ, RZ, RZ, P2 ;  /* 0x000000ffff0f7224 */ /* 0x000fe400010e06ff */
[----:B------:R-:W-:-:S04]  /*13230*/  IMAD.HI.U32 R37, R7, R52, R12 ;  /* 0x0000003407257227 */ /* 0x000fc800078e000c */
[----:B------:R-:W-:-:S04]  /*13240*/  IMAD.WIDE.U32 R12, R81, R84, R18 ;  /* 0x00000054510c7225 */ /* 0x000fc800078e0012 */
        /* <DEDUP_REMOVED lines=12> */
[----:B------:R-:W-:Y:S02]  /*13310*/  IADD3 R26, P3, PT, R22, R25, RZ ;  /* 0x00000019161a7210 */ /* 0x000fe40007f7e0ff */
[----:B------:R-:W-:Y:S01]  /*13320*/  IADD3 R22, P6, PT, R23, R27, RZ ;  /* 0x0000001b17167210 */ /* 0x000fe20007fde0ff */
[----:B------:R-:W-:Y:S01]  /*13330*/  IMAD.WIDE.U32 R14, R82, R83, R20 ;  /* 0x00000053520e7225 */ /* 0x000fe200078e0014 */
[----:B------:R-:W-:-:S03]  /*13340*/  IADD3.X R27, PT, PT, RZ, RZ, RZ, P3, !PT ;  /* 0x000000ffff1b7210 */ /* 0x000fc60001ffe4ff */
        /* <DEDUP_REMOVED lines=22> */
[----:B------:R-:W-:-:S03]  /*134b0*/  IADD3.X R31, PT, PT, RZ, RZ, RZ, P5, !PT ;  /* 0x000000ffff1f7210 */ /* 0x000fc60002ffe4ff */
[----:B------:R-:W-:Y:S02]  /*134c0*/  IMAD.X R25, RZ, RZ, RZ, P2 ;  /* 0x000000ffff197224 */ /* 0x000fe400010e06ff */
[----:B------:R-:W-:Y:S01]  /*134d0*/  IMAD.WIDE.U32 R12, R82, R84, R18 ;  /* 0x00000054520c7225 */ /* 0x000fe200078e0012 */
[----:B------:R-:W-:Y:S02]  /*134e0*/  IADD3 R18, P2, PT, R16, R37, RZ ;  /* 0x0000002510127210 */ /* 0x000fe40007f5e0ff */
[----:B------:R-:W-:Y:S01]  /*134f0*/  IADD3 R0, P0, PT, R14, R25, RZ ;  /* 0x000000190e007210 */ /* 0x000fe20007f1e0ff */
        /* <DEDUP_REMOVED lines=11> */
[----:B------:R-:W-:Y:S01]  /*135b0*/  MOV R17, RZ ;  /* 0x000000ff00117202 */ /* 0x000fe20000000f00 */
[----:B------:R-:W-:Y:S01]  /*135c0*/  IMAD.WIDE.U32 R18, R7, R53, R18 ;  /* 0x0000003507127225 */ /* 0x000fe200078e0012 */
[----:B------:R-:W-:Y:S02]  /*135d0*/  IADD3 R12, P5, PT, R3, R23, RZ ;  /* 0x00000017030c7210 */ /* 0x000fe40007fbe0ff */
[----:B------:R-:W-:Y:S01]  /*135e0*/  IADD3 R24, P3, PT, R2, R15, RZ ;  /* 0x0000000f02187210 */ /* 0x000fe20007f7e0ff */
[----:B------:R-:W-:Y:S02]  /*135f0*/  IMAD R3, R18, R33, RZ ;  /* 0x0000002112037224 */ /* 0x000fe400078e02ff */
[----:B------:R-:W-:-:S02]  /*13600*/  IMAD.MOV.U32 R16, RZ, RZ, R18 ;  /* 0x000000ffff107224 */ /* 0x000fc400078e0012 */
[----:B------:R-:W-:Y:S02]  /*13610*/  IMAD.X R23, RZ, RZ, RZ, P1 ;  /* 0x000000ffff177224 */ /* 0x000fe400008e06ff */
[----:B------:R-:W-:-:S04]  /*13620*/  IMAD.WIDE.U32 R14, R83, R83, R20 ;  /* 0x00000053530e7225 */ /* 0x000fc800078e0014 */
[----:B------:R-:W-:Y:S01]  /*13630*/  IMAD.HI.U32 R29, R3, R52, R16 ;  /* 0x00000034031d7227 */ /* 0x000fe200078e0010 */
[----:B------:R-:W-:Y:S02]  /*13640*/  IADD3 R20, P1, PT, R13, R15, RZ ;  /* 0x0000000f0d147210 */ /* 0x000fe40007f3e0ff */
[----:B------:R-:W-:Y:S01]  /*13650*/  IADD3.X R13, PT, PT, RZ, RZ, RZ, P5, !PT ;  /* 0x000000ffff0d7210 */ /* 0x000fe20002ffe4ff */
[----:B------:R-:W-:-:S04]  /*13660*/  IMAD.WIDE.U32 R16, R81, R84, R22 ;  /* 0x0000005451107225 */ /* 0x000fc800078e0016 */
[----:B------:R-:W-:Y:S02]  /*13670*/  IMAD.X R21, RZ, RZ, RZ, P0 ;  /* 0x000000ffff157224 */ /* 0x000fe400000e06ff */
[----:B------:R-:W-:Y:S02]  /*13680*/  IMAD.X R0, RZ, RZ, RZ, P4 ;  /* 0x000000ffff007224 */ /* 0x000fe400020e06ff */
        /* <DEDUP_REMOVED lines=33> */
[----:B------:R-:W-:Y:S02]  /*138a0*/  IADD3 R22, P5, PT, R14, R17, RZ ;  /* 0x000000110e167210 */ /* 0x000fe40007fbe0ff */
[----:B------:R-:W-:Y:S01]  /*138b0*/  IADD3 R24, P6, PT, R16, R29, RZ ;  /* 0x0000001d10187210 */ /* 0x000fe20007fde0ff */
[----:B------:R-:W-:Y:S01]  /*138c0*/  IMAD.X R29, RZ, RZ, RZ, P2 ;  /* 0x000000ffff1d7224 */ /* 0x000fe200010e06ff */
[----:B------:R-:W-:Y:S01]  /*138d0*/  IADD3 R0, P0, PT, R0, R13, RZ ;  /* 0x0000000d00007210 */ /* 0x000fe20007f1e0ff */
[----:B------:R-:W-:Y:S01]  /*138e0*/  IMAD.WIDE.U32 R12, R9, R92, R18 ;  /* 0x0000005c090c7225 */ /* 0x000fe200078e0012 */
[----:B------:R-:W-:-:S03]  /*138f0*/  IADD3.X R21, PT, PT, RZ, RZ, RZ, P3, !PT ;  /* 0x000000ffff157210 */ /* 0x000fc60001ffe4ff */
[----:B------:R-:W-:Y:S02]  /*13900*/  IMAD.X R9, RZ, RZ, RZ, P1 ;  /* 0x000000ffff097224 */ /* 0x000fe400008e06ff */
[----:B------:R-:W-:Y:S02]  /*13910*/  IMAD.X R23, RZ, RZ, RZ, P5 ;  /* 0x000000ffff177224 */ /* 0x000fe400028e06ff */
[----:B------:R-:W-:Y:S02]  /*13920*/  IMAD.X R25, RZ, RZ, RZ, P6 ;  /* 0x000000ffff197224 */ /* 0x000fe400030e06ff */
[----:B------:R-:W-:-:S04]  /*13930*/  IMAD.WIDE.U32 R8, R83, R84, R8 ;  /* 0x0000005453087225 */ /* 0x000fc800078e0008 */
[----:B------:R-:W-:Y:S01]  /*13940*/  IMAD.WIDE.U32 R14, R11, R57, R20 ;  /* 0x000000390b0e7225 */ /* 0x000fe200078e0014 */
[----:B------:R-:W-:Y:S02]  /*13950*/  IADD3 R2, P3, PT, R8, R29, RZ ;  /* 0x0000001d08027210 */ /* 0x000fe40007f7e0ff */
        /* <DEDUP_REMOVED lines=14> */
[----:B------:R-:W-:Y:S01]  /*13a40*/  IMAD R13, R18, R33, RZ ;  /* 0x00000021120d7224 */ /* 0x000fe200078e02ff */
[----:B------:R-:W-:Y:S01]  /*13a50*/  IADD3 R4, P5, PT, R4, R9, RZ ;  /* 0x0000000904047210 */ /* 0x000fe20007fbe0ff */
[----:B------:R-:W-:Y:S02]  /*13a60*/  IMAD.MOV.U32 R19, RZ, RZ, RZ ;  /* 0x000000ffff137224 */ /* 0x000fe400078e00ff */
[----:B------:R-:W-:Y:S01]  /*13a70*/  IMAD.WIDE.U32 R14, R3, R54, R14 ;  /* 0x00000036030e7225 */ /* 0x000fe200078e000e */
[----:B------:R-:W-:-:S03]  /*13a80*/  IADD3.X R5, PT, PT, RZ, RZ, RZ, P5, !PT ;  /* 0x000000ffff057210 */ /* 0x000fc60002ffe4ff */
[----:B------:R-:W-:Y:S01]  /*13a90*/  IMAD.HI.U32 R19, R13, R52, R18 ;  /* 0x000000340d137227 */ /* 0x000fe200078e0012 */
        /* <DEDUP_REMOVED lines=24> */
[----:B------:R-:W-:-:S02]  /*13c20*/  IADD3.X R23, PT, PT, RZ, RZ, RZ, P3, !PT ;  /* 0x000000ffff177210 */ /* 0x000fc40001ffe4ff */
[----:B------:R-:W-:Y:S01]  /*13c30*/  IADD3.X R19, PT, PT, RZ, RZ, RZ, P0, !PT ;  /* 0x000000ffff137210 */ /* 0x000fe200007fe4ff */
[----:B------:R-:W-:Y:S01]  /*13c40*/  IMAD.WIDE.U32 R8, R13, R54, R20 ;  /* 0x000000360d087225 */ /* 0x000fe200078e0014 */
[----:B------:R-:W-:-:S03]  /*13c50*/  IADD3.X R21, PT, PT, RZ, RZ, RZ, P4, !PT ;  /* 0x000000ffff157210 */ /* 0x000fc600027fe4ff */
[----:B------:R-:W-:Y:S01]  /*13c60*/  IMAD.X R11, RZ, RZ, RZ, P2 ;  /* 0x000000ffff0b7224 */ /* 0x000fe200010e06ff */
[----:B------:R-:W-:Y:S01]  /*13c70*/  IADD3 R14, P2, PT, R14, R17, RZ ;  /* 0x000000110e0e7210 */ /* 0x000fe20007f5e0ff */
[----:B------:R-:W-:Y:S01]  /*13c80*/  IMAD.X R0, RZ, RZ, RZ, P5 ;  /* 0x000000ffff007224 */ /* 0x000fe200028e06ff */
[----:B------:R-:W-:Y:S01]  /*13c90*/  IADD3 R6, P5, PT, R16, R9, RZ ;  /* 0x0000000910067210 */ /* 0x000fe20007fbe0ff */
[----:B------:R-:W-:-:S03]  /*13ca0*/  IMAD.WIDE.U32 R16, R7, R92, R18 ;  /* 0x0000005c07107225 */ /* 0x000fc600078e0012 */
[----:B------:R-:W-:Y:S01]  /*13cb0*/  IADD3 R0, P0, PT, R0, R5, RZ ;  /* 0x0000000500007210 */ /* 0x000fe20007f1e0ff */
[----:B------:R-:W-:Y:S02]  /*13cc0*/  IMAD.X R15, RZ, RZ, RZ, P2 ;  /* 0x000000ffff0f7224 */ /* 0x000fe400010e06ff */
[----:B------:R-:W-:Y:S02]  /*13cd0*/  IMAD.X R7, RZ, RZ, RZ, P5 ;  /* 0x000000ffff077224 */ /* 0x000fe400028e06ff */
        /* <DEDUP_REMOVED lines=11> */
[----:B------:R-:W-:Y:S01]  /*13d90*/  IMAD.MOV.U32 R26, RZ, RZ, R8 ;  /* 0x000000ffff1a7224 */ /* 0x000fe200078e0008 */
[----:B------:R-:W-:Y:S01]  /*13da0*/  IADD3 R21, P4, PT, R21, R0, RZ ;  /* 0x0000000015157210 */ /* 0x000fe20007f9e0ff */
[----:B------:R-:W-:Y:S01]  /*13db0*/  IMAD.WIDE.U32 R16, R3, R58, R10 ;  /* 0x0000003a03107225 */ /* 0x000fe200078e000a */
[----:B------:R-:W-:-:S03]  /*13dc0*/  IADD3.X R0, PT, PT, RZ, RZ, RZ, P1, !PT ;  /* 0x000000ffff007210 */ /* 0x000fc60000ffe4ff */
        /* <DEDUP_REMOVED lines=10> */
[----:B------:R-:W-:-:S02]  /*13e70*/  IADD3 R0, P0, PT, R0, R5, RZ ;  /* 0x0000000500007210 */ /* 0x000fc40007f1e0ff */
[----:B------:R-:W-:Y:S01]  /*13e80*/  IADD3 R14, PT, PT, R14, R15, R21 ;  /* 0x0000000f0e0e7210 */ /* 0x000fe20007ffe015 */
[----:B------:R-:W-:Y:S01]  /*13e90*/  IMAD.X R5, RZ, RZ, RZ, P2 ;  /* 0x000000ffff057224 */ /* 0x000fe200010e06ff */
[----:B------:R-:W-:Y:S01]  /*13ea0*/  MOV R24, R10 ;  /* 0x0000000a00187202 */ /* 0x000fe20000000f00 */
[----:B------:R-:W-:-:S03]  /*13eb0*/  IMAD.WIDE.U32 R18, R13, R57, R16 ;  /* 0x000000390d127225 */ /* 0x000fc600078e0010 */
[----:B------:R-:W-:Y:S01]  /*13ec0*/  IADD3 R5, P2, PT, R5, R0, RZ ;  /* 0x0000000005057210 */ /* 0x000fe20007f5e0ff */
[----:B------:R-:W-:Y:S01]  /*13ed0*/  IMAD.X R0, RZ, RZ, RZ, P3 ;  /* 0x000000ffff007224 */ /* 0x000fe200018e06ff */
[----:B------:R-:W-:Y:S01]  /*13ee0*/  IADD3 R16, P6, PT, R2, R19, RZ ;  /* 0x0000001302107210 */ /* 0x000fe20007fde0ff */
[----:B------:R-:W-:Y:S02]  /*13ef0*/  IMAD.MOV.U32 R27, RZ, RZ, R6 ;  /* 0x000000ffff1b7224 */ /* 0x000fe400078e0006 */
        /* <DEDUP_REMOVED lines=8> */
[----:B------:R-:W-:Y:S01]  /*13f80*/  IADD3 R14, PT, PT, R5, R14, R0 ;  /* 0x0000000e050e7210 */ /* 0x000fe20007ffe000 */
[----:B------:R-:W-:Y:S01]  /*13f90*/  IMAD.X R0, RZ, RZ, RZ, P2 ;  /* 0x000000ffff007224 */ /* 0x000fe200010e06ff */
[----:B------:R-:W-:Y:S02]  /*13fa0*/  IADD3 R2, P0, PT, R21, R3, RZ ;  /* 0x0000000315027210 */ /* 0x000fe40007f1e0ff */
[----:B------:R-:W-:Y:S02]  /*13fb0*/  MOV R5, R4 ;  /* 0x0000000400057202 */ /* 0x000fe40000000f00 */
[----:B------:R-:W-:Y:S01]  /*13fc0*/  IADD3 R17, PT, PT, R17, R14, R0 ;  /* 0x0000000e11117210 */ /* 0x000fe20007ffe000 */
[----:B------:R-:W-:Y:S02]  /*13fd0*/  IMAD.X R3, RZ, RZ, RZ, P0 ;  /* 0x000000ffff037224 */ /* 0x000fe400000e06ff */
[----:B------:R-:W-:Y:S02]  /*13fe0*/  IMAD.X R0, RZ, RZ, RZ, P4 ;  /* 0x000000ffff007224 */ /* 0x000fe400020e06ff */
[----:B------:R-:W-:-:S04]  /*13ff0*/  IMAD.WIDE.U32 R2, R13, R92, R2 ;  /* 0x0000005c0d027225 */ /* 0x000fc800078e0002 */
        /* <DEDUP_REMOVED lines=30> */
.L_x_348:
        /* <DEDUP_REMOVED lines=22> */
.L_x_349:
[----:B------:R-:W-:Y:S01]  /*14340*/  CS2R R8, SRZ ;  /* 0x0000000000087805 */ /* 0x000fe2000001ff00 */
[----:B------:R-:W-:Y:S01]  /*14350*/  IMAD.WIDE.U32 R2, R5, R47, RZ ;  /* 0x0000002f05027225 */ /* 0x000fe200078e00ff */
[----:B------:R-:W-:-:S03]  /*14360*/  MOV R7, RZ ;  /* 0x000000ff00077202 */ /* 0x000fc60000000f00 */
[----:B------:R-:W-:Y:S01]  /*14370*/  HFMA2 R22, -RZ, RZ, 0, 0 ;  /* 0x00000000ff167431 */ /* 0x000fe200000001ff */
[----:B------:R-:W-:Y:S01]  /*14380*/  CS2R R20, SRZ ;  /* 0x0000000000147805 */ /* 0x000fe2000001ff00 */
[----:B------:R-:W-:Y:S02]  /*14390*/  IMAD.MOV.U32 R13, RZ, RZ, RZ ;  /* 0x000000ffff0d7224 */ /* 0x000fe400078e00ff */
[----:B------:R-:W-:Y:S02]  /*143a0*/  IMAD.IADD R6, R3, 0x1, R9 ;  /* 0x0000000103067824 */ /* 0x000fe400078e0209 */
[----:B------:R-:W-:Y:S02]  /*143b0*/  IMAD.MOV.U32 R19, RZ, RZ, RZ ;  /* 0x000000ffff137224 */ /* 0x000fe400078e00ff */
[----:B------:R-:W-:-:S04]  /*143c0*/  IMAD.WIDE.U32 R6, R47, R26, R6 ;  /* 0x0000001a2f067225 */ /* 0x000fc800078e0006 */
[----:B------:R-:W-:Y:S01]  /*143d0*/  IMAD.IADD R10, R7, 0x1, R13 ;  /* 0x00000001070a7824 */ /* 0x000fe200078e020d */
[----:B------:R-:W-:Y:S01]  /*143e0*/  MOV R18, R6 ;  /* 0x0000000600127202 */ /* 0x000fe20000000f00 */
[----:B------:R-:W-:Y:S02]  /*143f0*/  IMAD.MOV.U32 R11, RZ, RZ, RZ ;  /* 0x000000ffff0b7224 */ /* 0x000fe400078e00ff */
[----:B------:R-:W-:Y:S02]  /*14400*/  IMAD R41, R2, R33, RZ ;  /* 0x0000002102297224 */ /* 0x000fe400078e02ff */
[----:B------:R-:W-:-:S04]  /*14410*/  IMAD.WIDE.U32 R18, R48, R5, R18 ;  /* 0x0000000530127225 */ /* 0x000fc800078e0012 */
[----:B------:R-:W-:Y:S01]  /*14420*/  IMAD.WIDE.U32 R6, R47, R27, R10 ;  /* 0x0000001b2f067225 */ /* 0x000fe200078e000a */
[----:B------:R-:W-:-:S03]  /*14430*/  IADD3 R11, PT, PT, R9, R19, RZ ;  /* 0x00000013090b7210 */ /* 0x000fc60007ffe0ff */
[----:B------:R-:W-:Y:S01]  /*14440*/  IMAD.MOV.U32 R3, RZ, RZ, RZ ;  /* 0x000000ffff037224 */ /* 0x000fe200078e00ff */
[----:B------:R-:W-:Y:S01]  /*14450*/  IADD3 R10, P0, PT, R11, R6, RZ ;  /* 0x000000060b0a7210 */ /* 0x000fe20007f1e0ff */
[----:B------:R-:W-:Y:S02]  /*14460*/  IMAD.MOV.U32 R0, RZ, RZ, RZ ;  /* 0x000000ffff007224 */ /* 0x000fe400078e00ff */
[----:B------:R-:W-:Y:S01]  /*14470*/  IMAD.HI.U32 R3, R41, R52, R2 ;  /* 0x0000003429037227 */ /* 0x000fe200078e0002 */
[----:B------:R-:W-:-:S03]  /*14480*/  IADD3 R2, PT, PT, R7, R22, RZ ;  /* 0x0000001607027210 */ /* 0x000fc60007ffe0ff */
[----:B------:R-:W-:Y:S02]  /*14490*/  HFMA2 R7, -RZ, RZ, 0, 0 ;  /* 0x00000000ff077431 */ /* 0x000fe400000001ff */
[----:B------:R-:W-:Y:S02]  /*144a0*/  IMAD.IADD R31, R3, 0x1, R0 ;  /* 0x00000001031f7824 */ /* 0x000fe400078e0200 */
[----:B------:R-:W-:Y:S02]  /*144b0*/  IMAD.X R11, RZ, RZ, RZ, P0 ;  /* 0x000000ffff0b7224 */ /* 0x000fe400000e06ff */
        /* <DEDUP_REMOVED lines=10> */
[----:B------:R-:W-:Y:S02]  /*14560*/  IMAD.MOV.U32 R28, RZ, RZ, R10 ;  /* 0x000000ffff1c7224 */ /* 0x000fe400078e000a */
[----:B------:R-:W-:Y:S02]  /*14570*/  IMAD.MOV.U32 R29, RZ, RZ, RZ ;  /* 0x000000ffff1d7224 */ /* 0x000fe400078e00ff */
[----:B------:R-:W-:Y:S01]  /*14580*/  IMAD.IADD R6, R3, 0x1, R20 ;  /* 0x0000000103067824 */ /* 0x000fe200078e0214 */
[----:B------:R-:W-:Y:S01]  /*14590*/  IADD3 R3, PT, PT, R31, R2, RZ ;  /* 0x000000021f037210 */ /* 0x000fe20007ffe0ff */
[----:B------:R-:W-:-:S04]  /*145a0*/  IMAD.WIDE.U32 R28, R49, R5, R28 ;  /* 0x00000005311c7225 */ /* 0x000fc800078e001c */
[----:B------:R-:W-:Y:S01]  /*145b0*/  IMAD.WIDE.U32 R10, R48, R27, R18 ;  /* 0x0000001b300a7225 */ /* 0x000fe200078e0012 */
[----:B------:R-:W-:Y:S02]  /*145c0*/  IADD3 R28, P0, PT, R3, R28, RZ ;  /* 0x0000001c031c7210 */ /* 0x000fe40007f1e0ff */
[----:B------:R-:W-:Y:S01]  /*145d0*/  MOV R19, RZ ;  /* 0x000000ff00137202 */ /* 0x000fe20000000f00 */
[----:B------:R-:W-:Y:S02]  /*145e0*/  IMAD.IADD R35, R9, 0x1, R29 ;  /* 0x0000000109237824 */ /* 0x000fe400078e021d */
[----:B------:R-:W-:Y:S02]  /*145f0*/  IMAD.IADD R3, R22, 0x1, R11 ;  /* 0x0000000116037824 */ /* 0x000fe400078e020b */
[----:B------:R-:W-:Y:S01]  /*14600*/  IMAD.X R29, RZ, RZ, RZ, P0 ;  /* 0x000000ffff1d7224 */ /* 0x000fe200000e06ff */
[----:B------:R-:W-:Y:S01]  /*14610*/  IADD3 R34, P1, PT, R35, R10, RZ ;  /* 0x0000000a23227210 */ /* 0x000fe20007f3e0ff */
[----:B------:R-:W-:-:S03]  /*14620*/  IMAD.WIDE.U32 R6, R47, R23, R6 ;  /* 0x000000172f067225 */ /* 0x000fc600078e0006 */
[----:B------:R-:W-:Y:S01]  /*14630*/  IADD3.X R35, PT, PT, RZ, RZ, RZ, P1, !PT ;  /* 0x000000ffff237210 */ /* 0x000fe20000ffe4ff */
[----:B------:R-:W-:Y:S02]  /*14640*/  IMAD R31, R30, R33, RZ ;  /* 0x000000211e1f7224 */ /* 0x000fe400078e02ff */
[----:B------:R-:W-:Y:S02]  /*14650*/  IMAD.MOV.U32 R18, RZ, RZ, R30 ;  /* 0x000000ffff127224 */ /* 0x000fe400078e001e */
[----:B------:R-:W-:Y:S01]  /*14660*/  IMAD.WIDE.U32 R10, R41, R54, R28 ;  /* 0x00000036290a7225 */ /* 0x000fe200078e001c */
[----:B------:R-:W-:-:S03]  /*14670*/  IADD3 R28, P0, PT, R3, R6, RZ ;  /* 0x00000006031c7210 */ /* 0x000fc60007f1e0ff */
[----:B------:R-:W-:Y:S01]  /*14680*/  IMAD.HI.U32 R19, R31, R52, R18 ;  /* 0x000000341f137227 */ /* 0x000fe200078e0012 */
[----:B------:R-:W-:-:S03]  /*14690*/  IADD3.X R29, PT, PT, RZ, RZ, RZ, P0, !PT ;  /* 0x000000ffff1d7210 */ /* 0x000fc600007fe4ff */
[----:B------:R-:W-:Y:S02]  /*146a0*/  IMAD.MOV.U32 R18, RZ, RZ, RZ ;  /* 0x000000ffff127224 */ /* 0x000fe400078e00ff */
[----:B------:R-:W-:Y:S02]  /*146b0*/  IMAD.IADD R37, R0, 0x1, R19 ;  /* 0x0000000100257824 */ /* 0x000fe400078e0213 */
[----:B------:R-:W-:-:S03]  /*146c0*/  IMAD.WIDE.U32 R34, R49, R26, R34 ;  /* 0x0000001a31227225 */ /* 0x000fc600078e0022 */
[----:B------:R-:W-:Y:S01]  /*146d0*/  IADD3 R36, P1, PT, R37, R10, RZ ;  /* 0x0000000a25247210 */ /* 0x000fe20007f3e0ff */
[----:B------:R-:W-:Y:S01]  /*146e0*/  IMAD.IADD R6, R7, 0x1, R18 ;  /* 0x0000000107067824 */ /* 0x000fe200078e0212 */
[----:B------:R-:W-:Y:S01]  /*146f0*/  IADD3 R15, PT, PT, R13, R35, RZ ;  /* 0x000000230d0f7210 */ /* 0x000fe20007ffe0ff */
[----:B------:R-:W-:Y:S02]  /*14700*/  IMAD.MOV.U32 R3, RZ, RZ, RZ ;  /* 0x000000ffff037224 */ /* 0x000fe400078e00ff */
        /* <DEDUP_REMOVED lines=14> */
[----:B------:R-:W-:Y:S01]  /*147f0*/  IMAD.WIDE.U32 R36, R31, R53, R36 ;  /* 0x000000351f247225 */ /* 0x000fe200078e0024 */
[----:B------:R-:W-:Y:S02]  /*14800*/  IADD3.X R11, PT, PT, RZ, RZ, RZ, P0, !PT ;  /* 0x000000ffff0b7210 */ /* 0x000fe400007fe4ff */
[----:B------:R-:W-:Y:S01]  /*14810*/  IADD3.X R45, PT, PT, RZ, RZ, RZ, P1, !PT ;  /* 0x000000ffff2d7210 */ /* 0x000fe20000ffe4ff */
[----:B------:R-:W-:Y:S02]  /*14820*/  IMAD.IADD R39, R9, 0x1, R35 ;  /* 0x0000000109277824 */ /* 0x000fe400078e0223 */
        /* <DEDUP_REMOVED lines=21> */
[----:B------:R-:W-:Y:S02]  /*14980*/  HFMA2 R39, -RZ, RZ, 0, 0 ;  /* 0x00000000ff277431 */ /* 0x000fe400000001ff */
        /* <DEDUP_REMOVED lines=9> */
[----:B------:R-:W-:-:S03]  /*14a20*/  IADD3 R10, P3, PT, R7, R44, RZ ;  /* 0x0000002c070a7210 */ /* 0x000fc60007f7e0ff */
[----:B------:R-:W-:Y:S01]  /*14a30*/  IMAD.IADD R11, R20, 0x1, R11 ;  /* 0x00000001140b7824 */ /* 0x000fe200078e020b */
[----:B------:R-:W-:Y:S01]  /*14a40*/  IADD3 R44, P2, PT, R43, R38, RZ ;  /* 0x000000262b2c7210 */ /* 0x000fe20007f5e0ff */
[----:B------:R-:W-:-:S04]  /*14a50*/  IMAD.WIDE.U32 R34, R48, R14, R34 ;  /* 0x0000000e30227225 */ /* 0x000fc800078e0022 */
[----:B------:R-:W-:Y:S01]  /*14a60*/  IMAD.WIDE.U32 R36, R50, R27, R36 ;  /* 0x0000001b32247225 */ /* 0x000fe200078e0024 */
[----:B------:R-:W-:-:S03]  /*14a70*/  IADD3 R38, P0, PT, R11, R34, RZ ;  /* 0x000000220b267210 */ /* 0x000fc60007f1e0ff */
[----:B------:R-:W-:Y:S01]  /*14a80*/  IMAD.IADD R7, R9, 0x1, R39 ;  /* 0x0000000109077824 */ /* 0x000fe200078e0227 */
[----:B------:R-:W-:Y:S01]  /*14a90*/  IADD3.X R39, PT, PT, RZ, RZ, RZ, P0, !PT ;  /* 0x000000ffff277210 */ /* 0x000fe200007fe4ff */
[----:B------:R-:W-:Y:S01]  /*14aa0*/  IMAD.IADD R43, R19, 0x1, R35 ;  /* 0x00000001132b7824 */ /* 0x000fe200078e0223 */
[----:B------:R-:W-:Y:S01]  /*14ab0*/  IADD3 R35, PT, PT, R22, R37, RZ ;  /* 0x0000002516237210 */ /* 0x000fe20007ffe0ff */
[----:B------:R-:W-:Y:S01]  /*14ac0*/  IMAD.IADD R25, R3, 0x1, R45 ;  /* 0x0000000103197824 */ /* 0x000fe200078e022d */
[----:B------:R-:W-:Y:S01]  /*14ad0*/  IADD3 R34, P1, PT, R7, R36, RZ ;  /* 0x0000002407227210 */ /* 0x000fe20007f3e0ff */
[----:B------:R-:W-:Y:S02]  /*14ae0*/  IMAD.MOV.U32 R7, RZ, RZ, RZ ;  /* 0x000000ffff077224 */ /* 0x000fe400078e00ff */
        /* <DEDUP_REMOVED lines=8> */
[----:B------:R-:W-:Y:S02]  /*14b70*/  IMAD.MOV.U32 R4, RZ, RZ, RZ ;  /* 0x000000ffff047224 */ /* 0x000fe400078e00ff */
[----:B------:R-:W-:Y:S01]  /*14b80*/  IMAD.WIDE.U32 R60, R29, R53, R10 ;  /* 0x000000351d3c7225 */ /* 0x000fe200078e000a */
[----:B------:R-:W-:-:S03]  /*14b90*/  IADD3 R10, P2, PT, R25, R44, RZ ;  /* 0x0000002c190a7210 */ /* 0x000fc60007f5e0ff */
[----:B------:R-:W-:Y:S01]  /*14ba0*/  IMAD.IADD R59, R45, 0x1, R4 ;  /* 0x000000012d3b7824 */ /* 0x000fe200078e0204 */
[----:B------:R-:W-:Y:S01]  /*14bb0*/  IADD3 R43, PT, PT, R2, R61, RZ ;  /* 0x0000003d022b7210 */ /* 0x000fe20007ffe0ff */
[----:B------:R-:W-:Y:S01]  /*14bc0*/  IMAD.IADD R11, R18, 0x1, R39 ;  /* 0x00000001120b7824 */ /* 0x000fe200078e0227 */
[----:B------:R-:W-:Y:S01]  /*14bd0*/  IADD3.X R39, PT, PT, RZ, RZ, RZ, P0, !PT ;  /* 0x000000ffff277210 */ /* 0x000fe200007fe4ff */
[----:B------:R-:W-:Y:S02]  /*14be0*/  IMAD.X R35, RZ, RZ, RZ, P1 ;  /* 0x000000ffff237224 */ /* 0x000fe400008e06ff */
        /* <DEDUP_REMOVED lines=12> */
[----:B------:R-:W-:Y:S02]  /*14cb0*/  MOV R44, R36 ;  /* 0x00000024002c7202 */ /* 0x000fe40000000f00 */
[----:B------:R-:W-:Y:S01]  /*14cc0*/  IADD3.X R35, PT, PT, RZ, RZ, RZ, P0, !PT ;  /* 0x000000ffff237210 */ /* 0x000fe200007fe4ff */
[----:B------:R-:W-:Y:S01]  /*14cd0*/  IMAD.MOV.U32 R45, RZ, RZ, RZ ;  /* 0x000000ffff2d7224 */ /* 0x000fe200078e00ff */
[----:B------:R-:W-:Y:S01]  /*14ce0*/  IADD3 R36, P3, PT, R37, R38, RZ ;  /* 0x0000002625247210 */ /* 0x000fe20007f7e0ff */
[----:B------:R-:W-:-:S04]  /*14cf0*/  IMAD.WIDE.U32 R10, R31, R55, R10 ;  /* 0x000000371f0a7225 */ /* 0x000fc800078e000a */
[----:B------:R-:W-:Y:S01]  /*14d00*/  IMAD.WIDE.U32 R44, R74, R5, R44 ;  /* 0x000000054a2c7225 */ /* 0x000fe200078e002c */
[----:B------:R-:W-:-:S03]  /*14d10*/  IADD3 R10, P4, PT, R43, R10, RZ ;  /* 0x0000000a2b0a7210 */ /* 0x000fc60007f9e0ff */
[----:B------:R-:W-:Y:S01]  /*14d20*/  IMAD.X R7, RZ, RZ, RZ, P2 ;  /* 0x000000ffff077224 */ /* 0x000fe200010e06ff */
[----:B------:R-:W-:Y:S01]  /*14d30*/  IADD3 R44, P1, PT, R59, R44, RZ ;  /* 0x0000002c3b2c7210 */ /* 0x000fe20007f3e0ff */
[----:B------:R-:W-:Y:S02]  /*14d40*/  IMAD.IADD R45, R9, 0x1, R45 ;  /* 0x00000001092d7824 */ /* 0x000fe400078e022d */
[----:B------:R-:W-:-:S04]  /*14d50*/  IMAD.WIDE.U32 R6, R51, R27, R6 ;  /* 0x0000001b33067225 */ /* 0x000fc800078e0006 */
[----:B------:R-:W-:Y:S01]  /*14d60*/  IMAD R25, R60, R33, RZ ;  /* 0x000000213c197224 */ /* 0x000fe200078e02ff */
[----:B------:R-:W-:Y:S01]  /*14d70*/  IADD3 R59, PT, PT, R22, R7, RZ ;  /* 0x00000007163b7210 */ /* 0x000fe20007ffe0ff */
[----:B------:R-:W-:Y:S02]  /*14d80*/  IMAD.MOV.U32 R61, RZ, RZ, RZ ;  /* 0x000000ffff3d7224 */ /* 0x000fe400078e00ff */
[----:B------:R-:W-:Y:S02]  /*14d90*/  IMAD.IADD R43, R15, 0x1, R11 ;  /* 0x000000010f2b7824 */ /* 0x000fe400078e020b */
[----:B------:R-:W-:Y:S01]  /*14da0*/  IMAD.X R11, RZ, RZ, RZ, P4 ;  /* 0x000000ffff0b7224 */ /* 0x000fe200020e06ff */
[----:B------:R-:W-:Y:S01]  /*14db0*/  IADD3 R38, P4, PT, R45, R6, RZ ;  /* 0x000000062d267210 */ /* 0x000fe20007f9e0ff */
[----:B------:R-:W-:Y:S01]  /*14dc0*/  IMAD.HI.U32 R63, R25, R52, R60 ;  /* 0x00000034193f7227 */ /* 0x000fe200078e003c */
[----:B------:R-:W-:Y:S02]  /*14dd0*/  IADD3 R61, PT, PT, R19, R39, RZ ;  /* 0x00000027133d7210 */ /* 0x000fe40007ffe0ff */
[----:B------:R-:W-:Y:S01]  /*14de0*/  IADD3.X R45, PT, PT, RZ, RZ, RZ, P1, !PT ;  /* 0x000000ffff2d7210 */ /* 0x000fe20000ffe4ff */
        /* <DEDUP_REMOVED lines=12> */
[----:B------:R-:W-:Y:S01]  /*14eb0*/  IADD3 R37, PT, PT, R18, R37, RZ ;  /* 0x0000002512257210 */ /* 0x000fe20007ffe0ff */
[----:B------:R-:W-:-:S04]  /*14ec0*/  IMAD.WIDE.U32 R44, R49, R16, R60 ;  /* 0x00000010312c7225 */ /* 0x000fc800078e003c */
[----:B------:R-:W-:Y:S01]  /*14ed0*/  IMAD.IADD R59, R63, 0x1, R6 ;  /* 0x000000013f3b7824 */ /* 0x000fe200078e0206 */
[----:B------:R-:W-:Y:S01]  /*14ee0*/  IADD3 R60, P2, PT, R37, R44, RZ ;  /* 0x0000002c253c7210 */ /* 0x000fe20007f5e0ff */
[----:B------:R-:W-:Y:S01]  /*14ef0*/  IMAD.X R63, RZ, RZ, RZ, P3 ;  /* 0x000000ffff3f7224 */ /* 0x000fe200018e06ff */
[----:B------:R-:W-:Y:S01]  /*14f00*/  IADD3 R34, PT, PT, R21, R45, RZ ;  /* 0x0000002d15227210 */ /* 0x000fe20007ffe0ff */
[----:B------:R-:W-:Y:S01]  /*14f10*/  IMAD.IADD R7, R3, 0x1, R11 ;  /* 0x0000000103077824 */ /* 0x000fe200078e020b */
[----:B------:R-:W-:Y:S01]  /*14f20*/  IADD3.X R61, PT, PT, RZ, RZ, RZ, P2, !PT ;  /* 0x000000ffff3d7210 */ /* 0x000fe200017fe4ff */
[----:B------:R-:W-:Y:S02]  /*14f30*/  IMAD.X R11, RZ, RZ, RZ, P0 ;  /* 0x000000ffff0b7224 */ /* 0x000fe400000e06ff */
[----:B------:R-:W-:-:S04]  /*14f40*/  IMAD.WIDE.U32 R44, R31, R56, R62 ;  /* 0x000000381f2c7225 */ /* 0x000fc800078e003e */
[----:B------:R-:W-:-:S04]  /*14f50*/  IMAD.WIDE.U32 R62, R25, R53, R10 ;  /* 0x00000035193e7225 */ /* 0x000fc800078e000a */
[----:B------:R-:W-:Y:S01]  /*14f60*/  IMAD.X R39, RZ, RZ, RZ, P4 ;  /* 0x000000ffff277224 */ /* 0x000fe200020e06ff */
[----:B------:R-:W-:Y:S01]  /*14f70*/  IADD3 R44, P4, PT, R7, R44, RZ ;  /* 0x0000002c072c7210 */ /* 0x000fe20007f9e0ff */
        /* <DEDUP_REMOVED lines=12> */
[----:B------:R-:W-:Y:S02]  /*15040*/  IADD3 R60, P2, PT, R37, R60, RZ ;  /* 0x0000003c253c7210 */ /* 0x000fe40007f5e0ff */
[----:B------:R-:W-:Y:S01]  /*15050*/  IADD3 R61, PT, PT, R19, R61, RZ ;  /* 0x0000003d133d7210 */ /* 0x000fe20007ffe0ff */
[----:B------:R-:W-:Y:S02]  /*15060*/  IMAD.MOV.U32 R62, RZ, RZ, R38 ;  /* 0x000000ffff3e7224 */ /* 0x000fe400078e0026 */
        /* <DEDUP_REMOVED lines=12> */
[----:B------:R-:W-:Y:S01]  /*15130*/  IADD3.X R63, PT, PT, RZ, RZ, RZ, P3, !PT ;  /* 0x000000ffff3f7210 */ /* 0x000fe20001ffe4ff */
[----:B------:R-:W-:Y:S02]  /*15140*/  IMAD.X R61, RZ, RZ, RZ, P2 ;  /* 0x000000ffff3d7224 */ /* 0x000fe400010e06ff */
        /* <DEDUP_REMOVED lines=8> */
[----:B------:R-:W-:Y:S01]  /*151d0*/  IADD3.X R37, PT, PT, RZ, RZ, RZ, P1, !PT ;  /* 0x000000ffff257210 */ /* 0x000fe20000ffe4ff */
        /* <DEDUP_REMOVED lines=10> */
[----:B------:R-:W-:Y:S02]  /*15280*/  IMAD.MOV.U32 R7, RZ, RZ, RZ ;  /* 0x000000ffff077224 */ /* 0x000fe400078e00ff */
[----:B------:R-:W-:Y:S01]  /*15290*/  IMAD.WIDE.U32 R36, R74, R24, R62 ;  /* 0x000000184a247225 */ /* 0x000fe200078e003e */
[----:B------:R-:W-:-:S03]  /*152a0*/  MOV R62, R64 ;  /* 0x00000040003e7202 */ /* 0x000fc60000000f00 */
[----:B------:R-:W-:Y:S02]  /*152b0*/  IMAD.IADD R35, R13, 0x1, R65 ;  /* 0x000000010d237824 */ /* 0x000fe400078e0241 */
[----:B------:R-:W-:Y:S02]  /*152c0*/  IMAD.IADD R67, R45, 0x1, R7 ;  /* 0x000000012d437824 */ /* 0x000fe400078e0207 */
[----:B------:R-:W-:Y:S02]  /*152d0*/  IMAD.IADD R39, R0, 0x1, R69 ;  /* 0x0000000100277824 */ /* 0x000fe400078e0245 */
[----:B------:R-:W-:Y:S02]  /*152e0*/  IMAD.MOV.U32 R63, RZ, RZ, RZ ;  /* 0x000000ffff3f7224 */ /* 0x000fe400078e00ff */
[----:B------:R-:W-:Y:S01]  /*152f0*/  IMAD.X R61, RZ, RZ, RZ, P4 ;  /* 0x000000ffff3d7224 */ /* 0x000fe200020e06ff */
[----:B------:R-:W-:Y:S01]  /*15300*/  IADD3 R34, P1, PT, R39, R34, RZ ;  /* 0x0000002227227210 */ /* 0x000fe20007f3e0ff */
[----:B------:R-:W-:Y:S01]  /*15310*/  IMAD.X R45, RZ, RZ, RZ, P2 ;  /* 0x000000ffff2d7224 */ /* 0x000fe200010e06ff */
[----:B------:R-:W-:Y:S01]  /*15320*/  IADD3 R36, P2, PT, R35, R36, RZ ;  /* 0x0000002423247210 */ /* 0x000fe20007f5e0ff */
[----:B------:R-:W-:-:S04]  /*15330*/  IMAD.WIDE.U32 R62, R76, R5, R62 ;  /* 0x000000054c3e7225 */ /* 0x000fc800078e003e */
[----:B------:R-:W-:Y:S01]  /*15340*/  IMAD.WIDE.U32 R60, R31, R57, R60 ;  /* 0x000000391f3c7225 */ /* 0x000fe200078e003c */
[----:B------:R-:W-:-:S03]  /*15350*/  IADD3 R62, P3, PT, R67, R62, RZ ;  /* 0x0000003e433e7210 */ /* 0x000fc60007f7e0ff */
[----:B------:R-:W-:Y:S01]  /*15360*/  IMAD.IADD R39, R20, 0x1, R37 ;  /* 0x0000000114277824 */ /* 0x000fe200078e0225 */
[----:B------:R-:W-:Y:S01]  /*15370*/  IADD3 R60, P4, PT, R59, R60, RZ ;  /* 0x0000003c3b3c7210 */ /* 0x000fe20007f9e0ff */
[----:B------:R-:W-:Y:S01]  /*15380*/  IMAD.X R37, RZ, RZ, RZ, P2 ;  /* 0x000000ffff257224 */ /* 0x000fe200010e06ff */
[----:B------:R-:W-:Y:S01]  /*15390*/  IADD3 R59, PT, PT, R6, R61, RZ ;  /* 0x0000003d063b7210 */ /* 0x000fe20007ffe0ff */
[----:B------:R-:W-:Y:S01]  /*153a0*/  IMAD.IADD R35, R9, 0x1, R63 ;  /* 0x0000000109237824 */ /* 0x000fe200078e023f */
[----:B------:R-:W-:Y:S01]  /*153b0*/  IADD3.X R63, PT, PT, RZ, RZ, RZ, P3, !PT ;  /* 0x000000ffff3f7210 */ /* 0x000fe20001ffe4ff */
[----:B------:R-:W-:Y:S01]  /*153c0*/  IMAD.WIDE.U32 R36, R75, R27, R36 ;  /* 0x0000001b4b247225 */ /* 0x000fe200078e0024 */
[----:B------:R-:W-:-:S03]  /*153d0*/  IADD3.X R61, PT, PT, RZ, RZ, RZ, P4, !PT ;  /* 0x000000ffff3d7210 */ /* 0x000fc600027fe4ff */
[----:B------:R-:W-:Y:S01]  /*153e0*/  IMAD.WIDE.U32 R44, R51, R14, R44 ;  /* 0x0000000e332c7225 */ /* 0x000fe200078e002c */
[----:B------:R-:W-:-:S03]  /*153f0*/  IADD3 R36, P4, PT, R35, R36, RZ ;  /* 0x0000002423247210 */ /* 0x000fc60007f9e0ff */
[----:B------:R-:W-:Y:S01]  /*15400*/  IMAD.X R35, RZ, RZ, RZ, P1 ;  /* 0x000000ffff237224 */ /* 0x000fe200008e06ff */
[----:B------:R-:W-:Y:S01]  /*15410*/  IADD3 R44, P2, PT, R39, R44, RZ ;  /* 0x0000002c272c7210 */ /* 0x000fe20007f5e0ff */
[----:B------:R-:W-:-:S04]  /*15420*/  IMAD.WIDE.U32 R40, R41, R92, R62 ;  /* 0x0000005c29287225 */ /* 0x000fc800078e003e */
[----:B------:R-:W-:Y:S02]  /*15430*/  IMAD.X R39, RZ, RZ, RZ, P0 ;  /* 0x000000ffff277224 */ /* 0x000fe400000e06ff */
[----:B------:R-:W-:-:S04]  /*15440*/  IMAD.WIDE.U32 R62, R29, R56, R60 ;  /* 0x000000381d3e7225 */ /* 0x000fc800078e003c */
[----:B------:R-:W-:-:S04]  /*15450*/  IMAD.WIDE.U32 R64, R11, R53, R34 ;  /* 0x000000350b407225 */ /* 0x000fc800078e0022 */
[----:B------:R-:W-:Y:S01]  /*15460*/  IMAD.IADD R69, R19, 0x1, R45 ;  /* 0x0000000113457824 */ /* 0x000fe200078e022d */
[----:B------:R-:W-:Y:S01]  /*15470*/  IADD3.X R45, PT, PT, RZ, RZ, RZ, P2, !PT ;  /* 0x000000ffff2d7210 */ /* 0x000fe200017fe4ff */
[----:B------:R-:W-:Y:S01]  /*15480*/  IMAD.WIDE.U32 R60, R17, R50, R38 ;  /* 0x00000032113c7225 */ /* 0x000fe200078e0026 */
[----:B------:R-:W-:-:S03]  /*15490*/  IADD3 R38, P1, PT, R43, R62, RZ ;  /* 0x0000003e2b267210 */ /* 0x000fc60007f3e0ff */
[----:B------:R-:W-:Y:S02]  /*154a0*/  IMAD.IADD R43, R2, 0x1, R65 ;  /* 0x00000001022b7824 */ /* 0x000fe400078e0241 */
[----:B------:R-:W-:Y:S01]  /*154b0*/  HFMA2 R65, -RZ, RZ, 0, 0 ;  /* 0x00000000ff417431 */ /* 0x000fe200000001ff */
[----:B------:R-:W-:Y:S01]  /*154c0*/  IADD3 R62, P0, PT, R60, R69, RZ ;  /* 0x000000453c3e7210 */ /* 0x000fe20007f1e0ff */
[----:B------:R-:W-:Y:S02]  /*154d0*/  IMAD.IADD R37, R22, 0x1, R37 ;  /* 0x0000000116257824 */ /* 0x000fe400078e0225 */
[----:B------:R-:W-:Y:S02]  /*154e0*/  IMAD.IADD R67, R4, 0x1, R63 ;  /* 0x0000000104437824 */ /* 0x000fe400078e023f */
[----:B------:R-:W-:Y:S02]  /*154f0*/  IMAD R35, R64, R33, RZ ;  /* 0x0000002140237224 */ /* 0x000fe400078e02ff */
[----:B------:R-:W-:-:S04]  /*15500*/  IMAD.WIDE.U32 R44, R74, R23, R44 ;  /* 0x000000174a2c7225 */ /* 0x000fc800078e002c */
[----:B------:R-:W-:Y:S01]  /*15510*/  IMAD.X R63, RZ, RZ, RZ, P0 ;  /* 0x000000ffff3f7224 */ /* 0x000fe200000e06ff */
[----:B------:R-:W-:Y:S01]  /*15520*/  IADD3 R44, P3, PT, R37, R44, RZ ;  /* 0x0000002c252c7210 */ /* 0x000fe20007f7e0ff */
[----:B------:R-:W-:Y:S01]  /*15530*/  IMAD.HI.U32 R71, R35, R52, R64 ;  /* 0x0000003423477227 */ /* 0x000fe200078e0040 */
[----:B------:R-:W-:Y:S02]  /*15540*/  IADD3.X R37, PT, PT, RZ, RZ, RZ, P4, !PT ;  /* 0x000000ffff257210 */ /* 0x000fe400027fe4ff */
[----:B------:R-:W-:Y:S01]  /*15550*/  IADD3 R40, P4, PT, R59, R40, RZ ;  /* 0x000000283b287210 */ /* 0x000fe20007f9e0ff */
[----:B------:R-:W-:Y:S02]  /*15560*/  IMAD.IADD R45, R18, 0x1, R45 ;  /* 0x00000001122d7824 */ /* 0x000fe400078e022d */
[----:B------:R-:W-:-:S04]  /*15570*/  IMAD.WIDE.U32 R64, R51, R16, R62 ;  /* 0x0000001033407225 */ /* 0x000fc800078e003e */
[----:B------:R-:W-:Y:S01]  /*15580*/  IMAD.X R39, RZ, RZ, RZ, P1 ;  /* 0x000000ffff277224 */ /* 0x000fe200008e06ff */
[----:B------:R-:W-:Y:S01]  /*15590*/  IADD3 R59, PT, PT, R21, R65, RZ ;  /* 0x00000041153b7210 */ /* 0x000fe20007ffe0ff */
[----:B------:R-:W-:Y:S01]  /*155a0*/  IMAD.WIDE.U32 R62, R76, R26, R36 ;  /* 0x0000001a4c3e7225 */ /* 0x000fe200078e0024 */
[----:B------:R-:W-:Y:S02]  /*155b0*/  IADD3 R60, P2, PT, R45, R64, RZ ;  /* 0x000000402d3c7210 */ /* 0x000fe40007f5e0ff */
[----:B------:R-:W-:Y:S01]  /*155c0*/  IADD3 R36, P1, PT, R61, R59, RZ ;  /* 0x0000003b3d247210 */ /* 0x000fe20007f3e0ff */
[----:B------:R-:W-:Y:S02]  /*155d0*/  IMAD.X R45, RZ, RZ, RZ, P3 ;  /* 0x000000ffff2d7224 */ /* 0x000fe400018e06ff */
[----:B------:R-:W-:Y:S02]  /*155e0*/  IMAD.IADD R41, R41, 0x1, R8 ;  /* 0x0000000129297824 */ /* 0x000fe400078e0208 */
[----:B------:R-:W-:-:S03]  /*155f0*/  IMAD.WIDE.U32 R38, R25, R55, R38 ;  /* 0x0000003719267225 */ /* 0x000fc600078e0026 */
[----:B------:R-:W-:Y:S01]  /*15600*/  IADD3 R10, P0, PT, R41, R62, RZ ;  /* 0x0000003e290a7210 */ /* 0x000fe20007f1e0ff */
[----:B------:R-:W-:Y:S01]  /*15610*/  IMAD.IADD R63, R13, 0x1, R63 ;  /* 0x000000010d3f7824 */ /* 0x000fe200078e023f */
[----:B------:R-:W-:Y:S01]  /*15620*/  IADD3.X R41, PT, PT, RZ, RZ, RZ, P4, !PT ;  /* 0x000000ffff297210 */ /* 0x000fe200027fe4ff */
        /* <DEDUP_REMOVED lines=8> */
[----:B------:R-:W-:Y:S01]  /*156b0*/  IADD3.X R61, PT, PT, RZ, RZ, RZ, P3, !PT ;  /* 0x000000ffff3d7210 */ /* 0x000fe20001ffe4ff */
[----:B------:R-:W-:Y:S01]  /*156c0*/  IMAD.X R37, RZ, RZ, RZ, P1 ;  /* 0x000000ffff257224 */ /* 0x000fe200008e06ff */
[----:B------:R-:W-:Y:S01]  /*156d0*/  IADD3 R69, PT, PT, R19, R39, RZ ;  /* 0x0000002713457210 */ /* 0x000fe20007ffe0ff */
[----:B------:R-:W-:Y:S01]  /*156e0*/  IMAD.WIDE.U32 R40, R31, R58, R40 ;  /* 0x0000003a1f287225 */ /* 0x000fe200078e0028 */
[----:B------:R-:W-:-:S03]  /*156f0*/  IADD3 R38, P2, PT, R45, R38, RZ ;  /* 0x000000262d267210 */ /* 0x000fc60007f5e0ff */
[----:B------:R-:W-:Y:S01]  /*15700*/  IMAD.WIDE.U32 R62, R11, R54, R62 ;  /* 0x000000360b3e7225 */ /* 0x000fe200078e003e */
[----:B------:R-:W-:-:S03]  /*15710*/  IADD3 R40, P4, PT, R67, R40, RZ ;  /* 0x0000002843287210 */ /* 0x000fc60007f9e0ff */
[----:B------:R-:W-:Y:S02]  /*15720*/  IMAD.IADD R39, R0, 0x1, R71 ;  /* 0x0000000100277824 */ /* 0x000fe400078e0247 */
[----:B------:R-:W-:-:S03]  /*15730*/  IMAD.WIDE.U32 R60, R76, R27, R60 ;  /* 0x0000001b4c3c7225 */ /* 0x000fc600078e003c */
[----:B------:R-:W-:Y:S01]  /*15740*/  IADD3 R30, P1, PT, R39, R62, RZ ;  /* 0x0000003e271e7210 */ /* 0x000fe20007f3e0ff */
[----:B------:R-:W-:Y:S02]  /*15750*/  IMAD.X R65, RZ, RZ, RZ, P0 ;  /* 0x000000ffff417224 */ /* 0x000fe400000e06ff */
[----:B------:R-:W-:-:S04]  /*15760*/  IMAD.WIDE.U32 R36, R17, R51, R36 ;  /* 0x0000003311247225 */ /* 0x000fc800078e0024 */
[----:B------:R-:W-:Y:S02]  /*15770*/  IMAD.IADD R41, R7, 0x1, R41 ;  /* 0x0000000107297824 */ /* 0x000fe400078e0229 */
[----:B------:R-:W-:Y:S01]  /*15780*/  IMAD.X R39, RZ, RZ, RZ, P2 ;  /* 0x000000ffff277224 */ /* 0x000fe200010e06ff */
[----:B------:R-:W-:Y:S01]  /*15790*/  IADD3 R65, P2, PT, R65, R60, RZ ;  /* 0x0000003c41417210 */ /* 0x000fe20007f5e0ff */
[----:B------:R-:W-:Y:S01]  /*157a0*/  IMAD.IADD R67, R22, 0x1, R61 ;  /* 0x0000000116437824 */ /* 0x000fe200078e023d */
[----:B------:R-:W-:Y:S01]  /*157b0*/  IADD3 R60, P0, PT, R36, R69, RZ ;  /* 0x00000045243c7210 */ /* 0x000fe20007f1e0ff */
[----:B------:R-:W-:Y:S01]  /*157c0*/  IMAD.IADD R43, R3, 0x1, R63 ;  /* 0x00000001032b7824 */ /* 0x000fe200078e023f */
[----:B------:R-:W-:Y:S02]  /*157d0*/  IADD3 R44, P3, PT, R41, R10, RZ ;  /* 0x0000000a292c7210 */ /* 0x000fe40007f7e0ff */
[----:B------:R-:W-:Y:S01]  /*157e0*/  IADD3.X R41, PT, PT, RZ, RZ, RZ, P4, !PT ;  /* 0x000000ffff297210 */ /* 0x000fe200027fe4ff */
[----:B------:R-:W-:Y:S01]  /*157f0*/  IMAD.X R61, RZ, RZ, RZ, P0 ;  /* 0x000000ffff3d7224 */ /* 0x000fe200000e06ff */
[----:B------:R-:W-:Y:S01]  /*15800*/  IADD3.X R45, PT, PT, RZ, RZ, RZ, P3, !PT ;  /* 0x000000ffff2d7210 */ /* 0x000fe20001ffe4ff */
[----:B------:R-:W-:-:S04]  /*15810*/  IMAD.WIDE.U32 R62, R29, R57, R40 ;  /* 0x000000391d3e7225 */ /* 0x000fc800078e0028 */
        /* <DEDUP_REMOVED lines=8> */
[----:B------:R-:W-:Y:S02]  /*158a0*/  IMAD.IADD R61, R21, 0x1, R61 ;  /* 0x00000001153d7824 */ /* 0x000fe400078e023d */
[----:B------:R-:W-:Y:S01]  /*158b0*/  IMAD.X R39, RZ, RZ, RZ, P0 ;  /* 0x000000ffff277224 */ /* 0x000fe200000e06ff */
[----:B------:R-:W-:Y:S01]  /*158c0*/  IADD3 R44, P3, PT, R63, R44, RZ ;  /* 0x0000002c3f2c7210 */ /* 0x000fe20007f7e0ff */
[----:B------:R-:W-:Y:S01]  /*158d0*/  IMAD.WIDE.U32 R62, R35, R53, R30 ;  /* 0x00000035233e7225 */ /* 0x000fe200078e001e */
[----:B------:R-:W-:-:S02]  /*158e0*/  IADD3 R30, P0, PT, R37, R61, RZ ;  /* 0x0000003d251e7210 */ /* 0x000fc40007f1e0ff */
[----:B------:R-:W-:Y:S01]  /*158f0*/  IADD3 R60, P6, PT, R41, R60, RZ ;  /* 0x0000003c293c7210 */ /* 0x000fe20007fde0ff */
[----:B------:R-:W-:Y:S01]  /*15900*/  IMAD.IADD R10, R8, 0x1, R45 ;  /* 0x00000001080a7824 */ /* 0x000fe200078e022d */
[----:B------:R-:W-:Y:S01]  /*15910*/  IADD3.X R37, PT, PT, RZ, RZ, RZ, P4, !PT ;  /* 0x000000ffff257210 */ /* 0x000fe200027fe4ff */
[----:B------:R-:W-:Y:S01]  /*15920*/  IMAD.WIDE.U32 R38, R25, R56, R38 ;  /* 0x0000003819267225 */ /* 0x000fe200078e0026 */
[----:B------:R-:W-:Y:S02]  /*15930*/  IADD3.X R45, PT, PT, RZ, RZ, RZ, P3, !PT ;  /* 0x000000ffff2d7210 */ /* 0x000fe40001ffe4ff */
[----:B------:R-:W-:Y:S01]  /*15940*/  IADD3 R10, P1, PT, R10, R65, RZ ;  /* 0x000000410a0a7210 */ /* 0x000fe20007f3e0ff */
[----:B------:R-:W-:Y:S01]  /*15950*/  IMAD.WIDE.U32 R36, R76, R24, R36 ;  /* 0x000000184c247225 */ /* 0x000fe200078e0024 */
[----:B------:R-:W-:Y:S02]  /*15960*/  IADD3 R40, P5, PT, R43, R38, RZ ;  /* 0x000000262b287210 */ /* 0x000fe40007fbe0ff */
[----:B------:R-:W-:Y:S01]  /*15970*/  IADD3.X R59, PT, PT, RZ, RZ, RZ, P1, !PT ;  /* 0x000000ffff3b7210 */ /* 0x000fe20000ffe4ff */
[----:B------:R-:W-:Y:S01]  /*15980*/  IMAD.X R61, RZ, RZ, RZ, P6 ;  /* 0x000000ffff3d7224 */ /* 0x000fe200030e06ff */
[----:B------:R-:W-:Y:S01]  /*15990*/  IADD3 R37, PT, PT, R20, R37, RZ ;  /* 0x0000002514257210 */ /* 0x000fe20007ffe0ff */
[----:B------:R-:W-:-:S04]  /*159a0*/  IMAD.WIDE.U32 R44, R29, R58, R44 ;  /* 0x0000003a1d2c7225 */ /* 0x000fc800078e002c */
        /* <DEDUP_REMOVED lines=8> */
[----:B------:R-:W-:Y:S01]  /*15a30*/  IADD3 R59, P1, PT, R59, R12, RZ ;  /* 0x0000000c3b3b7210 */ /* 0x000fe20007f3e0ff */
[----:B------:R-:W-:Y:S01]  /*15a40*/  IMAD.X R41, RZ, RZ, RZ, P5 ;  /* 0x000000ffff297224 */ /* 0x000fe200028e06ff */
[----:B------:R-:W-:Y:S01]  /*15a50*/  IADD3 R60, P5, PT, R45, R10, RZ ;  /* 0x0000000a2d3c7210 */ /* 0x000fe20007fbe0ff */
[----:B------:R-:W-:Y:S01]  /*15a60*/  IMAD R39, R62, R33, RZ ;  /* 0x000000213e277224 */ /* 0x000fe200078e02ff */
[----:B------:R-:W-:Y:S01]  /*15a70*/  IADD3.X R45, PT, PT, RZ, RZ, RZ, P4, !PT ;  /* 0x000000ffff2d7210 */ /* 0x000fe200027fe4ff */
[----:B------:R-:W-:-:S02]  /*15a80*/  IMAD.MOV.U32 R63, RZ, RZ, RZ ;  /* 0x000000ffff3f7224 */ /* 0x000fc400078e00ff */
[----:B------:R-:W-:Y:S02]  /*15a90*/  IMAD.X R31, RZ, RZ, RZ, P0 ;  /* 0x000000ffff1f7224 */ /* 0x000fe400000e06ff */
[----:B------:R-:W-:-:S04]  /*15aa0*/  IMAD.WIDE.U32 R40, R11, R55, R40 ;  /* 0x000000370b287225 */ /* 0x000fc800078e0028 */
[----:B------:R-:W-:Y:S01]  /*15ab0*/  IMAD.HI.U32 R65, R39, R52, R62 ;  /* 0x0000003427417227 */ /* 0x000fe200078e003e */
[----:B------:R-:W-:Y:S02]  /*15ac0*/  IADD3 R28, P0, PT, R43, R40, RZ ;  /* 0x000000282b1c7210 */ /* 0x000fe40007f1e0ff */
[----:B------:R-:W-:Y:S01]  /*15ad0*/  IADD3 R43, PT, PT, R15, R41, RZ ;  /* 0x000000290f2b7210 */ /* 0x000fe20007ffe0ff */
[----:B------:R-:W-:Y:S02]  /*15ae0*/  IMAD.IADD R63, R19, 0x1, R61 ;  /* 0x00000001133f7824 */ /* 0x000fe400078e023d */
[----:B------:R-:W-:Y:S02]  /*15af0*/  IMAD.X R61, RZ, RZ, RZ, P5 ;  /* 0x000000ffff3d7224 */ /* 0x000fe400028e06ff */
[----:B------:R-:W-:-:S04]  /*15b00*/  IMAD.WIDE.U32 R30, R17, R74, R30 ;  /* 0x0000004a111e7225 */ /* 0x000fc800078e001e */
[----:B------:R-:W-:Y:S02]  /*15b10*/  IMAD.X R37, RZ, RZ, RZ, P3 ;  /* 0x000000ffff257224 */ /* 0x000fe400018e06ff */
[----:B------:R-:W-:Y:S01]  /*15b20*/  IMAD.WIDE.U32 R40, R29, R92, R60 ;  /* 0x0000005c1d287225 */ /* 0x000fe200078e003c */
[----:B------:R-:W-:-:S03]  /*15b30*/  IADD3 R60, P3, PT, R30, R63, RZ ;  /* 0x0000003f1e3c7210 */ /* 0x000fc60007f7e0ff */
[----:B------:R-:W-:-:S04]  /*15b40*/  IMAD.WIDE.U32 R36, R25, R57, R36 ;  /* 0x0000003919247225 */ /* 0x000fc800078e0024 */
[----:B------:R-:W-:Y:S01]  /*15b50*/  IMAD.X R61, RZ, RZ, RZ, P3 ;  /* 0x000000ffff3d7224 */ /* 0x000fe200018e06ff */
[----:B------:R-:W-:Y:S01]  /*15b60*/  IADD3 R30, P4, PT, R43, R36, RZ ;  /* 0x000000242b1e7210 */ /* 0x000fe20007f9e0ff */
[----:B------:R-:W-:Y:S01]  /*15b70*/  IMAD.WIDE.U32 R44, R76, R23, R44 ;  /* 0x000000174c2c7225 */ /* 0x000fe200078e002c */
[----:B------:R-:W-:-:S03]  /*15b80*/  IADD3 R37, PT, PT, R6, R37, RZ ;  /* 0x0000002506257210 */ /* 0x000fc60007ffe0ff */
[----:B------:R-:W-:-:S04]  /*15b90*/  IMAD.WIDE.U32 R60, R75, R16, R60 ;  /* 0x000000104b3c7225 */ /* 0x000fc800078e003c */
[----:B------:R-:W-:Y:S02]  /*15ba0*/  IMAD.X R29, RZ, RZ, RZ, P2 ;  /* 0x000000ffff1d7224 */ /* 0x000fe400010e06ff */
[----:B------:R-:W-:Y:S01]  /*15bb0*/  IMAD.IADD R12, R8, 0x1, R41 ;  /* 0x00000001080c7824 */ /* 0x000fe200078e0229 */
[----:B------:R-:W-:Y:S01]  /*15bc0*/  IADD3.X R41, PT, PT, RZ, RZ, RZ, P1, !PT ;  /* 0x000000ffff297210 */ /* 0x000fe20000ffe4ff */
[----:B------:R-:W-:Y:S01]  /*15bd0*/  IMAD.IADD R61, R21, 0x1, R61 ;  /* 0x00000001153d7824 */ /* 0x000fe200078e023d */
[----:B------:R-:W-:Y:S01]  /*15be0*/  IADD3 R10, P5, PT, R29, R44, RZ ;  /* 0x0000002c1d0a7210 */ /* 0x000fe20007fbe0ff */
[----:B------:R-:W-:Y:S01]  /*15bf0*/  IMAD.IADD R45, R18, 0x1, R45 ;  /* 0x00000001122d7824 */ /* 0x000fe200078e022d */
[----:B------:R-:W-:Y:S01]  /*15c00*/  IADD3 R12, P1, PT, R12, R59, RZ ;  /* 0x0000003b0c0c7210 */ /* 0x000fe20007f3e0ff */
[----:B------:R-:W-:Y:S01]  /*15c10*/  IMAD.X R29, RZ, RZ, RZ, P0 ;  /* 0x000000ffff1d7224 */ /* 0x000fe200000e06ff */
[----:B------:R-:W-:Y:S02]  /*15c20*/  IADD3 R44, P6, PT, R37, R40, RZ ;  /* 0x00000028252c7210 */ /* 0x000fe40007fde0ff */
        /* <DEDUP_REMOVED lines=8> */
[----:B------:R-:W-:Y:S01]  /*15cb0*/  IMAD.WIDE.U32 R30, R11, R56, R30 ;  /* 0x000000380b1e7225 */ /* 0x000fe200078e001e */
[----:B------:R-:W-:Y:S02]  /*15cc0*/  IADD3 R10, P1, PT, R10, R41, RZ ;  /* 0x000000290a0a7210 */ /* 0x000fe40007f3e0ff */
        /* <DEDUP_REMOVED lines=13> */
[----:B------:R-:W-:Y:S02]  /*15da0*/  IMAD.X R29, RZ, RZ, RZ, P4 ;  /* 0x000000ffff1d7224 */ /* 0x000fe400020e06ff */
[----:B------:R-:W-:Y:S01]  /*15db0*/  IMAD.WIDE.U32 R30, R35, R55, R30 ;  /* 0x00000037231e7225 */ /* 0x000fe200078e001e */
[----:B------:R-:W-:Y:S02]  /*15dc0*/  IADD3 R40, P4, PT, R45, R12, RZ ;  /* 0x0000000c2d287210 */ /* 0x000fe40007f9e0ff */
[----:B------:R-:W-:Y:S01]  /*15dd0*/  IADD3 R12, P2, PT, R32, R37, RZ ;  /* 0x00000025200c7210 */ /* 0x000fe20007f5e0ff */
[----:B------:R-:W-:-:S03]  /*15de0*/  IMAD.WIDE.U32 R28, R39, R53, R28 ;  /* 0x00000035271c7225 */ /* 0x000fc600078e001c */
[----:B------:R-:W-:Y:S01]  /*15df0*/  IADD3.X R34, PT, PT, RZ, RZ, RZ, P2, !PT ;  /* 0x000000ffff227210 */ /* 0x000fe200017fe4ff */
        /* <DEDUP_REMOVED lines=11> */
[----:B------:R-:W-:Y:S01]  /*15eb0*/  IMAD R25, R28, R33, RZ ;  /* 0x000000211c197224 */ /* 0x000fe200078e02ff */
[----:B------:R-:W-:Y:S01]  /*15ec0*/  IADD3 R61, PT, PT, R8, R61, RZ ;  /* 0x0000003d083d7210 */ /* 0x000fe20007ffe0ff */
[----:B------:R-:W-:Y:S01]  /*15ed0*/  IMAD.MOV.U32 R29, RZ, RZ, RZ ;  /* 0x000000ffff1d7224 */ /* 0x000fe200078e00ff */
[----:B------:R-:W-:Y:S01]  /*15ee0*/  IADD3 R37, P5, PT, R37, R12, RZ ;  /* 0x0000000c25257210 */ /* 0x000fe20007fbe0ff */
        /* <DEDUP_REMOVED lines=41> */
[----:B------:R-:W-:-:S03]  /*16180*/  IMAD.WIDE.U32 R10, R25, R54, R10 ;  /* 0x00000036190a7225 */ /* 0x000fc600078e000a */
        /* <DEDUP_REMOVED lines=21> */
[----:B------:R-:W-:-:S03]  /*162e0*/  IMAD.WIDE.U32 R44, R39, R57, R44 ;  /* 0x00000039272c7225 */ /* 0x000fc600078e002c */
[----:B------:R-:W-:Y:S01]  /*162f0*/  IADD3 R38, P4, PT, R38, R59, RZ ;  /* 0x0000003b26267210 */ /* 0x000fe20007f9e0ff */
[----:B------:R-:W-:Y:S02]  /*16300*/  IMAD.IADD R32, R15, 0x1, R31 ;  /* 0x000000010f207824 */ /* 0x000fe400078e021f */
[----:B------:R-:W-:Y:S01]  /*16310*/  IMAD.WIDE.U32 R34, R35, R92, R60 ;  /* 0x0000005c23227225 */ /* 0x000fe200078e003c */
[----:B------:R-:W-:Y:S02]  /*16320*/  MOV R60, R30 ;  /* 0x0000001e003c7202 */ /* 0x000fe40000000f00 */
[----:B------:R-:W-:Y:S01]  /*16330*/  IADD3 R44, P6, PT, R32, R44, RZ ;  /* 0x0000002c202c7210 */ /* 0x000fe20007fde0ff */
[----:B------:R-:W-:Y:S02]  /*16340*/  IMAD.IADD R43, R6, 0x1, R45 ;  /* 0x00000001062b7824 */ /* 0x000fe400078e022d */
[----:B------:R-:W-:Y:S02]  /*16350*/  IMAD.MOV.U32 R62, RZ, RZ, R10 ;  /* 0x000000ffff3e7224 */ /* 0x000fe400078e000a */
[----:B------:R-:W-:Y:S01]  /*16360*/  IMAD.X R45, RZ, RZ, RZ, P6 ;  /* 0x000000ffff2d7224 */ /* 0x000fe200030e06ff */
[----:B------:R-:W-:Y:S01]  /*16370*/  IADD3 R36, P5, PT, R43, R34, RZ ;  /* 0x000000222b247210 */ /* 0x000fe20007fbe0ff */
[----:B------:R-:W-:Y:S01]  /*16380*/  IMAD.X R43, RZ, RZ, RZ, P3 ;  /* 0x000000ffff2b7224 */ /* 0x000fe200018e06ff */
[----:B------:R-:W-:-:S02]  /*16390*/  IADD3 R40, P3, PT, R37, R41, RZ ;  /* 0x0000002925287210 */ /* 0x000fc40007f7e0ff */
[----:B------:R-:W-:Y:S02]  /*163a0*/  IADD3.X R37, PT, PT, RZ, RZ, RZ, P5, !PT ;  /* 0x000000ffff257210 */ /* 0x000fe40002ffe4ff */
[----:B------:R-:W-:Y:S01]  /*163b0*/  IADD3 R43, P5, PT, R43, R38, RZ ;  /* 0x000000262b2b7210 */ /* 0x000fe20007fbe0ff */
[----:B------:R-:W-:Y:S02]  /*163c0*/  IMAD.IADD R38, R8, 0x1, R35 ;  /* 0x0000000108267824 */ /* 0x000fe400078e0223 */
        /* <DEDUP_REMOVED lines=12> */
[----:B------:R-:W-:Y:S01]  /*16490*/  IMAD.MOV.U32 R46, RZ, RZ, R34 ;  /* 0x000000ffff2e7224 */ /* 0x000fe200078e0022 */
        /* <DEDUP_REMOVED lines=12> */
[----:B------:R-:W-:Y:S01]  /*16560*/  IADD3 R6, PT, PT, R8, R39, RZ ;  /* 0x0000002708067210 */ /* 0x000fe20007ffe0ff */
[----:B------:R-:W-:Y:S01]  /*16570*/  IMAD.X R40, RZ, RZ, RZ, P1 ;  /* 0x000000ffff287224 */ /* 0x000fe200008e06ff */
[----:B------:R-:W-:Y:S02]  /*16580*/  IADD3 R44, P6, PT, R59, R38, RZ ;  /* 0x000000263b2c7210 */ /* 0x000fe40007fde0ff */
[----:B------:R-:W-:Y:S01]  /*16590*/  IADD3 R4, P5, PT, R4, R43, RZ ;  /* 0x0000002b04047210 */ /* 0x000fe20007fbe0ff */
[----:B------:R-:W-:Y:S01]  /*165a0*/  IMAD.X R43, RZ, RZ, RZ, P3 ;  /* 0x000000ffff2b7224 */ /* 0x000fe200018e06ff */
[----:B------:R-:W-:Y:S01]  /*165b0*/  IADD3 R40, PT, PT, R40, R41, R63 ;  /* 0x0000002928287210 */ /* 0x000fe20007ffe03f */
[----:B------:R-:W-:-:S02]  /*165c0*/  IMAD.X R45, RZ, RZ, RZ, P6 ;  /* 0x000000ffff2d7224 */ /* 0x000fc400030e06ff */
[----:B------:R-:W-:Y:S01]  /*165d0*/  IMAD.X R41, RZ, RZ, RZ, P4 ;  /* 0x000000ffff297224 */ /* 0x000fe200020e06ff */
[----:B------:R-:W-:Y:S01]  /*165e0*/  IADD3 R43, P3, PT, R43, R4, RZ ;  /* 0x000000042b2b7210 */ /* 0x000fe20007f7e0ff */
[----:B------:R-:W-:-:S03]  /*165f0*/  IMAD.WIDE.U32 R38, R25, R58, R44 ;  /* 0x0000003a19267225 */ /* 0x000fc600078e002c */
[----:B------:R-:W-:Y:S01]  /*16600*/  IADD3 R6, P0, PT, R6, R43, RZ ;  /* 0x0000002b06067210 */ /* 0x000fe20007f1e0ff */
[----:B------:R-:W-:Y:S01]  /*16610*/  IMAD.X R4, RZ, RZ, RZ, P2 ;  /* 0x000000ffff047224 */ /* 0x000fe200010e06ff */
[----:B------:R-:W-:Y:S01]  /*16620*/  IADD3 R45, PT, PT, R7, R39, RZ ;  /* 0x00000027072d7210 */ /* 0x000fe20007ffe0ff */
[----:B------:R-:W-:-:S03]  /*16630*/  IMAD.MOV.U32 R44, RZ, RZ, R36 ;  /* 0x000000ffff2c7224 */ /* 0x000fc600078e0024 */
[----:B------:R-:W-:Y:S02]  /*16640*/  IADD3 R6, P1, PT, R45, R6, RZ ;  /* 0x000000062d067210 */ /* 0x000fe40007f3e0ff */
[----:B------:R-:W-:Y:S01]  /*16650*/  IADD3 R40, PT, PT, R41, R40, R4 ;  /* 0x0000002829287210 */ /* 0x000fe20007ffe004 */
[----:B------:R-:W-:Y:S01]  /*16660*/  IMAD.X R4, RZ, RZ, RZ, P5 ;  /* 0x000000ffff047224 */ /* 0x000fe200028e06ff */
[----:B------:R-:W-:Y:S01]  /*16670*/  IADD3.X R7, PT, PT, RZ, RZ, RZ, P1, !PT ;  /* 0x000000ffff077210 */ /* 0x000fe20000ffe4ff */
[----:B------:R-:W-:Y:S02]  /*16680*/  IMAD.X R41, RZ, RZ, RZ, P3 ;  /* 0x000000ffff297224 */ /* 0x000fe400018e06ff */
[----:B------:R-:W-:-:S03]  /*16690*/  IMAD.WIDE.U32 R6, R25, R92, R6 ;  /* 0x0000005c19067225 */ /* 0x000fc600078e0006 */
[----:B------:R-:W-:Y:S02]  /*166a0*/  IADD3 R40, PT, PT, R41, R40, R4 ;  /* 0x0000002829287210 */ /* 0x000fe40007ffe004 */
[----:B------:R-:W-:Y:S01]  /*166b0*/  IADD3.X R41, PT, PT, RZ, RZ, RZ, P0, !PT ;  /* 0x000000ffff297210 */ /* 0x000fe200007fe4ff */
[----:B------:R-:W-:Y:S01]  /*166c0*/  IMAD.IADD R43, R8, 0x1, R7 ;  /* 0x00000001082b7824 */ /* 0x000fe200078e0207 */
[----:B------:R-:W-:-:S04]  /*166d0*/  MOV R8, R38 ;  /* 0x0000002600087202 */ /* 0x000fc80000000f00 */
        /* <DEDUP_REMOVED lines=30> */
.L_x_350:
        /* <DEDUP_REMOVED lines=22> */
.L_x_351:
        /* <DEDUP_REMOVED lines=28> */
[----:B------:R-:W-:Y:S01]  /*16be0*/  LOP3.LUT R32, R31, 0xfffffffe, R12, 0xf8, !PT ;  /* 0xfffffffe1f207812 */ /* 0x000fe200078ef80c */
[----:B------:R-:W-:Y:S01]  /*16bf0*/  IMAD.MOV.U32 R12, RZ, RZ, R10 ;  /* 0x000000ffff0c7224 */ /* 0x000fe200078e000a */
[----:B------:R-:W-:Y:S02]  /*16c00*/  LOP3.LUT R30, R41, 0xfffffffe, R8, 0xf8, !PT ;  /* 0xfffffffe291e7812 */ /* 0x000fe400078ef808 */
[----:B------:R-:W-:Y:S02]  /*16c10*/  LOP3.LUT R28, R39, 0xfffffffe, R4, 0xf8, !PT ;  /* 0xfffffffe271c7812 */ /* 0x000fe400078ef804 */
[----:B------:R-:W-:Y:S01]  /*16c20*/  MOV R8, R36 ;  /* 0x0000002400087202 */ /* 0x000fe20000000f00 */
[----:B------:R-:W-:Y:S06]  /*16c30*/  @P0 BRA `(.L_x_352) ;  /* 0x00000000006c0947 */ /* 0x000fec0003800000 */
[----:B------:R-:W-:Y:S01]  /*16c40*/  ISETP.LT.U32.AND P0, PT, R10, R92, PT ;  /* 0x0000005c0a00720c */ /* 0x000fe20003f01070 */
[----:B------:R-:W-:Y:S01]  /*16c50*/  IMAD.MOV.U32 R7, RZ, RZ, R11 ;  /* 0x000000ffff077224 */ /* 0x000fe200078e000b */
[----:B------:R-:W-:-:S11]  /*16c60*/  MOV R10, R35 ;  /* 0x00000023000a7202 */ /* 0x000fd60000000f00 */
        /* <DEDUP_REMOVED lines=24> */
.L_x_352:
        /* <DEDUP_REMOVED lines=23> */
.L_x_353:
[----:B------:R-:W-:Y:S01]  /*16f60*/  SHF.L.U64.HI R11, R28, 0x1, R6 ;  /* 0x000000011c0b7819 */ /* 0x000fe20000010206 */
[----:B------:R-:W-:Y:S01]  /*16f70*/  IMAD.SHL.U32 R6, R12, 0x2, RZ ;  /* 0x000000020c067824 */ /* 0x000fe200078e00ff */
[C---:B------:R-:W-:Y:S01]  /*16f80*/  SHF.L.U64.HI R35, R37.reuse, 0x1, R10 ;  /* 0x0000000125237819 */ /* 0x040fe2000001020a */
[----:B------:R-:W-:Y:S01]  /*16f90*/  IMAD.SHL.U32 R37, R37, 0x2, RZ ;  /* 0x0000000225257824 */ /* 0x000fe200078e00ff */
[----:B------:R-:W-:Y:S02]  /*16fa0*/  SHF.R.U32.HI R4, RZ, 0x1f, R25 ;  /* 0x0000001fff047819 */ /* 0x000fe40000011619 */
[----:B------:R-:W-:Y:S02]  /*16fb0*/  LOP3.LUT R11, R11, 0x1, RZ, 0xc0, !PT ;  /* 0x000000010b0b7812 */ /* 0x000fe400078ec0ff */
[----:B------:R-:W-:Y:S02]  /*16fc0*/  LOP3.LUT R64, R4, 0xfffffffe, R37, 0xf8, !PT ;  /* 0xfffffffe04407812 */ /* 0x000fe400078ef825 */
[----:B------:R-:W-:-:S02]  /*16fd0*/  SHF.L.U64.HI R7, R12, 0x1, R7 ;  /* 0x000000010c077819 */ /* 0x000fc40000010207 */
[----:B------:R-:W-:Y:S01]  /*16fe0*/  LOP3.LUT R37, R11, 0xfffffffe, R6, 0xf8, !PT ;  /* 0xfffffffe0b257812 */ /* 0x000fe200078ef806 */
[----:B------:R-:W-:Y:S01]  /*16ff0*/  IMAD.SHL.U32 R6, R28, 0x2, RZ ;  /* 0x000000021c067824 */ /* 0x000fe200078e00ff */
[----:B------:R-:W-:Y:S02]  /*17000*/  LOP3.LUT R4, R7, 0x1, RZ, 0xc0, !PT ;  /* 0x0000000107047812 */ /* 0x000fe400078ec0ff */
[C---:B------:R-:W-:Y:S02]  /*17010*/  ISETP.LE.U32.AND P0, PT, R37.reuse, R92, PT ;  /* 0x0000005c2500720c */ /* 0x040fe40003f03070 */
[----:B------:R-:W-:Y:S02]  /*17020*/  ISETP.GT.U32.AND P1, PT, R37, -0x1, PT ;  /* 0xffffffff2500780c */ /* 0x000fe40003f24070 */
[----:B------:R-:W-:Y:S02]  /*17030*/  SHF.L.U64.HI R29, R34, 0x1, R29 ;  /* 0x00000001221d7819 */ /* 0x000fe4000001021d */
[C---:B------:R-:W-:Y:S01]  /*17040*/  SHF.L.U64.HI R31, R8.reuse, 0x1, R31 ;  /* 0x00000001081f7819 */ /* 0x040fe2000001021f */
[----:B------:R-:W-:Y:S01]  /*17050*/  IMAD.SHL.U32 R8, R8, 0x2, RZ ;  /* 0x0000000208087824 */ /* 0x000fe200078e00ff */
[----:B------:R-:W-:-:S02]  /*17060*/  ISETP.GT.U32.OR.EX P0, PT, R4, RZ, !P0, P1 ;  /* 0x000000ff0400720c */ /* 0x000fc40004704510 */
[----:B------:R-:W-:Y:S02]  /*17070*/  LOP3.LUT R29, R29, 0x1, RZ, 0xc0, !PT ;  /* 0x000000011d1d7812 */ /* 0x000fe400078ec0ff */
[----:B------:R-:W-:Y:S02]  /*17080*/  SHF.L.U32 R10, R34, 0x1, RZ ;  /* 0x00000001220a7819 */ /* 0x000fe400000006ff */
[----:B------:R-:W-:Y:S02]  /*17090*/  LOP3.LUT R35, R35, 0x1, RZ, 0xc0, !PT ;  /* 0x0000000123237812 */ /* 0x000fe400078ec0ff */
[----:B------:R-:W-:Y:S01]  /*170a0*/  LOP3.LUT R12, R29, 0xfffffffe, R8, 0xf8, !PT ;  /* 0xfffffffe1d0c7812 */ /* 0x000fe200078ef808 */
[----:B------:R-:W-:Y:S01]  /*170b0*/  IMAD.SHL.U32 R8, R30, 0x2, RZ ;  /* 0x000000021e087824 */ /* 0x000fe200078e00ff */
[----:B------:R-:W-:Y:S02]  /*170c0*/  SHF.L.U64.HI R29, R32, 0x1, R41 ;  /* 0x00000001201d7819 */ /* 0x000fe40000010229 */
[----:B------:R-:W-:-:S02]  /*170d0*/  SHF.L.U64.HI R11, R30, 0x1, R39 ;  /* 0x000000011e0b7819 */ /* 0x000fc40000010227 */
[----:B------:R-:W-:Y:S02]  /*170e0*/  LOP3.LUT R35, R35, 0xfffffffe, R10, 0xf8, !PT ;  /* 0xfffffffe23237812 */ /* 0x000fe400078ef80a */
[----:B------:R-:W-:Y:S02]  /*170f0*/  SHF.L.U32 R10, R32, 0x1, RZ ;  /* 0x00000001200a7819 */ /* 0x000fe400000006ff */
[----:B------:R-:W-:Y:S01]  /*17100*/  LOP3.LUT R31, R31, 0x1, RZ, 0xc0, !PT ;  /* 0x000000011f1f7812 */ /* 0x000fe200078ec0ff */
[----:B------:R-:W-:Y:S01]  /*17110*/  IMAD.MOV.U32 R39, RZ, RZ, R35 ;  /* 0x000000ffff277224 */ /* 0x000fe200078e0023 */
[----:B------:R-:W-:Y:S02]  /*17120*/  LOP3.LUT R29, R29, 0x1, RZ, 0xc0, !PT ;  /* 0x000000011d1d7812 */ /* 0x000fe400078ec0ff */
[----:B------:R-:W-:Y:S02]  /*17130*/  LOP3.LUT R11, R11, 0x1, RZ, 0xc0, !PT ;  /* 0x000000010b0b7812 */ /* 0x000fe400078ec0ff */
[----:B------:R-:W-:Y:S01]  /*17140*/  SHF.L.U32 R67, R25, 0x1, RZ ;  /* 0x0000000119437819 */ /* 0x000fe200000006ff */
[----:B------:R-:W-:Y:S01]  /*17150*/  IMAD.MOV.U32 R25, RZ, RZ, R12 ;  /* 0x000000ffff197224 */ /* 0x000fe200078e000c */
[----:B------:R-:W-:-:S02]  /*17160*/  LOP3.LUT R45, R31, 0xfffffffe, R10, 0xf8, !PT ;  /* 0xfffffffe1f2d7812 */ /* 0x000fc400078ef80a */
        /* <DEDUP_REMOVED lines=29> */
.L_x_354:
        /* <DEDUP_REMOVED lines=22> */
.L_x_355:
[----:B------:R-:W-:Y:S02]  /*174a0*/  HFMA2 R11, -RZ, RZ, 0, 0 ;  /* 0x00000000ff0b7431 */ /* 0x000fe400000001ff */
[----:B------:R-:W-:-:S04]  /*174b0*/  IMAD.WIDE.U32 R6, R5, R5, RZ ;  /* 0x0000000505067225 */ /* 0x000fc800078e00ff */
[----:B------:R-:W-:Y:S01]  /*174c0*/  IMAD.IADD R10, R9, 0x1, R7 ;  /* 0x00000001090a7824 */ /* 0x000fe200078e0207 */
[----:B------:R-:W-:Y:S01]  /*174d0*/  MOV R30, R6 ;  /* 0x00000006001e7202 */ /* 0x000fe20000000f00 */
[----:B------:R-:W-:Y:S02]  /*174e0*/  IMAD.MOV.U32 R29, RZ, RZ, RZ ;  /* 0x000000ffff1d7224 */ /* 0x000fe400078e00ff */
[----:B------:R-:W-:Y:S02]  /*174f0*/  IMAD R37, R6, R33, RZ ;  /* 0x0000002106257224 */ /* 0x000fe400078e02ff */
[----:B------:R-:W-:-:S04]  /*17500*/  IMAD.WIDE.U32 R10, R5, R26, R10 ;  /* 0x0000001a050a7225 */ /* 0x000fc800078e000a */
[----:B------:R-:W-:Y:S02]  /*17510*/  IMAD.IADD R28, R13, 0x1, R11 ;  /* 0x000000010d1c7824 */ /* 0x000fe400078e020b */
        /* <DEDUP_REMOVED lines=8> */
[----:B------:R-:W-:Y:S01]  /*175a0*/  IADD3 R30, P1, PT, R31, R10, RZ ;  /* 0x0000000a1f1e7210 */ /* 0x000fe20007f3e0ff */
[----:B------:R-:W-:Y:S01]  /*175b0*/  IMAD.X R29, RZ, RZ, RZ, P0 ;  /* 0x000000ffff1d7224 */ /* 0x000fe200000e06ff */
[----:B------:R-:W-:-:S03]  /*175c0*/  IADD3 R10, PT, PT, R22, R7, RZ ;  /* 0x00000007160a7210 */ /* 0x000fc60007ffe0ff */
[----:B------:R-:W-:Y:S02]  /*175d0*/  IMAD.X R31, RZ, RZ, RZ, P1 ;  /* 0x000000ffff1f7224 */ /* 0x000fe400008e06ff */
[----:B------:R-:W-:-:S04]  /*175e0*/  IMAD.WIDE.U32 R28, R26, R26, R28 ;  /* 0x0000001a1a1c7225 */ /* 0x000fc800078e001c */
[----:B------:R-:W-:-:S04]  /*175f0*/  IMAD.WIDE.U32 R6, R37, R53, R30 ;  /* 0x0000003525067225 */ /* 0x000fc800078e001e */
[----:B------:R-:W-:Y:S01]  /*17600*/  IMAD.WIDE.U32 R10, R5, R24, R10 ;  /* 0x00000018050a7225 */ /* 0x000fe200078e000a */
[----:B------:R-:W-:-:S03]  /*17610*/  IADD3 R57, PT, PT, R2, R7, RZ ;  /* 0x0000000702397210 */ /* 0x000fc60007ffe0ff */
[----:B------:R-:W-:Y:S02]  /*17620*/  IMAD.IADD R31, R13, 0x1, R29 ;  /* 0x000000010d1f7824 */ /* 0x000fe400078e021d */
[----:B------:R-:W-:Y:S02]  /*17630*/  IMAD.MOV.U32 R29, RZ, RZ, RZ ;  /* 0x000000ffff1d7224 */ /* 0x000fe400078e00ff */
[----:B------:R-:W-:Y:S01]  /*17640*/  IMAD.MOV.U32 R7, RZ, RZ, RZ ;  /* 0x000000ffff077224 */ /* 0x000fe200078e00ff */
[----:B------:R-:W-:Y:S01]  /*17650*/  IADD3 R30, P0, PT, R31, R10, RZ ;  /* 0x0000000a1f1e7210 */ /* 0x000fe20007f1e0ff */
[----:B------:R-:W-:Y:S01]  /*17660*/  IMAD.WIDE.U32 R28, R5, R27, R28 ;  /* 0x0000001b051c7225 */ /* 0x000fe200078e001c */
[----:B------:R-:W-:-:S03]  /*17670*/  IADD3 R10, PT, PT, R20, R11, RZ ;  /* 0x0000000b140a7210 */ /* 0x000fc60007ffe0ff */
[----:B------:R-:W-:Y:S01]  /*17680*/  IMAD.X R31, RZ, RZ, RZ, P0 ;  /* 0x000000ffff1f7224 */ /* 0x000fe200000e06ff */
[----:B------:R-:W-:Y:S01]  /*17690*/  IADD3 R56, P0, PT, R57, R28, RZ ;  /* 0x0000001c39387210 */ /* 0x000fe20007f1e0ff */
[----:B------:R-:W-:Y:S02]  /*176a0*/  IMAD.MOV.U32 R11, RZ, RZ, RZ ;  /* 0x000000ffff0b7224 */ /* 0x000fe400078e00ff */
[----:B------:R-:W-:-:S04]  /*176b0*/  IMAD.WIDE.U32 R30, R26, R27, R30 ;  /* 0x0000001b1a1e7225 */ /* 0x000fc800078e001e */
[C---:B------:R-:W-:Y:S01]  /*176c0*/  IMAD.IADD R29, R22.reuse, 0x1, R29 ;  /* 0x00000001161d7824 */ /* 0x040fe200078e021d */
[----:B------:R-:W-:Y:S01]  /*176d0*/  IADD3 R31, PT, PT, R22, R31, RZ ;  /* 0x0000001f161f7210 */ /* 0x000fe20007ffe0ff */
[----:B------:R-:W-:Y:S02]  /*176e0*/  IMAD R28, R6, R33, RZ ;  /* 0x00000021061c7224 */ /* 0x000fe400078e02ff */
[----:B------:R-:W-:Y:S01]  /*176f0*/  IMAD.WIDE.U32 R10, R5, R23, R10 ;  /* 0x00000017050a7225 */ /* 0x000fe200078e000a */
[----:B------:R-:W-:-:S03]  /*17700*/  IADD3 R34, P1, PT, R29, R30, RZ ;  /* 0x0000001e1d227210 */ /* 0x000fc60007f3e0ff */
[----:B------:R-:W-:Y:S01]  /*17710*/  IMAD.X R57, RZ, RZ, RZ, P0 ;  /* 0x000000ffff397224 */ /* 0x000fe200000e06ff */
[----:B------:R-:W-:Y:S01]  /*17720*/  IADD3.X R35, PT, PT, RZ, RZ, RZ, P1, !PT ;  /* 0x000000ffff237210 */ /* 0x000fe20000ffe4ff */
[----:B------:R-:W-:Y:S01]  /*17730*/  IMAD.HI.U32 R59, R28, R52, R6 ;  /* 0x000000341c3b7227 */ /* 0x000fe200078e0006 */
[----:B------:R-:W-:-:S03]  /*17740*/  IADD3 R6, P0, PT, R31, R10, RZ ;  /* 0x0000000a1f067210 */ /* 0x000fc60007f1e0ff */
[----:B------:R-:W-:-:S04]  /*17750*/  IMAD.WIDE.U32 R30, R37, R54, R56 ;  /* 0x00000036251e7225 */ /* 0x000fc800078e0038 */
[----:B------:R-:W-:Y:S02]  /*17760*/  HFMA2 R57, -RZ, RZ, 0, 0 ;  /* 0x00000000ff397431 */ /* 0x000fe400000001ff */
[----:B------:R-:W-:Y:S01]  /*17770*/  IMAD.X R7, RZ, RZ, RZ, P0 ;  /* 0x000000ffff077224 */ /* 0x000fe200000e06ff */
[----:B------:R-:W-:Y:S01]  /*17780*/  IADD3 R58, P0, PT, R59, R30, RZ ;  /* 0x0000001e3b3a7210 */ /* 0x000fe20007f1e0ff */
[----:B------:R-:W-:Y:S01]  /*17790*/  IMAD.WIDE.U32 R34, R26, R27, R34 ;  /* 0x0000001b1a227225 */ /* 0x000fe200078e0022 */
[----:B------:R-:W-:Y:S02]  /*177a0*/  IADD3 R29, PT, PT, R3, R31, RZ ;  /* 0x0000001f031d7210 */ /* 0x000fe40007ffe0ff */
[----:B------:R-:W-:Y:S01]  /*177b0*/  IADD3.X R59, PT, PT, RZ, RZ, RZ, P0, !PT ;  /* 0x000000ffff3b7210 */ /* 0x000fe200007fe4ff */
[----:B------:R-:W-:Y:S02]  /*177c0*/  IMAD.IADD R10, R18, 0x1, R11 ;  /* 0x00000001120a7824 */ /* 0x000fe400078e020b */
[----:B------:R-:W-:-:S04]  /*177d0*/  IMAD.WIDE.U32 R6, R26, R24, R6 ;  /* 0x000000181a067225 */ /* 0x000fc800078e0006 */
[----:B------:R-:W-:Y:S02]  /*177e0*/  IMAD.MOV.U32 R11, RZ, RZ, RZ ;  /* 0x000000ffff0b7224 */ /* 0x000fe400078e00ff */
[----:B------:R-:W-:Y:S02]  /*177f0*/  IMAD.IADD R35, R22, 0x1, R35 ;  /* 0x0000000116237824 */ /* 0x000fe400078e0223 */
[----:B------:R-:W-:-:S03]  /*17800*/  IMAD.WIDE.U32 R30, R5, R14, R10 ;  /* 0x0000000e051e7225 */ /* 0x000fc600078e000a */
[----:B------:R-:W-:Y:S01]  /*17810*/  IADD3 R10, P1, PT, R35, R6, RZ ;  /* 0x00000006230a7210 */ /* 0x000fe20007f3e0ff */
[----:B------:R-:W-:Y:S02]  /*17820*/  IMAD.IADD R7, R20, 0x1, R7 ;  /* 0x0000000114077824 */ /* 0x000fe400078e0207 */
[----:B------:R-:W-:Y:S02]  /*17830*/  IMAD.MOV.U32 R56, RZ, RZ, R34 ;  /* 0x000000ffff387224 */ /* 0x000fe400078e0022 */
[----:B------:R-:W-:Y:S01]  /*17840*/  IMAD.WIDE.U32 R58, R28, R53, R58 ;  /* 0x000000351c3a7225 */ /* 0x000fe200078e003a */
        /* <DEDUP_REMOVED lines=8> */
[----:B------:R-:W-:Y:S02]  /*178d0*/  IMAD R29, R58, R33, RZ ;  /* 0x000000213a1d7224 */ /* 0x000fe400078e02ff */
[----:B------:R-:W-:-:S04]  /*178e0*/  IMAD.WIDE.U32 R56, R27, R27, R10 ;  /* 0x0000001b1b387225 */ /* 0x000fc800078e000a */
[----:B------:R-:W-:-:S04]  /*178f0*/  IMAD.WIDE.U32 R10, R26, R23, R34 ;  /* 0x000000171a0a7225 */ /* 0x000fc800078e0022 */
[----:B------:R-:W-:Y:S01]  /*17900*/  IMAD.HI.U32 R43, R29, R52, R58 ;  /* 0x000000341d2b7227 */ /* 0x000fe200078e003a */
[----:B------:R-:W-:-:S03]  /*17910*/  IADD3 R58, P1, PT, R7, R56, RZ ;  /* 0x00000038073a7210 */ /* 0x000fc60007f3e0ff */
[----:B------:R-:W-:Y:S02]  /*17920*/  IMAD.IADD R35, R22, 0x1, R57 ;  /* 0x0000000116237824 */ /* 0x000fe400078e0239 */
[----:B------:R-:W-:Y:S01]  /*17930*/  IMAD.IADD R6, R19, 0x1, R31 ;  /* 0x0000000113067824 */ /* 0x000fe200078e021f */
[----:B------:R-:W-:Y:S01]  /*17940*/  IADD3.X R31, PT, PT, RZ, RZ, RZ, P2, !PT ;  /* 0x000000ffff1f7210 */ /* 0x000fe200017fe4ff */
        /* <DEDUP_REMOVED lines=9> */
[----:B------:R-:W-:Y:S02]  /*179e0*/  HFMA2 R11, -RZ, RZ, 0, 0 ;  /* 0x00000000ff0b7431 */ /* 0x000fe400000001ff */
        /* <DEDUP_REMOVED lines=8> */
[----:B------:R-:W-:Y:S01]  /*17a70*/  IMAD.IADD R31, R20, 0x1, R35 ;  /* 0x00000001141f7824 */ /* 0x000fe200078e0223 */
[----:B------:R-:W-:Y:S01]  /*17a80*/  IADD3 R57, PT, PT, R19, R57, RZ ;  /* 0x0000003913397210 */ /* 0x000fe20007ffe0ff */
[----:B------:R-:W-:Y:S02]  /*17a90*/  IMAD.MOV.U32 R7, RZ, RZ, RZ ;  /* 0x000000ffff077224 */ /* 0x000fe400078e00ff */
[----:B------:R-:W-:Y:S01]  /*17aa0*/  IMAD.WIDE.U32 R10, R17, R5, R10 ;  /* 0x00000005110a7225 */ /* 0x000fe200078e000a */
[----:B------:R-:W-:-:S03]  /*17ab0*/  IADD3 R56, P1, PT, R31, R56, RZ ;  /* 0x000000381f387210 */ /* 0x000fc60007f3e0ff */
[----:B------:R-:W-:Y:S02]  /*17ac0*/  IMAD.X R35, RZ, RZ, RZ, P0 ;  /* 0x000000ffff237224 */ /* 0x000fe400000e06ff */
[----:B------:R-:W-:-:S04]  /*17ad0*/  IMAD.WIDE.U32 R6, R5, R23, R6 ;  /* 0x0000001705067225 */ /* 0x000fc800078e0006 */
[----:B------:R-:W-:Y:S02]  /*17ae0*/  IMAD.IADD R4, R9, 0x1, R11 ;  /* 0x0000000109047824 */ /* 0x000fe400078e020b */
        /* <DEDUP_REMOVED lines=41> */
[C---:B------:R-:W-:Y:S01]  /*17d80*/  IMAD.IADD R35, R18.reuse, 0x1, R35 ;  /* 0x0000000112237824 */ /* 0x040fe200078e0223 */
        /* <DEDUP_REMOVED lines=48> */
[C---:B------:R-:W-:Y:S01]  /*18090*/  IMAD.IADD R11, R19.reuse, 0x1, R61 ;  /* 0x00000001130b7824 */ /* 0x040fe200078e023d */
[----:B------:R-:W-:Y:S01]  /*180a0*/  IADD3 R59, PT, PT, R19, R59, RZ ;  /* 0x0000003b133b7210 */ /* 0x000fe20007ffe0ff */
[----:B------:R-:W-:-:S03]  /*180b0*/  IMAD.WIDE.U32 R60, R17, R24, R56 ;  /* 0x00000018113c7225 */ /* 0x000fc600078e0038 */
[----:B------:R-:W-:Y:S01]  /*180c0*/  IADD3 R56, P3, PT, R11, R58, RZ ;  /* 0x0000003a0b387210 */ /* 0x000fe20007f7e0ff */
[----:B------:R-:W-:Y:S01]  /*180d0*/  IMAD.MOV.U32 R35, RZ, RZ, RZ ;  /* 0x000000ffff237224 */ /* 0x000fe200078e00ff */
[----:B------:R-:W-:Y:S01]  /*180e0*/  IADD3 R7, PT, PT, R20, R61, RZ ;  /* 0x0000003d14077210 */ /* 0x000fe20007ffe0ff */
        /* <DEDUP_REMOVED lines=9> */
[----:B------:R-:W-:Y:S01]  /*18180*/  IMAD.WIDE.U32 R34, R23, R16, R34 ;  /* 0x0000001017227225 */ /* 0x000fe200078e0022 */
[----:B------:R-:W-:-:S03]  /*18190*/  IADD3.X R9, PT, PT, RZ, RZ, RZ, P0, !PT ;  /* 0x000000ffff097210 */ /* 0x000fc600007fe4ff */
[----:B------:R-:W-:Y:S02]  /*181a0*/  IMAD.IADD R5, R19, 0x1, R57 ;  /* 0x0000000113057824 */ /* 0x000fe400078e0239 */
[----:B------:R-:W-:Y:S02]  /*181b0*/  IMAD.X R59, RZ, RZ, RZ, P2 ;  /* 0x000000ffff3b7224 */ /* 0x000fe400010e06ff */
[----:B------:R-:W-:Y:S01]  /*181c0*/  IMAD.IADD R31, R21, 0x1, R31 ;  /* 0x00000001151f7824 */ /* 0x000fe200078e021f */
[----:B------:R-:W-:Y:S01]  /*181d0*/  IADD3 R30, P2, PT, R5, R34, RZ ;  /* 0x00000022051e7210 */ /* 0x000fe20007f5e0ff */
[----:B------:R-:W-:Y:S02]  /*181e0*/  IMAD.IADD R34, R21, 0x1, R35 ;  /* 0x0000000115227824 */ /* 0x000fe400078e0223 */
[----:B------:R-:W-:Y:S01]  /*181f0*/  IMAD.WIDE.U32 R60, R29, R53, R8 ;  /* 0x000000351d3c7225 */ /* 0x000fe200078e0008 */
[----:B------:R-:W-:Y:S02]  /*18200*/  IADD3 R56, P3, PT, R31, R56, RZ ;  /* 0x000000381f387210 */ /* 0x000fe40007f7e0ff */
[----:B------:R-:W-:Y:S01]  /*18210*/  IADD3.X R31, PT, PT, RZ, RZ, RZ, P2, !PT ;  /* 0x000000ffff1f7210 */ /* 0x000fe200017fe4ff */
[----:B------:R-:W-:Y:S01]  /*18220*/  IMAD.WIDE.U32 R8, R17, R26, R58 ;  /* 0x0000001a11087225 */ /* 0x000fe200078e003a */
[----:B------:R-:W-:-:S02]  /*18230*/  IADD3 R58, P0, PT, R34, R7, RZ ;  /* 0x00000007223a7210 */ /* 0x000fc40007f1e0ff */
[----:B------:R-:W0:Y:S01]  /*18240*/  LDC.64 R34, c[0x3][0x10] ;  /* 0x00c00400ff227b82 */ /* 0x000e220000000a00 */
[----:B------:R-:W-:Y:S01]  /*18250*/  IADD3.X R57, PT, PT, RZ, RZ, RZ, P3, !PT ;  /* 0x000000ffff397210 */ /* 0x000fe20001ffe4ff */
[----:B------:R-:W-:Y:S02]  /*18260*/  IMAD.IADD R63, R2, 0x1, R61 ;  /* 0x00000001023f7824 */ /* 0x000fe400078e023d */
[----:B------:R-:W-:Y:S02]  /*18270*/  IMAD R5, R60, R33, RZ ;  /* 0x000000213c057224 */ /* 0x000fe400078e02ff */
[----:B------:R-:W-:Y:S02]  /*18280*/  IMAD.MOV.U32 R61, RZ, RZ, RZ ;  /* 0x000000ffff3d7224 */ /* 0x000fe400078e00ff */
[----:B------:R-:W-:-:S04]  /*18290*/  IMAD.WIDE.U32 R56, R24, R16, R56 ;  /* 0x0000001018387225 */ /* 0x000fc800078e0038 */
[----:B------:R-:W-:Y:S01]  /*182a0*/  IMAD.IADD R13, R13, 0x1, R9 ;  /* 0x000000010d0d7824 */ /* 0x000fe200078e0209 */
[----:B------:R-:W-:Y:S01]  /*182b0*/  IADD3 R57, PT, PT, R21, R57, RZ ;  /* 0x0000003915397210 */ /* 0x000fe20007ffe0ff */
[----:B------:R-:W-:-:S04]  /*182c0*/  IMAD.HI.U32 R7, R5, R52, R60 ;  /* 0x0000003405077227 */ /* 0x000fc800078e003c */
        /* <DEDUP_REMOVED lines=8> */
[----:B0-----:R-:W-:-:S03]  /*18350*/  IMAD.WIDE.U32 R58, R37, R34, R12 ;  /* 0x00000022253a7225 */ /* 0x001fc600078e000c */
[----:B------:R-:W-:Y:S01]  /*18360*/  IADD3 R26, P0, PT, R9, R30, RZ ;  /* 0x0000001e091a7210 */ /* 0x000fe20007f1e0ff */
[----:B------:R-:W-:Y:S02]  /*18370*/  IMAD.X R61, RZ, RZ, RZ, P1 ;  /* 0x000000ffff3d7224 */ /* 0x000fe400008e06ff */
[----:B------:R-:W-:-:S04]  /*18380*/  IMAD.WIDE.U32 R12, R17, R27, R56 ;  /* 0x0000001b110c7225 */ /* 0x000fc800078e0038 */
[----:B------:R-:W-:Y:S01]  /*18390*/  IMAD.X R27, RZ, RZ, RZ, P0 ;  /* 0x000000ffff1b7224 */ /* 0x000fe200000e06ff */
[----:B------:R-:W-:Y:S01]  /*183a0*/  IADD3 R56, P0, PT, R58, R43, RZ ;  /* 0x0000002b3a387210 */ /* 0x000fe20007f1e0ff */
[----:B------:R-:W-:Y:S01]  /*183b0*/  IMAD.WIDE.U32 R60, R23, R16, R60 ;  /* 0x00000010173c7225 */ /* 0x000fe200078e003c */
[----:B------:R-:W-:Y:S02]  /*183c0*/  IADD3 R9, PT, PT, R22, R13, RZ ;  /* 0x0000000d16097210 */ /* 0x000fe40007ffe0ff */
[----:B------:R-:W-:Y:S01]  /*183d0*/  IADD3 R22, PT, PT, R18, R31, RZ ;  /* 0x0000001f12167210 */ /* 0x000fe20007ffe0ff */
        /* <DEDUP_REMOVED lines=12> */
[----:B------:R-:W0:Y:S01]  /*184a0*/  LDC.64 R30, c[0x3][0x18] ;  /* 0x00c00600ff1e7b82 */ /* 0x000e220000000a00 */
[----:B------:R-:W-:Y:S02]  /*184b0*/  IMAD.IADD R27, R21, 0x1, R27 ;  /* 0x00000001151b7824 */ /* 0x000fe400078e021b */
        /* <DEDUP_REMOVED lines=17> */
[----:B------:R-:W-:Y:S01]  /*185d0*/  IMAD.X R61, RZ, RZ, RZ, P3 ;  /* 0x000000ffff3d7224 */ /* 0x000fe200018e06ff */
[----:B------:R-:W-:Y:S01]  /*185e0*/  IADD3 R27, PT, PT, R21, R27, RZ ;  /* 0x0000001b151b7210 */ /* 0x000fe20007ffe0ff */
[----:B------:R-:W-:-:S04]  /*185f0*/  IMAD.WIDE.U32 R68, R17, R14, R56 ;  /* 0x0000000e11447225 */ /* 0x000fc800078e0038 */
[----:B------:R-:W-:Y:S01]  /*18600*/  IMAD.IADD R11, R20, 0x1, R11 ;  /* 0x00000001140b7824 */ /* 0x000fe200078e020b */
[----:B------:R-:W-:Y:S01]  /*18610*/  IADD3 R58, P1, PT, R27, R68, RZ ;  /* 0x000000441b3a7210 */ /* 0x000fe20007f3e0ff */
[----:B0-----:R-:W-:-:S03]  /*18620*/  IMAD.WIDE.U32 R56, R37, R30, R62 ;  /* 0x0000001e25387225 */ /* 0x001fc600078e003e */
[----:B------:R-:W-:Y:S01]  /*18630*/  IADD3 R26, P0, PT, R11, R26, RZ ;  /* 0x0000001a0b1a7210 */ /* 0x000fe20007f1e0ff */
[----:B------:R-:W-:-:S04]  /*18640*/  IMAD.WIDE.U32 R62, R5, R53, R60 ;  /* 0x00000035053e7225 */ /* 0x000fc800078e003c */
[----:B------:R-:W-:Y:S01]  /*18650*/  IMAD.X R7, RZ, RZ, RZ, P2 ;  /* 0x000000ffff077224 */ /* 0x000fe200010e06ff */
[----:B------:R-:W-:Y:S01]  /*18660*/  IADD3 R60, P2, PT, R56, R59, RZ ;  /* 0x0000003b383c7210 */ /* 0x000fe20007f5e0ff */
[----:B------:R-:W-:Y:S01]  /*18670*/  IMAD.IADD R13, R19, 0x1, R69 ;  /* 0x00000001130d7824 */ /* 0x000fe200078e0245 */
[----:B------:R-:W-:Y:S01]  /*18680*/  IADD3 R11, PT, PT, R2, R63, RZ ;  /* 0x0000003f020b7210 */ /* 0x000fe20007ffe0ff */
[----:B------:R-:W-:-:S04]  /*18690*/  IMAD.WIDE.U32 R68, R29, R55, R6 ;  /* 0x000000371d447225 */ /* 0x000fc800078e0006 */
[----:B------:R-:W-:Y:S01]  /*186a0*/  HFMA2 R63, -RZ, RZ, 0, 0 ;  /* 0x00000000ff3f7431 */ /* 0x000fe200000001ff */
[----:B------:R-:W-:Y:S01]  /*186b0*/  IADD3.X R59, PT, PT, RZ, RZ, RZ, P1, !PT ;  /* 0x000000ffff3b7210 */ /* 0x000fe20000ffe4ff */
[----:B------:R-:W-:Y:S01]  /*186c0*/  IMAD.X R27, RZ, RZ, RZ, P0 ;  /* 0x000000ffff1b7224 */ /* 0x000fe200000e06ff */
[----:B------:R-:W-:Y:S01]  /*186d0*/  IADD3 R56, P0, PT, R57, R4, RZ ;  /* 0x0000000439387210 */ /* 0x000fe20007f1e0ff */
[----:B------:R-:W-:Y:S01]  /*186e0*/  IMAD.X R61, RZ, RZ, RZ, P2 ;  /* 0x000000ffff3d7224 */ /* 0x000fe200010e06ff */
[----:B------:R-:W-:Y:S01]  /*186f0*/  IADD3 R68, P2, PT, R11, R68, RZ ;  /* 0x000000440b447210 */ /* 0x000fe20007f5e0ff */
[----:B------:R-:W-:-:S04]  /*18700*/  IMAD.WIDE.U32 R6, R17, R23, R26 ;  /* 0x0000001711067225 */ /* 0x000fc800078e001a */
[----:B------:R-:W-:Y:S01]  /*18710*/  IMAD.IADD R27, R15, 0x1, R69 ;  /* 0x000000010f1b7824 */ /* 0x000fe200078e0245 */
[----:B------:R-:W-:Y:S01]  /*18720*/  IADD3 R7, PT, PT, R18, R7, RZ ;  /* 0x0000000712077210 */ /* 0x000fe20007ffe0ff */
[----:B------:R-:W-:Y:S02]  /*18730*/  IMAD R9, R62, R33, RZ ;  /* 0x000000213e097224 */ /* 0x000fe400078e02ff */
[----:B------:R-:W-:Y:S02]  /*18740*/  IMAD.X R69, RZ, RZ, RZ, P2 ;  /* 0x000000ffff457224 */ /* 0x000fe400010e06ff */
[----:B------:R-:W-:-:S04]  /*18750*/  IMAD.WIDE.U32 R60, R28, R35, R60 ;  /* 0x000000231c3c7225 */ /* 0x000fc800078e003c */
[----:B------:R-:W-:Y:S01]  /*18760*/  IMAD.HI.U32 R63, R9, R52, R62 ;  /* 0x00000034093f7227 */ /* 0x000fe200078e003e */
[----:B------:R-:W-:-:S03]  /*18770*/  IADD3 R26, P1, PT, R27, R60, RZ ;  /* 0x0000003c1b1a7210 */ /* 0x000fc60007f3e0ff */
[----:B------:R-:W-:Y:S02]  /*18780*/  IMAD.X R57, RZ, RZ, RZ, P0 ;  /* 0x000000ffff397224 */ /* 0x000fe400000e06ff */
[----:B------:R-:W-:-:S04]  /*18790*/  IMAD.WIDE.U32 R68, R5, R54, R68 ;  /* 0x0000003605447225 */ /* 0x000fc800078e0044 */
[----:B------:R-:W-:Y:S02]  /*187a0*/  IMAD.IADD R11, R22, 0x1, R61 ;  /* 0x00000001160b7824 */ /* 0x000fe400078e023d */
[----:B------:R-:W-:-:S04]  /*187b0*/  IMAD.WIDE.U32 R60, R16, R16, R58 ;  /* 0x00000010103c7225 */ /* 0x000fc800078e003a */
[----:B------:R-:W-:Y:S01]  /*187c0*/  IMAD.WIDE.U32 R58, R37, R31, R56 ;  /* 0x0000001f253a7225 */ /* 0x000fe200078e0038 */
[----:B------:R-:W-:-:S03]  /*187d0*/  IADD3 R56, P2, PT, R63, R68, RZ ;  /* 0x000000443f387210 */ /* 0x000fc60007f5e0ff */
[----:B------:R-:W-:Y:S01]  /*187e0*/  IMAD.X R27, RZ, RZ, RZ, P1 ;  /* 0x000000ffff1b7224 */ /* 0x000fe200008e06ff */
[----:B------:R-:W-:Y:S01]  /*187f0*/  IADD3.X R57, PT, PT, RZ, RZ, RZ, P2, !PT ;  /* 0x000000ffff397210 */ /* 0x000fe200017fe4ff */
[----:B------:R-:W-:Y:S01]  /*18800*/  IMAD.IADD R71, R3, 0x1, R69 ;  /* 0x0000000103477824 */ /* 0x000fe200078e0245 */
[----:B------:R-:W-:Y:S01]  /*18810*/  IADD3 R68, P2, PT, R58, R11, RZ ;  /* 0x0000000b3a447210 */ /* 0x000fe20007f5e0ff */
        /* <DEDUP_REMOVED lines=14> */
[----:B------:R-:W-:-:S04]  /*18900*/  IMAD.WIDE.U32 R26, R17, R14, R60 ;  /* 0x0000000e111a7225 */ /* 0x000fc800078e003c */
[----:B------:R-:W-:Y:S02]  /*18910*/  IMAD.X R37, RZ, RZ, RZ, P0 ;  /* 0x000000ffff257224 */ /* 0x000fe400000e06ff */
[----:B------:R-:W-:-:S04]  /*18920*/  IMAD.WIDE.U32 R60, R5, R55, R70 ;  /* 0x00000037053c7225 */ /* 0x000fc800078e0046 */
[----:B------:R-:W-:Y:S01]  /*18930*/  IMAD.IADD R7, R2, 0x1, R69 ;  /* 0x0000000102077824 */ /* 0x000fe200078e0245 */
[----:B------:R-:W-:Y:S01]  /*18940*/  MOV R69, RZ ;  /* 0x000000ff00457202 */ /* 0x000fe20000000f00 */
[----:B------:R-:W-:Y:S02]  /*18950*/  IMAD.X R57, RZ, RZ, RZ, P1 ;  /* 0x000000ffff397224 */ /* 0x000fe400008e06ff */
[----:B------:R-:W-:Y:S01]  /*18960*/  IMAD.WIDE.U32 R58, R29, R35, R58 ;  /* 0x000000231d3a7225 */ /* 0x000fe200078e003a */
[----:B------:R-:W-:-:S03]  /*18970*/  IADD3 R60, P1, PT, R7, R60, RZ ;  /* 0x0000003c073c7210 */ /* 0x000fc60007f3e0ff */
[----:B------:R-:W-:-:S04]  /*18980*/  IMAD.WIDE.U32 R36, R17, R16, R36 ;  /* 0x0000001011247225 */ /* 0x000fc800078e0024 */
[----:B------:R-:W-:Y:S01]  /*18990*/  IMAD.IADD R19, R19, 0x1, R27 ;  /* 0x0000000113137824 */ /* 0x000fe200078e021b */
[----:B------:R-:W-:Y:S01]  /*189a0*/  IADD3 R7, PT, PT, R21, R37, RZ ;  /* 0x0000002515077210 */ /* 0x000fe20007ffe0ff */
[----:B------:R-:W-:Y:S01]  /*189b0*/  IMAD.IADD R11, R15, 0x1, R61 ;  /* 0x000000010f0b7824 */ /* 0x000fe200078e023d */
[----:B------:R-:W-:Y:S01]  /*189c0*/  IADD3.X R61, PT, PT, RZ, RZ, RZ, P1, !PT ;  /* 0x000000ffff3d7210 */ /* 0x000fe20000ffe4ff */
[----:B------:R-:W-:Y:S01]  /*189d0*/  IMAD.X R23, RZ, RZ, RZ, P2 ;  /* 0x000000ffff177224 */ /* 0x000fe200010e06ff */
[----:B------:R-:W-:Y:S01]  /*189e0*/  IADD3 R18, P0, PT, R19, R36, RZ ;  /* 0x0000002413127210 */ /* 0x000fe20007f1e0ff */
[----:B------:R-:W-:Y:S01]  /*189f0*/  IMAD.WIDE.U32 R56, R28, R31, R56 ;  /* 0x0000001f1c387225 */ /* 0x000fe200078e0038 */
[----:B------:R-:W-:Y:S02]  /*18a00*/  IADD3 R36, P3, PT, R11, R58, RZ ;  /* 0x0000003a0b247210 */ /* 0x000fe40007f7e0ff */
[----:B------:R-:W-:Y:S01]  /*18a10*/  IADD3 R19, P2, PT, R23, R12, RZ ;  /* 0x0000000c17137210 */ /* 0x000fe20007f5e0ff */
[----:B------:R-:W-:-:S02]  /*18a20*/  IMAD.IADD R13, R22, 0x1, R59 ;  /* 0x00000001160d7824 */ /* 0x000fc400078e023b */
[----:B------:R-:W-:Y:S02]  /*18a30*/  IMAD R4, R68, R33, RZ ;  /* 0x0000002144047224 */ /* 0x000fe400078e02ff */
[----:B------:R-:W-:Y:S01]  /*18a40*/  IMAD.WIDE.U32 R60, R9, R54, R60 ;  /* 0x00000036093c7225 */ /* 0x000fe200078e003c */
[----:B------:R-:W-:-:S03]  /*18a50*/  IADD3 R12, P1, PT, R56, R13, RZ ;  /* 0x0000000d380c7210 */ /* 0x000fc60007f3e0ff */
[----:B------:R-:W-:Y:S01]  /*18a60*/  IMAD.HI.U32 R69, R4, R52, R68 ;  /* 0x0000003404457227 */ /* 0x000fe200078e0044 */
        /* <DEDUP_REMOVED lines=10> */
[----:B------:R-:W-:Y:S01]  /*18b10*/  IMAD.X R57, RZ, RZ, RZ, P4 ;  /* 0x000000ffff397224 */ /* 0x000fe200020e06ff */
[----:B------:R-:W-:Y:S02]  /*18b20*/  IADD3 R12, P4, PT, R12, R37, RZ ;  /* 0x000000250c0c7210 */ /* 0x000fe40007f9e0ff */
[----:B------:R-:W-:Y:S01]  /*18b30*/  IADD3.X R37, PT, PT, RZ, RZ, RZ, P5, !PT ;  /* 0x000000ffff257210 */ /* 0x000fe20002ffe4ff */
[----:B------:R-:W-:Y:S01]  /*18b40*/  IMAD.WIDE.U32 R56, R4, R53, R56 ;  /* 0x0000003504387225 */ /* 0x000fe200078e0038 */
[----:B------:R-:W-:Y:S02]  /*18b50*/  IADD3 R14, P2, PT, R19, R10, RZ ;  /* 0x0000000a130e7210 */ /* 0x000fe40007f5e0ff */
[----:B------:R-:W-:Y:S01]  /*18b60*/  IADD3 R10, P3, PT, R13, R11, RZ ;  /* 0x0000000b0d0a7210 */ /* 0x000fe20007f7e0ff */
[----:B------:R-:W-:Y:S01]  /*18b70*/  IMAD.X R13, RZ, RZ, RZ, P4 ;  /* 0x000000ffff0d7224 */ /* 0x000fe200020e06ff */
[----:B------:R-:W-:Y:S01]  /*18b80*/  IADD3 R27, P1, PT, R27, R14, RZ ;  /* 0x0000000e1b1b7210 */ /* 0x000fe20007f3e0ff */
[----:B------:R-:W-:-:S02]  /*18b90*/  IMAD.IADD R19, R2, 0x1, R57 ;  /* 0x0000000102137824 */ /* 0x000fc400078e0239 */
[----:B------:R-:W-:-:S04]  /*18ba0*/  IMAD.WIDE.U32 R36, R9, R55, R36 ;  /* 0x0000003709247225 */ /* 0x000fc800078e0024 */
[----:B------:R-:W-:Y:S01]  /*18bb0*/  IMAD.X R11, RZ, RZ, RZ, P3 ;  /* 0x000000ffff0b7224 */ /* 0x000fe200018e06ff */
[----:B------:R-:W-:Y:S01]  /*18bc0*/  IADD3 R28, P3, PT, R19, R36, RZ ;  /* 0x00000024131c7210 */ /* 0x000fe20007f7e0ff */
[----:B------:R-:W-:Y:S01]  /*18bd0*/  IMAD.WIDE.U32 R12, R5, R35, R12 ;  /* 0x00000023050c7225 */ /* 0x000fe200078e000c */
[----:B------:R-:W-:-:S03]  /*18be0*/  IADD3 R37, PT, PT, R15, R37, RZ ;  /* 0x000000250f257210 */ /* 0x000fc60007ffe0ff */
[----:B------:R-:W-:Y:S01]  /*18bf0*/  IMAD.WIDE.U32 R10, R29, R31, R10 ;  /* 0x0000001f1d0a7225 */ /* 0x000fe200078e000a */
[----:B------:R-:W-:Y:S02]  /*18c00*/  IADD3.X R29, PT, PT, RZ, RZ, RZ, P3, !PT ;  /* 0x000000ffff1d7210 */ /* 0x000fe40001ffe4ff */
[----:B------:R-:W-:Y:S01]  /*18c10*/  IADD3 R12, P5, PT, R37, R12, RZ ;  /* 0x0000000c250c7210 */ /* 0x000fe20007fbe0ff */
[----:B------:R-:W-:Y:S01]  /*18c20*/  IMAD.IADD R13, R22, 0x1, R13 ;  /* 0x00000001160d7824 */ /* 0x000fe200078e020d */
[----:B------:R-:W-:Y:S01]  /*18c30*/  IADD3 R27, P3, PT, R11, R27, RZ ;  /* 0x0000001b0b1b7210 */ /* 0x000fe20007f7e0ff */
[----:B------:R-:W-:Y:S02]  /*18c40*/  IMAD R8, R56, R33, RZ ;  /* 0x0000002138087224 */ /* 0x000fe400078e02ff */
[----:B------:R-:W-:Y:S01]  /*18c50*/  IMAD.MOV.U32 R57, RZ, RZ, RZ ;  /* 0x000000ffff397224 */ /* 0x000fe200078e00ff */
[----:B------:R-:W-:Y:S01]  /*18c60*/  IADD3 R10, P4, PT, R10, R13, RZ ;  /* 0x0000000d0a0a7210 */ /* 0x000fe20007f9e0ff */
[----:B------:R-:W-:-:S02]  /*18c70*/  IMAD.X R19, RZ, RZ, RZ, P2 ;  /* 0x000000ffff137224 */ /* 0x000fc400010e06ff */
[----:B------:R-:W-:Y:S01]  /*18c80*/  IMAD.HI.U32 R57, R8, R52, R56 ;  /* 0x0000003408397227 */ /* 0x000fe200078e0038 */
[----:B------:R-:W-:Y:S02]  /*18c90*/  IADD3.X R11, PT, PT, RZ, RZ, RZ, P4, !PT ;  /* 0x000000ffff0b7210 */ /* 0x000fe400027fe4ff */
[----:B------:R-:W-:Y:S01]  /*18ca0*/  IADD3 R19, P2, PT, R19, R6, RZ ;  /* 0x0000000613137210 */ /* 0x000fe20007f5e0ff */
[----:B------:R-:W-:-:S04]  /*18cb0*/  IMAD.WIDE.U32 R28, R4, R54, R28 ;  /* 0x00000036041c7225 */ /* 0x000fc800078e001c */
[----:B------:R-:W-:Y:S01]  /*18cc0*/  IMAD.X R13, RZ, RZ, RZ, P5 ;  /* 0x000000ffff0d7224 */ /* 0x000fe200028e06ff */
[----:B------:R-:W-:Y:S01]  /*18cd0*/  IADD3 R36, P4, PT, R57, R28, RZ ;  /* 0x0000001c39247210 */ /* 0x000fe20007f9e0ff */
[----:B------:R-:W-:Y:S02]  /*18ce0*/  IMAD.X R6, RZ, RZ, RZ, P1 ;  /* 0x000000ffff067224 */ /* 0x000fe400008e06ff */
        /* <DEDUP_REMOVED lines=17> */
[----:B------:R-:W-:-:S04]  /*18e00*/  IMAD.WIDE.U32 R26, R4, R55, R28 ;  /* 0x00000037041a7225 */ /* 0x000fc800078e001c */
[----:B------:R-:W-:Y:S02]  /*18e10*/  IMAD.IADD R29, R2, 0x1, R37 ;  /* 0x00000001021d7824 */ /* 0x000fe400078e0225 */
[----:B------:R-:W-:Y:S02]  /*18e20*/  HFMA2 R37, -RZ, RZ, 0, 0 ;  /* 0x00000000ff257431 */ /* 0x000fe400000001ff */
[----:B------:R-:W-:Y:S01]  /*18e30*/  IMAD.WIDE.U32 R12, R9, R35, R12 ;  /* 0x00000023090c7225 */ /* 0x000fe200078e000c */
[----:B------:R-:W-:-:S03]  /*18e40*/  IADD3 R28, P4, PT, R29, R26, RZ ;  /* 0x0000001a1d1c7210 */ /* 0x000fc60007f9e0ff */
[----:B------:R-:W-:Y:S02]  /*18e50*/  IMAD.IADD R27, R15, 0x1, R27 ;  /* 0x000000010f1b7824 */ /* 0x000fe400078e021b */
[----:B------:R-:W-:-:S03]  /*18e60*/  IMAD.WIDE.U32 R10, R5, R31, R10 ;  /* 0x0000001f050a7225 */ /* 0x000fc600078e000a */
[----:B------:R-:W-:Y:S01]  /*18e70*/  IADD3 R26, P0, PT, R27, R12, RZ ;  /* 0x0000000c1b1a7210 */ /* 0x000fe20007f1e0ff */
[----:B------:R-:W-:Y:S02]  /*18e80*/  IMAD.IADD R13, R22, 0x1, R13 ;  /* 0x00000001160d7824 */ /* 0x000fe400078e020d */
[----:B------:R-:W-:Y:S01]  /*18e90*/  IMAD R5, R36, R33, RZ ;  /* 0x0000002124057224 */ /* 0x000fe200078e02ff */
[----:B------:R-:W-:Y:S01]  /*18ea0*/  IADD3.X R27, PT, PT, RZ, RZ, RZ, P0, !PT ;  /* 0x000000ffff1b7210 */ /* 0x000fe200007fe4ff */
[----:B------:R-:W-:Y:S02]  /*18eb0*/  IMAD.X R29, RZ, RZ, RZ, P4 ;  /* 0x000000ffff1d7224 */ /* 0x000fe400020e06ff */
[----:B------:R-:W-:Y:S01]  /*18ec0*/  IMAD.X R43, RZ, RZ, RZ, P1 ;  /* 0x000000ffff2b7224 */ /* 0x000fe200008e06ff */
[----:B------:R-:W-:Y:S01]  /*18ed0*/  IADD3 R12, P1, PT, R10, R13, RZ ;  /* 0x0000000d0a0c7210 */ /* 0x000fe20007f3e0ff */
[----:B------:R-:W-:-:S03]  /*18ee0*/  IMAD.HI.U32 R37, R5, R52, R36 ;  /* 0x0000003405257227 */ /* 0x000fc600078e0024 */
[----:B------:R-:W-:Y:S01]  /*18ef0*/  IADD3 R43, P0, PT, R43, R6, RZ ;  /* 0x000000062b2b7210 */ /* 0x000fe20007f1e0ff */
[----:B------:R-:W-:Y:S01]  /*18f00*/  IMAD.WIDE.U32 R28, R8, R54, R28 ;  /* 0x00000036081c7225 */ /* 0x000fe200078e001c */
[----:B------:R-:W-:-:S03]  /*18f10*/  IADD3.X R6, PT, PT, RZ, RZ, RZ, P3, !PT ;  /* 0x000000ffff067210 */ /* 0x000fc60001ffe4ff */
[----:B------:R-:W-:Y:S01]  /*18f20*/  IMAD.X R13, RZ, RZ, RZ, P1 ;  /* 0x000000ffff0d7224 */ /* 0x000fe200008e06ff */
[----:B------:R-:W-:Y:S01]  /*18f30*/  IADD3 R36, P1, PT, R37, R28, RZ ;  /* 0x0000001c25247210 */ /* 0x000fe20007f3e0ff */
[----:B------:R-:W-:Y:S01]  /*18f40*/  IMAD.WIDE.U32 R26, R4, R34, R26 ;  /* 0x00000022041a7225 */ /* 0x000fe200078e001a */
[----:B------:R-:W-:-:S03]  /*18f50*/  IADD3 R6, P4, PT, R6, R43, RZ ;  /* 0x0000002b06067210 */ /* 0x000fc60007f9e0ff */
[----:B------:R-:W-:Y:S02]  /*18f60*/  IMAD.IADD R29, R3, 0x1, R29 ;  /* 0x00000001031d7824 */ /* 0x000fe400078e021d */
[----:B------:R-:W-:-:S03]  /*18f70*/  IMAD.WIDE.U32 R12, R9, R30, R12 ;  /* 0x0000001e090c7225 */ /* 0x000fc600078e000c */
        /* <DEDUP_REMOVED lines=20> */
[----:B------:R-:W-:Y:S01]  /*190c0*/  IMAD.WIDE.U32 R12, R5, R54, R56 ;  /* 0x00000036050c7225 */ /* 0x000fe200078e0038 */
[----:B------:R-:W-:-:S03]  /*190d0*/  IADD3 R36, P3, PT, R26, R37, RZ ;  /* 0x000000251a247210 */ /* 0x000fc60007f7e0ff */
[----:B------:R-:W-:Y:S01]  /*190e0*/  IMAD.X R9, RZ, RZ, RZ, P1 ;  /* 0x000000ffff097224 */ /* 0x000fe200008e06ff */
[----:B------:R-:W-:Y:S01]  /*190f0*/  IADD3.X R37, PT, PT, RZ, RZ, RZ, P3, !PT ;  /* 0x000000ffff257210 */ /* 0x000fe20001ffe4ff */
[----:B------:R-:W-:Y:S01]  /*19100*/  IMAD.X R23, RZ, RZ, RZ, P2 ;  /* 0x000000ffff177224 */ /* 0x000fe200010e06ff */
[----:B------:R-:W-:Y:S01]  /*19110*/  MOV R44, R12 ;  /* 0x0000000c002c7202 */ /* 0x000fe20000000f00 */
[----:B------:R-:W-:Y:S01]  /*19120*/  IMAD.IADD R16, R21, 0x1, R19 ;  /* 0x0000000115107824 */ /* 0x000fe200078e0213 */
        /* <DEDUP_REMOVED lines=8> */
[----:B------:R-:W-:Y:S01]  /*191b0*/  IMAD.X R9, RZ, RZ, RZ, P4 ;  /* 0x000000ffff097224 */ /* 0x000fe200020e06ff */
[----:B------:R-:W-:Y:S02]  /*191c0*/  IADD3 R26, P5, PT, R20, R29, RZ ;  /* 0x0000001d141a7210 */ /* 0x000fe40007fbe0ff */
[----:B------:R-:W-:Y:S01]  /*191d0*/  IADD3 R6, P4, PT, R6, R23, RZ ;  /* 0x0000001706067210 */ /* 0x000fe20007f9e0ff */
[----:B------:R-:W-:Y:S01]  /*191e0*/  IMAD.X R29, RZ, RZ, RZ, P0 ;  /* 0x000000ffff1d7224 */ /* 0x000fe200000e06ff */
[----:B------:R-:W-:Y:S01]  /*191f0*/  IADD3 R18, P6, PT, R21, R19, RZ ;  /* 0x0000001315127210 */ /* 0x000fe20007fde0ff */
[----:B------:R-:W-:Y:S01]  /*19200*/  IMAD.X R27, RZ, RZ, RZ, P5 ;  /* 0x000000ffff1b7224 */ /* 0x000fe200028e06ff */
[----:B------:R-:W-:Y:S02]  /*19210*/  IADD3 R20, P5, PT, R16, R7, RZ ;  /* 0x0000000710147210 */ /* 0x000fe40007fbe0ff */
[----:B------:R-:W-:Y:S01]  /*19220*/  IADD3 R9, P0, PT, R9, R6, RZ ;  /* 0x0000000609097210 */ /* 0x000fe20007f1e0ff */
[----:B------:R-:W-:Y:S01]  /*19230*/  IMAD.WIDE.U32 R6, R5, R55, R28 ;  /* 0x0000003705067225 */ /* 0x000fe200078e001c */
[----:B------:R-:W-:-:S02]  /*19240*/  IADD3.X R19, PT, PT, RZ, RZ, RZ, P6, !PT ;  /* 0x000000ffff137210 */ /* 0x000fc400037fe4ff */
[----:B------:R-:W-:Y:S01]  /*19250*/  IADD3.X R21, PT, PT, RZ, RZ, RZ, P5, !PT ;  /* 0x000000ffff157210 */ /* 0x000fe20002ffe4ff */
[----:B------:R-:W-:Y:S01]  /*19260*/  IMAD.WIDE.U32 R26, R8, R35, R26 ;  /* 0x00000023081a7225 */ /* 0x000fe200078e001a */
[----:B------:R-:W-:-:S03]  /*19270*/  IADD3.X R23, PT, PT, RZ, RZ, RZ, P3, !PT ;  /* 0x000000ffff177210 */ /* 0x000fc60001ffe4ff */
        /* <DEDUP_REMOVED lines=19> */
[----:B------:R-:W-:Y:S02]  /*193b0*/  IMAD.MOV.U32 R43, RZ, RZ, R6 ;  /* 0x000000ffff2b7224 */ /* 0x000fe400078e0006 */
[----:B------:R-:W-:Y:S01]  /*193c0*/  IMAD.MOV.U32 R38, RZ, RZ, R16 ;  /* 0x000000ffff267224 */ /* 0x000fe200078e0010 */
[----:B------:R-:W-:Y:S01]  /*193d0*/  IADD3 R9, P4, PT, R4, R23, RZ ;  /* 0x0000001704097210 */ /* 0x000fe20007f9e0ff */
[----:B------:R-:W-:Y:S01]  /*193e0*/  IMAD.X R4, RZ, RZ, RZ, P0 ;  /* 0x000000ffff047224 */ /* 0x000fe200000e06ff */
[----:B------:R-:W-:Y:S01]  /*193f0*/  IADD3 R26, P0, PT, R27, R19, RZ ;  /* 0x000000131b1a7210 */ /* 0x000fe20007f1e0ff */
[----:B------:R-:W-:Y:S01]  /*19400*/  IMAD.X R23, RZ, RZ, RZ, P1 ;  /* 0x000000ffff177224 */ /* 0x000fe200008e06ff */
[----:B------:R-:W-:Y:S01]  /*19410*/  IADD3.X R19, PT, PT, RZ, RZ, RZ, P6, !PT ;  /* 0x000000ffff137210 */ /* 0x000fe200037fe4ff */
[----:B------:R-:W-:Y:S01]  /*19420*/  IMAD.X R20, RZ, RZ, RZ, P4 ;  /* 0x000000ffff147224 */ /* 0x000fe200020e06ff */
[----:B------:R-:W-:Y:S01]  /*19430*/  IADD3 R4, P1, PT, R4, R9, RZ ;  /* 0x0000000904047210 */ /* 0x000fe20007f3e0ff */
[----:B------:R-:W-:-:S02]  /*19440*/  IMAD.X R27, RZ, RZ, RZ, P0 ;  /* 0x000000ffff1b7224 */ /* 0x000fc400000e06ff */
[----:B------:R-:W-:Y:S01]  /*19450*/  IMAD.WIDE.U32 R18, R5, R35, R18 ;  /* 0x0000002305127225 */ /* 0x000fe200078e0012 */
[----:B------:R-:W-:Y:S02]  /*19460*/  IADD3 R23, P0, PT, R23, R4, RZ ;  /* 0x0000000417177210 */ /* 0x000fe40007f1e0ff */
[----:B------:R-:W-:Y:S01]  /*19470*/  IADD3.X R4, PT, PT, RZ, RZ, RZ, P2, !PT ;  /* 0x000000ffff047210 */ /* 0x000fe200017fe4ff */
        /* <DEDUP_REMOVED lines=8> */
[----:B------:R-:W-:Y:S01]  /*19500*/  IADD3 R23, P3, PT, R23, R4, RZ ;  /* 0x0000000417177210 */ /* 0x000fe20007f7e0ff */
[----:B------:R-:W-:Y:S02]  /*19510*/  IMAD.X R4, RZ, RZ, RZ, P0 ;  /* 0x000000ffff047224 */ /* 0x000fe400000e06ff */
[----:B------:R-:W-:Y:S01]  /*19520*/  IMAD.X R27, RZ, RZ, RZ, P6 ;  /* 0x000000ffff1b7224 */ /* 0x000fe200030e06ff */
[----:B------:R-:W-:Y:S02]  /*19530*/  IADD3 R23, P4, PT, R9, R23, RZ ;  /* 0x0000001709177210 */ /* 0x000fe40007f9e0ff */
[----:B------:R-:W-:Y:S01]  /*19540*/  IADD3 R4, PT, PT, R4, R21, R24 ;  /* 0x0000001504047210 */ /* 0x000fe20007ffe018 */
[----:B------:R-:W-:-:S04]  /*19550*/  IMAD.WIDE.U32 R8, R5, R30, R26 ;  /* 0x0000001e05087225 */ /* 0x000fc800078e001a */
[----:B------:R-:W-:Y:S01]  /*19560*/  IMAD.X R24, RZ, RZ, RZ, P2 ;  /* 0x000000ffff187224 */ /* 0x000fe200010e06ff */
[----:B------:R-:W-:Y:S01]  /*19570*/  IADD3 R20, P0, PT, R9, R23, RZ ;  /* 0x0000001709147210 */ /* 0x000fe20007f1e0ff */
[----:B------:R-:W-:Y:S01]  /*19580*/  IMAD.MOV.U32 R28, RZ, RZ, R8 ;  /* 0x000000ffff1c7224 */ /* 0x000fe200078e0008 */
[----:B------:R-:W-:-:S03]  /*19590*/  IADD3.X R23, PT, PT, RZ, RZ, RZ, P3, !PT ;  /* 0x000000ffff177210 */ /* 0x000fc60001ffe4ff */
[----:B------:R-:W-:Y:S01]  /*195a0*/  IMAD.X R21, RZ, RZ, RZ, P0 ;  /* 0x000000ffff157224 */ /* 0x000fe200000e06ff */
[----:B------:R-:W-:Y:S01]  /*195b0*/  IADD3 R23, PT, PT, R23, R4, R24 ;  /* 0x0000000417177210 */ /* 0x000fe20007ffe018 */
[----:B------:R-:W-:Y:S02]  /*195c0*/  IMAD.X R24, RZ, RZ, RZ, P4 ;  /* 0x000000ffff187224 */ /* 0x000fe400020e06ff */
[----:B------:R-:W-:-:S04]  /*195d0*/  IMAD.WIDE.U32 R20, R5, R31, R20 ;  /* 0x0000001f05147225 */ /* 0x000fc800078e0014 */
[----:B------:R-:W-:Y:S01]  /*195e0*/  IMAD.MOV.U32 R26, RZ, RZ, R20 ;  /* 0x000000ffff1a7224 */ /* 0x000fe200078e0014 */
        /* <DEDUP_REMOVED lines=34> */
.L_x_356:
        /* <DEDUP_REMOVED lines=22> */
.L_x_357:
        /* <DEDUP_REMOVED lines=8> */
[----:B------:R-:W-:Y:S01]  /*199f0*/  SHF.L.U64.HI R21, R44, 0x1, R57 ;  /* 0x000000012c157819 */ /* 0x000fe20000010239 */
[----:B------:R-:W-:Y:S01]  /*19a00*/  IMAD.SHL.U32 R8, R26, 0x2, RZ ;  /* 0x000000021a087824 */ /* 0x000fe200078e00ff */
[----:B------:R-:W-:Y:S01]  /*19a10*/  SHF.L.U64.HI R14, R43, 0x1, R14 ;  /* 0x000000012b0e7819 */ /* 0x000fe2000001020e */
[----:B------:R-:W-:Y:S01]  /*19a20*/  IMAD.WIDE.U32 R6, R24, 0x2, R4 ;  /* 0x0000000218067825 */ /* 0x000fe200078e0004 */
[----:B------:R-:W-:-:S02]  /*19a30*/  SHF.L.U64.HI R27, R38, 0x1, R27 ;  /* 0x00000001261b7819 */ /* 0x000fc4000001021b */
[----:B------:R-:W-:Y:S01]  /*19a40*/  SHF.L.U32 R13, R43, 0x1, RZ ;  /* 0x000000012b0d7819 */ /* 0x000fe200000006ff */
[----:B------:R-:W-:Y:S01]  /*19a50*/  IMAD.SHL.U32 R23, R23, 0x2, RZ ;  /* 0x0000000217177824 */ /* 0x000fe200078e00ff */
[C---:B------:R-:W-:Y:S02]  /*19a60*/  ISETP.LE.U32.AND P0, PT, R6.reuse, R31, PT ;  /* 0x0000001f0600720c */ /* 0x040fe40003f03070 */
[----:B------:R-:W-:Y:S02]  /*19a70*/  ISETP.GT.U32.AND P1, PT, R6, -0x1, PT ;  /* 0xffffffff0600780c */ /* 0x000fe40003f24070 */
[----:B------:R-:W-:Y:S02]  /*19a80*/  SHF.L.U64.HI R12, R36, 0x1, R37 ;  /* 0x00000001240c7819 */ /* 0x000fe40000010225 */
[----:B------:R-:W-:Y:S02]  /*19a90*/  ISETP.GT.U32.OR.EX P0, PT, R7, RZ, !P0, P1 ;  /* 0x000000ff0700720c */ /* 0x000fe40004704510 */
[----:B------:R-:W-:-:S02]  /*19aa0*/  LOP3.LUT R21, R21, 0x1, RZ, 0xc0, !PT ;  /* 0x0000000115157812 */ /* 0x000fc400078ec0ff */
[----:B------:R-:W-:Y:S02]  /*19ab0*/  LOP3.LUT R14, R14, 0x1, RZ, 0xc0, !PT ;  /* 0x000000010e0e7812 */ /* 0x000fe400078ec0ff */
[C---:B------:R-:W-:Y:S02]  /*19ac0*/  SHF.L.U64.HI R19, R28.reuse, 0x1, R29 ;  /* 0x000000011c137819 */ /* 0x040fe4000001021d */
[----:B------:R-:W-:Y:S02]  /*19ad0*/  LOP3.LUT R27, R27, 0x1, RZ, 0xc0, !PT ;  /* 0x000000011b1b7812 */ /* 0x000fe400078ec0ff */
[----:B------:R-:W-:Y:S02]  /*19ae0*/  SHF.L.U32 R9, R28, 0x1, RZ ;  /* 0x000000011c097819 */ /* 0x000fe400000006ff */
[----:B------:R-:W-:Y:S02]  /*19af0*/  LOP3.LUT R12, R12, 0x1, RZ, 0xc0, !PT ;  /* 0x000000010c0c7812 */ /* 0x000fe400078ec0ff */
[----:B------:R-:W-:Y:S01]  /*19b00*/  LOP3.LUT R29, R21, 0xfffffffe, R13, 0xf8, !PT ;  /* 0xfffffffe151d7812 */ /* 0x000fe200078ef80d */
[----:B------:R-:W-:Y:S01]  /*19b10*/  IMAD.MOV.U32 R13, RZ, RZ, R6 ;  /* 0x000000ffff0d7224 */ /* 0x000fe200078e0006 */
[----:B------:R-:W-:-:S02]  /*19b20*/  LOP3.LUT R26, R14, 0xfffffffe, R11, 0xf8, !PT ;  /* 0xfffffffe0e1a7812 */ /* 0x000fc400078ef80b */
[----:B------:R-:W-:Y:S01]  /*19b30*/  LOP3.LUT R19, R19, 0x1, RZ, 0xc0, !PT ;  /* 0x0000000113137812 */ /* 0x000fe200078ec0ff */
[----:B------:R-:W-:Y:S01]  /*19b40*/  IMAD.MOV.U32 R11, RZ, RZ, R29 ;  /* 0x000000ffff0b7224 */ /* 0x000fe200078e001d */
[----:B------:R-:W-:Y:S01]  /*19b50*/  LOP3.LUT R37, R27, 0xfffffffe, R10, 0xf8, !PT ;  /* 0xfffffffe1b257812 */ /* 0x000fe200078ef80a */
[----:B------:R-:W-:Y:S01]  /*19b60*/  IMAD.MOV.U32 R10, RZ, RZ, R26 ;  /* 0x000000ffff0a7224 */ /* 0x000fe200078e001a */
[----:B------:R-:W-:Y:S02]  /*19b70*/  LOP3.LUT R18, R12, 0xfffffffe, R9, 0xf8, !PT ;  /* 0xfffffffe0c127812 */ /* 0x000fe400078ef809 */
[----:B------:R-:W-:Y:S02]  /*19b80*/  LOP3.LUT R17, R19, 0xfffffffe, R8, 0xf8, !PT ;  /* 0xfffffffe13117812 */ /* 0x000fe400078ef808 */
[----:B------:R-:W-:Y:S02]  /*19b90*/  MOV R24, R20 ;  /* 0x0000001400187202 */ /* 0x000fe40000000f00 */
        /* <DEDUP_REMOVED lines=31> */
.L_x_358:
        /* <DEDUP_REMOVED lines=23> */
.L_x_359:
[----:B------:R-:W-:Y:S01]  /*19f00*/  IMAD.SHL.U32 R5, R24, 0x2, RZ ;  /* 0x0000000218057824 */ /* 0x000fe200078e00ff */
[----:B------:R-:W-:Y:S02]  /*19f10*/  SHF.R.U32.HI R4, RZ, 0x1f, R23 ;  /* 0x0000001fff047819 */ /* 0x000fe40000011617 */
[----:B------:R-:W-:Y:S02]  /*19f20*/  SHF.L.U64.HI R8, R17, 0x1, R8 ;  /* 0x0000000111087819 */ /* 0x000fe40000010208 */
[----:B------:R-:W-:Y:S01]  /*19f30*/  LOP3.LUT R26, R4, 0xfffffffe, R5, 0xf8, !PT ;  /* 0xfffffffe041a7812 */ /* 0x000fe200078ef805 */
[C---:B------:R-:W-:Y:S01]  /*19f40*/  IMAD.SHL.U32 R4, R13.reuse, 0x2, RZ ;  /* 0x000000020d047824 */ /* 0x040fe200078e00ff */
[----:B------:R-:W-:Y:S02]  /*19f50*/  LOP3.LUT R8, R8, 0x1, RZ, 0xc0, !PT ;  /* 0x0000000108087812 */ /* 0x000fe400078ec0ff */
[----:B------:R-:W-:Y:S01]  /*19f60*/  SHF.L.U64.HI R5, R13, 0x1, R16 ;  /* 0x000000010d057819 */ /* 0x000fe20000010210 */
[----:B------:R-:W-:Y:S01]  /*19f70*/  IMAD.SHL.U32 R13, R23, 0x2, RZ ;  /* 0x00000002170d7824 */ /* 0x000fe200078e00ff */
        /* <DEDUP_REMOVED lines=8> */
[----:B------:R-:W-:Y:S01]  /*1a000*/  SHF.L.U64.HI R12, R10, 0x1, R7 ;  /* 0x000000010a0c7819 */ /* 0x000fe20000010207 */
[----:B------:R-:W-:Y:S01]  /*1a010*/  IMAD.SHL.U32 R7, R18, 0x2, RZ ;  /* 0x0000000212077824 */ /* 0x000fe200078e00ff */
[----:B------:R-:W-:-:S02]  /*1a020*/  SHF.L.U32 R10, R10, 0x1, RZ ;  /* 0x000000010a0a7819 */ /* 0x000fc400000006ff */
[C---:B------:R-:W-:Y:S01]  /*1a030*/  SHF.L.U64.HI R21, R9.reuse, 0x1, R6 ;  /* 0x0000000109157819 */ /* 0x040fe20000010206 */
[----:B------:R-:W-:Y:S01]  /*1a040*/  IMAD.SHL.U32 R9, R9, 0x2, RZ ;  /* 0x0000000209097824 */ /* 0x000fe200078e00ff */
[----:B------:R-:W-:Y:S02]  /*1a050*/  LOP3.LUT R24, R24, 0x1, RZ, 0xc0, !PT ;  /* 0x0000000118187812 */ /* 0x000fe400078ec0ff */
[----:B------:R-:W-:Y:S02]  /*1a060*/  LOP3.LUT R23, R14, 0x1, RZ, 0xc0, !PT ;  /* 0x000000010e177812 */ /* 0x000fe400078ec0ff */
[----:B------:R-:W-:Y:S02]  /*1a070*/  SHF.L.U64.HI R19, R18, 0x1, R19 ;  /* 0x0000000112137819 */ /* 0x000fe40000010213 */
[----:B------:R-:W-:Y:S02]  /*1a080*/  LOP3.LUT R12, R12, 0x1, RZ, 0xc0, !PT ;  /* 0x000000010c0c7812 */ /* 0x000fe400078ec0ff */
[----:B------:R-:W-:-:S02]  /*1a090*/  LOP3.LUT R21, R21, 0x1, RZ, 0xc0, !PT ;  /* 0x0000000115157812 */ /* 0x000fc400078ec0ff */
[----:B------:R-:W-:Y:S02]  /*1a0a0*/  LOP3.LUT R27, R24, 0xfffffffe, R11, 0xf8, !PT ;  /* 0xfffffffe181b7812 */ /* 0x000fe400078ef80b */
[----:B------:R-:W-:Y:S02]  /*1a0b0*/  LOP3.LUT R4, R23, 0xfffffffe, R10, 0xf8, !PT ;  /* 0xfffffffe17047812 */ /* 0x000fe400078ef80a */
[----:B------:R-:W-:Y:S02]  /*1a0c0*/  SHF.L.U32 R6, R17, 0x1, RZ ;  /* 0x0000000111067819 */ /* 0x000fe400000006ff */
[----:B------:R-:W-:Y:S02]  /*1a0d0*/  LOP3.LUT R19, R19, 0x1, RZ, 0xc0, !PT ;  /* 0x0000000113137812 */ /* 0x000fe400078ec0ff */
[----:B------:R-:W-:Y:S01]  /*1a0e0*/  LOP3.LUT R20, R12, 0xfffffffe, R9, 0xf8, !PT ;  /* 0xfffffffe0c147812 */ /* 0x000fe200078ef809 */
[----:B------:R-:W-:Y:S01]  /*1a0f0*/  IMAD.MOV.U32 R9, RZ, RZ, R27 ;  /* 0x000000ffff097224 */ /* 0x000fe200078e001b */
[----:B------:R-:W-:Y:S01]  /*1a100*/  LOP3.LUT R18, R21, 0xfffffffe, R7, 0xf8, !PT ;  /* 0xfffffffe15127812 */ /* 0x000fe200078ef807 */
[----:B------:R-:W-:Y:S01]  /*1a110*/  IMAD.MOV.U32 R7, RZ, RZ, R4 ;  /* 0x000000ffff077224 */ /* 0x000fe200078e0004 */
[----:B------:R-:W-:-:S02]  /*1a120*/  LOP3.LUT R17, R19, 0xfffffffe, R6, 0xf8, !PT ;  /* 0xfffffffe13117812 */ /* 0x000fc400078ef806 */
        /* <DEDUP_REMOVED lines=29> */
.L_x_360:
        /* <DEDUP_REMOVED lines=23> */
.L_x_361:
[----:B------:R-:W-:Y:S02]  /*1a470*/  SHF.L.U64.HI R8, R17, 0x1, R8 ;  /* 0x0000000111087819 */ /* 0x000fe40000010208 */
[C---:B------:R-:W-:Y:S02]  /*1a480*/  SHF.L.U64.HI R6, R16.reuse, 0x1, R5 ;  /* 0x0000000110067819 */ /* 0x040fe40000010205 */
[----:B------:R-:W-:Y:S02]  /*1a490*/  SHF.L.U32 R5, R16, 0x1, RZ ;  /* 0x0000000110057819 */ /* 0x000fe400000006ff */
[----:B------:R-:W-:Y:S02]  /*1a4a0*/  LOP3.LUT R8, R8, 0x1, RZ, 0xc0, !PT ;  /* 0x0000000108087812 */ /* 0x000fe400078ec0ff */
[C---:B------:R-:W-:Y:S02]  /*1a4b0*/  SHF.L.U64.HI R14, R11.reuse, 0x1, R14 ;  /* 0x000000010b0e7819 */ /* 0x040fe4000001020e */
[----:B------:R-:W-:-:S02]  /*1a4c0*/  SHF.L.U32 R11, R11, 0x1, RZ ;  /* 0x000000010b0b7819 */ /* 0x000fc400000006ff */
[----:B------:R-:W-:Y:S01]  /*1a4d0*/  SHF.R.U32.HI R4, RZ, 0x1f, R13 ;  /* 0x0000001fff047819 */ /* 0x000fe2000001160d */
[----:B------:R-:W-:Y:S01]  /*1a4e0*/  IMAD.SHL.U32 R13, R13, 0x2, RZ ;  /* 0x000000020d0d7824 */ /* 0x000fe200078e00ff */
[----:B------:R-:W-:Y:S02]  /*1a4f0*/  LOP3.LUT R26, R8, 0xfffffffe, R5, 0xf8, !PT ;  /* 0xfffffffe081a7812 */ /* 0x000fe400078ef805 */
[----:B------:R-:W-:Y:S02]  /*1a500*/  LOP3.LUT R16, R4, 0xfffffffe, R11, 0xf8, !PT ;  /* 0xfffffffe04107812 */ /* 0x000fe400078ef80b */
[----:B------:R-:W-:Y:S02]  /*1a510*/  LOP3.LUT R4, R6, 0x1, RZ, 0xc0, !PT ;  /* 0x0000000106047812 */ /* 0x000fe400078ec0ff */
[----:B------:R-:W-:Y:S02]  /*1a520*/  ISETP.GE.U32.AND P0, PT, R26, RZ, PT ;  /* 0x000000ff1a00720c */ /* 0x000fe40003f06070 */
[C---:B------:R-:W-:Y:S01]  /*1a530*/  SHF.L.U64.HI R10, R9.reuse, 0x1, R10 ;  /* 0x00000001090a7819 */ /* 0x040fe2000001020a */
[----:B------:R-:W-:Y:S01]  /*1a540*/  IMAD.SHL.U32 R9, R9, 0x2, RZ ;  /* 0x0000000209097824 */ /* 0x000fe200078e00ff */
[----:B------:R-:W-:Y:S01]  /*1a550*/  ISETP.GE.U32.AND.EX P0, PT, R4, 0x1, PT, P0 ;  /* 0x000000010400780c */ /* 0x000fe20003f06100 */
[----:B------:R-:W-:Y:S01]  /*1a560*/  IMAD.MOV.U32 R4, RZ, RZ, R16 ;  /* 0x000000ffff047224 */ /* 0x000fe200078e0010 */
[C---:B------:R-:W-:Y:S01]  /*1a570*/  SHF.L.U64.HI R12, R7.reuse, 0x1, R12 ;  /* 0x00000001070c7819 */ /* 0x040fe2000001020c */
[----:B------:R-:W-:Y:S01]  /*1a580*/  IMAD.SHL.U32 R7, R7, 0x2, RZ ;  /* 0x0000000207077824 */ /* 0x000fe200078e00ff */
[----:B------:R-:W-:-:S02]  /*1a590*/  LOP3.LUT R14, R14, 0x1, RZ, 0xc0, !PT ;  /* 0x000000010e0e7812 */ /* 0x000fc400078ec0ff */
[----:B------:R-:W-:Y:S02]  /*1a5a0*/  ISETP.GT.U32.OR P0, PT, R26, R31, P0 ;  /* 0x0000001f1a00720c */ /* 0x000fe40000704470 */
[----:B------:R-:W-:Y:S02]  /*1a5b0*/  LOP3.LUT R10, R10, 0x1, RZ, 0xc0, !PT ;  /* 0x000000010a0a7812 */ /* 0x000fe400078ec0ff */
[----:B------:R-:W-:Y:S01]  /*1a5c0*/  LOP3.LUT R11, R14, 0xfffffffe, R9, 0xf8, !PT ;  /* 0xfffffffe0e0b7812 */ /* 0x000fe200078ef809 */
[----:B------:R-:W-:Y:S01]  /*1a5d0*/  IMAD.SHL.U32 R9, R20, 0x2, RZ ;  /* 0x0000000214097824 */ /* 0x000fe200078e00ff */
[----:B------:R-:W-:Y:S01]  /*1a5e0*/  LOP3.LUT R24, R10, 0xfffffffe, R7, 0xf8, !PT ;  /* 0xfffffffe0a187812 */ /* 0x000fe200078ef807 */
[----:B------:R-:W-:Y:S01]  /*1a5f0*/  IMAD.SHL.U32 R7, R18, 0x2, RZ ;  /* 0x0000000212077824 */ /* 0x000fe200078e00ff */
[----:B------:R-:W-:Y:S02]  /*1a600*/  SHF.L.U64.HI R10, R20, 0x1, R21 ;  /* 0x00000001140a7819 */ /* 0x000fe40000010215 */
[----:B------:R-:W-:-:S02]  /*1a610*/  SHF.L.U64.HI R8, R18, 0x1, R19 ;  /* 0x0000000112087819 */ /* 0x000fc40000010213 */
[----:B------:R-:W-:Y:S02]  /*1a620*/  LOP3.LUT R12, R12, 0x1, RZ, 0xc0, !PT ;  /* 0x000000010c0c7812 */ /* 0x000fe400078ec0ff */
[----:B------:R-:W-:Y:S02]  /*1a630*/  SHF.L.U32 R5, R17, 0x1, RZ ;  /* 0x0000000111057819 */ /* 0x000fe400000006ff */
[----:B------:R-:W-:Y:S02]  /*1a640*/  LOP3.LUT R10, R10, 0x1, RZ, 0xc0, !PT ;  /* 0x000000010a0a7812 */ /* 0x000fe400078ec0ff */
[----:B------:R-:W-:Y:S02]  /*1a650*/  LOP3.LUT R6, R8, 0x1, RZ, 0xc0, !PT ;  /* 0x0000000108067812 */ /* 0x000fe400078ec0ff */
[----:B------:R-:W-:Y:S01]  /*1a660*/  LOP3.LUT R17, R12, 0xfffffffe, R9, 0xf8, !PT ;  /* 0xfffffffe0c117812 */ /* 0x000fe200078ef809 */
[----:B------:R-:W-:Y:S01]  /*1a670*/  IMAD.MOV.U32 R12, RZ, RZ, R24 ;  /* 0x000000ffff0c7224 */ /* 0x000fe200078e0018 */
[----:B------:R-:W-:-:S02]  /*1a680*/  LOP3.LUT R14, R10, 0xfffffffe, R7, 0xf8, !PT ;  /* 0xfffffffe0a0e7812 */ /* 0x000fc400078ef807 */
[----:B------:R-:W-:Y:S01]  /*1a690*/  LOP3.LUT R9, R6, 0xfffffffe, R5, 0xf8, !PT ;  /* 0xfffffffe06097812 */ /* 0x000fe200078ef805 */
[----:B------:R-:W-:Y:S01]  /*1a6a0*/  IMAD.MOV.U32 R7, RZ, RZ, R17 ;  /* 0x000000ffff077224 */ /* 0x000fe200078e0011 */
[----:B------:R-:W-:Y:S02]  /*1a6b0*/  MOV R5, R11 ;  /* 0x0000000b00057202 */ /* 0x000fe40000000f00 */
        /* <DEDUP_REMOVED lines=27> */
.L_x_362:
        /* <DEDUP_REMOVED lines=22> */
.L_x_363:
[----:B------:R-:W-:Y:S02]  /*1a9d0*/  HFMA2 R21, -RZ, RZ, 0, 0 ;  /* 0x00000000ff157431 */ /* 0x000fe400000001ff */
[----:B------:R-:W-:-:S04]  /*1a9e0*/  IMAD.WIDE.U32 R10, R47, R47, RZ ;  /* 0x0000002f2f0a7225 */ /* 0x000fc800078e00ff */
[----:B------:R-:W-:Y:S01]  /*1a9f0*/  IMAD.MOV.U32 R20, RZ, RZ, R11 ;  /* 0x000000ffff147224 */ /* 0x000fe200078e000b */
[C---:B------:R-:W-:Y:S01]  /*1aa00*/  LOP3.LUT R26, R10.reuse, 0xfffffffd, RZ, 0xc0, !PT ;  /* 0xfffffffd0a1a7812 */ /* 0x040fe200078ec0ff */
[----:B------:R-:W-:Y:S02]  /*1aa10*/  IMAD R16, R10, R33, RZ ;  /* 0x000000210a107224 */ /* 0x000fe400078e02ff */
[----:B------:R-:W-:Y:S02]  /*1aa20*/  IMAD.MOV.U32 R11, RZ, RZ, RZ ;  /* 0x000000ffff0b7224 */ /* 0x000fe400078e00ff */
[----:B------:R-:W-:-:S04]  /*1aa30*/  IMAD.WIDE.U32 R20, R47, R48, R20 ;  /* 0x000000302f147225 */ /* 0x000fc800078e0014 */
[----:B------:R-:W-:Y:S01]  /*1aa40*/  IMAD.MOV.U32 R10, RZ, RZ, R21 ;  /* 0x000000ffff0a7224 */ /* 0x000fe200078e0015 */
[----:B------:R-:W-:Y:S01]  /*1aa50*/  MOV R21, RZ ;  /* 0x000000ff00157202 */ /* 0x000fe20000000f00 */
[----:B------:R-:W-:Y:S02]  /*1aa60*/  IMAD.MOV.U32 R27, RZ, RZ, RZ ;  /* 0x000000ffff1b7224 */ /* 0x000fe400078e00ff */
[----:B------:R-:W-:-:S04]  /*1aa70*/  IMAD.WIDE.U32 R10, R47, R49, R10 ;  /* 0x000000312f0a7225 */ /* 0x000fc800078e000a */
[----:B------:R-:W-:-:S04]  /*1aa80*/  IMAD.WIDE.U32 R20, R47, R48, R20 ;  /* 0x000000302f147225 */ /* 0x000fc800078e0014 */
[----:B------:R-:W-:Y:S01]  /*1aa90*/  IMAD.HI.U32 R27, R16, R52, R26 ;  /* 0x00000034101b7227 */ /* 0x000fe200078e001a */
[----:B------:R-:W-:Y:S02]  /*1aaa0*/  IADD3 R26, P0, PT, R10, R21, RZ ;  /* 0x000000150a1a7210 */ /* 0x000fe40007f1e0ff */
[----:B------:R-:W-:Y:S01]  /*1aab0*/  MOV R10, R11 ;  /* 0x0000000b000a7202 */ /* 0x000fe20000000f00 */
[----:B------:R-:W-:Y:S01]  /*1aac0*/  IMAD.MOV.U32 R11, RZ, RZ, RZ ;  /* 0x000000ffff0b7224 */ /* 0x000fe200078e00ff */
[----:B------:R-:W-:Y:S01]  /*1aad0*/  IADD3 R36, P1, PT, R20, R27, RZ ;  /* 0x0000001b14247210 */ /* 0x000fe20007f3e0ff */
[----:B------:R-:W-:Y:S02]  /*1aae0*/  IMAD.X R27, RZ, RZ, RZ, P0 ;  /* 0x000000ffff1b7224 */ /* 0x000fe400000e06ff */
[----:B------:R-:W-:-:S04]  /*1aaf0*/  IMAD.WIDE.U32 R10, R47, R50, R10 ;  /* 0x000000322f0a7225 */ /* 0x000fc800078e000a */
[----:B------:R-:W-:-:S04]  /*1ab00*/  IMAD.WIDE.U32 R20, R48, R48, R26 ;  /* 0x0000003030147225 */ /* 0x000fc800078e001a */
[----:B------:R-:W-:Y:S01]  /*1ab10*/  IMAD.X R37, RZ, RZ, RZ, P1 ;  /* 0x000000ffff257224 */ /* 0x000fe200008e06ff */
[----:B------:R-:W-:Y:S01]  /*1ab20*/  IADD3 R26, P0, PT, R10, R21, RZ ;  /* 0x000000150a1a7210 */ /* 0x000fe20007f1e0ff */
[----:B------:R-:W-:Y:S01]  /*1ab30*/  IMAD.MOV.U32 R29, RZ, RZ, RZ ;  /* 0x000000ffff1d7224 */ /* 0x000fe200078e00ff */
[----:B------:R-:W-:Y:S01]  /*1ab40*/  MOV R28, R20 ;  /* 0x00000014001c7202 */ /* 0x000fe20000000f00 */
[----:B------:R-:W-:-:S04]  /*1ab50*/  IMAD.WIDE.U32 R36, R16, R53, R36 ;  /* 0x0000003510247225 */ /* 0x000fc800078e0024 */
[----:B------:R-:W-:Y:S01]  /*1ab60*/  IMAD.X R27, RZ, RZ, RZ, P0 ;  /* 0x000000ffff1b7224 */ /* 0x000fe200000e06ff */
[----:B------:R-:W-:Y:S01]  /*1ab70*/  IADD3 R57, PT, PT, R2, R37, RZ ;  /* 0x0000002502397210 */ /* 0x000fe20007ffe0ff */
[----:B------:R-:W-:-:S04]  /*1ab80*/  IMAD.WIDE.U32 R28, R47, R49, R28 ;  /* 0x000000312f1c7225 */ /* 0x000fc800078e001c */
[----:B------:R-:W-:Y:S01]  /*1ab90*/  IMAD.MOV.U32 R20, RZ, RZ, R11 ;  /* 0x000000ffff147224 */ /* 0x000fe200078e000b */
[----:B------:R-:W-:Y:S01]  /*1aba0*/  IADD3 R56, P0, PT, R28, R57, RZ ;  /* 0x000000391c387210 */ /* 0x000fe20007f1e0ff */
[----:B------:R-:W-:Y:S02]  /*1abb0*/  IMAD.MOV.U32 R21, RZ, RZ, RZ ;  /* 0x000000ffff157224 */ /* 0x000fe400078e00ff */
[----:B------:R-:W-:Y:S01]  /*1abc0*/  IMAD.WIDE.U32 R26, R48, R49, R26 ;  /* 0x00000031301a7225 */ /* 0x000fe200078e001a */
[----:B------:R-:W-:-:S03]  /*1abd0*/  IADD3.X R57, PT, PT, RZ, RZ, RZ, P0, !PT ;  /* 0x000000ffff397210 */ /* 0x000fc600007fe4ff */
[----:B------:R-:W-:Y:S01]  /*1abe0*/  IMAD.WIDE.U32 R20, R47, R51, R20 ;  /* 0x000000332f147225 */ /* 0x000fe200078e0014 */
[----:B------:R-:W-:-:S03]  /*1abf0*/  IADD3 R28, P1, PT, R26, R29, RZ ;  /* 0x0000001d1a1c7210 */ /* 0x000fc60007f3e0ff */
[----:B------:R-:W-:Y:S01]  /*1ac00*/  IMAD R11, R36, R33, RZ ;  /* 0x00000021240b7224 */ /* 0x000fe200078e02ff */
[----:B------:R-:W-:Y:S01]  /*1ac10*/  IADD3 R26, P0, PT, R20, R27, RZ ;  /* 0x0000001b141a7210 */ /* 0x000fe20007f1e0ff */
[----:B------:R-:W-:Y:S01]  /*1ac20*/  IMAD.MOV.U32 R37, RZ, RZ, RZ ;  /* 0x000000ffff257224 */ /* 0x000fe200078e00ff */
[----:B------:R-:W-:Y:S01]  /*1ac30*/  IADD3.X R29, PT, PT, RZ, RZ, RZ, P1, !PT ;  /* 0x000000ffff1d7210 */ /* 0x000fe20000ffe4ff */
[----:B------:R-:W-:Y:S02]  /*1ac40*/  IMAD.MOV.U32 R20, RZ, RZ, R21 ;  /* 0x000000ffff147224 */ /* 0x000fe400078e0015 */
[----:B------:R-:W-:-:S04]  /*1ac50*/  IMAD.HI.U32 R61, R11, R52, R36 ;  /* 0x000000340b3d7227 */ /* 0x000fc800078e0024 */
[----:B------:R-:W-:-:S04]  /*1ac60*/  IMAD.WIDE.U32 R36, R16, R54, R56 ;  /* 0x0000003610247225 */ /* 0x000fc800078e0038 */
[----:B------:R-:W-:Y:S01]  /*1ac70*/  IMAD.X R27, RZ, RZ, RZ, P0 ;  /* 0x000000ffff1b7224 */ /* 0x000fe200000e06ff */
[----:B------:R-:W-:Y:S01]  /*1ac80*/  IADD3 R60, P0, PT, R61, R36, RZ ;  /* 0x000000243d3c7210 */ /* 0x000fe20007f1e0ff */
[----:B------:R-:W-:Y:S02]  /*1ac90*/  IMAD.MOV.U32 R21, RZ, RZ, RZ ;  /* 0x000000ffff157224 */ /* 0x000fe400078e00ff */
[----:B------:R-:W-:Y:S01]  /*1aca0*/  IMAD.WIDE.U32 R26, R48, R50, R26 ;  /* 0x00000032301a7225 */ /* 0x000fe200078e001a */
[----:B------:R-:W-:-:S03]  /*1acb0*/  IADD3.X R61, PT, PT, RZ, RZ, RZ, P0, !PT ;  /* 0x000000ffff3d7210 */ /* 0x000fc600007fe4ff */
[----:B------:R-:W-:-:S04]  /*1acc0*/  IMAD.WIDE.U32 R20, R47, R74, R20 ;  /* 0x0000004a2f147225 */ /* 0x000fc800078e0014 */
[----:B------:R-:W-:Y:S01]  /*1acd0*/  IMAD.WIDE.U32 R28, R48, R49, R28 ;  /* 0x00000031301c7225 */ /* 0x000fe200078e001c */
[----:B------:R-:W-:-:S03]  /*1ace0*/  IADD3 R56, P0, PT, R20, R27, RZ ;  /* 0x0000001b14387210 */ /* 0x000fc60007f1e0ff */
[----:B------:R-:W-:Y:S01]  /*1acf0*/  IMAD.IADD R59, R3, 0x1, R37 ;  /* 0x00000001033b7824 */ /* 0x000fe200078e0225 */
[----:B------:R-:W-:Y:S01]  /*1ad00*/  IADD3 R26, P1, PT, R26, R29, RZ ;  /* 0x0000001d1a1a7210 */ /* 0x000fe20007f3e0ff */
[----:B------:R-:W-:Y:S02]  /*1ad10*/  IMAD.MOV.U32 R20, RZ, RZ, R21 ;  /* 0x000000ffff147224 */ /* 0x000fe400078e0015 */
[----:B------:R-:W-:Y:S02]  /*1ad20*/  HFMA2 R21, -RZ, RZ, 0, 0 ;  /* 0x00000000ff157431 */ /* 0x000fe400000001ff */
[----:B------:R-:W-:Y:S01]  /*1ad30*/  IMAD.MOV.U32 R36, RZ, RZ, R28 ;  /* 0x000000ffff247224 */ /* 0x000fe200078e001c */
[----:B------:R-:W-:Y:S01]  /*1ad40*/  IADD3.X R57, PT, PT, RZ, RZ, RZ, P0, !PT ;  /* 0x000000ffff397210 */ /* 0x000fe200007fe4ff */
[----:B------:R-:W-:Y:S02]  /*1ad50*/  IMAD.MOV.U32 R37, RZ, RZ, RZ ;  /* 0x000000ffff257224 */ /* 0x000fe400078e00ff */
[----:B------:R-:W-:-:S02]  /*1ad60*/  IMAD.X R27, RZ, RZ, RZ, P1 ;  /* 0x000000ffff1b7224 */ /* 0x000fc400008e06ff */
        /* <DEDUP_REMOVED lines=10> */
[----:B------:R-:W-:-:S04]  /*1ae10*/  IMAD.WIDE.U32 R60, R11, R53, R60 ;  /* 0x000000350b3c7225 */ /* 0x000fc800078e003c */
[----:B------:R-:W-:Y:S02]  /*1ae20*/  IMAD.MOV.U32 R20, RZ, RZ, R21 ;  /* 0x000000ffff147224 */ /* 0x000fe400078e0015 */
[----:B------:R-:W-:Y:S02]  /*1ae30*/  HFMA2 R21, -RZ, RZ, 0, 0 ;  /* 0x00000000ff157431 */ /* 0x000fe400000001ff */
[----:B------:R-:W-:Y:S01]  /*1ae40*/  IMAD.IADD R69, R2, 0x1, R61 ;  /* 0x0000000102457824 */ /* 0x000fe200078e023d */
[----:B------:R-:W-:Y:S01]  /*1ae50*/  MOV R61, RZ ;  /* 0x000000ff003d7202 */ /* 0x000fe20000000f00 */
[----:B------:R-:W-:-:S04]  /*1ae60*/  IMAD.WIDE.U32 R56, R16, R55, R58 ;  /* 0x0000003710387225 */ /* 0x000fc800078e003a */
[----:B------:R-:W-:Y:S01]  /*1ae70*/  IMAD.X R27, RZ, RZ, RZ, P0 ;  /* 0x000000ffff1b7224 */ /* 0x000fe200000e06ff */
[----:B------:R-:W-:Y:S01]  /*1ae80*/  IADD3 R68, P0, PT, R69, R56, RZ ;  /* 0x0000003845447210 */ /* 0x000fe20007f1e0ff */
[----:B------:R-:W-:Y:S02]  /*1ae90*/  IMAD.X R29, RZ, RZ, RZ, P1 ;  /* 0x000000ffff1d7224 */ /* 0x000fe400008e06ff */
[----:B------:R-:W-:-:S04]  /*1aea0*/  IMAD.WIDE.U32 R36, R48, R50, R36 ;  /* 0x0000003230247225 */ /* 0x000fc800078e0024 */
[----:B------:R-:W-:Y:S01]  /*1aeb0*/  IMAD.WIDE.U32 R20, R47, R76, R20 ;  /* 0x0000004c2f147225 */ /* 0x000fe200078e0014 */
[----:B------:R-:W-:-:S03]  /*1aec0*/  MOV R56, R36 ;  /* 0x0000002400387202 */ /* 0x000fc60000000f00 */
[----:B------:R-:W-:-:S04]  /*1aed0*/  IMAD.WIDE.U32 R26, R48, R74, R26 ;  /* 0x0000004a301a7225 */ /* 0x000fc800078e001a */
[----:B------:R-:W-:Y:S02]  /*1aee0*/  IMAD R10, R60, R33, RZ ;  /* 0x000000213c0a7224 */ /* 0x000fe400078e02ff */
[----:B------:R-:W-:Y:S01]  /*1aef0*/  IMAD.X R69, RZ, RZ, RZ, P0 ;  /* 0x000000ffff457224 */ /* 0x000fe200000e06ff */
[----:B------:R-:W-:Y:S01]  /*1af00*/  IADD3 R58, P0, PT, R20, R27, RZ ;  /* 0x0000001b143a7210 */ /* 0x000fe20007f1e0ff */
[----:B------:R-:W-:-:S04]  /*1af10*/  IMAD.WIDE.U32 R28, R49, R50, R28 ;  /* 0x00000032311c7225 */ /* 0x000fc800078e001c */
[----:B------:R-:W-:Y:S01]  /*1af20*/  IMAD.IADD R19, R15, 0x1, R57 ;  /* 0x000000010f137824 */ /* 0x000fe200078e0239 */
[----:B------:R-:W-:Y:S01]  /*1af30*/  IADD3 R62, P2, PT, R28, R37, RZ ;  /* 0x000000251c3e7210 */ /* 0x000fe20007f5e0ff */
[----:B------:R-:W-:Y:S02]  /*1af40*/  IMAD.MOV.U32 R57, RZ, RZ, RZ ;  /* 0x000000ffff397224 */ /* 0x000fe400078e00ff */
[----:B------:R-:W-:Y:S01]  /*1af50*/  IMAD.HI.U32 R61, R10, R52, R60 ;  /* 0x000000340a3d7227 */ /* 0x000fe200078e003c */
[----:B------:R-:W-:-:S03]  /*1af60*/  IADD3 R60, P1, PT, R26, R29, RZ ;  /* 0x0000001d1a3c7210 */ /* 0x000fc60007f3e0ff */
[----:B------:R-:W-:-:S04]  /*1af70*/  IMAD.WIDE.U32 R68, R11, R54, R68 ;  /* 0x000000360b447225 */ /* 0x000fc800078e0044 */
[----:B------:R-:W-:Y:S01]  /*1af80*/  IMAD.WIDE.U32 R56, R47, R51, R56 ;  /* 0x000000332f387225 */ /* 0x000fe200078e0038 */
[----:B------:R-:W-:Y:S02]  /*1af90*/  IADD3 R20, P3, PT, R61, R68, RZ ;  /* 0x000000443d147210 */ /* 0x000fe40007f7e0ff */
[----:B------:R-:W-:Y:S01]  /*1afa0*/  IADD3 R17, PT, PT, R3, R69, RZ ;  /* 0x0000004503117210 */ /* 0x000fe20007ffe0ff */
[----:B------:R-:W-:Y:S02]  /*1afb0*/  IMAD.X R59, RZ, RZ, RZ, P0 ;  /* 0x000000ffff3b7224 */ /* 0x000fe400000e06ff */
        /* <DEDUP_REMOVED lines=18> */
[----:B------:R-:W-:Y:S01]  /*1b0e0*/  IADD3 R17, PT, PT, R2, R21, RZ ;  /* 0x0000001502117210 */ /* 0x000fe20007ffe0ff */
[----:B------:R-:W-:Y:S01]  /*1b0f0*/  IMAD.X R61, RZ, RZ, RZ, P3 ;  /* 0x000000ffff3d7224 */ /* 0x000fe200018e06ff */
[----:B------:R-:W-:Y:S01]  /*1b100*/  IADD3.X R37, PT, PT, RZ, RZ, RZ, P0, !PT ;  /* 0x000000ffff257210 */ /* 0x000fe200007fe4ff */
[----:B------:R-:W-:Y:S02]  /*1b110*/  IMAD R6, R20, R33, RZ ;  /* 0x0000002114067224 */ /* 0x000fe400078e02ff */
[----:B------:R-:W-:Y:S02]  /*1b120*/  IMAD.MOV.U32 R62, RZ, RZ, R20 ;  /* 0x000000ffff3e7224 */ /* 0x000fe400078e0014 */
[----:B------:R-:W-:-:S04]  /*1b130*/  IMAD.WIDE.U32 R20, R48, R76, R56 ;  /* 0x0000004c30147225 */ /* 0x000fc800078e0038 */
[----:B------:R-:W-:-:S04]  /*1b140*/  IMAD.WIDE.U32 R26, R49, R74, R26 ;  /* 0x0000004a311a7225 */ /* 0x000fc800078e001a */
[----:B------:R-:W-:Y:S01]  /*1b150*/  IMAD.WIDE.U32 R58, R50, R50, R58 ;  /* 0x00000032323a7225 */ /* 0x000fe200078e003a */
[----:B------:R-:W-:-:S03]  /*1b160*/  IADD3 R56, P0, PT, R20, R27, RZ ;  /* 0x0000001b14387210 */ /* 0x000fc60007f1e0ff */
[----:B------:R-:W-:Y:S01]  /*1b170*/  IMAD.WIDE.U32 R60, R48, R51, R60 ;  /* 0x00000033303c7225 */ /* 0x000fe200078e003c */
[----:B------:R-:W-:Y:S02]  /*1b180*/  IADD3 R28, P1, PT, R26, R59, RZ ;  /* 0x0000003b1a1c7210 */ /* 0x000fe40007f3e0ff */
[----:B------:R-:W-:Y:S01]  /*1b190*/  IADD3.X R57, PT, PT, RZ, RZ, RZ, P0, !PT ;  /* 0x000000ffff397210 */ /* 0x000fe200007fe4ff */
[----:B------:R-:W-:Y:S01]  /*1b1a0*/  IMAD.MOV.U32 R26, RZ, RZ, R60 ;  /* 0x000000ffff1a7224 */ /* 0x000fe200078e003c */
[----:B------:R-:W-:Y:S01]  /*1b1b0*/  IADD3 R58, P0, PT, R58, R61, RZ ;  /* 0x0000003d3a3a7210 */ /* 0x000fe20007f1e0ff */
[----:B------:R-:W-:Y:S02]  /*1b1c0*/  IMAD.MOV.U32 R27, RZ, RZ, RZ ;  /* 0x000000ffff1b7224 */ /* 0x000fe400078e00ff */
        /* <DEDUP_REMOVED lines=10> */
[----:B------:R-:W-:-:S04]  /*1b270*/  IMAD.WIDE.U32 R58, R49, R51, R58 ;  /* 0x00000033313a7225 */ /* 0x000fc800078e003a */
[----:B------:R-:W-:Y:S02]  /*1b280*/  IMAD.MOV.U32 R63, RZ, RZ, RZ ;  /* 0x000000ffff3f7224 */ /* 0x000fe400078e00ff */
[----:B------:R-:W-:Y:S01]  /*1b290*/  IMAD.X R61, RZ, RZ, RZ, P2 ;  /* 0x000000ffff3d7224 */ /* 0x000fe200010e06ff */
[----:B------:R-:W-:Y:S01]  /*1b2a0*/  IADD3 R28, P2, PT, R56, R37, RZ ;  /* 0x00000025381c7210 */ /* 0x000fe20007f5e0ff */
[----:B------:R-:W-:Y:S01]  /*1b2b0*/  IMAD.X R21, RZ, RZ, RZ, P3 ;  /* 0x000000ffff157224 */ /* 0x000fe200018e06ff */
[----:B------:R-:W-:Y:S01]  /*1b2c0*/  IADD3 R56, P3, PT, R36, R59, RZ ;  /* 0x0000003b24387210 */ /* 0x000fe20007f7e0ff */
[----:B------:R-:W-:Y:S01]  /*1b2d0*/  IMAD.HI.U32 R63, R6, R52, R62 ;  /* 0x00000034063f7227 */ /* 0x000fe200078e003e */
[----:B------:R-:W-:Y:S02]  /*1b2e0*/  IADD3 R36, P4, PT, R58, R27, RZ ;  /* 0x0000001b3a247210 */ /* 0x000fe40007f9e0ff */
[----:B------:R-:W-:Y:S01]  /*1b2f0*/  IADD3.X R57, PT, PT, RZ, RZ, RZ, P3, !PT ;  /* 0x000000ffff397210 */ /* 0x000fe20001ffe4ff */
[----:B------:R-:W-:-:S04]  /*1b300*/  IMAD.WIDE.U32 R58, R10, R54, R20 ;  /* 0x000000360a3a7225 */ /* 0x000fc800078e0014 */
[----:B------:R-:W-:Y:S01]  /*1b310*/  IMAD.X R27, RZ, RZ, RZ, P1 ;  /* 0x000000ffff1b7224 */ /* 0x000fe200008e06ff */
        /* <DEDUP_REMOVED lines=8> */
[----:B------:R-:W-:Y:S01]  /*1b3a0*/  IMAD.IADD R23, R3, 0x1, R59 ;  /* 0x0000000103177824 */ /* 0x000fe200078e023b */
[----:B------:R-:W-:Y:S01]  /*1b3b0*/  IADD3 R19, PT, PT, R2, R63, RZ ;  /* 0x0000003f02137210 */ /* 0x000fe20007ffe0ff */
[----:B------:R-:W-:-:S04]  /*1b3c0*/  IMAD.WIDE.U32 R60, R50, R74, R28 ;  /* 0x0000004a323c7225 */ /* 0x000fc800078e001c */
[----:B------:R-:W-:-:S04]  /*1b3d0*/  IMAD.WIDE.U32 R56, R50, R51, R56 ;  /* 0x0000003332387225 */ /* 0x000fc800078e0038 */
[----:B------:R-:W-:Y:S01]  /*1b3e0*/  IMAD.WIDE.U32 R58, R48, R74, R36 ;  /* 0x0000004a303a7225 */ /* 0x000fe200078e0024 */
[----:B------:R-:W-:-:S03]  /*1b3f0*/  IADD3 R36, P2, PT, R60, R57, RZ ;  /* 0x000000393c247210 */ /* 0x000fc60007f5e0ff */
[----:B------:R-:W-:Y:S01]  /*1b400*/  IMAD R8, R62, R33, RZ ;  /* 0x000000213e087224 */ /* 0x000fe200078e02ff */
[----:B------:R-:W-:Y:S01]  /*1b410*/  IADD3 R56, P3, PT, R56, R59, RZ ;  /* 0x0000003b38387210 */ /* 0x000fe20007f7e0ff */
[----:B------:R-:W-:Y:S02]  /*1b420*/  IMAD.MOV.U32 R63, RZ, RZ, RZ ;  /* 0x000000ffff3f7224 */ /* 0x000fe400078e00ff */
[----:B------:R-:W-:Y:S01]  /*1b430*/  IMAD.X R21, RZ, RZ, RZ, P0 ;  /* 0x000000ffff157224 */ /* 0x000fe200000e06ff */
[----:B------:R-:W-:Y:S01]  /*1b440*/  IADD3.X R57, PT, PT, RZ, RZ, RZ, P3, !PT ;  /* 0x000000ffff397210 */ /* 0x000fe20001ffe4ff */
[----:B------:R-:W-:-:S04]  /*1b450*/  IMAD.HI.U32 R17, R8, R52, R62 ;  /* 0x0000003408117227 */ /* 0x000fc800078e003e */
[----:B------:R-:W-:Y:S02]  /*1b460*/  IMAD.MOV.U32 R62, RZ, RZ, R58 ;  /* 0x000000ffff3e7224 */ /* 0x000fe400078e003a */
[----:B------:R-:W-:-:S04]  /*1b470*/  IMAD.WIDE.U32 R26, R49, R76, R26 ;  /* 0x0000004c311a7225 */ /* 0x000fc800078e001a */
[----:B------:R-:W-:Y:S01]  /*1b480*/  IMAD.WIDE.U32 R58, R11, R34, R20 ;  /* 0x000000220b3a7225 */ /* 0x000fe200078e0014 */
[----:B------:R-:W-:-:S03]  /*1b490*/  IADD3 R28, P1, PT, R26, R61, RZ ;  /* 0x0000003d1a1c7210 */ /* 0x000fc60007f3e0ff */
[----:B------:R-:W-:Y:S01]  /*1b4a0*/  IMAD.X R37, RZ, RZ, RZ, P2 ;  /* 0x000000ffff257224 */ /* 0x000fe200010e06ff */
[----:B------:R-:W-:Y:S01]  /*1b4b0*/  IADD3 R60, P2, PT, R58, R23, RZ ;  /* 0x000000173a3c7210 */ /* 0x000fe20007f5e0ff */
[----:B------:R-:W-:-:S03]  /*1b4c0*/  IMAD.WIDE.U32 R62, R47, R75, R62 ;  /* 0x0000004b2f3e7225 */ /* 0x000fc600078e003e */
[----:B------:R-:W-:Y:S01]  /*1b4d0*/  IADD3.X R61, PT, PT, RZ, RZ, RZ, P2, !PT ;  /* 0x000000ffff3d7210 */ /* 0x000fe200017fe4ff */
[----:B------:R-:W-:-:S04]  /*1b4e0*/  IMAD.WIDE.U32 R56, R49, R74, R56 ;  /* 0x0000004a31387225 */ /* 0x000fc800078e0038 */
[----:B------:R-:W-:Y:S01]  /*1b4f0*/  IMAD.WIDE.U32 R36, R51, R51, R36 ;  /* 0x0000003333247225 */ /* 0x000fe200078e0024 */
[----:B------:R-:W-:-:S03]  /*1b500*/  IADD3 R56, P3, PT, R56, R63, RZ ;  /* 0x0000003f38387210 */ /* 0x000fc60007f7e0ff */
        /* <DEDUP_REMOVED lines=10> */
[----:B------:R-:W-:Y:S01]  /*1b5b0*/  IADD3 R58, P1, PT, R28, R37, RZ ;  /* 0x000000251c3a7210 */ /* 0x000fe20007f3e0ff */
[----:B------:R-:W-:Y:S02]  /*1b5c0*/  IMAD.X R57, RZ, RZ, RZ, P3 ;  /* 0x000000ffff397224 */ /* 0x000fe400018e06ff */
[----:B------:R-:W-:-:S04]  /*1b5d0*/  IMAD.WIDE.U32 R20, R16, R30, R20 ;  /* 0x0000001e10147225 */ /* 0x000fc800078e0014 */
[----:B------:R-:W-:Y:S01]  /*1b5e0*/  IMAD.WIDE.U32 R60, R50, R74, R62 ;  /* 0x0000004a323c7225 */ /* 0x000fe200078e003e */
[----:B------:R-:W-:-:S03]  /*1b5f0*/  IADD3 R28, P4, PT, R20, R59, RZ ;  /* 0x0000003b141c7210 */ /* 0x000fc60007f9e0ff */
[----:B------:R-:W-:-:S04]  /*1b600*/  IMAD.WIDE.U32 R56, R48, R75, R56 ;  /* 0x0000004b30387225 */ /* 0x000fc800078e0038 */
[----:B------:R-:W-:Y:S01]  /*1b610*/  IMAD.X R27, RZ, RZ, RZ, P0 ;  /* 0x000000ffff1b7224 */ /* 0x000fe200000e06ff */
[----:B------:R-:W-:Y:S01]  /*1b620*/  IADD3 R46, P3, PT, R60, R57, RZ ;  /* 0x000000393c2e7210 */ /* 0x000fe20007f7e0ff */
[----:B------:R-:W-:Y:S02]  /*1b630*/  IMAD.X R59, RZ, RZ, RZ, P1 ;  /* 0x000000ffff3b7224 */ /* 0x000fe400008e06ff */
[----:B------:R-:W-:Y:S02]  /*1b640*/  HFMA2 R57, -RZ, RZ, 0, 0 ;  /* 0x00000000ff397431 */ /* 0x000fe400000001ff */
[----:B------:R-:W-:-:S04]  /*1b650*/  IMAD.WIDE.U32 R26, R50, R76, R26 ;  /* 0x0000004c321a7225 */ /* 0x000fc800078e001a */
[----:B------:R-:W-:-:S04]  /*1b660*/  IMAD.WIDE.U32 R58, R51, R74, R58 ;  /* 0x0000004a333a7225 */ /* 0x000fc800078e003a */
[----:B------:R-:W-:Y:S01]  /*1b670*/  IMAD.X R37, RZ, RZ, RZ, P5 ;  /* 0x000000ffff257224 */ /* 0x000fe200028e06ff */
[----:B------:R-:W-:Y:S01]  /*1b680*/  IADD3 R60, P1, PT, R26, R59, RZ ;  /* 0x0000003b1a3c7210 */ /* 0x000fe20007f3e0ff */
[----:B------:R-:W-:Y:S01]  /*1b690*/  IMAD.WIDE.U32 R56, R47, R76, R56 ;  /* 0x0000004c2f387225 */ /* 0x000fe200078e0038 */
[----:B------:R-:W-:Y:S02]  /*1b6a0*/  IADD3 R58, P2, PT, R58, R61, RZ ;  /* 0x0000003d3a3a7210 */ /* 0x000fe40007f5e0ff */
[----:B------:R-:W-:Y:S01]  /*1b6b0*/  IADD3.X R61, PT, PT, RZ, RZ, RZ, P1, !PT ;  /* 0x000000ffff3d7210 */ /* 0x000fe20000ffe4ff */
[----:B------:R-:W-:Y:S01]  /*1b6c0*/  IMAD.X R47, RZ, RZ, RZ, P3 ;  /* 0x000000ffff2f7224 */ /* 0x000fe200018e06ff */
[----:B------:R-:W-:Y:S01]  /*1b6d0*/  IADD3.X R59, PT, PT, RZ, RZ, RZ, P2, !PT ;  /* 0x000000ffff3b7210 */ /* 0x000fe200017fe4ff */
[----:B------:R-:W-:Y:S01]  /*1b6e0*/  IMAD.WIDE.U32 R62, R6, R54, R36 ;  /* 0x00000036063e7225 */ /* 0x000fe200078e0024 */
[----:B------:R-:W-:-:S03]  /*1b6f0*/  IADD3 R26, P0, PT, R56, R21, RZ ;  /* 0x00000015381a7210 */ /* 0x000fc60007f1e0ff */
[----:B------:R-:W-:Y:S01]  /*1b700*/  IMAD.X R29, RZ, RZ, RZ, P4 ;  /* 0x000000ffff1d7224 */ /* 0x000fe200020e06ff */
[----:B------:R-:W-:Y:S01]  /*1b710*/  IADD3 R56, P3, PT, R17, R62, RZ ;  /* 0x0000003e11387210 */ /* 0x000fe20007f7e0ff */
[----:B------:R-:W-:-:S04]  /*1b720*/  IMAD.WIDE.U32 R46, R49, R75, R46 ;  /* 0x0000004b312e7225 */ /* 0x000fc800078e002e */
[----:B------:R-:W-:-:S04]  /*1b730*/  IMAD.WIDE.U32 R28, R11, R35, R28 ;  /* 0x000000230b1c7225 */ /* 0x000fc800078e001c */
[C---:B------:R-:W-:Y:S01]  /*1b740*/  IMAD.WIDE.U32 R36, R51.reuse, R75, R60 ;  /* 0x0000004b33247225 */ /* 0x040fe200078e003c */
[----:B------:R-:W-:Y:S02]  /*1b750*/  IADD3 R60, P4, PT, R46, R57, RZ ;  /* 0x000000392e3c7210 */ /* 0x000fe40007f9e0ff */
[----:B------:R-:W-:Y:S01]  /*1b760*/  IADD3.X R57, PT, PT, RZ, RZ, RZ, P3, !PT ;  /* 0x000000ffff397210 */ /* 0x000fe20001ffe4ff */
        /* <DEDUP_REMOVED lines=11> */
[----:B------:R-:W-:Y:S02]  /*1b820*/  IMAD.IADD R23, R22, 0x1, R29 ;  /* 0x0000000116177824 */ /* 0x000fe400078e021d */
[----:B------:R-:W-:-:S04]  /*1b830*/  IMAD.WIDE.U32 R56, R16, R31, R26 ;  /* 0x0000001f10387225 */ /* 0x000fc800078e001a */
[----:B------:R-:W-:Y:S01]  /*1b840*/  IMAD.WIDE.U32 R26, R48, R76, R60 ;  /* 0x0000004c301a7225 */ /* 0x000fe200078e003c */
[----:B------:R-:W-:-:S03]  /*1b850*/  IADD3 R62, P0, PT, R56, R23, RZ ;  /* 0x00000017383e7210 */ /* 0x000fc60007f1e0ff */
[----:B------:R-:W-:Y:S02]  /*1b860*/  IMAD.IADD R63, R3, 0x1, R63 ;  /* 0x00000001033f7824 */ /* 0x000fe400078e023f */
[----:B------:R-:W-:Y:S02]  /*1b870*/  IMAD R16, R58, R33, RZ ;  /* 0x000000213a107224 */ /* 0x000fe400078e02ff */
[----:B------:R-:W-:Y:S02]  /*1b880*/  IMAD.MOV.U32 R59, RZ, RZ, RZ ;  /* 0x000000ffff3b7224 */ /* 0x000fe400078e00ff */
[----:B------:R-:W-:-:S04]  /*1b890*/  IMAD.WIDE.U32 R60, R10, R34, R20 ;  /* 0x000000220a3c7225 */ /* 0x000fc800078e0014 */
[----:B------:R-:W-:Y:S02]  /*1b8a0*/  IMAD.X R29, RZ, RZ, RZ, P2 ;  /* 0x000000ffff1d7224 */ /* 0x000fe400010e06ff */
[----:B------:R-:W-:Y:S02]  /*1b8b0*/  IMAD.X R47, RZ, RZ, RZ, P3 ;  /* 0x000000ffff2f7224 */ /* 0x000fe400018e06ff */
[----:B------:R-:W-:Y:S01]  /*1b8c0*/  IMAD.HI.U32 R17, R16, R52, R58 ;  /* 0x0000003410117227 */ /* 0x000fe200078e003a */
[----:B------:R-:W-:-:S03]  /*1b8d0*/  IADD3 R58, P1, PT, R60, R63, RZ ;  /* 0x0000003f3c3a7210 */ /* 0x000fc60007f3e0ff */
[----:B------:R-:W-:Y:S01]  /*1b8e0*/  IMAD.WIDE.U32 R20, R51, R76, R28 ;  /* 0x0000004c33147225 */ /* 0x000fe200078e001c */
[----:B------:R-:W-:-:S03]  /*1b8f0*/  IADD3.X R59, PT, PT, RZ, RZ, RZ, P1, !PT ;  /* 0x000000ffff3b7210 */ /* 0x000fc60000ffe4ff */
[----:B------:R-:W-:-:S04]  /*1b900*/  IMAD.WIDE.U32 R36, R74, R74, R36 ;  /* 0x0000004a4a247225 */ /* 0x000fc800078e0024 */
[----:B------:R-:W-:Y:S01]  /*1b910*/  IMAD.X R63, RZ, RZ, RZ, P0 ;  /* 0x000000ffff3f7224 */ /* 0x000fe200000e06ff */
[----:B------:R-:W-:Y:S01]  /*1b920*/  IADD3 R56, P0, PT, R20, R37, RZ ;  /* 0x0000002514387210 */ /* 0x000fe20007f1e0ff */
[----:B------:R-:W-:-:S04]  /*1b930*/  IMAD.WIDE.U32 R46, R50, R75, R46 ;  /* 0x0000004b322e7225 */ /* 0x000fc800078e002e */
[----:B------:R-:W-:Y:S01]  /*1b940*/  IMAD.WIDE.U32 R28, R11, R30, R62 ;  /* 0x0000001e0b1c7225 */ /* 0x000fe200078e003e */
[----:B------:R-:W-:Y:S02]  /*1b950*/  IADD3 R60, P1, PT, R36, R47, RZ ;  /* 0x0000002f243c7210 */ /* 0x000fe40007f3e0ff */
[----:B------:R-:W-:Y:S01]  /*1b960*/  IADD3 R36, P5, PT, R46, R27, RZ ;  /* 0x0000001b2e247210 */ /* 0x000fe20007fbe0ff */
        /* <DEDUP_REMOVED lines=12> */
[----:B------:R-:W-:Y:S02]  /*1ba30*/  IMAD.IADD R19, R15, 0x1, R59 ;  /* 0x000000010f137824 */ /* 0x000fe400078e023b */
[----:B------:R-:W-:Y:S01]  /*1ba40*/  IMAD.WIDE.U32 R58, R49, R76, R36 ;  /* 0x0000004c313a7225 */ /* 0x000fe200078e0024 */
[----:B------:R-:W-:-:S03]  /*1ba50*/  IADD3 R36, P1, PT, R46, R57, RZ ;  /* 0x000000392e247210 */ /* 0x000fc60007f3e0ff */
[----:B------:R-:W-:Y:S01]  /*1ba60*/  IMAD.X R49, RZ, RZ, RZ, P5 ;  /* 0x000000ffff317224 */ /* 0x000fe200028e06ff */
[----:B------:R-:W-:Y:S01]  /*1ba70*/  IADD3 R46, P3, PT, R56, R59, RZ ;  /* 0x0000003b382e7210 */ /* 0x000fe20007f7e0ff */
[----:B------:R-:W-:Y:S02]  /*1ba80*/  IMAD.X R27, RZ, RZ, RZ, P4 ;  /* 0x000000ffff1b7224 */ /* 0x000fe400020e06ff */
[----:B------:R-:W-:-:S04]  /*1ba90*/  IMAD.WIDE.U32 R28, R10, R35, R28 ;  /* 0x000000230a1c7225 */ /* 0x000fc800078e001c */
[----:B------:R-:W-:Y:S01]  /*1baa0*/  IMAD.X R21, RZ, RZ, RZ, P2 ;  /* 0x000000ffff157224 */ /* 0x000fe200010e06ff */
[----:B------:R-:W-:Y:S01]  /*1bab0*/  IADD3 R29, PT, PT, R22, R29, RZ ;  /* 0x0000001d161d7210 */ /* 0x000fe20007ffe0ff */
[----:B------:R-:W-:Y:S01]  /*1bac0*/  IMAD.WIDE.U32 R56, R8, R54, R48 ;  /* 0x0000003608387225 */ /* 0x000fe200078e0030 */
[----:B------:R-:W-:Y:S02]  /*1bad0*/  IADD3 R28, P6, PT, R19, R28, RZ ;  /* 0x0000001c131c7210 */ /* 0x000fe40007fde0ff */
        /* <DEDUP_REMOVED lines=11> */
[----:B------:R-:W-:Y:S02]  /*1bb90*/  IMAD.X R19, RZ, RZ, RZ, P2 ;  /* 0x000000ffff137224 */ /* 0x000fe400010e06ff */
[----:B------:R-:W-:-:S03]  /*1bba0*/  IMAD.WIDE.U32 R36, R74, R75, R36 ;  /* 0x0000004b4a247225 */ /* 0x000fc600078e0024 */
[----:B------:R-:W-:Y:S01]  /*1bbb0*/  IADD3 R24, P0, PT, R46, R19, RZ ;  /* 0x000000132e187210 */ /* 0x000fe20007f1e0ff */
[----:B------:R-:W-:Y:S01]  /*1bbc0*/  IMAD.WIDE.U32 R20, R74, R76, R20 ;  /* 0x0000004c4a147225 */ /* 0x000fe200078e0014 */
[----:B------:R-:W-:-:S03]  /*1bbd0*/  IADD3 R56, P2, PT, R36, R47, RZ ;  /* 0x0000002f24387210 */ /* 0x000fc60007f5e0ff */
[----:B------:R-:W-:Y:S01]  /*1bbe0*/  IMAD.X R49, RZ, RZ, RZ, P5 ;  /* 0x000000ffff317224 */ /* 0x000fe200028e06ff */
[----:B------:R-:W-:Y:S01]  /*1bbf0*/  IADD3 R46, P1, PT, R20, R37, RZ ;  /* 0x00000025142e7210 */ /* 0x000fe20007f3e0ff */
[----:B------:R-:W-:Y:S02]  /*1bc00*/  IMAD.IADD R11, R3, 0x1, R57 ;  /* 0x00000001030b7824 */ /* 0x000fe400078e0239 */
        /* <DEDUP_REMOVED lines=12> */
[----:B------:R-:W-:Y:S02]  /*1bcd0*/  IMAD.X R37, RZ, RZ, RZ, P0 ;  /* 0x000000ffff257224 */ /* 0x000fe400000e06ff */
[----:B------:R-:W-:Y:S02]  /*1bce0*/  IMAD R17, R26, R33, RZ ;  /* 0x000000211a117224 */ /* 0x000fe400078e02ff */
[----:B------:R-:W-:Y:S01]  /*1bcf0*/  IMAD.MOV.U32 R27, RZ, RZ, RZ ;  /* 0x000000ffff1b7224 */ /* 0x000fe200078e00ff */
[----:B------:R-:W-:Y:S01]  /*1bd00*/  IADD3 R37, P0, PT, R50, R37, RZ ;  /* 0x0000002532257210 */ /* 0x000fe20007f1e0ff */
[----:B------:R-:W-:Y:S02]  /*1bd10*/  IMAD.X R24, RZ, RZ, RZ, P4 ;  /* 0x000000ffff187224 */ /* 0x000fe400020e06ff */
[----:B------:R-:W-:Y:S02]  /*1bd20*/  IMAD.X R47, RZ, RZ, RZ, P1 ;  /* 0x000000ffff2f7224 */ /* 0x000fe400008e06ff */
[----:B------:R-:W-:-:S04]  /*1bd30*/  IMAD.WIDE.U32 R48, R8, R55, R48 ;  /* 0x0000003708307225 */ /* 0x000fc800078e0030 */
[----:B------:R-:W-:Y:S01]  /*1bd40*/  IMAD.X R29, RZ, RZ, RZ, P3 ;  /* 0x000000ffff1d7224 */ /* 0x000fe200018e06ff */
[----:B------:R-:W-:Y:S01]  /*1bd50*/  IADD3 R24, P3, PT, R24, R37, RZ ;  /* 0x0000002518187210 */ /* 0x000fe20007f7e0ff */
[----:B------:R-:W-:Y:S01]  /*1bd60*/  IMAD.HI.U32 R19, R17, R52, R26 ;  /* 0x0000003411137227 */ /* 0x000fe200078e001a */
[----:B------:R-:W-:Y:S02]  /*1bd70*/  IADD3.X R37, PT, PT, RZ, RZ, RZ, P2, !PT ;  /* 0x000000ffff257210 */ /* 0x000fe400017fe4ff */
        /* <DEDUP_REMOVED lines=9> */
[----:B------:R-:W-:-:S03]  /*1be10*/  IADD3 R46, P4, PT, R47, R28, RZ ;  /* 0x0000001c2f2e7210 */ /* 0x000fc60007f9e0ff */
        /* <DEDUP_REMOVED lines=16> */
[----:B------:R-:W-:-:S03]  /*1bf20*/  IADD3 R20, P4, PT, R29, R23, RZ ;  /* 0x000000171d147210 */ /* 0x000fc60007f9e0ff */
[----:B------:R-:W-:Y:S01]  /*1bf30*/  IMAD.WIDE.U32 R36, R16, R55, R46 ;  /* 0x0000003710247225 */ /* 0x000fe200078e002e */
[----:B------:R-:W-:-:S03]  /*1bf40*/  IADD3.X R21, PT, PT, RZ, RZ, RZ, P4, !PT ;  /* 0x000000ffff157210 */ /* 0x000fc600027fe4ff */
        /* <DEDUP_REMOVED lines=8> */
[----:B------:R-:W-:Y:S02]  /*1bfd0*/  IMAD.IADD R29, R22, 0x1, R29 ;  /* 0x00000001161d7824 */ /* 0x000fe400078e021d */
[----:B------:R-:W-:Y:S01]  /*1bfe0*/  IMAD.WIDE.U32 R10, R74, R76, R50 ;  /* 0x0000004c4a0a7225 */ /* 0x000fe200078e0032 */
[----:B------:R-:W-:-:S03]  /*1bff0*/  IADD3.X R37, PT, PT, RZ, RZ, RZ, P4, !PT ;  /* 0x000000ffff257210 */ /* 0x000fc600027fe4ff */
[----:B------:R-:W-:Y:S02]  /*1c000*/  IMAD.X R19, RZ, RZ, RZ, P0 ;  /* 0x000000ffff137224 */ /* 0x000fe400000e06ff */
[----:B------:R-:W-:Y:S02]  /*1c010*/  IMAD R6, R48, R33, RZ ;  /* 0x0000002130067224 */ /* 0x000fe400078e02ff */
[----:B------:R-:W-:Y:S01]  /*1c020*/  IMAD.MOV.U32 R49, RZ, RZ, RZ ;  /* 0x000000ffff317224 */ /* 0x000fe200078e00ff */
[----:B------:R-:W-:Y:S01]  /*1c030*/  IADD3 R10, P2, PT, R10, R19, RZ ;  /* 0x000000130a0a7210 */ /* 0x000fe20007f5e0ff */
[----:B------:R-:W-:Y:S01]  /*1c040*/  IMAD.X R27, RZ, RZ, RZ, P3 ;  /* 0x000000ffff1b7224 */ /* 0x000fe200018e06ff */
[----:B------:R-:W-:Y:S01]  /*1c050*/  IADD3 R28, P3, PT, R20, R29, RZ ;  /* 0x0000001d141c7210 */ /* 0x000fe20007f7e0ff */
[----:B------:R-:W-:Y:S01]  /*1c060*/  IMAD.WIDE.U32 R46, R17, R54, R46 ;  /* 0x00000036112e7225 */ /* 0x000fe200078e002e */
[----:B------:R-:W-:Y:S02]  /*1c070*/  IADD3 R43, P0, PT, R43, R10, RZ ;  /* 0x0000000a2b2b7210 */ /* 0x000fe40007f1e0ff */
[----:B------:R-:W-:Y:S01]  /*1c080*/  IADD3.X R19, PT, PT, RZ, RZ, RZ, P1, !PT ;  /* 0x000000ffff137210 */ /* 0x000fe20000ffe4ff */
[----:B------:R-:W-:-:S03]  /*1c090*/  IMAD.HI.U32 R49, R6, R52, R48 ;  /* 0x0000003406317227 */ /* 0x000fc600078e0030 */
        /* <DEDUP_REMOVED lines=27> */
[----:B------:R-:W-:-:S03]  /*1c250*/  IADD3.X R8, PT, PT, RZ, RZ, RZ, P0, !PT ;  /* 0x000000ffff087210 */ /* 0x000fc600007fe4ff */
        /* <DEDUP_REMOVED lines=9> */
[----:B------:R-:W-:Y:S01]  /*1c2f0*/  IMAD.WIDE.U32 R48, R17, R34, R48 ;  /* 0x0000002211307225 */ /* 0x000fe200078e0030 */
[----:B------:R-:W-:-:S03]  /*1c300*/  MOV R38, R20 ;  /* 0x0000001400267202 */ /* 0x000fc60000000f00 */
[----:B------:R-:W-:Y:S02]  /*1c310*/  IMAD.IADD R19, R3, 0x1, R21 ;  /* 0x0000000103137824 */ /* 0x000fe400078e0215 */
[----:B------:R-:W-:-:S03]  /*1c320*/  IMAD.WIDE.U32 R46, R16, R30, R46 ;  /* 0x0000001e102e7225 */ /* 0x000fc600078e002e */
[----:B------:R-:W-:Y:S01]  /*1c330*/  IADD3 R50, P4, PT, R48, R19, RZ ;  /* 0x0000001330327210 */ /* 0x000fe20007f9e0ff */
[----:B------:R-:W-:Y:S01]  /*1c340*/  IMAD.X R43, RZ, RZ, RZ, P2 ;  /* 0x000000ffff2b7224 */ /* 0x000fe200010e06ff */
        /* <DEDUP_REMOVED lines=9> */
[----:B------:R-:W-:Y:S01]  /*1c3e0*/  IMAD.WIDE.U32 R26, R6, R55, R50 ;  /* 0x00000037061a7225 */ /* 0x000fe200078e0032 */
[----:B------:R-:W-:Y:S02]  /*1c3f0*/  IADD3 R8, P1, PT, R8, R43, RZ ;  /* 0x0000002b08087210 */ /* 0x000fe40007f3e0ff */
[----:B------:R-:W-:Y:S01]  /*1c400*/  IADD3.X R51, PT, PT, RZ, RZ, RZ, P0, !PT ;  /* 0x000000ffff337210 */ /* 0x000fe200007fe4ff */
[----:B------:R-:W-:Y:S01]  /*1c410*/  IMAD.WIDE.U32 R28, R17, R35, R48 ;  /* 0x00000023111c7225 */ /* 0x000fe200078e0030 */
[----:B------:R-:W-:Y:S02]  /*1c420*/  IADD3 R23, P4, PT, R23, R8, RZ ;  /* 0x0000000817177210 */ /* 0x000fe40007f9e0ff */
[----:B------:R-:W-:Y:S01]  /*1c430*/  IADD3.X R8, PT, PT, RZ, RZ, RZ, P3, !PT ;  /* 0x000000ffff087210 */ /* 0x000fe20001ffe4ff */
        /* <DEDUP_REMOVED lines=26> */
[----:B------:R-:W-:Y:S02]  /*1c5e0*/  IMAD.X R49, RZ, RZ, RZ, P4 ;  /* 0x000000ffff317224 */ /* 0x000fe400020e06ff */
[----:B------:R-:W-:Y:S01]  /*1c5f0*/  IMAD.WIDE.U32 R36, R6, R35, R36 ;  /* 0x0000002306247225 */ /* 0x000fe200078e0024 */
[----:B------:R-:W-:-:S02]  /*1c600*/  IADD3 R15, P4, PT, R15, R8, RZ ;  /* 0x000000080f0f7210 */ /* 0x000fc40007f9e0ff */
[----:B------:R-:W-:Y:S01]  /*1c610*/  IADD3.X R8, PT, PT, RZ, RZ, RZ, P2, !PT ;  /* 0x000000ffff087210 */ /* 0x000fe200017fe4ff */
[----:B------:R-:W-:Y:S01]  /*1c620*/  IMAD.WIDE.U32 R16, R17, R31, R48 ;  /* 0x0000001f11107225 */ /* 0x000fe200078e0030 */
[----:B------:R-:W-:Y:S02]  /*1c630*/  IADD3.X R49, PT, PT, RZ, RZ, RZ, P5, !PT ;  /* 0x000000ffff317210 */ /* 0x000fe40002ffe4ff */
[----:B------:R-:W-:Y:S01]  /*1c640*/  IADD3 R8, P2, PT, R8, R15, RZ ;  /* 0x0000000f08087210 */ /* 0x000fe20007f5e0ff */
[----:B------:R-:W-:Y:S01]  /*1c650*/  IMAD.IADD R44, R22, 0x1, R37 ;  /* 0x00000001162c7824 */ /* 0x000fe200078e0225 */
[----:B------:R-:W-:Y:S01]  /*1c660*/  IADD3 R46, PT, PT, R46, R47, R49 ;  /* 0x0000002f2e2e7210 */ /* 0x000fe20007ffe031 */
[----:B------:R-:W-:-:S03]  /*1c670*/  IMAD.X R15, RZ, RZ, RZ, P0 ;  /* 0x000000ffff0f7224 */ /* 0x000fc600000e06ff */
[----:B------:R-:W-:Y:S02]  /*1c680*/  IADD3 R22, P6, PT, R16, R44, RZ ;  /* 0x0000002c10167210 */ /* 0x000fe40007fde0ff */
[----:B------:R-:W-:Y:S02]  /*1c690*/  IADD3 R15, P0, PT, R15, R8, RZ ;  /* 0x000000080f0f7210 */ /* 0x000fe40007f1e0ff */
[----:B------:R-:W-:Y:S01]  /*1c6a0*/  IADD3.X R8, PT, PT, RZ, RZ, RZ, P3, !PT ;  /* 0x000000ffff087210 */ /* 0x000fe20001ffe4ff */
[----:B------:R-:W-:Y:S01]  /*1c6b0*/  IMAD.X R23, RZ, RZ, RZ, P6 ;  /* 0x000000ffff177224 */ /* 0x000fe200030e06ff */
[----:B------:R-:W-:Y:S01]  /*1c6c0*/  IADD3 R17, P1, PT, R17, R15, RZ ;  /* 0x0000000f11117210 */ /* 0x000fe20007f3e0ff */
[----:B------:R-:W-:Y:S02]  /*1c6d0*/  IMAD.X R15, RZ, RZ, RZ, P4 ;  /* 0x000000ffff0f7224 */ /* 0x000fe400020e06ff */
[----:B------:R-:W-:-:S03]  /*1c6e0*/  IMAD.WIDE.U32 R22, R6, R30, R22 ;  /* 0x0000001e06167225 */ /* 0x000fc600078e0016 */
[----:B------:R-:W-:Y:S01]  /*1c6f0*/  IADD3 R46, PT, PT, R15, R46, R8 ;  /* 0x0000002e0f2e7210 */ /* 0x000fe20007ffe008 */
[----:B------:R-:W-:Y:S01]  /*1c700*/  IMAD.X R8, RZ, RZ, RZ, P2 ;  /* 0x000000ffff087224 */ /* 0x000fe200010e06ff */
[----:B------:R-:W-:Y:S02]  /*1c710*/  IADD3 R16, P3, PT, R23, R17, RZ ;  /* 0x0000001117107210 */ /* 0x000fe40007f7e0ff */
[----:B------:R-:W-:-:S03]  /*1c720*/  IADD3.X R15, PT, PT, RZ, RZ, RZ, P0, !PT ;  /* 0x000000ffff0f7210 */ /* 0x000fc600007fe4ff */
[----:B------:R-:W-:Y:S01]  /*1c730*/  IMAD.X R17, RZ, RZ, RZ, P3 ;  /* 0x000000ffff117224 */ /* 0x000fe200018e06ff */
[----:B------:R-:W-:Y:S01]  /*1c740*/  IADD3 R15, PT, PT, R15, R46, R8 ;  /* 0x0000002e0f0f7210 */ /* 0x000fe20007ffe008 */
[----:B------:R-:W-:-:S04]  /*1c750*/  IMAD.WIDE.U32 R46, R6, R31, R16 ;  /* 0x0000001f062e7225 */ /* 0x000fc800078e0010 */
[----:B------:R-:W-:Y:S02]  /*1c760*/  IMAD.X R6, RZ, RZ, RZ, P1 ;  /* 0x000000ffff067224 */ /* 0x000fe400008e06ff */
[----:B------:R-:W-:Y:S02]  /*1c770*/  IMAD.MOV.U32 R17, RZ, RZ, R26 ;  /* 0x000000ffff117224 */ /* 0x000fe400078e001a */
        /* <DEDUP_REMOVED lines=36> */
.L_x_364:
        /* <DEDUP_REMOVED lines=22> */
.L_x_365:
        /* <DEDUP_REMOVED lines=18> */
[----:B------:R-:W-:Y:S02]  /*1cc40*/  LOP3.LUT R27, R22, 0xfffffffe, R19, 0xf8, !PT ;  /* 0xfffffffe161b7812 */ /* 0x000fe400078ef813 */
        /* <DEDUP_REMOVED lines=40> */
.L_x_366:
        /* <DEDUP_REMOVED lines=22> */
.L_x_367:
        /* <DEDUP_REMOVED lines=47> */
.L_x_368:
        /* <DEDUP_REMOVED lines=22> */
.L_x_369:
[----:B------:R-:W-:Y:S02]  /*1d480*/  HFMA2 R17, -RZ, RZ, 0, 0 ;  /* 0x00000000ff117431 */ /* 0x000fe400000001ff */
[----:B------:R-:W-:-:S04]  /*1d490*/  IMAD.WIDE.U32 R10, R69, R69, RZ ;  /* 0x00000045450a7225 */ /* 0x000fc800078e00ff */
[----:B------:R-:W-:Y:S01]  /*1d4a0*/  HFMA2 R37, -RZ, RZ, 0, 0 ;  /* 0x00000000ff257431 */ /* 0x000fe200000001ff */
[----:B------:R-:W-:Y:S01]  /*1d4b0*/  MOV R49, RZ ;  /* 0x000000ff00317202 */ /* 0x000fe20000000f00 */
[----:B------:R-:W-:Y:S02]  /*1d4c0*/  HFMA2 R19, -RZ, RZ, 0, 0 ;  /* 0x00000000ff137431 */ /* 0x000fe400000001ff */
[----:B------:R-:W-:Y:S01]  /*1d4d0*/  IMAD.MOV.U32 R16, RZ, RZ, R11 ;  /* 0x000000ffff107224 */ /* 0x000fe200078e000b */
[----:B------:R-:W-:Y:S01]  /*1d4e0*/  MOV R51, RZ ;  /* 0x000000ff00337202 */ /* 0x000fe20000000f00 */
[----:B------:R-:W-:Y:S02]  /*1d4f0*/  IMAD.MOV.U32 R63, RZ, RZ, RZ ;  /* 0x000000ffff3f7224 */ /* 0x000fe400078e00ff */
[----:B------:R-:W-:Y:S02]  /*1d500*/  IMAD.MOV.U32 R29, RZ, RZ, RZ ;  /* 0x000000ffff1d7224 */ /* 0x000fe400078e00ff */
[----:B------:R-:W-:-:S04]  /*1d510*/  IMAD.WIDE.U32 R16, R69, R58, R16 ;  /* 0x0000003a45107225 */ /* 0x000fc800078e0010 */
[----:B------:R-:W-:Y:S01]  /*1d520*/  IMAD.IADD R26, R17, 0x1, R63 ;  /* 0x00000001111a7824 */ /* 0x000fe200078e023f */
[----:B------:R-:W-:Y:S01]  /*1d530*/  MOV R28, R16 ;  /* 0x00000010001c7202 */ /* 0x000fe20000000f00 */
[----:B------:R-:W-:Y:S02]  /*1d540*/  IMAD.MOV.U32 R27, RZ, RZ, RZ ;  /* 0x000000ffff1b7224 */ /* 0x000fe400078e00ff */
[----:B------:R-:W-:Y:S02]  /*1d550*/  IMAD.MOV.U32 R20, RZ, RZ, RZ ;  /* 0x000000ffff147224 */ /* 0x000fe400078e00ff */
[----:B------:R-:W-:-:S04]  /*1d560*/  IMAD.WIDE.U32 R28, R69, R58, R28 ;  /* 0x0000003a451c7225 */ /* 0x000fc800078e001c */
[----:B------:R-:W-:Y:S01]  /*1d570*/  IMAD.WIDE.U32 R16, R69, R62, R26 ;  /* 0x0000003e45107225 */ /* 0x000fe200078e001a */
[----:B------:R-:W-:-:S03]  /*1d580*/  IADD3 R27, PT, PT, R63, R29, RZ ;  /* 0x0000001d3f1b7210 */ /* 0x000fc60007ffe0ff */
[C---:B------:R-:W-:Y:S01]  /*1d590*/  IMAD R73, R10.reuse, R33, RZ ;  /* 0x000000210a497224 */ /* 0x040fe200078e02ff */
[----:B------:R-:W-:Y:S01]  /*1d5a0*/  IADD3 R26, P0, PT, R27, R16, RZ ;  /* 0x000000101b1a7210 */ /* 0x000fe20007f1e0ff */
[----:B------:R-:W-:Y:S01]  /*1d5b0*/  IMAD.MOV.U32 R11, RZ, RZ, RZ ;  /* 0x000000ffff0b7224 */ /* 0x000fe200078e00ff */
[----:B------:R-:W-:Y:S01]  /*1d5c0*/  LOP3.LUT R16, R10, 0xfffffffd, RZ, 0xc0, !PT ;  /* 0xfffffffd0a107812 */ /* 0x000fe200078ec0ff */
[----:B------:R-:W-:Y:S01]  /*1d5d0*/  IMAD.MOV.U32 R43, RZ, RZ, RZ ;  /* 0x000000ffff2b7224 */ /* 0x000fe200078e00ff */
[----:B------:R-:W-:Y:S01]  /*1d5e0*/  IADD3 R10, PT, PT, R17, R20, RZ ;  /* 0x00000014110a7210 */ /* 0x000fe20007ffe0ff */
[----:B------:R-:W-:Y:S02]  /*1d5f0*/  IMAD.X R27, RZ, RZ, RZ, P0 ;  /* 0x000000ffff1b7224 */ /* 0x000fe400000e06ff */
[----:B------:R-:W-:Y:S02]  /*1d600*/  IMAD.MOV.U32 R17, RZ, RZ, RZ ;  /* 0x000000ffff117224 */ /* 0x000fe400078e00ff */
[----:B------:R-:W-:-:S04]  /*1d610*/  IMAD.WIDE.U32 R26, R58, R58, R26 ;  /* 0x0000003a3a1a7225 */ /* 0x000fc800078e001a */
[----:B------:R-:W-:Y:S01]  /*1d620*/  IMAD.HI.U32 R17, R73, R52, R16 ;  /* 0x0000003449117227 */ /* 0x000fe200078e0010 */
[----:B------:R-:W-:-:S03]  /*1d630*/  IADD3 R29, PT, PT, R63, R27, RZ ;  /* 0x0000001b3f1d7210 */ /* 0x000fc60007ffe0ff */
[----:B------:R-:W-:Y:S01]  /*1d640*/  IMAD.WIDE.U32 R10, R69, R59, R10 ;  /* 0x0000003b450a7225 */ /* 0x000fe200078e000a */
[----:B------:R-:W-:-:S03]  /*1d650*/  IADD3 R46, P1, PT, R17, R28, RZ ;  /* 0x0000001c112e7210 */ /* 0x000fc60007f3e0ff */
[----:B------:R-:W-:Y:S01]  /*1d660*/  IMAD.MOV.U32 R36, RZ, RZ, R26 ;  /* 0x000000ffff247224 */ /* 0x000fe200078e001a */
[----:B------:R-:W-:Y:S01]  /*1d670*/  IADD3 R28, P0, PT, R29, R10, RZ ;  /* 0x0000000a1d1c7210 */ /* 0x000fe20007f1e0ff */
[----:B------:R-:W-:Y:S02]  /*1d680*/  IMAD.IADD R16, R11, 0x1, R43 ;  /* 0x000000010b107824 */ /* 0x000fe400078e022b */
[----:B------:R-:W-:Y:S01]  /*1d690*/  IMAD.WIDE.U32 R36, R69, R62, R36 ;  /* 0x0000003e45247225 */ /* 0x000fe200078e0024 */
[----:B------:R-:W-:-:S03]  /*1d6a0*/  IADD3.X R29, PT, PT, RZ, RZ, RZ, P0, !PT ;  /* 0x000000ffff1d7210 */ /* 0x000fc600007fe4ff */
[----:B------:R-:W-:Y:S02]  /*1d6b0*/  IMAD.MOV.U32 R17, RZ, RZ, RZ ;  /* 0x000000ffff117224 */ /* 0x000fe400078e00ff */
[----:B------:R-:W-:-:S04]  /*1d6c0*/  IMAD.WIDE.U32 R26, R58, R62, R28 ;  /* 0x0000003e3a1a7225 */ /* 0x000fc800078e001c */
[C---:B------:R-:W-:Y:S01]  /*1d6d0*/  IMAD.IADD R29, R20.reuse, 0x1, R37 ;  /* 0x00000001141d7824 */ /* 0x040fe200078e0225 */
[----:B------:R-:W-:Y:S01]  /*1d6e0*/  IADD3 R27, PT, PT, R20, R27, RZ ;  /* 0x0000001b141b7210 */ /* 0x000fe20007ffe0ff */
[----:B------:R-:W-:Y:S02]  /*1d6f0*/  IMAD.X R47, RZ, RZ, RZ, P1 ;  /* 0x000000ffff2f7224 */ /* 0x000fe400008e06ff */
[----:B------:R-:W-:Y:S01]  /*1d700*/  IMAD.WIDE.U32 R16, R69, R21, R16 ;  /* 0x0000001545107225 */ /* 0x000fe200078e0010 */
[----:B------:R-:W-:-:S03]  /*1d710*/  IADD3 R28, P1, PT, R29, R26, RZ ;  /* 0x0000001a1d1c7210 */ /* 0x000fc60007f3e0ff */
[----:B------:R-:W-:Y:S01]  /*1d720*/  IMAD.WIDE.U32 R10, R73, R53, R46 ;  /* 0x00000035490a7225 */ /* 0x000fe200078e002e */
[----:B------:R-:W-:-:S03]  /*1d730*/  IADD3 R26, P0, PT, R27, R16, RZ ;  /* 0x000000101b1a7210 */ /* 0x000fc60007f1e0ff */
[----:B------:R-:W-:Y:S01]  /*1d740*/  IMAD.X R29, RZ, RZ, RZ, P1 ;  /* 0x000000ffff1d7224 */ /* 0x000fe200008e06ff */
[----:B------:R-:W-:Y:S01]  /*1d750*/  MOV R46, R10 ;  /* 0x0000000a002e7202 */ /* 0x000fe20000000f00 */
[----:B------:R-:W-:Y:S02]  /*1d760*/  IMAD R6, R10, R33, RZ ;  /* 0x000000210a067224 */ /* 0x000fe400078e02ff */
[----:B------:R-:W-:Y:S02]  /*1d770*/  IMAD.MOV.U32 R47, RZ, RZ, RZ ;  /* 0x000000ffff2f7224 */ /* 0x000fe400078e00ff */
[----:B------:R-:W-:Y:S02]  /*1d780*/  IMAD.MOV.U32 R38, RZ, RZ, RZ ;  /* 0x000000ffff267224 */ /* 0x000fe400078e00ff */
[----:B------:R-:W-:Y:S02]  /*1d790*/  IMAD.X R27, RZ, RZ, RZ, P0 ;  /* 0x000000ffff1b7224 */ /* 0x000fe400000e06ff */
[----:B------:R-:W-:Y:S01]  /*1d7a0*/  IMAD.WIDE.U32 R28, R58, R62, R28 ;  /* 0x0000003e3a1c7225 */ /* 0x000fe200078e001c */
[----:B------:R-:W-:-:S03]  /*1d7b0*/  IADD3 R16, PT, PT, R17, R38, RZ ;  /* 0x0000002611107210 */ /* 0x000fc60007ffe0ff */
[----:B------:R-:W-:Y:S01]  /*1d7c0*/  IMAD.HI.U32 R15, R6, R52, R46 ;  /* 0x00000034060f7227 */ /* 0x000fe200078e002e */
[----:B------:R-:W-:-:S03]  /*1d7d0*/  IADD3 R46, P0, PT, R11, R36, RZ ;  /* 0x000000240b2e7210 */ /* 0x000fc60007f1e0ff */
[----:B------:R-:W-:-:S04]  /*1d7e0*/  IMAD.WIDE.U32 R10, R58, R59, R26 ;  /* 0x0000003b3a0a7225 */ /* 0x000fc800078e001a */
[----:B------:R-:W-:Y:S02]  /*1d7f0*/  IMAD.IADD R37, R20, 0x1, R29 ;  /* 0x0000000114257824 */ /* 0x000fe400078e021d */
[----:B------:R-:W-:Y:S02]  /*1d800*/  IMAD.MOV.U32 R17, RZ, RZ, RZ ;  /* 0x000000ffff117224 */ /* 0x000fe400078e00ff */
[----:B------:R-:W-:Y:S01]  /*1d810*/  IMAD.IADD R11, R43, 0x1, R11 ;  /* 0x000000012b0b7824 */ /* 0x000fe200078e020b */
[----:B------:R-:W-:Y:S01]  /*1d820*/  IADD3 R36, P1, PT, R37, R10, RZ ;  /* 0x0000000a25247210 */ /* 0x000fe20007f3e0ff */
[----:B------:R-:W-:-:S04]  /*1d830*/  IMAD.WIDE.U32 R16, R69, R24, R16 ;  /* 0x0000001845107225 */ /* 0x000fc800078e0010 */
[----:B------:R-:W-:Y:S01]  /*1d840*/  IMAD.MOV.U32 R48, RZ, RZ, R28 ;  /* 0x000000ffff307224 */ /* 0x000fe200078e001c */
[----:B------:R-:W-:Y:S01]  /*1d850*/  IADD3 R10, PT, PT, R17, R19, RZ ;  /* 0x00000013110a7210 */ /* 0x000fe20007ffe0ff */
[----:B------:R-:W-:Y:S01]  /*1d860*/  IMAD.X R47, RZ, RZ, RZ, P0 ;  /* 0x000000ffff2f7224 */ /* 0x000fe200000e06ff */
[----:B------:R-:W-:Y:S01]  /*1d870*/  IADD3 R16, P0, PT, R11, R16, RZ ;  /* 0x000000100b107210 */ /* 0x000fe20007f1e0ff */
[----:B------:R-:W-:Y:S02]  /*1d880*/  IMAD.X R37, RZ, RZ, RZ, P1 ;  /* 0x000000ffff257224 */ /* 0x000fe400008e06ff */
[----:B------:R-:W-:-:S04]  /*1d890*/  IMAD.WIDE.U32 R48, R69, R59, R48 ;  /* 0x0000003b45307225 */ /* 0x000fc800078e0030 */
[----:B------:R-:W-:-:S04]  /*1d8a0*/  IMAD.WIDE.U32 R26, R73, R54, R46 ;  /* 0x00000036491a7225 */ /* 0x000fc800078e002e */
[----:B------:R-:W-:-:S04]  /*1d8b0*/  IMAD.WIDE.U32 R28, R62, R62, R36 ;  /* 0x0000003e3e1c7225 */ /* 0x000fc800078e0024 */
[----:B------:R-:W-:Y:S01]  /*1d8c0*/  IMAD.IADD R11, R43, 0x1, R49 ;  /* 0x000000012b0b7824 */ /* 0x000fe200078e0231 */
[----:B------:R-:W-:Y:S01]  /*1d8d0*/  IADD3 R29, PT, PT, R20, R29, RZ ;  /* 0x0000001d141d7210 */ /* 0x000fe20007ffe0ff */
[----:B------:R-:W-:Y:S01]  /*1d8e0*/  IMAD.X R17, RZ, RZ, RZ, P0 ;  /* 0x000000ffff117224 */ /* 0x000fe200000e06ff */
[----:B------:R-:W-:Y:S02]  /*1d8f0*/  IADD3 R46, P0, PT, R26, R15, RZ ;  /* 0x0000000f1a2e7210 */ /* 0x000fe40007f1e0ff */
[----:B------:R-:W-:Y:S01]  /*1d900*/  IADD3 R26, P3, PT, R27, R48, RZ ;  /* 0x000000301b1a7210 */ /* 0x000fe20007f7e0ff */
[----:B------:R-:W-:Y:S01]  /*1d910*/  IMAD.WIDE.U32 R48, R58, R21, R16 ;  /* 0x000000153a307225 */ /* 0x000fe200078e0010 */
[----:B------:R-:W-:-:S03]  /*1d920*/  IADD3 R28, P2, PT, R11, R28, RZ ;  /* 0x0000001c0b1c7210 */ /* 0x000fc60007f5e0ff */
[----:B------:R-:W-:Y:S01]  /*1d930*/  HFMA2 R17, -RZ, RZ, 0, 0 ;  /* 0x00000000ff117431 */ /* 0x000fe200000001ff */
[----:B------:R-:W-:Y:S01]  /*1d940*/  IADD3.X R27, PT, PT, RZ, RZ, RZ, P3, !PT ;  /* 0x000000ffff1b7210 */ /* 0x000fe20001ffe4ff */
[----:B------:R-:W-:Y:S01]  /*1d950*/  IMAD.MOV.U32 R11, RZ, RZ, RZ ;  /* 0x000000ffff0b7224 */ /* 0x000fe200078e00ff */
[----:B------:R-:W-:Y:S01]  /*1d960*/  IADD3 R48, P1, PT, R29, R48, RZ ;  /* 0x000000301d307210 */ /* 0x000fe20007f3e0ff */
[----:B------:R-:W-:Y:S02]  /*1d970*/  IMAD.X R47, RZ, RZ, RZ, P0 ;  /* 0x000000ffff2f7224 */ /* 0x000fe400000e06ff */
[----:B------:R-:W-:-:S04]  /*1d980*/  IMAD.WIDE.U32 R36, R69, R23, R10 ;  /* 0x0000001745247225 */ /* 0x000fc800078e000a */
[----:B------:R-:W-:Y:S02]  /*1d990*/  IMAD.IADD R49, R38, 0x1, R49 ;  /* 0x0000000126317824 */ /* 0x000fe400078e0231 */
[----:B------:R-:W-:Y:S02]  /*1d9a0*/  IMAD.X R29, RZ, RZ, RZ, P2 ;  /* 0x000000ffff1d7224 */ /* 0x000fe400010e06ff */
[----:B------:R-:W-:Y:S01]  /*1d9b0*/  IMAD.WIDE.U32 R46, R6, R53, R46 ;  /* 0x00000035062e7225 */ /* 0x000fe200078e002e */
[----:B------:R-:W-:-:S03]  /*1d9c0*/  IADD3 R56, P0, PT, R49, R36, RZ ;  /* 0x0000002431387210 */ /* 0x000fc60007f1e0ff */
[----:B------:R-:W-:Y:S02]  /*1d9d0*/  IMAD.X R49, RZ, RZ, RZ, P1 ;  /* 0x000000ffff317224 */ /* 0x000fe400008e06ff */
[----:B------:R-:W-:-:S04]  /*1d9e0*/  IMAD.WIDE.U32 R28, R58, R59, R28 ;  /* 0x0000003b3a1c7225 */ /* 0x000fc800078e001c */
[----:B------:R-:W-:Y:S01]  /*1d9f0*/  IMAD.IADD R10, R37, 0x1, R17 ;  /* 0x00000001250a7824 */ /* 0x000fe200078e0211 */
[----:B------:R-:W-:Y:S01]  /*1da00*/  IADD3 R11, PT, PT, R43, R29, RZ ;  /* 0x0000001d2b0b7210 */ /* 0x000fe20007ffe0ff */
[----:B------:R-:W-:Y:S02]  /*1da10*/  IMAD R61, R46, R33, RZ ;  /* 0x000000212e3d7224 */ /* 0x000fe400078e02ff */
[----:B------:R-:W-:Y:S02]  /*1da20*/  IMAD.MOV.U32 R50, RZ, RZ, R46 ;  /* 0x000000ffff327224 */ /* 0x000fe400078e002e */
[----:B------:R-:W-:-:S04]  /*1da30*/  IMAD.WIDE.U32 R36, R73, R55, R26 ;  /* 0x0000003749247225 */ /* 0x000fc800078e001a */
[----:B------:R-:W-:Y:S01]  /*1da40*/  IMAD.WIDE.U32 R48, R62, R59, R48 ;  /* 0x0000003b3e307225 */ /* 0x000fe200078e0030 */
[----:B------:R-:W-:-:S03]  /*1da50*/  IADD3 R26, P2, PT, R36, R47, RZ ;  /* 0x0000002f241a7210 */ /* 0x000fc60007f5e0ff */
[----:B------:R-:W-:Y:S01]  /*1da60*/  IMAD.X R57, RZ, RZ, RZ, P0 ;  /* 0x000000ffff397224 */ /* 0x000fe200000e06ff */
[----:B------:R-:W-:Y:S01]  /*1da70*/  IADD3 R48, P0, PT, R11, R48, RZ ;  /* 0x000000300b307210 */ /* 0x000fe20007f1e0ff */
[----:B------:R-:W-:Y:S01]  /*1da80*/  IMAD.HI.U32 R65, R61, R52, R50 ;  /* 0x000000343d417227 */ /* 0x000fe200078e0032 */
[----:B------:R-:W-:-:S03]  /*1da90*/  MOV R50, R28 ;  /* 0x0000001c00327202 */ /* 0x000fc60000000f00 */
[----:B------:R-:W-:-:S04]  /*1daa0*/  IMAD.WIDE.U32 R56, R58, R24, R56 ;  /* 0x000000183a387225 */ /* 0x000fc800078e0038 */
[----:B------:R-:W-:Y:S02]  /*1dab0*/  IMAD.IADD R15, R43, 0x1, R49 ;  /* 0x000000012b0f7824 */ /* 0x000fe400078e0231 */
[----:B------:R-:W-:Y:S02]  /*1dac0*/  IMAD.MOV.U32 R11, RZ, RZ, RZ ;  /* 0x000000ffff0b7224 */ /* 0x000fe400078e00ff */
[----:B------:R-:W-:Y:S01]  /*1dad0*/  IMAD.X R27, RZ, RZ, RZ, P2 ;  /* 0x000000ffff1b7224 */ /* 0x000fe200010e06ff */
[----:B------:R-:W-:Y:S01]  /*1dae0*/  IADD3 R46, P1, PT, R15, R56, RZ ;  /* 0x000000380f2e7210 */ /* 0x000fe20007f3e0ff */
[----:B------:R-:W-:-:S04]  /*1daf0*/  IMAD.WIDE.U32 R50, R69, R21, R50 ;  /* 0x0000001545327225 */ /* 0x000fc800078e0032 */
[----:B------:R-:W-:Y:S02]  /*1db00*/  HFMA2 R15, -RZ, RZ, 0, 0 ;  /* 0x00000000ff0f7431 */ /* 0x000fe400000001ff */
[----:B------:R-:W-:Y:S02]  /*1db10*/  IMAD.IADD R47, R19, 0x1, R57 ;  /* 0x00000001132f7824 */ /* 0x000fe400078e0239 */
[----:B------:R-:W-:Y:S01]  /*1db20*/  IMAD.WIDE.U32 R28, R69, R22, R10 ;  /* 0x00000016451c7225 */ /* 0x000fe200078e000a */
[----:B------:R-:W-:-:S03]  /*1db30*/  IADD3 R10, P2, PT, R37, R50, RZ ;  /* 0x00000032250a7210 */ /* 0x000fc60007f5e0ff */
[----:B------:R-:W-:Y:S01]  /*1db40*/  IMAD.X R49, RZ, RZ, RZ, P0 ;  /* 0x000000ffff317224 */ /* 0x000fe200000e06ff */
[----:B------:R-:W-:Y:S01]  /*1db50*/  IADD3.X R11, PT, PT, RZ, RZ, RZ, P2, !PT ;  /* 0x000000ffff0b7210 */ /* 0x000fe200017fe4ff */
[----:B------:R-:W-:Y:S01]  /*1db60*/  IMAD.WIDE.U32 R26, R6, R54, R26 ;  /* 0x00000036061a7225 */ /* 0x000fe200078e001a */
[----:B------:R-:W-:-:S03]  /*1db70*/  IADD3 R85, PT, PT, R29, R15, RZ ;  /* 0x0000000f1d557210 */ /* 0x000fc60007ffe0ff */
[----:B------:R-:W-:Y:S01]  /*1db80*/  IMAD.WIDE.U32 R36, R62, R59, R48 ;  /* 0x0000003b3e247225 */ /* 0x000fe200078e0030 */
[----:B------:R-:W-:Y:S02]  /*1db90*/  IADD3 R48, P0, PT, R47, R28, RZ ;  /* 0x0000001c2f307210 */ /* 0x000fe40007f1e0ff */
[----:B------:R-:W-:Y:S01]  /*1dba0*/  IADD3 R50, P3, PT, R26, R65, RZ ;  /* 0x000000411a327210 */ /* 0x000fe20007f7e0ff */
[----:B------:R-:W-:Y:S02]  /*1dbb0*/  IMAD.X R47, RZ, RZ, RZ, P1 ;  /* 0x000000ffff2f7224 */ /* 0x000fe400008e06ff */
        /* <DEDUP_REMOVED lines=12> */
[----:B------:R-:W-:-:S04]  /*1dc80*/  IMAD.WIDE.U32 R48, R58, R23, R48 ;  /* 0x000000173a307225 */ /* 0x000fc800078e0030 */
[----:B------:R-:W-:Y:S01]  /*1dc90*/  IMAD R71, R28, R33, RZ ;  /* 0x000000211c477224 */ /* 0x000fe200078e02ff */
[----:B------:R-:W-:Y:S01]  /*1dca0*/  IADD3 R48, P0, PT, R47, R48, RZ ;  /* 0x000000302f307210 */ /* 0x000fe20007f1e0ff */
[----:B------:R-:W-:Y:S01]  /*1dcb0*/  IMAD.MOV.U32 R50, RZ, RZ, R28 ;  /* 0x000000ffff327224 */ /* 0x000fe200078e001c */
[----:B------:R-:W-:Y:S01]  /*1dcc0*/  IADD3.X R47, PT, PT, RZ, RZ, RZ, P3, !PT ;  /* 0x000000ffff2f7210 */ /* 0x000fe20001ffe4ff */
[----:B------:R-:W-:Y:S02]  /*1dcd0*/  IMAD.MOV.U32 R51, RZ, RZ, RZ ;  /* 0x000000ffff337224 */ /* 0x000fe400078e00ff */
[----:B------:R-:W-:Y:S02]  /*1dce0*/  IMAD.X R27, RZ, RZ, RZ, P1 ;  /* 0x000000ffff1b7224 */ /* 0x000fe400008e06ff */
[----:B------:R-:W-:-:S04]  /*1dcf0*/  IMAD.WIDE.U32 R36, R58, R21, R36 ;  /* 0x000000153a247225 */ /* 0x000fc800078e0024 */
[----:B------:R-:W-:-:S04]  /*1dd00*/  IMAD.HI.U32 R75, R71, R52, R50 ;  /* 0x00000034474b7227 */ /* 0x000fc800078e0032 */
[----:B------:R-:W-:-:S04]  /*1dd10*/  IMAD.WIDE.U32 R50, R59, R59, R26 ;  /* 0x0000003b3b327225 */ /* 0x000fc800078e001a */
[----:B------:R-:W-:Y:S02]  /*1dd20*/  IMAD.IADD R37, R38, 0x1, R37 ;  /* 0x0000000126257824 */ /* 0x000fe400078e0225 */
[----:B------:R-:W-:Y:S02]  /*1dd30*/  IMAD.IADD R28, R17, 0x1, R49 ;  /* 0x00000001111c7824 */ /* 0x000fe400078e0231 */
[----:B------:R-:W-:Y:S01]  /*1dd40*/  IMAD.WIDE.U32 R26, R6, R55, R46 ;  /* 0x00000037061a7225 */ /* 0x000fe200078e002e */
[----:B------:R-:W-:Y:S02]  /*1dd50*/  IADD3 R46, P3, PT, R37, R50, RZ ;  /* 0x00000032252e7210 */ /* 0x000fe40007f7e0ff */
[----:B------:R-:W-:Y:S01]  /*1dd60*/  IADD3 R28, P1, PT, R28, R85, RZ ;  /* 0x000000551c1c7210 */ /* 0x000fe20007f3e0ff */
[----:B------:R-:W-:Y:S01]  /*1dd70*/  IMAD.X R49, RZ, RZ, RZ, P0 ;  /* 0x000000ffff317224 */ /* 0x000fe200000e06ff */
[----:B------:R-:W-:Y:S01]  /*1dd80*/  IADD3 R37, PT, PT, R43, R51, RZ ;  /* 0x000000332b257210 */ /* 0x000fe20007ffe0ff */
[----:B------:R-:W-:Y:S01]  /*1dd90*/  IMAD.MOV.U32 R50, RZ, RZ, R36 ;  /* 0x000000ffff327224 */ /* 0x000fe200078e0024 */
[----:B------:R-:W-:Y:S01]  /*1dda0*/  IADD3 R10, P0, PT, R26, R29, RZ ;  /* 0x0000001d1a0a7210 */ /* 0x000fe20007f1e0ff */
[----:B------:R-:W-:Y:S01]  /*1ddb0*/  IMAD.MOV.U32 R51, RZ, RZ, RZ ;  /* 0x000000ffff337224 */ /* 0x000fe200078e00ff */
[----:B------:R-:W-:Y:S01]  /*1ddc0*/  IADD3.X R29, PT, PT, RZ, RZ, RZ, P1, !PT ;  /* 0x000000ffff1d7210 */ /* 0x000fe20000ffe4ff */
        /* <DEDUP_REMOVED lines=8> */
[-C--:B------:R-:W-:Y:S01]  /*1de50*/  IMAD.WIDE.U32 R50, R62, R21.reuse, R46 ;  /* 0x000000153e327225 */ /* 0x080fe200078e002e */
[----:B------:R-:W-:Y:S02]  /*1de60*/  IADD3 R46, P1, PT, R49, R28, RZ ;  /* 0x0000001c312e7210 */ /* 0x000fe40007f3e0ff */
[----:B------:R-:W-:Y:S01]  /*1de70*/  IADD3.X R49, PT, PT, RZ, RZ, RZ, P3, !PT ;  /* 0x000000ffff317210 */ /* 0x000fe20001ffe4ff */
[----:B------:R-:W-:Y:S01]  /*1de80*/  IMAD.X R37, RZ, RZ, RZ, P2 ;  /* 0x000000ffff257224 */ /* 0x000fe200010e06ff */
[----:B------:R-:W-:Y:S01]  /*1de90*/  IADD3 R28, P3, PT, R11, R50, RZ ;  /* 0x000000320b1c7210 */ /* 0x000fe20007f7e0ff */
[----:B------:R-:W-:Y:S02]  /*1dea0*/  IMAD.IADD R11, R38, 0x1, R51 ;  /* 0x00000001260b7824 */ /* 0x000fe400078e0233 */
[----:B------:R-:W-:Y:S02]  /*1deb0*/  IMAD.X R47, RZ, RZ, RZ, P1 ;  /* 0x000000ffff2f7224 */ /* 0x000fe400008e06ff */
[----:B------:R-:W-:-:S04]  /*1dec0*/  IMAD.WIDE.U32 R50, R59, R21, R36 ;  /* 0x000000153b327225 */ /* 0x000fc800078e0024 */
[----:B------:R-:W-:Y:S01]  /*1ded0*/  IMAD.IADD R8, R15, 0x1, R29 ;  /* 0x000000010f087824 */ /* 0x000fe200078e021d */
[----:B------:R-:W-:Y:S01]  /*1dee0*/  IADD3 R29, PT, PT, R38, R51, RZ ;  /* 0x00000033261d7210 */ /* 0x000fe20007ffe0ff */
[----:B------:R-:W-:Y:S01]  /*1def0*/  IMAD.WIDE.U32 R46, R62, R23, R46 ;  /* 0x000000173e2e7225 */ /* 0x000fe200078e002e */
[----:B------:R-:W-:-:S03]  /*1df00*/  IADD3 R26, P2, PT, R11, R50, RZ ;  /* 0x000000320b1a7210 */ /* 0x000fc60007f5e0ff */
[----:B------:R-:W-:Y:S01]  /*1df10*/  IMAD.X R11, RZ, RZ, RZ, P0 ;  /* 0x000000ffff0b7224 */ /* 0x000fe200000e06ff */
        /* <DEDUP_REMOVED lines=8> */
[----:B------:R-:W-:Y:S01]  /*1dfa0*/  IMAD.WIDE.U32 R28, R58, R24, R28 ;  /* 0x000000183a1c7225 */ /* 0x000fe200078e001c */
[----:B------:R-:W-:Y:S02]  /*1dfb0*/  IADD3 R50, P1, PT, R47, R8, RZ ;  /* 0x000000082f327210 */ /* 0x000fe40007f3e0ff */
[----:B------:R-:W-:Y:S01]  /*1dfc0*/  IADD3.X R47, PT, PT, RZ, RZ, RZ, P0, !PT ;  /* 0x000000ffff2f7210 */ /* 0x000fe200007fe4ff */
[----:B------:R-:W-:Y:S01]  /*1dfd0*/  IMAD.X R57, RZ, RZ, RZ, P4 ;  /* 0x000000ffff397224 */ /* 0x000fe200020e06ff */
[----:B------:R-:W-:Y:S01]  /*1dfe0*/  IADD3 R29, PT, PT, R19, R29, RZ ;  /* 0x0000001d131d7210 */ /* 0x000fe20007ffe0ff */
[----:B------:R-:W-:-:S04]  /*1dff0*/  IMAD.WIDE.U32 R26, R59, R21, R26 ;  /* 0x000000153b1a7225 */ /* 0x000fc800078e001a */
[----:B------:R-:W-:Y:S01]  /*1e000*/  IMAD.X R75, RZ, RZ, RZ, P2 ;  /* 0x000000ffff4b7224 */ /* 0x000fe200010e06ff */
[----:B------:R-:W-:Y:S01]  /*1e010*/  IADD3 R48, P2, PT, R29, R26, RZ ;  /* 0x0000001a1d307210 */ /* 0x000fe20007f5e0ff */
[----:B------:R-:W-:-:S04]  /*1e020*/  IMAD.WIDE.U32 R10, R6, R34, R56 ;  /* 0x00000022060a7225 */ /* 0x000fc800078e0038 */
[----:B------:R-:W-:Y:S01]  /*1e030*/  IMAD.IADD R87, R38, 0x1, R27 ;  /* 0x0000000126577824 */ /* 0x000fe200078e021b */
[----:B------:R-:W-:Y:S01]  /*1e040*/  IADD3 R36, P4, PT, R10, R49, RZ ;  /* 0x000000310a247210 */ /* 0x000fe20007f9e0ff */
[----:B------:R-:W-:Y:S02]  /*1e050*/  IMAD.MOV.U32 R29, RZ, RZ, RZ ;  /* 0x000000ffff1d7224 */ /* 0x000fe400078e00ff */
        /* <DEDUP_REMOVED lines=15> */
[----:B------:R-:W-:Y:S01]  /*1e150*/  IADD3.X R29, PT, PT, RZ, RZ, RZ, P3, !PT ;  /* 0x000000ffff1d7210 */ /* 0x000fe20001ffe4ff */
[----:B------:R-:W-:Y:S01]  /*1e160*/  IMAD.IADD R49, R19, 0x1, R49 ;  /* 0x0000000113317824 */ /* 0x000fe200078e0231 */
[----:B------:R-:W-:Y:S01]  /*1e170*/  MOV R56, R26 ;  /* 0x0000001a00387202 */ /* 0x000fe20000000f00 */
[----:B------:R-:W-:Y:S02]  /*1e180*/  IMAD.X R51, RZ, RZ, RZ, P0 ;  /* 0x000000ffff337224 */ /* 0x000fe400000e06ff */
[----:B------:R-:W-:-:S04]  /*1e190*/  IMAD.WIDE.U32 R46, R21, R21, R46 ;  /* 0x00000015152e7225 */ /* 0x000fc800078e002e */
        /* <DEDUP_REMOVED lines=8> */
[----:B------:R-:W-:-:S04]  /*1e220*/  IMAD.WIDE.U32 R28, R73, R30, R28 ;  /* 0x0000001e491c7225 */ /* 0x000fc800078e001c */
[----:B------:R-:W-:Y:S01]  /*1e230*/  IMAD.HI.U32 R85, R65, R52, R56 ;  /* 0x0000003441557227 */ /* 0x000fe200078e0038 */
[----:B------:R-:W-:-:S03]  /*1e240*/  IADD3 R56, P1, PT, R28, R11, RZ ;  /* 0x0000000b1c387210 */ /* 0x000fc60007f3e0ff */
[----:B------:R-:W-:Y:S01]  /*1e250*/  IMAD.WIDE.U32 R36, R61, R55, R36 ;  /* 0x000000373d247225 */ /* 0x000fe200078e0024 */
[----:B------:R-:W-:-:S03]  /*1e260*/  IADD3.X R57, PT, PT, RZ, RZ, RZ, P1, !PT ;  /* 0x000000ffff397210 */ /* 0x000fc60000ffe4ff */
[----:B------:R-:W-:Y:S01]  /*1e270*/  IMAD.IADD R50, R17, 0x1, R51 ;  /* 0x0000000111327824 */ /* 0x000fe200078e0233 */
[----:B------:R-:W-:Y:S01]  /*1e280*/  IADD3 R26, P3, PT, R36, R27, RZ ;  /* 0x0000001b241a7210 */ /* 0x000fe20007f7e0ff */
[----:B------:R-:W-:-:S03]  /*1e290*/  IMAD.WIDE.U32 R48, R58, R23, R48 ;  /* 0x000000173a307225 */ /* 0x000fc600078e0030 */
[----:B------:R-:W-:Y:S01]  /*1e2a0*/  IADD3 R50, P1, PT, R50, R75, RZ ;  /* 0x0000004b32327210 */ /* 0x000fe20007f3e0ff */
[----:B------:R-:W-:Y:S02]  /*1e2b0*/  IMAD.X R11, RZ, RZ, RZ, P0 ;  /* 0x000000ffff0b7224 */ /* 0x000fe400000e06ff */
[----:B------:R-:W-:Y:S02]  /*1e2c0*/  IMAD.IADD R47, R17, 0x1, R49 ;  /* 0x00000001112f7824 */ /* 0x000fe400078e0231 */
[----:B------:R-:W-:Y:S02]  /*1e2d0*/  HFMA2 R49, -RZ, RZ, 0, 0 ;  /* 0x00000000ff317431 */ /* 0x000fe400000001ff */
        /* <DEDUP_REMOVED lines=25> */
[----:B------:R-:W-:Y:S01]  /*1e470*/  IADD3.X R49, PT, PT, RZ, RZ, RZ, P3, !PT ;  /* 0x000000ffff317210 */ /* 0x000fe20001ffe4ff */
[----:B------:R-:W-:Y:S01]  /*1e480*/  IMAD.WIDE.U32 R36, R65, R53, R56 ;  /* 0x0000003541247225 */ /* 0x000fe200078e0038 */
[----:B------:R-:W-:Y:S02]  /*1e490*/  MOV R57, RZ ;  /* 0x000000ff00397202 */ /* 0x000fe40000000f00 */
[----:B------:R-:W-:Y:S01]  /*1e4a0*/  IADD3 R10, P4, PT, R28, R27, RZ ;  /* 0x0000001b1c0a7210 */ /* 0x000fe20007f9e0ff */
[----:B------:R-:W-:Y:S01]  /*1e4b0*/  IMAD.X R47, RZ, RZ, RZ, P2 ;  /* 0x000000ffff2f7224 */ /* 0x000fe200010e06ff */
[----:B------:R-:W-:Y:S01]  /*1e4c0*/  IADD3 R50, P2, PT, R75, R50, RZ ;  /* 0x000000324b327210 */ /* 0x000fe20007f5e0ff */
[----:B------:R-:W-:Y:S02]  /*1e4d0*/  IMAD R8, R36, R33, RZ ;  /* 0x0000002124087224 */ /* 0x000fe400078e02ff */
[----:B------:R-:W-:-:S02]  /*1e4e0*/  IMAD.MOV.U32 R56, RZ, RZ, R36 ;  /* 0x000000ffff387224 */ /* 0x000fc400078e0024 */
[----:B------:R-:W-:Y:S02]  /*1e4f0*/  IMAD.X R27, RZ, RZ, RZ, P1 ;  /* 0x000000ffff1b7224 */ /* 0x000fe400008e06ff */
[----:B------:R-:W-:-:S04]  /*1e500*/  IMAD.WIDE.U32 R46, R21, R24, R46 ;  /* 0x00000018152e7225 */ /* 0x000fc800078e002e */
[----:B------:R-:W-:-:S04]  /*1e510*/  IMAD.WIDE.U32 R48, R73, R31, R48 ;  /* 0x0000001f49307225 */ /* 0x000fc800078e0030 */
[----:B------:R-:W-:-:S04]  /*1e520*/  IMAD.HI.U32 R16, R8, R52, R56 ;  /* 0x0000003408107227 */ /* 0x000fc800078e0038 */
[----:B------:R-:W-:Y:S01]  /*1e530*/  IMAD.WIDE.U32 R56, R21, R23, R26 ;  /* 0x0000001715387225 */ /* 0x000fe200078e001a */
[----:B------:R-:W-:Y:S02]  /*1e540*/  IADD3 R26, P0, PT, R51, R46, RZ ;  /* 0x0000002e331a7210 */ /* 0x000fe40007f1e0ff */
        /* <DEDUP_REMOVED lines=35> */
[----:B------:R-:W-:-:S04]  /*1e780*/  IMAD.WIDE.U32 R26, R6, R31, R26 ;  /* 0x0000001f061a7225 */ /* 0x000fc800078e001a */
[----:B------:R-:W-:Y:S01]  /*1e790*/  IMAD.X R37, RZ, RZ, RZ, P4 ;  /* 0x000000ffff257224 */ /* 0x000fe200020e06ff */
[----:B------:R-:W-:Y:S01]  /*1e7a0*/  IADD3 R50, P4, PT, R46, R11, RZ ;  /* 0x0000000b2e327210 */ /* 0x000fe20007f9e0ff */
[----:B------:R-:W-:Y:S01]  /*1e7b0*/  IMAD.IADD R73, R15, 0x1, R29 ;  /* 0x000000010f497824 */ /* 0x000fe200078e021d */
[----:B------:R-:W-:Y:S01]  /*1e7c0*/  IADD3 R26, P1, PT, R26, R47, RZ ;  /* 0x0000002f1a1a7210 */ /* 0x000fe20007f3e0ff */
[----:B------:R-:W-:Y:S02]  /*1e7d0*/  IMAD.X R11, RZ, RZ, RZ, P0 ;  /* 0x000000ffff0b7224 */ /* 0x000fe400000e06ff */
        /* <DEDUP_REMOVED lines=11> */
[----:B------:R-:W-:Y:S01]  /*1e890*/  IADD3 R48, P4, PT, R37, R28, RZ ;  /* 0x0000001c25307210 */ /* 0x000fe20007f9e0ff */
[----:B------:R-:W-:Y:S01]  /*1e8a0*/  IMAD.WIDE.U32 R50, R71, R34, R50 ;  /* 0x0000002247327225 */ /* 0x000fe200078e0032 */
[----:B------:R-:W-:-:S03]  /*1e8b0*/  IADD3 R28, PT, PT, R17, R29, RZ ;  /* 0x0000001d111c7210 */ /* 0x000fc60007ffe0ff */
[----:B------:R-:W-:Y:S01]  /*1e8c0*/  IMAD.WIDE.U32 R26, R61, R30, R26 ;  /* 0x0000001e3d1a7225 */ /* 0x000fe200078e001a */
[----:B------:R-:W-:Y:S02]  /*1e8d0*/  IADD3 R10, P1, PT, R50, R11, RZ ;  /* 0x0000000b320a7210 */ /* 0x000fe40007f3e0ff */
        /* <DEDUP_REMOVED lines=8> */
[----:B------:R-:W-:Y:S01]  /*1e960*/  HFMA2 R57, -RZ, RZ, 0, 0 ;  /* 0x00000000ff397431 */ /* 0x000fe200000001ff */
[----:B------:R-:W-:Y:S01]  /*1e970*/  IADD3 R16, P4, PT, R11, R46, RZ ;  /* 0x0000002e0b107210 */ /* 0x000fe20007f9e0ff */
[----:B------:R-:W-:Y:S01]  /*1e980*/  IMAD.WIDE.U32 R48, R24, R23, R48 ;  /* 0x0000001718307225 */ /* 0x000fe200078e0030 */
[----:B------:R-:W-:-:S03]  /*1e990*/  IADD3.X R29, PT, PT, RZ, RZ, RZ, P2, !PT ;  /* 0x000000ffff1d7210 */ /* 0x000fc600017fe4ff */
[----:B------:R-:W-:Y:S02]  /*1e9a0*/  IMAD.IADD R47, R15, 0x1, R47 ;  /* 0x000000010f2f7824 */ /* 0x000fe400078e022f */
[----:B------:R-:W-:Y:S02]  /*1e9b0*/  IMAD.X R37, RZ, RZ, RZ, P0 ;  /* 0x000000ffff257224 */ /* 0x000fe400000e06ff */
[----:B------:R-:W-:Y:S01]  /*1e9c0*/  IMAD.X R11, RZ, RZ, RZ, P1 ;  /* 0x000000ffff0b7224 */ /* 0x000fe200008e06ff */
[----:B------:R-:W-:Y:S01]  /*1e9d0*/  IADD3 R46, P6, PT, R47, R48, RZ ;  /* 0x000000302f2e7210 */ /* 0x000fe20007fde0ff */
[----:B------:R-:W-:Y:S01]  /*1e9e0*/  IMAD.WIDE.U32 R36, R24, R22, R36 ;  /* 0x0000001618247225 */ /* 0x000fe200078e0024 */
[----:B------:R-:W-:-:S03]  /*1e9f0*/  IADD3 R47, PT, PT, R17, R49, RZ ;  /* 0x00000031112f7210 */ /* 0x000fc60007ffe0ff */
[----:B------:R-:W-:Y:S02]  /*1ea00*/  IMAD R6, R26, R33, RZ ;  /* 0x000000211a067224 */ /* 0x000fe400078e02ff */
[----:B------:R-:W-:Y:S02]  /*1ea10*/  IMAD.MOV.U32 R56, RZ, RZ, R26 ;  /* 0x000000ffff387224 */ /* 0x000fe400078e001a */
[----:B------:R-:W-:Y:S02]  /*1ea20*/  IMAD.X R51, RZ, RZ, RZ, P5 ;  /* 0x000000ffff337224 */ /* 0x000fe400028e06ff */
[----:B------:R-:W-:Y:S01]  /*1ea30*/  IMAD.WIDE.U32 R48, R65, R55, R10 ;  /* 0x0000003741307225 */ /* 0x000fe200078e000a */
[----:B------:R-:W-:Y:S02]  /*1ea40*/  IADD3 R10, P0, PT, R47, R36, RZ ;  /* 0x000000242f0a7210 */ /* 0x000fe40007f1e0ff */
[----:B------:R-:W-:Y:S01]  /*1ea50*/  IADD3.X R47, PT, PT, RZ, RZ, RZ, P6, !PT ;  /* 0x000000ffff2f7210 */ /* 0x000fe200037fe4ff */
[----:B------:R-:W-:Y:S01]  /*1ea60*/  IMAD.HI.U32 R73, R6, R52, R56 ;  /* 0x0000003406497227 */ /* 0x000fe200078e0038 */
[----:B------:R-:W-:-:S03]  /*1ea70*/  IADD3 R26, P1, PT, R48, R27, RZ ;  /* 0x0000001b301a7210 */ /* 0x000fc60007f3e0ff */
[----:B------:R-:W-:Y:S02]  /*1ea80*/  IMAD.X R57, RZ, RZ, RZ, P3 ;  /* 0x000000ffff397224 */ /* 0x000fe400018e06ff */
[----:B------:R-:W-:-:S03]  /*1ea90*/  IMAD.WIDE.U32 R50, R61, R31, R50 ;  /* 0x0000001f3d327225 */ /* 0x000fc600078e0032 */
[----:B------:R-:W-:Y:S01]  /*1eaa0*/  IADD3 R57, P3, PT, R57, R16, RZ ;  /* 0x0000001039397210 */ /* 0x000fe20007f7e0ff */
[----:B------:R-:W-:-:S04]  /*1eab0*/  IMAD.WIDE.U32 R28, R71, R35, R28 ;  /* 0x00000023471c7225 */ /* 0x000fc800078e001c */
        /* <DEDUP_REMOVED lines=8> */
[----:B------:R-:W-:Y:S02]  /*1eb40*/  IADD3.X R29, PT, PT, RZ, RZ, RZ, P2, !PT ;  /* 0x000000ffff1d7210 */ /* 0x000fe400017fe4ff */
[----:B------:R-:W-:Y:S01]  /*1eb50*/  IADD3 R51, P6, PT, R27, R46, RZ ;  /* 0x0000002e1b337210 */ /* 0x000fe20007fde0ff */
[----:B------:R-:W-:Y:S01]  /*1eb60*/  IMAD.X R16, RZ, RZ, RZ, P3 ;  /* 0x000000ffff107224 */ /* 0x000fe200018e06ff */
[----:B------:R-:W-:Y:S01]  /*1eb70*/  IADD3 R10, P3, PT, R47, R10, RZ ;  /* 0x0000000a2f0a7210 */ /* 0x000fe20007f7e0ff */
[----:B------:R-:W-:-:S02]  /*1eb80*/  IMAD.IADD R44, R15, 0x1, R37 ;  /* 0x000000010f2c7824 */ /* 0x000fc400078e0225 */
        /* <DEDUP_REMOVED lines=21> */
[----:B------:R-:W-:Y:S02]  /*1ece0*/  IMAD.X R29, RZ, RZ, RZ, P3 ;  /* 0x000000ffff1d7224 */ /* 0x000fe400018e06ff */
[----:B------:R-:W-:Y:S02]  /*1ecf0*/  IMAD.IADD R11, R15, 0x1, R11 ;  /* 0x000000010f0b7824 */ /* 0x000fe400078e020b */
[----:B------:R-:W-:-:S04]  /*1ed00*/  IMAD.WIDE.U32 R46, R23, R22, R46 ;  /* 0x00000016172e7225 */ /* 0x000fc800078e002e */
[----:B------:R-:W-:Y:S01]  /*1ed10*/  IMAD.X R27, RZ, RZ, RZ, P4 ;  /* 0x000000ffff1b7224 */ /* 0x000fe200020e06ff */
[----:B------:R-:W-:Y:S01]  /*1ed20*/  IADD3 R10, P3, PT, R11, R46, RZ ;  /* 0x0000002e0b0a7210 */ /* 0x000fe20007f7e0ff */
        /* <DEDUP_REMOVED lines=21> */
[----:B------:R-:W-:Y:S02]  /*1ee80*/  IADD3 R28, P5, PT, R47, R11, RZ ;  /* 0x0000000b2f1c7210 */ /* 0x000fe40007fbe0ff */
[----:B------:R-:W-:Y:S01]  /*1ee90*/  IADD3.X R11, PT, PT, RZ, RZ, RZ, P3, !PT ;  /* 0x000000ffff0b7210 */ /* 0x000fe20001ffe4ff */
[----:B------:R-:W-:-:S04]  /*1eea0*/  IMAD.WIDE.U32 R26, R6, R54, R26 ;  /* 0x00000036061a7225 */ /* 0x000fc800078e001a */
[----:B------:R-:W-:Y:S01]  /*1eeb0*/  IMAD.X R29, RZ, RZ, RZ, P5 ;  /* 0x000000ffff1d7224 */ /* 0x000fe200028e06ff */
[----:B------:R-:W-:Y:S01]  /*1eec0*/  IADD3 R36, P5, PT, R46, R49, RZ ;  /* 0x000000312e247210 */ /* 0x000fe20007fbe0ff */
[----:B------:R-:W-:Y:S01]  /*1eed0*/  IMAD.X R57, RZ, RZ, RZ, P1 ;  /* 0x000000ffff397224 */ /* 0x000fe200008e06ff */
[----:B------:R-:W-:Y:S02]  /*1eee0*/  IADD3 R46, P3, PT, R48, R27, RZ ;  /* 0x0000001b302e7210 */ /* 0x000fe40007f7e0ff */
[----:B------:R-:W-:Y:S01]  /*1eef0*/  IADD3 R48, P6, PT, R26, R51, RZ ;  /* 0x000000331a307210 */ /* 0x000fe20007fde0ff */
[----:B------:R-:W-:Y:S01]  /*1ef00*/  IMAD.X R37, RZ, RZ, RZ, P5 ;  /* 0x000000ffff257224 */ /* 0x000fe200028e06ff */
[----:B------:R-:W-:Y:S01]  /*1ef10*/  IADD3.X R47, PT, PT, RZ, RZ, RZ, P3, !PT ;  /* 0x000000ffff2f7210 */ /* 0x000fe20001ffe4ff */
[----:B------:R-:W-:Y:S01]  /*1ef20*/  IMAD.WIDE.U32 R26, R65, R31, R28 ;  /* 0x0000001f411a7225 */ /* 0x000fe200078e001c */
[----:B------:R-:W-:-:S03]  /*1ef30*/  IADD3 R57, P1, PT, R57, R50, RZ ;  /* 0x0000003239397210 */ /* 0x000fc60007f3e0ff */
[----:B------:R-:W-:Y:S02]  /*1ef40*/  IMAD.X R49, RZ, RZ, RZ, P6 ;  /* 0x000000ffff317224 */ /* 0x000fe400030e06ff */
[----:B------:R-:W-:-:S04]  /*1ef50*/  IMAD.WIDE.U32 R28, R23, R22, R10 ;  /* 0x00000016171c7225 */ /* 0x000fc800078e000a */
[----:B------:R-:W-:Y:S01]  /*1ef60*/  IMAD.X R51, RZ, RZ, RZ, P2 ;  /* 0x000000ffff337224 */ /* 0x000fe200010e06ff */
[----:B------:R-:W-:Y:S01]  /*1ef70*/  IADD3 R61, PT, PT, R15, R29, RZ ;  /* 0x0000001d0f3d7210 */ /* 0x000fe20007ffe0ff */
        /* <DEDUP_REMOVED lines=17> */
[----:B------:R-:W-:Y:S01]  /*1f090*/  IMAD.WIDE.U32 R48, R6, R34, R48 ;  /* 0x0000002206307225 */ /* 0x000fe200078e0030 */
[----:B------:R-:W-:-:S03]  /*1f0a0*/  IADD3 R36, P6, PT, R29, R37, RZ ;  /* 0x000000251d247210 */ /* 0x000fc60007fde0ff */
[----:B------:R-:W-:Y:S01]  /*1f0b0*/  IMAD.WIDE.U32 R26, R16, R54, R26 ;  /* 0x00000036101a7225 */ /* 0x000fe200078e001a */
[----:B------:R-:W-:Y:S02]  /*1f0c0*/  IADD3 R28, P5, PT, R28, R49, RZ ;  /* 0x000000311c1c7210 */ /* 0x000fe40007fbe0ff */
[----:B------:R-:W-:Y:S02]  /*1f0d0*/  IADD3.X R37, PT, PT, RZ, RZ, RZ, P6, !PT ;  /* 0x000000ffff257210 */ /* 0x000fe400037fe4ff */
        /* <DEDUP_REMOVED lines=17> */
[----:B------:R-:W-:Y:S01]  /*1f1f0*/  MOV R71, R28 ;  /* 0x0000001c00477202 */ /* 0x000fe20000000f00 */
[----:B------:R-:W-:Y:S02]  /*1f200*/  IMAD.X R49, RZ, RZ, RZ, P6 ;  /* 0x000000ffff317224 */ /* 0x000fe400030e06ff */
[----:B------:R-:W-:Y:S01]  /*1f210*/  IMAD.X R8, RZ, RZ, RZ, P2 ;  /* 0x000000ffff087224 */ /* 0x000fe200010e06ff */
[----:B------:R-:W-:Y:S01]  /*1f220*/  IADD3 R61, P2, PT, R61, R46, RZ ;  /* 0x0000002e3d3d7210 */ /* 0x000fe20007f5e0ff */
[----:B------:R-:W-:-:S04]  /*1f230*/  IMAD.WIDE.U32 R56, R6, R30, R50 ;  /* 0x0000001e06387225 */ /* 0x000fc800078e0032 */
[----:B------:R-:W-:Y:S01]  /*1f240*/  IMAD.WIDE.U32 R36, R16, R34, R48 ;  /* 0x0000002210247225 */ /* 0x000fe200078e0030 */
[----:B------:R-:W-:Y:S02]  /*1f250*/  IADD3 R49, P4, PT, R8, R61, RZ ;  /* 0x0000003d08317210 */ /* 0x000fe40007f9e0ff */
[----:B------:R-:W-:Y:S01]  /*1f260*/  IADD3.X R8, PT, PT, RZ, RZ, RZ, P0, !PT ;  /* 0x000000ffff087210 */ /* 0x000fe200007fe4ff */
[----:B------:R-:W-:Y:S01]  /*1f270*/  IMAD.MOV.U32 R61, RZ, RZ, R10 ;  /* 0x000000ffff3d7224 */ /* 0x000fe200078e000a */
[----:B------:R-:W-:Y:S01]  /*1f280*/  IADD3 R50, P6, PT, R57, R11, RZ ;  /* 0x0000000b39327210 */ /* 0x000fe20007fde0ff */
[----:B------:R-:W-:Y:S01]  /*1f290*/  IMAD.X R11, RZ, RZ, RZ, P5 ;  /* 0x000000ffff0b7224 */ /* 0x000fe200028e06ff */
[----:B------:R-:W-:Y:S01]  /*1f2a0*/  IADD3 R48, P0, PT, R56, R37, RZ ;  /* 0x0000002538307210 */ /* 0x000fe20007f1e0ff */
[----:B------:R-:W-:Y:S01]  /*1f2b0*/  IMAD.X R57, RZ, RZ, RZ, P2 ;  /* 0x000000ffff397224 */ /* 0x000fe200010e06ff */
[----:B------:R-:W-:Y:S01]  /*1f2c0*/  IADD3 R8, P5, PT, R8, R49, RZ ;  /* 0x0000003108087210 */ /* 0x000fe20007fbe0ff */
[----:B------:R-:W-:Y:S01]  /*1f2d0*/  IMAD.X R51, RZ, RZ, RZ, P6 ;  /* 0x000000ffff337224 */ /* 0x000fe200030e06ff */
[----:B------:R-:W-:-:S02]  /*1f2e0*/  IADD3.X R49, PT, PT, RZ, RZ, RZ, P0, !PT ;  /* 0x000000ffff317210 */ /* 0x000fc400007fe4ff */
[----:B------:R-:W-:Y:S01]  /*1f2f0*/  IADD3 R11, P0, PT, R11, R8, RZ ;  /* 0x000000080b0b7210 */ /* 0x000fe20007f1e0ff */
[----:B------:R-:W-:Y:S02]  /*1f300*/  IMAD.X R8, RZ, RZ, RZ, P1 ;  /* 0x000000ffff087224 */ /* 0x000fe400008e06ff */
[----:B------:R-:W-:-:S03]  /*1f310*/  IMAD.WIDE.U32 R50, R6, R31, R50 ;  /* 0x0000001f06327225 */ /* 0x000fc600078e0032 */
[----:B------:R-:W-:Y:S01]  /*1f320*/  IADD3 R6, P1, PT, R8, R11, RZ ;  /* 0x0000000b08067210 */ /* 0x000fe20007f3e0ff */
[----:B------:R-:W-:Y:S01]  /*1f330*/  IMAD.WIDE.U32 R48, R16, R35, R48 ;  /* 0x0000002310307225 */ /* 0x000fe200078e0030 */
[----:B------:R-:W-:-:S03]  /*1f340*/  IADD3 R8, PT, PT, R15, R47, RZ ;  /* 0x0000002f0f087210 */ /* 0x000fc60007ffe0ff */
[----:B------:R-:W-:Y:S01]  /*1f350*/  IMAD.X R11, RZ, RZ, RZ, P3 ;  /* 0x000000ffff0b7224 */ /* 0x000fe200018e06ff */
[----:B------:R-:W-:Y:S01]  /*1f360*/  IADD3 R46, P6, PT, R50, R49, RZ ;  /* 0x00000031322e7210 */ /* 0x000fe20007fde0ff */
[----:B------:R-:W-:-:S03]  /*1f370*/  IMAD.MOV.U32 R56, RZ, RZ, R48 ;  /* 0x000000ffff387224 */ /* 0x000fc600078e0030 */
[----:B------:R-:W-:Y:S02]  /*1f380*/  IADD3.X R47, PT, PT, RZ, RZ, RZ, P6, !PT ;  /* 0x000000ffff2f7210 */ /* 0x000fe400037fe4ff */
[----:B------:R-:W-:Y:S01]  /*1f390*/  IADD3 R11, P3, PT, R11, R6, RZ ;  /* 0x000000060b0b7210 */ /* 0x000fe20007f7e0ff */
[----:B------:R-:W-:Y:S02]  /*1f3a0*/  IMAD.X R6, RZ, RZ, RZ, P4 ;  /* 0x000000ffff067224 */ /* 0x000fe400020e06ff */
[----:B------:R-:W-:Y:S01]  /*1f3b0*/  IMAD.WIDE.U32 R46, R16, R30, R46 ;  /* 0x0000001e102e7225 */ /* 0x000fe200078e002e */
[----:B------:R-:W-:Y:S02]  /*1f3c0*/  IADD3 R51, P2, PT, R51, R11, RZ ;  /* 0x0000000b33337210 */ /* 0x000fe40007f5e0ff */
[----:B------:R-:W-:Y:S01]  /*1f3d0*/  IADD3 R6, PT, PT, R6, R8, R57 ;  /* 0x0000000806067210 */ /* 0x000fe20007ffe039 */
[----:B------:R-:W-:Y:S01]  /*1f3e0*/  IMAD.X R8, RZ, RZ, RZ, P5 ;  /* 0x000000ffff087224 */ /* 0x000fe200028e06ff */
[----:B------:R-:W-:Y:S01]  /*1f3f0*/  MOV R10, R46 ;  /* 0x0000002e000a7202 */ /* 0x000fe20000000f00 */
[----:B------:R-:W-:Y:S01]  /*1f400*/  IMAD.X R11, RZ, RZ, RZ, P0 ;  /* 0x000000ffff0b7224 */ /* 0x000fe200000e06ff */
[----:B------:R-:W-:Y:S01]  /*1f410*/  IADD3 R50, P0, PT, R47, R51, RZ ;  /* 0x000000332f327210 */ /* 0x000fe20007f1e0ff */
[----:B------:R-:W-:-:S03]  /*1f420*/  IMAD.MOV.U32 R57, RZ, RZ, R36 ;  /* 0x000000ffff397224 */ /* 0x000fc600078e0024 */
        /* <DEDUP_REMOVED lines=37> */
.L_x_370:
        /* <DEDUP_REMOVED lines=22> */
.L_x_371:
        /* <DEDUP_REMOVED lines=42> */
.L_x_372:
        /* <DEDUP_REMOVED lines=42> */
.L_x_373:
        /* <DEDUP_REMOVED lines=42> */
.L_x_374:
[----:B------:R-:W-:Y:S02]  /*1ffc0*/  HFMA2 R31, -RZ, RZ, 0, 0 ;  /* 0x00000000ff1f7431 */ /* 0x000fe400000001ff */
[----:B------:R-:W-:Y:S01]  /*1ffd0*/  IMAD.WIDE.U32 R46, R67, R69, RZ ;  /* 0x00000045432e7225 */ /* 0x000fe200078e00ff */
[----:B------:R-:W-:Y:S02]  /*1ffe0*/  CS2R R36, SRZ ;  /* 0x0000000000247805 */ /* 0x000fe4000001ff00 */
[----:B------:R-:W-:Y:S01]  /*1fff0*/  MOV R35, RZ ;  /* 0x000000ff00237202 */ /* 0x000fe20000000f00 */
[----:B------:R-:W-:Y:S02]  /*20000*/  IMAD.MOV.U32 R45, RZ, RZ, RZ ;  /* 0x000000ffff2d7224 */ /* 0x000fe400078e00ff */
[----:B------:R-:W-:Y:S02]  /*20010*/  IMAD.MOV.U32 R65, RZ, RZ, RZ ;  /* 0x000000ffff417224 */ /* 0x000fe400078e00ff */
[----:B------:R-:W-:-:S02]  /*20020*/  IMAD.MOV.U32 R49, RZ, RZ, RZ ;  /* 0x000000ffff317224 */ /* 0x000fc400078e00ff */
[----:B------:R-:W-:Y:S02]  /*20030*/  IMAD.IADD R30, R47, 0x1, R31 ;  /* 0x000000012f1e7824 */ /* 0x000fe400078e021f */
[----:B------:R-:W-:Y:S02]  /*20040*/  IMAD.MOV.U32 R31, RZ, RZ, RZ ;  /* 0x000000ffff1f7224 */ /* 0x000fe400078e00ff */
[----:B------:R-:W-:Y:S02]  /*20050*/  IMAD.MOV.U32 R41, RZ, RZ, RZ ;  /* 0x000000ffff297224 */ /* 0x000fe400078e00ff */
[----:B------:R-:W-:-:S04]  /*20060*/  IMAD.WIDE.U32 R30, R69, R64, R30 ;  /* 0x00000040451e7225 */ /* 0x000fc800078e001e */
[----:B------:R-:W-:Y:S01]  /*20070*/  IMAD.MOV.U32 R44, RZ, RZ, R30 ;  /* 0x000000ffff2c7224 */ /* 0x000fe200078e001e */
[----:B------:R-:W-:Y:S01]  /*20080*/  IADD3 R34, PT, PT, R31, R37, RZ ;  /* 0x000000251f227210 */ /* 0x000fe20007ffe0ff */
        /* <DEDUP_REMOVED lines=11> */
[----:B------:R-:W-:Y:S02]  /*20140*/  IADD3 R61, PT, PT, R37, R35, RZ ;  /* 0x00000023253d7210 */ /* 0x000fe40007ffe0ff */
[----:B------:R-:W-:Y:S02]  /*20150*/  MOV R48, R34 ;  /* 0x0000002200307202 */ /* 0x000fe40000000f00 */
[----:B------:R-:W-:Y:S01]  /*20160*/  IADD3 R60, P0, PT, R61, R30, RZ ;  /* 0x0000001e3d3c7210 */ /* 0x000fe20007f1e0ff */
[----:B------:R-:W-:Y:S02]  /*20170*/  IMAD.MOV.U32 R30, RZ, RZ, RZ ;  /* 0x000000ffff1e7224 */ /* 0x000fe400078e00ff */
[----:B------:R-:W-:-:S04]  /*20180*/  IMAD.WIDE.U32 R48, R67, R62, R48 ;  /* 0x0000003e43307225 */ /* 0x000fc800078e0030 */
[----:B------:R-:W-:Y:S02]  /*20190*/  IMAD.X R61, RZ, RZ, RZ, P0 ;  /* 0x000000ffff3d7224 */ /* 0x000fe400000e06ff */
[----:B------:R-:W-:Y:S01]  /*201a0*/  IMAD.IADD R40, R31, 0x1, R30 ;  /* 0x000000011f287824 */ /* 0x000fe200078e021e */
[----:B------:R-:W-:Y:S01]  /*201b0*/  IADD3 R31, PT, PT, R20, R49, RZ ;  /* 0x00000031141f7210 */ /* 0x000fe20007ffe0ff */
[----:B------:R-:W-:-:S04]  /*201c0*/  IMAD.WIDE.U32 R60, R58, R39, R60 ;  /* 0x000000273a3c7225 */ /* 0x000fc800078e003c */
[----:B------:R-:W-:Y:S01]  /*201d0*/  IMAD.WIDE.U32 R40, R69, R27, R40 ;  /* 0x0000001b45287225 */ /* 0x000fe200078e0028 */
[----:B------:R-:W-:-:S03]  /*201e0*/  IADD3 R60, P1, PT, R31, R60, RZ ;  /* 0x0000003c1f3c7210 */ /* 0x000fc60007f3e0ff */
[----:B------:R-:W-:Y:S01]  /*201f0*/  IMAD.IADD R35, R65, 0x1, R61 ;  /* 0x0000000141237824 */ /* 0x000fe200078e023d */
[----:B------:R-:W-:Y:S01]  /*20200*/  IADD3.X R61, PT, PT, RZ, RZ, RZ, P1, !PT ;  /* 0x000000ffff3d7210 */ /* 0x000fe20000ffe4ff */
[----:B------:R-:W-:-:S03]  /*20210*/  IMAD R31, R46, R33, RZ ;  /* 0x000000212e1f7224 */ /* 0x000fc600078e02ff */
[----:B------:R-:W-:Y:S01]  /*20220*/  IADD3 R34, P0, PT, R35, R40, RZ ;  /* 0x0000002823227210 */ /* 0x000fe20007f1e0ff */
[----:B------:R-:W-:-:S03]  /*20230*/  IMAD.WIDE.U32 R60, R62, R64, R60 ;  /* 0x000000403e3c7225 */ /* 0x000fc600078e003c */
[----:B------:R-:W-:Y:S01]  /*20240*/  IADD3.X R35, PT, PT, RZ, RZ, RZ, P0, !PT ;  /* 0x000000ffff237210 */ /* 0x000fe200007fe4ff */
[----:B------:R-:W-:Y:S01]  /*20250*/  IMAD.IADD R40, R41, 0x1, R32 ;  /* 0x0000000129287824 */ /* 0x000fe200078e0220 */
[----:B------:R-:W-:Y:S01]  /*20260*/  IADD3 R57, PT, PT, R37, R61, RZ ;  /* 0x0000003d25397210 */ /* 0x000fe20007ffe0ff */
[----:B------:R-:W-:Y:S01]  /*20270*/  IMAD.HI.U32 R45, R31, R52, R46 ;  /* 0x000000341f2d7227 */ /* 0x000fe200078e002e */
[----:B------:R-:W-:-:S03]  /*20280*/  MOV R61, RZ ;  /* 0x000000ff003d7202 */ /* 0x000fc60000000f00 */
[----:B------:R-:W-:-:S04]  /*20290*/  IMAD.WIDE.U32 R34, R58, R25, R34 ;  /* 0x000000193a227225 */ /* 0x000fc800078e0022 */
[----:B------:R-:W-:Y:S01]  /*202a0*/  IMAD.MOV.U32 R41, RZ, RZ, RZ ;  /* 0x000000ffff297224 */ /* 0x000fe200078e00ff */
[----:B------:R-:W-:Y:S01]  /*202b0*/  IADD3 R56, P1, PT, R57, R34, RZ ;  /* 0x0000002239387210 */ /* 0x000fe20007f3e0ff */
        /* <DEDUP_REMOVED lines=8> */
[----:B------:R-:W-:Y:S02]  /*20340*/  IMAD.IADD R50, R51, 0x1, R34 ;  /* 0x0000000133327824 */ /* 0x000fe400078e0222 */
[----:B------:R-:W-:Y:S02]  /*20350*/  HFMA2 R51, -RZ, RZ, 0, 0 ;  /* 0x00000000ff337431 */ /* 0x000fe400000001ff */
[----:B------:R-:W-:Y:S01]  /*20360*/  IMAD.WIDE.U32 R56, R62, R39, R56 ;  /* 0x000000273e387225 */ /* 0x000fe200078e0038 */
[----:B------:R-:W-:-:S03]  /*20370*/  IADD3 R35, PT, PT, R43, R61, RZ ;  /* 0x0000003d2b237210 */ /* 0x000fc60007ffe0ff */
[----:B------:R-:W-:Y:S02]  /*20380*/  IMAD.X R45, RZ, RZ, RZ, P2 ;  /* 0x000000ffff2d7224 */ /* 0x000fe400010e06ff */
[----:B------:R-:W-:Y:S01]  /*20390*/  IMAD.X R41, RZ, RZ, RZ, P0 ;  /* 0x000000ffff297224 */ /* 0x000fe200000e06ff */
[----:B------:R-:W-:Y:S01]  /*203a0*/  IADD3 R56, P0, PT, R35, R56, RZ ;  /* 0x0000003823387210 */ /* 0x000fe20007f1e0ff */
[----:B------:R-:W-:-:S04]  /*203b0*/  IMAD.WIDE.U32 R44, R31, R53, R44 ;  /* 0x000000351f2c7225 */ /* 0x000fc800078e002c */
[----:B------:R-:W-:-:S04]  /*203c0*/  IMAD.WIDE.U32 R40, R58, R27, R40 ;  /* 0x0000001b3a287225 */ /* 0x000fc800078e0028 */
[----:B------:R-:W-:Y:S01]  /*203d0*/  IMAD.IADD R47, R65, 0x1, R57 ;  /* 0x00000001412f7824 */ /* 0x000fe200078e0239 */
[----:B------:R-:W-:Y:S01]  /*203e0*/  IADD3.X R57, PT, PT, RZ, RZ, RZ, P0, !PT ;  /* 0x000000ffff397210 */ /* 0x000fe200007fe4ff */
[----:B------:R-:W-:Y:S02]  /*203f0*/  IMAD.IADD R49, R2, 0x1, R45 ;  /* 0x0000000102317824 */ /* 0x000fe400078e022d */
[----:B------:R-:W-:Y:S01]  /*20400*/  IMAD.IADD R41, R32, 0x1, R41 ;  /* 0x0000000120297824 */ /* 0x000fe200078e0229 */
[----:B------:R-:W-:Y:S01]  /*20410*/  IADD3 R40, P1, PT, R47, R40, RZ ;  /* 0x000000282f287210 */ /* 0x000fe20007f3e0ff */
[----:B------:R-:W-:Y:S01]  /*20420*/  IMAD R35, R44, R33, RZ ;  /* 0x000000212c237224 */ /* 0x000fe200078e02ff */
[----:B------:R-:W-:Y:S01]  /*20430*/  IADD3 R48, P3, PT, R49, R48, RZ ;  /* 0x0000003031307210 */ /* 0x000fe20007f7e0ff */
[----:B------:R-:W-:-:S04]  /*20440*/  IMAD.WIDE.U32 R50, R69, R29, R50 ;  /* 0x0000001d45327225 */ /* 0x000fc800078e0032 */
[----:B------:R-:W-:Y:S02]  /*20450*/  IMAD.MOV.U32 R45, RZ, RZ, RZ ;  /* 0x000000ffff2d7224 */ /* 0x000fe400078e00ff */
[----:B------:R-:W-:-:S04]  /*20460*/  IMAD.WIDE.U32 R56, R59, R64, R56 ;  /* 0x000000403b387225 */ /* 0x000fc800078e0038 */
[----:B------:R-:W-:Y:S01]  /*20470*/  IMAD.HI.U32 R61, R35, R52, R44 ;  /* 0x00000034233d7227 */ /* 0x000fe200078e002c */
[----:B------:R-:W-:Y:S02]  /*20480*/  IADD3 R44, P0, PT, R41, R50, RZ ;  /* 0x00000032292c7210 */ /* 0x000fe40007f1e0ff */
[----:B------:R-:W-:Y:S01]  /*20490*/  IADD3 R50, PT, PT, R51, R36, RZ ;  /* 0x0000002433327210 */ /* 0x000fe20007ffe0ff */
[----:B------:R-:W-:Y:S01]  /*204a0*/  IMAD.X R41, RZ, RZ, RZ, P1 ;  /* 0x000000ffff297224 */ /* 0x000fe200008e06ff */
[----:B------:R-:W-:Y:S01]  /*204b0*/  MOV R51, RZ ;  /* 0x000000ff00337202 */ /* 0x000fe20000000f00 */
[----:B------:R-:W-:Y:S02]  /*204c0*/  IMAD.IADD R47, R37, 0x1, R57 ;  /* 0x00000001252f7824 */ /* 0x000fe400078e0239 */
[----:B------:R-:W-:Y:S02]  /*204d0*/  HFMA2 R57, -RZ, RZ, 0, 0 ;  /* 0x00000000ff397431 */ /* 0x000fe400000001ff */
[----:B------:R-:W-:-:S02]  /*204e0*/  IMAD.X R45, RZ, RZ, RZ, P0 ;  /* 0x000000ffff2d7224 */ /* 0x000fc400000e06ff */
[----:B------:R-:W-:-:S04]  /*204f0*/  IMAD.WIDE.U32 R40, R62, R25, R40 ;  /* 0x000000193e287225 */ /* 0x000fc800078e0028 */
        /* <DEDUP_REMOVED lines=19> */
[----:B------:R-:W-:-:S03]  /*20630*/  IADD3.X R41, PT, PT, RZ, RZ, RZ, P1, !PT ;  /* 0x000000ffff297210 */ /* 0x000fc60000ffe4ff */
        /* <DEDUP_REMOVED lines=8> */
[----:B------:R-:W-:-:S03]  /*206c0*/  IADD3.X R47, PT, PT, RZ, RZ, RZ, P1, !PT ;  /* 0x000000ffff2f7210 */ /* 0x000fc60000ffe4ff */
[----:B------:R-:W-:Y:S02]  /*206d0*/  IMAD.IADD R41, R37, 0x1, R41 ;  /* 0x0000000125297824 */ /* 0x000fe400078e0229 */
[----:B------:R-:W-:Y:S02]  /*206e0*/  IMAD.X R51, RZ, RZ, RZ, P0 ;  /* 0x000000ffff337224 */ /* 0x000fe400000e06ff */
[----:B------:R-:W-:Y:S01]  /*206f0*/  IMAD.IADD R49, R30, 0x1, R45 ;  /* 0x000000011e317824 */ /* 0x000fe200078e022d */
[----:B------:R-:W-:Y:S01]  /*20700*/  IADD3 R44, P0, PT, R41, R44, RZ ;  /* 0x0000002c292c7210 */ /* 0x000fe20007f1e0ff */
[----:B------:R-:W-:-:S03]  /*20710*/  IMAD.WIDE.U32 R46, R62, R26, R46 ;  /* 0x0000001a3e2e7225 */ /* 0x000fc600078e002e */
[----:B------:R-:W-:Y:S01]  /*20720*/  IADD3.X R45, PT, PT, RZ, RZ, RZ, P0, !PT ;  /* 0x000000ffff2d7210 */ /* 0x000fe200007fe4ff */
[----:B------:R-:W-:Y:S01]  /*20730*/  IMAD.MOV.U32 R41, RZ, RZ, RZ ;  /* 0x000000ffff297224 */ /* 0x000fe200078e00ff */
[----:B------:R-:W-:Y:S01]  /*20740*/  IADD3 R46, P1, PT, R49, R46, RZ ;  /* 0x0000002e312e7210 */ /* 0x000fe20007f3e0ff */
[----:B------:R-:W-:-:S04]  /*20750*/  IMAD.WIDE.U32 R50, R28, R58, R50 ;  /* 0x0000003a1c327225 */ /* 0x000fc800078e0032 */
[----:B------:R-:W-:Y:S02]  /*20760*/  IMAD.IADD R47, R34, 0x1, R47 ;  /* 0x00000001222f7824 */ /* 0x000fe400078e022f */
[----:B------:R-:W-:-:S03]  /*20770*/  IMAD.WIDE.U32 R40, R67, R24, R40 ;  /* 0x0000001843287225 */ /* 0x000fc600078e0028 */
[----:B------:R-:W-:Y:S01]  /*20780*/  IADD3 R50, P0, PT, R47, R50, RZ ;  /* 0x000000322f327210 */ /* 0x000fe20007f1e0ff */
[----:B------:R-:W-:Y:S01]  /*20790*/  IMAD.WIDE.U32 R44, R21, R39, R44 ;  /* 0x00000027152c7225 */ /* 0x000fe200078e002c */
[----:B------:R-:W-:-:S03]  /*207a0*/  IADD3 R41, PT, PT, R19, R41, RZ ;  /* 0x0000002913297210 */ /* 0x000fc60007ffe0ff */
[----:B------:R-:W-:Y:S01]  /*207b0*/  IMAD.X R47, RZ, RZ, RZ, P1 ;  /* 0x000000ffff2f7224 */ /* 0x000fe200008e06ff */
[----:B------:R-:W-:Y:S01]  /*207c0*/  IADD3 R45, PT, PT, R65, R45, RZ ;  /* 0x0000002d412d7210 */ /* 0x000fe20007ffe0ff */
        /* <DEDUP_REMOVED lines=53> */
[----:B------:R-:W-:Y:S01]  /*20b20*/  HFMA2 R47, -RZ, RZ, 0, 0 ;  /* 0x00000000ff2f7431 */ /* 0x000fe200000001ff */
        /* <DEDUP_REMOVED lines=9> */
[----:B------:R-:W-:Y:S01]  /*20bc0*/  IMAD.WIDE.U32 R46, R67, R22, R46 ;  /* 0x00000016432e7225 */ /* 0x000fe200078e002e */
        /* <DEDUP_REMOVED lines=17> */
[----:B------:R-:W-:Y:S01]  /*20ce0*/  IADD3 R66, P0, PT, R66, R43, RZ ;  /* 0x0000002b42427210 */ /* 0x000fe20007f1e0ff */
[----:B------:R-:W-:Y:S01]  /*20cf0*/  IMAD.X R51, RZ, RZ, RZ, P3 ;  /* 0x000000ffff337224 */ /* 0x000fe200018e06ff */
[----:B------:R-:W-:Y:S01]  /*20d00*/  IADD3.X R63, PT, PT, RZ, RZ, RZ, P2, !PT ;  /* 0x000000ffff3f7210 */ /* 0x000fe200017fe4ff */
[----:B------:R-:W-:Y:S01]  /*20d10*/  IMAD.WIDE.U32 R48, R22, R64, R48 ;  /* 0x0000004016307225 */ /* 0x000fe200078e0030 */
[----:B------:R-:W-:-:S03]  /*20d20*/  IADD3 R43, PT, PT, R2, R59, RZ ;  /* 0x0000003b022b7210 */ /* 0x000fc60007ffe0ff */
[----:B------:R-:W-:-:S04]  /*20d30*/  IMAD.WIDE.U32 R50, R23, R25, R50 ;  /* 0x0000001917327225 */ /* 0x000fc800078e0032 */
[----:B------:R-:W-:Y:S02]  /*20d40*/  IMAD.IADD R37, R37, 0x1, R49 ;  /* 0x0000000125257824 */ /* 0x000fe400078e0231 */
[----:B------:R-:W-:Y:S02]  /*20d50*/  IMAD R41, R58, R33, RZ ;  /* 0x000000213a297224 */ /* 0x000fe400078e02ff */
[----:B------:R-:W-:Y:S02]  /*20d60*/  IMAD.MOV.U32 R59, RZ, RZ, RZ ;  /* 0x000000ffff3b7224 */ /* 0x000fe400078e00ff */
[----:B------:R-:W-:Y:S01]  /*20d70*/  IMAD.X R67, RZ, RZ, RZ, P0 ;  /* 0x000000ffff437224 */ /* 0x000fe200000e06ff */
[----:B------:R-:W-:Y:S01]  /*20d80*/  IADD3 R20, P0, PT, R37, R50, RZ ;  /* 0x0000003225147210 */ /* 0x000fe20007f1e0ff */
[----:B------:R-:W-:-:S04]  /*20d90*/  IMAD.WIDE.U32 R62, R24, R26, R62 ;  /* 0x0000001a183e7225 */ /* 0x000fc800078e003e */
[----:B------:R-:W-:Y:S02]  /*20da0*/  IMAD.IADD R51, R30, 0x1, R51 ;  /* 0x000000011e337824 */ /* 0x000fe400078e0233 */
[----:B------:R-:W-:-:S03]  /*20db0*/  IMAD.HI.U32 R45, R41, R52, R58 ;  /* 0x00000034292d7227 */ /* 0x000fc600078e003a */
[----:B------:R-:W-:Y:S01]  /*20dc0*/  IADD3 R50, P1, PT, R51, R62, RZ ;  /* 0x0000003e33327210 */ /* 0x000fe20007f3e0ff */
[----:B------:R-:W-:-:S03]  /*20dd0*/  IMAD.WIDE.U32 R66, R28, R21, R66 ;  /* 0x000000151c427225 */ /* 0x000fc600078e0042 */
[----:B------:R-:W-:Y:S01]  /*20de0*/  IADD3.X R51, PT, PT, RZ, RZ, RZ, P1, !PT ;  /* 0x000000ffff337210 */ /* 0x000fe20000ffe4ff */
[----:B------:R-:W-:Y:S02]  /*20df0*/  IMAD.IADD R59, R34, 0x1, R63 ;  /* 0x00000001223b7824 */ /* 0x000fe400078e023f */
[----:B------:R-:W-:Y:S02]  /*20e00*/  IMAD.X R21, RZ, RZ, RZ, P0 ;  /* 0x000000ffff157224 */ /* 0x000fe400000e06ff */
[----:B------:R-:W-:Y:S01]  /*20e10*/  IMAD.WIDE.U32 R62, R31, R55, R60 ;  /* 0x000000371f3e7225 */ /* 0x000fe200078e003c */
[----:B------:R-:W-:-:S03]  /*20e20*/  IADD3 R58, P0, PT, R59, R66, RZ ;  /* 0x000000423b3a7210 */ /* 0x000fc60007f1e0ff */
[----:B------:R-:W-:Y:S01]  /*20e30*/  IMAD.WIDE.U32 R60, R22, R39, R20 ;  /* 0x00000027163c7225 */ /* 0x000fe200078e0014 */
[----:B------:R-:W-:Y:S01]  /*20e40*/  IADD3 R62, P3, PT, R43, R62, RZ ;  /* 0x0000003e2b3e7210 */ /* 0x000fe20007f7e0ff */
[----:B------:R-:W0:Y:S01]  /*20e50*/  LDC.64 R20, c[0x3][0x10] ;  /* 0x00c00400ff147b82 */ /* 0x000e220000000a00 */
[----:B------:R-:W-:Y:S01]  /*20e60*/  IADD3 R43, PT, PT, R0, R45, RZ ;  /* 0x0000002d002b7210 */ /* 0x000fe20007ffe0ff */
[----:B------:R-:W-:Y:S01]  /*20e70*/  IMAD.X R59, RZ, RZ, RZ, P0 ;  /* 0x000000ffff3b7224 */ /* 0x000fe200000e06ff */
[----:B------:R-:W-:Y:S01]  /*20e80*/  IADD3 R39, PT, PT, R65, R61, RZ ;  /* 0x0000003d41277210 */ /* 0x000fe20007ffe0ff */
[----:B------:R-:W-:-:S04]  /*20e90*/  IMAD.WIDE.U32 R50, R23, R27, R50 ;  /* 0x0000001b17327225 */ /* 0x000fc800078e0032 */
[----:B------:R-:W-:Y:S01]  /*20ea0*/  IMAD.WIDE.U32 R58, R24, R29, R58 ;  /* 0x0000001d183a7225 */ /* 0x000fe200078e003a */
[----:B------:R-:W-:-:S03]  /*20eb0*/  IADD3 R51, PT, PT, R32, R51, RZ ;  /* 0x0000003320337210 */ /* 0x000fc60007ffe0ff */
[----:B------:R-:W-:Y:S01]  /*20ec0*/  IMAD.IADD R67, R38, 0x1, R67 ;  /* 0x0000000126437824 */ /* 0x000fe200078e0243 */
[----:B------:R-:W-:Y:S01]  /*20ed0*/  IADD3 R38, P0, PT, R39, R50, RZ ;  /* 0x0000003227267210 */ /* 0x000fe20007f1e0ff */
[----:B------:R-:W-:Y:S01]  /*20ee0*/  IMAD.MOV.U32 R37, RZ, RZ, RZ ;  /* 0x000000ffff257224 */ /* 0x000fe200078e00ff */
        /* <DEDUP_REMOVED lines=8> */
[----:B------:R-:W-:-:S04]  /*20f70*/  IMAD.WIDE.U32 R62, R35, R54, R62 ;  /* 0x00000036233e7225 */ /* 0x000fc800078e003e */
[----:B------:R-:W-:Y:S02]  /*20f80*/  IMAD.X R51, RZ, RZ, RZ, P0 ;  /* 0x000000ffff337224 */ /* 0x000fe400000e06ff */
[----:B------:R-:W-:-:S04]  /*20f90*/  IMAD.WIDE.U32 R38, R22, R25, R38 ;  /* 0x0000001916267225 */ /* 0x000fc800078e0026 */
[----:B------:R-:W-:-:S04]  /*20fa0*/  IMAD.WIDE.U32 R58, R23, R26, R58 ;  /* 0x0000001a173a7225 */ /* 0x000fc800078e003a */
[----:B------:R-:W-:Y:S01]  /*20fb0*/  IMAD.WIDE.U32 R24, R28, R24, R50 ;  /* 0x000000181c187225 */ /* 0x000fe200078e0032 */
[----:B------:R-:W-:Y:S02]  /*20fc0*/  IADD3 R50, P3, PT, R43, R62, RZ ;  /* 0x0000003e2b327210 */ /* 0x000fe40007f7e0ff */
[----:B------:R-:W-:Y:S01]  /*20fd0*/  IADD3 R43, PT, PT, R34, R59, RZ ;  /* 0x0000003b222b7210 */ /* 0x000fe20007ffe0ff */
[----:B------:R-:W-:Y:S01]  /*20fe0*/  IMAD.IADD R39, R30, 0x1, R39 ;  /* 0x000000011e277824 */ /* 0x000fe200078e0227 */
[----:B------:R-:W-:Y:S01]  /*20ff0*/  IADD3.X R51, PT, PT, RZ, RZ, RZ, P3, !PT ;  /* 0x000000ffff337210 */ /* 0x000fe20001ffe4ff */
[----:B------:R-:W-:Y:S01]  /*21000*/  IMAD.X R57, RZ, RZ, RZ, P2 ;  /* 0x000000ffff397224 */ /* 0x000fe200010e06ff */
[----:B------:R-:W-:Y:S01]  /*21010*/  IADD3 R24, P0, PT, R43, R24, RZ ;  /* 0x000000182b187210 */ /* 0x000fe20007f1e0ff */
[----:B------:R-:W-:Y:S01]  /*21020*/  IMAD.IADD R65, R3, 0x1, R63 ;  /* 0x0000000103417824 */ /* 0x000fe200078e023f */
[----:B------:R-:W-:Y:S01]  /*21030*/  IADD3 R58, P1, PT, R39, R58, RZ ;  /* 0x0000003a273a7210 */ /* 0x000fe20007f3e0ff */
[----:B0-----:R-:W-:-:S04]  /*21040*/  IMAD.WIDE.U32 R62, R31, R20, R56 ;  /* 0x000000141f3e7225 */ /* 0x001fc800078e0038 */
[----:B------:R-:W-:Y:S01]  /*21050*/  IMAD.IADD R30, R19, 0x1, R25 ;  /* 0x00000001131e7824 */ /* 0x000fe200078e0219 */
[----:B------:R-:W-:Y:S01]  /*21060*/  IADD3.X R25, PT, PT, RZ, RZ, RZ, P0, !PT ;  /* 0x000000ffff197210 */ /* 0x000fe200007fe4ff */
[----:B------:R-:W-:Y:S02]  /*21070*/  IMAD.MOV.U32 R19, RZ, RZ, RZ ;  /* 0x000000ffff137224 */ /* 0x000fe400078e00ff */
[----:B------:R-:W-:Y:S01]  /*21080*/  IMAD.X R59, RZ, RZ, RZ, P1 ;  /* 0x000000ffff3b7224 */ /* 0x000fe200008e06ff */
[----:B------:R-:W-:Y:S01]  /*21090*/  IADD3 R64, P1, PT, R65, R62, RZ ;  /* 0x0000003e41407210 */ /* 0x000fe20007f3e0ff */
[----:B------:R-:W-:-:S03]  /*210a0*/  IMAD.WIDE.U32 R56, R41, R53, R50 ;  /* 0x0000003529387225 */ /* 0x000fc600078e0032 */
[----:B------:R-:W-:Y:S01]  /*210b0*/  IADD3.X R65, PT, PT, RZ, RZ, RZ, P1, !PT ;  /* 0x000000ffff417210 */ /* 0x000fe20000ffe4ff */
[----:B------:R-:W-:Y:S02]  /*210c0*/  IMAD.IADD R63, R19, 0x1, R63 ;  /* 0x00000001133f7824 */ /* 0x000fe400078e023f */
[----:B------:R-:W-:-:S03]  /*210d0*/  IMAD.WIDE.U32 R24, R23, R29, R24 ;  /* 0x0000001d17187225 */ /* 0x000fc600078e0018 */
[----:B------:R-:W-:Y:S01]  /*210e0*/  IADD3 R62, P2, PT, R63, R40, RZ ;  /* 0x000000283f3e7210 */ /* 0x000fe20007f5e0ff */
[----:B------:R-:W-:Y:S01]  /*210f0*/  IMAD.WIDE.U32 R50, R22, R27, R58 ;  /* 0x0000001b16327225 */ /* 0x000fe200078e003a */
[----:B------:R-:W-:-:S03]  /*21100*/  IADD3 R25, PT, PT, R36, R25, RZ ;  /* 0x0000001924197210 */ /* 0x000fc60007ffe0ff */
[----:B------:R-:W-:Y:S02]  /*21110*/  IMAD.IADD R27, R2, 0x1, R57 ;  /* 0x00000001021b7824 */ /* 0x000fe400078e0239 */
[----:B------:R-:W-:Y:S02]  /*21120*/  IMAD R39, R56, R33, RZ ;  /* 0x0000002138277224 */ /* 0x000fe400078e02ff */
[----:B------:R-:W-:Y:S02]  /*21130*/  IMAD.MOV.U32 R57, RZ, RZ, RZ ;  /* 0x000000ffff397224 */ /* 0x000fe400078e00ff */
[----:B------:R-:W-:Y:S02]  /*21140*/  IMAD.IADD R59, R32, 0x1, R51 ;  /* 0x00000001203b7824 */ /* 0x000fe400078e0233 */
[----:B------:R-:W-:-:S03]  /*21150*/  IMAD.WIDE.U32 R64, R35, R55, R64 ;  /* 0x0000003723407225 */ /* 0x000fc600078e0040 */
[----:B------:R-:W-:Y:S01]  /*21160*/  IADD3 R58, P1, PT, R59, R24, RZ ;  /* 0x000000183b3a7210 */ /* 0x000fe20007f3e0ff */
[----:B------:R-:W-:Y:S01]  /*21170*/  IMAD.HI.U32 R43, R39, R52, R56 ;  /* 0x00000034272b7227 */ /* 0x000fe200078e0038 */
[----:B------:R-:W-:Y:S02]  /*21180*/  IADD3 R56, P0, PT, R25, R30, RZ ;  /* 0x0000001e19387210 */ /* 0x000fe40007f1e0ff */
[----:B------:R-:W-:Y:S01]  /*21190*/  IADD3 R64, P3, PT, R27, R64, RZ ;  /* 0x000000401b407210 */ /* 0x000fe20007f7e0ff */
[----:B------:R-:W-:Y:S01]  /*211a0*/  IMAD.X R63, RZ, RZ, RZ, P2 ;  /* 0x000000ffff3f7224 */ /* 0x000fe200010e06ff */
[----:B------:R-:W0:Y:S01]  /*211b0*/  LDC.64 R24, c[0x3][0x18] ;  /* 0x00c00600ff187b82 */ /* 0x000e220000000a00 */
[----:B------:R-:W-:Y:S01]  /*211c0*/  IMAD.IADD R27, R37, 0x1, R65 ;  /* 0x00000001251b7824 */ /* 0x000fe200078e0241 */
[----:B------:R-:W-:Y:S01]  /*211d0*/  MOV R30, RZ ;  /* 0x000000ff001e7202 */ /* 0x000fe20000000f00 */
[----:B------:R-:W-:Y:S01]  /*211e0*/  IMAD.WIDE.U32 R62, R31, R21, R62 ;  /* 0x000000151f3e7225 */ /* 0x000fe200078e003e */
[----:B------:R-:W-:-:S03]  /*211f0*/  IADD3 R43, PT, PT, R0, R43, RZ ;  /* 0x0000002b002b7210 */ /* 0x000fc60007ffe0ff */
[----:B------:R-:W-:Y:S02]  /*21200*/  IMAD.X R65, RZ, RZ, RZ, P3 ;  /* 0x000000ffff417224 */ /* 0x000fe400018e06ff */
[----:B------:R-:W-:Y:S01]  /*21210*/  IMAD.X R59, RZ, RZ, RZ, P1 ;  /* 0x000000ffff3b7224 */ /* 0x000fe200008e06ff */
        /* <DEDUP_REMOVED lines=14> */
[----:B------:R-:W-:Y:S01]  /*21300*/  IMAD.IADD R43, R19, 0x1, R63 ;  /* 0x00000001132b7824 */ /* 0x000fe200078e023f */
[----:B------:R-:W-:Y:S01]  /*21310*/  IADD3.X R57, PT, PT, RZ, RZ, RZ, P1, !PT ;  /* 0x000000ffff397210 */ /* 0x000fe20000ffe4ff */
[----:B0-----:R-:W-:-:S04]  /*21320*/  IMAD.WIDE.U32 R62, R31, R24, R64 ;  /* 0x000000181f3e7225 */ /* 0x001fc800078e0040 */
[----:B------:R-:W-:Y:S01]  /*21330*/  IMAD.IADD R69, R34, 0x1, R27 ;  /* 0x0000000122457824 */ /* 0x000fe200078e021b */
[----:B------:R-:W-:Y:S01]  /*21340*/  IADD3 R64, P1, PT, R43, R62, RZ ;  /* 0x0000003e2b407210 */ /* 0x000fe20007f3e0ff */
[----:B------:R-:W-:-:S03]  /*21350*/  IMAD.WIDE.U32 R58, R39, R53, R58 ;  /* 0x00000035273a7225 */ /* 0x000fc600078e003a */
[----:B------:R-:W-:Y:S01]  /*21360*/  IADD3 R68, P0, PT, R69, R44, RZ ;  /* 0x0000002c45447210 */ /* 0x000fe20007f1e0ff */
[----:B------:R-:W-:Y:S01]  /*21370*/  IMAD.MOV.U32 R23, RZ, RZ, RZ ;  /* 0x000000ffff177224 */ /* 0x000fe200078e00ff */
[----:B------:R-:W-:Y:S01]  /*21380*/  IADD3 R27, PT, PT, R2, R59, RZ ;  /* 0x0000003b021b7210 */ /* 0x000fe20007ffe0ff */
[----:B------:R-:W-:-:S04]  /*21390*/  IMAD.WIDE.U32 R66, R41, R55, R56 ;  /* 0x0000003729427225 */ /* 0x000fc800078e0038 */
[----:B------:R-:W-:Y:S01]  /*213a0*/  IMAD.X R65, RZ, RZ, RZ, P1 ;  /* 0x000000ffff417224 */ /* 0x000fe200008e06ff */
[----:B------:R-:W-:Y:S01]  /*213b0*/  IADD3 R62, P2, PT, R27, R66, RZ ;  /* 0x000000421b3e7210 */ /* 0x000fe20007f5e0ff */
[----:B------:R-:W-:Y:S01]  /*213c0*/  IMAD.IADD R63, R23, 0x1, R63 ;  /* 0x00000001173f7824 */ /* 0x000fe200078e023f */
[----:B------:R-:W-:Y:S01]  /*213d0*/  IADD3 R47, PT, PT, R37, R67, RZ ;  /* 0x00000043252f7210 */ /* 0x000fe20007ffe0ff */
[----:B------:R-:W-:Y:S02]  /*213e0*/  IMAD.X R69, RZ, RZ, RZ, P0 ;  /* 0x000000ffff457224 */ /* 0x000fe400000e06ff */
[----:B------:R-:W-:Y:S01]  /*213f0*/  IMAD.WIDE.U32 R64, R35, R21, R64 ;  /* 0x0000001523407225 */ /* 0x000fe200078e0040 */
[----:B------:R-:W-:Y:S02]  /*21400*/  IADD3 R66, P0, PT, R63, R46, RZ ;  /* 0x0000002e3f427210 */ /* 0x000fe40007f1e0ff */
[----:B------:R-:W-:Y:S01]  /*21410*/  IADD3.X R63, PT, PT, RZ, RZ, RZ, P2, !PT ;  /* 0x000000ffff3f7210 */ /* 0x000fe200017fe4ff */
[----:B------:R-:W-:Y:S01]  /*21420*/  IMAD R27, R58, R33, RZ ;  /* 0x000000213a1b7224 */ /* 0x000fe200078e02ff */
[----:B------:R-:W-:Y:S01]  /*21430*/  IADD3 R46, P1, PT, R47, R64, RZ ;  /* 0x000000402f2e7210 */ /* 0x000fe20007f3e0ff */
[----:B------:R-:W-:-:S02]  /*21440*/  IMAD.MOV.U32 R59, RZ, RZ, RZ ;  /* 0x000000ffff3b7224 */ /* 0x000fc400078e00ff */
[----:B------:R-:W-:Y:S02]  /*21450*/  IMAD.X R67, RZ, RZ, RZ, P0 ;  /* 0x000000ffff437224 */ /* 0x000fe400000e06ff */
[----:B------:R-:W-:-:S04]  /*21460*/  IMAD.WIDE.U32 R56, R22, R29, R68 ;  /* 0x0000001d16387225 */ /* 0x000fc800078e0044 */
[----:B------:R-:W-:-:S04]  /*21470*/  IMAD.HI.U32 R29, R27, R52, R58 ;  /* 0x000000341b1d7227 */ /* 0x000fc800078e003a */
[----:B------:R-:W-:Y:S01]  /*21480*/  IMAD.IADD R43, R30, 0x1, R65 ;  /* 0x000000011e2b7824 */ /* 0x000fe200078e0241 */
[----:B------:R-:W-:Y:S01]  /*21490*/  IADD3 R29, PT, PT, R0, R29, RZ ;  /* 0x0000001d001d7210 */ /* 0x000fe20007ffe0ff */
[----:B------:R-:W-:Y:S02]  /*214a0*/  IMAD.X R47, RZ, RZ, RZ, P1 ;  /* 0x000000ffff2f7224 */ /* 0x000fe400008e06ff */
[----:B------:R-:W-:-:S04]  /*214b0*/  IMAD.WIDE.U32 R58, R31, R25, R66 ;  /* 0x000000191f3a7225 */ /* 0x000fc800078e0042 */
[----:B------:R-:W-:-:S04]  /*214c0*/  IMAD.WIDE.U32 R64, R39, R54, R62 ;  /* 0x0000003627407225 */ /* 0x000fc800078e003e */
[----:B------:R-:W-:Y:S01]  /*214d0*/  IMAD.WIDE.U32 R62, R41, R20, R46 ;  /* 0x00000014293e7225 */ /* 0x000fe200078e002e */
[----:B------:R-:W-:Y:S02]  /*214e0*/  IADD3 R46, P0, PT, R43, R58, RZ ;  /* 0x0000003a2b2e7210 */ /* 0x000fe40007f1e0ff */
[----:B------:R-:W-:Y:S01]  /*214f0*/  IADD3 R58, P2, PT, R29, R64, RZ ;  /* 0x000000401d3a7210 */ /* 0x000fe20007f5e0ff */
[----:B------:R-:W-:Y:S01]  /*21500*/  IMAD.IADD R31, R3, 0x1, R65 ;  /* 0x00000001031f7824 */ /* 0x000fe200078e0241 */
[----:B------:R-:W-:Y:S01]  /*21510*/  IADD3.X R47, PT, PT, RZ, RZ, RZ, P0, !PT ;  /* 0x000000ffff2f7210 */ /* 0x000fe200007fe4ff */
[----:B------:R-:W-:Y:S02]  /*21520*/  IMAD.MOV.U32 R29, RZ, RZ, RZ ;  /* 0x000000ffff1d7224 */ /* 0x000fe400078e00ff */
        /* <DEDUP_REMOVED lines=14> */
[----:B------:R-:W-:Y:S02]  /*21610*/  IMAD R31, R58, R33, RZ ;  /* 0x000000213a1f7224 */ /* 0x000fe400078e02ff */
[----:B------:R-:W-:Y:S01]  /*21620*/  IMAD.MOV.U32 R64, RZ, RZ, R58 ;  /* 0x000000ffff407224 */ /* 0x000fe200078e003a */
[----:B------:R-:W-:Y:S01]  /*21630*/  IADD3 R58, P3, PT, R59, R62, RZ ;  /* 0x0000003e3b3a7210 */ /* 0x000fe20007f7e0ff */
[----:B------:R-:W-:Y:S02]  /*21640*/  IMAD.MOV.U32 R65, RZ, RZ, RZ ;  /* 0x000000ffff417224 */ /* 0x000fe400078e00ff */
[----:B------:R-:W-:Y:S01]  /*21650*/  IMAD.X R47, RZ, RZ, RZ, P1 ;  /* 0x000000ffff2f7224 */ /* 0x000fe200008e06ff */
[----:B------:R-:W-:Y:S01]  /*21660*/  IADD3.X R59, PT, PT, RZ, RZ, RZ, P3, !PT ;  /* 0x000000ffff3b7210 */ /* 0x000fe20001ffe4ff */
[----:B------:R-:W-:-:S04]  /*21670*/  IMAD.HI.U32 R43, R31, R52, R64 ;  /* 0x000000341f2b7227 */ /* 0x000fc800078e0040 */
[----:B------:R-:W-:Y:S02]  /*21680*/  IMAD.IADD R63, R37, 0x1, R63 ;  /* 0x00000001253f7824 */ /* 0x000fe400078e023f */
[----:B------:R-:W-:-:S04]  /*21690*/  IMAD.WIDE.U32 R48, R41, R21, R48 ;  /* 0x0000001529307225 */ /* 0x000fc800078e0030 */
[----:B------:R-:W-:Y:S01]  /*216a0*/  IMAD.WIDE.U32 R46, R35, R25, R46 ;  /* 0x00000019232e7225 */ /* 0x000fe200078e002e */
[----:B------:R-:W-:-:S03]  /*216b0*/  IADD3 R48, P1, PT, R63, R48, RZ ;  /* 0x000000303f307210 */ /* 0x000fc60007f3e0ff */
[----:B------:R-:W-:Y:S01]  /*216c0*/  IMAD.WIDE.U32 R34, R27, R54, R58 ;  /* 0x000000361b227225 */ /* 0x000fe200078e003a */
[----:B------:R-:W-:-:S03]  /*216d0*/  IADD3.X R59, PT, PT, RZ, RZ, RZ, P0, !PT ;  /* 0x000000ffff3b7210 */ /* 0x000fc600007fe4ff */
[----:B------:R-:W-:Y:S01]  /*216e0*/  IMAD.IADD R43, R0, 0x1, R43 ;  /* 0x00000001002b7824 */ /* 0x000fe200078e022b */
[----:B------:R-:W-:Y:S01]  /*216f0*/  IADD3 R60, P0, PT, R59, R60, RZ ;  /* 0x0000003c3b3c7210 */ /* 0x000fe20007f1e0ff */
[----:B------:R-:W-:Y:S02]  /*21700*/  IMAD.IADD R51, R30, 0x1, R49 ;  /* 0x000000011e337824 */ /* 0x000fe400078e0231 */
        /* <DEDUP_REMOVED lines=8> */
[----:B------:R-:W-:Y:S01]  /*21790*/  IMAD.X R47, RZ, RZ, RZ, P2 ;  /* 0x000000ffff2f7224 */ /* 0x000fe200010e06ff */
[----:B------:R-:W-:Y:S01]  /*217a0*/  IADD3 R51, P1, PT, R51, R60, RZ ;  /* 0x0000003c33337210 */ /* 0x000fe20007f3e0ff */
[----:B------:R-:W-:Y:S01]  /*217b0*/  IMAD.WIDE.U32 R58, R31, R53, R34 ;  /* 0x000000351f3a7225 */ /* 0x000fe200078e0022 */
[----:B------:R-:W-:Y:S02]  /*217c0*/  IADD3 R34, P3, PT, R43, R48, RZ ;  /* 0x000000302b227210 */ /* 0x000fe40007f7e0ff */
[----:B------:R-:W-:Y:S01]  /*217d0*/  IADD3.X R44, PT, PT, RZ, RZ, RZ, P1, !PT ;  /* 0x000000ffff2c7210 */ /* 0x000fe20000ffe4ff */
[----:B------:R-:W-:-:S04]  /*217e0*/  IMAD.WIDE.U32 R46, R41, R24, R46 ;  /* 0x00000018292e7225 */ /* 0x000fc800078e002e */
[----:B------:R-:W-:Y:S01]  /*217f0*/  IMAD.IADD R43, R2, 0x1, R59 ;  /* 0x00000001022b7824 */ /* 0x000fe200078e023b */
[----:B------:R-:W-:Y:S01]  /*21800*/  IADD3 R46, P2, PT, R49, R46, RZ ;  /* 0x0000002e312e7210 */ /* 0x000fe20007f5e0ff */
[----:B------:R-:W-:Y:S02]  /*21810*/  IMAD R32, R58, R33, RZ ;  /* 0x000000213a207224 */ /* 0x000fe400078e02ff */
[----:B------:R-:W-:Y:S02]  /*21820*/  IMAD.MOV.U32 R59, RZ, RZ, RZ ;  /* 0x000000ffff3b7224 */ /* 0x000fe400078e00ff */
[----:B------:R-:W-:Y:S02]  /*21830*/  IMAD.IADD R48, R23, 0x1, R47 ;  /* 0x0000000117307824 */ /* 0x000fe400078e022f */
[----:B------:R-:W-:Y:S01]  /*21840*/  IMAD.HI.U32 R61, R32, R52, R58 ;  /* 0x00000034203d7227 */ /* 0x000fe200078e003a */
[----:B------:R-:W-:-:S03]  /*21850*/  IADD3.X R59, PT, PT, RZ, RZ, RZ, P0, !PT ;  /* 0x000000ffff3b7210 */ /* 0x000fc600007fe4ff */
        /* <DEDUP_REMOVED lines=8> */
[----:B------:R-:W-:Y:S01]  /*218e0*/  IMAD.WIDE.U32 R46, R39, R21, R46 ;  /* 0x00000015272e7225 */ /* 0x000fe200078e002e */
[----:B------:R-:W-:Y:S02]  /*218f0*/  IADD3 R34, P2, PT, R43, R34, RZ ;  /* 0x000000222b227210 */ /* 0x000fe40007f5e0ff */
[----:B------:R-:W-:Y:S01]  /*21900*/  IADD3.X R38, PT, PT, RZ, RZ, RZ, P1, !PT ;  /* 0x000000ffff267210 */ /* 0x000fe20000ffe4ff */
[----:B------:R-:W-:Y:S01]  /*21910*/  IMAD.WIDE.U32 R48, R41, R25, R48 ;  /* 0x0000001929307225 */ /* 0x000fe200078e0030 */
[----:B------:R-:W-:-:S03]  /*21920*/  IADD3 R46, P4, PT, R35, R46, RZ ;  /* 0x0000002e232e7210 */ /* 0x000fc60007f9e0ff */
[----:B------:R-:W-:Y:S01]  /*21930*/  IMAD.IADD R41, R30, 0x1, R47 ;  /* 0x000000011e297824 */ /* 0x000fe200078e022f */
[----:B------:R-:W-:Y:S01]  /*21940*/  IADD3.X R47, PT, PT, RZ, RZ, RZ, P4, !PT ;  /* 0x000000ffff2f7210 */ /* 0x000fe200027fe4ff */
[----:B------:R-:W-:Y:S02]  /*21950*/  IMAD.X R35, RZ, RZ, RZ, P2 ;  /* 0x000000ffff237224 */ /* 0x000fe400010e06ff */
[----:B------:R-:W-:Y:S01]  /*21960*/  IMAD.X R51, RZ, RZ, RZ, P0 ;  /* 0x000000ffff337224 */ /* 0x000fe200000e06ff */
[----:B------:R-:W-:Y:S01]  /*21970*/  IADD3 R40, P3, PT, R41, R48, RZ ;  /* 0x0000003029287210 */ /* 0x000fe20007f7e0ff */
[----:B------:R-:W-:-:S03]  /*21980*/  IMAD.WIDE.U32 R34, R31, R54, R34 ;  /* 0x000000361f227225 */ /* 0x000fc600078e0022 */
[----:B------:R-:W-:Y:S01]  /*21990*/  IADD3 R51, P0, PT, R51, R50, RZ ;  /* 0x0000003233337210 */ /* 0x000fe20007f1e0ff */
[----:B------:R-:W-:Y:S01]  /*219a0*/  IMAD.IADD R43, R0, 0x1, R61 ;  /* 0x00000001002b7824 */ /* 0x000fe200078e023d */
[----:B------:R-:W-:Y:S01]  /*219b0*/  IADD3 R35, PT, PT, R3, R35, RZ ;  /* 0x0000002303237210 */ /* 0x000fe20007ffe0ff */
[----:B------:R-:W-:Y:S01]  /*219c0*/  IMAD.IADD R59, R29, 0x1, R49 ;  /* 0x000000011d3b7824 */ /* 0x000fe200078e0231 */
        /* <DEDUP_REMOVED lines=36> */
[----:B------:R-:W-:Y:S02]  /*21c10*/  IADD3 R34, P3, PT, R47, R48, RZ ;  /* 0x000000302f227210 */ /* 0x000fe40007f7e0ff */
[----:B------:R-:W-:Y:S01]  /*21c20*/  IADD3.X R51, PT, PT, RZ, RZ, RZ, P5, !PT ;  /* 0x000000ffff337210 */ /* 0x000fe20002ffe4ff */
[----:B------:R-:W-:Y:S01]  /*21c30*/  IMAD.X R41, RZ, RZ, RZ, P4 ;  /* 0x000000ffff297224 */ /* 0x000fe200020e06ff */
[----:B------:R-:W-:Y:S01]  /*21c40*/  IADD3 R49, PT, PT, R0, R61, RZ ;  /* 0x0000003d00317210 */ /* 0x000fe20007ffe0ff */
[----:B------:R-:W-:-:S02]  /*21c50*/  IMAD.X R35, RZ, RZ, RZ, P3 ;  /* 0x000000ffff237224 */ /* 0x000fc400018e06ff */
        /* <DEDUP_REMOVED lines=10> */
[----:B------:R-:W-:Y:S02]  /*21d00*/  IADD3 R40, P3, PT, R41, R34, RZ ;  /* 0x0000002229287210 */ /* 0x000fe40007f7e0ff */
[----:B------:R-:W-:Y:S01]  /*21d10*/  IADD3 R34, P1, PT, R35, R26, RZ ;  /* 0x0000001a23227210 */ /* 0x000fe20007f3e0ff */
[----:B------:R-:W-:Y:S01]  /*21d20*/  IMAD.WIDE.U32 R38, R43, R53, R48 ;  /* 0x000000352b267225 */ /* 0x000fe200078e0030 */
[----:B------:R-:W-:-:S02]  /*21d30*/  IADD3.X R47, PT, PT, RZ, RZ, RZ, P4, !PT ;  /* 0x000000ffff2f7210 */ /* 0x000fc400027fe4ff */
[----:B------:R-:W-:Y:S01]  /*21d40*/  IADD3 R44, P4, PT, R44, R59, RZ ;  /* 0x0000003b2c2c7210 */ /* 0x000fe20007f9e0ff */
[----:B------:R-:W-:Y:S02]  /*21d50*/  IMAD.X R35, RZ, RZ, RZ, P1 ;  /* 0x000000ffff237224 */ /* 0x000fe400008e06ff */
        /* <DEDUP_REMOVED lines=31> */
[----:B------:R-:W-:Y:S02]  /*21f50*/  IADD3 R46, P5, PT, R47, R34, RZ ;  /* 0x000000222f2e7210 */ /* 0x000fe40007fbe0ff */
        /* <DEDUP_REMOVED lines=20> */
[----:B------:R-:W-:-:S02]  /*220a0*/  IMAD.X R49, RZ, RZ, RZ, P6 ;  /* 0x000000ffff317224 */ /* 0x000fc400030e06ff */
[----:B------:R-:W-:Y:S01]  /*220b0*/  IMAD.WIDE.U32 R40, R43, R20, R46 ;  /* 0x000000142b287225 */ /* 0x000fe200078e002e */
[----:B------:R-:W-:-:S03]  /*220c0*/  IADD3 R47, P5, PT, R17, R36, RZ ;  /* 0x00000024112f7210 */ /* 0x000fc60007fbe0ff */
[----:B------:R-:W-:Y:S01]  /*220d0*/  IMAD.WIDE.U32 R44, R32, R24, R44 ;  /* 0x00000018202c7225 */ /* 0x000fe200078e002c */
[----:B------:R-:W-:-:S03]  /*220e0*/  IADD3 R17, PT, PT, R19, R41, RZ ;  /* 0x0000002913117210 */ /* 0x000fc60007ffe0ff */
        /* <DEDUP_REMOVED lines=14> */
[----:B------:R-:W-:Y:S01]  /*221d0*/  IADD3.X R15, PT, PT, RZ, RZ, RZ, P2, !PT ;  /* 0x000000ffff0f7210 */ /* 0x000fe200017fe4ff */
[----:B------:R-:W-:Y:S01]  /*221e0*/  IMAD.WIDE.U32 R46, R32, R25, R46 ;  /* 0x00000019202e7225 */ /* 0x000fe200078e002e */
[----:B------:R-:W-:Y:S02]  /*221f0*/  MOV R31, R26 ;  /* 0x0000001a001f7202 */ /* 0x000fe40000000f00 */
[----:B------:R-:W-:Y:S01]  /*22200*/  IADD3 R22, P3, PT, R22, R17, RZ ;  /* 0x0000001116167210 */ /* 0x000fe20007f7e0ff */
[----:B------:R-:W-:Y:S01]  /*22210*/  IMAD.IADD R51, R30, 0x1, R45 ;  /* 0x000000011e337824 */ /* 0x000fe200078e022d */
[----:B------:R-:W-:Y:S02]  /*22220*/  IADD3.X R17, PT, PT, RZ, RZ, RZ, P4, !PT ;  /* 0x000000ffff117210 */ /* 0x000fe400027fe4ff */
[----:B------:R-:W-:-:S02]  /*22230*/  MOV R36, R44 ;  /* 0x0000002c00247202 */ /* 0x000fc40000000f00 */
        /* <DEDUP_REMOVED lines=54> */
.L_x_375:
        /* <DEDUP_REMOVED lines=22> */
.L_x_376:
[----:B------:R-:W-:Y:S02]  /*22700*/  HFMA2 R39, -RZ, RZ, 0, 0 ;  /* 0x00000000ff277431 */ /* 0x000fe400000001ff */
[----:B------:R-:W-:Y:S01]  /*22710*/  IMAD.WIDE.U32 R34, R77, UR11, RZ ;  /* 0x0000000b4d227c25 */ /* 0x000fe2000f8e00ff */
[----:B------:R-:W-:-:S03]  /*22720*/  IADD3 R13, P0, PT, -R13, R38, RZ ;  /* 0x000000260d0d7210 */ /* 0x000fc60007f1e1ff */
[----:B------:R-:W-:Y:S02]  /*22730*/  IMAD.MOV.U32 R38, RZ, RZ, R35 ;  /* 0x000000ffff267224 */ /* 0x000fe400078e0023 */
[----:B------:R-:W-:Y:S02]  /*22740*/  IMAD R26, R34, R33, RZ ;  /* 0x00000021221a7224 */ /* 0x000fe400078e02ff */
[----:B------:R-:W-:Y:S02]  /*22750*/  IMAD.MOV.U32 R41, RZ, RZ, RZ ;  /* 0x000000ffff297224 */ /* 0x000fe400078e00ff */
[----:B------:R-:W-:-:S04]  /*22760*/  IMAD.WIDE.U32 R38, R77, UR10, R38 ;  /* 0x0000000a4d267c25 */ /* 0x000fc8000f8e0026 */
[----:B------:R-:W-:Y:S01]  /*22770*/  IMAD.MOV.U32 R40, RZ, RZ, R39 ;  /* 0x000000ffff287224 */ /* 0x000fe200078e0027 */
[----:B------:R-:W-:Y:S01]  /*22780*/  MOV R44, R38 ;  /* 0x00000026002c7202 */ /* 0x000fe20000000f00 */
[----:B------:R-:W-:Y:S02]  /*22790*/  IMAD.MOV.U32 R35, RZ, RZ, RZ ;  /* 0x000000ffff237224 */ /* 0x000fe400078e00ff */
[----:B------:R-:W-:Y:S02]  /*227a0*/  IMAD.MOV.U32 R45, RZ, RZ, RZ ;  /* 0x000000ffff2d7224 */ /* 0x000fe400078e00ff */
[----:B------:R-:W-:-:S04]  /*227b0*/  IMAD.WIDE.U32 R38, R77, UR9, R40 ;  /* 0x000000094d267c25 */ /* 0x000fc8000f8e0028 */
[----:B------:R-:W-:-:S04]  /*227c0*/  IMAD.HI.U32 R35, R26, R52, R34 ;  /* 0x000000341a237227 */ /* 0x000fc800078e0022 */
[----:B------:R-:W-:-:S04]  /*227d0*/  IMAD.WIDE.U32 R40, R78, UR11, R44 ;  /* 0x0000000b4e287c25 */ /* 0x000fc8000f8e002c */
[----:B------:R-:W-:Y:S02]  /*227e0*/  IMAD.IADD R49, R0, 0x1, R35 ;  /* 0x0000000100317824 */ /* 0x000fe400078e0223 */
[----:B------:R-:W-:Y:S01]  /*227f0*/  HFMA2 R35, -RZ, RZ, 0, 0 ;  /* 0x00000000ff237431 */ /* 0x000fe200000001ff */
[----:B------:R-:W-:Y:S01]  /*22800*/  IADD3 R44, P2, PT, R38, R41, RZ ;  /* 0x00000029262c7210 */ /* 0x000fe20007f5e0ff */
[----:B------:R-:W-:Y:S02]  /*22810*/  IMAD.X R15, RZ, RZ, -0x1, P0 ;  /* 0xffffffffff0f7424 */ /* 0x000fe400000e06ff */
[----:B------:R-:W-:Y:S01]  /*22820*/  IMAD.MOV.U32 R34, RZ, RZ, R39 ;  /* 0x000000ffff227224 */ /* 0x000fe200078e0027 */
[----:B------:R-:W-:Y:S02]  /*22830*/  IADD3.X R45, PT, PT, RZ, RZ, RZ, P2, !PT ;  /* 0x000000ffff2d7210 */ /* 0x000fe400017fe4ff */
[----:B------:R-:W-:Y:S02]  /*22840*/  SHF.R.U32.HI R15, RZ, 0x1f, R15 ;  /* 0x0000001fff0f7819 */ /* 0x000fe4000001160f */
[----:B------:R-:W-:Y:S01]  /*22850*/  IADD3 R48, P3, PT, R40, R49, RZ ;  /* 0x0000003128307210 */ /* 0x000fe20007f7e0ff */
[----:B------:R-:W-:Y:S01]  /*22860*/  IMAD.WIDE.U32 R34, R77, UR8, R34 ;  /* 0x000000084d227c25 */ /* 0x000fe2000f8e0022 */
[----:B------:R-:W-:-:S03]  /*22870*/  IADD3 R4, P0, P1, R31, -R15, -R4 ;  /* 0x8000000f1f047210 */ /* 0x000fc6000791e804 */
[----:B------:R-:W-:Y:S01]  /*22880*/  IMAD.WIDE.U32 R38, R78, UR10, R44 ;  /* 0x0000000a4e267c25 */ /* 0x000fe2000f8e002c */
[----:B------:R-:W-:-:S03]  /*22890*/  IADD3.X R46, PT, PT, RZ, -0x1, R42, P0, P1 ;  /* 0xffffffffff2e7810 */ /* 0x000fc600007e242a */
[----:B------:R-:W-:Y:S02]  /*228a0*/  HFMA2 R45, -RZ, RZ, 0, 0 ;  /* 0x00000000ff2d7431 */ /* 0x000fe400000001ff */
[----:B------:R-:W-:Y:S01]  /*228b0*/  IMAD.MOV.U32 R44, RZ, RZ, R38 ;  /* 0x000000ffff2c7224 */ /* 0x000fe200078e0026 */
[----:B------:R-:W-:Y:S01]  /*228c0*/  IADD3 R40, P2, PT, R34, R39, RZ ;  /* 0x0000002722287210 */ /* 0x000fe20007f5e0ff */
[----:B------:R-:W-:Y:S01]  /*228d0*/  IMAD.X R49, RZ, RZ, RZ, P3 ;  /* 0x000000ffff317224 */ /* 0x000fe200018e06ff */
[----:B------:R-:W-:Y:S01]  /*228e0*/  MOV R34, R35 ;  /* 0x0000002300227202 */ /* 0x000fe20000000f00 */
[----:B------:R-:W-:Y:S01]  /*228f0*/  IMAD.MOV.U32 R35, RZ, RZ, RZ ;  /* 0x000000ffff237224 */ /* 0x000fe200078e00ff */
[----:B------:R-:W-:Y:S01]  /*22900*/  SHF.R.U32.HI R46, RZ, 0x1f, R46 ;  /* 0x0000001fff2e7819 */ /* 0x000fe2000001162e */
[----:B------:R-:W-:Y:S02]  /*22910*/  IMAD.X R41, RZ, RZ, RZ, P2 ;  /* 0x000000ffff297224 */ /* 0x000fe400010e06ff */
[----:B------:R-:W-:Y:S01]  /*22920*/  IMAD.WIDE.U32 R34, R77, UR7, R34 ;  /* 0x000000074d227c25 */ /* 0x000fe2000f8e0022 */
[----:B------:R-:W-:-:S03]  /*22930*/  IADD3 R5, P0, P1, R29, -R46, -R5 ;  /* 0x8000002e1d057210 */ /* 0x000fc6000791e805 */
[----:B------:R-:W-:Y:S01]  /*22940*/  IMAD.WIDE.U32 R38, R78, UR9, R40 ;  /* 0x000000094e267c25 */ /* 0x000fe2000f8e0028 */
[----:B------:R-:W-:-:S03]  /*22950*/  IADD3.X R15, PT, PT, RZ, -0x1, R42, P0, P1 ;  /* 0xffffffffff0f7810 */ /* 0x000fc600007e242a */
[----:B------:R-:W-:Y:S01]  /*22960*/  IMAD.WIDE.U32 R40, R79, UR11, R44 ;  /* 0x0000000b4f287c25 */ /* 0x000fe2000f8e002c */
[----:B------:R-:W-:Y:S02]  /*22970*/  IADD3 R44, P0, PT, R34, R39, RZ ;  /* 0x00000027222c7210 */ /* 0x000fe40007f1e0ff */
[----:B------:R-:W-:Y:S01]  /*22980*/  SHF.R.U32.HI R15, RZ, 0x1f, R15 ;  /* 0x0000001fff0f7819 */ /* 0x000fe2000001160f */
[----:B------:R-:W-:Y:S01]  /*22990*/  IMAD.WIDE.U32 R48, R26, R53, R48 ;  /* 0x000000351a307225 */ /* 0x000fe200078e0030 */
[----:B------:R-:W-:Y:S02]  /*229a0*/  IADD3 R46, P1, PT, R38, R41, RZ ;  /* 0x00000029262e7210 */ /* 0x000fe40007f3e0ff */
[----:B------:R-:W-:Y:S01]  /*229b0*/  IADD3 R15, P6, P5, R17, -R15, -R12 ;  /* 0x8000000f110f7210 */ /* 0x000fe20007dde80c */
[----:B------:R-:W-:Y:S01]  /*229c0*/  IMAD.MOV.U32 R34, RZ, RZ, R35 ;  /* 0x000000ffff227224 */ /* 0x000fe200078e0023 */
[----:B------:R-:W-:Y:S01]  /*229d0*/  IADD3 R51, PT, PT, R2, R49, RZ ;  /* 0x0000003102337210 */ /* 0x000fe20007ffe0ff */
[----:B------:R-:W-:Y:S01]  /*229e0*/  IMAD.MOV.U32 R35, RZ, RZ, RZ ;  /* 0x000000ffff237224 */ /* 0x000fe200078e00ff */
[----:B------:R-:W-:Y:S01]  /*229f0*/  IADD3.X R47, PT, PT, RZ, RZ, RZ, P1, !PT ;  /* 0x000000ffff2f7210 */ /* 0x000fe20000ffe4ff */
[----:B------:R-:W-:Y:S01]  /*22a00*/  IMAD.X R45, RZ, RZ, RZ, P0 ;  /* 0x000000ffff2d7224 */ /* 0x000fe200000e06ff */
[----:B------:R-:W-:Y:S01]  /*22a10*/  IADD3 R50, P2, PT, R40, R51, RZ ;  /* 0x0000003328327210 */ /* 0x000fe20007f5e0ff */
[----:B------:R-:W-:-:S03]  /*22a20*/  IMAD.WIDE.U32 R34, R77, UR6, R34 ;  /* 0x000000064d227c25 */ /* 0x000fc6000f8e0022 */
[----:B------:R-:W-:Y:S01]  /*22a30*/  IADD3.X R51, PT, PT, RZ, RZ, RZ, P2, !PT ;  /* 0x000000ffff337210 */ /* 0x000fe200017fe4ff */
[----:B------:R-:W-:-:S04]  /*22a40*/  IMAD.WIDE.U32 R40, R78, UR8, R44 ;  /* 0x000000084e287c25 */ /* 0x000fc8000f8e002c */
[----:B------:R-:W-:Y:S01]  /*22a50*/  IMAD.WIDE.U32 R44, R79, UR10, R46 ;  /* 0x0000000a4f2c7c25 */ /* 0x000fe2000f8e002e */
[----:B------:R-:W-:-:S03]  /*22a60*/  IADD3 R46, P0, PT, R34, R41, RZ ;  /* 0x00000029222e7210 */ /* 0x000fc60007f1e0ff */
[----:B------:R-:W-:Y:S02]  /*22a70*/  IMAD R12, R48, R33, RZ ;  /* 0x00000021300c7224 */ /* 0x000fe400078e02ff */
[----:B------:R-:W-:Y:S02]  /*22a80*/  IMAD.MOV.U32 R49, RZ, RZ, RZ ;  /* 0x000000ffff317224 */ /* 0x000fe400078e00ff */
[----:B------:R-:W-:Y:S02]  /*22a90*/  IMAD.X R47, RZ, RZ, RZ, P0 ;  /* 0x000000ffff2f7224 */ /* 0x000fe400000e06ff */
[----:B------:R-:W-:Y:S01]  /*22aa0*/  IMAD.HI.U32 R17, R12, R52, R48 ;  /* 0x000000340c117227 */ /* 0x000fe200078e0030 */
[----:B------:R-:W-:-:S03]  /*22ab0*/  IADD3 R48, P1, PT, R40, R45, RZ ;  /* 0x0000002d28307210 */ /* 0x000fc60007f3e0ff */
[----:B------:R-:W-:-:S04]  /*22ac0*/  IMAD.WIDE.U32 R40, R78, UR7, R46 ;  /* 0x000000074e287c25 */ /* 0x000fc8000f8e002e */
[----:B------:R-:W-:Y:S01]  /*22ad0*/  HFMA2 R47, -RZ, RZ, 0, 0 ;  /* 0x00000000ff2f7431 */ /* 0x000fe200000001ff */
[----:B------:R-:W-:Y:S01]  /*22ae0*/  IADD3.X R49, PT, PT, RZ, RZ, RZ, P1, !PT ;  /* 0x000000ffff317210 */ /* 0x000fe20000ffe4ff */
[----:B------:R-:W-:-:S04]  /*22af0*/  IMAD.WIDE.U32 R50, R26, R54, R50 ;  /* 0x000000361a327225 */ /* 0x000fc800078e0032 */
[----:B------:R-:W-:Y:S02]  /*22b00*/  IMAD.IADD R17, R0, 0x1, R17 ;  /* 0x0000000100117824 */ /* 0x000fe400078e0211 */
[----:B------:R-:W-:Y:S02]  /*22b10*/  IMAD.MOV.U32 R46, RZ, RZ, R44 ;  /* 0x000000ffff2e7224 */ /* 0x000fe400078e002c */
[----:B------:R-:W-:Y:S01]  /*22b20*/  IMAD.MOV.U32 R38, RZ, RZ, R35 ;  /* 0x000000ffff267224 */ /* 0x000fe200078e0023 */
[----:B------:R-:W-:Y:S01]  /*22b30*/  IADD3 R50, P2, PT, R17, R50, RZ ;  /* 0x0000003211327210 */ /* 0x000fe20007f5e0ff */
[----:B------:R-:W-:Y:S01]  /*22b40*/  IMAD.MOV.U32 R39, RZ, RZ, RZ ;  /* 0x000000ffff277224 */ /* 0x000fe200078e00ff */
[----:B------:R-:W-:Y:S01]  /*22b50*/  MOV R35, RZ ;  /* 0x000000ff00237202 */ /* 0x000fe20000000f00 */
[----:B------:R-:W-:Y:S02]  /*22b60*/  IMAD.IADD R17, R3, 0x1, R51 ;  /* 0x0000000103117824 */ /* 0x000fe400078e0233 */
[----:B------:R-:W-:-:S04]  /*22b70*/  IMAD.WIDE.U32 R46, R80, UR11, R46 ;  /* 0x0000000b502e7c25 */ /* 0x000fc8000f8e002e */
[----:B------:R-:W-:Y:S01]  /*22b80*/  IMAD.WIDE.U32 R38, R77, UR5, R38 ;  /* 0x000000054d267c25 */ /* 0x000fe2000f8e0026 */
[----:B------:R-:W-:-:S03]  /*22b90*/  IADD3 R46, P3, PT, R46, R17, RZ ;  /* 0x000000112e2e7210 */ /* 0x000fc60007f7e0ff */
[----:B------:R-:W-:Y:S01]  /*22ba0*/  IMAD.WIDE.U32 R44, R79, UR9, R48 ;  /* 0x000000094f2c7c25 */ /* 0x000fe2000f8e0030 */
[----:B------:R-:W-:-:S03]  /*22bb0*/  IADD3 R38, P0, PT, R38, R41, RZ ;  /* 0x0000002926267210 */ /* 0x000fc60007f1e0ff */
[----:B------:R-:W-:Y:S01]  /*22bc0*/  IMAD.X R51, RZ, RZ, RZ, P2 ;  /* 0x000000ffff337224 */ /* 0x000fe200010e06ff */
[----:B------:R-:W-:Y:S01]  /*22bd0*/  IADD3 R44, P2, PT, R44, R47, RZ ;  /* 0x0000002f2c2c7210 */ /* 0x000fe20007f5e0ff */
[----:B------:R-:W-:Y:S01]  /*22be0*/  IMAD.MOV.U32 R34, RZ, RZ, R39 ;  /* 0x000000ffff227224 */ /* 0x000fe200078e0027 */
[----:B------:R-:W-:Y:S01]  /*22bf0*/  IADD3.X R47, PT, PT, RZ, RZ, RZ, P3, !PT ;  /* 0x000000ffff2f7210 */ /* 0x000fe20001ffe4ff */
[----:B------:R-:W-:Y:S01]  /*22c00*/  IMAD.WIDE.U32 R48, R12, R53, R50 ;  /* 0x000000350c307225 */ /* 0x000fe200078e0032 */
[----:B------:R-:W-:Y:S02]  /*22c10*/  IADD3 R40, P1, PT, R40, R45, RZ ;  /* 0x0000002d28287210 */ /* 0x000fe40007f3e0ff */
[----:B------:R-:W-:Y:S01]  /*22c20*/  IADD3.X R45, PT, PT, RZ, RZ, RZ, P2, !PT ;  /* 0x000000ffff2d7210 */ /* 0x000fe200017fe4ff */
[----:B------:R-:W-:Y:S02]  /*22c30*/  IMAD.X R39, RZ, RZ, RZ, P0 ;  /* 0x000000ffff277224 */ /* 0x000fe400000e06ff */
[----:B------:R-:W-:-:S02]  /*22c40*/  IMAD.IADD R57, R2, 0x1, R49 ;  /* 0x0000000102397824 */ /* 0x000fc400078e0231 */
[----:B------:R-:W-:-:S04]  /*22c50*/  IMAD.WIDE.U32 R46, R26, R55, R46 ;  /* 0x000000371a2e7225 */ /* 0x000fc800078e002e */
[----:B------:R-:W-:Y:S01]  /*22c60*/  IMAD.X R41, RZ, RZ, RZ, P1 ;  /* 0x000000ffff297224 */ /* 0x000fe200008e06ff */
[----:B------:R-:W-:Y:S01]  /*22c70*/  IADD3 R56, P2, PT, R57, R46, RZ ;  /* 0x0000002e39387210 */ /* 0x000fe20007f5e0ff */
[----:B------:R-:W-:-:S04]  /*22c80*/  IMAD.WIDE.U32 R34, R77, UR4, R34 ;  /* 0x000000044d227c25 */ /* 0x000fc8000f8e0022 */
[----:B------:R-:W-:-:S04]  /*22c90*/  IMAD.WIDE.U32 R38, R78, UR6, R38 ;  /* 0x000000064e267c25 */ /* 0x000fc8000f8e0026 */
[----:B------:R-:W-:Y:S01]  /*22ca0*/  IMAD.WIDE.U32 R40, R79, UR8, R40 ;  /* 0x000000084f287c25 */ /* 0x000fe2000f8e0028 */
[----:B------:R-:W-:-:S03]  /*22cb0*/  IADD3 R46, P0, PT, R34, R39, RZ ;  /* 0x00000027222e7210 */ /* 0x000fc60007f1e0ff */
[----:B------:R-:W-:-:S04]  /*22cc0*/  IMAD.WIDE.U32 R44, R80, UR10, R44 ;  /* 0x0000000a502c7c25 */ /* 0x000fc8000f8e002c */
[----:B------:R-:W-:Y:S02]  /*22cd0*/  IMAD R27, R48, R33, RZ ;  /* 0x00000021301b7224 */ /* 0x000fe400078e02ff */
[----:B------:R-:W-:Y:S02]  /*22ce0*/  IMAD.MOV.U32 R49, RZ, RZ, RZ ;  /* 0x000000ffff317224 */ /* 0x000fe400078e00ff */
[----:B------:R-:W-:Y:S01]  /*22cf0*/  IMAD.X R57, RZ, RZ, RZ, P2 ;  /* 0x000000ffff397224 */ /* 0x000fe200010e06ff */
[----:B------:R-:W-:Y:S01]  /*22d00*/  IADD3 R40, P2, PT, R40, R45, RZ ;  /* 0x0000002d28287210 */ /* 0x000fe20007f5e0ff */
[----:B------:R-:W-:Y:S02]  /*22d10*/  IMAD.IADD R51, R37, 0x1, R47 ;  /* 0x0000000125337824 */ /* 0x000fe400078e022f */
[----:B------:R-:W-:Y:S02]  /*22d20*/  IMAD.MOV.U32 R45, RZ, RZ, RZ ;  /* 0x000000ffff2d7224 */ /* 0x000fe400078e00ff */
[----:B------:R-:W-:Y:S01]  /*22d30*/  IMAD.HI.U32 R17, R27, R52, R48 ;  /* 0x000000341b117227 */ /* 0x000fe200078e0030 */
[----:B------:R-:W-:-:S03]  /*22d40*/  IADD3 R48, P1, PT, R38, R41, RZ ;  /* 0x0000002926307210 */ /* 0x000fc60007f3e0ff */
[----:B------:R-:W-:Y:S01]  /*22d50*/  IMAD.X R47, RZ, RZ, RZ, P0 ;  /* 0x000000ffff2f7224 */ /* 0x000fe200000e06ff */
[----:B------:R-:W-:Y:S01]  /*22d60*/  IADD3.X R49, PT, PT, RZ, RZ, RZ, P1, !PT ;  /* 0x000000ffff317210 */ /* 0x000fe20000ffe4ff */
[----:B------:R-:W-:Y:S01]  /*22d70*/  IMAD.WIDE.U32 R44, R81, UR11, R44 ;  /* 0x0000000b512c7c25 */ /* 0x000fe2000f8e002c */
[----:B------:R-:W-:-:S03]  /*22d80*/  IADD3 R17, PT, PT, R0, R17, RZ ;  /* 0x0000001100117210 */ /* 0x000fc60007ffe0ff */
[----:B------:R-:W-:Y:S01]  /*22d90*/  IMAD.WIDE.U32 R38, R78, UR5, R46 ;  /* 0x000000054e267c25 */ /* 0x000fe2000f8e002e */
[----:B------:R-:W-:-:S03]  /*22da0*/  IADD3 R50, P1, PT, R44, R51, RZ ;  /* 0x000000332c327210 */ /* 0x000fc60007f3e0ff */
[----:B------:R-:W-:Y:S01]  /*22db0*/  IMAD.WIDE.U32 R56, R12, R54, R56 ;  /* 0x000000360c387225 */ /* 0x000fe200078e0038 */
[----:B------:R-:W-:Y:S02]  /*22dc0*/  IADD3 R44, P0, PT, R35, R39, RZ ;  /* 0x00000027232c7210 */ /* 0x000fe40007f1e0ff */
[----:B------:R-:W-:Y:S01]  /*22dd0*/  IADD3.X R51, PT, PT, RZ, RZ, RZ, P1, !PT ;  /* 0x000000ffff337210 */ /* 0x000fe20000ffe4ff */
[----:B------:R-:W-:Y:S01]  /*22de0*/  IMAD.X R41, RZ, RZ, RZ, P2 ;  /* 0x000000ffff297224 */ /* 0x000fe200010e06ff */
[----:B------:R-:W-:Y:S01]  /*22df0*/  IADD3 R56, P3, PT, R17, R56, RZ ;  /* 0x0000003811387210 */ /* 0x000fe20007f7e0ff */
[----:B------:R-:W-:-:S04]  /*22e00*/  IMAD.WIDE.U32 R34, R79, UR7, R48 ;  /* 0x000000074f227c25 */ /* 0x000fc8000f8e0030 */
[----:B------:R-:W-:Y:S01]  /*22e10*/  IMAD.WIDE.U32 R40, R80, UR9, R40 ;  /* 0x0000000950287c25 */ /* 0x000fe2000f8e0028 */
        /* <DEDUP_REMOVED lines=8> */
[----:B------:R-:W-:Y:S01]  /*22ea0*/  IMAD.WIDE.U32 R40, R27, R53, R56 ;  /* 0x000000351b287225 */ /* 0x000fe200078e0038 */
[----:B------:R-:W-:-:S03]  /*22eb0*/  IADD3 R58, P4, PT, R59, R50, RZ ;  /* 0x000000323b3a7210 */ /* 0x000fc60007f9e0ff */
[----:B------:R-:W-:Y:S02]  /*22ec0*/  IMAD.X R47, RZ, RZ, RZ, P2 ;  /* 0x000000ffff2f7224 */ /* 0x000fe400010e06ff */
[----:B------:R-:W-:Y:S02]  /*22ed0*/  IMAD.IADD R61, R2, 0x1, R41 ;  /* 0x00000001023d7824 */ /* 0x000fe400078e0229 */
[----:B------:R-:W-:Y:S02]  /*22ee0*/  IMAD R29, R40, R33, RZ ;  /* 0x00000021281d7224 */ /* 0x000fe400078e02ff */
[----:B------:R-:W-:Y:S02]  /*22ef0*/  IMAD.MOV.U32 R50, RZ, RZ, R40 ;  /* 0x000000ffff327224 */ /* 0x000fe400078e0028 */
[----:B------:R-:W-:-:S04]  /*22f00*/  IMAD.WIDE.U32 R40, R80, UR8, R46 ;  /* 0x0000000850287c25 */ /* 0x000fc8000f8e002e */
[----:B------:R-:W-:Y:S02]  /*22f10*/  HFMA2 R47, -RZ, RZ, 0, 0 ;  /* 0x00000000ff2f7431 */ /* 0x000fe400000001ff */
[----:B------:R-:W-:Y:S02]  /*22f20*/  IMAD.X R39, RZ, RZ, RZ, P1 ;  /* 0x000000ffff277224 */ /* 0x000fe400008e06ff */
[----:B------:R-:W-:-:S04]  /*22f30*/  IMAD.WIDE.U32 R34, R78, UR4, R44 ;  /* 0x000000044e227c25 */ /* 0x000fc8000f8e002c */
[----:B------:R-:W-:-:S04]  /*22f40*/  IMAD.WIDE.U32 R44, R81, UR10, R48 ;  /* 0x0000000a512c7c25 */ /* 0x000fc8000f8e0030 */
[----:B------:R-:W-:Y:S01]  /*22f50*/  IMAD.WIDE.U32 R38, R79, UR6, R38 ;  /* 0x000000064f267c25 */ /* 0x000fe2000f8e0026 */
[----:B------:R-:W-:-:S03]  /*22f60*/  IADD3 R56, P2, PT, R40, R45, RZ ;  /* 0x0000002d28387210 */ /* 0x000fc60007f5e0ff */
[----:B------:R-:W-:Y:S01]  /*22f70*/  IMAD.IADD R31, R19, 0x1, R51 ;  /* 0x00000001131f7824 */ /* 0x000fe200078e0233 */
[----:B------:R-:W-:Y:S01]  /*22f80*/  MOV R51, RZ ;  /* 0x000000ff00337202 */ /* 0x000fe20000000f00 */
[----:B------:R-:W-:Y:S01]  /*22f90*/  IMAD.MOV.U32 R46, RZ, RZ, R44 ;  /* 0x000000ffff2e7224 */ /* 0x000fe200078e002c */
[----:B------:R-:W-:Y:S01]  /*22fa0*/  IADD3 R48, P0, PT, R34, R39, RZ ;  /* 0x0000002722307210 */ /* 0x000fe20007f1e0ff */
[----:B------:R-:W-:Y:S02]  /*22fb0*/  IMAD.X R59, RZ, RZ, RZ, P4 ;  /* 0x000000ffff3b7224 */ /* 0x000fe400020e06ff */
[----:B------:R-:W-:-:S04]  /*22fc0*/  IMAD.WIDE.U32 R46, R82, UR11, R46 ;  /* 0x0000000b522e7c25 */ /* 0x000fc8000f8e002e */
[----:B------:R-:W-:Y:S01]  /*22fd0*/  IMAD.HI.U32 R43, R29, R52, R50 ;  /* 0x000000341d2b7227 */ /* 0x000fe200078e0032 */
[----:B------:R-:W-:-:S03]  /*22fe0*/  IADD3 R50, P1, PT, R38, R41, RZ ;  /* 0x0000002926327210 */ /* 0x000fc60007f3e0ff */
[----:B------:R-:W-:-:S04]  /*22ff0*/  IMAD.WIDE.U32 R38, R12, R55, R58 ;  /* 0x000000370c267225 */ /* 0x000fc800078e003a */
[----:B------:R-:W-:Y:S01]  /*23000*/  IMAD.X R49, RZ, RZ, RZ, P0 ;  /* 0x000000ffff317224 */ /* 0x000fe200000e06ff */
[----:B------:R-:W-:Y:S01]  /*23010*/  IADD3 R58, P0, PT, R46, R31, RZ ;  /* 0x0000001f2e3a7210 */ /* 0x000fe20007f1e0ff */
[----:B------:R-:W-:Y:S01]  /*23020*/  IMAD.X R51, RZ, RZ, RZ, P1 ;  /* 0x000000ffff337224 */ /* 0x000fe200008e06ff */
[----:B------:R-:W-:Y:S01]  /*23030*/  IADD3 R60, P1, PT, R61, R38, RZ ;  /* 0x000000263d3c7210 */ /* 0x000fe20007f3e0ff */
[----:B------:R-:W-:Y:S01]  /*23040*/  IMAD.X R57, RZ, RZ, RZ, P2 ;  /* 0x000000ffff397224 */ /* 0x000fe200010e06ff */
[----:B------:R-:W-:Y:S01]  /*23050*/  IADD3 R17, PT, PT, R37, R39, RZ ;  /* 0x0000002725117210 */ /* 0x000fe20007ffe0ff */
[----:B------:R-:W-:Y:S01]  /*23060*/  IMAD.X R59, RZ, RZ, RZ, P0 ;  /* 0x000000ffff3b7224 */ /* 0x000fe200000e06ff */
[----:B------:R-:W-:Y:S01]  /*23070*/  IADD3.X R61, PT, PT, RZ, RZ, RZ, P1, !PT ;  /* 0x000000ffff3d7210 */ /* 0x000fe20000ffe4ff */
[----:B------:R-:W-:-:S04]  /*23080*/  IMAD.WIDE.U32 R38, R79, UR5, R48 ;  /* 0x000000054f267c25 */ /* 0x000fc8000f8e0030 */
[----:B------:R-:W-:Y:S01]  /*23090*/  IMAD.WIDE.U32 R40, R80, UR7, R50 ;  /* 0x0000000750287c25 */ /* 0x000fe2000f8e0032 */
[----:B------:R-:W-:-:S03]  /*230a0*/  IADD3 R34, P4, PT, R35, R39, RZ ;  /* 0x0000002723227210 */ /* 0x000fc60007f9e0ff */
[----:B------:R-:W-:Y:S01]  /*230b0*/  IMAD.WIDE.U32 R44, R81, UR9, R56 ;  /* 0x00000009512c7c25 */ /* 0x000fe2000f8e0038 */
[----:B------:R-:W-:Y:S02]  /*230c0*/  IADD3 R38, P0, PT, R38, R41, RZ ;  /* 0x0000002926267210 */ /* 0x000fe40007f1e0ff */
[----:B------:R-:W-:Y:S01]  /*230d0*/  IADD3.X R35, PT, PT, RZ, RZ, RZ, P4, !PT ;  /* 0x000000ffff237210 */ /* 0x000fe200027fe4ff */
        /* <DEDUP_REMOVED lines=8> */
[----:B------:R-:W-:Y:S02]  /*23160*/  IMAD.IADD R43, R30, 0x1, R49 ;  /* 0x000000011e2b7824 */ /* 0x000fe400078e0231 */
[----:B------:R-:W-:-:S04]  /*23170*/  IMAD.WIDE.U32 R46, R27, R54, R60 ;  /* 0x000000361b2e7225 */ /* 0x000fc800078e003c */
[----:B------:R-:W-:Y:S01]  /*23180*/  IMAD.X R49, RZ, RZ, RZ, P3 ;  /* 0x000000ffff317224 */ /* 0x000fe200018e06ff */
[----:B------:R-:W-:Y:S01]  /*23190*/  IADD3 R50, P4, PT, R51, R46, RZ ;  /* 0x0000002e33327210 */ /* 0x000fe20007f9e0ff */
[----:B------:R-:W-:-:S03]  /*231a0*/  IMAD.WIDE.U32 R34, R79, UR4, R34 ;  /* 0x000000044f227c25 */ /* 0x000fc6000f8e0022 */
[----:B------:R-:W-:Y:S01]  /*231b0*/  IADD3.X R51, PT, PT, RZ, RZ, RZ, P4, !PT ;  /* 0x000000ffff337210 */ /* 0x000fe200027fe4ff */
[----:B------:R-:W-:-:S04]  /*231c0*/  IMAD.WIDE.U32 R38, R80, UR6, R38 ;  /* 0x0000000650267c25 */ /* 0x000fc8000f8e0026 */
[----:B------:R-:W-:Y:S01]  /*231d0*/  IMAD.WIDE.U32 R40, R81, UR8, R40 ;  /* 0x0000000851287c25 */ /* 0x000fe2000f8e0028 */
[----:B------:R-:W-:-:S03]  /*231e0*/  IADD3 R46, P1, PT, R34, R39, RZ ;  /* 0x00000027222e7210 */ /* 0x000fc60007f3e0ff */
[----:B------:R-:W-:Y:S01]  /*231f0*/  IMAD.WIDE.U32 R44, R82, UR10, R44 ;  /* 0x0000000a522c7c25 */ /* 0x000fe2000f8e002c */
[----:B------:R-:W-:-:S03]  /*23200*/  IADD3 R38, P2, PT, R38, R41, RZ ;  /* 0x0000002926267210 */ /* 0x000fc60007f5e0ff */
[----:B------:R-:W-:Y:S01]  /*23210*/  IMAD.IADD R47, R3, 0x1, R47 ;  /* 0x00000001032f7824 */ /* 0x000fe200078e022f */
[----:B------:R-:W-:Y:S01]  /*23220*/  IADD3 R40, P3, PT, R40, R45, RZ ;  /* 0x0000002d28287210 */ /* 0x000fe20007f7e0ff */
[----:B------:R-:W-:-:S04]  /*23230*/  IMAD.WIDE.U32 R48, R12, R20, R48 ;  /* 0x000000140c307225 */ /* 0x000fc800078e0030 */
[----:B------:R-:W-:Y:S01]  /*23240*/  IMAD.MOV.U32 R45, RZ, RZ, RZ ;  /* 0x000000ffff2d7224 */ /* 0x000fe200078e00ff */
[----:B------:R-:W-:Y:S01]  /*23250*/  IADD3 R34, P0, PT, R47, R48, RZ ;  /* 0x000000302f227210 */ /* 0x000fe20007f1e0ff */
[----:B------:R-:W-:Y:S01]  /*23260*/  IMAD.IADD R59, R19, 0x1, R49 ;  /* 0x00000001133b7824 */ /* 0x000fe200078e0231 */
[----:B------:R-:W-:Y:S01]  /*23270*/  IADD3.X R47, PT, PT, RZ, RZ, RZ, P1, !PT ;  /* 0x000000ffff2f7210 */ /* 0x000fe20000ffe4ff */
[----:B------:R-:W-:-:S04]  /*23280*/  IMAD.WIDE.U32 R44, R83, UR11, R44 ;  /* 0x0000000b532c7c25 */ /* 0x000fc8000f8e002c */
[----:B------:R-:W-:Y:S01]  /*23290*/  IMAD.WIDE.U32 R48, R29, R53, R50 ;  /* 0x000000351d307225 */ /* 0x000fe200078e0032 */
[----:B------:R-:W-:-:S03]  /*232a0*/  IADD3 R50, P1, PT, R44, R43, RZ ;  /* 0x0000002b2c327210 */ /* 0x000fc60007f3e0ff */
[----:B------:R-:W-:-:S04]  /*232b0*/  IMAD.WIDE.U32 R46, R80, UR5, R46 ;  /* 0x00000005502e7c25 */ /* 0x000fc8000f8e002e */
[----:B------:R-:W-:Y:S01]  /*232c0*/  IMAD.X R39, RZ, RZ, RZ, P2 ;  /* 0x000000ffff277224 */ /* 0x000fe200010e06ff */
[----:B------:R-:W-:Y:S01]  /*232d0*/  IADD3 R44, P4, PT, R35, R47, RZ ;  /* 0x0000002f232c7210 */ /* 0x000fe20007f9e0ff */
[----:B------:R-:W-:Y:S01]  /*232e0*/  IMAD.X R41, RZ, RZ, RZ, P3 ;  /* 0x000000ffff297224 */ /* 0x000fe200018e06ff */
[----:B------:R-:W-:Y:S01]  /*232f0*/  IADD3.X R35, PT, PT, RZ, RZ, RZ, P0, !PT ;  /* 0x000000ffff237210 */ /* 0x000fe200007fe4ff */
[----:B------:R-:W-:Y:S01]  /*23300*/  IMAD.IADD R17, R2, 0x1, R49 ;  /* 0x0000000102117824 */ /* 0x000fe200078e0231 */
[----:B------:R-:W-:Y:S01]  /*23310*/  MOV R49, RZ ;  /* 0x000000ff00317202 */ /* 0x000fe20000000f00 */
[----:B------:R-:W-:Y:S02]  /*23320*/  IMAD R31, R48, R33, RZ ;  /* 0x00000021301f7224 */ /* 0x000fe400078e02ff */
[----:B------:R-:W-:-:S04]  /*23330*/  IMAD.WIDE.U32 R38, R81, UR7, R38 ;  /* 0x0000000751267c25 */ /* 0x000fc8000f8e0026 */
[----:B------:R-:W-:Y:S01]  /*23340*/  IMAD.WIDE.U32 R40, R82, UR9, R40 ;  /* 0x0000000952287c25 */ /* 0x000fe2000f8e0028 */
[----:B------:R-:W-:-:S03]  /*23350*/  IADD3 R46, P3, PT, R46, R39, RZ ;  /* 0x000000272e2e7210 */ /* 0x000fc60007f7e0ff */
[----:B------:R-:W-:Y:S02]  /*23360*/  IMAD.X R51, RZ, RZ, RZ, P1 ;  /* 0x000000ffff337224 */ /* 0x000fe400008e06ff */
[----:B------:R-:W-:Y:S01]  /*23370*/  IMAD.HI.U32 R57, R31, R52, R48 ;  /* 0x000000341f397227 */ /* 0x000fe200078e0030 */
[----:B------:R-:W-:-:S03]  /*23380*/  IADD3 R48, P2, PT, R38, R41, RZ ;  /* 0x0000002926307210 */ /* 0x000fc60007f5e0ff */
[----:B------:R-:W-:-:S04]  /*23390*/  IMAD.WIDE.U32 R50, R26, R24, R50 ;  /* 0x000000181a327225 */ /* 0x000fc800078e0032 */
[----:B------:R-:W-:Y:S01]  /*233a0*/  IMAD.WIDE.U32 R38, R27, R55, R34 ;  /* 0x000000371b267225 */ /* 0x000fe200078e0022 */
[----:B------:R-:W-:Y:S02]  /*233b0*/  IADD3 R34, P1, PT, R40, R45, RZ ;  /* 0x0000002d28227210 */ /* 0x000fe40007f3e0ff */
[----:B------:R-:W-:Y:S01]  /*233c0*/  IADD3 R58, P0, PT, R59, R50, RZ ;  /* 0x000000323b3a7210 */ /* 0x000fe20007f1e0ff */
[----:B------:R-:W-:Y:S01]  /*233d0*/  IMAD.X R45, RZ, RZ, RZ, P4 ;  /* 0x000000ffff2d7224 */ /* 0x000fe200020e06ff */
[----:B------:R-:W-:Y:S01]  /*233e0*/  IADD3.X R35, PT, PT, RZ, RZ, RZ, P1, !PT ;  /* 0x000000ffff237210 */ /* 0x000fe20000ffe4ff */
[----:B------:R-:W-:Y:S01]  /*233f0*/  IMAD.X R47, RZ, RZ, RZ, P3 ;  /* 0x000000ffff2f7224 */ /* 0x000fe200018e06ff */
[----:B------:R-:W-:Y:S01]  /*23400*/  IADD3 R38, P4, PT, R17, R38, RZ ;  /* 0x0000002611267210 */ /* 0x000fe20007f9e0ff */
[----:B------:R-:W-:Y:S01]  /*23410*/  IMAD.X R49, RZ, RZ, RZ, P2 ;  /* 0x000000ffff317224 */ /* 0x000fe200010e06ff */
[----:B------:R-:W-:Y:S01]  /*23420*/  IADD3 R17, PT, PT, R37, R39, RZ ;  /* 0x0000002725117210 */ /* 0x000fe20007ffe0ff */
[----:B------:R-:W-:-:S04]  /*23430*/  IMAD.WIDE.U32 R44, R80, UR4, R44 ;  /* 0x00000004502c7c25 */ /* 0x000fc8000f8e002c */
[----:B------:R-:W-:-:S04]  /*23440*/  IMAD.WIDE.U32 R40, R81, UR6, R46 ;  /* 0x0000000651287c25 */ /* 0x000fc8000f8e002e */
[----:B------:R-:W-:Y:S02]  /*23450*/  IMAD.X R59, RZ, RZ, RZ, P0 ;  /* 0x000000ffff3b7224 */ /* 0x000fe400000e06ff */
[----:B------:R-:W-:Y:S01]  /*23460*/  IMAD.WIDE.U32 R46, R82, UR8, R48 ;  /* 0x00000008522e7c25 */ /* 0x000fe2000f8e0030 */
[----:B------:R-:W-:-:S03]  /*23470*/  IADD3 R48, P0, PT, R44, R41, RZ ;  /* 0x000000292c307210 */ /* 0x000fc60007f1e0ff */
[----:B------:R-:W-:Y:S01]  /*23480*/  IMAD.WIDE.U32 R34, R83, UR10, R34 ;  /* 0x0000000a53227c25 */ /* 0x000fe2000f8e0022 */
[----:B------:R-:W-:Y:S02]  /*23490*/  IADD3 R50, P1, PT, R40, R47, RZ ;  /* 0x0000002f28327210 */ /* 0x000fe40007f3e0ff */
[----:B------:R-:W-:Y:S01]  /*234a0*/  IADD3.X R49, PT, PT, RZ, RZ, RZ, P0, !PT ;  /* 0x000000ffff317210 */ /* 0x000fe200007fe4ff */
[----:B------:R-:W-:Y:S01]  /*234b0*/  IMAD.WIDE.U32 R58, R12, R21, R58 ;  /* 0x000000150c3a7225 */ /* 0x000fe200078e003a */
[----:B------:R-:W-:-:S03]  /*234c0*/  IADD3 R56, P2, PT, R46, R35, RZ ;  /* 0x000000232e387210 */ /* 0x000fc60007f5e0ff */
[----:B------:R-:W-:Y:S01]  /*234d0*/  IMAD.IADD R43, R23, 0x1, R51 ;  /* 0x00000001172b7824 */ /* 0x000fe200078e0233 */
[----:B------:R-:W-:Y:S01]  /*234e0*/  IADD3 R40, P0, PT, R17, R58, RZ ;  /* 0x0000003a11287210 */ /* 0x000fe20007f1e0ff */
[----:B------:R-:W-:Y:S01]  /*234f0*/  IMAD.IADD R17, R0, 0x1, R57 ;  /* 0x0000000100117824 */ /* 0x000fe200078e0239 */
[----:B------:R-:W-:Y:S01]  /*23500*/  IADD3.X R51, PT, PT, RZ, RZ, RZ, P1, !PT ;  /* 0x000000ffff337210 */ /* 0x000fe20000ffe4ff */
[----:B------:R-:W-:Y:S01]  /*23510*/  IMAD.X R57, RZ, RZ, RZ, P2 ;  /* 0x000000ffff397224 */ /* 0x000fe200010e06ff */
[----:B------:R-:W-:Y:S01]  /*23520*/  IADD3.X R41, PT, PT, RZ, RZ, RZ, P0, !PT ;  /* 0x000000ffff297210 */ /* 0x000fe200007fe4ff */
[----:B------:R-:W-:Y:S02]  /*23530*/  IMAD.X R39, RZ, RZ, RZ, P4 ;  /* 0x000000ffff277224 */ /* 0x000fe400020e06ff */
[----:B------:R-:W-:-:S04]  /*23540*/  IMAD.WIDE.U32 R48, R81, UR5, R48 ;  /* 0x0000000551307c25 */ /* 0x000fc8000f8e0030 */
[----:B------:R-:W-:Y:S01]  /*23550*/  IMAD.WIDE.U32 R50, R82, UR7, R50 ;  /* 0x0000000752327c25 */ /* 0x000fe2000f8e0032 */
[----:B------:R-:W-:-:S03]  /*23560*/  IADD3 R46, P1, PT, R45, R49, RZ ;  /* 0x000000312d2e7210 */ /* 0x000fc60007f3e0ff */
[----:B------:R-:W-:Y:S01]  /*23570*/  IMAD.WIDE.U32 R56, R83, UR9, R56 ;  /* 0x0000000953387c25 */ /* 0x000fe2000f8e0038 */
[----:B------:R-:W-:-:S03]  /*23580*/  IADD3 R48, P4, PT, R48, R51, RZ ;  /* 0x0000003330307210 */ /* 0x000fc60007f9e0ff */
[----:B------:R-:W-:Y:S01]  /*23590*/  IMAD.WIDE.U32 R38, R29, R54, R38 ;  /* 0x000000361d267225 */ /* 0x000fe200078e0026 */
[----:B------:R-:W-:Y:S02]  /*235a0*/  IADD3 R58, P3, PT, R50, R57, RZ ;  /* 0x00000039323a7210 */ /* 0x000fe40007f7e0ff */
[----:B------:R-:W-:Y:S01]  /*235b0*/  IADD3.X R49, PT, PT, RZ, RZ, RZ, P4, !PT ;  /* 0x000000ffff317210 */ /* 0x000fe200027fe4ff */
[----:B------:R-:W-:Y:S01]  /*235c0*/  IMAD.MOV.U32 R35, RZ, RZ, RZ ;  /* 0x000000ffff237224 */ /* 0x000fe200078e00ff */
[----:B------:R-:W-:Y:S01]  /*235d0*/  IADD3 R38, P2, PT, R17, R38, RZ ;  /* 0x0000002611267210 */ /* 0x000fe20007f5e0ff */
[----:B------:R-:W-:Y:S01]  /*235e0*/  IMAD.IADD R39, R3, 0x1, R39 ;  /* 0x0000000103277824 */ /* 0x000fe200078e0227 */
[----:B------:R-:W0:Y:S01]  /*235f0*/  LDC R17, c[0x3][0x1c] ;  /* 0x00c00700ff117b82 */ /* 0x000e220000000800 */
[----:B------:R-:W-:-:S04]  /*23600*/  IMAD.WIDE.U32 R50, R27, R20, R40 ;  /* 0x000000141b327225 */ /* 0x000fc800078e0028 */
[----:B------:R-:W-:Y:S01]  /*23610*/  IMAD.WIDE.U32 R34, R84, UR11, R34 ;  /* 0x0000000b54227c25 */ /* 0x000fe2000f8e0022 */
[----:B------:R-:W-:Y:S02]  /*23620*/  IADD3 R60, P4, PT, R39, R50, RZ ;  /* 0x00000032273c7210 */ /* 0x000fe40007f9e0ff */
[----:B------:R-:W-:Y:S01]  /*23630*/  IADD3.X R39, PT, PT, RZ, RZ, RZ, P2, !PT ;  /* 0x000000ffff277210 */ /* 0x000fe200017fe4ff */
[----:B------:R-:W-:Y:S01]  /*23640*/  IMAD.IADD R44, R30, 0x1, R59 ;  /* 0x000000011e2c7824 */ /* 0x000fe200078e023b */
[----:B------:R-:W-:Y:S01]  /*23650*/  IADD3 R34, P0, PT, R34, R43, RZ ;  /* 0x0000002b22227210 */ /* 0x000fe20007f1e0ff */
[----:B------:R-:W-:Y:S02]  /*23660*/  IMAD.X R59, RZ, RZ, RZ, P3 ;  /* 0x000000ffff3b7224 */ /* 0x000fe400018e06ff */
[----:B------:R-:W-:Y:S01]  /*23670*/  IMAD.X R47, RZ, RZ, RZ, P1 ;  /* 0x000000ffff2f7224 */ /* 0x000fe200008e06ff */
[----:B------:R-:W-:Y:S01]  /*23680*/  IADD3 R40, P1, PT, R56, R35, RZ ;  /* 0x0000002338287210 */ /* 0x000fe20007f3e0ff */
[----:B------:R-:W-:-:S04]  /*23690*/  IMAD.WIDE.U32 R56, R83, UR8, R58 ;  /* 0x0000000853387c25 */ /* 0x000fc8000f8e003a */
[----:B------:R-:W-:-:S04]  /*236a0*/  IMAD.WIDE.U32 R46, R81, UR4, R46 ;  /* 0x00000004512e7c25 */ /* 0x000fc8000f8e002e */
[----:B------:R-:W-:-:S04]  /*236b0*/  IMAD.WIDE.U32 R48, R82, UR6, R48 ;  /* 0x0000000652307c25 */ /* 0x000fc8000f8e0030 */
[----:B------:R-:W-:Y:S01]  /*236c0*/  IMAD.WIDE.U32 R58, R31, R53, R38 ;  /* 0x000000351f3a7225 */ /* 0x000fe200078e0026 */
[----:B------:R-:W-:-:S03]  /*236d0*/  IADD3 R48, P2, PT, R48, R57, RZ ;  /* 0x0000003930307210 */ /* 0x000fc60007f5e0ff */
[----:B------:R-:W-:Y:S01]  /*236e0*/  IMAD.X R41, RZ, RZ, RZ, P1 ;  /* 0x000000ffff297224 */ /* 0x000fe200008e06ff */
[----:B------:R-:W-:Y:S01]  /*236f0*/  IADD3 R38, P1, PT, R46, R49, RZ ;  /* 0x000000312e267210 */ /* 0x000fe20007f3e0ff */
[----:B------:R-:W-:Y:S01]  /*23700*/  IMAD.X R61, RZ, RZ, RZ, P4 ;  /* 0x000000ffff3d7224 */ /* 0x000fe200020e06ff */
[----:B------:R-:W-:Y:S01]  /*23710*/  IADD3 R35, PT, PT, R2, R59, RZ ;  /* 0x0000003b02237210 */ /* 0x000fe20007ffe0ff */
[----:B------:R-:W-:Y:S01]  /*23720*/  IMAD R43, R58, R33, RZ ;  /* 0x000000213a2b7224 */ /* 0x000fe200078e02ff */
[----:B------:R-:W-:Y:S01]  /*23730*/  IADD3.X R49, PT, PT, RZ, RZ, RZ, P2, !PT ;  /* 0x000000ffff317210 */ /* 0x000fe200017fe4ff */
[----:B------:R-:W-:Y:S02]  /*23740*/  IMAD.MOV.U32 R59, RZ, RZ, RZ ;  /* 0x000000ffff3b7224 */ /* 0x000fe400078e00ff */
[----:B------:R-:W-:-:S04]  /*23750*/  IMAD.WIDE.U32 R40, R84, UR10, R40 ;  /* 0x0000000a54287c25 */ /* 0x000fc8000f8e0028 */
[----:B------:R-:W-:-:S04]  /*23760*/  IMAD.WIDE.U32 R60, R29, R55, R60 ;  /* 0x000000371d3c7225 */ /* 0x000fc800078e003c */
[----:B------:R-:W-:Y:S01]  /*23770*/  IMAD.HI.U32 R45, R43, R52, R58 ;  /* 0x000000342b2d7227 */ /* 0x000fe200078e003a */
[----:B------:R-:W-:-:S03]  /*23780*/  IADD3 R60, P2, PT, R35, R60, RZ ;  /* 0x0000003c233c7210 */ /* 0x000fc60007f5e0ff */
[----:B------:R-:W-:Y:S01]  /*23790*/  IMAD.X R39, RZ, RZ, RZ, P1 ;  /* 0x000000ffff277224 */ /* 0x000fe200008e06ff */
[----:B------:R-:W-:Y:S01]  /*237a0*/  IADD3 R58, P1, PT, R56, R41, RZ ;  /* 0x00000029383a7210 */ /* 0x000fe20007f3e0ff */
[----:B------:R-:W-:-:S03]  /*237b0*/  IMAD.WIDE.U32 R48, R83, UR7, R48 ;  /* 0x0000000753307c25 */ /* 0x000fc6000f8e0030 */
[----:B------:R-:W-:Y:S01]  /*237c0*/  IADD3.X R59, PT, PT, RZ, RZ, RZ, P1, !PT ;  /* 0x000000ffff3b7210 */ /* 0x000fe20000ffe4ff */
[----:B------:R-:W-:-:S04]  /*237d0*/  IMAD.WIDE.U32 R38, R82, UR5, R38 ;  /* 0x0000000552267c25 */ /* 0x000fc8000f8e0026 */
[----:B------:R-:W-:Y:S01]  /*237e0*/  IMAD.IADD R65, R37, 0x1, R61 ;  /* 0x0000000125417824 */ /* 0x000fe200078e023d */
[----:B------:R-:W-:Y:S01]  /*237f0*/  IADD3 R46, P1, PT, R38, R49, RZ ;  /* 0x00000031262e7210 */ /* 0x000fe20007f3e0ff */
[----:B------:R-:W-:Y:S02]  /*23800*/  IMAD.X R61, RZ, RZ, RZ, P2 ;  /* 0x000000ffff3d7224 */ /* 0x000fe400010e06ff */
[----:B------:R-:W-:Y:S01]  /*23810*/  IMAD.X R35, RZ, RZ, RZ, P0 ;  /* 0x000000ffff237224 */ /* 0x000fe200000e06ff */
[----:B------:R-:W-:Y:S01]  /*23820*/  IADD3 R56, P0, PT, R47, R39, RZ ;  /* 0x000000272f387210 */ /* 0x000fe20007f1e0ff */
[----:B------:R-:W-:-:S03]  /*23830*/  IMAD.WIDE.U32 R38, R84, UR9, R58 ;  /* 0x0000000954267c25 */ /* 0x000fc6000f8e003a */
[----:B------:R-:W-:Y:S01]  /*23840*/  IADD3.X R57, PT, PT, RZ, RZ, RZ, P0, !PT ;  /* 0x000000ffff397210 */ /* 0x000fe200007fe4ff */
[----:B------:R-:W-:-:S04]  /*23850*/  IMAD.WIDE.U32 R60, R31, R54, R60 ;  /* 0x000000361f3c7225 */ /* 0x000fc800078e003c */
[----:B------:R-:W-:Y:S02]  /*23860*/  IMAD.IADD R49, R0, 0x1, R45 ;  /* 0x0000000100317824 */ /* 0x000fe400078e022d */
[----:B0-----:R-:W-:Y:S01]  /*23870*/  IMAD.WIDE.U32 R58, R26, R17, R34 ;  /* 0x000000111a3a7225 */ /* 0x001fe200078e0022 */
[----:B------:R-:W-:Y:S02]  /*23880*/  IADD3 R34, P2, PT, R48, R39, RZ ;  /* 0x0000002730227210 */ /* 0x000fe40007f5e0ff */
[----:B------:R-:W-:Y:S01]  /*23890*/  IADD3 R48, P0, PT, R49, R60, RZ ;  /* 0x0000003c31307210 */ /* 0x000fe20007f1e0ff */
[----:B------:R-:W-:Y:S01]  /*238a0*/  IMAD.X R47, RZ, RZ, RZ, P1 ;  /* 0x000000ffff2f7224 */ /* 0x000fe200008e06ff */
[----:B------:R-:W-:Y:S01]  /*238b0*/  IADD3 R60, P3, PT, R44, R58, RZ ;  /* 0x0000003a2c3c7210 */ /* 0x000fe20007f7e0ff */
[----:B------:R-:W-:Y:S01]  /*238c0*/  IMAD.MOV.U32 R26, RZ, RZ, RZ ;  /* 0x000000ffff1a7224 */ /* 0x000fe200078e00ff */
[----:B------:R-:W-:Y:S01]  /*238d0*/  IADD3.X R35, PT, PT, RZ, RZ, RZ, P2, !PT ;  /* 0x000000ffff237210 */ /* 0x000fe200017fe4ff */
[----:B------:R-:W-:-:S02]  /*238e0*/  IMAD.IADD R63, R3, 0x1, R61 ;  /* 0x00000001033f7824 */ /* 0x000fc400078e023d */
[----:B------:R-:W-:Y:S01]  /*238f0*/  IMAD.X R61, RZ, RZ, RZ, P3 ;  /* 0x000000ffff3d7224 */ /* 0x000fe200018e06ff */
[----:B------:R-:W-:Y:S01]  /*23900*/  IADD3 R41, PT, PT, R26, R59, RZ ;  /* 0x0000003b1a297210 */ /* 0x000fe20007ffe0ff */
[----:B------:R-:W-:-:S04]  /*23910*/  IMAD.WIDE.U32 R44, R82, UR4, R56 ;  /* 0x00000004522c7c25 */ /* 0x000fc8000f8e0038 */
[----:B------:R-:W-:-:S04]  /*23920*/  IMAD.WIDE.U32 R46, R83, UR6, R46 ;  /* 0x00000006532e7c25 */ /* 0x000fc8000f8e002e */
[----:B------:R-:W-:Y:S01]  /*23930*/  IMAD.IADD R50, R19, 0x1, R51 ;  /* 0x0000000113327824 */ /* 0x000fe200078e0233 */
[----:B------:R-:W-:Y:S01]  /*23940*/  IADD3 R56, P2, PT, R44, R47, RZ ;  /* 0x0000002f2c387210 */ /* 0x000fe20007f5e0ff */
[----:B------:R-:W-:-:S03]  /*23950*/  IMAD.WIDE.U32 R58, R12, R24, R60 ;  /* 0x000000180c3a7225 */ /* 0x000fc600078e003c */
[----:B------:R-:W-:Y:S01]  /*23960*/  IADD3.X R57, PT, PT, RZ, RZ, RZ, P2, !PT ;  /* 0x000000ffff397210 */ /* 0x000fe200017fe4ff */
[----:B------:R-:W-:Y:S01]  /*23970*/  IMAD.WIDE.U32 R34, R84, UR8, R34 ;  /* 0x0000000854227c25 */ /* 0x000fe2000f8e0022 */
[----:B------:R-:W-:-:S03]  /*23980*/  IADD3 R50, P3, PT, R50, R58, RZ ;  /* 0x0000003a32327210 */ /* 0x000fc60007f7e0ff */
[----:B------:R-:W-:Y:S01]  /*23990*/  IMAD.X R49, RZ, RZ, RZ, P0 ;  /* 0x000000ffff317224 */ /* 0x000fe200000e06ff */
[----:B------:R-:W-:Y:S01]  /*239a0*/  IADD3 R44, P1, PT, R46, R35, RZ ;  /* 0x000000232e2c7210 */ /* 0x000fe20007f3e0ff */
[----:B------:R-:W-:Y:S01]  /*239b0*/  IMAD.IADD R58, R23, 0x1, R59 ;  /* 0x00000001173a7824 */ /* 0x000fe200078e023b */
[----:B------:R-:W-:Y:S01]  /*239c0*/  IADD3 R41, P0, PT, R40, R41, RZ ;  /* 0x0000002928297210 */ /* 0x000fe20007f1e0ff */
[----:B------:R-:W-:-:S03]  /*239d0*/  IMAD.WIDE.U32 R46, R43, R53, R48 ;  /* 0x000000352b2e7225 */ /* 0x000fc600078e0030 */
[----:B------:R-:W-:Y:S01]  /*239e0*/  IADD3 R48, P2, PT, R58, R41, RZ ;  /* 0x000000293a307210 */ /* 0x000fe20007f5e0ff */
[----:B------:R-:W-:Y:S02]  /*239f0*/  IMAD.X R51, RZ, RZ, RZ, P3 ;  /* 0x000000ffff337224 */ /* 0x000fe400018e06ff */
[----:B------:R-:W-:Y:S01]  /*23a00*/  IMAD.WIDE.U32 R40, R83, UR5, R56 ;  /* 0x0000000553287c25 */ /* 0x000fe2000f8e0038 */
[----:B------:R-:W-:-:S03]  /*23a10*/  IADD3 R57, PT, PT, R2, R47, RZ ;  /* 0x0000002f02397210 */ /* 0x000fc60007ffe0ff */
[----:B------:R-:W-:Y:S02]  /*23a20*/  IMAD R35, R46, R33, RZ ;  /* 0x000000212e237224 */ /* 0x000fe400078e02ff */
[----:B------:R-:W-:Y:S02]  /*23a30*/  IMAD.MOV.U32 R47, RZ, RZ, RZ ;  /* 0x000000ffff2f7224 */ /* 0x000fe400078e00ff */
        /* <DEDUP_REMOVED lines=17> */
[----:B------:R-:W-:Y:S01]  /*23b50*/  IMAD.WIDE.U32 R50, R29, R20, R50 ;  /* 0x000000141d327225 */ /* 0x000fe200078e0032 */
[----:B------:R-:W-:Y:S02]  /*23b60*/  IADD3 R40, P0, PT, R40, R45, RZ ;  /* 0x0000002d28287210 */ /* 0x000fe40007f1e0ff */
[----:B------:R-:W-:Y:S01]  /*23b70*/  IADD3.X R45, PT, PT, RZ, RZ, RZ, P1, !PT ;  /* 0x000000ffff2d7210 */ /* 0x000fe20000ffe4ff */
[----:B------:R-:W-:Y:S01]  /*23b80*/  IMAD.WIDE.U32 R38, R83, UR4, R46 ;  /* 0x0000000453267c25 */ /* 0x000fe2000f8e002e */
[----:B------:R-:W-:Y:S02]  /*23b90*/  IADD3 R50, P1, PT, R63, R50, RZ ;  /* 0x000000323f327210 */ /* 0x000fe40007f3e0ff */
[----:B------:R-:W-:Y:S01]  /*23ba0*/  IADD3 R41, P2, PT, R34, R45, RZ ;  /* 0x0000002d22297210 */ /* 0x000fe20007f5e0ff */
[----:B------:R-:W-:-:S04]  /*23bb0*/  IMAD.WIDE.U32 R46, R27, R24, R48 ;  /* 0x000000181b2e7225 */ /* 0x000fc800078e0030 */
        /* <DEDUP_REMOVED lines=15> */
[----:B------:R-:W-:Y:S01]  /*23cb0*/  IMAD.WIDE.U32 R44, R27, R17, R46 ;  /* 0x000000111b2c7225 */ /* 0x000fe200078e002e */
[----:B------:R-:W-:-:S03]  /*23cc0*/  IADD3 R47, PT, PT, R30, R49, RZ ;  /* 0x000000311e2f7210 */ /* 0x000fc60007ffe0ff */
[----:B------:R-:W-:Y:S01]  /*23cd0*/  IMAD.IADD R49, R37, 0x1, R51 ;  /* 0x0000000125317824 */ /* 0x000fe200078e0233 */
[----:B------:R-:W-:Y:S01]  /*23ce0*/  IADD3.X R51, PT, PT, RZ, RZ, RZ, P4, !PT ;  /* 0x000000ffff337210 */ /* 0x000fe200027fe4ff */
[----:B------:R-:W-:Y:S01]  /*23cf0*/  IMAD.IADD R27, R26, 0x1, R45 ;  /* 0x000000011a1b7824 */ /* 0x000fe200078e022d */
        /* <DEDUP_REMOVED lines=8> */
[----:B------:R-:W-:Y:S01]  /*23d80*/  IMAD.WIDE.U32 R46, R29, R24, R46 ;  /* 0x000000181d2e7225 */ /* 0x000fe200078e002e */
[----:B------:R-:W-:-:S03]  /*23d90*/  IADD3.X R57, PT, PT, RZ, RZ, RZ, P1, !PT ;  /* 0x000000ffff397210 */ /* 0x000fc60000ffe4ff */
[----:B------:R-:W-:Y:S02]  /*23da0*/  IMAD.IADD R51, R3, 0x1, R45 ;  /* 0x0000000103337824 */ /* 0x000fe400078e022d */
[----:B------:R-:W-:-:S04]  /*23db0*/  IMAD.WIDE.U32 R48, R31, R20, R48 ;  /* 0x000000141f307225 */ /* 0x000fc800078e0030 */
[----:B------:R-:W-:Y:S01]  /*23dc0*/  IMAD.X R41, RZ, RZ, RZ, P0 ;  /* 0x000000ffff297224 */ /* 0x000fe200000e06ff */
[----:B------:R-:W-:Y:S01]  /*23dd0*/  IADD3 R27, P0, PT, R27, R12, RZ ;  /* 0x0000000c1b1b7210 */ /* 0x000fe20007f1e0ff */
[----:B------:R-:W-:Y:S01]  /*23de0*/  IMAD.WIDE.U32 R56, R35, R53, R56 ;  /* 0x0000003523387225 */ /* 0x000fe200078e0038 */
[----:B------:R-:W-:Y:S02]  /*23df0*/  IADD3 R12, PT, PT, R23, R47, RZ ;  /* 0x0000002f170c7210 */ /* 0x000fe40007ffe0ff */
[----:B------:R-:W-:Y:S01]  /*23e00*/  IADD3 R50, P4, PT, R51, R48, RZ ;  /* 0x0000003033327210 */ /* 0x000fe20007f9e0ff */
[----:B------:R-:W-:Y:S02]  /*23e10*/  IMAD.IADD R47, R19, 0x1, R49 ;  /* 0x00000001132f7824 */ /* 0x000fe400078e0231 */
[----:B------:R-:W-:-:S04]  /*23e20*/  IMAD.WIDE.U32 R44, R84, UR6, R40 ;  /* 0x00000006542c7c25 */ /* 0x000fc8000f8e0028 */
[----:B------:R-:W-:Y:S01]  /*23e30*/  IMAD.X R51, RZ, RZ, RZ, P4 ;  /* 0x000000ffff337224 */ /* 0x000fe200020e06ff */
[----:B------:R-:W-:Y:S01]  /*23e40*/  IADD3 R46, P4, PT, R47, R46, RZ ;  /* 0x0000002e2f2e7210 */ /* 0x000fe20007f9e0ff */
[----:B------:R-:W-:Y:S01]  /*23e50*/  IMAD.X R41, RZ, RZ, RZ, P3 ;  /* 0x000000ffff297224 */ /* 0x000fe200018e06ff */
[----:B------:R-:W-:Y:S01]  /*23e60*/  IADD3 R40, P3, PT, R12, R27, RZ ;  /* 0x0000001b0c287210 */ /* 0x000fe20007f7e0ff */
[----:B------:R-:W-:-:S04]  /*23e70*/  IMAD.WIDE.U32 R48, R43, R55, R50 ;  /* 0x000000372b307225 */ /* 0x000fc800078e0032 */
[----:B------:R-:W-:Y:S02]  /*23e80*/  IMAD.IADD R51, R2, 0x1, R57 ;  /* 0x0000000102337824 */ /* 0x000fe400078e0239 */
[----:B------:R-:W-:Y:S02]  /*23e90*/  HFMA2 R57, -RZ, RZ, 0, 0 ;  /* 0x00000000ff397431 */ /* 0x000fe400000001ff */
        /* <DEDUP_REMOVED lines=8> */
[----:B------:R-:W-:Y:S01]  /*23f20*/  IMAD R33, R56, R33, RZ ;  /* 0x0000002138217224 */ /* 0x000fe200078e02ff */
[----:B------:R-:W-:Y:S01]  /*23f30*/  IADD3 R61, P3, PT, R61, R12, RZ ;  /* 0x0000000c3d3d7210 */ /* 0x000fe20007f7e0ff */
[----:B------:R-:W-:Y:S01]  /*23f40*/  IMAD.X R45, RZ, RZ, RZ, P1 ;  /* 0x000000ffff2d7224 */ /* 0x000fe200008e06ff */
[----:B------:R-:W-:Y:S01]  /*23f50*/  IADD3 R48, P1, PT, R49, R46, RZ ;  /* 0x0000002e31307210 */ /* 0x000fe20007f3e0ff */
[----:B------:R-:W-:Y:S01]  /*23f60*/  IMAD.WIDE.U32 R40, R29, R17, R40 ;  /* 0x000000111d287225 */ /* 0x000fe200078e0028 */
[----:B------:R-:W-:-:S03]  /*23f70*/  IADD3.X R29, PT, PT, RZ, RZ, RZ, P0, !PT ;  /* 0x000000ffff1d7210 */ /* 0x000fc600007fe4ff */
[----:B------:R-:W-:Y:S01]  /*23f80*/  IMAD.IADD R47, R30, 0x1, R47 ;  /* 0x000000011e2f7824 */ /* 0x000fe200078e022f */
[----:B------:R-:W-:Y:S01]  /*23f90*/  IADD3 R29, P0, PT, R29, R34, RZ ;  /* 0x000000221d1d7210 */ /* 0x000fe20007f1e0ff */
[----:B------:R-:W-:Y:S02]  /*23fa0*/  IMAD.X R51, RZ, RZ, RZ, P4 ;  /* 0x000000ffff337224 */ /* 0x000fe400020e06ff */
[----:B------:R-:W-:-:S04]  /*23fb0*/  IMAD.HI.U32 R27, R33, R52, R56 ;  /* 0x00000034211b7227 */ /* 0x000fc800078e0038 */
[----:B------:R-:W-:Y:S01]  /*23fc0*/  IMAD.X R49, RZ, RZ, RZ, P1 ;  /* 0x000000ffff317224 */ /* 0x000fe200008e06ff */
[----:B------:R-:W-:Y:S01]  /*23fd0*/  IADD3 R46, P1, PT, R47, R40, RZ ;  /* 0x000000282f2e7210 */ /* 0x000fe20007f3e0ff */
[----:B------:R-:W-:Y:S01]  /*23fe0*/  IMAD.WIDE.U32 R50, R35, R54, R50 ;  /* 0x0000003623327225 */ /* 0x000fe200078e0032 */
[----:B------:R-:W-:Y:S02]  /*23ff0*/  IADD3 R27, PT, PT, R0, R27, RZ ;  /* 0x0000001b001b7210 */ /* 0x000fe40007ffe0ff */
[----:B------:R-:W-:Y:S01]  /*24000*/  IADD3.X R47, PT, PT, RZ, RZ, RZ, P1, !PT ;  /* 0x000000ffff2f7210 */ /* 0x000fe20000ffe4ff */
[----:B------:R-:W-:Y:S02]  /*24010*/  IMAD.IADD R0, R26, 0x1, R41 ;  /* 0x000000011a007824 */ /* 0x000fe400078e0229 */
[----:B------:R-:W-:Y:S01]  /*24020*/  IMAD.WIDE.U32 R40, R43, R20, R48 ;  /* 0x000000142b287225 */ /* 0x000fe200078e0030 */
[----:B------:R-:W-:-:S03]  /*24030*/  IADD3 R48, P1, PT, R27, R50, RZ ;  /* 0x000000321b307210 */ /* 0x000fc60007f3e0ff */
[----:B------:R-:W-:Y:S01]  /*24040*/  IMAD.IADD R51, R3, 0x1, R51 ;  /* 0x0000000103337824 */ /* 0x000fe200078e0233 */
[----:B------:R-:W-:Y:S01]  /*24050*/  IADD3.X R49, PT, PT, RZ, RZ, RZ, P1, !PT ;  /* 0x000000ffff317210 */ /* 0x000fe20000ffe4ff */
[----:B------:R-:W-:Y:S01]  /*24060*/  IMAD.X R12, RZ, RZ, RZ, P0 ;  /* 0x000000ffff0c7224 */ /* 0x000fe200000e06ff */
[----:B------:R-:W-:Y:S01]  /*24070*/  IADD3 R27, P1, PT, R0, R29, RZ ;  /* 0x0000001d001b7210 */ /* 0x000fe20007f3e0ff */
[----:B------:R-:W-:Y:S01]  /*24080*/  IMAD.WIDE.U32 R46, R31, R24, R46 ;  /* 0x000000181f2e7225 */ /* 0x000fe200078e002e */
[----:B------:R-:W-:-:S03]  /*24090*/  IADD3 R56, P0, PT, R51, R40, RZ ;  /* 0x0000002833387210 */ /* 0x000fc60007f1e0ff */
[----:B------:R-:W-:Y:S01]  /*240a0*/  IMAD.IADD R51, R19, 0x1, R41 ;  /* 0x0000000113337824 */ /* 0x000fe200078e0229 */
[----:B------:R-:W-:Y:S01]  /*240b0*/  IADD3.X R57, PT, PT, RZ, RZ, RZ, P0, !PT ;  /* 0x000000ffff397210 */ /* 0x000fe200007fe4ff */
[----:B------:R-:W-:Y:S02]  /*240c0*/  IMAD.IADD R0, R23, 0x1, R47 ;  /* 0x0000000117007824 */ /* 0x000fe400078e022f */
[----:B------:R-:W-:Y:S01]  /*240d0*/  IMAD.WIDE.U32 R40, R33, R53, R48 ;  /* 0x0000003521287225 */ /* 0x000fe200078e0030 */
[----:B------:R-:W-:Y:S02]  /*240e0*/  IADD3 R50, P4, PT, R51, R46, RZ ;  /* 0x0000002e33327210 */ /* 0x000fe40007f9e0ff */
        /* <DEDUP_REMOVED lines=14> */
[----:B------:R-:W-:Y:S01]  /*241d0*/  IMAD.X R27, RZ, RZ, RZ, P1 ;  /* 0x000000ffff1b7224 */ /* 0x000fe200008e06ff */
[----:B------:R-:W-:Y:S01]  /*241e0*/  IADD3 R50, P1, PT, R51, R48, RZ ;  /* 0x0000003033327210 */ /* 0x000fe20007f3e0ff */
[----:B------:R-:W-:Y:S01]  /*241f0*/  IMAD.WIDE.U32 R46, R84, UR5, R44 ;  /* 0x00000005542e7c25 */ /* 0x000fe2000f8e002c */
[----:B------:R-:W-:-:S03]  /*24200*/  IADD3 R12, PT, PT, R26, R49, RZ ;  /* 0x000000311a0c7210 */ /* 0x000fc60007ffe0ff */
[----:B------:R-:W-:Y:S02]  /*24210*/  IMAD.X R57, RZ, RZ, RZ, P2 ;  /* 0x000000ffff397224 */ /* 0x000fe400010e06ff */
[----:B------:R-:W-:Y:S01]  /*24220*/  IMAD.WIDE.U32 R44, R33, R54, R58 ;  /* 0x00000036212c7225 */ /* 0x000fe200078e003a */
[----:B------:R-:W-:-:S03]  /*24230*/  IADD3.X R59, PT, PT, RZ, -0x1, R42, P6, P5 ;  /* 0xffffffffff3b7810 */ /* 0x000fc600037ea42a */
[----:B------:R-:W-:Y:S01]  /*24240*/  IMAD.X R51, RZ, RZ, RZ, P1 ;  /* 0x000000ffff337224 */ /* 0x000fe200008e06ff */
[----:B------:R-:W-:Y:S01]  /*24250*/  IADD3 R27, P1, PT, R27, R0, RZ ;  /* 0x000000001b1b7210 */ /* 0x000fe20007f3e0ff */
[----:B------:R-:W-:Y:S01]  /*24260*/  IMAD.WIDE.U32 R56, R35, R20, R56 ;  /* 0x0000001423387225 */ /* 0x000fe200078e0038 */
[----:B------:R-:W-:Y:S02]  /*24270*/  SHF.R.U32.HI R59, RZ, 0x1f, R59 ;  /* 0x0000001fff3b7819 */ /* 0x000fe4000001163b */
        /* <DEDUP_REMOVED lines=9> */
[----:B------:R-:W-:Y:S02]  /*24310*/  IADD3 R50, P6, PT, R51, R48, RZ ;  /* 0x0000003033327210 */ /* 0x000fe40007fde0ff */
[----:B------:R-:W-:Y:S02]  /*24320*/  IADD3.X R3, PT, PT, RZ, RZ, RZ, P5, !PT ;  /* 0x000000ffff037210 */ /* 0x000fe40002ffe4ff */
[----:B------:R-:W-:Y:S01]  /*24330*/  IADD3 R34, P0, PT, R34, R29, RZ ;  /* 0x0000001d22227210 */ /* 0x000fe20007f1e0ff */
[----:B------:R-:W-:Y:S01]  /*24340*/  IMAD.X R29, RZ, RZ, RZ, P4 ;  /* 0x000000ffff1d7224 */ /* 0x000fe200020e06ff */
[----:B------:R-:W-:Y:S01]  /*24350*/  IADD3 R48, P4, PT, R49, R12, RZ ;  /* 0x0000000c31307210 */ /* 0x000fe20007f9e0ff */
[----:B------:R-:W-:Y:S01]  /*24360*/  IMAD.X R51, RZ, RZ, RZ, P6 ;  /* 0x000000ffff337224 */ /* 0x000fe200030e06ff */
[----:B------:R-:W-:Y:S01]  /*24370*/  IADD3 R59, P1, P6, R36, -R59, -R7 ;  /* 0x8000003b243b7210 */ /* 0x000fe20007e3e807 */
[----:B------:R-:W-:Y:S01]  /*24380*/  IMAD.WIDE.U32 R2, R33, R55, R2 ;  /* 0x0000003721027225 */ /* 0x000fe200078e0002 */
[----:B------:R-:W-:-:S02]  /*24390*/  IADD3 R12, P5, PT, R29, R34, RZ ;  /* 0x000000221d0c7210 */ /* 0x000fc40007fbe0ff */
[----:B------:R-:W-:Y:S01]  /*243a0*/  IADD3.X R61, PT, PT, RZ, -0x1, R42, P1, P6 ;  /* 0xffffffffff3d7810 */ /* 0x000fe20000fec42a */
[----:B------:R-:W-:Y:S01]  /*243b0*/  IMAD.X R49, RZ, RZ, RZ, P4 ;  /* 0x000000ffff317224 */ /* 0x000fe200020e06ff */
[----:B------:R-:W-:Y:S01]  /*243c0*/  IADD3 R7, PT, PT, R37, R3, RZ ;  /* 0x0000000325077210 */ /* 0x000fe20007ffe0ff */
[----:B------:R-:W-:Y:S01]  /*243d0*/  IMAD.WIDE.U32 R50, R35, R21, R50 ;  /* 0x0000001523327225 */ /* 0x000fe200078e0032 */
[----:B------:R-:W-:Y:S02]  /*243e0*/  IADD3 R38, P4, PT, R39, R47, RZ ;  /* 0x0000002f27267210 */ /* 0x000fe40007f9e0ff */
[----:B------:R-:W-:Y:S01]  /*243f0*/  IADD3 R27, P1, PT, R27, R12, RZ ;  /* 0x0000000c1b1b7210 */ /* 0x000fe20007f3e0ff */
[----:B------:R-:W-:Y:S01]  /*24400*/  IMAD.WIDE.U32 R46, R43, R17, R48 ;  /* 0x000000112b2e7225 */ /* 0x000fe200078e0030 */
[----:B------:R-:W-:Y:S02]  /*24410*/  IADD3 R36, P6, PT, R7, R50, RZ ;  /* 0x0000003207247210 */ /* 0x000fe40007fde0ff */
[----:B------:R-:W-:Y:S01]  /*24420*/  SHF.R.U32.HI R61, RZ, 0x1f, R61 ;  /* 0x0000001fff3d7819 */ /* 0x000fe2000001163d */
[----:B------:R-:W-:Y:S01]  /*24430*/  IMAD.IADD R49, R30, 0x1, R51 ;  /* 0x000000011e317824 */ /* 0x000fe200078e0233 */
[----:B------:R-:W-:Y:S01]  /*24440*/  IADD3.X R12, PT, PT, RZ, RZ, RZ, P2, !PT ;  /* 0x000000ffff0c7210 */ /* 0x000fe200017fe4ff */
[----:B------:R-:W-:-:S02]  /*24450*/  IMAD.X R39, RZ, RZ, RZ, P4 ;  /* 0x000000ffff277224 */ /* 0x000fc400020e06ff */
[----:B------:R-:W-:Y:S01]  /*24460*/  IMAD.X R37, RZ, RZ, RZ, P6 ;  /* 0x000000ffff257224 */ /* 0x000fe200030e06ff */
[----:B------:R-:W-:Y:S01]  /*24470*/  IADD3 R48, P4, PT, R49, R46, RZ ;  /* 0x0000002e31307210 */ /* 0x000fe20007f9e0ff */
[----:B------:R-:W-:Y:S01]  /*24480*/  IMAD.WIDE.U32 R84, R84, UR4, R38 ;  /* 0x0000000454547c25 */ /* 0x000fe2000f8e0026 */
[----:B------:R-:W-:-:S03]  /*24490*/  IADD3 R61, P2, P6, R32, -R61, -R14 ;  /* 0x8000003d203d7210 */ /* 0x000fc60007e5e80e */
[----:B------:R-:W-:Y:S01]  /*244a0*/  IMAD.X R49, RZ, RZ, RZ, P4 ;  /* 0x000000ffff317224 */ /* 0x000fe200020e06ff */
[----:B------:R-:W-:Y:S01]  /*244b0*/  IADD3 R12, P4, PT, R12, R27, RZ ;  /* 0x0000001b0c0c7210 */ /* 0x000fe20007f9e0ff */
[----:B------:R-:W-:Y:S01]  /*244c0*/  IMAD.WIDE.U32 R36, R33, R20, R36 ;  /* 0x0000001421247225 */ /* 0x000fe200078e0024 */
[----:B------:R-:W-:Y:S02]  /*244d0*/  IADD3 R27, PT, PT, R26, R47, RZ ;  /* 0x0000002f1a1b7210 */ /* 0x000fe40007ffe0ff */
[----:B------:R-:W-:Y:S01]  /*244e0*/  IADD3.X R62, PT, PT, RZ, -0x1, R42, P2, P6 ;  /* 0xffffffffff3e7810 */ /* 0x000fe200017ec42a */
[----:B------:R-:W-:Y:S01]  /*244f0*/  IMAD.WIDE.U32 R46, R35, R24, R48 ;  /* 0x00000018232e7225 */ /* 0x000fe200078e0030 */
[----:B------:R-:W-:Y:S02]  /*24500*/  IADD3 R27, P2, PT, R27, R12, RZ ;  /* 0x0000000c1b1b7210 */ /* 0x000fe40007f5e0ff */
[----:B------:R-:W-:Y:S01]  /*24510*/  SHF.R.U32.HI R62, RZ, 0x1f, R62 ;  /* 0x0000001fff3e7819 */ /* 0x000fe2000001163e */
[----:B------:R-:W-:Y:S01]  /*24520*/  IMAD.IADD R43, R19, 0x1, R37 ;  /* 0x00000001132b7824 */ /* 0x000fe200078e0225 */
[----:B------:R-:W-:Y:S01]  /*24530*/  IADD3.X R19, PT, PT, RZ, RZ, RZ, P3, !PT ;  /* 0x000000ffff137210 */ /* 0x000fe20001ffe4ff */
[----:B------:R-:W-:-:S02]  /*24540*/  IMAD.IADD R12, R23, 0x1, R47 ;  /* 0x00000001170c7824 */ /* 0x000fc400078e022f */
[----:B------:R-:W-:Y:S01]  /*24550*/  IMAD.X R14, RZ, RZ, RZ, P5 ;  /* 0x000000ffff0e7224 */ /* 0x000fe200028e06ff */
[----:B------:R-:W-:Y:S02]  /*24560*/  IADD3 R46, P6, PT, R43, R46, RZ ;  /* 0x0000002e2b2e7210 */ /* 0x000fe40007fde0ff */
[----:B------:R-:W-:Y:S01]  /*24570*/  IADD3 R38, P3, PT, R12, R27, RZ ;  /* 0x0000001b0c267210 */ /* 0x000fe20007f7e0ff */
[----:B------:R-:W-:Y:S01]  /*24580*/  IMAD.X R27, RZ, RZ, RZ, P0 ;  /* 0x000000ffff1b7224 */ /* 0x000fe200000e06ff */
[----:B------:R-:W-:Y:S02]  /*24590*/  IADD3.X R47, PT, PT, RZ, RZ, RZ, P6, !PT ;  /* 0x000000ffff2f7210 */ /* 0x000fe400037fe4ff */
[----:B------:R-:W-:Y:S01]  /*245a0*/  IADD3 R12, P0, PT, R84, R19, RZ ;  /* 0x00000013540c7210 */ /* 0x000fe20007f1e0ff */
[----:B------:R-:W-:Y:S01]  /*245b0*/  IMAD.X R19, RZ, RZ, RZ, P1 ;  /* 0x000000ffff137224 */ /* 0x000fe200008e06ff */
[----:B------:R-:W-:Y:S01]  /*245c0*/  IADD3 R62, P1, P6, R28, -R62, -R9 ;  /* 0x8000003e1c3e7210 */ /* 0x000fe20007e3e809 */
[----:B------:R-:W-:Y:S01]  /*245d0*/  IMAD.X R39, RZ, RZ, RZ, P3 ;  /* 0x000000ffff277224 */ /* 0x000fe200018e06ff */
[----:B------:R-:W-:Y:S01]  /*245e0*/  IADD3 R27, P5, PT, R27, R12, RZ ;  /* 0x0000000c1b1b7210 */ /* 0x000fe20007fbe0ff */
[----:B------:R-:W-:Y:S01]  /*245f0*/  IMAD.WIDE.U32 R28, R33, R21, R46 ;  /* 0x00000015211c7225 */ /* 0x000fe200078e002e */
[----:B------:R-:W-:-:S02]  /*24600*/  IADD3.X R12, PT, PT, RZ, RZ, RZ, P4, !PT ;  /* 0x000000ffff0c7210 */ /* 0x000fc400027fe4ff */
[----:B------:R-:W-:Y:S01]  /*24610*/  IADD3 R14, P3, PT, R14, R27, RZ ;  /* 0x0000001b0e0e7210 */ /* 0x000fe20007f7e0ff */
[----:B------:R-:W-:Y:S01]  /*24620*/  IMAD.WIDE.U32 R34, R35, R17, R38 ;  /* 0x0000001123227225 */ /* 0x000fe200078e0026 */
[----:B------:R-:W-:Y:S02]  /*24630*/  IADD3.X R63, PT, PT, RZ, -0x1, R42, P1, P6 ;  /* 0xffffffffff3f7810 */ /* 0x000fe40000fec42a */
[----:B------:R-:W-:Y:S01]  /*24640*/  IADD3 R19, P4, PT, R19, R14, RZ ;  /* 0x0000000e13137210 */ /* 0x000fe20007f9e0ff */
[----:B------:R-:W-:Y:S01]  /*24650*/  IMAD.IADD R9, R30, 0x1, R29 ;  /* 0x000000011e097824 */ /* 0x000fe200078e021d */
[----:B------:R-:W-:Y:S02]  /*24660*/  SHF.R.U32.HI R63, RZ, 0x1f, R63 ;  /* 0x0000001fff3f7819 */ /* 0x000fe4000001163f */
[----:B------:R-:W-:Y:S01]  /*24670*/  IADD3 R12, P1, PT, R12, R19, RZ ;  /* 0x000000130c0c7210 */ /* 0x000fe20007f3e0ff */
[----:B------:R-:W-:Y:S01]  /*24680*/  IMAD.X R19, RZ, RZ, RZ, P2 ;  /* 0x000000ffff137224 */ /* 0x000fe200010e06ff */
[----:B------:R-:W-:Y:S01]  /*24690*/  IADD3 R30, P6, PT, R9, R34, RZ ;  /* 0x00000022091e7210 */ /* 0x000fe20007fde0ff */
[----:B------:R-:W-:Y:S01]  /*246a0*/  IMAD.IADD R34, R26, 0x1, R35 ;  /* 0x000000011a227824 */ /* 0x000fe200078e0223 */
[----:B------:R-:W-:Y:S01]  /*246b0*/  IADD3.X R84, PT, PT, RZ, RZ, RZ, P5, !PT ;  /* 0x000000ffff547210 */ /* 0x000fe20002ffe4ff */
[----:B------:R-:W-:Y:S01]  /*246c0*/  IMAD.X R35, RZ, RZ, RZ, P0 ;  /* 0x000000ffff237224 */ /* 0x000fe200000e06ff */
[----:B------:R-:W-:-:S02]  /*246d0*/  IADD3.X R31, PT, PT, RZ, RZ, RZ, P6, !PT ;  /* 0x000000ffff1f7210 */ /* 0x000fc400037fe4ff */
[----:B------:R-:W-:Y:S02]  /*246e0*/  IADD3 R63, P0, P6, R22, -R63, -R18 ;  /* 0x8000003f163f7210 */ /* 0x000fe40007e1e812 */
[----:B------:R-:W-:Y:S01]  /*246f0*/  IADD3 R19, P2, PT, R19, R12, RZ ;  /* 0x0000000c13137210 */ /* 0x000fe20007f5e0ff */
[----:B------:R-:W-:Y:S01]  /*24700*/  IMAD.WIDE.U32 R30, R33, R24, R30 ;  /* 0x00000018211e7225 */ /* 0x000fe200078e001e */
[----:B------:R-:W-:Y:S02]  /*24710*/  IADD3.X R14, PT, PT, RZ, -0x1, R42, P0, P6 ;  /* 0xffffffffff0e7810 */ /* 0x000fe400007ec42a */
[----:B------:R-:W-:Y:S01]  /*24720*/  ISETP.GT.U32.AND P0, PT, R63, -0x1, PT ;  /* 0xffffffff3f00780c */ /* 0x000fe20003f04070 */
[----:B------:R-:W-:Y:S01]  /*24730*/  IMAD.IADD R27, R23, 0x1, R31 ;  /* 0x00000001171b7824 */ /* 0x000fe200078e021f */
[----:B------:R-:W-:Y:S01]  /*24740*/  IADD3 R18, P5, PT, R34, R19, RZ ;  /* 0x0000001322127210 */ /* 0x000fe20007fbe0ff */
[----:B------:R-:W-:Y:S01]  /*24750*/  IMAD.X R12, RZ, RZ, RZ, P3 ;  /* 0x000000ffff0c7224 */ /* 0x000fe200018e06ff */
[----:B------:R-:W-:-:S02]  /*24760*/  ISETP.GT.AND.EX P0, PT, R14, -0x1, PT, P0 ;  /* 0xffffffff0e00780c */ /* 0x000fc40003f04300 */
        /* <DEDUP_REMOVED lines=10> */
[----:B------:R-:W-:Y:S01]  /*24810*/  IMAD.IADD R22, R26, 0x1, R19 ;  /* 0x000000011a167824 */ /* 0x000fe200078e0213 */
        /* <DEDUP_REMOVED lines=17> */
.L_x_377:
[----:B------:R-:W-:Y:S01]  /*24930*/  IADD3 R84, PT, PT, R22, R84, R23 ;  /* 0x0000005416547210 */ /* 0x000fe20007ffe017 */
[----:B------:R-:W-:Y:S01]  /*24940*/  IMAD.MOV.U32 R12, RZ, RZ, R4 ;  /* 0x000000ffff0c7224 */ /* 0x000fe200078e0004 */
[----:B------:R-:W-:Y:S01]  /*24950*/  MOV R35, R44 ;  /* 0x0000002c00237202 */ /* 0x000fe20000000f00 */
[----:B------:R-:W-:Y:S01]  /*24960*/  IMAD.MOV.U32 R14, RZ, RZ, R5 ;  /* 0x000000ffff0e7224 */ /* 0x000fe200078e0005 */
[----:B------:R-:W-:Y:S01]  /*24970*/  ISETP.GT.U32.AND P0, PT, R84, R17, PT ;  /* 0x000000115400720c */ /* 0x000fe20003f04070 */
[----:B------:R-:W-:Y:S01]  /*24980*/  IMAD.MOV.U32 R23, RZ, RZ, R2 ;  /* 0x000000ffff177224 */ /* 0x000fe200078e0002 */
[----:B------:R-:W-:Y:S01]  /*24990*/  MOV R32, R28 ;  /* 0x0000001c00207202 */ /* 0x000fe20000000f00 */
[----:B------:R-:W-:Y:S02]  /*249a0*/  IMAD.MOV.U32 R33, RZ, RZ, R36 ;  /* 0x000000ffff217224 */ /* 0x000fe400078e0024 */
[----:B------:R-:W-:Y:S02]  /*249b0*/  IMAD.MOV.U32 R26, RZ, RZ, R30 ;  /* 0x000000ffff1a7224 */ /* 0x000fe400078e001e */
[----:B------:R-:W-:-:S06]  /*249c0*/  IMAD.MOV.U32 R25, RZ, RZ, R18 ;  /* 0x000000ffff197224 */ /* 0x000fcc00078e0012 */
        /* <DEDUP_REMOVED lines=30> */
.L_x_378:
        /* <DEDUP_REMOVED lines=22> */
.L_x_379:
[C---:B------:R-:W-:Y:S01]  /*24d10*/  SHF.L.U64.HI R4, R35.reuse, 0x1, R4 ;  /* 0x0000000123047819 */ /* 0x040fe20000010204 */
[----:B------:R-:W-:Y:S01]  /*24d20*/  IMAD.SHL.U32 R7, R35, 0x2, RZ ;  /* 0x0000000223077824 */ /* 0x000fe200078e00ff */
[----:B------:R-:W-:Y:S01]  /*24d30*/  SHF.L.U64.HI R2, R25, 0x1, R22 ;  /* 0x0000000119027819 */ /* 0x000fe20000010216 */
[----:B------:R-:W-:Y:S01]  /*24d40*/  IMAD.SHL.U32 R22, R33, 0x2, RZ ;  /* 0x0000000221167824 */ /* 0x000fe200078e00ff */
[C---:B------:R-:W-:Y:S02]  /*24d50*/  SHF.L.U32 R3, R23.reuse, 0x1, RZ ;  /* 0x0000000117037819 */ /* 0x040fe400000006ff */
        /* <DEDUP_REMOVED lines=13> */
[----:B------:R-:W-:Y:S02]  /*24e30*/  SHF.L.U64.HI R9, R32, 0x1, R9 ;  /* 0x0000000120097819 */ /* 0x000fe40000010209 */
[----:B------:R-:W-:Y:S02]  /*24e40*/  ISETP.GT.U32.OR.EX P0, PT, R3, RZ, !P0, P1 ;  /* 0x000000ff0300720c */ /* 0x000fe40004704510 */
[----:B------:R-:W-:-:S02]  /*24e50*/  SHF.L.U64.HI R7, R26, 0x1, R27 ;  /* 0x000000011a077819 */ /* 0x000fc4000001021b */
[----:B------:R-:W-:Y:S02]  /*24e60*/  SHF.L.U32 R18, R32, 0x1, RZ ;  /* 0x0000000120127819 */ /* 0x000fe400000006ff */
[----:B------:R-:W-:Y:S02]  /*24e70*/  LOP3.LUT R23, R23, 0x1, RZ, 0xc0, !PT ;  /* 0x0000000117177812 */ /* 0x000fe400078ec0ff */
[----:B------:R-:W-:Y:S02]  /*24e80*/  LOP3.LUT R19, R19, 0x1, RZ, 0xc0, !PT ;  /* 0x0000000113137812 */ /* 0x000fe400078ec0ff */
[----:B------:R-:W-:Y:S02]  /*24e90*/  LOP3.LUT R9, R9, 0x1, RZ, 0xc0, !PT ;  /* 0x0000000109097812 */ /* 0x000fe400078ec0ff */
[----:B------:R-:W-:Y:S02]  /*24ea0*/  LOP3.LUT R7, R7, 0x1, RZ, 0xc0, !PT ;  /* 0x0000000107077812 */ /* 0x000fe400078ec0ff */
[----:B------:R-:W-:-:S02]  /*24eb0*/  LOP3.LUT R32, R23, 0xfffffffe, R22, 0xf8, !PT ;  /* 0xfffffffe17207812 */ /* 0x000fc400078ef816 */
[----:B------:R-:W-:Y:S02]  /*24ec0*/  LOP3.LUT R33, R19, 0xfffffffe, R18, 0xf8, !PT ;  /* 0xfffffffe13217812 */ /* 0x000fe400078ef812 */
[----:B------:R-:W-:Y:S02]  /*24ed0*/  LOP3.LUT R4, R9, 0xfffffffe, R4, 0xf8, !PT ;  /* 0xfffffffe09047812 */ /* 0x000fe400078ef804 */
[----:B------:R-:W-:Y:S02]  /*24ee0*/  LOP3.LUT R0, R7, 0xfffffffe, R0, 0xf8, !PT ;  /* 0xfffffffe07007812 */ /* 0x000fe400078ef800 */
[----:B------:R-:W-:Y:S01]  /*24ef0*/  SHF.L.U32 R29, R5, 0x1, RZ ;  /* 0x00000001051d7819 */ /* 0x000fe200000006ff */
[----:B------:R-:W-:Y:S06]  /*24f00*/  @P0 BRA `(.L_x_380) ;  /* 0x0000000000840947 */ /* 0x000fec0003800000 */
[----:B------:R-:W-:Y:S01]  /*24f10*/  IMAD.MOV.U32 R23, RZ, RZ, R2 ;  /* 0x000000ffff177224 */ /* 0x000fe200078e0002 */
[----:B------:R-:W-:Y:S01]  /*24f20*/  MOV R27, R31 ;  /* 0x0000001f001b7202 */ /* 0x000fe20000000f00 */
[----:B------:R-:W-:Y:S01]  /*24f30*/  IMAD.MOV.U32 R26, RZ, RZ, R30 ;  /* 0x000000ffff1a7224 */ /* 0x000fe200078e001e */
[----:B------:R-:W-:Y:S01]  /*24f40*/  MOV R18, R4 ;  /* 0x0000000400127202 */ /* 0x000fe20000000f00 */
[----:B------:R-:W-:Y:S01]  /*24f50*/  IMAD.MOV.U32 R22, RZ, RZ, R32 ;  /* 0x000000ffff167224 */ /* 0x000fe200078e0020 */
[----:B------:R-:W-:Y:S01]  /*24f60*/  ISETP.LT.U32.AND P0, PT, R23, R17, PT ;  /* 0x000000111700720c */ /* 0x000fe20003f01070 */
[----:B------:R-:W-:Y:S02]  /*24f70*/  IMAD.MOV.U32 R25, RZ, RZ, R33 ;  /* 0x000000ffff197224 */ /* 0x000fe400078e0021 */
[----:B------:R-:W-:Y:S02]  /*24f80*/  IMAD.MOV.U32 R19, RZ, RZ, R0 ;  /* 0x000000ffff137224 */ /* 0x000fe400078e0000 */
[----:B------:R-:W-:-:S08]  /*24f90*/  IMAD.MOV.U32 R28, RZ, RZ, RZ ;  /* 0x000000ffff1c7224 */ /* 0x000fd000078e00ff */
        /* <DEDUP_REMOVED lines=24> */
.L_x_380:
[----:B------:R-:W-:Y:S01]  /*25120*/  IADD3 R29, P0, PT, R29, -R52, RZ ;  /* 0x800000341d1d7210 */ /* 0x000fe20007f1e0ff */
[----:B------:R-:W-:-:S03]  /*25130*/  IMAD.MOV.U32 R28, RZ, RZ, RZ ;  /* 0x000000ffff1c7224 */ /* 0x000fc600078e00ff */
        /* <DEDUP_REMOVED lines=22> */
.L_x_347:
[----:B------:R-:W-:Y:S01]  /*252a0*/  SHF.R.U64 R44, R3, 0x1f, R44 ;  /* 0x0000001f032c7819 */ /* 0x000fe2000000122c */
[----:B------:R-:W-:-:S03]  /*252b0*/  IMAD.MOV.U32 R45, RZ, RZ, RZ ;  /* 0x000000ffff2d7224 */ /* 0x000fc600078e00ff */
[----:B------:R-:W-:-:S05]  /*252c0*/  LOP3.LUT R44, R44, 0x1, RZ, 0xc0, !PT ;  /* 0x000000012c2c7812 */ /* 0x000fca00078ec0ff */
[----:B------:R-:W-:-:S03]  /*252d0*/  IMAD.WIDE.U32 R44, R43, 0x2, R44 ;  /* 0x000000022b2c7825 */ /* 0x000fc600078e002c */
[C---:B------:R-:W-:Y:S02]  /*252e0*/  ISETP.GT.U32.AND P0, PT, R44.reuse, R92, PT ;  /* 0x0000005c2c00720c */ /* 0x040fe40003f04070 */
[----:B------:R-:W-:-:S04]  /*252f0*/  ISETP.GT.U32.AND P1, PT, R44, -0x1, PT ;  /* 0xffffffff2c00780c */ /* 0x000fc80003f24070 */
[----:B------:R-:W-:-:S13]  /*25300*/  ISETP.GT.U32.OR.EX P0, PT, R45, RZ, P0, P1 ;  /* 0x000000ff2d00720c */ /* 0x000fda0000704510 */
[----:B------:R-:W-:Y:S05]  /*25310*/  @P0 BRA `(.L_x_381) ;  /* 0x0000000400e80947 */ /* 0x000fea0003800000 */
[----:B------:R-:W-:Y:S01]  /*25320*/  SHF.L.U64.HI R6, R3, 0x1, RZ ;  /* 0x0000000103067819 */ /* 0x000fe200000102ff */
[----:B------:R-:W-:Y:S01]  /*25330*/  IMAD.SHL.U32 R64, R7, 0x2, RZ ;  /* 0x0000000207407824 */ /* 0x000fe200078e00ff */
[----:B------:R-:W-:Y:S01]  /*25340*/  SHF.L.U64.HI R67, R4, 0x1, RZ ;  /* 0x0000000104437819 */ /* 0x000fe200000102ff */
[----:B------:R-:W-:Y:S01]  /*25350*/  IMAD.SHL.U32 R47, R0, 0x2, RZ ;  /* 0x00000002002f7824 */ /* 0x000fe200078e00ff */
[----:B------:R-:W-:Y:S01]  /*25360*/  SHF.L.U32 R65, R4, 0x1, RZ ;  /* 0x0000000104417819 */ /* 0x000fe200000006ff */
[----:B------:R-:W-:Y:S01]  /*25370*/  IMAD R6, R43, 0x2, R6 ;  /* 0x000000022b067824 */ /* 0x000fe200078e0206 */
[----:B------:R-:W-:Y:S01]  /*25380*/  SHF.R.U32.HI R44, RZ, 0x1f, R9 ;  /* 0x0000001fff2c7819 */ /* 0x000fe20000011609 */
[C---:B------:R-:W-:Y:S01]  /*25390*/  IMAD.SHL.U32 R51, R2.reuse, 0x2, RZ ;  /* 0x0000000202337824 */ /* 0x040fe200078e00ff */
[----:B------:R-:W-:Y:S01]  /*253a0*/  SHF.L.U64.HI R61, R2, 0x1, RZ ;  /* 0x00000001023d7819 */ /* 0x000fe200000102ff */
[----:B------:R-:W-:Y:S01]  /*253b0*/  IMAD.SHL.U32 R72, R9, 0x2, RZ ;  /* 0x0000000209487824 */ /* 0x000fe200078e00ff */
[----:B------:R-:W-:-:S02]  /*253c0*/  ISETP.GE.U32.AND P0, PT, R6, R92, PT ;  /* 0x0000005c0600720c */ /* 0x000fc40003f06070 */
[C---:B------:R-:W-:Y:S02]  /*253d0*/  SHF.L.U64.HI R60, R5.reuse, 0x1, RZ ;  /* 0x00000001053c7819 */ /* 0x040fe400000102ff */
[----:B------:R-:W-:Y:S02]  /*253e0*/  SHF.L.U32 R50, R5, 0x1, RZ ;  /* 0x0000000105327819 */ /* 0x000fe400000006ff */
[----:B------:R-:W-:Y:S02]  /*253f0*/  SHF.L.U64.HI R66, R7, 0x1, RZ ;  /* 0x0000000107427819 */ /* 0x000fe400000102ff */
[----:B------:R-:W-:Y:S02]  /*25400*/  LOP3.LUT R74, R65, R44, RZ, 0xfc, !PT ;  /* 0x0000002c414a7212 */ /* 0x000fe400078efcff */
[----:B------:R-:W-:Y:S02]  /*25410*/  LOP3.LUT R63, R67, R64, RZ, 0xfc, !PT ;  /* 0x00000040433f7212 */ /* 0x000fe400078efcff */
[----:B------:R-:W-:Y:S01]  /*25420*/  LOP3.LUT R49, R61, R50, RZ, 0xfc, !PT ;  /* 0x000000323d317212 */ /* 0x000fe200078efcff */
[----:B------:R-:W-:Y:S01]  /*25430*/  IMAD.MOV.U32 R68, RZ, RZ, R74 ;  /* 0x000000ffff447224 */ /* 0x000fe200078e004a */
[----:B------:R-:W-:Y:S01]  /*25440*/  LOP3.LUT R46, R60, R47, RZ, 0xfc, !PT ;  /* 0x0000002f3c2e7212 */ /* 0x000fe200078efcff */
[----:B------:R-:W-:Y:S01]  /*25450*/  IMAD.MOV.U32 R111, RZ, RZ, R63 ;  /* 0x000000ffff6f7224 */ /* 0x000fe200078e003f */
[----:B------:R-:W-:Y:S01]  /*25460*/  SHF.L.U64.HI R48, R0, 0x1, RZ ;  /* 0x0000000100307819 */ /* 0x000fe200000102ff */
[----:B------:R-:W-:Y:S01]  /*25470*/  IMAD.MOV.U32 R75, RZ, RZ, R49 ;  /* 0x000000ffff4b7224 */ /* 0x000fe200078e0031 */
[----:B------:R-:W-:Y:S01]  /*25480*/  SHF.L.U32 R69, R3, 0x1, RZ ;  /* 0x0000000103457819 */ /* 0x000fe200000006ff */
[----:B------:R-:W-:Y:S01]  /*25490*/  IMAD.MOV.U32 R70, RZ, RZ, R46 ;  /* 0x000000ffff467224 */ /* 0x000fe200078e002e */
[----:B------:R-:W-:-:S02]  /*254a0*/  LOP3.LUT R62, R66, R51, RZ, 0xfc, !PT ;  /* 0x00000033423e7212 */ /* 0x000fc400078efcff */
[----:B------:R-:W-:Y:S02]  /*254b0*/  LOP3.LUT R71, R48, R69, RZ, 0xfc, !PT ;  /* 0x0000004530477212 */ /* 0x000fe400078efcff */
[----:B------:R-:W-:Y:S01]  /*254c0*/  MOV R77, R62 ;  /* 0x0000003e004d7202 */ /* 0x000fe20000000f00 */
[----:B------:R-:W-:Y:S06]  /*254d0*/  @!P0 BRA `(.L_x_382) ;  /* 0x0000000800248947 */ /* 0x000fec0003800000 */
[----:B------:R-:W-:-:S04]  /*254e0*/  SHF.R.U64 R45, R0, 0x1f, RZ ;  /* 0x0000001f002d7819 */ /* 0x000fc800000012ff */
[----:B------:R-:W-:-:S04]  /*254f0*/  IADD3 R45, PT, PT, R69, R45, RZ ;  /* 0x0000002d452d7210 */ /* 0x000fc80007ffe0ff */
[----:B------:R-:W-:-:S13]  /*25500*/  ISETP.GT.U32.AND P0, PT, R45, R58, PT ;  /* 0x0000003a2d00720c */ /* 0x000fda0003f04070 */
[----:B------:R-:W-:Y:S05]  /*25510*/  @P0 BRA `(.L_x_381) ;  /* 0x0000000400680947 */ /* 0x000fea0003800000 */
[----:B------:R-:W0:Y:S01]  /*25520*/  LDC R58, c[0x3][0x18] ;  /* 0x00c00600ff3a7b82 */ /* 0x000e220000000800 */
[C---:B------:R-:W-:Y:S01]  /*25530*/  IMAD.SHL.U32 R71, R3.reuse, 0x2, RZ ;  /* 0x0000000203477824 */ /* 0x040fe200078e00ff */
[----:B------:R-:W-:Y:S01]  /*25540*/  SHF.L.U64.HI R6, R3, 0x1, RZ ;  /* 0x0000000103067819 */ /* 0x000fe200000102ff */
[----:B------:R-:W-:Y:S01]  /*25550*/  IMAD.MOV.U32 R68, RZ, RZ, R74 ;  /* 0x000000ffff447224 */ /* 0x000fe200078e004a */
[----:B------:R-:W-:Y:S01]  /*25560*/  LOP3.LUT R70, R60, R47, RZ, 0xfc, !PT ;  /* 0x0000002f3c467212 */ /* 0x000fe200078efcff */
[----:B------:R-:W-:Y:S01]  /*25570*/  IMAD.MOV.U32 R77, RZ, RZ, R62 ;  /* 0x000000ffff4d7224 */ /* 0x000fe200078e003e */
[----:B------:R-:W-:Y:S01]  /*25580*/  LOP3.LUT R71, R48, R71, RZ, 0xfc, !PT ;  /* 0x0000004730477212 */ /* 0x000fe200078efcff */
[----:B------:R-:W-:Y:S01]  /*25590*/  IMAD.MOV.U32 R75, RZ, RZ, R49 ;  /* 0x000000ffff4b7224 */ /* 0x000fe200078e0031 */
[----:B------:R-:W-:Y:S01]  /*255a0*/  MOV R111, R63 ;  /* 0x0000003f006f7202 */ /* 0x000fe20000000f00 */
[----:B------:R-:W-:Y:S01]  /*255b0*/  IMAD R6, R43, 0x2, R6 ;  /* 0x000000022b067824 */ /* 0x000fe200078e0206 */
[----:B0-----:R-:W-:-:S13]  /*255c0*/  ISETP.GE.U32.AND P0, PT, R71, R58, PT ;  /* 0x0000003a4700720c */ /* 0x001fda0003f06070 */
[----:B------:R-:W-:Y:S05]  /*255d0*/  @!P0 BRA `(.L_x_382) ;  /* 0x0000000400e48947 */ /* 0x000fea0003800000 */
[----:B------:R-:W-:-:S04]  /*255e0*/  SHF.R.U64 R6, R5, 0x1f, RZ ;  /* 0x0000001f05067819 */ /* 0x000fc800000012ff */
[----:B------:R-:W-:-:S04]  /*255f0*/  IADD3 R6, PT, PT, R6, R47, RZ ;  /* 0x0000002f06067210 */ /* 0x000fc80007ffe0ff */
[----:B------:R-:W-:-:S13]  /*25600*/  ISETP.LE.U32.AND P0, PT, R6, R57, PT ;  /* 0x000000390600720c */ /* 0x000fda0003f03070 */
[----:B------:R-:W-:Y:S05]  /*25610*/  @!P0 BRA `(.L_x_381) ;  /* 0x0000000400288947 */ /* 0x000fea0003800000 */
[----:B------:R-:W0:Y:S01]  /*25620*/  LDC R57, c[0x3][0x14] ;  /* 0x00c00500ff397b82 */ /* 0x000e220000000800 */
[C---:B------:R-:W-:Y:S01]  /*25630*/  IMAD.SHL.U32 R71, R3.reuse, 0x2, RZ ;  /* 0x0000000203477824 */ /* 0x040fe200078e00ff */
[----:B------:R-:W-:Y:S01]  /*25640*/  SHF.L.U64.HI R6, R3, 0x1, RZ ;  /* 0x0000000103067819 */ /* 0x000fe200000102ff */
[----:B------:R-:W-:Y:S01]  /*25650*/  IMAD.MOV.U32 R68, RZ, RZ, R74 ;  /* 0x000000ffff447224 */ /* 0x000fe200078e004a */
[----:B------:R-:W-:Y:S01]  /*25660*/  LOP3.LUT R75, R61, R50, RZ, 0xfc, !PT ;  /* 0x000000323d4b7212 */ /* 0x000fe200078efcff */
[----:B------:R-:W-:Y:S01]  /*25670*/  IMAD.MOV.U32 R77, RZ, RZ, R62 ;  /* 0x000000ffff4d7224 */ /* 0x000fe200078e003e */
[----:B------:R-:W-:Y:S01]  /*25680*/  MOV R111, R63 ;  /* 0x0000003f006f7202 */ /* 0x000fe20000000f00 */
[----:B------:R-:W-:Y:S01]  /*25690*/  IMAD.MOV.U32 R70, RZ, RZ, R46 ;  /* 0x000000ffff467224 */ /* 0x000fe200078e002e */
[----:B------:R-:W-:Y:S01]  /*256a0*/  LOP3.LUT R71, R48, R71, RZ, 0xfc, !PT ;  /* 0x0000004730477212 */ /* 0x000fe200078efcff */
[----:B------:R-:W-:Y:S01]  /*256b0*/  IMAD R6, R43, 0x2, R6 ;  /* 0x000000022b067824 */ /* 0x000fe200078e0206 */
[----:B0-----:R-:W-:-:S13]  /*256c0*/  ISETP.LT.U32.AND P0, PT, R46, R57, PT ;  /* 0x000000392e00720c */ /* 0x001fda0003f01070 */
[----:B------:R-:W-:Y:S05]  /*256d0*/  @P0 BRA `(.L_x_382) ;  /* 0x0000000400a40947 */ /* 0x000fea0003800000 */
        /* <DEDUP_REMOVED lines=42> */
[----:B------:R-:W-:Y:S01]  /*25980*/  LOP3.LUT R71, R48, R45, RZ, 0xfc, !PT ;  /* 0x0000002d30477212 */ /* 0x000fe200078efcff */
[----:B------:R-:W-:Y:S01]  /*25990*/  IMAD R45, R43, 0x2, R6 ;  /* 0x000000022b2d7824 */ /* 0x000fe200078e0206 */
[----:B------:R-:W-:Y:S01]  /*259a0*/  MOV R77, R62 ;  /* 0x0000003e004d7202 */ /* 0x000fe20000000f00 */
[----:B------:R-:W-:-:S03]  /*259b0*/  IMAD.MOV.U32 R70, RZ, RZ, R46 ;  /* 0x000000ffff467224 */ /* 0x000fc600078e002e */
[----:B------:R-:W-:Y:S02]  /*259c0*/  MOV R6, R45 ;  /* 0x0000002d00067202 */ /* 0x000fe40000000f00 */
[----:B0-----:R-:W-:-:S13]  /*259d0*/  ISETP.LT.U32.AND P0, PT, R63, R54, PT ;  /* 0x000000363f00720c */ /* 0x001fda0003f01070 */
[----:B------:R-:W-:Y:S05]  /*259e0*/  @P0 BRA `(.L_x_382) ;  /* 0x0000000000e00947 */ /* 0x000fea0003800000 */
[----:B------:R-:W-:-:S05]  /*259f0*/  IMAD.IADD R6, R44, 0x1, R65 ;  /* 0x000000012c067824 */ /* 0x000fca00078e0241 */
[----:B------:R-:W-:-:S13]  /*25a00*/  ISETP.GT.U32.AND P0, PT, R6, R53, PT ;  /* 0x000000350600720c */ /* 0x000fda0003f04070 */
[----:B------:R-:W-:Y:S05]  /*25a10*/  @P0 BRA `(.L_x_381) ;  /* 0x0000000000280947 */ /* 0x000fea0003800000 */
[----:B------:R-:W0:Y:S01]  /*25a20*/  LDC.64 R52, c[0x3][RZ] ;  /* 0x00c00000ff347b82 */ /* 0x000e220000000a00 */
[----:B------:R-:W-:Y:S01]  /*25a30*/  IMAD.MOV.U32 R111, RZ, RZ, R63 ;  /* 0x000000ffff6f7224 */ /* 0x000fe200078e003f */
[----:B------:R-:W-:Y:S01]  /*25a40*/  MOV R77, R62 ;  /* 0x0000003e004d7202 */ /* 0x000fe20000000f00 */
[----:B------:R-:W-:Y:S01]  /*25a50*/  IMAD.MOV.U32 R75, RZ, RZ, R49 ;  /* 0x000000ffff4b7224 */ /* 0x000fe200078e0031 */
[----:B------:R-:W-:Y:S01]  /*25a60*/  MOV R6, R45 ;  /* 0x0000002d00067202 */ /* 0x000fe20000000f00 */
[----:B------:R-:W-:Y:S02]  /*25a70*/  IMAD.MOV.U32 R70, RZ, RZ, R46 ;  /* 0x000000ffff467224 */ /* 0x000fe400078e002e */
[----:B------:R-:W-:Y:S01]  /*25a80*/  IMAD.MOV.U32 R68, RZ, RZ, R74 ;  /* 0x000000ffff447224 */ /* 0x000fe200078e004a */
[----:B0-----:R-:W-:-:S04]  /*25a90*/  ISETP.GE.U32.AND P0, PT, R72, R52, PT ;  /* 0x000000344800720c */ /* 0x001fc80003f06070 */
[----:B------:R-:W-:-:S13]  /*25aa0*/  ISETP.GT.U32.OR P0, PT, R53, R74, !P0 ;  /* 0x0000004a3500720c */ /* 0x000fda0004704470 */
[----:B------:R-:W-:Y:S05]  /*25ab0*/  @P0 BRA `(.L_x_382) ;  /* 0x0000000000ac0947 */ /* 0x000fea0003800000 */
.L_x_381:
[----:B------:R-:W-:Y:S01]  /*25ac0*/  LEA R72, P0, R9, -R52, 0x1 ;  /* 0x8000003409487211 */ /* 0x000fe200078008ff */
[----:B------:R-:W-:Y:S01]  /*25ad0*/  IMAD.SHL.U32 R6, R4, 0x2, RZ ;  /* 0x0000000204067824 */ /* 0x000fe200078e00ff */
[----:B------:R-:W-:Y:S01]  /*25ae0*/  SHF.R.U32.HI R45, RZ, 0x1f, R9 ;  /* 0x0000001fff2d7819 */ /* 0x000fe20000011609 */
[----:B------:R-:W-:Y:S01]  /*25af0*/  IMAD.SHL.U32 R44, R7, 0x2, RZ ;  /* 0x00000002072c7824 */ /* 0x000fe200078e00ff */
[----:B------:R-:W-:Y:S02]  /*25b00*/  IADD3.X R68, PT, PT, RZ, -0x1, RZ, P0, !PT ;  /* 0xffffffffff447810 */ /* 0x000fe400007fe4ff */
[----:B------:R-:W-:Y:S01]  /*25b10*/  LOP3.LUT R6, R6, R45, RZ, 0xfc, !PT ;  /* 0x0000002d06067212 */ /* 0x000fe200078efcff */
[----:B------:R-:W-:Y:S01]  /*25b20*/  IMAD.SHL.U32 R45, R2, 0x2, RZ ;  /* 0x00000002022d7824 */ /* 0x000fe200078e00ff */
[----:B------:R-:W-:Y:S02]  /*25b30*/  SHF.R.U32.HI R68, RZ, 0x1f, R68 ;  /* 0x0000001fff447819 */ /* 0x000fe40000011644 */
[----:B------:R-:W-:-:S02]  /*25b40*/  SHF.R.U64 R111, R4, 0x1f, RZ ;  /* 0x0000001f046f7819 */ /* 0x000fc400000012ff */
[----:B------:R-:W-:Y:S02]  /*25b50*/  IADD3 R68, P0, P1, R6, -R68, -R53 ;  /* 0x8000004406447210 */ /* 0x000fe4000791e835 */
[----:B------:R-:W-:Y:S02]  /*25b60*/  LOP3.LUT R111, R111, R44, RZ, 0xfc, !PT ;  /* 0x0000002c6f6f7212 */ /* 0x000fe400078efcff */
[----:B------:R-:W-:Y:S02]  /*25b70*/  IADD3.X R6, PT, PT, RZ, -0x1, R42, P0, P1 ;  /* 0xffffffffff067810 */ /* 0x000fe400007e242a */
[----:B------:R-:W-:Y:S02]  /*25b80*/  SHF.R.U64 R75, R2, 0x1f, RZ ;  /* 0x0000001f024b7819 */ /* 0x000fe400000012ff */
[----:B------:R-:W-:Y:S02]  /*25b90*/  SHF.R.U32.HI R6, RZ, 0x1f, R6 ;  /* 0x0000001fff067819 */ /* 0x000fe40000011606 */
[----:B------:R-:W-:-:S02]  /*25ba0*/  SHF.L.U32 R44, R5, 0x1, RZ ;  /* 0x00000001052c7819 */ /* 0x000fc400000006ff */
[----:B------:R-:W-:Y:S02]  /*25bb0*/  IADD3 R111, P0, P1, R111, -R6, -R54 ;  /* 0x800000066f6f7210 */ /* 0x000fe4000791e836 */
[----:B------:R-:W-:Y:S02]  /*25bc0*/  SHF.R.U64 R6, R7, 0x1f, RZ ;  /* 0x0000001f07067819 */ /* 0x000fe400000012ff */
[----:B------:R-:W-:Y:S02]  /*25bd0*/  IADD3.X R77, PT, PT, RZ, -0x1, R42, P0, P1 ;  /* 0xffffffffff4d7810 */ /* 0x000fe400007e242a */
[----:B------:R-:W-:Y:S01]  /*25be0*/  LOP3.LUT R6, R6, R45, RZ, 0xfc, !PT ;  /* 0x0000002d06067212 */ /* 0x000fe200078efcff */
[----:B------:R-:W-:Y:S01]  /*25bf0*/  IMAD.SHL.U32 R45, R0, 0x2, RZ ;  /* 0x00000002002d7824 */ /* 0x000fe200078e00ff */
[----:B------:R-:W-:Y:S02]  /*25c00*/  SHF.R.U32.HI R77, RZ, 0x1f, R77 ;  /* 0x0000001fff4d7819 */ /* 0x000fe4000001164d */
[----:B------:R-:W-:Y:S01]  /*25c10*/  LOP3.LUT R75, R75, R44, RZ, 0xfc, !PT ;  /* 0x0000002c4b4b7212 */ /* 0x000fe200078efcff */
[----:B------:R-:W-:Y:S01]  /*25c20*/  IMAD.SHL.U32 R44, R3, 0x2, RZ ;  /* 0x00000002032c7824 */ /* 0x000fe200078e00ff */
[----:B------:R-:W-:-:S02]  /*25c30*/  IADD3 R77, P0, P1, R6, -R77, -R55 ;  /* 0x8000004d064d7210 */ /* 0x000fc4000791e837 */
[----:B------:R-:W-:Y:S02]  /*25c40*/  SHF.R.U64 R70, R5, 0x1f, RZ ;  /* 0x0000001f05467819 */ /* 0x000fe400000012ff */
[----:B------:R-:W-:Y:S02]  /*25c50*/  IADD3.X R6, PT, PT, RZ, -0x1, R42, P0, P1 ;  /* 0xffffffffff067810 */ /* 0x000fe400007e242a */
[----:B------:R-:W-:Y:S02]  /*25c60*/  LOP3.LUT R70, R70, R45, RZ, 0xfc, !PT ;  /* 0x0000002d46467212 */ /* 0x000fe400078efcff */
[----:B------:R-:W-:Y:S02]  /*25c70*/  SHF.R.U32.HI R6, RZ, 0x1f, R6 ;  /* 0x0000001fff067819 */ /* 0x000fe40000011606 */
[----:B------:R-:W-:Y:S02]  /*25c80*/  SHF.R.U64 R71, R0, 0x1f, RZ ;  /* 0x0000001f00477819 */ /* 0x000fe400000012ff */
[----:B------:R-:W-:-:S02]  /*25c90*/  IADD3 R75, P0, P1, R75, -R6, -R56 ;  /* 0x800000064b4b7210 */ /* 0x000fc4000791e838 */
[----:B------:R-:W-:Y:S02]  /*25ca0*/  LOP3.LUT R71, R71, R44, RZ, 0xfc, !PT ;  /* 0x0000002c47477212 */ /* 0x000fe400078efcff */
[----:B------:R-:W-:Y:S02]  /*25cb0*/  IADD3.X R6, PT, PT, RZ, -0x1, R42, P0, P1 ;  /* 0xffffffffff067810 */ /* 0x000fe400007e242a */
[----:B------:R-:W-:Y:S02]  /*25cc0*/  SHF.R.U64 R45, R3, 0x1f, RZ ;  /* 0x0000001f032d7819 */ /* 0x000fe400000012ff */
[----:B------:R-:W-:-:S04]  /*25cd0*/  SHF.R.U32.HI R6, RZ, 0x1f, R6 ;  /* 0x0000001fff067819 */ /* 0x000fc80000011606 */
[----:B------:R-:W-:-:S04]  /*25ce0*/  IADD3 R70, P0, P1, R70, -R6, -R57 ;  /* 0x8000000646467210 */ /* 0x000fc8000791e839 */
[----:B------:R-:W-:-:S04]  /*25cf0*/  IADD3.X R6, PT, PT, RZ, -0x1, R42, P0, P1 ;  /* 0xffffffffff067810 */ /* 0x000fc800007e242a */
[----:B------:R-:W-:-:S04]  /*25d00*/  SHF.R.U32.HI R6, RZ, 0x1f, R6 ;  /* 0x0000001fff067819 */ /* 0x000fc80000011606 */
[----:B------:R-:W-:Y:S02]  /*25d10*/  IADD3 R71, P0, P1, R71, -R6, -R58 ;  /* 0x8000000647477210 */ /* 0x000fe4000791e83a */
[----:B------:R-:W-:Y:S02]  /*25d20*/  SHF.L.U32 R6, R43, 0x1, RZ ;  /* 0x000000012b067819 */ /* 0x000fe400000006ff */
[----:B------:R-:W-:Y:S02]  /*25d30*/  IADD3.X R44, PT, PT, RZ, -0x1, R42, P0, P1 ;  /* 0xffffffffff2c7810 */ /* 0x000fe400007e242a */
[----:B------:R-:W-:Y:S02]  /*25d40*/  LOP3.LUT R45, R45, R6, RZ, 0xfc, !PT ;  /* 0x000000062d2d7212 */ /* 0x000fe400078efcff */
[----:B------:R-:W-:-:S04]  /*25d50*/  SHF.R.U32.HI R6, RZ, 0x1f, R44 ;  /* 0x0000001fff067819 */ /* 0x000fc8000001162c */
[----:B------:R-:W-:-:S07]  /*25d60*/  IADD3 R6, PT, PT, R45, -R6, -R92 ;  /* 0x800000062d067210 */ /* 0x000fce0007ffe85c */
.L_x_382:
[----:B------:R-:W-:Y:S01]  /*25d70*/  IMAD.WIDE.U32 R50, R72, R72, RZ ;  /* 0x0000004848327225 */ /* 0x000fe200078e00ff */
[----:B------:R-:W-:-:S03]  /*25d80*/  MOV R65, RZ ;  /* 0x000000ff00417202 */ /* 0x000fc60000000f00 */
[----:B------:R-:W-:Y:S02]  /*25d90*/  HFMA2 R79, -RZ, RZ, 0, 0 ;  /* 0x00000000ff4f7431 */ /* 0x000fe400000001ff */
[----:B------:R-:W-:Y:S02]  /*25da0*/  IMAD.MOV.U32 R44, RZ, RZ, R51 ;  /* 0x000000ffff2c7224 */ /* 0x000fe400078e0033 */
[----:B------:R-:W-:Y:S02]  /*25db0*/  HFMA2 R51, -RZ, RZ, 0, 0 ;  /* 0x00000000ff337431 */ /* 0x000fe400000001ff */
[----:B------:R-:W-:Y:S01]  /*25dc0*/  IMAD.MOV.U32 R45, RZ, RZ, RZ ;  /* 0x000000ffff2d7224 */ /* 0x000fe200078e00ff */
[----:B------:R-:W-:Y:S01]  /*25dd0*/  LOP3.LUT R48, R50, 0xfffffffd, RZ, 0xc0, !PT ;  /* 0xfffffffd32307812 */ /* 0x000fe200078ec0ff */
[----:B------:R-:W-:Y:S02]  /*25de0*/  IMAD.MOV.U32 R63, RZ, RZ, RZ ;  /* 0x000000ffff3f7224 */ /* 0x000fe400078e00ff */
[----:B------:R-:W-:-:S04]  /*25df0*/  IMAD.WIDE.U32 R44, R72, R68, R44 ;  /* 0x00000044482c7225 */ /* 0x000fc800078e002c */
[----:B------:R-:W-:Y:S02]  /*25e00*/  IMAD R113, R50, R33, RZ ;  /* 0x0000002132717224 */ /* 0x000fe400078e02ff */
        /* <DEDUP_REMOVED lines=8> */
[----:B------:R-:W-:Y:S02]  /*25e90*/  IMAD.IADD R64, R65, 0x1, R63 ;  /* 0x0000000141407824 */ /* 0x000fe400078e023f */
[----:B------:R-:W-:Y:S02]  /*25ea0*/  HFMA2 R65, -RZ, RZ, 0, 0 ;  /* 0x00000000ff417431 */ /* 0x000fe400000001ff */
[----:B------:R-:W-:Y:S01]  /*25eb0*/  IMAD.HI.U32 R45, R113, R52, R48 ;  /* 0x00000034712d7227 */ /* 0x000fe200078e0030 */
[----:B------:R-:W-:-:S03]  /*25ec0*/  IADD3.X R47, PT, PT, RZ, RZ, RZ, P0, !PT ;  /* 0x000000ffff2f7210 */ /* 0x000fc600007fe4ff */
        /* <DEDUP_REMOVED lines=9> */
[----:B------:R-:W-:Y:S01]  /*25f60*/  IMAD.WIDE.U32 R46, R72, R111, R46 ;  /* 0x0000006f482e7225 */ /* 0x000fe200078e002e */
[----:B------:R-:W-:-:S03]  /*25f70*/  MOV R60, R44 ;  /* 0x0000002c003c7202 */ /* 0x000fc60000000f00 */
[----:B------:R-:W-:Y:S02]  /*25f80*/  IMAD.X R51, RZ, RZ, RZ, P0 ;  /* 0x000000ffff337224 */ /* 0x000fe400000e06ff */
[----:B------:R-:W-:Y:S02]  /*25f90*/  IMAD.IADD R64, R65, 0x1, R81 ;  /* 0x0000000141407824 */ /* 0x000fe400078e0251 */
[----:B------:R-:W-:-:S04]  /*25fa0*/  IMAD.WIDE.U32 R50, R68, R111, R50 ;  /* 0x0000006f44327225 */ /* 0x000fc800078e0032 */
[C---:B------:R-:W-:Y:S01]  /*25fb0*/  IMAD.IADD R47, R63.reuse, 0x1, R47 ;  /* 0x000000013f2f7824 */ /* 0x040fe200078e022f */
[----:B------:R-:W-:Y:S01]  /*25fc0*/  IADD3 R49, PT, PT, R63, R51, RZ ;  /* 0x000000333f317210 */ /* 0x000fe20007ffe0ff */
[----:B------:R-:W-:Y:S02]  /*25fd0*/  IMAD.MOV.U32 R65, RZ, RZ, RZ ;  /* 0x000000ffff417224 */ /* 0x000fe400078e00ff */
[----:B------:R-:W-:Y:S01]  /*25fe0*/  IMAD R109, R44, R33, RZ ;  /* 0x000000212c6d7224 */ /* 0x000fe200078e02ff */
        /* <DEDUP_REMOVED lines=9> */
[----:B------:R-:W-:Y:S02]  /*26080*/  IMAD.MOV.U32 R45, RZ, RZ, RZ ;  /* 0x000000ffff2d7224 */ /* 0x000fe400078e00ff */
        /* <DEDUP_REMOVED lines=8> */
[----:B------:R-:W-:Y:S02]  /*26110*/  IMAD.X R49, RZ, RZ, RZ, P1 ;  /* 0x000000ffff317224 */ /* 0x000fe400008e06ff */
[----:B------:R-:W-:-:S04]  /*26120*/  IMAD.WIDE.U32 R50, R72, R77, R50 ;  /* 0x0000004d48327225 */ /* 0x000fc800078e0032 */
[----:B------:R-:W-:Y:S01]  /*26130*/  IMAD.HI.U32 R61, R109, R52, R60 ;  /* 0x000000346d3d7227 */ /* 0x000fe200078e003c */
[----:B------:R-:W-:Y:S02]  /*26140*/  IADD3 R60, PT, PT, R45, R79, RZ ;  /* 0x0000004f2d3c7210 */ /* 0x000fe40007ffe0ff */
[----:B------:R-:W-:Y:S01]  /*26150*/  IADD3 R51, PT, PT, R81, R51, RZ ;  /* 0x0000003351337210 */ /* 0x000fe20007ffe0ff */
        /* <DEDUP_REMOVED lines=15> */
[----:B------:R-:W-:Y:S01]  /*26250*/  IADD3.X R47, PT, PT, RZ, RZ, RZ, P1, !PT ;  /* 0x000000ffff2f7210 */ /* 0x000fe20000ffe4ff */
[----:B------:R-:W-:Y:S01]  /*26260*/  IMAD.WIDE.U32 R66, R109, R53, R66 ;  /* 0x000000356d427225 */ /* 0x000fe200078e0042 */
[----:B------:R-:W-:-:S03]  /*26270*/  IADD3 R60, P0, PT, R45, R60, RZ ;  /* 0x0000003c2d3c7210 */ /* 0x000fc60007f1e0ff */
[----:B------:R-:W-:-:S04]  /*26280*/  IMAD.WIDE.U32 R50, R113, R55, R50 ;  /* 0x0000003771327225 */ /* 0x000fc800078e0032 */
[----:B------:R-:W-:Y:S02]  /*26290*/  IMAD.MOV.U32 R107, RZ, RZ, RZ ;  /* 0x000000ffff6b7224 */ /* 0x000fe400078e00ff */
[----:B------:R-:W-:-:S04]  /*262a0*/  IMAD.WIDE.U32 R48, R68, R77, R48 ;  /* 0x0000004d44307225 */ /* 0x000fc800078e0030 */
[----:B------:R-:W-:Y:S02]  /*262b0*/  IMAD R69, R66, R33, RZ ;  /* 0x0000002142457224 */ /* 0x000fe400078e02ff */
[----:B------:R-:W-:Y:S01]  /*262c0*/  IMAD.MOV.U32 R62, RZ, RZ, R66 ;  /* 0x000000ffff3e7224 */ /* 0x000fe200078e0042 */
[----:B------:R-:W-:Y:S01]  /*262d0*/  IADD3 R66, P2, PT, R50, R67, RZ ;  /* 0x0000004332427210 */ /* 0x000fe20007f5e0ff */
[----:B------:R-:W-:Y:S02]  /*262e0*/  IMAD.IADD R44, R61, 0x1, R107 ;  /* 0x000000013d2c7824 */ /* 0x000fe400078e026b */
[----:B------:R-:W-:Y:S01]  /*262f0*/  IMAD.WIDE.U32 R46, R111, R77, R46 ;  /* 0x0000004d6f2e7225 */ /* 0x000fe200078e002e */
[----:B------:R-:W-:-:S03]  /*26300*/  IADD3.X R67, PT, PT, RZ, RZ, RZ, P2, !PT ;  /* 0x000000ffff437210 */ /* 0x000fc600017fe4ff */
[C---:B------:R-:W-:Y:S01]  /*26310*/  IMAD.IADD R45, R81.reuse, 0x1, R49 ;  /* 0x00000001512d7824 */ /* 0x040fe200078e0231 */
[----:B------:R-:W-:Y:S01]  /*26320*/  IADD3 R47, PT, PT, R81, R47, RZ ;  /* 0x0000002f512f7210 */ /* 0x000fe20007ffe0ff */
[----:B------:R-:W-:Y:S02]  /*26330*/  IMAD.X R61, RZ, RZ, RZ, P0 ;  /* 0x000000ffff3d7224 */ /* 0x000fe400000e06ff */
[----:B------:R-:W-:Y:S01]  /*26340*/  IMAD.MOV.U32 R63, RZ, RZ, RZ ;  /* 0x000000ffff3f7224 */ /* 0x000fe200078e00ff */
[----:B------:R-:W-:Y:S01]  /*26350*/  IADD3 R46, P0, PT, R45, R46, RZ ;  /* 0x0000002e2d2e7210 */ /* 0x000fe20007f1e0ff */
[----:B------:R-:W-:-:S04]  /*26360*/  IMAD.WIDE.U32 R60, R68, R70, R60 ;  /* 0x00000046443c7225 */ /* 0x000fc800078e003c */
[----:B------:R-:W-:Y:S01]  /*26370*/  IMAD.MOV.U32 R45, RZ, RZ, RZ ;  /* 0x000000ffff2d7224 */ /* 0x000fe200078e00ff */
[----:B------:R-:W-:Y:S01]  /*26380*/  IADD3 R50, P1, PT, R47, R60, RZ ;  /* 0x0000003c2f327210 */ /* 0x000fe20007f3e0ff */
[----:B------:R-:W-:Y:S01]  /*26390*/  IMAD.MOV.U32 R49, RZ, RZ, RZ ;  /* 0x000000ffff317224 */ /* 0x000fe200078e00ff */
[----:B------:R-:W-:Y:S01]  /*263a0*/  IADD3.X R47, PT, PT, RZ, RZ, RZ, P0, !PT ;  /* 0x000000ffff2f7210 */ /* 0x000fe200007fe4ff */
[----:B------:R-:W-:-:S04]  /*263b0*/  IMAD.HI.U32 R63, R69, R52, R62 ;  /* 0x00000034453f7227 */ /* 0x000fc800078e003e */
[----:B------:R-:W-:-:S04]  /*263c0*/  IMAD.WIDE.U32 R66, R109, R54, R66 ;  /* 0x000000366d427225 */ /* 0x000fc800078e0042 */
[----:B------:R-:W-:Y:S01]  /*263d0*/  IMAD.IADD R65, R79, 0x1, R61 ;  /* 0x000000014f417824 */ /* 0x000fe200078e023d */
[----:B------:R-:W-:Y:S01]  /*263e0*/  IADD3 R62, P3, PT, R66, R63, RZ ;  /* 0x0000003f423e7210 */ /* 0x000fe20007f7e0ff */
[----:B------:R-:W-:-:S03]  /*263f0*/  IMAD.WIDE.U32 R48, R72, R75, R48 ;  /* 0x0000004b48307225 */ /* 0x000fc600078e0030 */
[----:B------:R-:W-:Y:S01]  /*26400*/  IADD3.X R63, PT, PT, RZ, RZ, RZ, P3, !PT ;  /* 0x000000ffff3f7210 */ /* 0x000fe20001ffe4ff */
        /* <DEDUP_REMOVED lines=15> */
[----:B------:R-:W-:Y:S01]  /*26500*/  MOV R60, R62 ;  /* 0x0000003e003c7202 */ /* 0x000fe20000000f00 */
[----:B------:R-:W-:-:S04]  /*26510*/  IMAD.WIDE.U32 R44, R68, R71, R44 ;  /* 0x00000047442c7225 */ /* 0x000fc800078e002c */
[----:B------:R-:W-:Y:S01]  /*26520*/  IMAD.X R47, RZ, RZ, RZ, P1 ;  /* 0x000000ffff2f7224 */ /* 0x000fe200008e06ff */
[----:B------:R-:W-:Y:S01]  /*26530*/  IADD3 R44, P1, PT, R51, R44, RZ ;  /* 0x0000002c332c7210 */ /* 0x000fe20007f3e0ff */
[----:B------:R-:W-:Y:S01]  /*26540*/  IMAD.X R49, RZ, RZ, RZ, P2 ;  /* 0x000000ffff317224 */ /* 0x000fe200010e06ff */
[----:B------:R-:W-:Y:S01]  /*26550*/  IADD3 R45, PT, PT, R107, R45, RZ ;  /* 0x0000002d6b2d7210 */ /* 0x000fe20007ffe0ff */
[----:B------:R-:W-:Y:S02]  /*26560*/  IMAD R83, R62, R33, RZ ;  /* 0x000000213e537224 */ /* 0x000fe400078e02ff */
[----:B------:R-:W-:Y:S02]  /*26570*/  IMAD.MOV.U32 R61, RZ, RZ, RZ ;  /* 0x000000ffff3d7224 */ /* 0x000fe400078e00ff */
[----:B------:R-:W-:Y:S02]  /*26580*/  IMAD.X R51, RZ, RZ, RZ, P0 ;  /* 0x000000ffff337224 */ /* 0x000fe400000e06ff */
[----:B------:R-:W-:-:S04]  /*26590*/  IMAD.WIDE.U32 R46, R68, R75, R46 ;  /* 0x0000004b442e7225 */ /* 0x000fc800078e002e */
[----:B------:R-:W-:Y:S01]  /*265a0*/  IMAD.WIDE.U32 R48, R113, R56, R48 ;  /* 0x0000003871307225 */ /* 0x000fe200078e0030 */
[----:B------:R-:W-:-:S03]  /*265b0*/  IADD3 R47, PT, PT, R74, R47, RZ ;  /* 0x0000002f4a2f7210 */ /* 0x000fc60007ffe0ff */
[----:B------:R-:W-:Y:S01]  /*265c0*/  IMAD.HI.U32 R65, R83, R52, R60 ;  /* 0x0000003453417227 */ /* 0x000fe200078e003c */
[----:B------:R-:W-:Y:S02]  /*265d0*/  IADD3 R60, P0, PT, R45, R64, RZ ;  /* 0x000000402d3c7210 */ /* 0x000fe40007f1e0ff */
[----:B------:R-:W-:Y:S01]  /*265e0*/  IADD3 R66, P2, PT, R48, R67, RZ ;  /* 0x0000004330427210 */ /* 0x000fe20007f5e0ff */
[----:B------:R-:W-:Y:S01]  /*265f0*/  IMAD.WIDE.U32 R50, R77, R77, R50 ;  /* 0x0000004d4d327225 */ /* 0x000fe200078e0032 */
[----:B------:R-:W-:-:S03]  /*26600*/  IADD3.X R61, PT, PT, RZ, RZ, RZ, P0, !PT ;  /* 0x000000ffff3d7210 */ /* 0x000fc600007fe4ff */
[----:B------:R-:W-:Y:S01]  /*26610*/  IMAD.X R45, RZ, RZ, RZ, P1 ;  /* 0x000000ffff2d7224 */ /* 0x000fe200008e06ff */
[----:B------:R-:W-:Y:S01]  /*26620*/  IADD3 R50, P1, PT, R47, R50, RZ ;  /* 0x000000322f327210 */ /* 0x000fe20007f3e0ff */
[----:B------:R-:W-:Y:S02]  /*26630*/  IMAD.IADD R81, R81, 0x1, R51 ;  /* 0x0000000151517824 */ /* 0x000fe400078e0233 */
[----:B------:R-:W-:Y:S01]  /*26640*/  IMAD.WIDE.U32 R44, R111, R70, R44 ;  /* 0x000000466f2c7225 */ /* 0x000fe200078e002c */
[----:B------:R-:W-:-:S03]  /*26650*/  IADD3.X R51, PT, PT, RZ, RZ, RZ, P1, !PT ;  /* 0x000000ffff337210 */ /* 0x000fc60000ffe4ff */
[----:B------:R-:W-:Y:S01]  /*26660*/  IMAD.X R67, RZ, RZ, RZ, P2 ;  /* 0x000000ffff437224 */ /* 0x000fe200010e06ff */
[----:B------:R-:W-:Y:S01]  /*26670*/  IADD3 R44, P1, PT, R81, R44, RZ ;  /* 0x0000002c512c7210 */ /* 0x000fe20007f3e0ff */
[----:B------:R-:W-:-:S04]  /*26680*/  IMAD.WIDE.U32 R60, R68, R6, R60 ;  /* 0x00000006443c7225 */ /* 0x000fc800078e003c */
        /* <DEDUP_REMOVED lines=10> */
[----:B------:R-:W-:Y:S01]  /*26730*/  IMAD.IADD R81, R73, 0x1, R61 ;  /* 0x0000000149517824 */ /* 0x000fe200078e023d */
[----:B------:R-:W-:Y:S01]  /*26740*/  IADD3 R51, PT, PT, R74, R51, RZ ;  /* 0x000000334a337210 */ /* 0x000fe20007ffe0ff */
[----:B------:R-:W-:Y:S02]  /*26750*/  IMAD.X R61, RZ, RZ, RZ, P0 ;  /* 0x000000ffff3d7224 */ /* 0x000fe400000e06ff */
[----:B------:R-:W-:-:S04]  /*26760*/  IMAD.WIDE.U32 R44, R77, R75, R44 ;  /* 0x0000004b4d2c7225 */ /* 0x000fc800078e002c */
[----:B------:R-:W-:Y:S02]  /*26770*/  IMAD.IADD R63, R79, 0x1, R47 ;  /* 0x000000014f3f7824 */ /* 0x000fe400078e022f */
[----:B------:R-:W-:-:S03]  /*26780*/  IMAD.WIDE.U32 R60, R111, R71, R60 ;  /* 0x000000476f3c7225 */ /* 0x000fc600078e003c */
        /* <DEDUP_REMOVED lines=16> */
[----:B------:R-:W-:Y:S02]  /*26890*/  IMAD.X R65, RZ, RZ, RZ, P5 ;  /* 0x000000ffff417224 */ /* 0x000fe400028e06ff */
[----:B------:R-:W-:Y:S02]  /*268a0*/  IMAD.IADD R115, R74, 0x1, R45 ;  /* 0x000000014a737824 */ /* 0x000fe400078e022d */
[----:B------:R-:W-:Y:S02]  /*268b0*/  HFMA2 R45, -RZ, RZ, 0, 0 ;  /* 0x00000000ff2d7431 */ /* 0x000fe400000001ff */
[----:B------:R-:W-:Y:S02]  /*268c0*/  IMAD.IADD R51, R79, 0x1, R51 ;  /* 0x000000014f337824 */ /* 0x000fe400078e0233 */
[----:B------:R-:W-:-:S03]  /*268d0*/  IMAD.WIDE.U32 R64, R83, R53, R64 ;  /* 0x0000003553407225 */ /* 0x000fc600078e0040 */
[----:B------:R-:W-:Y:S01]  /*268e0*/  IADD3 R48, P1, PT, R51, R44, RZ ;  /* 0x0000002c33307210 */ /* 0x000fe20007f3e0ff */
[----:B------:R-:W-:Y:S02]  /*268f0*/  IMAD.X R67, RZ, RZ, RZ, P4 ;  /* 0x000000ffff437224 */ /* 0x000fe400020e06ff */
[----:B------:R-:W-:Y:S02]  /*26900*/  IMAD R81, R64, R33, RZ ;  /* 0x0000002140517224 */ /* 0x000fe400078e02ff */
[----:B------:R-:W-:Y:S02]  /*26910*/  IMAD.MOV.U32 R44, RZ, RZ, R64 ;  /* 0x000000ffff2c7224 */ /* 0x000fe400078e0040 */
[----:B------:R-:W-:-:S04]  /*26920*/  IMAD.WIDE.U32 R60, R77, R70, R60 ;  /* 0x000000464d3c7225 */ /* 0x000fc800078e003c */
[----:B------:R-:W-:Y:S01]  /*26930*/  IMAD.X R63, RZ, RZ, RZ, P0 ;  /* 0x000000ffff3f7224 */ /* 0x000fe200000e06ff */
[----:B------:R-:W-:Y:S01]  /*26940*/  IADD3 R61, PT, PT, R79, R61, RZ ;  /* 0x0000003d4f3d7210 */ /* 0x000fe20007ffe0ff */
[----:B------:R-:W-:-:S04]  /*26950*/  IMAD.WIDE.U32 R66, R109, R56, R66 ;  /* 0x000000386d427225 */ /* 0x000fc800078e0042 */
[----:B------:R-:W-:Y:S01]  /*26960*/  IMAD.MOV.U32 R51, RZ, RZ, RZ ;  /* 0x000000ffff337224 */ /* 0x000fe200078e00ff */
[----:B------:R-:W-:Y:S01]  /*26970*/  IADD3 R46, P3, PT, R66, R49, RZ ;  /* 0x00000031422e7210 */ /* 0x000fe20007f7e0ff */
[----:B------:R-:W-:Y:S01]  /*26980*/  IMAD.HI.U32 R64, R81, R52, R44 ;  /* 0x0000003451407227 */ /* 0x000fe200078e002c */
[----:B------:R-:W-:-:S03]  /*26990*/  IADD3 R44, P0, PT, R115, R60, RZ ;  /* 0x0000003c732c7210 */ /* 0x000fc60007f1e0ff */
        /* <DEDUP_REMOVED lines=21> */
[----:B------:R-:W-:Y:S01]  /*26af0*/  IMAD.IADD R63, R73, 0x1, R63 ;  /* 0x00000001493f7824 */ /* 0x000fe200078e023f */
[----:B------:R-:W-:Y:S01]  /*26b00*/  IADD3.X R45, PT, PT, RZ, RZ, RZ, P2, !PT ;  /* 0x000000ffff2d7210 */ /* 0x000fe200017fe4ff */
[----:B------:R-:W-:Y:S02]  /*26b10*/  IMAD.IADD R46, R107, 0x1, R61 ;  /* 0x000000016b2e7824 */ /* 0x000fe400078e023d */
[----:B------:R-:W-:-:S03]  /*26b20*/  IMAD.WIDE.U32 R48, R68, R71, R48 ;  /* 0x0000004744307225 */ /* 0x000fc600078e0030 */
[----:B------:R-:W-:Y:S01]  /*26b30*/  IADD3 R46, P2, PT, R46, R63, RZ ;  /* 0x0000003f2e2e7210 */ /* 0x000fe20007f5e0ff */
[----:B------:R-:W-:-:S04]  /*26b40*/  IMAD.WIDE.U32 R50, R113, R58, R50 ;  /* 0x0000003a71327225 */ /* 0x000fc800078e0032 */
[----:B------:R-:W-:Y:S01]  /*26b50*/  IMAD.WIDE.U32 R44, R77, R70, R44 ;  /* 0x000000464d2c7225 */ /* 0x000fe200078e002c */
[----:B------:R-:W-:-:S03]  /*26b60*/  IADD3 R66, P3, PT, R50, R67, RZ ;  /* 0x0000004332427210 */ /* 0x000fc60007f7e0ff */
[----:B------:R-:W-:Y:S01]  /*26b70*/  IMAD.IADD R63, R107, 0x1, R49 ;  /* 0x000000016b3f7824 */ /* 0x000fe200078e0231 */
[----:B------:R-:W-:Y:S01]  /*26b80*/  MOV R49, RZ ;  /* 0x000000ff00317202 */ /* 0x000fe20000000f00 */
[----:B------:R-:W-:Y:S02]  /*26b90*/  IMAD.X R61, RZ, RZ, RZ, P1 ;  /* 0x000000ffff3d7224 */ /* 0x000fe400008e06ff */
        /* <DEDUP_REMOVED lines=8> */
[----:B------:R-:W-:-:S03]  /*26c20*/  IADD3 R44, P4, PT, R66, R47, RZ ;  /* 0x0000002f422c7210 */ /* 0x000fc60007f9e0ff */
[----:B------:R-:W-:Y:S01]  /*26c30*/  IMAD.X R47, RZ, RZ, RZ, P2 ;  /* 0x000000ffff2f7224 */ /* 0x000fe200010e06ff */
[----:B------:R-:W-:Y:S01]  /*26c40*/  IADD3 R64, P5, PT, R62, R64, RZ ;  /* 0x000000403e407210 */ /* 0x000fe20007fbe0ff */
[----:B------:R-:W-:-:S03]  /*26c50*/  IMAD.WIDE.U32 R60, R75, R70, R60 ;  /* 0x000000464b3c7225 */ /* 0x000fc600078e003c */
[----:B------:R-:W-:Y:S01]  /*26c60*/  IADD3.X R65, PT, PT, RZ, RZ, RZ, P5, !PT ;  /* 0x000000ffff417210 */ /* 0x000fe20002ffe4ff */
[----:B------:R-:W-:Y:S02]  /*26c70*/  IMAD.IADD R45, R79, 0x1, R45 ;  /* 0x000000014f2d7824 */ /* 0x000fe400078e022d */
[----:B------:R-:W-:Y:S02]  /*26c80*/  IMAD.X R51, RZ, RZ, RZ, P1 ;  /* 0x000000ffff337224 */ /* 0x000fe400008e06ff */
[----:B------:R-:W-:Y:S01]  /*26c90*/  IMAD.WIDE.U32 R46, R77, R6, R46 ;  /* 0x000000064d2e7225 */ /* 0x000fe200078e002e */
[----:B------:R-:W-:-:S03]  /*26ca0*/  IADD3 R60, P2, PT, R45, R60, RZ ;  /* 0x0000003c2d3c7210 */ /* 0x000fc60007f5e0ff */
[----:B------:R-:W-:Y:S02]  /*26cb0*/  IMAD.IADD R61, R79, 0x1, R61 ;  /* 0x000000014f3d7824 */ /* 0x000fe400078e023d */
[----:B------:R-:W-:-:S03]  /*26cc0*/  IMAD.WIDE.U32 R50, R111, R71, R50 ;  /* 0x000000476f327225 */ /* 0x000fc600078e0032 */
[----:B------:R-:W-:Y:S01]  /*26cd0*/  IADD3 R46, P0, PT, R61, R46, RZ ;  /* 0x0000002e3d2e7210 */ /* 0x000fe20007f1e0ff */
[----:B------:R-:W-:Y:S01]  /*26ce0*/  IMAD.WIDE.U32 R64, R81, R53, R64 ;  /* 0x0000003551407225 */ /* 0x000fe200078e0040 */
[----:B------:R-:W-:Y:S02]  /*26cf0*/  IADD3.X R61, PT, PT, RZ, RZ, RZ, P2, !PT ;  /* 0x000000ffff3d7210 */ /* 0x000fe400017fe4ff */
[----:B------:R-:W-:Y:S01]  /*26d00*/  IADD3 R66, P1, PT, R115, R50, RZ ;  /* 0x0000003273427210 */ /* 0x000fe20007f3e0ff */
[----:B------:R-:W-:Y:S01]  /*26d10*/  IMAD.X R49, RZ, RZ, RZ, P3 ;  /* 0x000000ffff317224 */ /* 0x000fe200018e06ff */
[----:B------:R-:W-:Y:S01]  /*26d20*/  MOV R50, R64 ;  /* 0x0000004000327202 */ /* 0x000fe20000000f00 */
[----:B------:R-:W-:Y:S02]  /*26d30*/  IMAD.IADD R115, R107, 0x1, R51 ;  /* 0x000000016b737824 */ /* 0x000fe400078e0233 */
[----:B------:R-:W-:-:S04]  /*26d40*/  IMAD.WIDE.U32 R48, R113, R92, R48 ;  /* 0x0000005c71307225 */ /* 0x000fc800078e0030 */
[----:B------:R-:W-:Y:S02]  /*26d50*/  IMAD.IADD R72, R73, 0x1, R47 ;  /* 0x0000000149487824 */ /* 0x000fe400078e022f */
[----:B------:R-:W-:Y:S02]  /*26d60*/  IMAD.X R45, RZ, RZ, RZ, P4 ;  /* 0x000000ffff2d7224 */ /* 0x000fe400020e06ff */
[----:B------:R-:W-:Y:S02]  /*26d70*/  IMAD R113, R64, R33, RZ ;  /* 0x0000002140717224 */ /* 0x000fe400078e02ff */
[----:B------:R-:W-:Y:S02]  /*26d80*/  IMAD.MOV.U32 R51, RZ, RZ, RZ ;  /* 0x000000ffff337224 */ /* 0x000fe400078e00ff */
[----:B------:R-:W-:Y:S02]  /*26d90*/  IMAD.X R47, RZ, RZ, RZ, P0 ;  /* 0x000000ffff2f7224 */ /* 0x000fe400000e06ff */
[----:B------:R-:W-:-:S04]  /*26da0*/  IMAD.WIDE.U32 R60, R75, R70, R60 ;  /* 0x000000464b3c7225 */ /* 0x000fc800078e003c */
[----:B------:R-:W-:Y:S01]  /*26db0*/  IMAD.WIDE.U32 R44, R69, R56, R44 ;  /* 0x00000038452c7225 */ /* 0x000fe200078e002c */
[----:B------:R-:W-:-:S03]  /*26dc0*/  IADD3 R60, P0, PT, R115, R60, RZ ;  /* 0x0000003c733c7210 */ /* 0x000fc60007f1e0ff */
[----:B------:R-:W-:Y:S01]  /*26dd0*/  IMAD.HI.U32 R74, R113, R52, R50 ;  /* 0x00000034714a7227 */ /* 0x000fe200078e0032 */
[----:B------:R-:W-:Y:S02]  /*26de0*/  IADD3 R50, P2, PT, R48, R67, RZ ;  /* 0x0000004330327210 */ /* 0x000fe40007f5e0ff */
[----:B------:R-:W-:Y:S01]  /*26df0*/  IADD3 R62, P4, PT, R44, R63, RZ ;  /* 0x0000003f2c3e7210 */ /* 0x000fe20007f9e0ff */
[----:B------:R-:W-:Y:S01]  /*26e00*/  IMAD.WIDE.U32 R46, R75, R71, R46 ;  /* 0x000000474b2e7225 */ /* 0x000fe200078e002e */
[----:B------:R-:W-:-:S03]  /*26e10*/  IADD3.X R67, PT, PT, RZ, RZ, RZ, P1, !PT ;  /* 0x000000ffff437210 */ /* 0x000fc60000ffe4ff */
[----:B------:R-:W-:Y:S02]  /*26e20*/  IMAD.IADD R51, R79, 0x1, R61 ;  /* 0x000000014f337824 */ /* 0x000fe400078e023d */
[----:B------:R-:W-:Y:S02]  /*26e30*/  IMAD.IADD R47, R107, 0x1, R47 ;  /* 0x000000016b2f7824 */ /* 0x000fe400078e022f */
        /* <DEDUP_REMOVED lines=25> */
[----:B------:R-:W-:Y:S01]  /*26fd0*/  IMAD.X R49, RZ, RZ, RZ, P2 ;  /* 0x000000ffff317224 */ /* 0x000fe200010e06ff */
[----:B------:R-:W-:Y:S01]  /*26fe0*/  IADD3 R66, PT, PT, R73, R47, RZ ;  /* 0x0000002f49427210 */ /* 0x000fe20007ffe0ff */
[----:B------:R-:W-:Y:S01]  /*26ff0*/  IMAD.WIDE.U32 R60, R111, R6, R60 ;  /* 0x000000066f3c7225 */ /* 0x000fe200078e003c */
[----:B------:R-:W-:-:S03]  /*27000*/  IADD3.X R65, PT, PT, RZ, RZ, RZ, P0, !PT ;  /* 0x000000ffff417210 */ /* 0x000fc600007fe4ff */
[----:B------:R-:W-:-:S04]  /*27010*/  IMAD.WIDE.U32 R48, R69, R57, R48 ;  /* 0x0000003945307225 */ /* 0x000fc800078e0030 */
[----:B------:R-:W-:Y:S01]  /*27020*/  IMAD.X R51, RZ, RZ, RZ, P5 ;  /* 0x000000ffff337224 */ /* 0x000fe200028e06ff */
        /* <DEDUP_REMOVED lines=24> */
[----:B------:R-:W-:Y:S02]  /*271b0*/  HFMA2 R45, -RZ, RZ, 0, 0 ;  /* 0x00000000ff2d7431 */ /* 0x000fe400000001ff */
[----:B------:R-:W-:-:S04]  /*271c0*/  IMAD.WIDE.U32 R50, R113, R53, R50 ;  /* 0x0000003571327225 */ /* 0x000fc800078e0032 */
[----:B------:R-:W-:Y:S02]  /*271d0*/  IMAD R79, R50, R33, RZ ;  /* 0x00000021324f7224 */ /* 0x000fe400078e02ff */
[----:B------:R-:W-:Y:S02]  /*271e0*/  IMAD.MOV.U32 R44, RZ, RZ, R50 ;  /* 0x000000ffff2c7224 */ /* 0x000fe400078e0032 */
[----:B------:R-:W-:-:S04]  /*271f0*/  IMAD.WIDE.U32 R48, R69, R58, R48 ;  /* 0x0000003a45307225 */ /* 0x000fc800078e0030 */
[----:B------:R-:W-:Y:S01]  /*27200*/  IMAD.HI.U32 R68, R79, R52, R44 ;  /* 0x000000344f447227 */ /* 0x000fe200078e002c */
[----:B------:R-:W-:Y:S02]  /*27210*/  IADD3 R62, P2, PT, R48, R63, RZ ;  /* 0x0000003f303e7210 */ /* 0x000fe40007f5e0ff */
        /* <DEDUP_REMOVED lines=17> */
[----:B------:R-:W-:Y:S02]  /*27330*/  IADD3.X R47, PT, PT, RZ, RZ, RZ, P5, !PT ;  /* 0x000000ffff2f7210 */ /* 0x000fe40002ffe4ff */
[----:B------:R-:W-:Y:S01]  /*27340*/  IADD3 R67, P3, PT, R67, R50, RZ ;  /* 0x0000003243437210 */ /* 0x000fe20007f7e0ff */
[----:B------:R-:W-:Y:S01]  /*27350*/  IMAD.WIDE.U32 R62, R83, R57, R62 ;  /* 0x00000039533e7225 */ /* 0x000fe200078e003e */
[----:B------:R-:W-:-:S03]  /*27360*/  IADD3 R50, P1, PT, R64, R51, RZ ;  /* 0x0000003340327210 */ /* 0x000fc60007f3e0ff */
[----:B------:R-:W-:Y:S01]  /*27370*/  IMAD.WIDE.U32 R48, R69, R92, R48 ;  /* 0x0000005c45307225 */ /* 0x000fe200078e0030 */
[----:B------:R-:W-:-:S03]  /*27380*/  IADD3 R64, P2, PT, R62, R65, RZ ;  /* 0x000000413e407210 */ /* 0x000fc60007f5e0ff */
[----:B------:R-:W-:Y:S01]  /*27390*/  IMAD.WIDE.U32 R44, R75, R6, R44 ;  /* 0x000000064b2c7225 */ /* 0x000fe200078e002c */
[----:B------:R-:W-:-:S03]  /*273a0*/  IADD3 R49, P0, PT, R49, R67, RZ ;  /* 0x0000004331317210 */ /* 0x000fc60007f1e0ff */
[C---:B------:R-:W-:Y:S02]  /*273b0*/  IMAD.IADD R60, R73.reuse, 0x1, R61 ;  /* 0x00000001493c7824 */ /* 0x040fe400078e023d */
[----:B------:R-:W-:Y:S01]  /*273c0*/  IMAD.X R61, RZ, RZ, RZ, P4 ;  /* 0x000000ffff3d7224 */ /* 0x000fe200020e06ff */
[----:B------:R-:W-:Y:S01]  /*273d0*/  IADD3 R62, P4, PT, R48, R63, RZ ;  /* 0x0000003f303e7210 */ /* 0x000fe20007f9e0ff */
[----:B------:R-:W-:Y:S02]  /*273e0*/  IMAD.IADD R45, R73, 0x1, R45 ;  /* 0x00000001492d7824 */ /* 0x000fe400078e022d */
[----:B------:R-:W-:Y:S01]  /*273f0*/  IMAD.WIDE.U32 R46, R71, R71, R46 ;  /* 0x00000047472e7225 */ /* 0x000fe200078e002e */
[----:B------:R-:W-:Y:S02]  /*27400*/  IADD3 R61, P6, PT, R61, R44, RZ ;  /* 0x0000002c3d3d7210 */ /* 0x000fe40007fde0ff */
[----:B------:R-:W-:Y:S01]  /*27410*/  IADD3.X R63, PT, PT, RZ, RZ, RZ, P4, !PT ;  /* 0x000000ffff3f7210 */ /* 0x000fe200027fe4ff */
[----:B------:R-:W-:Y:S01]  /*27420*/  IMAD.X R65, RZ, RZ, RZ, P2 ;  /* 0x000000ffff417224 */ /* 0x000fe200010e06ff */
[----:B------:R-:W-:Y:S01]  /*27430*/  IADD3 R44, P2, PT, R45, R46, RZ ;  /* 0x0000002e2d2c7210 */ /* 0x000fe20007f5e0ff */
[----:B------:R-:W-:Y:S01]  /*27440*/  IMAD.X R51, RZ, RZ, RZ, P1 ;  /* 0x000000ffff337224 */ /* 0x000fe200008e06ff */
[----:B------:R-:W-:Y:S01]  /*27450*/  IADD3 R107, PT, PT, R107, R47, RZ ;  /* 0x0000002f6b6b7210 */ /* 0x000fe20007ffe0ff */
[----:B------:R-:W-:-:S02]  /*27460*/  IMAD.X R66, RZ, RZ, RZ, P3 ;  /* 0x000000ffff427224 */ /* 0x000fc400018e06ff */
        /* <DEDUP_REMOVED lines=9> */
[----:B------:R-:W-:Y:S01]  /*27500*/  IADD3.X R51, PT, PT, RZ, RZ, RZ, P6, !PT ;  /* 0x000000ffff337210 */ /* 0x000fe200037fe4ff */
[----:B------:R-:W-:Y:S01]  /*27510*/  IMAD.WIDE.U32 R44, R70, R6, R44 ;  /* 0x00000006462c7225 */ /* 0x000fe200078e002c */
[----:B------:R-:W-:Y:S02]  /*27520*/  IADD3 R62, P2, PT, R62, R65, RZ ;  /* 0x000000413e3e7210 */ /* 0x000fe40007f5e0ff */
[----:B------:R-:W-:Y:S01]  /*27530*/  IADD3.X R65, PT, PT, RZ, RZ, RZ, P4, !PT ;  /* 0x000000ffff417210 */ /* 0x000fe200027fe4ff */
[----:B------:R-:W-:Y:S01]  /*27540*/  IMAD.X R69, RZ, RZ, RZ, P0 ;  /* 0x000000ffff457224 */ /* 0x000fe200000e06ff */
[----:B------:R-:W-:Y:S01]  /*27550*/  IADD3 R60, P3, PT, R51, R44, RZ ;  /* 0x0000002c333c7210 */ /* 0x000fe20007f7e0ff */
[----:B------:R-:W-:Y:S01]  /*27560*/  IMAD.WIDE.U32 R48, R71, R6, R48 ;  /* 0x0000000647307225 */ /* 0x000fe200078e0030 */
[----:B------:R-:W-:-:S02]  /*27570*/  IADD3 R50, P0, PT, R50, R68, RZ ;  /* 0x0000004432327210 */ /* 0x000fc40007f1e0ff */
        /* <DEDUP_REMOVED lines=18> */
[----:B------:R-:W-:Y:S01]  /*276a0*/  IMAD.IADD R66, R73, 0x1, R49 ;  /* 0x0000000149427824 */ /* 0x000fe200078e0231 */
[----:B------:R-:W-:Y:S01]  /*276b0*/  MOV R51, RZ ;  /* 0x000000ff00337202 */ /* 0x000fe20000000f00 */
[----:B------:R-:W-:Y:S02]  /*276c0*/  IMAD.X R63, RZ, RZ, RZ, P5 ;  /* 0x000000ffff3f7224 */ /* 0x000fe400028e06ff */
[----:B------:R-:W-:-:S02]  /*276d0*/  IMAD.X R65, RZ, RZ, RZ, P6 ;  /* 0x000000ffff417224 */ /* 0x000fc400030e06ff */
[----:B------:R-:W-:-:S04]  /*276e0*/  IMAD.WIDE.U32 R48, R81, R58, R46 ;  /* 0x0000003a51307225 */ /* 0x000fc800078e002e */
[----:B------:R-:W-:Y:S02]  /*276f0*/  IMAD R67, R50, R33, RZ ;  /* 0x0000002132437224 */ /* 0x000fe400078e02ff */
[----:B------:R-:W-:Y:S01]  /*27700*/  IMAD.X R61, RZ, RZ, RZ, P0 ;  /* 0x000000ffff3d7224 */ /* 0x000fe200000e06ff */
[----:B------:R-:W-:Y:S01]  /*27710*/  IADD3 R60, P0, PT, R60, R45, RZ ;  /* 0x0000002d3c3c7210 */ /* 0x000fe20007f1e0ff */
[----:B------:R-:W-:Y:S01]  /*27720*/  IMAD.WIDE.U32 R62, R113, R56, R62 ;  /* 0x00000038713e7225 */ /* 0x000fe200078e003e */
[----:B------:R-:W-:Y:S02]  /*27730*/  IADD3.X R45, PT, PT, RZ, RZ, RZ, P2, !PT ;  /* 0x000000ffff2d7210 */ /* 0x000fe400017fe4ff */
[----:B------:R-:W-:Y:S01]  /*27740*/  IADD3 R46, P2, PT, R49, R69, RZ ;  /* 0x00000045312e7210 */ /* 0x000fe20007f5e0ff */
[----:B------:R-:W-:Y:S01]  /*27750*/  IMAD.WIDE.U32 R64, R79, R54, R64 ;  /* 0x000000364f407225 */ /* 0x000fe200078e0040 */
[----:B------:R-:W-:Y:S02]  /*27760*/  IADD3 R48, P5, PT, R48, R63, RZ ;  /* 0x0000003f30307210 */ /* 0x000fe40007fbe0ff */
[----:B------:R-:W-:Y:S01]  /*27770*/  IADD3 R61, P1, PT, R61, R60, RZ ;  /* 0x0000003c3d3d7210 */ /* 0x000fe20007f3e0ff */
[----:B------:R-:W-:Y:S01]  /*27780*/  IMAD.HI.U32 R51, R67, R52, R50 ;  /* 0x0000003443337227 */ /* 0x000fe200078e0032 */
[----:B------:R-:W-:-:S02]  /*27790*/  IADD3 R62, P6, PT, R62, R65, RZ ;  /* 0x000000413e3e7210 */ /* 0x000fc40007fde0ff */
[----:B------:R-:W-:Y:S01]  /*277a0*/  IADD3.X R49, PT, PT, RZ, RZ, RZ, P5, !PT ;  /* 0x000000ffff317210 */ /* 0x000fe20002ffe4ff */
[----:B------:R-:W-:Y:S01]  /*277b0*/  IMAD.X R47, RZ, RZ, RZ, P2 ;  /* 0x000000ffff2f7224 */ /* 0x000fe200010e06ff */
[----:B------:R-:W-:Y:S01]  /*277c0*/  IADD3 R110, P2, PT, R64, R51, RZ ;  /* 0x00000033406e7210 */ /* 0x000fe20007f5e0ff */
[----:B------:R-:W-:Y:S01]  /*277d0*/  IMAD.X R63, RZ, RZ, RZ, P6 ;  /* 0x000000ffff3f7224 */ /* 0x000fe200030e06ff */
[----:B------:R-:W-:Y:S01]  /*277e0*/  IADD3.X R64, PT, PT, RZ, RZ, RZ, P1, !PT ;  /* 0x000000ffff407210 */ /* 0x000fe20000ffe4ff */
[----:B------:R-:W-:Y:S01]  /*277f0*/  IMAD.WIDE.U32 R44, R71, R6, R44 ;  /* 0x00000006472c7225 */ /* 0x000fe200078e002c */
[----:B------:R-:W-:-:S03]  /*27800*/  IADD3.X R111, PT, PT, RZ, RZ, RZ, P2, !PT ;  /* 0x000000ffff6f7210 */ /* 0x000fc600017fe4ff */
[----:B------:R-:W-:Y:S02]  /*27810*/  IMAD.X R51, RZ, RZ, RZ, P3 ;  /* 0x000000ffff337224 */ /* 0x000fe400018e06ff */
[----:B------:R-:W-:-:S03]  /*27820*/  IMAD.WIDE.U32 R46, R81, R92, R46 ;  /* 0x0000005c512e7225 */ /* 0x000fc600078e002e */
[----:B------:R-:W-:Y:S01]  /*27830*/  IADD3 R51, P3, PT, R51, R44, RZ ;  /* 0x0000002c33337210 */ /* 0x000fe20007f7e0ff */
[----:B------:R-:W-:-:S04]  /*27840*/  IMAD.WIDE.U32 R48, R113, R57, R48 ;  /* 0x0000003971307225 */ /* 0x000fc800078e0030 */
[----:B------:R-:W-:-:S04]  /*27850*/  IMAD.WIDE.U32 R62, R79, R55, R62 ;  /* 0x000000374f3e7225 */ /* 0x000fc800078e003e */
[----:B------:R-:W-:Y:S01]  /*27860*/  IMAD.WIDE.U32 R110, R67, R53, R110 ;  /* 0x00000035436e7225 */ /* 0x000fe200078e006e */
[----:B------:R-:W-:-:S03]  /*27870*/  IADD3 R48, P6, PT, R48, R63, RZ ;  /* 0x0000003f30307210 */ /* 0x000fc60007fde0ff */
[----:B------:R-:W-:Y:S01]  /*27880*/  IMAD.X R50, RZ, RZ, RZ, P4 ;  /* 0x000000ffff327224 */ /* 0x000fe200020e06ff */
[----:B------:R-:W-:Y:S01]  /*27890*/  IADD3 R44, P4, PT, R46, R49, RZ ;  /* 0x000000312e2c7210 */ /* 0x000fe20007f9e0ff */
[----:B------:R-:W-:Y:S01]  /*278a0*/  IMAD.IADD R65, R73, 0x1, R45 ;  /* 0x0000000149417824 */ /* 0x000fe200078e022d */
[----:B------:R-:W-:Y:S02]  /*278b0*/  IADD3 R60, P5, PT, R62, R111, RZ ;  /* 0x0000006f3e3c7210 */ /* 0x000fe40007fbe0ff */
[----:B------:R-:W-:Y:S01]  /*278c0*/  IADD3.X R49, PT, PT, RZ, RZ, RZ, P6, !PT ;  /* 0x000000ffff317210 */ /* 0x000fe200037fe4ff */
[----:B------:R-:W-:Y:S01]  /*278d0*/  IMAD.X R45, RZ, RZ, RZ, P4 ;  /* 0x000000ffff2d7224 */ /* 0x000fe200020e06ff */
[----:B------:R-:W-:Y:S01]  /*278e0*/  IADD3 R46, P2, PT, R50, R51, RZ ;  /* 0x00000033322e7210 */ /* 0x000fe20007f5e0ff */
[----:B------:R-:W-:Y:S01]  /*278f0*/  IMAD.X R51, RZ, RZ, RZ, P0 ;  /* 0x000000ffff337224 */ /* 0x000fe200000e06ff */
[----:B------:R-:W-:Y:S01]  /*27900*/  IADD3 R47, P4, PT, R47, R61, RZ ;  /* 0x0000003d2f2f7210 */ /* 0x000fe20007f9e0ff */
[----:B------:R-:W-:-:S02]  /*27910*/  IMAD.X R61, RZ, RZ, RZ, P5 ;  /* 0x000000ffff3d7224 */ /* 0x000fc400028e06ff */
        /* <DEDUP_REMOVED lines=25> */
[----:B------:R-:W-:Y:S01]  /*27ab0*/  IMAD.MOV.U32 R104, RZ, RZ, R60 ;  /* 0x000000ffff687224 */ /* 0x000fe200078e003c */
[----:B------:R-:W-:Y:S01]  /*27ac0*/  IADD3.X R6, PT, PT, RZ, RZ, RZ, P2, !PT ;  /* 0x000000ffff067210 */ /* 0x000fe200017fe4ff */
[----:B------:R-:W-:Y:S01]  /*27ad0*/  IMAD.WIDE.U32 R46, R79, R58, R48 ;  /* 0x0000003a4f2e7225 */ /* 0x000fe200078e0030 */
[----:B------:R-:W-:-:S02]  /*27ae0*/  IADD3 R61, P2, PT, R61, R62, RZ ;  /* 0x0000003e3d3d7210 */ /* 0x000fc40007f5e0ff */
[----:B------:R-:W-:Y:S01]  /*27af0*/  MOV R111, R50 ;  /* 0x00000032006f7202 */ /* 0x000fe20000000f00 */
[----:B------:R-:W-:Y:S01]  /*27b00*/  IMAD.WIDE.U32 R48, R67, R56, R44 ;  /* 0x0000003843307225 */ /* 0x000fe200078e002c */
[----:B------:R-:W-:Y:S02]  /*27b10*/  IADD3 R62, P4, PT, R6, R61, RZ ;  /* 0x0000003d063e7210 */ /* 0x000fe40007f9e0ff */
        /* <DEDUP_REMOVED lines=8> */
[----:B------:R-:W-:Y:S01]  /*27ba0*/  IMAD.IADD R62, R73, 0x1, R63 ;  /* 0x00000001493e7824 */ /* 0x000fe200078e023f */
[----:B------:R-:W-:Y:S01]  /*27bb0*/  IADD3 R6, P0, PT, R6, R49, RZ ;  /* 0x0000003106067210 */ /* 0x000fe20007f1e0ff */
[----:B------:R-:W-:-:S04]  /*27bc0*/  IMAD.WIDE.U32 R46, R67, R57, R46 ;  /* 0x00000039432e7225 */ /* 0x000fc800078e002e */
[----:B------:R-:W-:-:S04]  /*27bd0*/  IMAD.WIDE.U32 R44, R79, R92, R44 ;  /* 0x0000005c4f2c7225 */ /* 0x000fc800078e002c */
[----:B------:R-:W-:Y:S01]  /*27be0*/  IMAD.X R49, RZ, RZ, RZ, P1 ;  /* 0x000000ffff317224 */ /* 0x000fe200008e06ff */
[----:B------:R-:W-:Y:S01]  /*27bf0*/  IADD3 R80, P6, PT, R44, R47, RZ ;  /* 0x0000002f2c507210 */ /* 0x000fe20007fde0ff */
[----:B------:R-:W-:Y:S02]  /*27c00*/  IMAD.X R47, RZ, RZ, RZ, P2 ;  /* 0x000000ffff2f7224 */ /* 0x000fe400010e06ff */
        /* <DEDUP_REMOVED lines=8> */
[----:B------:R-:W-:Y:S01]  /*27c90*/  IADD3 R45, P2, PT, R45, R44, RZ ;  /* 0x0000002c2d2d7210 */ /* 0x000fe20007f5e0ff */
[----:B------:R-:W-:Y:S01]  /*27ca0*/  IMAD.X R107, RZ, RZ, RZ, P3 ;  /* 0x000000ffff6b7224 */ /* 0x000fe200018e06ff */
[----:B------:R-:W-:Y:S02]  /*27cb0*/  IADD3 R6, PT, PT, R6, R62, R47 ;  /* 0x0000003e06067210 */ /* 0x000fe40007ffe02f */
[----:B------:R-:W-:Y:S02]  /*27cc0*/  IADD3.X R47, PT, PT, RZ, RZ, RZ, P0, !PT ;  /* 0x000000ffff2f7210 */ /* 0x000fe400007fe4ff */
[----:B------:R-:W-:-:S02]  /*27cd0*/  IADD3 R44, P0, PT, R81, R45, RZ ;  /* 0x0000002d512c7210 */ /* 0x000fc40007f1e0ff */
[----:B------:R-:W-:Y:S01]  /*27ce0*/  IADD3 R6, PT, PT, R47, R6, R49 ;  /* 0x000000062f067210 */ /* 0x000fe20007ffe031 */
[----:B------:R-:W-:Y:S01]  /*27cf0*/  IMAD.X R47, RZ, RZ, RZ, P1 ;  /* 0x000000ffff2f7224 */ /* 0x000fe200008e06ff */
[----:B------:R-:W-:-:S04]  /*27d00*/  IADD3.X R45, PT, PT, RZ, RZ, RZ, P0, !PT ;  /* 0x000000ffff2d7210 */ /* 0x000fc800007fe4ff */
[----:B------:R-:W-:Y:S01]  /*27d10*/  IADD3 R107, PT, PT, R107, R6, R47 ;  /* 0x000000066b6b7210 */ /* 0x000fe20007ffe02f */
[----:B------:R-:W-:-:S04]  /*27d20*/  IMAD.WIDE.U32 R44, R67, R92, R44 ;  /* 0x0000005c432c7225 */ /* 0x000fc800078e002c */
[----:B------:R-:W-:Y:S01]  /*27d30*/  IMAD.X R6, RZ, RZ, RZ, P2 ;  /* 0x000000ffff067224 */ /* 0x000fe200010e06ff */
[----:B------:R-:W-:-:S04]  /*27d40*/  MOV R109, R44 ;  /* 0x0000002c006d7202 */ /* 0x000fc80000000f00 */
        /* <DEDUP_REMOVED lines=29> */
.L_x_383:
        /* <DEDUP_REMOVED lines=22> */
.L_x_384:
[----:B------:R-:W-:Y:S01]  /*28080*/  CS2R R76, SRZ ;  /* 0x00000000004c7805 */ /* 0x000fe2000001ff00 */
[----:B------:R-:W-:Y:S01]  /*28090*/  IMAD.WIDE.U32 R46, R110, R9, RZ ;  /* 0x000000096e2e7225 */ /* 0x000fe200078e00ff */
[----:B------:R-:W-:Y:S02]  /*280a0*/  CS2R R78, SRZ ;  /* 0x00000000004e7805 */ /* 0x000fe4000001ff00 */
[----:B------:R-:W-:Y:S01]  /*280b0*/  MOV R63, RZ ;  /* 0x000000ff003f7202 */ /* 0x000fe20000000f00 */
[----:B------:R-:W-:Y:S02]  /*280c0*/  HFMA2 R82, -RZ, RZ, 0, 0 ;  /* 0x00000000ff527431 */ /* 0x000fe400000001ff */
[----:B------:R-:W-:Y:S01]  /*280d0*/  IMAD.MOV.U32 R65, RZ, RZ, RZ ;  /* 0x000000ffff417224 */ /* 0x000fe200078e00ff */
[----:B------:R-:W-:Y:S01]  /*280e0*/  MOV R49, RZ ;  /* 0x000000ff00317202 */ /* 0x000fe20000000f00 */
[----:B------:R-:W-:Y:S02]  /*280f0*/  IMAD.IADD R46, R47, 0x1, R77 ;  /* 0x000000012f2e7824 */ /* 0x000fe400078e024d */
[----:B------:R-:W-:-:S02]  /*28100*/  HFMA2 R47, -RZ, RZ, 0, 0 ;  /* 0x00000000ff2f7431 */ /* 0x000fc400000001ff */
[----:B------:R-:W-:Y:S02]  /*28110*/  IMAD R48, R110, R9, RZ ;  /* 0x000000096e307224 */ /* 0x000fe400078e02ff */
[----:B------:R-:W-:Y:S02]  /*28120*/  HFMA2 R81, -RZ, RZ, 0, 0 ;  /* 0x00000000ff517431 */ /* 0x000fe400000001ff */
[----:B------:R-:W-:Y:S02]  /*28130*/  IMAD.MOV.U32 R121, RZ, RZ, RZ ;  /* 0x000000ffff797224 */ /* 0x000fe400078e00ff */
[----:B------:R-:W-:Y:S02]  /*28140*/  IMAD R119, R48, R33, RZ ;  /* 0x0000002130777224 */ /* 0x000fe400078e02ff */
        /* <DEDUP_REMOVED lines=17> */
[----:B------:R-:W-:Y:S02]  /*28260*/  IMAD.IADD R61, R63, 0x1, R45 ;  /* 0x000000013f3d7824 */ /* 0x000fe400078e022d */
[----:B------:R-:W-:Y:S02]  /*28270*/  IMAD.MOV.U32 R45, RZ, RZ, RZ ;  /* 0x000000ffff2d7224 */ /* 0x000fe400078e00ff */
[----:B------:R-:W-:Y:S01]  /*28280*/  IMAD.WIDE.U32 R46, R119, R53, R46 ;  /* 0x00000035772e7225 */ /* 0x000fe200078e002e */
[----:B------:R-:W-:Y:S02]  /*28290*/  IADD3 R60, P0, PT, R61, R64, RZ ;  /* 0x000000403d3c7210 */ /* 0x000fe40007f1e0ff */
[----:B------:R-:W-:Y:S01]  /*282a0*/  IADD3 R64, PT, PT, R65, R76, RZ ;  /* 0x0000004c41407210 */ /* 0x000fe20007ffe0ff */
[----:B------:R-:W-:Y:S01]  /*282b0*/  IMAD.WIDE.U32 R44, R7, R110, R44 ;  /* 0x0000006e072c7225 */ /* 0x000fe200078e002c */
[----:B------:R-:W-:-:S03]  /*282c0*/  MOV R50, R46 ;  /* 0x0000002e00327202 */ /* 0x000fc60000000f00 */
[----:B------:R-:W-:Y:S01]  /*282d0*/  IMAD.X R61, RZ, RZ, RZ, P0 ;  /* 0x000000ffff3d7224 */ /* 0x000fe200000e06ff */
[----:B------:R-:W-:Y:S01]  /*282e0*/  IADD3 R45, PT, PT, R45, R121, RZ ;  /* 0x000000792d2d7210 */ /* 0x000fe20007ffe0ff */
[----:B------:R-:W-:Y:S01]  /*282f0*/  IMAD.MOV.U32 R65, RZ, RZ, RZ ;  /* 0x000000ffff417224 */ /* 0x000fe200078e00ff */
[----:B------:R-:W-:Y:S01]  /*28300*/  IADD3 R44, P2, PT, R47, R44, RZ ;  /* 0x0000002c2f2c7210 */ /* 0x000fe20007f5e0ff */
[----:B------:R-:W-:-:S04]  /*28310*/  IMAD.WIDE.U32 R60, R4, R111, R60 ;  /* 0x0000006f043c7225 */ /* 0x000fc800078e003c */
[----:B------:R-:W-:Y:S01]  /*28320*/  IMAD.WIDE.U32 R64, R9, R83, R64 ;  /* 0x0000005309407225 */ /* 0x000fe200078e0040 */
[----:B------:R-:W-:-:S03]  /*28330*/  IADD3 R60, P1, PT, R45, R60, RZ ;  /* 0x0000003c2d3c7210 */ /* 0x000fc60007f3e0ff */
[----:B------:R-:W-:Y:S02]  /*28340*/  IMAD.IADD R49, R63, 0x1, R61 ;  /* 0x000000013f317824 */ /* 0x000fe400078e023d */
[----:B------:R-:W-:Y:S02]  /*28350*/  IMAD.X R61, RZ, RZ, RZ, P1 ;  /* 0x000000ffff3d7224 */ /* 0x000fe400008e06ff */
[----:B------:R-:W-:Y:S01]  /*28360*/  IMAD R113, R46, R33, RZ ;  /* 0x000000212e717224 */ /* 0x000fe200078e02ff */
[----:B------:R-:W-:Y:S01]  /*28370*/  IADD3 R48, P0, PT, R49, R64, RZ ;  /* 0x0000004031307210 */ /* 0x000fe20007f1e0ff */
[----:B------:R-:W-:Y:S01]  /*28380*/  IMAD.WIDE.U32 R60, R7, R104, R60 ;  /* 0x00000068073c7225 */ /* 0x000fe200078e003c */
[----:B------:R-:W-:-:S03]  /*28390*/  IADD3 R64, PT, PT, R65, R78, RZ ;  /* 0x0000004e41407210 */ /* 0x000fc60007ffe0ff */
[----:B------:R-:W-:Y:S02]  /*283a0*/  IMAD.X R49, RZ, RZ, RZ, P0 ;  /* 0x000000ffff317224 */ /* 0x000fe400000e06ff */
[----:B------:R-:W-:Y:S01]  /*283b0*/  IMAD.IADD R45, R121, 0x1, R61 ;  /* 0x00000001792d7824 */ /* 0x000fe200078e023d */
[----:B------:R-:W-:Y:S01]  /*283c0*/  MOV R61, RZ ;  /* 0x000000ff003d7202 */ /* 0x000fe20000000f00 */
[----:B------:R-:W-:-:S04]  /*283d0*/  IMAD.WIDE.U32 R48, R4, R84, R48 ;  /* 0x0000005404307225 */ /* 0x000fc800078e0030 */
[----:B------:R-:W-:Y:S01]  /*283e0*/  IMAD.MOV.U32 R65, RZ, RZ, RZ ;  /* 0x000000ffff417224 */ /* 0x000fe200078e00ff */
[----:B------:R-:W-:Y:S01]  /*283f0*/  IADD3 R48, P1, PT, R45, R48, RZ ;  /* 0x000000302d307210 */ /* 0x000fe20007f3e0ff */
[----:B------:R-:W-:Y:S01]  /*28400*/  IMAD.IADD R49, R63, 0x1, R49 ;  /* 0x000000013f317824 */ /* 0x000fe200078e0231 */
[----:B------:R-:W-:Y:S01]  /*28410*/  IADD3.X R45, PT, PT, RZ, RZ, RZ, P2, !PT ;  /* 0x000000ffff2d7210 */ /* 0x000fe200017fe4ff */
[----:B------:R-:W-:-:S04]  /*28420*/  IMAD.WIDE.U32 R64, R9, R80, R64 ;  /* 0x0000005009407225 */ /* 0x000fc800078e0040 */
[----:B------:R-:W-:Y:S01]  /*28430*/  IMAD.HI.U32 R51, R113, R52, R50 ;  /* 0x0000003471337227 */ /* 0x000fe200078e0032 */
[----:B------:R-:W-:-:S03]  /*28440*/  IADD3 R64, P0, PT, R49, R64, RZ ;  /* 0x0000004031407210 */ /* 0x000fc60007f1e0ff */
        /* <DEDUP_REMOVED lines=11> */
[----:B------:R-:W-:Y:S02]  /*28500*/  IADD3.X R45, PT, PT, RZ, RZ, RZ, P1, !PT ;  /* 0x000000ffff2d7210 */ /* 0x000fe40000ffe4ff */
[----:B------:R-:W-:Y:S01]  /*28510*/  IADD3.X R61, PT, PT, RZ, RZ, RZ, P0, !PT ;  /* 0x000000ffff3d7210 */ /* 0x000fe200007fe4ff */
[----:B------:R-:W-:Y:S01]  /*28520*/  IMAD.IADD R51, R63, 0x1, R65 ;  /* 0x000000013f337824 */ /* 0x000fe200078e0241 */
[----:B------:R-:W-:Y:S01]  /*28530*/  IADD3 R48, P2, PT, R47, R48, RZ ;  /* 0x000000302f307210 */ /* 0x000fe20007f5e0ff */
[----:B------:R-:W-:Y:S01]  /*28540*/  IMAD.WIDE.U32 R44, R113, R53, R44 ;  /* 0x00000035712c7225 */ /* 0x000fe200078e002c */
[----:B------:R-:W-:-:S03]  /*28550*/  IADD3 R64, P1, PT, R49, R64, RZ ;  /* 0x0000004031407210 */ /* 0x000fc60007f3e0ff */
[----:B------:R-:W-:-:S04]  /*28560*/  IMAD.WIDE.U32 R60, R119, R55, R60 ;  /* 0x00000037773c7225 */ /* 0x000fc800078e003c */
[----:B------:R-:W-:Y:S02]  /*28570*/  IMAD.X R49, RZ, RZ, RZ, P2 ;  /* 0x000000ffff317224 */ /* 0x000fe400010e06ff */
[----:B------:R-:W-:Y:S01]  /*28580*/  IMAD.X R65, RZ, RZ, RZ, P1 ;  /* 0x000000ffff417224 */ /* 0x000fe200008e06ff */
[----:B------:R-:W-:Y:S01]  /*28590*/  IADD3 R66, P1, PT, R60, R45, RZ ;  /* 0x0000002d3c427210 */ /* 0x000fe20007f3e0ff */
[----:B------:R-:W-:Y:S02]  /*285a0*/  IMAD.MOV.U32 R47, RZ, RZ, RZ ;  /* 0x000000ffff2f7224 */ /* 0x000fe400078e00ff */
[----:B------:R-:W-:Y:S02]  /*285b0*/  HFMA2 R45, -RZ, RZ, 0, 0 ;  /* 0x00000000ff2d7431 */ /* 0x000fe400000001ff */
[----:B------:R-:W-:Y:S01]  /*285c0*/  IMAD.WIDE.U32 R48, R2, R104, R48 ;  /* 0x0000006802307225 */ /* 0x000fe200078e0030 */
[----:B------:R-:W-:-:S03]  /*285d0*/  IADD3.X R67, PT, PT, RZ, RZ, RZ, P1, !PT ;  /* 0x000000ffff437210 */ /* 0x000fc60000ffe4ff */
[----:B------:R-:W-:-:S04]  /*285e0*/  IMAD.WIDE.U32 R46, R9, R109, R46 ;  /* 0x0000006d092e7225 */ /* 0x000fc800078e002e */
[----:B------:R-:W-:Y:S01]  /*285f0*/  IMAD R71, R44, R33, RZ ;  /* 0x000000212c477224 */ /* 0x000fe200078e02ff */
[----:B------:R-:W-:Y:S01]  /*28600*/  IADD3 R46, P0, PT, R51, R46, RZ ;  /* 0x0000002e332e7210 */ /* 0x000fe20007f1e0ff */
[----:B------:R-:W-:-:S04]  /*28610*/  IMAD.WIDE.U32 R64, R7, R84, R64 ;  /* 0x0000005407407225 */ /* 0x000fc800078e0040 */
[----:B------:R-:W-:Y:S02]  /*28620*/  IMAD.IADD R49, R115, 0x1, R49 ;  /* 0x0000000173317824 */ /* 0x000fe400078e0231 */
[----:B------:R-:W-:Y:S02]  /*28630*/  IMAD.MOV.U32 R6, RZ, RZ, RZ ;  /* 0x000000ffff067224 */ /* 0x000fe400078e00ff */
[----:B------:R-:W-:Y:S01]  /*28640*/  IMAD.HI.U32 R51, R71, R52, R44 ;  /* 0x0000003447337227 */ /* 0x000fe200078e002c */
[----:B------:R-:W-:Y:S02]  /*28650*/  IADD3 R44, P1, PT, R49, R64, RZ ;  /* 0x00000040312c7210 */ /* 0x000fe40007f3e0ff */
[----:B------:R-:W-:Y:S01]  /*28660*/  MOV R49, RZ ;  /* 0x000000ff00317202 */ /* 0x000fe20000000f00 */
[----:B------:R-:W-:Y:S02]  /*28670*/  IMAD.IADD R50, R47, 0x1, R6 ;  /* 0x000000012f327824 */ /* 0x000fe400078e0206 */
[----:B------:R-:W-:-:S04]  /*28680*/  IMAD.WIDE.U32 R66, R113, R54, R66 ;  /* 0x0000003671427225 */ /* 0x000fc800078e0042 */
[----:B------:R-:W-:Y:S02]  /*28690*/  IMAD.X R47, RZ, RZ, RZ, P0 ;  /* 0x000000ffff2f7224 */ /* 0x000fe400000e06ff */
[----:B------:R-:W-:Y:S01]  /*286a0*/  IMAD.X R45, RZ, RZ, RZ, P1 ;  /* 0x000000ffff2d7224 */ /* 0x000fe200008e06ff */
[----:B------:R-:W-:Y:S01]  /*286b0*/  IADD3 R60, P1, PT, R66, R51, RZ ;  /* 0x00000033423c7210 */ /* 0x000fe20007f3e0ff */
[----:B------:R-:W-:Y:S02]  /*286c0*/  IMAD.IADD R65, R121, 0x1, R65 ;  /* 0x0000000179417824 */ /* 0x000fe400078e0241 */
[----:B------:R-:W-:Y:S02]  /*286d0*/  IMAD.MOV.U32 R117, RZ, RZ, RZ ;  /* 0x000000ffff757224 */ /* 0x000fe400078e00ff */
[----:B------:R-:W-:-:S04]  /*286e0*/  IMAD.WIDE.U32 R46, R4, R80, R46 ;  /* 0x00000050042e7225 */ /* 0x000fc800078e002e */
[----:B------:R-:W-:Y:S01]  /*286f0*/  IMAD.WIDE.U32 R48, R5, R110, R48 ;  /* 0x0000006e05307225 */ /* 0x000fe200078e0030 */
[----:B------:R-:W-:-:S03]  /*28700*/  IADD3 R46, P0, PT, R65, R46, RZ ;  /* 0x0000002e412e7210 */ /* 0x000fc60007f1e0ff */
[----:B------:R-:W-:Y:S02]  /*28710*/  HFMA2 R65, -RZ, RZ, 0, 0 ;  /* 0x00000000ff417431 */ /* 0x000fe400000001ff */
[----:B------:R-:W-:Y:S01]  /*28720*/  IMAD.MOV.U32 R51, RZ, RZ, RZ ;  /* 0x000000ffff337224 */ /* 0x000fe200078e00ff */
[----:B------:R-:W-:Y:S01]  /*28730*/  IADD3 R48, P2, PT, R61, R48, RZ ;  /* 0x000000303d307210 */ /* 0x000fe20007f5e0ff */
[----:B------:R-:W-:Y:S01]  /*28740*/  IMAD.WIDE.U32 R44, R2, R111, R44 ;  /* 0x0000006f022c7225 */ /* 0x000fe200078e002c */
[----:B------:R-:W-:-:S03]  /*28750*/  IADD3 R49, PT, PT, R49, R117, RZ ;  /* 0x0000007531317210 */ /* 0x000fc60007ffe0ff */
[----:B------:R-:W-:Y:S01]  /*28760*/  IMAD.IADD R69, R63, 0x1, R47 ;  /* 0x000000013f457824 */ /* 0x000fe200078e022f */
[----:B------:R-:W-:Y:S01]  /*28770*/  IADD3.X R47, PT, PT, RZ, RZ, RZ, P0, !PT ;  /* 0x000000ffff2f7210 */ /* 0x000fe200007fe4ff */
[----:B------:R-:W-:-:S04]  /*28780*/  IMAD.WIDE.U32 R50, R107, R9, R50 ;  /* 0x000000096b327225 */ /* 0x000fc800078e0032 */
        /* <DEDUP_REMOVED lines=14> */
[----:B------:R-:W-:Y:S01]  /*28870*/  IMAD.X R45, RZ, RZ, RZ, P1 ;  /* 0x000000ffff2d7224 */ /* 0x000fe200008e06ff */
[----:B------:R-:W-:Y:S01]  /*28880*/  IADD3 R50, P1, PT, R47, R68, RZ ;  /* 0x000000442f327210 */ /* 0x000fe20007f3e0ff */
[----:B------:R-:W-:Y:S02]  /*28890*/  IMAD.IADD R69, R63, 0x1, R69 ;  /* 0x000000013f457824 */ /* 0x000fe400078e0245 */
[----:B------:R-:W-:Y:S02]  /*288a0*/  IMAD.X R47, RZ, RZ, RZ, P0 ;  /* 0x000000ffff2f7224 */ /* 0x000fe400000e06ff */
[----:B------:R-:W-:Y:S02]  /*288b0*/  IMAD R75, R60, R33, RZ ;  /* 0x000000213c4b7224 */ /* 0x000fe400078e02ff */
[----:B------:R-:W-:Y:S01]  /*288c0*/  IMAD.MOV.U32 R64, RZ, RZ, R60 ;  /* 0x000000ffff407224 */ /* 0x000fe200078e003c */
[----:B------:R-:W-:Y:S01]  /*288d0*/  IADD3 R60, P0, PT, R51, R69, RZ ;  /* 0x00000045333c7210 */ /* 0x000fe20007f1e0ff */
[----:B------:R-:W-:Y:S01]  /*288e0*/  IMAD.WIDE.U32 R44, R5, R104, R44 ;  /* 0x00000068052c7225 */ /* 0x000fe200078e002c */
[----:B------:R-:W-:-:S02]  /*288f0*/  IADD3.X R51, PT, PT, RZ, RZ, RZ, P1, !PT ;  /* 0x000000ffff337210 */ /* 0x000fc40000ffe4ff */
[----:B------:R-:W-:Y:S01]  /*28900*/  MOV R69, RZ ;  /* 0x000000ff00457202 */ /* 0x000fe20000000f00 */
[----:B------:R-:W-:-:S04]  /*28910*/  IMAD.WIDE.U32 R66, R113, R55, R66 ;  /* 0x0000003771427225 */ /* 0x000fc800078e0042 */
[----:B------:R-:W-:Y:S01]  /*28920*/  IMAD.WIDE.U32 R46, R2, R84, R46 ;  /* 0x00000054022e7225 */ /* 0x000fe200078e002e */
[----:B------:R-:W-:-:S03]  /*28930*/  IADD3 R48, P3, PT, R66, R61, RZ ;  /* 0x0000003d42307210 */ /* 0x000fc60007f7e0ff */
[----:B------:R-:W-:Y:S02]  /*28940*/  IMAD.IADD R45, R117, 0x1, R45 ;  /* 0x00000001752d7824 */ /* 0x000fe400078e022d */
[----:B------:R-:W-:Y:S02]  /*28950*/  IMAD.IADD R47, R115, 0x1, R47 ;  /* 0x00000001732f7824 */ /* 0x000fe400078e022f */
[----:B------:R-:W-:Y:S01]  /*28960*/  IMAD.X R61, RZ, RZ, RZ, P0 ;  /* 0x000000ffff3d7224 */ /* 0x000fe200000e06ff */
[----:B------:R-:W-:Y:S01]  /*28970*/  IADD3 R46, P2, PT, R45, R46, RZ ;  /* 0x0000002e2d2e7210 */ /* 0x000fe20007f5e0ff */
        /* <DEDUP_REMOVED lines=25> */
[----:B------:R-:W-:Y:S01]  /*28b10*/  IMAD.HI.U32 R65, R75, R52, R64 ;  /* 0x000000344b417227 */ /* 0x000fe200078e0040 */
[----:B------:R-:W-:Y:S02]  /*28b20*/  IADD3.X R51, PT, PT, RZ, RZ, RZ, P2, !PT ;  /* 0x000000ffff337210 */ /* 0x000fe400017fe4ff */
[----:B------:R-:W-:Y:S01]  /*28b30*/  IADD3.X R61, PT, PT, RZ, RZ, RZ, P1, !PT ;  /* 0x000000ffff3d7210 */ /* 0x000fe20000ffe4ff */
[----:B------:R-:W-:Y:S01]  /*28b40*/  IMAD.WIDE.U32 R48, R71, R54, R48 ;  /* 0x0000003647307225 */ /* 0x000fe200078e0030 */
[----:B------:R-:W-:-:S03]  /*28b50*/  IADD3 R62, P0, PT, R63, R62, RZ ;  /* 0x0000003e3f3e7210 */ /* 0x000fc60007f1e0ff */
[----:B------:R-:W-:Y:S01]  /*28b60*/  IMAD.WIDE.U32 R46, R0, R104, R46 ;  /* 0x00000068002e7225 */ /* 0x000fe200078e002e */
[----:B------:R-:W-:-:S03]  /*28b70*/  IADD3 R64, P5, PT, R48, R65, RZ ;  /* 0x0000004130407210 */ /* 0x000fc60007fbe0ff */
[----:B------:R-:W-:-:S04]  /*28b80*/  IMAD.WIDE.U32 R44, R119, R57, R44 ;  /* 0x00000039772c7225 */ /* 0x000fc800078e002c */
[----:B------:R-:W-:Y:S01]  /*28b90*/  IMAD.WIDE.U32 R50, R5, R84, R50 ;  /* 0x0000005405327225 */ /* 0x000fe200078e0032 */
[----:B------:R-:W-:-:S03]  /*28ba0*/  IADD3 R66, P4, PT, R44, R67, RZ ;  /* 0x000000432c427210 */ /* 0x000fc60007f9e0ff */
[----:B------:R-:W-:Y:S02]  /*28bb0*/  IMAD.IADD R47, R69, 0x1, R47 ;  /* 0x00000001452f7824 */ /* 0x000fe400078e022f */
[----:B------:R-:W-:Y:S02]  /*28bc0*/  IMAD.X R65, RZ, RZ, RZ, P5 ;  /* 0x000000ffff417224 */ /* 0x000fe400028e06ff */
[----:B------:R-:W-:Y:S01]  /*28bd0*/  IMAD.WIDE.U32 R60, R2, R80, R60 ;  /* 0x00000050023c7225 */ /* 0x000fe200078e003c */
[----:B------:R-:W-:-:S03]  /*28be0*/  IADD3 R48, P2, PT, R47, R50, RZ ;  /* 0x000000322f307210 */ /* 0x000fc60007f5e0ff */
[----:B------:R-:W-:Y:S02]  /*28bf0*/  IMAD.IADD R47, R117, 0x1, R51 ;  /* 0x00000001752f7824 */ /* 0x000fe400078e0233 */
[----:B------:R-:W-:Y:S02]  /*28c00*/  HFMA2 R51, -RZ, RZ, 0, 0 ;  /* 0x00000000ff337431 */ /* 0x000fe400000001ff */
[----:B------:R-:W-:Y:S02]  /*28c10*/  IMAD.X R67, RZ, RZ, RZ, P4 ;  /* 0x000000ffff437224 */ /* 0x000fe400020e06ff */
[----:B------:R-:W-:Y:S01]  /*28c20*/  IMAD.WIDE.U32 R64, R75, R53, R64 ;  /* 0x000000354b407225 */ /* 0x000fe200078e0040 */
[----:B------:R-:W-:Y:S02]  /*28c30*/  IADD3 R60, P1, PT, R47, R60, RZ ;  /* 0x0000003c2f3c7210 */ /* 0x000fe40007f3e0ff */
[----:B------:R-:W-:Y:S01]  /*28c40*/  MOV R47, RZ ;  /* 0x000000ff002f7202 */ /* 0x000fe20000000f00 */
[----:B------:R-:W-:-:S02]  /*28c50*/  IMAD.X R63, RZ, RZ, RZ, P0 ;  /* 0x000000ffff3f7224 */ /* 0x000fc400000e06ff */
[----:B------:R-:W-:-:S04]  /*28c60*/  IMAD.WIDE.U32 R66, R113, R56, R66 ;  /* 0x0000003871427225 */ /* 0x000fc800078e0042 */
[----:B------:R-:W-:Y:S01]  /*28c70*/  IMAD R73, R64, R33, RZ ;  /* 0x0000002140497224 */ /* 0x000fe200078e02ff */
[----:B------:R-:W-:Y:S01]  /*28c80*/  IADD3 R44, P4, PT, R66, R49, RZ ;  /* 0x00000031422c7210 */ /* 0x000fe20007f9e0ff */
[----:B------:R-:W-:Y:S02]  /*28c90*/  IMAD.MOV.U32 R50, RZ, RZ, R64 ;  /* 0x000000ffff327224 */ /* 0x000fe400078e0040 */
[----:B------:R-:W-:Y:S02]  /*28ca0*/  IMAD.IADD R61, R115, 0x1, R61 ;  /* 0x00000001733d7824 */ /* 0x000fe400078e023d */
[----:B------:R-:W-:-:S04]  /*28cb0*/  IMAD.WIDE.U32 R62, R107, R7, R62 ;  /* 0x000000076b3e7225 */ /* 0x000fc800078e003e */
[----:B------:R-:W-:Y:S01]  /*28cc0*/  IMAD.HI.U32 R50, R73, R52, R50 ;  /* 0x0000003449327227 */ /* 0x000fe200078e0032 */
[----:B------:R-:W-:Y:S02]  /*28cd0*/  IADD3 R62, P0, PT, R61, R62, RZ ;  /* 0x0000003e3d3e7210 */ /* 0x000fe40007f1e0ff */
[----:B------:R-:W-:Y:S01]  /*28ce0*/  IADD3.X R61, PT, PT, RZ, RZ, RZ, P1, !PT ;  /* 0x000000ffff3d7210 */ /* 0x000fe20000ffe4ff */
[----:B------:R-:W-:-:S04]  /*28cf0*/  IMAD.WIDE.U32 R46, R3, R110, R46 ;  /* 0x0000006e032e7225 */ /* 0x000fc800078e002e */
[----:B------:R-:W-:Y:S01]  /*28d00*/  IMAD.MOV.U32 R51, RZ, RZ, RZ ;  /* 0x000000ffff337224 */ /* 0x000fe200078e00ff */
[----:B------:R-:W-:Y:S01]  /*28d10*/  IADD3 R46, P3, PT, R45, R46, RZ ;  /* 0x0000002e2d2e7210 */ /* 0x000fe20007f7e0ff */
[----:B------:R-:W-:Y:S02]  /*28d20*/  IMAD.X R49, RZ, RZ, RZ, P2 ;  /* 0x000000ffff317224 */ /* 0x000fe400010e06ff */
[----:B------:R-:W-:Y:S01]  /*28d30*/  IMAD.IADD R42, R121, 0x1, R63 ;  /* 0x00000001792a7824 */ /* 0x000fe200078e023f */
[----:B------:R-:W-:Y:S01]  /*28d40*/  IADD3 R47, PT, PT, R47, R51, RZ ;  /* 0x000000332f2f7210 */ /* 0x000fe20007ffe0ff */
        /* <DEDUP_REMOVED lines=15> */
[----:B------:R-:W-:-:S04]  /*28e40*/  IMAD.WIDE.U32 R48, R3, R104, R48 ;  /* 0x0000006803307225 */ /* 0x000fc800078e0030 */
[----:B------:R-:W-:Y:S01]  /*28e50*/  IMAD.WIDE.U32 R60, R0, R84, R60 ;  /* 0x00000054003c7225 */ /* 0x000fe200078e003c */
[----:B------:R-:W-:-:S03]  /*28e60*/  IADD3 R49, PT, PT, R51, R49, RZ ;  /* 0x0000003133317210 */ /* 0x000fc60007ffe0ff */
[----:B------:R-:W-:Y:S02]  /*28e70*/  IMAD.X R45, RZ, RZ, RZ, P4 ;  /* 0x000000ffff2d7224 */ /* 0x000fe400020e06ff */
[----:B------:R-:W-:Y:S01]  /*28e80*/  IMAD.X R67, RZ, RZ, RZ, P3 ;  /* 0x000000ffff437224 */ /* 0x000fe200018e06ff */
[----:B------:R-:W-:Y:S01]  /*28e90*/  IADD3 R46, P3, PT, R49, R60, RZ ;  /* 0x0000003c312e7210 */ /* 0x000fe20007f7e0ff */
[----:B------:R-:W-:Y:S02]  /*28ea0*/  HFMA2 R49, -RZ, RZ, 0, 0 ;  /* 0x00000000ff317431 */ /* 0x000fe400000001ff */
[----:B------:R-:W-:-:S04]  /*28eb0*/  IMAD.WIDE.U32 R44, R71, R55, R44 ;  /* 0x00000037472c7225 */ /* 0x000fc800078e002c */
[----:B------:R-:W-:Y:S01]  /*28ec0*/  IMAD.WIDE.U32 R66, R113, R57, R66 ;  /* 0x0000003971427225 */ /* 0x000fe200078e0042 */
[----:B------:R-:W-:Y:S02]  /*28ed0*/  IADD3 R64, P0, PT, R44, R65, RZ ;  /* 0x000000412c407210 */ /* 0x000fe40007f1e0ff */
[----:B------:R-:W-:Y:S01]  /*28ee0*/  IADD3 R44, P1, PT, R63, R42, RZ ;  /* 0x0000002a3f2c7210 */ /* 0x000fe20007f3e0ff */
[----:B------:R-:W-:Y:S01]  /*28ef0*/  IMAD.X R63, RZ, RZ, RZ, P2 ;  /* 0x000000ffff3f7224 */ /* 0x000fe200010e06ff */
[----:B------:R-:W-:Y:S01]  /*28f00*/  IADD3.X R65, PT, PT, RZ, RZ, RZ, P0, !PT ;  /* 0x000000ffff417210 */ /* 0x000fe200007fe4ff */
[----:B------:R-:W-:Y:S01]  /*28f10*/  IMAD.WIDE.U32 R48, R43, R110, R48 ;  /* 0x0000006e2b307225 */ /* 0x000fe200078e0030 */
[----:B------:R-:W-:-:S03]  /*28f20*/  IADD3 R60, P2, PT, R66, R45, RZ ;  /* 0x0000002d423c7210 */ /* 0x000fc60007f5e0ff */
        /* <DEDUP_REMOVED lines=29> */
[----:B------:R-:W-:Y:S01]  /*29100*/  IMAD.WIDE.U32 R46, R43, R104, R46 ;  /* 0x000000682b2e7225 */ /* 0x000fe200078e002e */
[----:B------:R-:W-:-:S03]  /*29110*/  IADD3 R62, P0, PT, R121, R62, RZ ;  /* 0x0000003e793e7210 */ /* 0x000fc60007f1e0ff */
[----:B------:R-:W-:Y:S01]  /*29120*/  IMAD R119, R114, R33, RZ ;  /* 0x0000002172777224 */ /* 0x000fe200078e02ff */
[----:B------:R-:W-:Y:S01]  /*29130*/  IADD3 R121, P1, PT, R49, R46, RZ ;  /* 0x0000002e31797210 */ /* 0x000fe20007f3e0ff */
[----:B------:R-:W-:Y:S01]  /*29140*/  IMAD.MOV.U32 R64, RZ, RZ, R114 ;  /* 0x000000ffff407224 */ /* 0x000fe200078e0072 */
[----:B------:R-:W-:Y:S01]  /*29150*/  IADD3 R47, PT, PT, R79, R47, RZ ;  /* 0x0000002f4f2f7210 */ /* 0x000fe20007ffe0ff */
[----:B------:R-:W-:Y:S02]  /*29160*/  IMAD.MOV.U32 R65, RZ, RZ, RZ ;  /* 0x000000ffff417224 */ /* 0x000fe400078e00ff */
[----:B------:R-:W-:-:S04]  /*29170*/  IMAD.WIDE.U32 R44, R5, R109, R44 ;  /* 0x0000006d052c7225 */ /* 0x000fc800078e002c */
[----:B------:R-:W-:Y:S02]  /*29180*/  IMAD.IADD R63, R69, 0x1, R63 ;  /* 0x00000001453f7824 */ /* 0x000fe400078e023f */
[----:B------:R-:W-:-:S03]  /*29190*/  IMAD.HI.U32 R50, R119, R52, R64 ;  /* 0x0000003477327227 */ /* 0x000fc600078e0040 */
[----:B------:R-:W-:Y:S01]  /*291a0*/  IADD3 R44, P3, PT, R63, R44, RZ ;  /* 0x0000002c3f2c7210 */ /* 0x000fe20007f7e0ff */
[----:B------:R-:W-:Y:S02]  /*291b0*/  IMAD.IADD R65, R117, 0x1, R45 ;  /* 0x0000000175417824 */ /* 0x000fe400078e022d */
[----:B------:R-:W-:Y:S02]  /*291c0*/  IMAD.X R49, RZ, RZ, RZ, P4 ;  /* 0x000000ffff317224 */ /* 0x000fe400020e06ff */
[----:B------:R-:W-:Y:S01]  /*291d0*/  IMAD.X R63, RZ, RZ, RZ, P0 ;  /* 0x000000ffff3f7224 */ /* 0x000fe200000e06ff */
[----:B------:R-:W-:Y:S01]  /*291e0*/  IADD3 R64, P2, PT, R65, R42, RZ ;  /* 0x0000002a41407210 */ /* 0x000fe20007f5e0ff */
[----:B------:R-:W-:-:S03]  /*291f0*/  IMAD.WIDE.U32 R48, R113, R58, R48 ;  /* 0x0000003a71307225 */ /* 0x000fc600078e0030 */
        /* <DEDUP_REMOVED lines=14> */
[----:B------:R-:W-:-:S04]  /*292e0*/  IMAD.WIDE.U32 R64, R107, R5, R64 ;  /* 0x000000056b407225 */ /* 0x000fc800078e0040 */
[----:B------:R-:W-:Y:S02]  /*292f0*/  IMAD.IADD R45, R69, 0x1, R45 ;  /* 0x00000001452d7824 */ /* 0x000fe400078e022d */
[----:B------:R-:W-:Y:S02]  /*29300*/  IMAD.X R47, RZ, RZ, RZ, P4 ;  /* 0x000000ffff2f7224 */ /* 0x000fe400020e06ff */
[----:B------:R-:W-:Y:S01]  /*29310*/  IMAD.WIDE.U32 R60, R71, R57, R60 ;  /* 0x00000039473c7225 */ /* 0x000fe200078e003c */
        /* <DEDUP_REMOVED lines=9> */
[----:B------:R-:W-:Y:S01]  /*293b0*/  IMAD.IADD R113, R82, 0x1, R47 ;  /* 0x0000000152717824 */ /* 0x000fe200078e022f */
[----:B------:R-:W-:Y:S01]  /*293c0*/  IADD3.X R67, PT, PT, RZ, RZ, RZ, P3, !PT ;  /* 0x000000ffff437210 */ /* 0x000fe20001ffe4ff */
[----:B------:R-:W-:Y:S01]  /*293d0*/  IMAD.WIDE.U32 R44, R3, R83, R44 ;  /* 0x00000053032c7225 */ /* 0x000fe200078e002c */
[----:B------:R-:W-:-:S03]  /*293e0*/  IADD3 R63, P4, PT, R63, R46, RZ ;  /* 0x0000002e3f3f7210 */ /* 0x000fc60007f9e0ff */
[----:B------:R-:W-:Y:S01]  /*293f0*/  IMAD.WIDE.U32 R114, R73, R54, R114 ;  /* 0x0000003649727225 */ /* 0x000fe200078e0072 */
[----:B------:R-:W-:Y:S02]  /*29400*/  IADD3 R44, P5, PT, R113, R44, RZ ;  /* 0x0000002c712c7210 */ /* 0x000fe40007fbe0ff */
[----:B------:R-:W-:Y:S01]  /*29410*/  IADD3 R47, P2, PT, R49, R63, RZ ;  /* 0x0000003f312f7210 */ /* 0x000fe20007f5e0ff */
[----:B------:R-:W-:Y:S01]  /*29420*/  IMAD.IADD R45, R51, 0x1, R45 ;  /* 0x00000001332d7824 */ /* 0x000fe200078e022d */
[----:B------:R-:W-:Y:S01]  /*29430*/  IADD3 R48, P6, PT, R114, R50, RZ ;  /* 0x0000003272307210 */ /* 0x000fe20007fde0ff */
[----:B------:R-:W-:-:S03]  /*29440*/  IMAD.WIDE.U32 R64, R0, R109, R64 ;  /* 0x0000006d00407225 */ /* 0x000fc600078e0040 */
[----:B------:R-:W-:Y:S01]  /*29450*/  IADD3.X R49, PT, PT, RZ, RZ, RZ, P6, !PT ;  /* 0x000000ffff317210 */ /* 0x000fe200037fe4ff */
        /* <DEDUP_REMOVED lines=14> */
[----:B------:R-:W-:-:S02]  /*29540*/  IADD3.X R47, PT, PT, RZ, RZ, RZ, P0, !PT ;  /* 0x000000ffff2f7210 */ /* 0x000fc400007fe4ff */
[----:B------:R-:W-:Y:S01]  /*29550*/  IADD3 R64, P0, PT, R63, R64, RZ ;  /* 0x000000403f407210 */ /* 0x000fe20007f1e0ff */
[----:B------:R-:W-:Y:S01]  /*29560*/  IMAD R113, R48, R33, RZ ;  /* 0x0000002130717224 */ /* 0x000fe200078e02ff */
[----:B------:R-:W-:Y:S01]  /*29570*/  IADD3 R61, PT, PT, R76, R65, RZ ;  /* 0x000000414c3d7210 */ /* 0x000fe20007ffe0ff */
[----:B------:R-:W-:Y:S02]  /*29580*/  IMAD.MOV.U32 R44, RZ, RZ, R48 ;  /* 0x000000ffff2c7224 */ /* 0x000fe400078e0030 */
[----:B------:R-:W-:Y:S02]  /*29590*/  IMAD.MOV.U32 R45, RZ, RZ, RZ ;  /* 0x000000ffff2d7224 */ /* 0x000fe400078e00ff */
[----:B------:R-:W-:-:S04]  /*295a0*/  IMAD.WIDE.U32 R46, R3, R80, R46 ;  /* 0x00000050032e7225 */ /* 0x000fc800078e002e */
[----:B------:R-:W-:Y:S02]  /*295b0*/  IMAD.X R63, RZ, RZ, RZ, P1 ;  /* 0x000000ffff3f7224 */ /* 0x000fe400008e06ff */
[----:B------:R-:W-:Y:S01]  /*295c0*/  IMAD.HI.U32 R42, R113, R52, R44 ;  /* 0x00000034712a7227 */ /* 0x000fe200078e002c */
[----:B------:R-:W-:Y:S02]  /*295d0*/  IADD3 R44, P6, PT, R61, R46, RZ ;  /* 0x0000002e3d2c7210 */ /* 0x000fe40007fde0ff */
[----:B------:R-:W-:Y:S01]  /*295e0*/  IADD3.X R61, PT, PT, RZ, RZ, RZ, P5, !PT ;  /* 0x000000ffff3d7210 */ /* 0x000fe20002ffe4ff */
[----:B------:R-:W-:Y:S02]  /*295f0*/  IMAD.X R45, RZ, RZ, RZ, P2 ;  /* 0x000000ffff2d7224 */ /* 0x000fe400010e06ff */
[----:B------:R-:W-:Y:S02]  /*29600*/  IMAD.IADD R65, R51, 0x1, R47 ;  /* 0x0000000133417824 */ /* 0x000fe400078e022f */
        /* <DEDUP_REMOVED lines=10> */
[----:B------:R-:W-:Y:S01]  /*296b0*/  IMAD.IADD R69, R69, 0x1, R63 ;  /* 0x0000000145457824 */ /* 0x000fe200078e023f */
[----:B------:R-:W-:Y:S01]  /*296c0*/  IADD3.X R63, PT, PT, RZ, RZ, RZ, P1, !PT ;  /* 0x000000ffff3f7210 */ /* 0x000fe20000ffe4ff */
[----:B------:R-:W-:Y:S01]  /*296d0*/  IMAD.WIDE.U32 R44, R43, R83, R44 ;  /* 0x000000532b2c7225 */ /* 0x000fe200078e002c */
[----:B------:R-:W-:Y:S02]  /*296e0*/  IADD3 R46, P5, PT, R60, R67, RZ ;  /* 0x000000433c2e7210 */ /* 0x000fe40007fbe0ff */
[----:B------:R-:W-:Y:S01]  /*296f0*/  IADD3 R114, P4, PT, R66, R115, RZ ;  /* 0x0000007342727210 */ /* 0x000fe20007f9e0ff */
[----:B------:R-:W-:Y:S01]  /*29700*/  IMAD.X R49, RZ, RZ, RZ, P0 ;  /* 0x000000ffff317224 */ /* 0x000fe200000e06ff */
[----:B------:R-:W-:Y:S01]  /*29710*/  IADD3 R61, P0, PT, R61, R47, RZ ;  /* 0x0000002f3d3d7210 */ /* 0x000fe20007f1e0ff */
        /* <DEDUP_REMOVED lines=39> */
[----:B------:R-:W-:-:S04]  /*29990*/  IMAD.WIDE.U32 R62, R113, R53, R62 ;  /* 0x00000035713e7225 */ /* 0x000fc800078e003e */
[----:B------:R-:W-:-:S04]  /*299a0*/  IMAD.WIDE.U32 R46, R73, R57, R46 ;  /* 0x00000039492e7225 */ /* 0x000fc800078e002e */
[----:B------:R-:W-:Y:S01]  /*299b0*/  IMAD.X R45, RZ, RZ, RZ, P5 ;  /* 0x000000ffff2d7224 */ /* 0x000fe200028e06ff */
[----:B------:R-:W-:Y:S01]  /*299c0*/  IADD3 R114, P5, PT, R114, R63, RZ ;  /* 0x0000003f72727210 */ /* 0x000fe20007fbe0ff */
[----:B------:R-:W-:Y:S01]  /*299d0*/  IMAD R69, R62, R33, RZ ;  /* 0x000000213e457224 */ /* 0x000fe200078e02ff */
[----:B------:R-:W-:Y:S01]  /*299e0*/  IADD3 R48, P3, PT, R48, R47, RZ ;  /* 0x0000002f30307210 */ /* 0x000fe20007f7e0ff */
[----:B------:R-:W-:Y:S01]  /*299f0*/  IMAD.MOV.U32 R63, RZ, RZ, RZ ;  /* 0x000000ffff3f7224 */ /* 0x000fe200078e00ff */
[----:B------:R-:W-:Y:S01]  /*29a00*/  IADD3.X R47, PT, PT, RZ, RZ, RZ, P1, !PT ;  /* 0x000000ffff2f7210 */ /* 0x000fe20000ffe4ff */
[----:B------:R-:W-:Y:S01]  /*29a10*/  IMAD.X R71, RZ, RZ, RZ, P4 ;  /* 0x000000ffff477224 */ /* 0x000fe200020e06ff */
[----:B------:R-:W-:Y:S01]  /*29a20*/  IADD3 R46, P6, PT, R46, R115, RZ ;  /* 0x000000732e2e7210 */ /* 0x000fe20007fde0ff */
[----:B------:R-:W-:Y:S01]  /*29a30*/  IMAD.HI.U32 R67, R69, R52, R62 ;  /* 0x0000003445437227 */ /* 0x000fe200078e003e */
[----:B------:R-:W-:Y:S02]  /*29a40*/  IADD3 R63, P1, PT, R47, R50, RZ ;  /* 0x000000322f3f7210 */ /* 0x000fe40007f3e0ff */
[----:B------:R-:W-:Y:S01]  /*29a50*/  IADD3.X R47, PT, PT, RZ, RZ, RZ, P6, !PT ;  /* 0x000000ffff2f7210 */ /* 0x000fe200037fe4ff */
[----:B------:R-:W-:-:S02]  /*29a60*/  IMAD.X R49, RZ, RZ, RZ, P3 ;  /* 0x000000ffff317224 */ /* 0x000fc400018e06ff */
        /* <DEDUP_REMOVED lines=15> */
[----:B------:R-:W-:Y:S01]  /*29b60*/  IMAD.WIDE.U32 R48, R119, R57, R48 ;  /* 0x0000003977307225 */ /* 0x000fe200078e0030 */
[----:B------:R-:W-:-:S03]  /*29b70*/  IADD3 R44, P4, PT, R45, R42, RZ ;  /* 0x0000002a2d2c7210 */ /* 0x000fc60007f9e0ff */
[----:B------:R-:W-:Y:S02]  /*29b80*/  IMAD.X R67, RZ, RZ, RZ, P6 ;  /* 0x000000ffff437224 */ /* 0x000fe400030e06ff */
[----:B------:R-:W-:Y:S01]  /*29b90*/  IMAD.WIDE.U32 R64, R113, R55, R46 ;  /* 0x0000003771407225 */ /* 0x000fe200078e002e */
[----:B------:R-:W-:-:S03]  /*29ba0*/  IADD3 R46, P5, PT, R60, R49, RZ ;  /* 0x000000313c2e7210 */ /* 0x000fc60007fbe0ff */
        /* <DEDUP_REMOVED lines=18> */
[----:B------:R-:W-:Y:S02]  /*29cd0*/  IADD3.X R45, PT, PT, RZ, RZ, RZ, P4, !PT ;  /* 0x000000ffff2d7210 */ /* 0x000fe400027fe4ff */
[----:B------:R-:W-:Y:S01]  /*29ce0*/  IADD3 R60, P4, PT, R60, R63, RZ ;  /* 0x0000003f3c3c7210 */ /* 0x000fe20007f9e0ff */
[----:B------:R-:W-:Y:S01]  /*29cf0*/  IMAD.WIDE.U32 R46, R119, R92, R46 ;  /* 0x0000005c772e7225 */ /* 0x000fe200078e002e */
[----:B------:R-:W-:-:S03]  /*29d00*/  IADD3 R64, P6, PT, R62, R49, RZ ;  /* 0x000000313e407210 */ /* 0x000fc60007fde0ff */
[----:B------:R-:W-:Y:S01]  /*29d10*/  IMAD.X R61, RZ, RZ, RZ, P4 ;  /* 0x000000ffff3d7224 */ /* 0x000fe200020e06ff */
[----:B------:R-:W-:Y:S01]  /*29d20*/  IADD3.X R65, PT, PT, RZ, RZ, RZ, P6, !PT ;  /* 0x000000ffff417210 */ /* 0x000fe200037fe4ff */
[----:B------:R-:W-:Y:S02]  /*29d30*/  IMAD.X R49, RZ, RZ, RZ, P5 ;  /* 0x000000ffff317224 */ /* 0x000fe400028e06ff */
[----:B------:R-:W-:-:S04]  /*29d40*/  IMAD.WIDE.U32 R60, R113, R57, R60 ;  /* 0x00000039713c7225 */ /* 0x000fc800078e003c */
[----:B------:R-:W-:Y:S01]  /*29d50*/  IMAD.X R63, RZ, RZ, RZ, P3 ;  /* 0x000000ffff3f7224 */ /* 0x000fe200018e06ff */
[----:B------:R-:W-:Y:S01]  /*29d60*/  IADD3 R62, P4, PT, R46, R61, RZ ;  /* 0x0000003d2e3e7210 */ /* 0x000fe20007f9e0ff */
[----:B------:R-:W-:Y:S01]  /*29d70*/  IMAD.WIDE.U32 R44, R107, R43, R44 ;  /* 0x0000002b6b2c7225 */ /* 0x000fe200078e002c */
[----:B------:R-:W-:-:S03]  /*29d80*/  IADD3 R49, P3, PT, R49, R42, RZ ;  /* 0x0000002a31317210 */ /* 0x000fc60007f7e0ff */
[----:B------:R-:W-:Y:S01]  /*29d90*/  IMAD.WIDE.U32 R64, R69, R55, R64 ;  /* 0x0000003745407225 */ /* 0x000fe200078e0040 */
[----:B------:R-:W-:Y:S02]  /*29da0*/  IADD3 R61, P5, PT, R44, R63, RZ ;  /* 0x0000003f2c3d7210 */ /* 0x000fe40007fbe0ff */
        /* <DEDUP_REMOVED lines=12> */
[----:B------:R-:W-:Y:S02]  /*29e70*/  IADD3 R49, P0, PT, R42, R65, RZ ;  /* 0x000000412a317210 */ /* 0x000fe40007f1e0ff */
[----:B------:R-:W-:Y:S01]  /*29e80*/  IADD3.X R42, PT, PT, RZ, RZ, RZ, P1, !PT ;  /* 0x000000ffff2a7210 */ /* 0x000fe20000ffe4ff */
[----:B------:R-:W-:Y:S01]  /*29e90*/  IMAD.X R61, RZ, RZ, RZ, P6 ;  /* 0x000000ffff3d7224 */ /* 0x000fe200030e06ff */
[----:B------:R-:W-:Y:S01]  /*29ea0*/  IADD3 R62, P1, PT, R62, R47, RZ ;  /* 0x0000002f3e3e7210 */ /* 0x000fe20007f3e0ff */
[----:B------:R-:W-:-:S04]  /*29eb0*/  IMAD.WIDE.U32 R60, R113, R92, R60 ;  /* 0x0000005c713c7225 */ /* 0x000fc800078e003c */
[----:B------:R-:W-:Y:S01]  /*29ec0*/  IMAD.X R63, RZ, RZ, RZ, P1 ;  /* 0x000000ffff3f7224 */ /* 0x000fe200008e06ff */
[----:B------:R-:W-:Y:S01]  /*29ed0*/  IADD3 R47, P1, PT, R42, R49, RZ ;  /* 0x000000312a2f7210 */ /* 0x000fe20007f3e0ff */
[----:B------:R-:W-:Y:S01]  /*29ee0*/  IMAD.X R49, RZ, RZ, RZ, P5 ;  /* 0x000000ffff317224 */ /* 0x000fe200028e06ff */
[----:B------:R-:W-:Y:S01]  /*29ef0*/  IADD3.X R42, PT, PT, RZ, RZ, RZ, P3, !PT ;  /* 0x000000ffff2a7210 */ /* 0x000fe20001ffe4ff */
[----:B------:R-:W-:-:S03]  /*29f00*/  IMAD.WIDE.U32 R62, R69, R57, R62 ;  /* 0x00000039453e7225 */ /* 0x000fc600078e003e */
[----:B------:R-:W-:Y:S01]  /*29f10*/  IADD3 R42, P3, PT, R42, R47, RZ ;  /* 0x0000002f2a2a7210 */ /* 0x000fe20007f7e0ff */
[----:B------:R-:W-:Y:S01]  /*29f20*/  IMAD.X R47, RZ, RZ, RZ, P2 ;  /* 0x000000ffff2f7224 */ /* 0x000fe200010e06ff */
[----:B------:R-:W-:-:S04]  /*29f30*/  IADD3 R70, P6, PT, R60, R63, RZ ;  /* 0x0000003f3c467210 */ /* 0x000fc80007fde0ff */
[----:B------:R-:W-:Y:S01]  /*29f40*/  IADD3 R47, P2, PT, R47, R42, RZ ;  /* 0x0000002a2f2f7210 */ /* 0x000fe20007f5e0ff */
[----:B------:R-:W-:Y:S01]  /*29f50*/  IMAD.X R71, RZ, RZ, RZ, P6 ;  /* 0x000000ffff477224 */ /* 0x000fe200030e06ff */
[----:B------:R-:W-:Y:S01]  /*29f60*/  IADD3 R42, PT, PT, R44, R45, R49 ;  /* 0x0000002d2c2a7210 */ /* 0x000fe20007ffe031 */
[----:B------:R-:W-:Y:S01]  /*29f70*/  IMAD.X R49, RZ, RZ, RZ, P0 ;  /* 0x000000ffff317224 */ /* 0x000fe200000e06ff */
[----:B------:R-:W-:Y:S01]  /*29f80*/  IADD3 R61, P4, PT, R61, R47, RZ ;  /* 0x0000002f3d3d7210 */ /* 0x000fe20007f9e0ff */
[----:B------:R-:W-:Y:S01]  /*29f90*/  IMAD.WIDE.U32 R44, R69, R58, R70 ;  /* 0x0000003a452c7225 */ /* 0x000fe200078e0046 */
[----:B------:R-:W-:-:S04]  /*29fa0*/  IADD3.X R47, PT, PT, RZ, RZ, RZ, P1, !PT ;  /* 0x000000ffff2f7210 */ /* 0x000fc80000ffe4ff */
[----:B------:R-:W-:Y:S01]  /*29fb0*/  IADD3 R60, P0, PT, R45, R61, RZ ;  /* 0x0000003d2d3c7210 */ /* 0x000fe20007f1e0ff */
[----:B------:R-:W-:Y:S01]  /*29fc0*/  IMAD.X R45, RZ, RZ, RZ, P3 ;  /* 0x000000ffff2d7224 */ /* 0x000fe200018e06ff */
[----:B------:R-:W-:Y:S01]  /*29fd0*/  IADD3 R42, PT, PT, R47, R42, R49 ;  /* 0x0000002a2f2a7210 */ /* 0x000fe20007ffe031 */
[----:B------:R-:W-:Y:S01]  /*29fe0*/  IMAD.X R49, RZ, RZ, RZ, P2 ;  /* 0x000000ffff317224 */ /* 0x000fe200010e06ff */
[----:B------:R-:W-:Y:S02]  /*29ff0*/  IADD3.X R61, PT, PT, RZ, RZ, RZ, P0, !PT ;  /* 0x000000ffff3d7210 */ /* 0x000fe400007fe4ff */
[----:B------:R-:W-:Y:S02]  /*2a000*/  MOV R47, R64 ;  /* 0x00000040002f7202 */ /* 0x000fe40000000f00 */
[----:B------:R-:W-:Y:S01]  /*2a010*/  IADD3 R49, PT, PT, R49, R42, R45 ;  /* 0x0000002a31317210 */ /* 0x000fe20007ffe02d */
[----:B------:R-:W-:-:S04]  /*2a020*/  IMAD.WIDE.U32 R60, R69, R92, R60 ;  /* 0x0000005c453c7225 */ /* 0x000fc800078e003c */
[----:B------:R-:W-:Y:S02]  /*2a030*/  IMAD.X R42, RZ, RZ, RZ, P4 ;  /* 0x000000ffff2a7224 */ /* 0x000fe400020e06ff */
[----:B------:R-:W-:-:S03]  /*2a040*/  IMAD.MOV.U32 R45, RZ, RZ, R62 ;  /* 0x000000ffff2d7224 */ /* 0x000fc600078e003e */
        /* <DEDUP_REMOVED lines=29> */
.L_x_385:
        /* <DEDUP_REMOVED lines=23> */
.L_x_386:
[----:B------:R-:W-:Y:S02]  /*2a390*/  HFMA2 R69, -RZ, RZ, 0, 0 ;  /* 0x00000000ff457431 */ /* 0x000fe400000001ff */
[----:B------:R-:W-:Y:S01]  /*2a3a0*/  IMAD.WIDE.U32 R62, R110, R14, RZ ;  /* 0x0000000e6e3e7225 */ /* 0x000fe200078e00ff */
[----:B------:R-:W-:-:S03]  /*2a3b0*/  MOV R67, RZ ;  /* 0x000000ff00437202 */ /* 0x000fc60000000f00 */
[----:B------:R-:W-:Y:S02]  /*2a3c0*/  HFMA2 R71, -RZ, RZ, 0, 0 ;  /* 0x00000000ff477431 */ /* 0x000fe400000001ff */
[----:B------:R-:W-:Y:S02]  /*2a3d0*/  IMAD.IADD R68, R77, 0x1, R63 ;  /* 0x000000014d447824 */ /* 0x000fe400078e023f */
[----:B------:R-:W-:Y:S02]  /*2a3e0*/  HFMA2 R63, -RZ, RZ, 0, 0 ;  /* 0x00000000ff3f7431 */ /* 0x000fe400000001ff */
        /* <DEDUP_REMOVED lines=18> */
[----:B------:R-:W-:Y:S02]  /*2a510*/  IMAD.MOV.U32 R61, RZ, RZ, RZ ;  /* 0x000000ffff3d7224 */ /* 0x000fe400078e00ff */
[----:B------:R-:W-:Y:S01]  /*2a520*/  IMAD.X R69, RZ, RZ, RZ, P2 ;  /* 0x000000ffff457224 */ /* 0x000fe200010e06ff */
[----:B------:R-:W-:Y:S01]  /*2a530*/  IADD3 R64, P0, PT, R65, R66, RZ ;  /* 0x0000004241407210 */ /* 0x000fe20007f1e0ff */
[----:B------:R-:W-:-:S03]  /*2a540*/  IMAD.WIDE.U32 R60, R15, R110, R60 ;  /* 0x0000006e0f3c7225 */ /* 0x000fc600078e003c */
[----:B------:R-:W-:Y:S01]  /*2a550*/  IADD3.X R65, PT, PT, RZ, RZ, RZ, P0, !PT ;  /* 0x000000ffff417210 */ /* 0x000fe200007fe4ff */
[----:B------:R-:W-:Y:S02]  /*2a560*/  IMAD.IADD R66, R76, 0x1, R67 ;  /* 0x000000014c427824 */ /* 0x000fe400078e0243 */
[----:B------:R-:W-:Y:S02]  /*2a570*/  IMAD.IADD R61, R77, 0x1, R61 ;  /* 0x000000014d3d7824 */ /* 0x000fe400078e023d */
[----:B------:R-:W-:-:S04]  /*2a580*/  IMAD.WIDE.U32 R64, R12, R111, R64 ;  /* 0x0000006f0c407225 */ /* 0x000fc800078e0040 */
[----:B------:R-:W-:Y:S01]  /*2a590*/  IMAD.MOV.U32 R67, RZ, RZ, RZ ;  /* 0x000000ffff437224 */ /* 0x000fe200078e00ff */
[----:B------:R-:W-:Y:S01]  /*2a5a0*/  IADD3 R65, PT, PT, R82, R65, RZ ;  /* 0x0000004152417210 */ /* 0x000fe20007ffe0ff */
[----:B------:R-:W-:Y:S01]  /*2a5b0*/  IMAD.WIDE.U32 R68, R115, R53, R68 ;  /* 0x0000003573447225 */ /* 0x000fe200078e0044 */
[----:B------:R-:W-:-:S03]  /*2a5c0*/  IADD3 R64, P1, PT, R61, R64, RZ ;  /* 0x000000403d407210 */ /* 0x000fc60007f3e0ff */
[----:B------:R-:W-:-:S04]  /*2a5d0*/  IMAD.WIDE.U32 R66, R14, R83, R66 ;  /* 0x000000530e427225 */ /* 0x000fc800078e0042 */
[----:B------:R-:W-:Y:S01]  /*2a5e0*/  IMAD R113, R68, R33, RZ ;  /* 0x0000002144717224 */ /* 0x000fe200078e02ff */
[----:B------:R-:W-:Y:S01]  /*2a5f0*/  IADD3 R62, P0, PT, R65, R66, RZ ;  /* 0x00000042413e7210 */ /* 0x000fe20007f1e0ff */
[----:B------:R-:W-:Y:S01]  /*2a600*/  IMAD.X R65, RZ, RZ, RZ, P1 ;  /* 0x000000ffff417224 */ /* 0x000fe200008e06ff */
[----:B------:R-:W-:Y:S01]  /*2a610*/  IADD3 R66, PT, PT, R78, R67, RZ ;  /* 0x000000434e427210 */ /* 0x000fe20007ffe0ff */
[----:B------:R-:W-:Y:S01]  /*2a620*/  IMAD.MOV.U32 R70, RZ, RZ, R68 ;  /* 0x000000ffff467224 */ /* 0x000fe200078e0044 */
[----:B------:R-:W-:Y:S01]  /*2a630*/  MOV R67, RZ ;  /* 0x000000ff00437202 */ /* 0x000fe20000000f00 */
        /* <DEDUP_REMOVED lines=8> */
[----:B------:R-:W-:Y:S01]  /*2a6c0*/  IMAD.HI.U32 R73, R113, R52, R70 ;  /* 0x0000003471497227 */ /* 0x000fe200078e0046 */
[----:B------:R-:W-:-:S03]  /*2a6d0*/  IADD3 R68, P0, PT, R63, R66, RZ ;  /* 0x000000423f447210 */ /* 0x000fc60007f1e0ff */
        /* <DEDUP_REMOVED lines=9> */
[----:B------:R-:W-:Y:S02]  /*2a770*/  IMAD.IADD R63, R82, 0x1, R63 ;  /* 0x00000001523f7824 */ /* 0x000fe400078e023f */
[----:B------:R-:W-:Y:S01]  /*2a780*/  IMAD.IADD R66, R81, 0x1, R67 ;  /* 0x0000000151427824 */ /* 0x000fe200078e0243 */
[----:B------:R-:W-:Y:S01]  /*2a790*/  MOV R67, RZ ;  /* 0x000000ff00437202 */ /* 0x000fe20000000f00 */
[----:B------:R-:W-:Y:S01]  /*2a7a0*/  IMAD.IADD R65, R78, 0x1, R69 ;  /* 0x000000014e417824 */ /* 0x000fe200078e0245 */
[----:B------:R-:W-:Y:S01]  /*2a7b0*/  IADD3 R68, P1, PT, R63, R68, RZ ;  /* 0x000000443f447210 */ /* 0x000fe20007f3e0ff */
[----:B------:R-:W-:-:S02]  /*2a7c0*/  IMAD.X R63, RZ, RZ, RZ, P2 ;  /* 0x000000ffff3f7224 */ /* 0x000fc400010e06ff */
        /* <DEDUP_REMOVED lines=8> */
[----:B------:R-:W-:Y:S01]  /*2a850*/  IADD3.X R67, PT, PT, RZ, RZ, RZ, P0, !PT ;  /* 0x000000ffff437210 */ /* 0x000fe200007fe4ff */
[----:B------:R-:W-:Y:S01]  /*2a860*/  IMAD.IADD R69, R76, 0x1, R69 ;  /* 0x000000014c457824 */ /* 0x000fe200078e0245 */
[----:B------:R-:W-:Y:S01]  /*2a870*/  IADD3 R68, P0, PT, R63, R68, RZ ;  /* 0x000000443f447210 */ /* 0x000fe20007f1e0ff */
[----:B------:R-:W-:Y:S01]  /*2a880*/  HFMA2 R63, -RZ, RZ, 0, 0 ;  /* 0x00000000ff3f7431 */ /* 0x000fe200000001ff */
        /* <DEDUP_REMOVED lines=14> */
[----:B------:R-:W-:Y:S02]  /*2a970*/  IMAD.IADD R67, R81, 0x1, R67 ;  /* 0x0000000151437824 */ /* 0x000fe400078e0243 */
[----:B------:R-:W-:Y:S02]  /*2a980*/  IMAD.MOV.U32 R73, RZ, RZ, RZ ;  /* 0x000000ffff497224 */ /* 0x000fe400078e00ff */
[----:B------:R-:W-:Y:S01]  /*2a990*/  IMAD.WIDE.U32 R68, R10, R111, R68 ;  /* 0x0000006f0a447225 */ /* 0x000fe200078e0044 */
[----:B------:R-:W-:-:S03]  /*2a9a0*/  IADD3 R62, P1, PT, R67, R70, RZ ;  /* 0x00000046433e7210 */ /* 0x000fc60007f3e0ff */
        /* <DEDUP_REMOVED lines=15> */
[----:B------:R-:W-:Y:S02]  /*2aaa0*/  IMAD.X R65, RZ, RZ, RZ, P0 ;  /* 0x000000ffff417224 */ /* 0x000fe400000e06ff */
[----:B------:R-:W-:Y:S02]  /*2aab0*/  IMAD.IADD R63, R6, 0x1, R63 ;  /* 0x00000001063f7824 */ /* 0x000fe400078e023f */
[----:B------:R-:W-:-:S03]  /*2aac0*/  IMAD.HI.U32 R61, R117, R52, R60 ;  /* 0x00000034753d7227 */ /* 0x000fc600078e003c */
[----:B------:R-:W-:Y:S01]  /*2aad0*/  IADD3 R66, P2, PT, R63, R14, RZ ;  /* 0x0000000e3f427210 */ /* 0x000fe20007f5e0ff */
[----:B------:R-:W-:-:S04]  /*2aae0*/  IMAD.WIDE.U32 R72, R113, R54, R72 ;  /* 0x0000003671487225 */ /* 0x000fc800078e0048 */
[----:B------:R-:W-:Y:S01]  /*2aaf0*/  IMAD.WIDE.U32 R68, R13, R104, R68 ;  /* 0x000000680d447225 */ /* 0x000fe200078e0044 */
[----:B------:R-:W-:-:S03]  /*2ab00*/  IADD3 R60, P4, PT, R72, R61, RZ ;  /* 0x0000003d483c7210 */ /* 0x000fc60007f9e0ff */
[----:B------:R-:W-:Y:S01]  /*2ab10*/  IMAD.WIDE.U32 R64, R115, R56, R64 ;  /* 0x0000003873407225 */ /* 0x000fe200078e0040 */
[----:B------:R-:W-:-:S03]  /*2ab20*/  MOV R74, R68 ;  /* 0x00000044004a7202 */ /* 0x000fc60000000f00 */
[----:B------:R-:W-:Y:S01]  /*2ab30*/  IMAD.WIDE.U32 R70, R10, R84, R70 ;  /* 0x000000540a467225 */ /* 0x000fe200078e0046 */
[----:B------:R-:W-:-:S03]  /*2ab40*/  IADD3 R72, P3, PT, R64, R73, RZ ;  /* 0x0000004940487210 */ /* 0x000fc60007f7e0ff */
[----:B------:R-:W-:Y:S02]  /*2ab50*/  IMAD.IADD R63, R79, 0x1, R69 ;  /* 0x000000014f3f7824 */ /* 0x000fe400078e0245 */
[----:B------:R-:W-:Y:S02]  /*2ab60*/  HFMA2 R69, -RZ, RZ, 0, 0 ;  /* 0x00000000ff457431 */ /* 0x000fe400000001ff */
[----:B------:R-:W-:Y:S01]  /*2ab70*/  IMAD.X R61, RZ, RZ, RZ, P4 ;  /* 0x000000ffff3d7224 */ /* 0x000fe200020e06ff */
[----:B------:R-:W-:Y:S01]  /*2ab80*/  IADD3 R71, PT, PT, R76, R71, RZ ;  /* 0x000000474c477210 */ /* 0x000fe20007ffe0ff */
[----:B------:R-:W-:Y:S01]  /*2ab90*/  IMAD.X R73, RZ, RZ, RZ, P3 ;  /* 0x000000ffff497224 */ /* 0x000fe200018e06ff */
[----:B------:R-:W-:Y:S01]  /*2aba0*/  IADD3 R64, P0, PT, R63, R70, RZ ;  /* 0x000000463f407210 */ /* 0x000fe20007f1e0ff */
[----:B------:R-:W-:Y:S02]  /*2abb0*/  IMAD.X R63, RZ, RZ, RZ, P1 ;  /* 0x000000ffff3f7224 */ /* 0x000fe400008e06ff */
[----:B------:R-:W-:-:S04]  /*2abc0*/  IMAD.WIDE.U32 R60, R117, R53, R60 ;  /* 0x00000035753c7225 */ /* 0x000fc800078e003c */
[----:B------:R-:W-:-:S04]  /*2abd0*/  IMAD.WIDE.U32 R74, R8, R110, R74 ;  /* 0x0000006e084a7225 */ /* 0x000fc800078e004a */
[----:B------:R-:W-:Y:S01]  /*2abe0*/  IMAD.X R67, RZ, RZ, RZ, P2 ;  /* 0x000000ffff437224 */ /* 0x000fe200010e06ff */
[----:B------:R-:W-:Y:S01]  /*2abf0*/  IADD3 R74, P2, PT, R65, R74, RZ ;  /* 0x0000004a414a7210 */ /* 0x000fe20007f5e0ff */
[----:B------:R-:W-:-:S04]  /*2ac00*/  IMAD.WIDE.U32 R62, R15, R80, R62 ;  /* 0x000000500f3e7225 */ /* 0x000fc800078e003e */
[----:B------:R-:W-:Y:S01]  /*2ac10*/  IMAD.WIDE.U32 R72, R113, R55, R72 ;  /* 0x0000003771487225 */ /* 0x000fe200078e0048 */
[----:B------:R-:W-:Y:S02]  /*2ac20*/  IADD3 R62, P1, PT, R71, R62, RZ ;  /* 0x0000003e473e7210 */ /* 0x000fe40007f3e0ff */
[----:B------:R-:W-:Y:S01]  /*2ac30*/  IADD3 R63, PT, PT, R81, R63, RZ ;  /* 0x0000003f513f7210 */ /* 0x000fe20007ffe0ff */
[----:B------:R-:W-:Y:S02]  /*2ac40*/  IMAD R121, R60, R33, RZ ;  /* 0x000000213c797224 */ /* 0x000fe400078e02ff */
[----:B------:R-:W-:Y:S01]  /*2ac50*/  IMAD.MOV.U32 R68, RZ, RZ, R60 ;  /* 0x000000ffff447224 */ /* 0x000fe200078e003c */
[----:B------:R-:W-:Y:S01]  /*2ac60*/  IADD3 R60, P3, PT, R72, R61, RZ ;  /* 0x0000003d483c7210 */ /* 0x000fe20007f7e0ff */
[----:B------:R-:W-:-:S04]  /*2ac70*/  IMAD.WIDE.U32 R66, R107, R12, R66 ;  /* 0x0000000c6b427225 */ /* 0x000fc800078e0042 */
[----:B------:R-:W-:Y:S01]  /*2ac80*/  IMAD.X R65, RZ, RZ, RZ, P0 ;  /* 0x000000ffff417224 */ /* 0x000fe200000e06ff */
[----:B------:R-:W-:Y:S01]  /*2ac90*/  IADD3 R66, P0, PT, R63, R66, RZ ;  /* 0x000000423f427210 */ /* 0x000fe20007f1e0ff */
[----:B------:R-:W-:Y:S01]  /*2aca0*/  IMAD.HI.U32 R71, R121, R52, R68 ;  /* 0x0000003479477227 */ /* 0x000fe200078e0044 */
[----:B------:R-:W-:-:S03]  /*2acb0*/  IADD3 R68, PT, PT, R67, R119, RZ ;  /* 0x0000007743447210 */ /* 0x000fc60007ffe0ff */
[----:B------:R-:W-:Y:S01]  /*2acc0*/  IMAD.IADD R69, R77, 0x1, R75 ;  /* 0x000000014d457824 */ /* 0x000fe200078e024b */
[----:B------:R-:W-:Y:S01]  /*2acd0*/  IADD3.X R75, PT, PT, RZ, RZ, RZ, P2, !PT ;  /* 0x000000ffff4b7210 */ /* 0x000fe200017fe4ff */
[----:B------:R-:W-:-:S04]  /*2ace0*/  IMAD.WIDE.U32 R64, R13, R111, R64 ;  /* 0x0000006f0d407225 */ /* 0x000fc800078e0040 */
[----:B------:R-:W-:Y:S01]  /*2acf0*/  IMAD.X R63, RZ, RZ, RZ, P1 ;  /* 0x000000ffff3f7224 */ /* 0x000fe200008e06ff */
[----:B------:R-:W-:Y:S01]  /*2ad00*/  IADD3 R64, P1, PT, R69, R64, RZ ;  /* 0x0000004045407210 */ /* 0x000fe20007f3e0ff */
[----:B------:R-:W-:Y:S02]  /*2ad10*/  IMAD.X R61, RZ, RZ, RZ, P3 ;  /* 0x000000ffff3d7224 */ /* 0x000fe400018e06ff */
        /* <DEDUP_REMOVED lines=12> */
[----:B------:R-:W-:Y:S01]  /*2ade0*/  IMAD.X R73, RZ, RZ, RZ, P3 ;  /* 0x000000ffff497224 */ /* 0x000fe200018e06ff */
[----:B------:R-:W-:Y:S01]  /*2adf0*/  IADD3.X R71, PT, PT, RZ, RZ, RZ, P4, !PT ;  /* 0x000000ffff477210 */ /* 0x000fe200027fe4ff */
        /* <DEDUP_REMOVED lines=12> */
[----:B------:R-:W-:Y:S02]  /*2aec0*/  IMAD R119, R70, R33, RZ ;  /* 0x0000002146777224 */ /* 0x000fe400078e02ff */
[----:B------:R-:W-:Y:S02]  /*2aed0*/  IMAD.MOV.U32 R60, RZ, RZ, R70 ;  /* 0x000000ffff3c7224 */ /* 0x000fe400078e0046 */
[----:B------:R-:W-:Y:S02]  /*2aee0*/  IMAD.MOV.U32 R61, RZ, RZ, RZ ;  /* 0x000000ffff3d7224 */ /* 0x000fe400078e00ff */
[----:B------:R-:W-:Y:S01]  /*2aef0*/  IMAD.IADD R65, R76, 0x1, R63 ;  /* 0x000000014c417824 */ /* 0x000fe200078e023f */
[----:B------:R-:W-:Y:S01]  /*2af00*/  IADD3.X R63, PT, PT, RZ, RZ, RZ, P2, !PT ;  /* 0x000000ffff3f7210 */ /* 0x000fe200017fe4ff */
[----:B------:R-:W-:-:S04]  /*2af10*/  IMAD.WIDE.U32 R66, R10, R80, R66 ;  /* 0x000000500a427225 */ /* 0x000fc800078e0042 */
[----:B------:R-:W-:Y:S01]  /*2af20*/  IMAD.HI.U32 R12, R119, R52, R60 ;  /* 0x00000034770c7227 */ /* 0x000fe200078e003c */
[----:B------:R-:W-:Y:S02]  /*2af30*/  MOV R60, R64 ;  /* 0x00000040003c7202 */ /* 0x000fe40000000f00 */
[----:B------:R-:W-:Y:S01]  /*2af40*/  IADD3 R64, P1, PT, R65, R66, RZ ;  /* 0x0000004241407210 */ /* 0x000fe20007f3e0ff */
[----:B------:R-:W-:-:S04]  /*2af50*/  IMAD.WIDE.U32 R68, R107, R15, R68 ;  /* 0x0000000f6b447225 */ /* 0x000fc800078e0044 */
[----:B------:R-:W-:Y:S02]  /*2af60*/  IMAD.IADD R67, R81, 0x1, R67 ;  /* 0x0000000151437824 */ /* 0x000fe400078e0243 */
[----:B------:R-:W-:Y:S02]  /*2af70*/  IMAD.MOV.U32 R65, RZ, RZ, RZ ;  /* 0x000000ffff417224 */ /* 0x000fe400078e00ff */
[----:B------:R-:W-:Y:S01]  /*2af80*/  IMAD.WIDE.U32 R60, R11, R110, R60 ;  /* 0x0000006e0b3c7225 */ /* 0x000fe200078e003c */
[----:B------:R-:W-:Y:S02]  /*2af90*/  IADD3 R68, P0, PT, R67, R68, RZ ;  /* 0x0000004443447210 */ /* 0x000fe40007f1e0ff */
[----:B------:R-:W-:Y:S01]  /*2afa0*/  IADD3 R66, PT, PT, R69, R65, RZ ;  /* 0x0000004145427210 */ /* 0x000fe20007ffe0ff */
[----:B------:R-:W-:Y:S01]  /*2afb0*/  IMAD.WIDE.U32 R62, R8, R111, R62 ;  /* 0x0000006f083e7225 */ /* 0x000fe200078e003e */
[----:B------:R-:W-:Y:S02]  /*2afc0*/  IADD3 R74, P2, PT, R75, R60, RZ ;  /* 0x0000003c4b4a7210 */ /* 0x000fe40007f5e0ff */
[----:B------:R-:W-:Y:S01]  /*2afd0*/  IADD3.X R69, PT, PT, RZ, RZ, RZ, P0, !PT ;  /* 0x000000ffff457210 */ /* 0x000fe200007fe4ff */
[----:B------:R-:W-:-:S02]  /*2afe0*/  IMAD.X R65, RZ, RZ, RZ, P1 ;  /* 0x000000ffff417224 */ /* 0x000fc400008e06ff */
        /* <DEDUP_REMOVED lines=16> */
[----:B------:R-:W-:Y:S01]  /*2b0f0*/  IMAD.WIDE.U32 R60, R11, R104, R60 ;  /* 0x000000680b3c7225 */ /* 0x000fe200078e003c */
[----:B------:R-:W-:Y:S02]  /*2b100*/  IADD3 R66, P1, PT, R67, R66, RZ ;  /* 0x0000004243427210 */ /* 0x000fe40007f3e0ff */
[----:B------:R-:W-:Y:S01]  /*2b110*/  IADD3.X R73, PT, PT, RZ, RZ, RZ, P4, !PT ;  /* 0x000000ffff497210 */ /* 0x000fe200027fe4ff */
[----:B------:R-:W-:-:S04]  /*2b120*/  IMAD.WIDE.U32 R62, R8, R84, R62 ;  /* 0x00000054083e7225 */ /* 0x000fc800078e003e */
[----:B------:R-:W-:Y:S02]  /*2b130*/  IMAD.IADD R69, R79, 0x1, R61 ;  /* 0x000000014f457824 */ /* 0x000fe400078e023d */
[----:B------:R-:W-:-:S04]  /*2b140*/  IMAD.WIDE.U32 R14, R117, R55, R14 ;  /* 0x00000037750e7225 */ /* 0x000fc800078e000e */
        /* <DEDUP_REMOVED lines=8> */
[----:B------:R-:W-:Y:S01]  /*2b1d0*/  IMAD.MOV.U32 R61, RZ, RZ, RZ ;  /* 0x000000ffff3d7224 */ /* 0x000fe200078e00ff */
[----:B------:R-:W-:Y:S01]  /*2b1e0*/  IADD3 R64, P1, PT, R72, R15, RZ ;  /* 0x0000000f48407210 */ /* 0x000fe20007f3e0ff */
[----:B------:R-:W-:-:S04]  /*2b1f0*/  IMAD.WIDE.U32 R66, R107, R10, R66 ;  /* 0x0000000a6b427225 */ /* 0x000fc800078e0042 */
[----:B------:R-:W-:Y:S02]  /*2b200*/  IMAD.IADD R65, R81, 0x1, R65 ;  /* 0x0000000151417824 */ /* 0x000fe400078e0241 */
[----:B------:R-:W-:-:S04]  /*2b210*/  IMAD.WIDE.U32 R60, R16, R110, R60 ;  /* 0x0000006e103c7225 */ /* 0x000fc800078e003c */
[----:B------:R-:W-:Y:S01]  /*2b220*/  IMAD.X R15, RZ, RZ, RZ, P2 ;  /* 0x000000ffff0f7224 */ /* 0x000fe200010e06ff */
[----:B------:R-:W-:Y:S01]  /*2b230*/  IADD3 R68, P2, PT, R65, R66, RZ ;  /* 0x0000004241447210 */ /* 0x000fe20007f5e0ff */
[----:B------:R-:W-:Y:S01]  /*2b240*/  IMAD.WIDE.U32 R62, R11, R111, R62 ;  /* 0x0000006f0b3e7225 */ /* 0x000fe200078e003e */
[----:B------:R-:W-:-:S03]  /*2b250*/  IADD3 R77, PT, PT, R77, R61, RZ ;  /* 0x0000003d4d4d7210 */ /* 0x000fc60007ffe0ff */
[----:B------:R-:W-:Y:S02]  /*2b260*/  HFMA2 R65, -RZ, RZ, 0, 0 ;  /* 0x00000000ff417431 */ /* 0x000fe400000001ff */
[----:B------:R-:W-:Y:S01]  /*2b270*/  IMAD.WIDE.U32 R14, R8, R83, R14 ;  /* 0x00000053080e7225 */ /* 0x000fe200078e000e */
[----:B------:R-:W-:-:S03]  /*2b280*/  IADD3 R62, P3, PT, R77, R62, RZ ;  /* 0x0000003e4d3e7210 */ /* 0x000fc60007f7e0ff */
[----:B------:R-:W-:Y:S02]  /*2b290*/  IMAD.IADD R61, R82, 0x1, R63 ;  /* 0x00000001523d7824 */ /* 0x000fe400078e023f */
[----:B------:R-:W-:Y:S01]  /*2b2a0*/  IMAD.X R69, RZ, RZ, RZ, P2 ;  /* 0x000000ffff457224 */ /* 0x000fe200010e06ff */
[----:B------:R-:W-:Y:S01]  /*2b2b0*/  IADD3 R67, PT, PT, R67, R65, RZ ;  /* 0x0000004143437210 */ /* 0x000fe20007ffe0ff */
[----:B------:R-:W-:Y:S01]  /*2b2c0*/  IMAD.X R63, RZ, RZ, RZ, P3 ;  /* 0x000000ffff3f7224 */ /* 0x000fe200018e06ff */
        /* <DEDUP_REMOVED lines=19> */
[----:B------:R-:W-:Y:S02]  /*2b400*/  IMAD.IADD R13, R81, 0x1, R69 ;  /* 0x00000001510d7824 */ /* 0x000fe400078e0245 */
[----:B------:R-:W-:Y:S01]  /*2b410*/  IMAD.MOV.U32 R63, RZ, RZ, RZ ;  /* 0x000000ffff3f7224 */ /* 0x000fe200078e00ff */
[----:B------:R-:W-:Y:S01]  /*2b420*/  IADD3.X R69, PT, PT, RZ, RZ, RZ, P4, !PT ;  /* 0x000000ffff457210 */ /* 0x000fe200027fe4ff */
[----:B------:R-:W-:Y:S01]  /*2b430*/  IMAD.WIDE.U32 R74, R16, R111, R14 ;  /* 0x0000006f104a7225 */ /* 0x000fe200078e000e */
[----:B------:R-:W-:Y:S01]  /*2b440*/  IADD3 R66, P3, PT, R13, R66, RZ ;  /* 0x000000420d427210 */ /* 0x000fe20007f7e0ff */
[----:B------:R-:W0:Y:S02]  /*2b450*/  LDC R14, c[0x3][0x1c] ;  /* 0x00c00700ff0e7b82 */ /* 0x000e240000000800 */
[----:B------:R-:W-:Y:S01]  /*2b460*/  IMAD.IADD R110, R67, 0x1, R63 ;  /* 0x00000001436e7824 */ /* 0x000fe200078e023f */
[----:B------:R-:W-:Y:S01]  /*2b470*/  IADD3 R13, PT, PT, R82, R75, RZ ;  /* 0x0000004b520d7210 */ /* 0x000fe20007ffe0ff */
[----:B------:R-:W-:-:S02]  /*2b480*/  IMAD.X R67, RZ, RZ, RZ, P3 ;  /* 0x000000ffff437224 */ /* 0x000fc400018e06ff */
[----:B------:R-:W-:-:S04]  /*2b490*/  IMAD.WIDE.U32 R68, R11, R83, R68 ;  /* 0x000000530b447225 */ /* 0x000fc800078e0044 */
[----:B------:R-:W-:-:S04]  /*2b4a0*/  IMAD.WIDE.U32 R66, R8, R109, R66 ;  /* 0x0000006d08427225 */ /* 0x000fc800078e0042 */
        /* <DEDUP_REMOVED lines=10> */
[----:B------:R-:W-:Y:S02]  /*2b550*/  IADD3.X R67, PT, PT, RZ, RZ, RZ, P3, !PT ;  /* 0x000000ffff437210 */ /* 0x000fe40001ffe4ff */
[----:B------:R-:W-:Y:S01]  /*2b560*/  IADD3 R110, P1, PT, R111, R110, RZ ;  /* 0x0000006e6f6e7210 */ /* 0x000fe20007f3e0ff */
[----:B------:R-:W-:Y:S02]  /*2b570*/  IMAD.X R61, RZ, RZ, RZ, P2 ;  /* 0x000000ffff3d7224 */ /* 0x000fe400010e06ff */
[----:B------:R-:W-:Y:S02]  /*2b580*/  IMAD.X R13, RZ, RZ, RZ, P4 ;  /* 0x000000ffff0d7224 */ /* 0x000fe400020e06ff */
[----:B------:R-:W-:-:S04]  /*2b590*/  IMAD.WIDE.U32 R66, R11, R80, R66 ;  /* 0x000000500b427225 */ /* 0x000fc800078e0042 */
[----:B------:R-:W-:Y:S01]  /*2b5a0*/  IMAD.IADD R77, R76, 0x1, R69 ;  /* 0x000000014c4d7824 */ /* 0x000fe200078e0245 */
[----:B------:R-:W-:Y:S01]  /*2b5b0*/  IADD3 R63, PT, PT, R81, R67, RZ ;  /* 0x00000043513f7210 */ /* 0x000fe20007ffe0ff */
[----:B0-----:R-:W-:Y:S01]  /*2b5c0*/  IMAD.WIDE.U32 R60, R115, R14, R60 ;  /* 0x0000000e733c7225 */ /* 0x001fe200078e003c */
[----:B------:R-:W-:-:S03]  /*2b5d0*/  MOV R67, RZ ;  /* 0x000000ff00437202 */ /* 0x000fc60000000f00 */
[----:B------:R-:W-:Y:S01]  /*2b5e0*/  IMAD.X R111, RZ, RZ, RZ, P1 ;  /* 0x000000ffff6f7224 */ /* 0x000fe200008e06ff */
[----:B------:R-:W-:Y:S01]  /*2b5f0*/  IADD3 R76, P1, PT, R77, R66, RZ ;  /* 0x000000424d4c7210 */ /* 0x000fe20007f3e0ff */
[----:B------:R-:W-:Y:S01]  /*2b600*/  IMAD.WIDE.U32 R12, R119, R53, R12 ;  /* 0x00000035770c7225 */ /* 0x000fe200078e000c */
[----:B------:R-:W-:-:S03]  /*2b610*/  IADD3 R72, P2, PT, R60, R73, RZ ;  /* 0x000000493c487210 */ /* 0x000fc60007f5e0ff */
[----:B------:R-:W-:Y:S01]  /*2b620*/  IMAD.WIDE.U32 R110, R107, R8, R110 ;  /* 0x000000086b6e7225 */ /* 0x000fe200078e006e */
[----:B------:R-:W-:Y:S02]  /*2b630*/  IADD3.X R73, PT, PT, RZ, RZ, RZ, P2, !PT ;  /* 0x000000ffff497210 */ /* 0x000fe400017fe4ff */
[----:B------:R-:W-:Y:S01]  /*2b640*/  IADD3 R61, P2, PT, R61, R62, RZ ;  /* 0x0000003e3d3d7210 */ /* 0x000fe20007f5e0ff */
[----:B------:R-:W-:Y:S02]  /*2b650*/  IMAD R15, R12, R33, RZ ;  /* 0x000000210c0f7224 */ /* 0x000fe400078e02ff */
[----:B------:R-:W-:Y:S02]  /*2b660*/  IMAD.MOV.U32 R66, RZ, RZ, R12 ;  /* 0x000000ffff427224 */ /* 0x000fe400078e000c */
[----:B------:R-:W-:Y:S02]  /*2b670*/  IMAD.X R77, RZ, RZ, RZ, P1 ;  /* 0x000000ffff4d7224 */ /* 0x000fe400008e06ff */
[----:B------:R-:W-:Y:S01]  /*2b680*/  IMAD.HI.U32 R8, R15, R52, R66 ;  /* 0x000000340f087227 */ /* 0x000fe200078e0042 */
[----:B------:R-:W-:-:S03]  /*2b690*/  IADD3 R66, P1, PT, R63, R110, RZ ;  /* 0x0000006e3f427210 */ /* 0x000fc60007f3e0ff */
[----:B------:R-:W-:-:S04]  /*2b6a0*/  IMAD.WIDE.U32 R64, R117, R56, R64 ;  /* 0x0000003875407225 */ /* 0x000fc800078e0040 */
[----:B------:R-:W-:Y:S01]  /*2b6b0*/  IMAD.WIDE.U32 R72, R113, R58, R72 ;  /* 0x0000003a71487225 */ /* 0x000fe200078e0048 */
[----:B------:R-:W-:-:S03]  /*2b6c0*/  IADD3 R70, P0, PT, R64, R71, RZ ;  /* 0x0000004740467210 */ /* 0x000fc60007f1e0ff */
[----:B------:R-:W-:Y:S01]  /*2b6d0*/  IMAD.X R67, RZ, RZ, RZ, P1 ;  /* 0x000000ffff437224 */ /* 0x000fe200008e06ff */
[----:B------:R-:W-:Y:S01]  /*2b6e0*/  IADD3 R64, P4, PT, R72, R65, RZ ;  /* 0x0000004148407210 */ /* 0x000fe20007f9e0ff */
[----:B------:R-:W-:Y:S01]  /*2b6f0*/  IMAD.WIDE.U32 R76, R16, R83, R76 ;  /* 0x00000053104c7225 */ /* 0x000fe200078e004c */
[----:B------:R-:W-:-:S03]  /*2b700*/  IADD3 R72, P3, PT, R73, R61, RZ ;  /* 0x0000003d49487210 */ /* 0x000fc60007f7e0ff */
[----:B------:R-:W-:Y:S01]  /*2b710*/  IMAD.MOV.U32 R69, RZ, RZ, RZ ;  /* 0x000000ffff457224 */ /* 0x000fe200078e00ff */
[----:B------:R-:W-:Y:S01]  /*2b720*/  IADD3 R63, PT, PT, R78, R77, RZ ;  /* 0x0000004d4e3f7210 */ /* 0x000fe20007ffe0ff */
[----:B------:R-:W-:Y:S01]  /*2b730*/  IMAD.WIDE.U32 R66, R11, R109, R66 ;  /* 0x0000006d0b427225 */ /* 0x000fe200078e0042 */
[----:B------:R-:W-:-:S03]  /*2b740*/  IADD3.X R73, PT, PT, RZ, RZ, RZ, P3, !PT ;  /* 0x000000ffff497210 */ /* 0x000fc60001ffe4ff */
[----:B------:R-:W-:Y:S01]  /*2b750*/  IMAD.X R71, RZ, RZ, RZ, P0 ;  /* 0x000000ffff477224 */ /* 0x000fe200000e06ff */
[----:B------:R-:W-:Y:S01]  /*2b760*/  IADD3 R60, P0, PT, R63, R66, RZ ;  /* 0x000000423f3c7210 */ /* 0x000fe20007f1e0ff */
[----:B------:R-:W-:Y:S02]  /*2b770*/  IMAD.IADD R12, R111, 0x1, R69 ;  /* 0x000000016f0c7824 */ /* 0x000fe400078e0245 */
[----:B------:R-:W-:Y:S02]  /*2b780*/  IMAD.IADD R67, R6, 0x1, R67 ;  /* 0x0000000106437824 */ /* 0x000fe400078e0243 */
[----:B------:R-:W-:Y:S02]  /*2b790*/  IMAD.X R65, RZ, RZ, RZ, P4 ;  /* 0x000000ffff417224 */ /* 0x000fe400020e06ff */
[----:B------:R-:W-:Y:S01]  /*2b7a0*/  IMAD.WIDE.U32 R70, R121, R55, R70 ;  /* 0x0000003779467225 */ /* 0x000fe200078e0046 */
[----:B------:R-:W-:-:S03]  /*2b7b0*/  IADD3 R12, P1, PT, R67, R12, RZ ;  /* 0x0000000c430c7210 */ /* 0x000fc60007f3e0ff */
[----:B------:R-:W-:-:S04]  /*2b7c0*/  IMAD.WIDE.U32 R64, R117, R57, R64 ;  /* 0x0000003975407225 */ /* 0x000fc800078e0040 */
[----:B------:R-:W-:Y:S01]  /*2b7d0*/  IMAD.X R61, RZ, RZ, RZ, P0 ;  /* 0x000000ffff3d7224 */ /* 0x000fe200000e06ff */
[----:B------:R-:W-:Y:S01]  /*2b7e0*/  IADD3 R10, P0, PT, R70, R13, RZ ;  /* 0x0000000d460a7210 */ /* 0x000fe20007f1e0ff */
[----:B------:R-:W-:Y:S01]  /*2b7f0*/  IMAD.WIDE.U32 R72, R113, R14, R72 ;  /* 0x0000000e71487225 */ /* 0x000fe200078e0048 */
[----:B------:R-:W-:Y:S02]  /*2b800*/  IADD3.X R13, PT, PT, RZ, RZ, RZ, P1, !PT ;  /* 0x000000ffff0d7210 */ /* 0x000fe40000ffe4ff */
[----:B------:R-:W-:Y:S01]  /*2b810*/  IADD3 R70, P3, PT, R64, R71, RZ ;  /* 0x0000004740467210 */ /* 0x000fe20007f7e0ff */
[----:B------:R-:W-:-:S03]  /*2b820*/  IMAD.WIDE.U32 R60, R16, R80, R60 ;  /* 0x00000050103c7225 */ /* 0x000fc600078e003c */
[----:B------:R-:W-:Y:S01]  /*2b830*/  IADD3.X R71, PT, PT, RZ, RZ, RZ, P3, !PT ;  /* 0x000000ffff477210 */ /* 0x000fe20001ffe4ff */
[----:B------:R-:W-:Y:S01]  /*2b840*/  IMAD.X R63, RZ, RZ, RZ, P2 ;  /* 0x000000ffff3f7224 */ /* 0x000fe200010e06ff */
[----:B------:R-:W-:Y:S01]  /*2b850*/  IADD3 R64, P2, PT, R72, R65, RZ ;  /* 0x0000004148407210 */ /* 0x000fe20007f5e0ff */
[----:B------:R-:W-:Y:S01]  /*2b860*/  IMAD.WIDE.U32 R12, R107, R11, R12 ;  /* 0x0000000b6b0c7225 */ /* 0x000fe200078e000c */
[----:B------:R-:W-:Y:S02]  /*2b870*/  IADD3.X R11, PT, PT, RZ, RZ, RZ, P0, !PT ;  /* 0x000000ffff0b7210 */ /* 0x000fe400007fe4ff */
[----:B------:R-:W-:Y:S01]  /*2b880*/  IADD3 R63, P1, PT, R63, R74, RZ ;  /* 0x0000004a3f3f7210 */ /* 0x000fe20007f3e0ff */
[----:B------:R-:W-:Y:S02]  /*2b890*/  IMAD.IADD R81, R81, 0x1, R61 ;  /* 0x0000000151517824 */ /* 0x000fe400078e023d */
[----:B------:R-:W-:Y:S01]  /*2b8a0*/  IMAD.X R65, RZ, RZ, RZ, P2 ;  /* 0x000000ffff417224 */ /* 0x000fe200010e06ff */
[----:B------:R-:W-:Y:S01]  /*2b8b0*/  IADD3 R63, P0, PT, R73, R63, RZ ;  /* 0x0000003f493f7210 */ /* 0x000fe20007f1e0ff */
[----:B------:R-:W-:Y:S01]  /*2b8c0*/  IMAD.MOV.U32 R67, RZ, RZ, RZ ;  /* 0x000000ffff437224 */ /* 0x000fe200078e00ff */
[----:B------:R-:W-:Y:S01]  /*2b8d0*/  IADD3 R12, P2, PT, R81, R12, RZ ;  /* 0x0000000c510c7210 */ /* 0x000fe20007f5e0ff */
[----:B------:R-:W-:-:S04]  /*2b8e0*/  IMAD.WIDE.U32 R64, R117, R58, R64 ;  /* 0x0000003a75407225 */ /* 0x000fc800078e0040 */
[----:B------:R-:W-:-:S04]  /*2b8f0*/  IMAD.WIDE.U32 R10, R119, R54, R10 ;  /* 0x00000036770a7225 */ /* 0x000fc800078e000a */
[----:B------:R-:W-:Y:S01]  /*2b900*/  IMAD.IADD R61, R13, 0x1, R67 ;  /* 0x000000010d3d7824 */ /* 0x000fe200078e0243 */
[----:B------:R-:W-:Y:S01]  /*2b910*/  IADD3 R66, P3, PT, R10, R8, RZ ;  /* 0x000000080a427210 */ /* 0x000fe20007f7e0ff */
[----:B------:R-:W-:Y:S01]  /*2b920*/  IMAD.X R13, RZ, RZ, RZ, P2 ;  /* 0x000000ffff0d7224 */ /* 0x000fe200010e06ff */
[----:B------:R-:W-:Y:S01]  /*2b930*/  IADD3 R62, P2, PT, R65, R63, RZ ;  /* 0x0000003f413e7210 */ /* 0x000fe20007f5e0ff */
[----:B------:R-:W-:-:S03]  /*2b940*/  IMAD.WIDE.U32 R70, R121, R56, R70 ;  /* 0x0000003879467225 */ /* 0x000fc600078e0046 */
[----:B------:R-:W-:Y:S01]  /*2b950*/  IADD3.X R63, PT, PT, RZ, RZ, RZ, P2, !PT ;  /* 0x000000ffff3f7210 */ /* 0x000fe200017fe4ff */
        /* <DEDUP_REMOVED lines=11> */
[----:B------:R-:W-:-:S04]  /*2ba10*/  IMAD.WIDE.U32 R68, R15, R53, R66 ;  /* 0x000000350f447225 */ /* 0x000fc800078e0042 */
[----:B------:R-:W-:Y:S01]  /*2ba20*/  HFMA2 R67, -RZ, RZ, 0, 0 ;  /* 0x00000000ff437431 */ /* 0x000fe200000001ff */
[----:B------:R-:W-:Y:S01]  /*2ba30*/  IADD3 R62, P5, PT, R62, R65, RZ ;  /* 0x000000413e3e7210 */ /* 0x000fe20007fbe0ff */
[----:B------:R-:W-:-:S04]  /*2ba40*/  IMAD.WIDE.U32 R10, R119, R55, R10 ;  /* 0x00000037770a7225 */ /* 0x000fc800078e000a */
[----:B------:R-:W-:Y:S01]  /*2ba50*/  IMAD.IADD R6, R6, 0x1, R13 ;  /* 0x0000000106067824 */ /* 0x000fe200078e020d */
[----:B------:R-:W-:Y:S01]  /*2ba60*/  IADD3 R13, P2, PT, R8, R73, RZ ;  /* 0x00000049080d7210 */ /* 0x000fe20007f5e0ff */
[----:B------:R-:W-:Y:S01]  /*2ba70*/  IMAD R71, R68, R33, RZ ;  /* 0x0000002144477224 */ /* 0x000fe200078e02ff */
[----:B------:R-:W-:Y:S01]  /*2ba80*/  IADD3 R64, P6, PT, R64, R11, RZ ;  /* 0x0000000b40407210 */ /* 0x000fe20007fde0ff */
[----:B------:R-:W-:Y:S01]  /*2ba90*/  IMAD.MOV.U32 R66, RZ, RZ, R68 ;  /* 0x000000ffff427224 */ /* 0x000fe200078e0044 */
[----:B------:R-:W-:Y:S01]  /*2baa0*/  IADD3 R13, P4, PT, R63, R13, RZ ;  /* 0x0000000d3f0d7210 */ /* 0x000fe20007f9e0ff */
[----:B------:R-:W-:Y:S01]  /*2bab0*/  IMAD.X R77, RZ, RZ, RZ, P1 ;  /* 0x000000ffff4d7224 */ /* 0x000fe200008e06ff */
[----:B------:R-:W-:Y:S01]  /*2bac0*/  IADD3 R10, P3, PT, R10, R69, RZ ;  /* 0x000000450a0a7210 */ /* 0x000fe20007f7e0ff */
[----:B------:R-:W-:Y:S01]  /*2bad0*/  IMAD.HI.U32 R67, R71, R52, R66 ;  /* 0x0000003447437227 */ /* 0x000fe200078e0042 */
[----:B------:R-:W-:Y:S02]  /*2bae0*/  IADD3.X R63, PT, PT, RZ, RZ, RZ, P5, !PT ;  /* 0x000000ffff3f7210 */ /* 0x000fe40002ffe4ff */
[----:B------:R-:W-:Y:S01]  /*2baf0*/  IADD3 R66, P0, PT, R6, R61, RZ ;  /* 0x0000003d06427210 */ /* 0x000fe20007f1e0ff */
[----:B------:R-:W-:Y:S01]  /*2bb00*/  IMAD.X R65, RZ, RZ, RZ, P6 ;  /* 0x000000ffff417224 */ /* 0x000fe200030e06ff */
[----:B------:R-:W-:Y:S01]  /*2bb10*/  IADD3.X R11, PT, PT, RZ, RZ, RZ, P3, !PT ;  /* 0x000000ffff0b7210 */ /* 0x000fe20001ffe4ff */
[----:B------:R-:W-:Y:S01]  /*2bb20*/  IMAD.X R6, RZ, RZ, RZ, P2 ;  /* 0x000000ffff067224 */ /* 0x000fe200010e06ff */
[----:B------:R-:W-:Y:S01]  /*2bb30*/  IADD3 R77, P1, PT, R77, R76, RZ ;  /* 0x0000004c4d4d7210 */ /* 0x000fe20007f3e0ff */
[----:B------:R-:W-:-:S03]  /*2bb40*/  IMAD.WIDE.U32 R62, R121, R58, R62 ;  /* 0x0000003a793e7225 */ /* 0x000fc600078e003e */
[----:B------:R-:W-:Y:S01]  /*2bb50*/  IADD3 R6, P3, PT, R6, R77, RZ ;  /* 0x0000004d06067210 */ /* 0x000fe20007f7e0ff */
        /* <DEDUP_REMOVED lines=17> */
[----:B------:R-:W-:Y:S01]  /*2bc70*/  IADD3 R61, P4, PT, R11, R61, RZ ;  /* 0x0000003d0b3d7210 */ /* 0x000fe20007f9e0ff */
        /* <DEDUP_REMOVED lines=14> */
[----:B------:R-:W-:Y:S01]  /*2bd60*/  IMAD R75, R68, R33, RZ ;  /* 0x00000021444b7224 */ /* 0x000fe200078e02ff */
[----:B------:R-:W-:Y:S01]  /*2bd70*/  IADD3 R10, P6, PT, R10, R63, RZ ;  /* 0x0000003f0a0a7210 */ /* 0x000fe20007fde0ff */
[----:B------:R-:W-:Y:S01]  /*2bd80*/  IMAD.MOV.U32 R69, RZ, RZ, RZ ;  /* 0x000000ffff457224 */ /* 0x000fe200078e00ff */
[----:B------:R-:W-:Y:S01]  /*2bd90*/  IADD3.X R61, PT, PT, RZ, RZ, RZ, P5, !PT ;  /* 0x000000ffff3d7210 */ /* 0x000fe20002ffe4ff */
[----:B------:R-:W-:-:S04]  /*2bda0*/  IMAD.WIDE.U32 R64, R71, R54, R64 ;  /* 0x0000003647407225 */ /* 0x000fc800078e0040 */
[----:B------:R-:W-:Y:S01]  /*2bdb0*/  IMAD.X R11, RZ, RZ, RZ, P3 ;  /* 0x000000ffff0b7224 */ /* 0x000fe200018e06ff */
[----:B------:R-:W-:Y:S01]  /*2bdc0*/  IADD3 R62, P3, PT, R62, R65, RZ ;  /* 0x000000413e3e7210 */ /* 0x000fe20007f7e0ff */
[----:B------:R-:W-:-:S03]  /*2bdd0*/  IMAD.HI.U32 R69, R75, R52, R68 ;  /* 0x000000344b457227 */ /* 0x000fc600078e0044 */
[----:B------:R-:W-:Y:S01]  /*2bde0*/  IADD3 R65, P5, PT, R11, R12, RZ ;  /* 0x0000000c0b417210 */ /* 0x000fe20007fbe0ff */
[----:B------:R-:W-:Y:S01]  /*2bdf0*/  IMAD.X R11, RZ, RZ, RZ, P6 ;  /* 0x000000ffff0b7224 */ /* 0x000fe200030e06ff */
[----:B------:R-:W-:Y:S01]  /*2be00*/  IADD3 R12, P6, PT, R64, R69, RZ ;  /* 0x00000045400c7210 */ /* 0x000fe20007fde0ff */
[----:B------:R-:W-:Y:S02]  /*2be10*/  IMAD.X R63, RZ, RZ, RZ, P3 ;  /* 0x000000ffff3f7224 */ /* 0x000fe400018e06ff */
[----:B------:R-:W-:-:S04]  /*2be20*/  IMAD.WIDE.U32 R60, R119, R14, R60 ;  /* 0x0000000e773c7225 */ /* 0x000fc800078e003c */
[----:B------:R-:W-:Y:S02]  /*2be30*/  IMAD.X R13, RZ, RZ, RZ, P6 ;  /* 0x000000ffff0d7224 */ /* 0x000fe400030e06ff */
        /* <DEDUP_REMOVED lines=13> */
[----:B------:R-:W-:Y:S01]  /*2bf10*/  IADD3.X R63, PT, PT, RZ, RZ, RZ, P1, !PT ;  /* 0x000000ffff3f7210 */ /* 0x000fe20000ffe4ff */
[----:B------:R-:W-:Y:S01]  /*2bf20*/  IMAD.WIDE.U32 R80, R75, R54, R80 ;  /* 0x000000364b507225 */ /* 0x000fe200078e0050 */
[----:B------:R-:W-:-:S02]  /*2bf30*/  IADD3 R6, P2, PT, R6, R65, RZ ;  /* 0x0000004106067210 */ /* 0x000fc40007f5e0ff */
        /* <DEDUP_REMOVED lines=16> */
[----:B------:R-:W-:Y:S02]  /*2c040*/  IADD3.X R15, PT, PT, RZ, RZ, RZ, P5, !PT ;  /* 0x000000ffff0f7210 */ /* 0x000fe40002ffe4ff */
[----:B------:R-:W-:Y:S01]  /*2c050*/  IADD3 R13, P3, PT, R13, R6, RZ ;  /* 0x000000060d0d7210 */ /* 0x000fe20007f7e0ff */
[----:B------:R-:W-:-:S04]  /*2c060*/  IMAD.WIDE.U32 R10, R71, R57, R10 ;  /* 0x00000039470a7225 */ /* 0x000fc800078e000a */
[----:B------:R-:W-:Y:S01]  /*2c070*/  IMAD.WIDE.U32 R62, R75, R55, R62 ;  /* 0x000000374b3e7225 */ /* 0x000fe200078e003e */
[----:B------:R-:W-:Y:S02]  /*2c080*/  IADD3 R64, P4, PT, R60, R11, RZ ;  /* 0x0000000b3c407210 */ /* 0x000fe40007f9e0ff */
[----:B------:R-:W-:Y:S01]  /*2c090*/  IADD3 R11, P5, PT, R66, R15, RZ ;  /* 0x0000000f420b7210 */ /* 0x000fe20007fbe0ff */
[----:B------:R-:W-:Y:S01]  /*2c0a0*/  IMAD.X R6, RZ, RZ, RZ, P2 ;  /* 0x000000ffff067224 */ /* 0x000fe200010e06ff */
[----:B------:R-:W-:Y:S01]  /*2c0b0*/  IADD3 R76, P2, PT, R10, R63, RZ ;  /* 0x0000003f0a4c7210 */ /* 0x000fe20007f5e0ff */
[----:B------:R-:W-:Y:S02]  /*2c0c0*/  IMAD.X R65, RZ, RZ, RZ, P4 ;  /* 0x000000ffff417224 */ /* 0x000fe400020e06ff */
[----:B------:R-:W-:Y:S01]  /*2c0d0*/  IMAD.X R15, RZ, RZ, RZ, P5 ;  /* 0x000000ffff0f7224 */ /* 0x000fe200028e06ff */
[----:B------:R-:W-:Y:S01]  /*2c0e0*/  IADD3.X R77, PT, PT, RZ, RZ, RZ, P2, !PT ;  /* 0x000000ffff4d7210 */ /* 0x000fe200017fe4ff */
[----:B------:R-:W-:Y:S01]  /*2c0f0*/  IMAD.WIDE.U32 R64, R71, R58, R64 ;  /* 0x0000003a47407225 */ /* 0x000fe200078e0040 */
[----:B------:R-:W-:-:S02]  /*2c100*/  IADD3 R6, P4, PT, R6, R11, RZ ;  /* 0x0000000b06067210 */ /* 0x000fc40007f9e0ff */
        /* <DEDUP_REMOVED lines=13> */
[----:B------:R-:W-:-:S03]  /*2c1e0*/  IADD3 R66, PT, PT, R66, R67, R15 ;  /* 0x0000004342427210 */ /* 0x000fc60007ffe00f */
[----:B------:R-:W-:-:S04]  /*2c1f0*/  IMAD.WIDE.U32 R60, R75, R57, R60 ;  /* 0x000000394b3c7225 */ /* 0x000fc800078e003c */
[----:B------:R-:W-:Y:S01]  /*2c200*/  IMAD.X R13, RZ, RZ, RZ, P3 ;  /* 0x000000ffff0d7224 */ /* 0x000fe200018e06ff */
[----:B------:R-:W-:Y:S01]  /*2c210*/  IADD3 R72, P6, PT, R10, R61, RZ ;  /* 0x0000003d0a487210 */ /* 0x000fe20007fde0ff */
[----:B------:R-:W-:Y:S01]  /*2c220*/  IMAD.MOV.U32 R70, RZ, RZ, -0x1 ;  /* 0xffffffffff467424 */ /* 0x000fe200078e00ff */
[----:B------:R-:W-:Y:S02]  /*2c230*/  MOV R109, R60 ;  /* 0x0000003c006d7202 */ /* 0x000fe40000000f00 */
[----:B------:R-:W-:Y:S02]  /*2c240*/  IADD3 R13, P3, PT, R13, R6, RZ ;  /* 0x000000060d0d7210 */ /* 0x000fe40007f7e0ff */
[----:B------:R-:W-:Y:S02]  /*2c250*/  IADD3.X R6, PT, PT, RZ, RZ, RZ, P2, !PT ;  /* 0x000000ffff067210 */ /* 0x000fe400017fe4ff */
[----:B------:R-:W-:Y:S02]  /*2c260*/  IADD3.X R73, PT, PT, RZ, RZ, RZ, P6, !PT ;  /* 0x000000ffff497210 */ /* 0x000fe400037fe4ff */
[----:B------:R-:W-:Y:S01]  /*2c270*/  IADD3 R10, P2, PT, R6, R13, RZ ;  /* 0x0000000d060a7210 */ /* 0x000fe20007f5e0ff */
[----:B------:R-:W-:-:S02]  /*2c280*/  IMAD.X R6, RZ, RZ, RZ, P1 ;  /* 0x000000ffff067224 */ /* 0x000fc400008e06ff */
[----:B------:R-:W-:Y:S01]  /*2c290*/  IMAD.WIDE.U32 R72, R75, R58, R72 ;  /* 0x0000003a4b487225 */ /* 0x000fe200078e0048 */
[----:B------:R-:W-:-:S03]  /*2c2a0*/  IADD3 R11, P4, PT, R11, R10, RZ ;  /* 0x0000000a0b0b7210 */ /* 0x000fc60007f9e0ff */
[----:B------:R-:W-:Y:S01]  /*2c2b0*/  IMAD.X R13, RZ, RZ, RZ, P0 ;  /* 0x000000ffff0d7224 */ /* 0x000fe200000e06ff */
[----:B------:R-:W-:Y:S01]  /*2c2c0*/  IADD3 R10, P0, PT, R73, R11, RZ ;  /* 0x0000000b490a7210 */ /* 0x000fe20007f1e0ff */
[----:B------:R-:W-:-:S03]  /*2c2d0*/  IMAD.X R15, RZ, RZ, RZ, P2 ;  /* 0x000000ffff0f7224 */ /* 0x000fc600010e06ff */
[----:B------:R-:W-:Y:S01]  /*2c2e0*/  IADD3 R66, PT, PT, R13, R66, R6 ;  /* 0x000000420d427210 */ /* 0x000fe20007ffe006 */
[----:B------:R-:W-:Y:S01]  /*2c2f0*/  IMAD.X R11, RZ, RZ, RZ, P0 ;  /* 0x000000ffff0b7224 */ /* 0x000fe200000e06ff */
[----:B------:R-:W-:Y:S01]  /*2c300*/  IADD3.X R6, PT, PT, RZ, RZ, RZ, P3, !PT ;  /* 0x000000ffff067210 */ /* 0x000fe20001ffe4ff */
[----:B------:R-:W-:-:S03]  /*2c310*/  IMAD.WIDE.U32 R10, R75, R14, R10 ;  /* 0x0000000e4b0a7225 */ /* 0x000fc600078e000a */
[----:B------:R-:W-:Y:S02]  /*2c320*/  IADD3 R15, PT, PT, R15, R66, R6 ;  /* 0x000000420f0f7210 */ /* 0x000fe40007ffe006 */
[----:B------:R-:W-:Y:S01]  /*2c330*/  IADD3.X R6, PT, PT, RZ, RZ, RZ, P4, !PT ;  /* 0x000000ffff067210 */ /* 0x000fe200027fe4ff */
        /* <DEDUP_REMOVED lines=30> */
.L_x_387:
        /* <DEDUP_REMOVED lines=22> */
.L_x_388:
[----:B------:R-:W-:Y:S01]  /*2c680*/  SHF.L.U64.HI R10, R103, 0x1, R105 ;  /* 0x00000001670a7819 */ /* 0x000fe20000010269 */
[----:B------:R-:W-:Y:S01]  /*2c690*/  IMAD.MOV.U32 R11, RZ, RZ, RZ ;  /* 0x000000ffff0b7224 */ /* 0x000fe200078e00ff */
[C---:B------:R-:W-:Y:S01]  /*2c6a0*/  SHF.L.U64.HI R61, R95.reuse, 0x1, R100 ;  /* 0x000000015f3d7819 */ /* 0x040fe20000010264 */
[----:B------:R-:W-:Y:S01]  /*2c6b0*/  IMAD.SHL.U32 R95, R95, 0x2, RZ ;  /* 0x000000025f5f7824 */ /* 0x000fe200078e00ff */
[----:B------:R-:W-:Y:S01]  /*2c6c0*/  LOP3.LUT R10, R10, 0x1, RZ, 0xc0, !PT ;  /* 0x000000010a0a7812 */ /* 0x000fe200078ec0ff */
[----:B------:R-:W-:Y:S01]  /*2c6d0*/  IMAD.SHL.U32 R103, R103, 0x2, RZ ;  /* 0x0000000267677824 */ /* 0x000fe200078e00ff */
[----:B------:R-:W-:Y:S01]  /*2c6e0*/  SHF.L.U32 R6, R97, 0x1, RZ ;  /* 0x0000000161067819 */ /* 0x000fe200000006ff */
[----:B------:R-:W-:Y:S01]  /*2c6f0*/  IMAD.SHL.U32 R81, R93, 0x2, RZ ;  /* 0x000000025d517824 */ /* 0x000fe200078e00ff */
[----:B------:R-:W-:Y:S01]  /*2c700*/  LOP3.LUT R61, R61, 0x1, RZ, 0xc0, !PT ;  /* 0x000000013d3d7812 */ /* 0x000fe200078ec0ff */
[----:B------:R-:W-:Y:S01]  /*2c710*/  IMAD.WIDE.U32 R12, R96, 0x2, R10 ;  /* 0x00000002600c7825 */ /* 0x000fe200078e000a */
[----:B------:R-:W-:-:S02]  /*2c720*/  SHF.L.U64.HI R102, R97, 0x1, R102 ;  /* 0x0000000161667819 */ /* 0x000fc40000010266 */
[----:B------:R-:W-:Y:S02]  /*2c730*/  LOP3.LUT R97, R61, 0xfffffffe, R6, 0xf8, !PT ;  /* 0xfffffffe3d617812 */ /* 0x000fe400078ef806 */
[C---:B------:R-:W-:Y:S02]  /*2c740*/  ISETP.GT.U32.AND P0, PT, R12.reuse, R14, PT ;  /* 0x0000000e0c00720c */ /* 0x040fe40003f04070 */
[----:B------:R-:W-:Y:S02]  /*2c750*/  ISETP.GT.U32.AND P1, PT, R12, -0x1, PT ;  /* 0xffffffff0c00780c */ /* 0x000fe40003f24070 */
[C---:B------:R-:W-:Y:S01]  /*2c760*/  SHF.L.U64.HI R117, R94.reuse, 0x1, R101 ;  /* 0x000000015e757819 */ /* 0x040fe20000010265 */
[----:B------:R-:W-:Y:S01]  /*2c770*/  IMAD.SHL.U32 R94, R94, 0x2, RZ ;  /* 0x000000025e5e7824 */ /* 0x000fe200078e00ff */
[----:B------:R-:W-:Y:S02]  /*2c780*/  ISETP.GT.U32.OR.EX P0, PT, R13, RZ, P0, P1 ;  /* 0x000000ff0d00720c */ /* 0x000fe40000704510 */
[C---:B------:R-:W-:Y:S01]  /*2c790*/  SHF.L.U64.HI R100, R98.reuse, 0x1, R106 ;  /* 0x0000000162647819 */ /* 0x040fe2000001026a */
[----:B------:R-:W-:Y:S01]  /*2c7a0*/  IMAD.SHL.U32 R98, R98, 0x2, RZ ;  /* 0x0000000262627824 */ /* 0x000fe200078e00ff */
[----:B------:R-:W-:-:S02]  /*2c7b0*/  SHF.L.U64.HI R6, R99, 0x1, R108 ;  /* 0x0000000163067819 */ /* 0x000fc4000001026c */
[----:B------:R-:W-:Y:S02]  /*2c7c0*/  LOP3.LUT R13, R102, 0x1, RZ, 0xc0, !PT ;  /* 0x00000001660d7812 */ /* 0x000fe400078ec0ff */
[----:B------:R-:W-:Y:S02]  /*2c7d0*/  SHF.R.U32.HI R104, RZ, 0x1f, R93 ;  /* 0x0000001fff687819 */ /* 0x000fe4000001165d */
[----:B------:R-:W-:Y:S02]  /*2c7e0*/  SHF.L.U32 R99, R99, 0x1, RZ ;  /* 0x0000000163637819 */ /* 0x000fe400000006ff */
[----:B------:R-:W-:Y:S02]  /*2c7f0*/  LOP3.LUT R117, R117, 0x1, RZ, 0xc0, !PT ;  /* 0x0000000175757812 */ /* 0x000fe400078ec0ff */
[----:B------:R-:W-:Y:S02]  /*2c800*/  LOP3.LUT R100, R100, 0x1, RZ, 0xc0, !PT ;  /* 0x0000000164647812 */ /* 0x000fe400078ec0ff */
[----:B------:R-:W-:-:S02]  /*2c810*/  LOP3.LUT R6, R6, 0x1, RZ, 0xc0, !PT ;  /* 0x0000000106067812 */ /* 0x000fc400078ec0ff */
[----:B------:R-:W-:Y:S02]  /*2c820*/  LOP3.LUT R102, R13, 0xfffffffe, R94, 0xf8, !PT ;  /* 0xfffffffe0d667812 */ /* 0x000fe400078ef85e */
[----:B------:R-:W-:Y:S02]  /*2c830*/  LOP3.LUT R104, R104, 0xfffffffe, R95, 0xf8, !PT ;  /* 0xfffffffe68687812 */ /* 0x000fe400078ef85f */
[----:B------:R-:W-:Y:S02]  /*2c840*/  LOP3.LUT R117, R117, 0xfffffffe, R98, 0xf8, !PT ;  /* 0xfffffffe75757812 */ /* 0x000fe400078ef862 */
[----:B------:R-:W-:Y:S02]  /*2c850*/  LOP3.LUT R100, R100, 0xfffffffe, R99, 0xf8, !PT ;  /* 0xfffffffe64647812 */ /* 0x000fe400078ef863 */
[----:B------:R-:W-:Y:S01]  /*2c860*/  LOP3.LUT R94, R6, 0xfffffffe, R103, 0xf8, !PT ;  /* 0xfffffffe065e7812 */ /* 0x000fe200078ef867 */
[----:B------:R-:W-:Y:S06]  /*2c870*/  @P0 BRA `(.L_x_389) ;  /* 0x0000000000740947 */ /* 0x000fec0003800000 */
[----:B------:R-:W-:-:S04]  /*2c880*/  SHF.L.U32 R13, R96, 0x1, RZ ;  /* 0x00000001600d7819 */ /* 0x000fc800000006ff */
[----:B------:R-:W-:-:S04]  /*2c890*/  LOP3.LUT R74, R10, R13, RZ, 0xfc, !PT ;  /* 0x0000000d0a4a7212 */ /* 0x000fc800078efcff */
        /* <DEDUP_REMOVED lines=25> */
[----:B------:R-:W-:-:S13]  /*2ca30*/  ISETP.LT.U32.OR P0, PT, R104, R53, !P0 ;  /* 0x000000356800720c */ /* 0x000fda0004701470 */
[----:B------:R-:W-:Y:S05]  /*2ca40*/  @P0 BRA `(.L_x_390) ;  /* 0x0000000000600947 */ /* 0x000fea0003800000 */
.L_x_389:
        /* <DEDUP_REMOVED lines=18> */
[----:B------:R-:W-:Y:S01]  /*2cb70*/  IADD3 R94, P0, P1, R94, -R11, -R58 ;  /* 0x8000000b5e5e7210 */ /* 0x000fe2000791e83a */
[----:B------:R-:W-:-:S03]  /*2cb80*/  IMAD.SHL.U32 R11, R96, 0x2, RZ ;  /* 0x00000002600b7824 */ /* 0x000fc600078e00ff */
[----:B------:R-:W-:Y:S02]  /*2cb90*/  IADD3.X R74, PT, PT, RZ, -0x1, R70, P0, P1 ;  /* 0xffffffffff4a7810 */ /* 0x000fe400007e2446 */
[----:B------:R-:W-:Y:S02]  /*2cba0*/  LOP3.LUT R11, R10, R11, RZ, 0xfc, !PT ;  /* 0x0000000b0a0b7212 */ /* 0x000fe400078efcff */
[----:B------:R-:W-:-:S04]  /*2cbb0*/  SHF.R.U32.HI R74, RZ, 0x1f, R74 ;  /* 0x0000001fff4a7819 */ /* 0x000fc8000001164a */
[----:B------:R-:W-:-:S07]  /*2cbc0*/  IADD3 R74, PT, PT, R11, -R74, -R14 ;  /* 0x8000004a0b4a7210 */ /* 0x000fce0007ffe80e */
.L_x_390:
        /* <DEDUP_REMOVED lines=18> */
[----:B------:R-:W-:Y:S02]  /*2ccf0*/  IMAD.MOV.U32 R98, RZ, RZ, RZ ;  /* 0x000000ffff627224 */ /* 0x000fe400078e00ff */
[----:B------:R-:W-:Y:S01]  /*2cd00*/  IMAD.X R63, RZ, RZ, RZ, P0 ;  /* 0x000000ffff3f7224 */ /* 0x000fe200000e06ff */
[----:B------:R-:W-:Y:S01]  /*2cd10*/  IADD3 R64, PT, PT, R79, R78, RZ ;  /* 0x0000004e4f407210 */ /* 0x000fe20007ffe0ff */
[----:B------:R-:W-:-:S04]  /*2cd20*/  IMAD.HI.U32 R11, R99, R52, R12 ;  /* 0x00000034630b7227 */ /* 0x000fc800078e000c */
[----:B------:R-:W-:Y:S01]  /*2cd30*/  IMAD.WIDE.U32 R62, R104, R104, R62 ;  /* 0x00000068683e7225 */ /* 0x000fe200078e003e */
[----:B------:R-:W-:-:S03]  /*2cd40*/  IADD3 R10, P1, PT, R11, R10, RZ ;  /* 0x0000000a0b0a7210 */ /* 0x000fc60007f3e0ff */
        /* <DEDUP_REMOVED lines=8> */
[----:B------:R-:W-:Y:S01]  /*2cdd0*/  IMAD.WIDE.U32 R66, R104, R97, R66 ;  /* 0x0000006168427225 */ /* 0x000fe200078e0042 */
[----:B------:R-:W-:-:S03]  /*2cde0*/  IADD3 R13, PT, PT, R78, R63, RZ ;  /* 0x0000003f4e0d7210 */ /* 0x000fc60007ffe0ff */
[----:B------:R-:W-:-:S04]  /*2cdf0*/  IMAD.WIDE.U32 R64, R81, R117, R64 ;  /* 0x0000007551407225 */ /* 0x000fc800078e0040 */
[----:B------:R-:W-:Y:S02]  /*2ce00*/  IMAD.IADD R61, R78, 0x1, R67 ;  /* 0x000000014e3d7824 */ /* 0x000fe400078e0243 */
[----:B------:R-:W-:Y:S01]  /*2ce10*/  IMAD.X R11, RZ, RZ, RZ, P1 ;  /* 0x000000ffff0b7224 */ /* 0x000fe200008e06ff */
[----:B------:R-:W-:Y:S01]  /*2ce20*/  IADD3 R66, P1, PT, R13, R66, RZ ;  /* 0x000000420d427210 */ /* 0x000fe20007f3e0ff */
[----:B------:R-:W-:Y:S01]  /*2ce30*/  IMAD.MOV.U32 R95, RZ, RZ, RZ ;  /* 0x000000ffff5f7224 */ /* 0x000fe200078e00ff */
[----:B------:R-:W-:Y:S01]  /*2ce40*/  IADD3 R60, P0, PT, R61, R64, RZ ;  /* 0x000000403d3c7210 */ /* 0x000fe20007f1e0ff */
[----:B------:R-:W-:Y:S01]  /*2ce50*/  IMAD.WIDE.U32 R10, R99, R53, R10 ;  /* 0x00000035630a7225 */ /* 0x000fe200078e000a */
[----:B------:R-:W-:-:S03]  /*2ce60*/  MOV R13, RZ ;  /* 0x000000ff000d7202 */ /* 0x000fc60000000f00 */
[----:B------:R-:W-:Y:S01]  /*2ce70*/  IMAD.X R61, RZ, RZ, RZ, P0 ;  /* 0x000000ffff3d7224 */ /* 0x000fe200000e06ff */
[----:B------:R-:W-:Y:S01]  /*2ce80*/  IADD3 R62, P0, PT, R11, R62, RZ ;  /* 0x0000003e0b3e7210 */ /* 0x000fe20007f1e0ff */
[----:B------:R-:W-:Y:S02]  /*2ce90*/  IMAD.X R67, RZ, RZ, RZ, P1 ;  /* 0x000000ffff437224 */ /* 0x000fe400008e06ff */
[----:B------:R-:W-:Y:S02]  /*2cea0*/  HFMA2 R11, -RZ, RZ, 0, 0 ;  /* 0x00000000ff0b7431 */ /* 0x000fe400000001ff */
[----:B------:R-:W-:Y:S02]  /*2ceb0*/  IMAD R71, R10, R33, RZ ;  /* 0x000000210a477224 */ /* 0x000fe400078e02ff */
[----:B------:R-:W-:-:S04]  /*2cec0*/  IMAD.WIDE.U32 R66, R104, R97, R66 ;  /* 0x0000006168427225 */ /* 0x000fc800078e0042 */
[----:B------:R-:W-:Y:S02]  /*2ced0*/  IMAD.MOV.U32 R12, RZ, RZ, R10 ;  /* 0x000000ffff0c7224 */ /* 0x000fe400078e000a */
[----:B------:R-:W-:Y:S02]  /*2cee0*/  IMAD.IADD R10, R65, 0x1, R84 ;  /* 0x00000001410a7824 */ /* 0x000fe400078e0254 */
        /* <DEDUP_REMOVED lines=8> */
[----:B------:R-:W-:Y:S01]  /*2cf70*/  IMAD.WIDE.U32 R66, R81, R102, R66 ;  /* 0x0000006651427225 */ /* 0x000fe200078e0042 */
[----:B------:R-:W-:-:S03]  /*2cf80*/  IADD3.X R61, PT, PT, RZ, RZ, RZ, P1, !PT ;  /* 0x000000ffff3d7210 */ /* 0x000fc60000ffe4ff */
[----:B------:R-:W-:-:S04]  /*2cf90*/  IMAD.HI.U32 R13, R71, R52, R12 ;  /* 0x00000034470d7227 */ /* 0x000fc800078e000c */
[----:B------:R-:W-:Y:S01]  /*2cfa0*/  IMAD.IADD R12, R11, 0x1, R95 ;  /* 0x000000010b0c7824 */ /* 0x000fe200078e025f */
[----:B------:R-:W-:Y:S01]  /*2cfb0*/  IADD3.X R11, PT, PT, RZ, RZ, RZ, P0, !PT ;  /* 0x000000ffff0b7210 */ /* 0x000fe200007fe4ff */
[----:B------:R-:W-:-:S04]  /*2cfc0*/  IMAD.WIDE.U32 R62, R99, R54, R62 ;  /* 0x00000036633e7225 */ /* 0x000fc800078e003e */
[----:B------:R-:W-:Y:S01]  /*2cfd0*/  IMAD.WIDE.U32 R60, R97, R97, R60 ;  /* 0x00000061613c7225 */ /* 0x000fe200078e003c */
[----:B------:R-:W-:Y:S02]  /*2cfe0*/  IADD3 R68, P0, PT, R62, R13, RZ ;  /* 0x0000000d3e447210 */ /* 0x000fe40007f1e0ff */
[----:B------:R-:W-:Y:S01]  /*2cff0*/  IADD3 R66, P3, PT, R63, R66, RZ ;  /* 0x000000423f427210 */ /* 0x000fe20007f7e0ff */
[----:B------:R-:W-:Y:S01]  /*2d000*/  IMAD.IADD R65, R98, 0x1, R67 ;  /* 0x0000000162417824 */ /* 0x000fe200078e0243 */
[----:B------:R-:W-:Y:S01]  /*2d010*/  IADD3.X R69, PT, PT, RZ, RZ, RZ, P0, !PT ;  /* 0x000000ffff457210 */ /* 0x000fe200007fe4ff */
[----:B------:R-:W-:Y:S02]  /*2d020*/  IMAD.IADD R61, R78, 0x1, R61 ;  /* 0x000000014e3d7824 */ /* 0x000fe400078e023d */
[----:B------:R-:W-:Y:S01]  /*2d030*/  IMAD.WIDE.U32 R10, R104, R117, R10 ;  /* 0x00000075680a7225 */ /* 0x000fe200078e000a */
[----:B------:R-:W-:-:S03]  /*2d040*/  IADD3 R60, P2, PT, R65, R60, RZ ;  /* 0x0000003c413c7210 */ /* 0x000fc60007f5e0ff */
[----:B------:R-:W-:Y:S02]  /*2d050*/  HFMA2 R65, -RZ, RZ, 0, 0 ;  /* 0x00000000ff417431 */ /* 0x000fe400000001ff */
[----:B------:R-:W-:Y:S01]  /*2d060*/  IMAD.MOV.U32 R13, RZ, RZ, RZ ;  /* 0x000000ffff0d7224 */ /* 0x000fe200078e00ff */
[----:B------:R-:W-:Y:S01]  /*2d070*/  IADD3 R10, P1, PT, R61, R10, RZ ;  /* 0x0000000a3d0a7210 */ /* 0x000fe20007f3e0ff */
[----:B------:R-:W-:Y:S02]  /*2d080*/  IMAD.IADD R11, R84, 0x1, R11 ;  /* 0x00000001540b7824 */ /* 0x000fe400078e020b */
[----:B------:R-:W-:-:S04]  /*2d090*/  IMAD.WIDE.U32 R12, R81, R94, R12 ;  /* 0x0000005e510c7225 */ /* 0x000fc800078e000c */
[----:B------:R-:W-:Y:S01]  /*2d0a0*/  IMAD.X R61, RZ, RZ, RZ, P2 ;  /* 0x000000ffff3d7224 */ /* 0x000fe200010e06ff */
[----:B------:R-:W-:Y:S01]  /*2d0b0*/  IADD3 R12, P0, PT, R11, R12, RZ ;  /* 0x0000000c0b0c7210 */ /* 0x000fe20007f1e0ff */
[----:B------:R-:W-:Y:S02]  /*2d0c0*/  IMAD.MOV.U32 R92, RZ, RZ, RZ ;  /* 0x000000ffff5c7224 */ /* 0x000fe400078e00ff */
[----:B------:R-:W-:Y:S02]  /*2d0d0*/  IMAD.X R67, RZ, RZ, RZ, P3 ;  /* 0x000000ffff437224 */ /* 0x000fe400018e06ff */
[----:B------:R-:W-:Y:S01]  /*2d0e0*/  IMAD.X R11, RZ, RZ, RZ, P1 ;  /* 0x000000ffff0b7224 */ /* 0x000fe200008e06ff */
[----:B------:R-:W-:Y:S01]  /*2d0f0*/  IADD3 R64, PT, PT, R13, R92, RZ ;  /* 0x0000005c0d407210 */ /* 0x000fe20007ffe0ff */
[----:B------:R-:W-:Y:S01]  /*2d100*/  IMAD.WIDE.U32 R60, R104, R102, R60 ;  /* 0x00000066683c7225 */ /* 0x000fe200078e003c */
[----:B------:R-:W-:-:S03]  /*2d110*/  IADD3.X R13, PT, PT, RZ, RZ, RZ, P0, !PT ;  /* 0x000000ffff0d7210 */ /* 0x000fc600007fe4ff */
[----:B------:R-:W-:-:S04]  /*2d120*/  IMAD.WIDE.U32 R68, R71, R53, R68 ;  /* 0x0000003547447225 */ /* 0x000fc800078e0044 */
[----:B------:R-:W-:Y:S01]  /*2d130*/  IMAD.WIDE.U32 R10, R97, R102, R10 ;  /* 0x00000066610a7225 */ /* 0x000fe200078e000a */
[----:B------:R-:W-:-:S03]  /*2d140*/  MOV R62, R68 ;  /* 0x00000044003e7202 */ /* 0x000fc60000000f00 */
[----:B------:R-:W-:-:S04]  /*2d150*/  IMAD.WIDE.U32 R66, R99, R55, R66 ;  /* 0x0000003763427225 */ /* 0x000fc800078e0042 */
[----:B------:R-:W-:Y:S02]  /*2d160*/  IMAD.IADD R61, R98, 0x1, R61 ;  /* 0x00000001623d7824 */ /* 0x000fe400078e023d */
[----:B------:R-:W-:Y:S01]  /*2d170*/  IMAD R73, R68, R33, RZ ;  /* 0x0000002144497224 */ /* 0x000fe200078e02ff */
[----:B------:R-:W-:Y:S01]  /*2d180*/  IADD3 R68, P2, PT, R66, R69, RZ ;  /* 0x0000004542447210 */ /* 0x000fe20007f5e0ff */
[----:B------:R-:W-:Y:S01]  /*2d190*/  IMAD.WIDE.U32 R12, R104, R100, R12 ;  /* 0x00000064680c7225 */ /* 0x000fe200078e000c */
[----:B------:R-:W-:-:S03]  /*2d1a0*/  IADD3 R10, P0, PT, R61, R10, RZ ;  /* 0x0000000a3d0a7210 */ /* 0x000fc60007f1e0ff */
[----:B------:R-:W-:Y:S01]  /*2d1b0*/  IMAD.IADD R11, R98, 0x1, R11 ;  /* 0x00000001620b7824 */ /* 0x000fe200078e020b */
[----:B------:R-:W-:Y:S01]  /*2d1c0*/  IADD3 R13, PT, PT, R95, R13, RZ ;  /* 0x0000000d5f0d7210 */ /* 0x000fe20007ffe0ff */
[----:B------:R-:W-:Y:S02]  /*2d1d0*/  IMAD.MOV.U32 R61, RZ, RZ, RZ ;  /* 0x000000ffff3d7224 */ /* 0x000fe400078e00ff */
[----:B------:R-:W-:Y:S01]  /*2d1e0*/  IMAD.WIDE.U32 R64, R81, R74, R64 ;  /* 0x0000004a51407225 */ /* 0x000fe200078e0040 */
[----:B------:R-:W-:-:S03]  /*2d1f0*/  IADD3 R12, P1, PT, R11, R12, RZ ;  /* 0x0000000c0b0c7210 */ /* 0x000fc60007f3e0ff */
[----:B------:R-:W-:Y:S02]  /*2d200*/  IMAD.MOV.U32 R63, RZ, RZ, RZ ;  /* 0x000000ffff3f7224 */ /* 0x000fe400078e00ff */
[----:B------:R-:W-:Y:S02]  /*2d210*/  IMAD.X R69, RZ, RZ, RZ, P2 ;  /* 0x000000ffff457224 */ /* 0x000fe400010e06ff */
[----:B------:R-:W-:-:S04]  /*2d220*/  IMAD.WIDE.U32 R60, R81, R117, R60 ;  /* 0x00000075513c7225 */ /* 0x000fc800078e003c */
[----:B------:R-:W-:Y:S01]  /*2d230*/  IMAD.X R11, RZ, RZ, RZ, P0 ;  /* 0x000000ffff0b7224 */ /* 0x000fe200000e06ff */
[----:B------:R-:W-:Y:S01]  /*2d240*/  IADD3 R64, P0, PT, R13, R64, RZ ;  /* 0x000000400d407210 */ /* 0x000fe20007f1e0ff */
[----:B------:R-:W-:Y:S01]  /*2d250*/  IMAD.HI.U32 R63, R73, R52, R62 ;  /* 0x00000034493f7227 */ /* 0x000fe200078e003e */
[----:B------:R-:W-:Y:S02]  /*2d260*/  IADD3 R66, P2, PT, R67, R60, RZ ;  /* 0x0000003c43427210 */ /* 0x000fe40007f5e0ff */
[----:B------:R-:W-:Y:S01]  /*2d270*/  IADD3.X R13, PT, PT, RZ, RZ, RZ, P1, !PT ;  /* 0x000000ffff0d7210 */ /* 0x000fe20000ffe4ff */
[----:B------:R-:W-:Y:S01]  /*2d280*/  IMAD.MOV.U32 R79, RZ, RZ, RZ ;  /* 0x000000ffff4f7224 */ /* 0x000fe200078e00ff */
[----:B------:R-:W-:Y:S01]  /*2d290*/  IADD3 R75, PT, PT, R84, R61, RZ ;  /* 0x0000003d544b7210 */ /* 0x000fe20007ffe0ff */
[----:B------:R-:W-:-:S04]  /*2d2a0*/  IMAD.WIDE.U32 R68, R71, R54, R68 ;  /* 0x0000003647447225 */ /* 0x000fc800078e0044 */
[----:B------:R-:W-:Y:S01]  /*2d2b0*/  IMAD.WIDE.U32 R10, R97, R102, R10 ;  /* 0x00000066610a7225 */ /* 0x000fe200078e000a */
[----:B------:R-:W-:Y:S02]  /*2d2c0*/  IADD3 R60, P3, PT, R68, R63, RZ ;  /* 0x0000003f443c7210 */ /* 0x000fe40007f7e0ff */
[----:B------:R-:W-:Y:S01]  /*2d2d0*/  MOV R63, RZ ;  /* 0x000000ff003f7202 */ /* 0x000fe20000000f00 */
[----:B------:R-:W-:Y:S01]  /*2d2e0*/  IMAD.IADD R6, R65, 0x1, R79 ;  /* 0x0000000141067824 */ /* 0x000fe200078e024f */
        /* <DEDUP_REMOVED lines=14> */
[----:B------:R-:W-:-:S03]  /*2d3d0*/  IADD3.X R13, PT, PT, RZ, RZ, RZ, P1, !PT ;  /* 0x000000ffff0d7210 */ /* 0x000fc60000ffe4ff */
[----:B------:R-:W-:Y:S02]  /*2d3e0*/  IMAD.IADD R65, R92, 0x1, R65 ;  /* 0x000000015c417824 */ /* 0x000fe400078e0241 */
[----:B------:R-:W-:-:S04]  /*2d3f0*/  IMAD.WIDE.U32 R10, R104, R117, R10 ;  /* 0x00000075680a7225 */ /* 0x000fc800078e000a */
[----:B------:R-:W-:Y:S02]  /*2d400*/  IMAD R83, R60, R33, RZ ;  /* 0x000000213c537224 */ /* 0x000fe400078e02ff */
[----:B------:R-:W-:Y:S01]  /*2d410*/  IMAD.MOV.U32 R62, RZ, RZ, R60 ;  /* 0x000000ffff3e7224 */ /* 0x000fe200078e003c */
        /* <DEDUP_REMOVED lines=9> */
[----:B------:R-:W-:Y:S01]  /*2d4b0*/  IMAD.WIDE.U32 R64, R97, R100, R64 ;  /* 0x0000006461407225 */ /* 0x000fe200078e0040 */
[----:B------:R-:W-:-:S03]  /*2d4c0*/  IADD3.X R61, PT, PT, RZ, RZ, RZ, P1, !PT ;  /* 0x000000ffff3d7210 */ /* 0x000fc60000ffe4ff */
[----:B------:R-:W-:Y:S01]  /*2d4d0*/  IMAD.MOV.U32 R11, RZ, RZ, RZ ;  /* 0x000000ffff0b7224 */ /* 0x000fe200078e00ff */
        /* <DEDUP_REMOVED lines=18> */
[----:B------:R-:W-:Y:S01]  /*2d600*/  IMAD.X R61, RZ, RZ, RZ, P1 ;  /* 0x000000ffff3d7224 */ /* 0x000fe200008e06ff */
[----:B------:R-:W-:Y:S01]  /*2d610*/  IADD3 R65, PT, PT, R84, R107, RZ ;  /* 0x0000006b54417210 */ /* 0x000fe20007ffe0ff */
[----:B------:R-:W-:-:S04]  /*2d620*/  IMAD.HI.U32 R63, R83, R52, R62 ;  /* 0x00000034533f7227 */ /* 0x000fc800078e003e */
        /* <DEDUP_REMOVED lines=30> */
[----:B------:R-:W-:-:S03]  /*2d810*/  IADD3 R64, P0, PT, R61, R64, RZ ;  /* 0x000000403d407210 */ /* 0x000fc60007f1e0ff */
[----:B------:R-:W-:Y:S01]  /*2d820*/  IMAD.X R67, RZ, RZ, RZ, P4 ;  /* 0x000000ffff437224 */ /* 0x000fe200020e06ff */
[----:B------:R-:W-:Y:S01]  /*2d830*/  MOV R106, R62 ;  /* 0x0000003e006a7202 */ /* 0x000fe20000000f00 */
[----:B------:R-:W-:Y:S02]  /*2d840*/  IMAD.IADD R13, R92, 0x1, R13 ;  /* 0x000000015c0d7824 */ /* 0x000fe400078e020d */
[----:B------:R-:W-:-:S04]  /*2d850*/  IMAD.WIDE.U32 R10, R97, R100, R10 ;  /* 0x00000064610a7225 */ /* 0x000fc800078e000a */
[----:B------:R-:W-:Y:S02]  /*2d860*/  IMAD.X R61, RZ, RZ, RZ, P1 ;  /* 0x000000ffff3d7224 */ /* 0x000fe400008e06ff */
[----:B------:R-:W-:-:S04]  /*2d870*/  IMAD.WIDE.U32 R66, R73, R55, R66 ;  /* 0x0000003749427225 */ /* 0x000fc800078e0042 */
[----:B------:R-:W-:Y:S01]  /*2d880*/  IMAD R75, R62, R33, RZ ;  /* 0x000000213e4b7224 */ /* 0x000fe200078e02ff */
[----:B------:R-:W-:Y:S01]  /*2d890*/  IADD3 R62, P1, PT, R13, R10, RZ ;  /* 0x0000000a0d3e7210 */ /* 0x000fe20007f3e0ff */
[----:B------:R-:W-:Y:S01]  /*2d8a0*/  IMAD.IADD R11, R95, 0x1, R11 ;  /* 0x000000015f0b7824 */ /* 0x000fe200078e020b */
        /* <DEDUP_REMOVED lines=10> */
[----:B------:R-:W-:Y:S02]  /*2d950*/  IMAD.X R61, RZ, RZ, RZ, P0 ;  /* 0x000000ffff3d7224 */ /* 0x000fe400000e06ff */
[----:B------:R-:W-:-:S04]  /*2d960*/  IMAD.WIDE.U32 R12, R99, R58, R12 ;  /* 0x0000003a630c7225 */ /* 0x000fc800078e000c */
[----:B------:R-:W-:Y:S01]  /*2d970*/  IMAD.WIDE.U32 R60, R102, R100, R60 ;  /* 0x00000064663c7225 */ /* 0x000fe200078e003c */
[----:B------:R-:W-:-:S03]  /*2d980*/  IADD3 R68, P1, PT, R12, R69, RZ ;  /* 0x000000450c447210 */ /* 0x000fc60007f3e0ff */
[C---:B------:R-:W-:Y:S01]  /*2d990*/  IMAD.IADD R63, R92.reuse, 0x1, R63 ;  /* 0x000000015c3f7824 */ /* 0x040fe200078e023f */
[----:B------:R-:W-:Y:S01]  /*2d9a0*/  IADD3.X R69, PT, PT, RZ, RZ, RZ, P1, !PT ;  /* 0x000000ffff457210 */ /* 0x000fe20000ffe4ff */
[----:B------:R-:W-:Y:S01]  /*2d9b0*/  IMAD.IADD R65, R92, 0x1, R65 ;  /* 0x000000015c417824 */ /* 0x000fe200078e0241 */
[----:B------:R-:W-:Y:S01]  /*2d9c0*/  IADD3 R61, PT, PT, R95, R61, RZ ;  /* 0x0000003d5f3d7210 */ /* 0x000fe20007ffe0ff */
[----:B------:R-:W-:Y:S01]  /*2d9d0*/  IMAD.MOV.U32 R107, RZ, RZ, RZ ;  /* 0x000000ffff6b7224 */ /* 0x000fe200078e00ff */
[----:B------:R-:W-:Y:S01]  /*2d9e0*/  IADD3 R60, P0, PT, R63, R60, RZ ;  /* 0x0000003c3f3c7210 */ /* 0x000fe20007f1e0ff */
[----:B------:R-:W-:Y:S01]  /*2d9f0*/  HFMA2 R63, -RZ, RZ, 0, 0 ;  /* 0x00000000ff3f7431 */ /* 0x000fe200000001ff */
[----:B------:R-:W-:Y:S01]  /*2da00*/  IADD3 R66, P1, PT, R65, R6, RZ ;  /* 0x0000000641427210 */ /* 0x000fe20007f3e0ff */
[----:B------:R-:W-:Y:S02]  /*2da10*/  IMAD.X R11, RZ, RZ, RZ, P3 ;  /* 0x000000ffff0b7224 */ /* 0x000fe400018e06ff */
[----:B------:R-:W-:-:S02]  /*2da20*/  IMAD.X R65, RZ, RZ, RZ, P2 ;  /* 0x000000ffff417224 */ /* 0x000fc400010e06ff */
[----:B------:R-:W-:-:S04]  /*2da30*/  IMAD.HI.U32 R93, R75, R52, R106 ;  /* 0x000000344b5d7227 */ /* 0x000fc800078e006a */
        /* <DEDUP_REMOVED lines=16> */
[----:B------:R-:W-:Y:S01]  /*2db40*/  IMAD.IADD R101, R79, 0x1, R63 ;  /* 0x000000014f657824 */ /* 0x000fe200078e023f */
[----:B------:R-:W-:Y:S01]  /*2db50*/  IADD3.X R63, PT, PT, RZ, RZ, RZ, P3, !PT ;  /* 0x000000ffff3f7210 */ /* 0x000fe20001ffe4ff */
[----:B------:R-:W-:-:S04]  /*2db60*/  IMAD.WIDE.U32 R12, R73, R56, R12 ;  /* 0x00000038490c7225 */ /* 0x000fc800078e000c */
[----:B------:R-:W-:Y:S01]  /*2db70*/  IMAD.WIDE.U32 R106, R75, R53, R106 ;  /* 0x000000354b6a7225 */ /* 0x000fe200078e006a */
[----:B------:R-:W-:-:S03]  /*2db80*/  IADD3 R66, P4, PT, R12, R11, RZ ;  /* 0x0000000b0c427210 */ /* 0x000fc60007f9e0ff */
[----:B------:R-:W-:Y:S01]  /*2db90*/  IMAD.IADD R6, R79, 0x1, R67 ;  /* 0x000000014f067824 */ /* 0x000fe200078e0243 */
[----:B------:R-:W-:Y:S01]  /*2dba0*/  IADD3 R67, PT, PT, R92, R61, RZ ;  /* 0x0000003d5c437210 */ /* 0x000fe20007ffe0ff */
[----:B------:R-:W-:Y:S01]  /*2dbb0*/  IMAD.X R65, RZ, RZ, RZ, P2 ;  /* 0x000000ffff417224 */ /* 0x000fe200010e06ff */
[----:B------:R-:W-:Y:S01]  /*2dbc0*/  IADD3 R68, P2, PT, R101, R60, RZ ;  /* 0x0000003c65447210 */ /* 0x000fe20007f5e0ff */
[----:B------:R-:W-:Y:S01]  /*2dbd0*/  IMAD.WIDE.U32 R62, R99, R14, R62 ;  /* 0x0000000e633e7225 */ /* 0x000fe200078e003e */
[----:B------:R-:W-:-:S03]  /*2dbe0*/  MOV R61, RZ ;  /* 0x000000ff003d7202 */ /* 0x000fc60000000f00 */
[----:B------:R-:W-:Y:S02]  /*2dbf0*/  IMAD R93, R106, R33, RZ ;  /* 0x000000216a5d7224 */ /* 0x000fe400078e02ff */
[----:B------:R-:W-:Y:S02]  /*2dc00*/  IMAD.MOV.U32 R60, RZ, RZ, R106 ;  /* 0x000000ffff3c7224 */ /* 0x000fe400078e006a */
[----:B------:R-:W-:Y:S02]  /*2dc10*/  IMAD.X R11, RZ, RZ, RZ, P1 ;  /* 0x000000ffff0b7224 */ /* 0x000fe400008e06ff */
[----:B------:R-:W-:-:S04]  /*2dc20*/  IMAD.WIDE.U32 R64, R117, R100, R64 ;  /* 0x0000006475407225 */ /* 0x000fc800078e0040 */
[----:B------:R-:W-:Y:S01]  /*2dc30*/  IMAD.HI.U32 R8, R93, R52, R60 ;  /* 0x000000345d087227 */ /* 0x000fe200078e003c */
[----:B------:R-:W-:Y:S02]  /*2dc40*/  IADD3 R60, P1, PT, R62, R69, RZ ;  /* 0x000000453e3c7210 */ /* 0x000fe40007f3e0ff */
        /* <DEDUP_REMOVED lines=25> */
[-C--:B------:R-:W-:Y:S01]  /*2dde0*/  IMAD.WIDE.U32 R12, R117, R74.reuse, R12 ;  /* 0x0000004a750c7225 */ /* 0x080fe200078e000c */
[----:B------:R-:W-:Y:S02]  /*2ddf0*/  IADD3.X R65, PT, PT, RZ, RZ, RZ, P3, !PT ;  /* 0x000000ffff417210 */ /* 0x000fe40001ffe4ff */
[----:B------:R-:W-:Y:S01]  /*2de00*/  IADD3 R106, P0, PT, R66, R107, RZ ;  /* 0x0000006b426a7210 */ /* 0x000fe20007f1e0ff */
[----:B------:R-:W-:Y:S02]  /*2de10*/  IMAD.IADD R11, R95, 0x1, R11 ;  /* 0x000000015f0b7824 */ /* 0x000fe400078e020b */
[----:B------:R-:W-:Y:S02]  /*2de20*/  IMAD.X R63, RZ, RZ, RZ, P5 ;  /* 0x000000ffff3f7224 */ /* 0x000fe400028e06ff */
        /* <DEDUP_REMOVED lines=8> */
[----:B------:R-:W-:Y:S01]  /*2deb0*/  IADD3 R11, PT, PT, R92, R11, RZ ;  /* 0x0000000b5c0b7210 */ /* 0x000fe20007ffe0ff */
[----:B------:R-:W-:Y:S02]  /*2dec0*/  IMAD.X R107, RZ, RZ, RZ, P0 ;  /* 0x000000ffff6b7224 */ /* 0x000fe400000e06ff */
[----:B------:R-:W-:Y:S01]  /*2ded0*/  IMAD.WIDE.U32 R62, R71, R14, R62 ;  /* 0x0000000e473e7225 */ /* 0x000fe200078e003e */
[----:B------:R-:W-:-:S03]  /*2dee0*/  IADD3 R71, PT, PT, R79, R65, RZ ;  /* 0x000000414f477210 */ /* 0x000fc60007ffe0ff */
[----:B------:R-:W-:Y:S01]  /*2def0*/  IMAD.X R69, RZ, RZ, RZ, P1 ;  /* 0x000000ffff457224 */ /* 0x000fe200008e06ff */
[----:B------:R-:W-:Y:S01]  /*2df00*/  IADD3 R60, P1, PT, R62, R61, RZ ;  /* 0x0000003d3e3c7210 */ /* 0x000fe20007f3e0ff */
[----:B------:R-:W-:Y:S01]  /*2df10*/  IMAD.WIDE.U32 R12, R100, R94, R12 ;  /* 0x0000005e640c7225 */ /* 0x000fe200078e000c */
[----:B------:R-:W-:Y:S02]  /*2df20*/  IADD3 R10, P5, PT, R71, R10, RZ ;  /* 0x0000000a470a7210 */ /* 0x000fe40007fbe0ff */
        /* <DEDUP_REMOVED lines=13> */
[----:B------:R-:W-:-:S04]  /*2e000*/  IMAD.WIDE.U32 R60, R73, R58, R60 ;  /* 0x0000003a493c7225 */ /* 0x000fc800078e003c */
[----:B------:R-:W-:-:S04]  /*2e010*/  IMAD.WIDE.U32 R68, R102, R74, R10 ;  /* 0x0000004a66447225 */ /* 0x000fc800078e000a */
[----:B------:R-:W-:Y:S02]  /*2e020*/  HFMA2 R11, -RZ, RZ, 0, 0 ;  /* 0x00000000ff0b7431 */ /* 0x000fe400000001ff */
[----:B------:R-:W-:-:S04]  /*2e030*/  IMAD.WIDE.U32 R62, R93, R53, R62 ;  /* 0x000000355d3e7225 */ /* 0x000fc800078e003e */
[----:B------:R-:W-:Y:S02]  /*2e040*/  IMAD.X R13, RZ, RZ, RZ, P4 ;  /* 0x000000ffff0d7224 */ /* 0x000fe400020e06ff */
[----:B------:R-:W-:Y:S01]  /*2e050*/  IMAD.X R99, RZ, RZ, RZ, P2 ;  /* 0x000000ffff637224 */ /* 0x000fe200010e06ff */
[----:B------:R-:W-:Y:S01]  /*2e060*/  IADD3 R66, P2, PT, R60, R67, RZ ;  /* 0x000000433c427210 */ /* 0x000fe20007f5e0ff */
[----:B------:R-:W-:Y:S01]  /*2e070*/  IMAD R71, R62, R33, RZ ;  /* 0x000000213e477224 */ /* 0x000fe200078e02ff */
[----:B------:R-:W-:Y:S01]  /*2e080*/  IADD3 R60, P5, PT, R61, R65, RZ ;  /* 0x000000413d3c7210 */ /* 0x000fe20007fbe0ff */
[----:B------:R-:W-:Y:S01]  /*2e090*/  IMAD.MOV.U32 R10, RZ, RZ, R62 ;  /* 0x000000ffff0a7224 */ /* 0x000fe200078e003e */
[----:B------:R-:W-:Y:S01]  /*2e0a0*/  IADD3.X R67, PT, PT, RZ, RZ, RZ, P2, !PT ;  /* 0x000000ffff437210 */ /* 0x000fe200017fe4ff */
        /* <DEDUP_REMOVED lines=13> */
[----:B------:R-:W-:-:S03]  /*2e180*/  IMAD.WIDE.U32 R106, R75, R55, R106 ;  /* 0x000000374b6a7225 */ /* 0x000fc600078e006a */
[----:B------:R-:W-:Y:S01]  /*2e190*/  IADD3 R69, P3, PT, R69, R68, RZ ;  /* 0x0000004445457210 */ /* 0x000fe20007f7e0ff */
[----:B------:R-:W-:Y:S01]  /*2e1a0*/  IMAD.WIDE.U32 R66, R83, R57, R66 ;  /* 0x0000003953427225 */ /* 0x000fe200078e0042 */
[----:B------:R-:W-:-:S03]  /*2e1b0*/  IADD3 R62, P1, PT, R106, R63, RZ ;  /* 0x0000003f6a3e7210 */ /* 0x000fc60007f3e0ff */
[----:B------:R-:W-:Y:S01]  /*2e1c0*/  IMAD.X R13, RZ, RZ, RZ, P0 ;  /* 0x000000ffff0d7224 */ /* 0x000fe200000e06ff */
[----:B------:R-:W-:Y:S01]  /*2e1d0*/  IADD3 R106, P2, PT, R66, R107, RZ ;  /* 0x0000006b426a7210 */ /* 0x000fe20007f5e0ff */
[----:B------:R-:W-:-:S03]  /*2e1e0*/  IMAD.WIDE.U32 R10, R117, R74, R10 ;  /* 0x0000004a750a7225 */ /* 0x000fc600078e000a */
[----:B------:R-:W-:Y:S01]  /*2e1f0*/  IADD3.X R107, PT, PT, RZ, RZ, RZ, P2, !PT ;  /* 0x000000ffff6b7210 */ /* 0x000fe200017fe4ff */
[----:B------:R-:W-:Y:S01]  /*2e200*/  IMAD.WIDE.U32 R60, R73, R14, R60 ;  /* 0x0000000e493c7225 */ /* 0x000fe200078e003c */
[----:B------:R-:W-:-:S03]  /*2e210*/  IADD3 R11, PT, PT, R79, R11, RZ ;  /* 0x0000000b4f0b7210 */ /* 0x000fc60007ffe0ff */
        /* <DEDUP_REMOVED lines=8> */
[----:B------:R-:W-:Y:S02]  /*2e2a0*/  IMAD.IADD R11, R92, 0x1, R13 ;  /* 0x000000015c0b7824 */ /* 0x000fe400078e020d */
[----:B------:R-:W-:Y:S01]  /*2e2b0*/  IMAD.X R63, RZ, RZ, RZ, P1 ;  /* 0x000000ffff3f7224 */ /* 0x000fe200008e06ff */
[----:B------:R-:W-:Y:S01]  /*2e2c0*/  IADD3 R16, P1, PT, R16, R65, RZ ;  /* 0x0000004110107210 */ /* 0x000fe20007f3e0ff */
[----:B------:R-:W-:Y:S02]  /*2e2d0*/  IMAD.X R67, RZ, RZ, RZ, P5 ;  /* 0x000000ffff437224 */ /* 0x000fe400028e06ff */
[----:B------:R-:W-:Y:S01]  /*2e2e0*/  IMAD.WIDE.U32 R64, R93, R54, R62 ;  /* 0x000000365d407225 */ /* 0x000fe200078e003e */
[----:B------:R-:W-:-:S02]  /*2e2f0*/  IADD3 R62, P2, PT, R11, R8, RZ ;  /* 0x000000080b3e7210 */ /* 0x000fc40007f5e0ff */
[----:B------:R-:W-:Y:S01]  /*2e300*/  IADD3.X R11, PT, PT, RZ, RZ, RZ, P3, !PT ;  /* 0x000000ffff0b7210 */ /* 0x000fe20001ffe4ff */
[----:B------:R-:W-:Y:S01]  /*2e310*/  IMAD.WIDE.U32 R12, R83, R58, R66 ;  /* 0x0000003a530c7225 */ /* 0x000fe200078e0042 */
[----:B------:R-:W-:Y:S02]  /*2e320*/  IADD3.X R63, PT, PT, RZ, RZ, RZ, P2, !PT ;  /* 0x000000ffff3f7210 */ /* 0x000fe400017fe4ff */
[----:B------:R-:W-:Y:S01]  /*2e330*/  IADD3.X R8, PT, PT, RZ, RZ, RZ, P1, !PT ;  /* 0x000000ffff087210 */ /* 0x000fe20000ffe4ff */
[----:B------:R-:W-:Y:S01]  /*2e340*/  IMAD.WIDE.U32 R106, R75, R56, R106 ;  /* 0x000000384b6a7225 */ /* 0x000fe200078e006a */
[----:B------:R-:W-:-:S03]  /*2e350*/  IADD3 R60, P5, PT, R13, R61, RZ ;  /* 0x0000003d0d3c7210 */ /* 0x000fc60007fbe0ff */
[----:B------:R-:W-:Y:S01]  /*2e360*/  IMAD.WIDE.U32 R10, R100, R74, R10 ;  /* 0x0000004a640a7225 */ /* 0x000fe200078e000a */
[----:B------:R-:W-:Y:S02]  /*2e370*/  IADD3 R12, P3, PT, R12, R107, RZ ;  /* 0x0000006b0c0c7210 */ /* 0x000fe40007f7e0ff */
[----:B------:R-:W-:Y:S01]  /*2e380*/  IADD3 R106, P4, PT, R106, R65, RZ ;  /* 0x000000416a6a7210 */ /* 0x000fe20007f9e0ff */
[----:B------:R-:W-:Y:S02]  /*2e390*/  IMAD.X R65, RZ, RZ, RZ, P6 ;  /* 0x000000ffff417224 */ /* 0x000fe400030e06ff */
        /* <DEDUP_REMOVED lines=27> */
[----:B------:R-:W-:Y:S02]  /*2e550*/  IMAD R67, R64, R33, RZ ;  /* 0x0000002140437224 */ /* 0x000fe400078e02ff */
[----:B------:R-:W-:Y:S02]  /*2e560*/  IMAD.MOV.U32 R65, RZ, RZ, RZ ;  /* 0x000000ffff417224 */ /* 0x000fe400078e00ff */
[----:B------:R-:W-:Y:S01]  /*2e570*/  IMAD.WIDE.U32 R62, R93, R56, R12 ;  /* 0x000000385d3e7225 */ /* 0x000fe200078e000c */
[----:B------:R-:W-:Y:S02]  /*2e580*/  IADD3 R12, P5, PT, R61, R11, RZ ;  /* 0x0000000b3d0c7210 */ /* 0x000fe40007fbe0ff */
[----:B------:R-:W-:Y:S01]  /*2e590*/  IADD3.X R11, PT, PT, RZ, RZ, RZ, P3, !PT ;  /* 0x000000ffff0b7210 */ /* 0x000fe20001ffe4ff */
[----:B------:R-:W-:-:S04]  /*2e5a0*/  IMAD.HI.U32 R69, R67, R52, R64 ;  /* 0x0000003443457227 */ /* 0x000fc800078e0040 */
        /* <DEDUP_REMOVED lines=65> */
[----:B------:R-:W-:Y:S02]  /*2e9c0*/  IADD3.X R61, PT, PT, RZ, RZ, RZ, P0, !PT ;  /* 0x000000ffff3d7210 */ /* 0x000fe400007fe4ff */
[----:B------:R-:W-:Y:S01]  /*2e9d0*/  IADD3 R6, P0, PT, R6, R13, RZ ;  /* 0x0000000d06067210 */ /* 0x000fe20007f1e0ff */
[----:B------:R-:W-:Y:S01]  /*2e9e0*/  IMAD.X R13, RZ, RZ, RZ, P1 ;  /* 0x000000ffff0d7224 */ /* 0x000fe200008e06ff */
[----:B------:R-:W-:Y:S01]  /*2e9f0*/  IADD3 R8, PT, PT, R79, R65, RZ ;  /* 0x000000414f087210 */ /* 0x000fe20007ffe0ff */
[----:B------:R-:W-:-:S03]  /*2ea00*/  IMAD.WIDE.U32 R10, R71, R14, R10 ;  /* 0x0000000e470a7225 */ /* 0x000fc600078e000a */
[----:B------:R-:W-:Y:S01]  /*2ea10*/  IADD3 R13, P1, PT, R13, R6, RZ ;  /* 0x000000060d0d7210 */ /* 0x000fe20007f3e0ff */
[----:B------:R-:W-:-:S04]  /*2ea20*/  IMAD.WIDE.U32 R60, R67, R57, R60 ;  /* 0x00000039433c7225 */ /* 0x000fc800078e003c */
[----:B------:R-:W-:Y:S01]  /*2ea30*/  IMAD.X R6, RZ, RZ, RZ, P3 ;  /* 0x000000ffff067224 */ /* 0x000fe200018e06ff */
[----:B------:R-:W-:-:S04]  /*2ea40*/  IADD3 R64, P6, PT, R10, R61, RZ ;  /* 0x0000003d0a407210 */ /* 0x000fc80007fde0ff */
[----:B------:R-:W-:Y:S02]  /*2ea50*/  IADD3.X R65, PT, PT, RZ, RZ, RZ, P6, !PT ;  /* 0x000000ffff417210 */ /* 0x000fe400037fe4ff */
[----:B------:R-:W-:Y:S01]  /*2ea60*/  IADD3 R10, P3, PT, R6, R13, RZ ;  /* 0x0000000d060a7210 */ /* 0x000fe20007f7e0ff */
[----:B------:R-:W-:Y:S02]  /*2ea70*/  IMAD.X R13, RZ, RZ, RZ, P2 ;  /* 0x000000ffff0d7224 */ /* 0x000fe400010e06ff */
[----:B------:R-:W-:Y:S01]  /*2ea80*/  IMAD.X R6, RZ, RZ, RZ, P4 ;  /* 0x000000ffff067224 */ /* 0x000fe200020e06ff */
[----:B------:R-:W-:Y:S01]  /*2ea90*/  IADD3 R11, P2, PT, R11, R10, RZ ;  /* 0x0000000a0b0b7210 */ /* 0x000fe20007f5e0ff */
[----:B------:R-:W-:-:S03]  /*2eaa0*/  IMAD.WIDE.U32 R64, R67, R58, R64 ;  /* 0x0000003a43407225 */ /* 0x000fc600078e0040 */
[----:B------:R-:W-:Y:S01]  /*2eab0*/  IADD3 R6, PT, PT, R6, R8, R13 ;  /* 0x0000000806067210 */ /* 0x000fe20007ffe00d */
[----:B------:R-:W-:Y:S02]  /*2eac0*/  IMAD.X R8, RZ, RZ, RZ, P5 ;  /* 0x000000ffff087224 */ /* 0x000fe400028e06ff */
[----:B------:R-:W-:Y:S01]  /*2ead0*/  IMAD.X R13, RZ, RZ, RZ, P0 ;  /* 0x000000ffff0d7224 */ /* 0x000fe200000e06ff */
[----:B------:R-:W-:-:S04]  /*2eae0*/  IADD3 R10, P0, PT, R65, R11, RZ ;  /* 0x0000000b410a7210 */ /* 0x000fc80007f1e0ff */
        /* <DEDUP_REMOVED lines=36> */
.L_x_391:
        /* <DEDUP_REMOVED lines=22> */
.L_x_392:
        /* <DEDUP_REMOVED lines=42> */
.L_x_393:
        /* <DEDUP_REMOVED lines=42> */
.L_x_394:
        /* <DEDUP_REMOVED lines=42> */
.L_x_395:
        /* <DEDUP_REMOVED lines=42> */
.L_x_396:
[----:B------:R-:W-:Y:S01]  /*2f910*/  IMAD.WIDE.U32 R14, R119, R81, RZ ;  /* 0x00000051770e7225 */ /* 0x000fe200078e00ff */
[----:B------:R-:W-:Y:S02]  /*2f920*/  MOV R65, RZ ;  /* 0x000000ff00417202 */ /* 0x000fe40000000f00 */
[----:B------:R-:W-:Y:S01]  /*2f930*/  CS2R R82, SRZ ;  /* 0x0000000000527805 */ /* 0x000fe2000001ff00 */
[----:B------:R-:W-:Y:S02]  /*2f940*/  HFMA2 R99, -RZ, RZ, 0, 0 ;  /* 0x00000000ff637431 */ /* 0x000fe400000001ff */
[----:B------:R-:W-:Y:S02]  /*2f950*/  IMAD.MOV.U32 R64, RZ, RZ, R15 ;  /* 0x000000ffff407224 */ /* 0x000fe400078e000f */
[----:B------:R-:W-:Y:S02]  /*2f960*/  IMAD.MOV.U32 R113, RZ, RZ, RZ ;  /* 0x000000ffff717224 */ /* 0x000fe400078e00ff */
[----:B------:R-:W-:-:S04]  /*2f970*/  IMAD.WIDE.U32 R64, R81, R80, R64 ;  /* 0x0000005051407225 */ /* 0x000fc800078e0040 */
[----:B------:R-:W-:Y:S02]  /*2f980*/  IMAD.IADD R12, R65, 0x1, R113 ;  /* 0x00000001410c7824 */ /* 0x000fe400078e0271 */
[----:B------:R-:W-:Y:S02]  /*2f990*/  HFMA2 R65, -RZ, RZ, 0, 0 ;  /* 0x00000000ff417431 */ /* 0x000fe400000001ff */
[----:B------:R-:W-:Y:S02]  /*2f9a0*/  IMAD.MOV.U32 R13, RZ, RZ, RZ ;  /* 0x000000ffff0d7224 */ /* 0x000fe400078e00ff */
[----:B------:R-:W-:Y:S02]  /*2f9b0*/  IMAD.MOV.U32 R76, RZ, RZ, RZ ;  /* 0x000000ffff4c7224 */ /* 0x000fe400078e00ff */
[----:B------:R-:W-:-:S04]  /*2f9c0*/  IMAD.WIDE.U32 R12, R81, R115, R12 ;  /* 0x00000073510c7225 */ /* 0x000fc800078e000c */
[----:B------:R-:W-:Y:S02]  /*2f9d0*/  IMAD R111, R14, R33, RZ ;  /* 0x000000210e6f7224 */ /* 0x000fe400078e02ff */
[----:B------:R-:W-:-:S04]  /*2f9e0*/  IMAD.WIDE.U32 R64, R119, R104, R64 ;  /* 0x0000006877407225 */ /* 0x000fc800078e0040 */
[----:B------:R-:W-:Y:S02]  /*2f9f0*/  IMAD.IADD R63, R105, 0x1, R65 ;  /* 0x00000001693f7824 */ /* 0x000fe400078e0241 */
[----:B------:R-:W-:Y:S02]  /*2fa00*/  IMAD.MOV.U32 R67, RZ, RZ, RZ ;  /* 0x000000ffff437224 */ /* 0x000fe400078e00ff */
[----:B------:R-:W-:Y:S01]  /*2fa10*/  IMAD.MOV.U32 R72, RZ, RZ, RZ ;  /* 0x000000ffff487224 */ /* 0x000fe200078e00ff */
[----:B------:R-:W-:Y:S01]  /*2fa20*/  IADD3 R62, P0, PT, R63, R12, RZ ;  /* 0x0000000c3f3e7210 */ /* 0x000fe20007f1e0ff */
[----:B------:R-:W-:Y:S02]  /*2fa30*/  IMAD.IADD R12, R13, 0x1, R83 ;  /* 0x000000010d0c7824 */ /* 0x000fe400078e0253 */
[----:B------:R-:W-:Y:S01]  /*2fa40*/  IMAD.MOV.U32 R13, RZ, RZ, RZ ;  /* 0x000000ffff0d7224 */ /* 0x000fe200078e00ff */
[----:B------:R-:W-:Y:S01]  /*2fa50*/  IADD3.X R63, PT, PT, RZ, RZ, RZ, P0, !PT ;  /* 0x000000ffff3f7210 */ /* 0x000fe200007fe4ff */
[----:B------:R-:W-:-:S04]  /*2fa60*/  IMAD.WIDE.U32 R12, R81, R96, R12 ;  /* 0x00000060510c7225 */ /* 0x000fc800078e000c */
[----:B------:R-:W-:-:S05]  /*2fa70*/  IMAD.WIDE.U32 R62, R104, R80, R62 ;  /* 0x00000050683e7225 */ /* 0x000fca00078e003e */
[----:B------:R-:W-:Y:S02]  /*2fa80*/  IADD3 R69, PT, PT, R113, R63, RZ ;  /* 0x0000003f71457210 */ /* 0x000fe40007ffe0ff */
[----:B------:R-:W-:Y:S02]  /*2fa90*/  MOV R63, RZ ;  /* 0x000000ff003f7202 */ /* 0x000fe40000000f00 */
[----:B------:R-:W-:Y:S01]  /*2faa0*/  IADD3 R68, P0, PT, R69, R12, RZ ;  /* 0x0000000c45447210 */ /* 0x000fe20007f1e0ff */
[----:B------:R-:W-:Y:S02]  /*2fab0*/  IMAD.IADD R12, R13, 0x1, R82 ;  /* 0x000000010d0c7824 */ /* 0x000fe400078e0252 */
[----:B------:R-:W-:-:S04]  /*2fac0*/  IMAD.WIDE.U32 R62, R119, R97, R62 ;  /* 0x00000061773e7225 */ /* 0x000fc800078e003e */
[----:B------:R-:W-:Y:S01]  /*2fad0*/  IMAD.X R69, RZ, RZ, RZ, P0 ;  /* 0x000000ffff457224 */ /* 0x000fe200000e06ff */
[----:B------:R-:W-:Y:S01]  /*2fae0*/  IADD3 R15, PT, PT, R78, R63, RZ ;  /* 0x0000003f4e0f7210 */ /* 0x000fe20007ffe0ff */
[----:B------:R-:W-:Y:S02]  /*2faf0*/  IMAD.MOV.U32 R13, RZ, RZ, RZ ;  /* 0x000000ffff0d7224 */ /* 0x000fe400078e00ff */
[----:B------:R-:W-:-:S04]  /*2fb00*/  IMAD.WIDE.U32 R68, R104, R115, R68 ;  /* 0x0000007368447225 */ /* 0x000fc800078e0044 */
[----:B------:R-:W-:Y:S01]  /*2fb10*/  IMAD.WIDE.U32 R12, R81, R109, R12 ;  /* 0x0000006d510c7225 */ /* 0x000fe200078e000c */
[----:B------:R-:W-:-:S03]  /*2fb20*/  IADD3 R68, P1, PT, R15, R68, RZ ;  /* 0x000000440f447210 */ /* 0x000fc60007f3e0ff */
[----:B------:R-:W-:Y:S02]  /*2fb30*/  IMAD.IADD R61, R83, 0x1, R69 ;  /* 0x00000001533d7824 */ /* 0x000fe400078e0245 */
[----:B------:R-:W-:Y:S02]  /*2fb40*/  IMAD.IADD R60, R13, 0x1, R76 ;  /* 0x000000010d3c7824 */ /* 0x000fe400078e024c */
[----:B------:R-:W-:Y:S01]  /*2fb50*/  IMAD.X R69, RZ, RZ, RZ, P1 ;  /* 0x000000ffff457224 */ /* 0x000fe200008e06ff */
[----:B------:R-:W-:Y:S01]  /*2fb60*/  IADD3 R12, P0, PT, R61, R12, RZ ;  /* 0x0000000c3d0c7210 */ /* 0x000fe20007f1e0ff */
[----:B------:R-:W-:Y:S01]  /*2fb70*/  IMAD.MOV.U32 R15, RZ, RZ, RZ ;  /* 0x000000ffff0f7224 */ /* 0x000fe200078e00ff */
[----:B------:R-:W-:Y:S01]  /*2fb80*/  MOV R61, RZ ;  /* 0x000000ff003d7202 */ /* 0x000fe20000000f00 */
[----:B------:R-:W-:-:S04]  /*2fb90*/  IMAD.WIDE.U32 R68, R97, R80, R68 ;  /* 0x0000005061447225 */ /* 0x000fc800078e0044 */
[----:B------:R-:W-:-:S04]  /*2fba0*/  IMAD.WIDE.U32 R60, R81, R103, R60 ;  /* 0x00000067513c7225 */ /* 0x000fc800078e003c */
[----:B------:R-:W-:Y:S02]  /*2fbb0*/  IMAD.X R13, RZ, RZ, RZ, P0 ;  /* 0x000000ffff0d7224 */ /* 0x000fe400000e06ff */
[----:B------:R-:W-:Y:S01]  /*2fbc0*/  IMAD.IADD R66, R61, 0x1, R99 ;  /* 0x000000013d427824 */ /* 0x000fe200078e0263 */
[----:B------:R-:W-:Y:S01]  /*2fbd0*/  IADD3 R61, PT, PT, R113, R69, RZ ;  /* 0x00000045713d7210 */ /* 0x000fe20007ffe0ff */
[----:B------:R-:W-:-:S04]  /*2fbe0*/  IMAD.WIDE.U32 R12, R104, R96, R12 ;  /* 0x00000060680c7225 */ /* 0x000fc800078e000c */
[----:B------:R-:W-:Y:S02]  /*2fbf0*/  HFMA2 R69, -RZ, RZ, 0, 0 ;  /* 0x00000000ff457431 */ /* 0x000fe400000001ff */
[----:B------:R-:W-:Y:S01]  /*2fc00*/  IMAD.HI.U32 R15, R111, R52, R14 ;  /* 0x000000346f0f7227 */ /* 0x000fe200078e000e */
[----:B------:R-:W-:Y:S02]  /*2fc10*/  IADD3 R12, P1, PT, R61, R12, RZ ;  /* 0x0000000c3d0c7210 */ /* 0x000fe40007f3e0ff */
[----:B------:R-:W-:Y:S01]  /*2fc20*/  IADD3 R13, PT, PT, R82, R13, RZ ;  /* 0x0000000d520d7210 */ /* 0x000fe20007ffe0ff */
[----:B------:R-:W-:Y:S01]  /*2fc30*/  IMAD.WIDE.U32 R66, R81, R77, R66 ;  /* 0x0000004d51427225 */ /* 0x000fe200078e0042 */
[----:B------:R-:W-:Y:S02]  /*2fc40*/  IADD3 R64, P2, PT, R15, R64, RZ ;  /* 0x000000400f407210 */ /* 0x000fe40007f5e0ff */
[----:B------:R-:W-:Y:S01]  /*2fc50*/  IADD3 R60, P0, PT, R13, R60, RZ ;  /* 0x0000003c0d3c7210 */ /* 0x000fe20007f1e0ff */
[----:B------:R-:W-:Y:S01]  /*2fc60*/  IMAD.X R13, RZ, RZ, RZ, P1 ;  /* 0x000000ffff0d7224 */ /* 0x000fe200008e06ff */
[----:B------:R-:W-:Y:S01]  /*2fc70*/  IADD3.X R65, PT, PT, RZ, RZ, RZ, P2, !PT ;  /* 0x000000ffff417210 */ /* 0x000fe200017fe4ff */
[----:B------:R-:W-:-:S04]  /*2fc80*/  IMAD.WIDE.U32 R68, R119, R102, R68 ;  /* 0x0000006677447225 */ /* 0x000fc800078e0044 */
[----:B------:R-:W-:-:S04]  /*2fc90*/  IMAD.WIDE.U32 R12, R97, R115, R12 ;  /* 0x00000073610c7225 */ /* 0x000fc800078e000c */
[----:B------:R-:W-:Y:S02]  /*2fca0*/  IMAD.IADD R61, R98, 0x1, R69 ;  /* 0x00000001623d7824 */ /* 0x000fe400078e0245 */
[----:B------:R-:W-:-:S03]  /*2fcb0*/  IMAD.WIDE.U32 R64, R111, R53, R64 ;  /* 0x000000356f407225 */ /* 0x000fc600078e0040 */
[----:B------:R-:W-:Y:S01]  /*2fcc0*/  IADD3 R12, P2, PT, R61, R12, RZ ;  /* 0x0000000c3d0c7210 */ /* 0x000fe20007f5e0ff */
[----:B------:R-:W-:Y:S01]  /*2fcd0*/  IMAD.X R61, RZ, RZ, RZ, P0 ;  /* 0x000000ffff3d7224 */ /* 0x000fe200000e06ff */
[----:B------:R-:W-:Y:S01]  /*2fce0*/  IADD3 R62, P0, PT, R65, R62, RZ ;  /* 0x0000003e413e7210 */ /* 0x000fe20007f1e0ff */
[----:B------:R-:W-:Y:S02]  /*2fcf0*/  IMAD.IADD R13, R83, 0x1, R13 ;  /* 0x00000001530d7824 */ /* 0x000fe400078e020d */
[----:B------:R-:W-:Y:S01]  /*2fd00*/  IMAD.WIDE.U32 R60, R104, R109, R60 ;  /* 0x0000006d683c7225 */ /* 0x000fe200078e003c */
[----:B------:R-:W-:-:S03]  /*2fd10*/  IADD3.X R63, PT, PT, RZ, RZ, RZ, P0, !PT ;  /* 0x000000ffff3f7210 */ /* 0x000fc600007fe4ff */
[----:B------:R-:W-:Y:S01]  /*2fd20*/  IMAD R107, R64, R33, RZ ;  /* 0x00000021406b7224 */ /* 0x000fe200078e02ff */
[----:B------:R-:W-:Y:S01]  /*2fd30*/  IADD3 R60, P1, PT, R13, R60, RZ ;  /* 0x0000003c0d3c7210 */ /* 0x000fe20007f3e0ff */
[----:B------:R-:W-:Y:S01]  /*2fd40*/  IMAD.MOV.U32 R65, RZ, RZ, RZ ;  /* 0x000000ffff417224 */ /* 0x000fe200078e00ff */
[----:B------:R-:W-:Y:S01]  /*2fd50*/  IADD3 R61, PT, PT, R76, R61, RZ ;  /* 0x0000003d4c3d7210 */ /* 0x000fe20007ffe0ff */
[----:B------:R-:W-:-:S04]  /*2fd60*/  IMAD.WIDE.U32 R62, R111, R54, R62 ;  /* 0x000000366f3e7225 */ /* 0x000fc800078e003e */
[----:B------:R-:W-:Y:S01]  /*2fd70*/  IMAD.HI.U32 R65, R107, R52, R64 ;  /* 0x000000346b417227 */ /* 0x000fe200078e0040 */
[----:B------:R-:W-:-:S03]  /*2fd80*/  IADD3 R64, P0, PT, R61, R66, RZ ;  /* 0x000000423d407210 */ /* 0x000fc60007f1e0ff */
[----:B------:R-:W-:Y:S01]  /*2fd90*/  IMAD.X R13, RZ, RZ, RZ, P2 ;  /* 0x000000ffff0d7224 */ /* 0x000fe200010e06ff */
[----:B------:R-:W-:Y:S01]  /*2fda0*/  IADD3 R62, P3, PT, R62, R65, RZ ;  /* 0x000000413e3e7210 */ /* 0x000fe20007f7e0ff */
[----:B------:R-:W-:Y:S01]  /*2fdb0*/  IMAD.X R61, RZ, RZ, RZ, P1 ;  /* 0x000000ffff3d7224 */ /* 0x000fe200008e06ff */
[----:B------:R-:W-:Y:S01]  /*2fdc0*/  IADD3 R68, P1, PT, R63, R68, RZ ;  /* 0x000000443f447210 */ /* 0x000fe20007f3e0ff */
[----:B------:R-:W-:-:S03]  /*2fdd0*/  IMAD.WIDE.U32 R12, R102, R80, R12 ;  /* 0x00000050660c7225 */ /* 0x000fc600078e000c */
[----:B------:R-:W-:Y:S01]  /*2fde0*/  IADD3.X R69, PT, PT, RZ, RZ, RZ, P1, !PT ;  /* 0x000000ffff457210 */ /* 0x000fe20000ffe4ff */
        /* <DEDUP_REMOVED lines=8> */
[----:B------:R-:W-:Y:S02]  /*2fe70*/  IADD3 R64, P1, PT, R61, R64, RZ ;  /* 0x000000403d407210 */ /* 0x000fe40007f3e0ff */
[----:B------:R-:W-:Y:S01]  /*2fe80*/  IADD3.X R61, PT, PT, RZ, RZ, RZ, P2, !PT ;  /* 0x000000ffff3d7210 */ /* 0x000fe200017fe4ff */
[----:B------:R-:W-:-:S04]  /*2fe90*/  IMAD.WIDE.U32 R68, R111, R55, R68 ;  /* 0x000000376f447225 */ /* 0x000fc800078e0044 */
[----:B------:R-:W-:Y:S02]  /*2fea0*/  IMAD.MOV.U32 R13, RZ, RZ, RZ ;  /* 0x000000ffff0d7224 */ /* 0x000fe400078e00ff */
[----:B------:R-:W-:Y:S02]  /*2feb0*/  IMAD.IADD R14, R67, 0x1, R72 ;  /* 0x00000001430e7824 */ /* 0x000fe400078e0248 */
[----:B------:R-:W-:Y:S02]  /*2fec0*/  IMAD.MOV.U32 R15, RZ, RZ, RZ ;  /* 0x000000ffff0f7224 */ /* 0x000fe400078e00ff */
[----:B------:R-:W-:Y:S02]  /*2fed0*/  IMAD R101, R62, R33, RZ ;  /* 0x000000213e657224 */ /* 0x000fe400078e02ff */
[----:B------:R-:W-:Y:S01]  /*2fee0*/  IMAD.MOV.U32 R66, RZ, RZ, R62 ;  /* 0x000000ffff427224 */ /* 0x000fe200078e003e */
[----:B------:R-:W-:Y:S01]  /*2fef0*/  IADD3 R62, P0, PT, R68, R63, RZ ;  /* 0x0000003f443e7210 */ /* 0x000fe20007f1e0ff */
[----:B------:R-:W-:-:S04]  /*2ff00*/  IMAD.WIDE.U32 R12, R119, R117, R12 ;  /* 0x00000075770c7225 */ /* 0x000fc800078e000c */
[----:B------:R-:W-:Y:S01]  /*2ff10*/  IMAD.WIDE.U32 R14, R93, R81, R14 ;  /* 0x000000515d0e7225 */ /* 0x000fe200078e000e */
[----:B------:R-:W-:Y:S02]  /*2ff20*/  IADD3 R68, P2, PT, R69, R12, RZ ;  /* 0x0000000c45447210 */ /* 0x000fe40007f5e0ff */
[----:B------:R-:W-:Y:S01]  /*2ff30*/  IADD3 R13, PT, PT, R84, R13, RZ ;  /* 0x0000000d540d7210 */ /* 0x000fe20007ffe0ff */
[----:B------:R-:W-:Y:S02]  /*2ff40*/  IMAD.IADD R65, R99, 0x1, R65 ;  /* 0x0000000163417824 */ /* 0x000fe400078e0241 */
[----:B------:R-:W-:-:S04]  /*2ff50*/  IMAD.WIDE.U32 R60, R102, R115, R60 ;  /* 0x00000073663c7225 */ /* 0x000fc800078e003c */
[----:B------:R-:W-:Y:S01]  /*2ff60*/  IMAD.X R63, RZ, RZ, RZ, P0 ;  /* 0x000000ffff3f7224 */ /* 0x000fe200000e06ff */
[----:B------:R-:W-:Y:S01]  /*2ff70*/  IADD3 R12, P0, PT, R14, R65, RZ ;  /* 0x000000410e0c7210 */ /* 0x000fe20007f1e0ff */
[----:B------:R-:W-:Y:S01]  /*2ff80*/  IMAD.X R65, RZ, RZ, RZ, P1 ;  /* 0x000000ffff417224 */ /* 0x000fe200008e06ff */
[----:B------:R-:W-:Y:S01]  /*2ff90*/  IADD3 R60, P3, PT, R13, R60, RZ ;  /* 0x0000003c0d3c7210 */ /* 0x000fe20007f7e0ff */
[----:B------:R-:W-:Y:S01]  /*2ffa0*/  IMAD.MOV.U32 R67, RZ, RZ, RZ ;  /* 0x000000ffff437224 */ /* 0x000fe200078e00ff */
[----:B------:R-:W-:Y:S01]  /*2ffb0*/  IADD3 R61, PT, PT, R83, R61, RZ ;  /* 0x0000003d533d7210 */ /* 0x000fe20007ffe0ff */
[----:B------:R-:W-:Y:S02]  /*2ffc0*/  IMAD.X R13, RZ, RZ, RZ, P0 ;  /* 0x000000ffff0d7224 */ /* 0x000fe400000e06ff */
[----:B------:R-:W-:-:S04]  /*2ffd0*/  IMAD.WIDE.U32 R64, R97, R109, R64 ;  /* 0x0000006d61407225 */ /* 0x000fc800078e0040 */
[----:B------:R-:W-:Y:S01]  /*2ffe0*/  IMAD.HI.U32 R67, R101, R52, R66 ;  /* 0x0000003465437227 */ /* 0x000fe200078e0042 */
[----:B------:R-:W-:-:S03]  /*2fff0*/  IADD3 R65, PT, PT, R76, R65, RZ ;  /* 0x000000414c417210 */ /* 0x000fc60007ffe0ff */
[----:B------:R-:W-:-:S04]  /*30000*/  IMAD.WIDE.U32 R62, R107, R54, R62 ;  /* 0x000000366b3e7225 */ /* 0x000fc800078e003e */
        /* <DEDUP_REMOVED lines=16> */
[----:B------:R-:W-:Y:S01]  /*30110*/  IADD3 R64, P2, PT, R13, R64, RZ ;  /* 0x000000400d407210 */ /* 0x000fe20007f5e0ff */
[----:B------:R-:W-:Y:S02]  /*30120*/  IMAD.X R13, RZ, RZ, RZ, P1 ;  /* 0x000000ffff0d7224 */ /* 0x000fe400008e06ff */
[----:B------:R-:W-:-:S04]  /*30130*/  IMAD.WIDE.U32 R66, R101, R53, R66 ;  /* 0x0000003565427225 */ /* 0x000fc800078e0042 */
[----:B------:R-:W-:-:S04]  /*30140*/  IMAD.WIDE.U32 R62, R107, R55, R62 ;  /* 0x000000376b3e7225 */ /* 0x000fc800078e003e */
[----:B------:R-:W-:Y:S01]  /*30150*/  IMAD.MOV.U32 R61, RZ, RZ, RZ ;  /* 0x000000ffff3d7224 */ /* 0x000fe200078e00ff */
[----:B------:R-:W-:Y:S01]  /*30160*/  IADD3 R68, P3, PT, R62, R67, RZ ;  /* 0x000000433e447210 */ /* 0x000fe20007f7e0ff */
[----:B------:R-:W-:Y:S01]  /*30170*/  IMAD.IADD R65, R82, 0x1, R65 ;  /* 0x0000000152417824 */ /* 0x000fe200078e0241 */
[----:B------:R-:W-:Y:S01]  /*30180*/  MOV R67, RZ ;  /* 0x000000ff00437202 */ /* 0x000fe20000000f00 */
[----:B------:R-:W-:-:S04]  /*30190*/  IMAD.WIDE.U32 R12, R97, R103, R12 ;  /* 0x00000067610c7225 */ /* 0x000fc800078e000c */
[----:B------:R-:W-:Y:S01]  /*301a0*/  IMAD.X R15, RZ, RZ, RZ, P0 ;  /* 0x000000ffff0f7224 */ /* 0x000fe200000e06ff */
[----:B------:R-:W-:Y:S01]  /*301b0*/  IADD3 R12, P1, PT, R65, R12, RZ ;  /* 0x0000000c410c7210 */ /* 0x000fe20007f3e0ff */
[----:B------:R-:W-:Y:S01]  /*301c0*/  IMAD.WIDE.U32 R60, R119, R100, R60 ;  /* 0x00000064773c7225 */ /* 0x000fe200078e003c */
[----:B------:R-:W-:-:S03]  /*301d0*/  IADD3.X R65, PT, PT, RZ, RZ, RZ, P2, !PT ;  /* 0x000000ffff417210 */ /* 0x000fc600017fe4ff */
[----:B------:R-:W-:Y:S01]  /*301e0*/  IMAD R81, R66, R33, RZ ;  /* 0x0000002142517224 */ /* 0x000fe200078e02ff */
[----:B------:R-:W-:Y:S01]  /*301f0*/  IADD3 R60, P2, PT, R69, R60, RZ ;  /* 0x0000003c453c7210 */ /* 0x000fe20007f5e0ff */
[----:B------:R-:W-:-:S04]  /*30200*/  IMAD.WIDE.U32 R14, R93, R104, R14 ;  /* 0x000000685d0e7225 */ /* 0x000fc800078e000e */
[----:B------:R-:W-:Y:S01]  /*30210*/  IMAD.IADD R13, R99, 0x1, R13 ;  /* 0x00000001630d7824 */ /* 0x000fe200078e020d */
[----:B------:R-:W-:Y:S01]  /*30220*/  IADD3 R105, PT, PT, R105, R15, RZ ;  /* 0x0000000f69697210 */ /* 0x000fe20007ffe0ff */
[----:B------:R-:W-:-:S03]  /*30230*/  IMAD.HI.U32 R66, R81, R52, R66 ;  /* 0x0000003451427227 */ /* 0x000fc600078e0042 */
        /* <DEDUP_REMOVED lines=21> */
[----:B------:R-:W-:Y:S02]  /*30390*/  IMAD.X R65, RZ, RZ, RZ, P2 ;  /* 0x000000ffff417224 */ /* 0x000fe400010e06ff */
[----:B------:R-:W-:Y:S01]  /*303a0*/  IMAD.WIDE.U32 R62, R100, R80, R62 ;  /* 0x00000050643e7225 */ /* 0x000fe200078e003e */
[----:B------:R-:W-:-:S03]  /*303b0*/  IADD3 R68, P0, PT, R60, R105, RZ ;  /* 0x000000693c447210 */ /* 0x000fc60007f1e0ff */
[----:B------:R-:W-:Y:S01]  /*303c0*/  IMAD.X R13, RZ, RZ, RZ, P3 ;  /* 0x000000ffff0d7224 */ /* 0x000fe200018e06ff */
[----:B------:R-:W-:Y:S01]  /*303d0*/  IADD3 R105, PT, PT, R113, R63, RZ ;  /* 0x0000003f71697210 */ /* 0x000fe20007ffe0ff */
[----:B------:R-:W-:-:S04]  /*303e0*/  IMAD.WIDE.U32 R64, R117, R96, R64 ;  /* 0x0000006075407225 */ /* 0x000fc800078e0040 */
[----:B------:R-:W-:Y:S02]  /*303f0*/  HFMA2 R63, -RZ, RZ, 0, 0 ;  /* 0x00000000ff3f7431 */ /* 0x000fe400000001ff */
[----:B------:R-:W-:Y:S01]  /*30400*/  IMAD.X R15, RZ, RZ, RZ, P1 ;  /* 0x000000ffff0f7224 */ /* 0x000fe200008e06ff */
[----:B------:R-:W-:Y:S01]  /*30410*/  IADD3 R104, P2, PT, R105, R64, RZ ;  /* 0x0000004069687210 */ /* 0x000fe20007f5e0ff */
[----:B------:R-:W-:-:S04]  /*30420*/  IMAD.WIDE.U32 R66, R81, R53, R66 ;  /* 0x0000003551427225 */ /* 0x000fc800078e0042 */
[----:B------:R-:W-:Y:S01]  /*30430*/  IMAD.WIDE.U32 R12, R107, R56, R12 ;  /* 0x000000386b0c7225 */ /* 0x000fe200078e000c */
[----:B------:R-:W-:-:S03]  /*30440*/  MOV R64, R66 ;  /* 0x0000004200407202 */ /* 0x000fc60000000f00 */
[----:B------:R-:W-:Y:S01]  /*30450*/  IMAD.IADD R105, R82, 0x1, R65 ;  /* 0x0000000152697824 */ /* 0x000fe200078e0241 */
[----:B------:R-:W-:Y:S01]  /*30460*/  IADD3 R60, P1, PT, R12, R69, RZ ;  /* 0x000000450c3c7210 */ /* 0x000fe20007f3e0ff */
[----:B------:R-:W-:-:S04]  /*30470*/  IMAD.WIDE.U32 R14, R102, R103, R14 ;  /* 0x00000067660e7225 */ /* 0x000fc800078e000e */
[----:B------:R-:W-:Y:S02]  /*30480*/  IMAD R121, R66, R33, RZ ;  /* 0x0000002142797224 */ /* 0x000fe400078e02ff */
[----:B------:R-:W-:Y:S02]  /*30490*/  IMAD.MOV.U32 R65, RZ, RZ, RZ ;  /* 0x000000ffff417224 */ /* 0x000fe400078e00ff */
[----:B------:R-:W-:Y:S01]  /*304a0*/  IMAD.X R69, RZ, RZ, RZ, P0 ;  /* 0x000000ffff457224 */ /* 0x000fe200000e06ff */
[----:B------:R-:W-:Y:S01]  /*304b0*/  IADD3 R14, P0, PT, R105, R14, RZ ;  /* 0x0000000e690e7210 */ /* 0x000fe20007f1e0ff */
[----:B------:R-:W-:Y:S01]  /*304c0*/  IMAD.WIDE.U32 R62, R119, R94, R62 ;  /* 0x0000005e773e7225 */ /* 0x000fe200078e003e */
[----:B------:R-:W-:-:S03]  /*304d0*/  IADD3.X R105, PT, PT, RZ, RZ, RZ, P2, !PT ;  /* 0x000000ffff697210 */ /* 0x000fc600017fe4ff */
[----:B------:R-:W-:Y:S01]  /*304e0*/  IMAD.HI.U32 R64, R121, R52, R64 ;  /* 0x0000003479407227 */ /* 0x000fe200078e0040 */
[----:B------:R-:W-:-:S03]  /*304f0*/  IADD3 R62, P3, PT, R61, R62, RZ ;  /* 0x0000003e3d3e7210 */ /* 0x000fc60007f7e0ff */
[----:B------:R-:W-:-:S04]  /*30500*/  IMAD.WIDE.U32 R68, R93, R97, R68 ;  /* 0x000000615d447225 */ /* 0x000fc800078e0044 */
        /* <DEDUP_REMOVED lines=26> */
[----:B------:R-:W-:Y:S01]  /*306b0*/  IMAD.WIDE.U32 R66, R94, R80, R66 ;  /* 0x000000505e427225 */ /* 0x000fe200078e0042 */
[----:B------:R-:W0:Y:S03]  /*306c0*/  LDC R78, c[0x3][0x1c] ;  /* 0x00c00700ff4e7b82 */ /* 0x000e260000000800 */
[----:B------:R-:W-:Y:S01]  /*306d0*/  IMAD.IADD R65, R113, 0x1, R67 ;  /* 0x0000000171417824 */ /* 0x000fe200078e0243 */
[----:B------:R-:W-:Y:S01]  /*306e0*/  MOV R67, RZ ;  /* 0x000000ff00437202 */ /* 0x000fe20000000f00 */
[----:B------:R-:W-:-:S02]  /*306f0*/  IMAD.X R69, RZ, RZ, RZ, P2 ;  /* 0x000000ffff457224 */ /* 0x000fc400010e06ff */
        /* <DEDUP_REMOVED lines=24> */
[----:B------:R-:W-:-:S03]  /*30880*/  MOV R66, R64 ;  /* 0x0000004000427202 */ /* 0x000fc60000000f00 */
[----:B------:R-:W-:Y:S01]  /*30890*/  IMAD.IADD R15, R83, 0x1, R15 ;  /* 0x00000001530f7824 */ /* 0x000fe200078e020f */
[----:B------:R-:W-:Y:S01]  /*308a0*/  IADD3 R68, P3, PT, R60, R13, RZ ;  /* 0x0000000d3c447210 */ /* 0x000fe20007f7e0ff */
[----:B------:R-:W-:-:S04]  /*308b0*/  IMAD.WIDE.U32 R62, R100, R109, R62 ;  /* 0x0000006d643e7225 */ /* 0x000fc800078e003e */
[----:B------:R-:W-:Y:S02]  /*308c0*/  IMAD.IADD R98, R98, 0x1, R119 ;  /* 0x0000000162627824 */ /* 0x000fe400078e0277 */
[----:B------:R-:W-:Y:S02]  /*308d0*/  IMAD R97, R64, R33, RZ ;  /* 0x0000002140617224 */ /* 0x000fe400078e02ff */
[----:B------:R-:W-:Y:S01]  /*308e0*/  IMAD.X R119, RZ, RZ, RZ, P1 ;  /* 0x000000ffff777224 */ /* 0x000fe200008e06ff */
[----:B------:R-:W-:Y:S01]  /*308f0*/  IADD3 R62, P1, PT, R15, R62, RZ ;  /* 0x0000003e0f3e7210 */ /* 0x000fe20007f3e0ff */
[----:B------:R-:W-:Y:S02]  /*30900*/  IMAD.MOV.U32 R67, RZ, RZ, RZ ;  /* 0x000000ffff437224 */ /* 0x000fe400078e00ff */
[----:B------:R-:W-:Y:S02]  /*30910*/  IMAD.X R15, RZ, RZ, RZ, P2 ;  /* 0x000000ffff0f7224 */ /* 0x000fe400010e06ff */
[----:B------:R-:W-:Y:S01]  /*30920*/  IMAD.HI.U32 R60, R97, R52, R66 ;  /* 0x00000034613c7227 */ /* 0x000fe200078e0042 */
[----:B------:R-:W-:-:S03]  /*30930*/  IADD3 R67, PT, PT, R76, R63, RZ ;  /* 0x0000003f4c437210 */ /* 0x000fc60007ffe0ff */
        /* <DEDUP_REMOVED lines=35> */
[----:B0-----:R-:W-:-:S04]  /*30b70*/  IMAD.WIDE.U32 R12, R111, R78, R12 ;  /* 0x0000004e6f0c7225 */ /* 0x001fc800078e000c */
        /* <DEDUP_REMOVED lines=11> */
[----:B------:R-:W-:-:S04]  /*30c30*/  IMAD.WIDE.U32 R104, R107, R58, R104 ;  /* 0x0000003a6b687225 */ /* 0x000fc800078e0068 */
[----:B------:R-:W-:Y:S01]  /*30c40*/  IMAD.WIDE.U32 R112, R94, R103, R112 ;  /* 0x000000675e707225 */ /* 0x000fe200078e0070 */
[----:B------:R-:W-:Y:S02]  /*30c50*/  IADD3 R60, P3, PT, R104, R61, RZ ;  /* 0x0000003d683c7210 */ /* 0x000fe40007f7e0ff */
        /* <DEDUP_REMOVED lines=8> */
[----:B------:R-:W-:Y:S01]  /*30ce0*/  IMAD.IADD R95, R95, 0x1, R115 ;  /* 0x000000015f5f7824 */ /* 0x000fe200078e0273 */
[----:B------:R-:W-:Y:S01]  /*30cf0*/  IADD3 R114, P0, PT, R113, R114, RZ ;  /* 0x0000007271727210 */ /* 0x000fe20007f1e0ff */
[----:B------:R-:W-:-:S04]  /*30d00*/  IMAD.WIDE.U32 R60, R101, R57, R60 ;  /* 0x00000039653c7225 */ /* 0x000fc800078e003c */
[----:B------:R-:W-:Y:S01]  /*30d10*/  IMAD R63, R110, R33, RZ ;  /* 0x000000216e3f7224 */ /* 0x000fe200078e02ff */
[----:B------:R-:W-:Y:S01]  /*30d20*/  IADD3 R68, P2, PT, R60, R69, RZ ;  /* 0x000000453c447210 */ /* 0x000fe20007f5e0ff */
[----:B------:R-:W-:Y:S02]  /*30d30*/  IMAD.MOV.U32 R66, RZ, RZ, R110 ;  /* 0x000000ffff427224 */ /* 0x000fe400078e006e */
[----:B------:R-:W-:Y:S02]  /*30d40*/  IMAD.MOV.U32 R67, RZ, RZ, RZ ;  /* 0x000000ffff437224 */ /* 0x000fe400078e00ff */
[----:B------:R-:W-:-:S04]  /*30d50*/  IMAD.WIDE.U32 R14, R74, R109, R14 ;  /* 0x0000006d4a0e7225 */ /* 0x000fc800078e000e */
[----:B------:R-:W-:Y:S01]  /*30d60*/  IMAD.X R115, RZ, RZ, RZ, P0 ;  /* 0x000000ffff737224 */ /* 0x000fe200000e06ff */
[----:B------:R-:W-:Y:S01]  /*30d70*/  IADD3 R69, PT, PT, R76, R15, RZ ;  /* 0x0000000f4c457210 */ /* 0x000fe20007ffe0ff */
[----:B------:R-:W-:-:S04]  /*30d80*/  IMAD.WIDE.U32 R12, R107, R78, R12 ;  /* 0x0000004e6b0c7225 */ /* 0x000fc800078e000c */
[----:B------:R-:W-:-:S04]  /*30d90*/  IMAD.HI.U32 R66, R63, R52, R66 ;  /* 0x000000343f427227 */ /* 0x000fc800078e0042 */
[----:B------:R-:W-:-:S04]  /*30da0*/  IMAD.WIDE.U32 R114, R94, R77, R114 ;  /* 0x0000004d5e727225 */ /* 0x000fc800078e0072 */
[----:B------:R-:W-:Y:S01]  /*30db0*/  IMAD.X R67, RZ, RZ, RZ, P1 ;  /* 0x000000ffff437224 */ /* 0x000fe200008e06ff */
[----:B------:R-:W-:Y:S01]  /*30dc0*/  IADD3 R60, P1, PT, R12, R61, RZ ;  /* 0x0000003d0c3c7210 */ /* 0x000fe20007f3e0ff */
[----:B------:R-:W-:Y:S01]  /*30dd0*/  IMAD.IADD R12, R72, 0x1, R115 ;  /* 0x00000001480c7824 */ /* 0x000fe200078e0273 */
[----:B------:R-:W-:Y:S01]  /*30de0*/  IADD3 R114, P3, PT, R69, R114, RZ ;  /* 0x0000007245727210 */ /* 0x000fe20007f7e0ff */
[----:B------:R-:W-:Y:S01]  /*30df0*/  IMAD.MOV.U32 R100, RZ, RZ, R73 ;  /* 0x000000ffff647224 */ /* 0x000fe200078e0049 */
[----:B------:R-:W-:Y:S01]  /*30e00*/  IADD3.X R69, PT, PT, RZ, RZ, RZ, P2, !PT ;  /* 0x000000ffff457210 */ /* 0x000fe200017fe4ff */
[----:B------:R-:W-:Y:S01]  /*30e10*/  IMAD.X R61, RZ, RZ, RZ, P1 ;  /* 0x000000ffff3d7224 */ /* 0x000fe200008e06ff */
[----:B------:R-:W-:Y:S01]  /*30e20*/  IADD3 R15, P0, PT, R67, R62, RZ ;  /* 0x0000003e430f7210 */ /* 0x000fe20007f1e0ff */
        /* <DEDUP_REMOVED lines=10> */
[----:B------:R-:W-:Y:S01]  /*30ed0*/  IMAD.WIDE.U32 R12, R93, R94, R12 ;  /* 0x0000005e5d0c7225 */ /* 0x000fe200078e000c */
[----:B------:R-:W-:-:S03]  /*30ee0*/  IADD3 R99, PT, PT, R99, R115, RZ ;  /* 0x0000007363637210 */ /* 0x000fc60007ffe0ff */
        /* <DEDUP_REMOVED lines=9> */
[----:B------:R-:W-:-:S03]  /*30f80*/  MOV R101, R75 ;  /* 0x0000004b00657202 */ /* 0x000fc60000000f00 */
[----:B------:R-:W-:-:S04]  /*30f90*/  IMAD.WIDE.U32 R60, R81, R57, R60 ;  /* 0x00000039513c7225 */ /* 0x000fc800078e003c */
        /* <DEDUP_REMOVED lines=42> */
[----:B------:R-:W-:Y:S02]  /*31240*/  IMAD.MOV.U32 R67, RZ, RZ, RZ ;  /* 0x000000ffff437224 */ /* 0x000fe400078e00ff */
[----:B------:R-:W-:Y:S01]  /*31250*/  IMAD.WIDE.U32 R14, R121, R58, R14 ;  /* 0x0000003a790e7225 */ /* 0x000fe200078e000e */
[----:B------:R-:W-:-:S02]  /*31260*/  IADD3 R62, P0, PT, R62, R69, RZ ;  /* 0x000000453e3e7210 */ /* 0x000fc40007f1e0ff */
[----:B------:R-:W-:Y:S01]  /*31270*/  IADD3.X R61, PT, PT, RZ, RZ, RZ, P6, !PT ;  /* 0x000000ffff3d7210 */ /* 0x000fe200037fe4ff */
[----:B------:R-:W-:Y:S02]  /*31280*/  IMAD R69, R66, R33, RZ ;  /* 0x0000002142457224 */ /* 0x000fe400078e02ff */
[----:B------:R-:W-:Y:S02]  /*31290*/  IMAD.X R65, RZ, RZ, RZ, P5 ;  /* 0x000000ffff417224 */ /* 0x000fe400028e06ff */
[----:B------:R-:W-:-:S04]  /*312a0*/  IMAD.HI.U32 R81, R69, R52, R66 ;  /* 0x0000003445517227 */ /* 0x000fc800078e0042 */
[----:B------:R-:W-:Y:S01]  /*312b0*/  IMAD.X R83, RZ, RZ, RZ, P1 ;  /* 0x000000ffff537224 */ /* 0x000fe200008e06ff */
[----:B------:R-:W-:Y:S01]  /*312c0*/  IADD3 R66, P1, PT, R15, R77, RZ ;  /* 0x0000004d0f427210 */ /* 0x000fe20007f3e0ff */
[----:B------:R-:W-:-:S03]  /*312d0*/  IMAD.WIDE.U32 R64, R97, R56, R64 ;  /* 0x0000003861407225 */ /* 0x000fc600078e0040 */
[----:B------:R-:W-:Y:S01]  /*312e0*/  IADD3.X R67, PT, PT, RZ, RZ, RZ, P1, !PT ;  /* 0x000000ffff437210 */ /* 0x000fe20000ffe4ff */
[----:B------:R-:W-:Y:S01]  /*312f0*/  IMAD.WIDE.U32 R60, R63, R54, R60 ;  /* 0x000000363f3c7225 */ /* 0x000fe200078e003c */
[----:B------:R-:W-:Y:S02]  /*31300*/  IADD3 R14, P1, PT, R14, R65, RZ ;  /* 0x000000410e0e7210 */ /* 0x000fe40007f3e0ff */
[----:B------:R-:W-:Y:S01]  /*31310*/  IADD3 R68, P3, PT, R83, R12, RZ ;  /* 0x0000000c53447210 */ /* 0x000fe20007f7e0ff */
[----:B------:R-:W-:Y:S01]  /*31320*/  IMAD.WIDE.U32 R66, R121, R78, R66 ;  /* 0x0000004e79427225 */ /* 0x000fe200078e0042 */
[----:B------:R-:W-:Y:S02]  /*31330*/  IADD3 R64, P5, PT, R64, R61, RZ ;  /* 0x0000003d40407210 */ /* 0x000fe40007fbe0ff */
[----:B------:R-:W-:Y:S01]  /*31340*/  IADD3 R60, P6, PT, R60, R81, RZ ;  /* 0x000000513c3c7210 */ /* 0x000fe20007fde0ff */
[----:B------:R-:W-:Y:S02]  /*31350*/  IMAD.X R15, RZ, RZ, RZ, P1 ;  /* 0x000000ffff0f7224 */ /* 0x000fe400008e06ff */
[----:B------:R-:W-:-:S02]  /*31360*/  IMAD.X R65, RZ, RZ, RZ, P5 ;  /* 0x000000ffff417224 */ /* 0x000fc400028e06ff */
        /* <DEDUP_REMOVED lines=8> */
[----:B------:R-:W-:Y:S01]  /*313f0*/  IMAD.WIDE.U32 R60, R69, R53, R60 ;  /* 0x00000035453c7225 */ /* 0x000fe200078e003c */
[----:B------:R-:W-:Y:S02]  /*31400*/  IADD3 R14, P6, PT, R14, R65, RZ ;  /* 0x000000410e0e7210 */ /* 0x000fe40007fde0ff */
        /* <DEDUP_REMOVED lines=56> */
[----:B------:R-:W-:Y:S02]  /*31790*/  IADD3.X R62, PT, PT, RZ, RZ, RZ, P1, !PT ;  /* 0x000000ffff3e7210 */ /* 0x000fe40000ffe4ff */
[----:B------:R-:W-:Y:S01]  /*317a0*/  IADD3 R15, P3, PT, R15, R66, RZ ;  /* 0x000000420f0f7210 */ /* 0x000fe20007f7e0ff */
[----:B------:R-:W-:Y:S01]  /*317b0*/  IMAD.X R81, RZ, RZ, RZ, P6 ;  /* 0x000000ffff517224 */ /* 0x000fe200030e06ff */
[----:B------:R-:W-:Y:S01]  /*317c0*/  IADD3 R13, PT, PT, R13, R79, R62 ;  /* 0x0000004f0d0d7210 */ /* 0x000fe20007ffe03e */
[----:B------:R-:W-:Y:S01]  /*317d0*/  IMAD.X R66, RZ, RZ, RZ, P2 ;  /* 0x000000ffff427224 */ /* 0x000fe200010e06ff */
[----:B------:R-:W-:Y:S01]  /*317e0*/  IADD3 R63, P1, PT, R63, R15, RZ ;  /* 0x0000000f3f3f7210 */ /* 0x000fe20007f3e0ff */
[----:B------:R-:W-:Y:S01]  /*317f0*/  IMAD.WIDE.U32 R80, R69, R58, R80 ;  /* 0x0000003a45507225 */ /* 0x000fe200078e0050 */
[----:B------:R-:W-:-:S02]  /*31800*/  IADD3.X R15, PT, PT, RZ, RZ, RZ, P0, !PT ;  /* 0x000000ffff0f7210 */ /* 0x000fc400007fe4ff */
[----:B------:R-:W-:Y:S01]  /*31810*/  MOV R83, R12 ;  /* 0x0000000c00537202 */ /* 0x000fe20000000f00 */
[----:B------:R-:W-:Y:S01]  /*31820*/  IMAD.MOV.U32 R79, RZ, RZ, R14 ;  /* 0x000000ffff4f7224 */ /* 0x000fe200078e000e */
[----:B------:R-:W-:Y:S02]  /*31830*/  IADD3 R62, P0, PT, R81, R63, RZ ;  /* 0x0000003f513e7210 */ /* 0x000fe40007f1e0ff */
[----:B------:R-:W-:Y:S01]  /*31840*/  IADD3 R13, PT, PT, R66, R13, R15 ;  /* 0x0000000d420d7210 */ /* 0x000fe20007ffe00f */
[----:B------:R-:W-:Y:S01]  /*31850*/  IMAD.X R15, RZ, RZ, RZ, P4 ;  /* 0x000000ffff0f7224 */ /* 0x000fe200020e06ff */
[----:B------:R-:W-:Y:S01]  /*31860*/  IADD3.X R66, PT, PT, RZ, RZ, RZ, P3, !PT ;  /* 0x000000ffff427210 */ /* 0x000fe20001ffe4ff */
[----:B------:R-:W-:Y:S01]  /*31870*/  IMAD.X R63, RZ, RZ, RZ, P0 ;  /* 0x000000ffff3f7224 */ /* 0x000fe200000e06ff */
[----:B------:R-:W-:Y:S02]  /*31880*/  IADD3.X R81, PT, PT, RZ, RZ, RZ, P1, !PT ;  /* 0x000000ffff517210 */ /* 0x000fe40000ffe4ff */
[----:B------:R-:W-:Y:S01]  /*31890*/  IADD3 R13, PT, PT, R66, R13, R15 ;  /* 0x0000000d420d7210 */ /* 0x000fe20007ffe00f */
[----:B------:R-:W-:-:S04]  /*318a0*/  IMAD.WIDE.U32 R60, R69, R78, R62 ;  /* 0x0000004e453c7225 */ /* 0x000fc800078e003e */
        /* <DEDUP_REMOVED lines=30> */
.L_x_397:
        /* <DEDUP_REMOVED lines=22> */
.L_x_398:
        /* <DEDUP_REMOVED lines=19> */
[----:B------:R-:W-:Y:S01]  /*31d20*/  IMAD.IADD R66, R67, 0x1, R99 ;  /* 0x0000000143427824 */ /* 0x000fe200078e0263 */
[----:B------:R-:W-:Y:S01]  /*31d30*/  IADD3.X R15, PT, PT, RZ, RZ, RZ, P0, !PT ;  /* 0x000000ffff0f7210 */ /* 0x000fe200007fe4ff */
[----:B------:R-:W-:Y:S01]  /*31d40*/  IMAD.MOV.U32 R67, RZ, RZ, RZ ;  /* 0x000000ffff437224 */ /* 0x000fe200078e00ff */
[----:B------:R-:W-:Y:S01]  /*31d50*/  IADD3 R62, P0, PT, R13, R62, RZ ;  /* 0x0000003e0d3e7210 */ /* 0x000fe20007f1e0ff */
[----:B------:R-:W-:Y:S02]  /*31d60*/  IMAD.MOV.U32 R69, RZ, RZ, RZ ;  /* 0x000000ffff457224 */ /* 0x000fe400078e00ff */
[----:B------:R-:W-:Y:S01]  /*31d70*/  IMAD.WIDE.U32 R14, R86, R48, R14 ;  /* 0x00000030560e7225 */ /* 0x000fe200078e000e */
[----:B------:R-:W-:-:S03]  /*31d80*/  IADD3.X R63, PT, PT, RZ, RZ, RZ, P0, !PT ;  /* 0x000000ffff3f7210 */ /* 0x000fc600007fe4ff */
[----:B------:R-:W-:-:S04]  /*31d90*/  IMAD.WIDE.U32 R66, R85, R46, R66 ;  /* 0x0000002e55427225 */ /* 0x000fc800078e0042 */
[----:B------:R-:W-:Y:S02]  /*31da0*/  IMAD.IADD R13, R105, 0x1, R15 ;  /* 0x00000001690d7824 */ /* 0x000fe400078e020f */
[----:B------:R-:W-:Y:S02]  /*31db0*/  IMAD.MOV.U32 R15, RZ, RZ, RZ ;  /* 0x000000ffff0f7224 */ /* 0x000fe400078e00ff */
[----:B------:R-:W-:Y:S01]  /*31dc0*/  IMAD.IADD R68, R67, 0x1, R84 ;  /* 0x0000000143447824 */ /* 0x000fe200078e0254 */
[----:B------:R-:W-:Y:S01]  /*31dd0*/  IADD3 R66, P0, PT, R13, R66, RZ ;  /* 0x000000420d427210 */ /* 0x000fe20007f1e0ff */
[----:B------:R-:W-:-:S03]  /*31de0*/  IMAD.WIDE.U32 R14, R87, R50, R14 ;  /* 0x00000032570e7225 */ /* 0x000fc600078e000e */
[----:B------:R-:W-:Y:S01]  /*31df0*/  IADD3.X R67, PT, PT, RZ, RZ, RZ, P0, !PT ;  /* 0x000000ffff437210 */ /* 0x000fe200007fe4ff */
[----:B------:R-:W-:Y:S01]  /*31e00*/  IMAD.MOV.U32 R95, RZ, RZ, RZ ;  /* 0x000000ffff5f7224 */ /* 0x000fe200078e00ff */
[----:B------:R-:W-:Y:S01]  /*31e10*/  IADD3 R13, PT, PT, R97, R15, RZ ;  /* 0x0000000f610d7210 */ /* 0x000fe20007ffe0ff */
[----:B------:R-:W-:-:S04]  /*31e20*/  IMAD.WIDE.U32 R68, R85, R45, R68 ;  /* 0x0000002d55447225 */ /* 0x000fc800078e0044 */
[----:B------:R-:W-:-:S04]  /*31e30*/  IMAD.WIDE.U32 R66, R86, R47, R66 ;  /* 0x0000002f56427225 */ /* 0x000fc800078e0042 */
[----:B------:R-:W-:Y:S01]  /*31e40*/  IMAD.IADD R64, R69, 0x1, R95 ;  /* 0x0000000145407824 */ /* 0x000fe200078e025f */
[----:B------:R-:W-:Y:S01]  /*31e50*/  IADD3 R69, PT, PT, R99, R67, RZ ;  /* 0x0000004363457210 */ /* 0x000fe20007ffe0ff */
[----:B------:R-:W-:Y:S01]  /*31e60*/  IMAD.MOV.U32 R65, RZ, RZ, RZ ;  /* 0x000000ffff417224 */ /* 0x000fe200078e00ff */
[----:B------:R-:W-:Y:S01]  /*31e70*/  IADD3 R66, P1, PT, R13, R66, RZ ;  /* 0x000000420d427210 */ /* 0x000fe20007f3e0ff */
[----:B------:R-:W-:Y:S01]  /*31e80*/  IMAD.WIDE.U32 R62, R107, R53, R62 ;  /* 0x000000356b3e7225 */ /* 0x000fe200078e003e */
[----:B------:R-:W-:-:S03]  /*31e90*/  IADD3 R68, P0, PT, R69, R68, RZ ;  /* 0x0000004445447210 */ /* 0x000fc60007f1e0ff */
[----:B------:R-:W-:Y:S01]  /*31ea0*/  IMAD.WIDE.U32 R64, R85, R44, R64 ;  /* 0x0000002c55407225 */ /* 0x000fe200078e0040 */
[----:B------:R-:W-:-:S03]  /*31eb0*/  IADD3 R14, P2, PT, R63, R14, RZ ;  /* 0x0000000e3f0e7210 */ /* 0x000fc60007f5e0ff */
[----:B------:R-:W-:Y:S02]  /*31ec0*/  HFMA2 R63, -RZ, RZ, 0, 0 ;  /* 0x00000000ff3f7431 */ /* 0x000fe400000001ff */
[----:B------:R-:W-:Y:S01]  /*31ed0*/  IMAD.MOV.U32 R75, RZ, RZ, RZ ;  /* 0x000000ffff4b7224 */ /* 0x000fe200078e00ff */
[----:B------:R-:W-:Y:S01]  /*31ee0*/  IADD3.X R15, PT, PT, RZ, RZ, RZ, P2, !PT ;  /* 0x000000ffff0f7210 */ /* 0x000fe200017fe4ff */
[----:B------:R-:W-:Y:S02]  /*31ef0*/  IMAD.X R67, RZ, RZ, RZ, P1 ;  /* 0x000000ffff437224 */ /* 0x000fe400008e06ff */
[----:B------:R-:W-:Y:S02]  /*31f00*/  IMAD.IADD R12, R65, 0x1, R75 ;  /* 0x00000001410c7824 */ /* 0x000fe400078e024b */
[----:B------:R-:W-:Y:S02]  /*31f10*/  IMAD.MOV.U32 R13, RZ, RZ, RZ ;  /* 0x000000ffff0d7224 */ /* 0x000fe400078e00ff */
[----:B------:R-:W-:-:S02]  /*31f20*/  IMAD.X R69, RZ, RZ, RZ, P0 ;  /* 0x000000ffff457224 */ /* 0x000fc400000e06ff */
[----:B------:R-:W-:-:S04]  /*31f30*/  IMAD.WIDE.U32 R66, R87, R48, R66 ;  /* 0x0000003057427225 */ /* 0x000fc800078e0042 */
[----:B------:R-:W-:-:S04]  /*31f40*/  IMAD.WIDE.U32 R12, R85, R42, R12 ;  /* 0x0000002a550c7225 */ /* 0x000fc800078e000c */
[----:B------:R-:W-:Y:S02]  /*31f50*/  IMAD R103, R62, R33, RZ ;  /* 0x000000213e677224 */ /* 0x000fe400078e02ff */
[----:B------:R-:W-:-:S04]  /*31f60*/  IMAD.WIDE.U32 R68, R86, R46, R68 ;  /* 0x0000002e56447225 */ /* 0x000fc800078e0044 */
[----:B------:R-:W-:Y:S02]  /*31f70*/  IMAD.IADD R61, R105, 0x1, R67 ;  /* 0x00000001693d7824 */ /* 0x000fe400078e0243 */
[----:B------:R-:W-:Y:S02]  /*31f80*/  IMAD.IADD R60, R13, 0x1, R82 ;  /* 0x000000010d3c7824 */ /* 0x000fe400078e0252 */
[----:B------:R-:W-:Y:S01]  /*31f90*/  IMAD.HI.U32 R13, R103, R52, R62 ;  /* 0x00000034670d7227 */ /* 0x000fe200078e003e */
[----:B------:R-:W-:-:S03]  /*31fa0*/  IADD3 R62, P1, PT, R61, R68, RZ ;  /* 0x000000443d3e7210 */ /* 0x000fc60007f3e0ff */
[----:B------:R-:W-:Y:S01]  /*31fb0*/  IMAD.IADD R65, R84, 0x1, R69 ;  /* 0x0000000154417824 */ /* 0x000fe200078e0245 */
[----:B------:R-:W-:Y:S01]  /*31fc0*/  IADD3.X R63, PT, PT, RZ, RZ, RZ, P1, !PT ;  /* 0x000000ffff3f7210 */ /* 0x000fe20000ffe4ff */
[----:B------:R-:W-:Y:S02]  /*31fd0*/  IMAD.MOV.U32 R67, RZ, RZ, RZ ;  /* 0x000000ffff437224 */ /* 0x000fe400078e00ff */
[----:B------:R-:W-:Y:S01]  /*31fe0*/  IMAD.WIDE.U32 R14, R107, R54, R14 ;  /* 0x000000366b0e7225 */ /* 0x000fe200078e000e */
[----:B------:R-:W-:-:S03]  /*31ff0*/  IADD3 R64, P0, PT, R65, R64, RZ ;  /* 0x0000004041407210 */ /* 0x000fc60007f1e0ff */
[----:B------:R-:W-:Y:S01]  /*32000*/  IMAD.WIDE.U32 R66, R88, R50, R66 ;  /* 0x0000003258427225 */ /* 0x000fe200078e0042 */
[----:B------:R-:W-:-:S03]  /*32010*/  IADD3 R14, P2, PT, R14, R13, RZ ;  /* 0x0000000d0e0e7210 */ /* 0x000fc60007f5e0ff */
        /* <DEDUP_REMOVED lines=12> */
[----:B------:R-:W-:Y:S01]  /*320e0*/  IMAD.WIDE.U32 R14, R103, R53, R14 ;  /* 0x00000035670e7225 */ /* 0x000fe200078e000e */
[----:B------:R-:W-:Y:S02]  /*320f0*/  IADD3.X R65, PT, PT, RZ, RZ, RZ, P1, !PT ;  /* 0x000000ffff417210 */ /* 0x000fe40000ffe4ff */
[----:B------:R-:W-:Y:S01]  /*32100*/  IADD3 R12, P0, PT, R13, R12, RZ ;  /* 0x0000000c0d0c7210 */ /* 0x000fe20007f1e0ff */
[----:B------:R-:W-:-:S04]  /*32110*/  IMAD.WIDE.U32 R66, R107, R55, R66 ;  /* 0x000000376b427225 */ /* 0x000fc800078e0042 */
[----:B------:R-:W-:Y:S01]  /*32120*/  IMAD.WIDE.U32 R62, R88, R48, R62 ;  /* 0x00000030583e7225 */ /* 0x000fe200078e003e */
[----:B------:R-:W-:-:S03]  /*32130*/  IADD3 R72, P1, PT, R66, R15, RZ ;  /* 0x0000000f42487210 */ /* 0x000fc60007f3e0ff */
[----:B------:R-:W-:Y:S01]  /*32140*/  IMAD.WIDE.U32 R64, R87, R46, R64 ;  /* 0x0000002e57407225 */ /* 0x000fe200078e0040 */
[----:B------:R-:W-:-:S03]  /*32150*/  IADD3 R63, PT, PT, R105, R63, RZ ;  /* 0x0000003f693f7210 */ /* 0x000fc60007ffe0ff */
[----:B------:R-:W-:Y:S02]  /*32160*/  IMAD R109, R14, R33, RZ ;  /* 0x000000210e6d7224 */ /* 0x000fe400078e02ff */
[----:B------:R-:W-:Y:S02]  /*32170*/  IMAD.MOV.U32 R15, RZ, RZ, RZ ;  /* 0x000000ffff0f7224 */ /* 0x000fe400078e00ff */
[----:B------:R-:W-:Y:S02]  /*32180*/  IMAD.X R13, RZ, RZ, RZ, P0 ;  /* 0x000000ffff0d7224 */ /* 0x000fe400000e06ff */
[----:B------:R-:W-:Y:S02]  /*32190*/  IMAD.IADD R69, R84, 0x1, R65 ;  /* 0x0000000154457824 */ /* 0x000fe400078e0241 */
[----:B------:R-:W-:Y:S01]  /*321a0*/  IMAD.HI.U32 R65, R109, R52, R14 ;  /* 0x000000346d417227 */ /* 0x000fe200078e000e */
[----:B------:R-:W-:-:S03]  /*321b0*/  IADD3 R14, P0, PT, R63, R64, RZ ;  /* 0x000000403f0e7210 */ /* 0x000fc60007f1e0ff */
[----:B------:R-:W-:Y:S01]  /*321c0*/  IMAD.X R73, RZ, RZ, RZ, P1 ;  /* 0x000000ffff497224 */ /* 0x000fe200008e06ff */
[----:B------:R-:W-:Y:S01]  /*321d0*/  IADD3.X R15, PT, PT, RZ, RZ, RZ, P0, !PT ;  /* 0x000000ffff0f7210 */ /* 0x000fe200007fe4ff */
[----:B------:R-:W-:Y:S02]  /*321e0*/  IMAD.MOV.U32 R61, RZ, RZ, RZ ;  /* 0x000000ffff3d7224 */ /* 0x000fe400078e00ff */
        /* <DEDUP_REMOVED lines=28> */
[----:B------:R-:W-:Y:S01]  /*323b0*/  IMAD.X R15, RZ, RZ, RZ, P1 ;  /* 0x000000ffff0f7224 */ /* 0x000fe200008e06ff */
[----:B------:R-:W-:Y:S01]  /*323c0*/  IADD3 R60, P1, PT, R13, R60, RZ ;  /* 0x0000003c0d3c7210 */ /* 0x000fe20007f3e0ff */
[----:B------:R-:W-:Y:S01]  /*323d0*/  IMAD R85, R64, R33, RZ ;  /* 0x0000002140557224 */ /* 0x000fe200078e02ff */
[----:B------:R-:W-:Y:S01]  /*323e0*/  IADD3 R61, PT, PT, R82, R61, RZ ;  /* 0x0000003d523d7210 */ /* 0x000fe20007ffe0ff */
[----:B------:R-:W-:Y:S02]  /*323f0*/  IMAD.MOV.U32 R63, RZ, RZ, RZ ;  /* 0x000000ffff3f7224 */ /* 0x000fe400078e00ff */
[----:B------:R-:W-:Y:S02]  /*32400*/  IMAD.X R13, RZ, RZ, RZ, P0 ;  /* 0x000000ffff0d7224 */ /* 0x000fe400000e06ff */
[----:B------:R-:W-:-:S04]  /*32410*/  IMAD.WIDE.U32 R14, R89, R48, R14 ;  /* 0x00000030590e7225 */ /* 0x000fc800078e000e */
[----:B------:R-:W-:Y:S01]  /*32420*/  IMAD.HI.U32 R69, R85, R52, R62 ;  /* 0x0000003455457227 */ /* 0x000fe200078e003e */
[----:B------:R-:W-:Y:S02]  /*32430*/  IADD3 R62, P0, PT, R61, R68, RZ ;  /* 0x000000443d3e7210 */ /* 0x000fe40007f1e0ff */
[----:B------:R-:W-:Y:S01]  /*32440*/  IADD3 R15, PT, PT, R105, R15, RZ ;  /* 0x0000000f690f7210 */ /* 0x000fe20007ffe0ff */
[----:B------:R-:W-:Y:S02]  /*32450*/  IMAD.X R73, RZ, RZ, RZ, P2 ;  /* 0x000000ffff497224 */ /* 0x000fe400010e06ff */
[----:B------:R-:W-:-:S04]  /*32460*/  IMAD.WIDE.U32 R12, R88, R46, R12 ;  /* 0x0000002e580c7225 */ /* 0x000fc800078e000c */
[----:B------:R-:W-:Y:S01]  /*32470*/  IMAD.X R61, RZ, RZ, RZ, P1 ;  /* 0x000000ffff3d7224 */ /* 0x000fe200008e06ff */
[----:B------:R-:W-:Y:S01]  /*32480*/  IADD3 R13, PT, PT, R84, R13, RZ ;  /* 0x0000000d540d7210 */ /* 0x000fe20007ffe0ff */
[----:B------:R-:W-:-:S04]  /*32490*/  IMAD.WIDE.U32 R72, R103, R55, R72 ;  /* 0x0000003767487225 */ /* 0x000fc800078e0048 */
        /* <DEDUP_REMOVED lines=8> */
[----:B------:R-:W-:-:S04]  /*32520*/  IMAD.WIDE.U32 R14, R90, R50, R14 ;  /* 0x000000325a0e7225 */ /* 0x000fc800078e000e */
[----:B------:R-:W-:Y:S01]  /*32530*/  IMAD.IADD R13, R75, 0x1, R61 ;  /* 0x000000014b0d7824 */ /* 0x000fe200078e023d */
[----:B------:R-:W-:Y:S01]  /*32540*/  IADD3 R14, P2, PT, R67, R14, RZ ;  /* 0x0000000e430e7210 */ /* 0x000fe20007f5e0ff */
[----:B------:R-:W-:Y:S02]  /*32550*/  IMAD.MOV.U32 R111, RZ, RZ, RZ ;  /* 0x000000ffff6f7224 */ /* 0x000fe400078e00ff */
[----:B------:R-:W-:Y:S01]  /*32560*/  IMAD.IADD R61, R97, 0x1, R15 ;  /* 0x00000001613d7824 */ /* 0x000fe200078e020f */
[----:B------:R-:W-:Y:S01]  /*32570*/  IADD3 R62, P0, PT, R13, R62, RZ ;  /* 0x0000003e0d3e7210 */ /* 0x000fe20007f1e0ff */
[----:B------:R-:W-:Y:S01]  /*32580*/  IMAD.WIDE.U32 R64, R89, R47, R64 ;  /* 0x0000002f59407225 */ /* 0x000fe200078e0040 */
[----:B------:R-:W-:Y:S02]  /*32590*/  IADD3.X R15, PT, PT, RZ, RZ, RZ, P2, !PT ;  /* 0x000000ffff0f7210 */ /* 0x000fe400017fe4ff */
[----:B------:R-:W-:Y:S01]  /*325a0*/  IADD3 R86, PT, PT, R63, R111, RZ ;  /* 0x0000006f3f567210 */ /* 0x000fe20007ffe0ff */
[----:B------:R-:W-:Y:S01]  /*325b0*/  IMAD.X R67, RZ, RZ, RZ, P1 ;  /* 0x000000ffff437224 */ /* 0x000fe200008e06ff */
[----:B------:R-:W-:Y:S01]  /*325c0*/  IADD3 R60, P1, PT, R61, R64, RZ ;  /* 0x000000403d3c7210 */ /* 0x000fe20007f3e0ff */
[----:B------:R-:W-:-:S02]  /*325d0*/  IMAD.IADD R61, R99, 0x1, R65 ;  /* 0x00000001633d7824 */ /* 0x000fc400078e0241 */
[----:B------:R-:W-:Y:S02]  /*325e0*/  IMAD.X R63, RZ, RZ, RZ, P0 ;  /* 0x000000ffff3f7224 */ /* 0x000fe400000e06ff */
[----:B------:R-:W-:-:S04]  /*325f0*/  IMAD.WIDE.U32 R66, R88, R45, R66 ;  /* 0x0000002d58427225 */ /* 0x000fc800078e0042 */
        /* <DEDUP_REMOVED lines=11> */
[----:B------:R-:W-:Y:S02]  /*326b0*/  IMAD.X R63, RZ, RZ, RZ, P2 ;  /* 0x000000ffff3f7224 */ /* 0x000fe400010e06ff */
[----:B------:R-:W-:Y:S01]  /*326c0*/  IMAD.WIDE.U32 R60, R90, R48, R60 ;  /* 0x000000305a3c7225 */ /* 0x000fe200078e003c */
[----:B------:R-:W-:Y:S02]  /*326d0*/  IADD3 R12, P0, PT, R15, R86, RZ ;  /* 0x000000560f0c7210 */ /* 0x000fe40007f1e0ff */
[----:B------:R-:W-:Y:S01]  /*326e0*/  IADD3.X R69, PT, PT, RZ, RZ, RZ, P4, !PT ;  /* 0x000000ffff457210 */ /* 0x000fe200027fe4ff */
[----:B------:R-:W-:Y:S01]  /*326f0*/  IMAD.X R73, RZ, RZ, RZ, P3 ;  /* 0x000000ffff497224 */ /* 0x000fe200018e06ff */
[----:B------:R-:W-:Y:S01]  /*32700*/  IADD3 R15, PT, PT, R105, R61, RZ ;  /* 0x0000003d690f7210 */ /* 0x000fe20007ffe0ff */
[----:B------:R-:W-:-:S04]  /*32710*/  IMAD.WIDE.U32 R62, R89, R46, R62 ;  /* 0x0000002e593e7225 */ /* 0x000fc800078e003e */
[----:B------:R-:W-:Y:S02]  /*32720*/  HFMA2 R61, -RZ, RZ, 0, 0 ;  /* 0x00000000ff3d7431 */ /* 0x000fe400000001ff */
        /* <DEDUP_REMOVED lines=16> */
[----:B------:R-:W-:Y:S02]  /*32830*/  IMAD.IADD R15, R75, 0x1, R15 ;  /* 0x000000014b0f7824 */ /* 0x000fe400078e020f */
[----:B------:R-:W-:-:S04]  /*32840*/  IMAD.HI.U32 R66, R111, R52, R66 ;  /* 0x000000346f427227 */ /* 0x000fc800078e0042 */
[----:B------:R-:W-:Y:S01]  /*32850*/  IMAD.X R65, RZ, RZ, RZ, P1 ;  /* 0x000000ffff417224 */ /* 0x000fe200008e06ff */
[----:B------:R-:W-:Y:S01]  /*32860*/  IADD3 R12, P1, PT, R15, R12, RZ ;  /* 0x0000000c0f0c7210 */ /* 0x000fe20007f3e0ff */
[----:B------:R-:W-:Y:S02]  /*32870*/  IMAD.MOV.U32 R67, RZ, RZ, RZ ;  /* 0x000000ffff437224 */ /* 0x000fe400078e00ff */
[----:B------:R-:W-:-:S03]  /*32880*/  IMAD.WIDE.U32 R62, R90, R47, R62 ;  /* 0x0000002f5a3e7225 */ /* 0x000fc600078e003e */
[----:B------:R-:W-:Y:S01]  /*32890*/  IADD3 R67, PT, PT, R13, R67, RZ ;  /* 0x000000430d437210 */ /* 0x000fe20007ffe0ff */
[----:B------:R-:W-:Y:S02]  /*328a0*/  IMAD.X R15, RZ, RZ, RZ, P0 ;  /* 0x000000ffff0f7224 */ /* 0x000fe400000e06ff */
        /* <DEDUP_REMOVED lines=36> */
[----:B------:R-:W-:Y:S02]  /*32af0*/  IADD3.X R67, PT, PT, RZ, RZ, RZ, P4, !PT ;  /* 0x000000ffff437210 */ /* 0x000fe400027fe4ff */
[----:B------:R-:W-:Y:S01]  /*32b00*/  IADD3 R13, PT, PT, R75, R13, RZ ;  /* 0x0000000d4b0d7210 */ /* 0x000fe20007ffe0ff */
[----:B------:R-:W-:Y:S01]  /*32b10*/  IMAD.WIDE.U32 R60, R49, R88, R60 ;  /* 0x00000058313c7225 */ /* 0x000fe200078e003c */
[----:B------:R-:W-:-:S03]  /*32b20*/  IADD3 R64, P2, PT, R72, R65, RZ ;  /* 0x0000004148407210 */ /* 0x000fc60007f5e0ff */
[----:B------:R-:W-:Y:S02]  /*32b30*/  IMAD.MOV.U32 R63, RZ, RZ, RZ ;  /* 0x000000ffff3f7224 */ /* 0x000fe400078e00ff */
[----:B------:R-:W-:Y:S02]  /*32b40*/  IMAD.X R15, RZ, RZ, RZ, P1 ;  /* 0x000000ffff0f7224 */ /* 0x000fe400008e06ff */
[----:B------:R-:W-:Y:S02]  /*32b50*/  IMAD.IADD R50, R61, 0x1, R63 ;  /* 0x000000013d327824 */ /* 0x000fe400078e023f */
[----:B------:R-:W-:Y:S01]  /*32b60*/  IMAD.X R63, RZ, RZ, RZ, P0 ;  /* 0x000000ffff3f7224 */ /* 0x000fe200000e06ff */
[----:B------:R-:W-:Y:S01]  /*32b70*/  IADD3 R60, P0, PT, R13, R60, RZ ;  /* 0x0000003c0d3c7210 */ /* 0x000fe20007f1e0ff */
[----:B------:R-:W-:Y:S01]  /*32b80*/  IMAD.WIDE.U32 R14, R91, R47, R14 ;  /* 0x0000002f5b0e7225 */ /* 0x000fe200078e000e */
[----:B------:R-:W-:-:S03]  /*32b90*/  IADD3.X R13, PT, PT, RZ, RZ, RZ, P3, !PT ;  /* 0x000000ffff0d7210 */ /* 0x000fc60001ffe4ff */
[----:B------:R-:W-:Y:S01]  /*32ba0*/  IMAD.WIDE.U32 R66, R111, R53, R66 ;  /* 0x000000356f427225 */ /* 0x000fe200078e0042 */
[----:B------:R-:W-:-:S03]  /*32bb0*/  IADD3 R68, P1, PT, R97, R14, RZ ;  /* 0x0000000e61447210 */ /* 0x000fc60007f3e0ff */
[----:B------:R-:W-:Y:S01]  /*32bc0*/  IMAD.X R65, RZ, RZ, RZ, P2 ;  /* 0x000000ffff417224 */ /* 0x000fe200010e06ff */
[----:B------:R-:W-:Y:S01]  /*32bd0*/  MOV R14, R66 ;  /* 0x00000042000e7202 */ /* 0x000fe20000000f00 */
[----:B------:R-:W-:Y:S02]  /*32be0*/  IMAD.IADD R97, R99, 0x1, R15 ;  /* 0x0000000163617824 */ /* 0x000fe400078e020f */
[----:B------:R-:W-:-:S04]  /*32bf0*/  IMAD.WIDE.U32 R64, R109, R56, R64 ;  /* 0x000000386d407225 */ /* 0x000fc800078e0040 */
[----:B------:R-:W-:Y:S01]  /*32c00*/  IMAD.X R61, RZ, RZ, RZ, P0 ;  /* 0x000000ffff3d7224 */ /* 0x000fe200000e06ff */
[----:B------:R-:W-:Y:S01]  /*32c10*/  IADD3 R72, P2, PT, R64, R69, RZ ;  /* 0x0000004540487210 */ /* 0x000fe20007f5e0ff */
[----:B------:R-:W-:Y:S02]  /*32c20*/  IMAD R87, R66, R33, RZ ;  /* 0x0000002142577224 */ /* 0x000fe400078e02ff */
[----:B------:R-:W-:Y:S02]  /*32c30*/  IMAD.MOV.U32 R15, RZ, RZ, RZ ;  /* 0x000000ffff0f7224 */ /* 0x000fe400078e00ff */
[----:B------:R-:W-:-:S04]  /*32c40*/  IMAD.WIDE.U32 R12, R90, R45, R12 ;  /* 0x0000002d5a0c7225 */ /* 0x000fc800078e000c */
[----:B------:R-:W-:Y:S01]  /*32c50*/  IMAD.WIDE.U32 R62, R107, R78, R62 ;  /* 0x0000004e6b3e7225 */ /* 0x000fe200078e003e */
[----:B------:R-:W-:-:S03]  /*32c60*/  IADD3 R13, PT, PT, R95, R13, RZ ;  /* 0x0000000d5f0d7210 */ /* 0x000fc60007ffe0ff */
[----:B------:R-:W-:Y:S01]  /*32c70*/  IMAD.HI.U32 R86, R87, R52, R14 ;  /* 0x0000003457567227 */ /* 0x000fe200078e000e */
[----:B------:R-:W-:-:S03]  /*32c80*/  IADD3 R14, P0, PT, R97, R12, RZ ;  /* 0x0000000c610e7210 */ /* 0x000fc60007f1e0ff */
        /* <DEDUP_REMOVED lines=14> */
[----:B------:R-:W-:Y:S02]  /*32d70*/  HFMA2 R65, -RZ, RZ, 0, 0 ;  /* 0x00000000ff417431 */ /* 0x000fe400000001ff */
[----:B------:R-:W-:Y:S01]  /*32d80*/  IMAD.IADD R69, R105, 0x1, R69 ;  /* 0x0000000169457824 */ /* 0x000fe200078e0245 */
[----:B------:R-:W-:Y:S01]  /*32d90*/  IADD3 R12, P5, PT, R13, R63, RZ ;  /* 0x0000003f0d0c7210 */ /* 0x000fe20007fbe0ff */
[----:B------:R-:W-:-:S04]  /*32da0*/  IMAD.WIDE.U32 R14, R91, R46, R14 ;  /* 0x0000002e5b0e7225 */ /* 0x000fc800078e000e */
[----:B------:R-:W-:Y:S01]  /*32db0*/  IMAD.X R63, RZ, RZ, RZ, P3 ;  /* 0x000000ffff3f7224 */ /* 0x000fe200018e06ff */
[----:B------:R-:W-:Y:S01]  /*32dc0*/  IADD3 R14, P3, PT, R69, R14, RZ ;  /* 0x0000000e450e7210 */ /* 0x000fe20007f7e0ff */
[----:B------:R-:W-:Y:S02]  /*32dd0*/  IMAD.IADD R13, R84, 0x1, R15 ;  /* 0x00000001540d7824 */ /* 0x000fe400078e020f */
        /* <DEDUP_REMOVED lines=10> */
[----:B------:R-:W-:Y:S02]  /*32e80*/  IMAD.X R65, RZ, RZ, RZ, P2 ;  /* 0x000000ffff417224 */ /* 0x000fe400010e06ff */
[----:B------:R-:W-:Y:S01]  /*32e90*/  IMAD.WIDE.U32 R14, R59, R47, R14 ;  /* 0x0000002f3b0e7225 */ /* 0x000fe200078e000e */
[----:B------:R-:W-:Y:S02]  /*32ea0*/  IADD3.X R63, PT, PT, RZ, RZ, RZ, P3, !PT ;  /* 0x000000ffff3f7210 */ /* 0x000fe40001ffe4ff */
[----:B------:R-:W-:Y:S01]  /*32eb0*/  IADD3.X R47, PT, PT, RZ, RZ, RZ, P1, !PT ;  /* 0x000000ffff2f7210 */ /* 0x000fe20000ffe4ff */
[----:B------:R-:W-:-:S02]  /*32ec0*/  IMAD.X R61, RZ, RZ, RZ, P4 ;  /* 0x000000ffff3d7224 */ /* 0x000fc400020e06ff */
[----:B------:R-:W-:-:S04]  /*32ed0*/  IMAD.WIDE.U32 R64, R109, R57, R64 ;  /* 0x000000396d407225 */ /* 0x000fc800078e0040 */
[----:B------:R-:W-:Y:S01]  /*32ee0*/  IMAD.X R67, RZ, RZ, RZ, P0 ;  /* 0x000000ffff437224 */ /* 0x000fe200000e06ff */
[----:B------:R-:W-:Y:S01]  /*32ef0*/  IADD3 R72, P2, PT, R64, R73, RZ ;  /* 0x0000004940487210 */ /* 0x000fe20007f5e0ff */
[----:B------:R-:W-:-:S03]  /*32f00*/  IMAD.WIDE.U32 R12, R103, R78, R12 ;  /* 0x0000004e670c7225 */ /* 0x000fc600078e000c */
[----:B------:R-:W-:Y:S01]  /*32f10*/  IADD3.X R73, PT, PT, RZ, RZ, RZ, P2, !PT ;  /* 0x000000ffff497210 */ /* 0x000fe200017fe4ff */
[----:B------:R-:W-:Y:S01]  /*32f20*/  IMAD.IADD R99, R99, 0x1, R15 ;  /* 0x0000000163637824 */ /* 0x000fe200078e020f */
[----:B------:R-:W-:Y:S01]  /*32f30*/  IADD3 R64, P1, PT, R12, R65, RZ ;  /* 0x000000410c407210 */ /* 0x000fe20007f3e0ff */
[----:B------:R-:W-:Y:S01]  /*32f40*/  IMAD.WIDE.U32 R60, R91, R45, R60 ;  /* 0x0000002d5b3c7225 */ /* 0x000fe200078e003c */
[----:B------:R-:W-:-:S03]  /*32f50*/  IADD3 R15, P4, PT, R47, R14, RZ ;  /* 0x0000000e2f0f7210 */ /* 0x000fc60007f9e0ff */
[----:B------:R-:W-:Y:S01]  /*32f60*/  IMAD.WIDE.U32 R66, R111, R54, R66 ;  /* 0x000000366f427225 */ /* 0x000fe200078e0042 */
[----:B------:R-:W-:Y:S02]  /*32f70*/  IADD3 R12, P0, PT, R99, R60, RZ ;  /* 0x0000003c630c7210 */ /* 0x000fe40007f1e0ff */
        /* <DEDUP_REMOVED lines=12> */
[----:B------:R-:W-:-:S03]  /*33040*/  IADD3.X R67, PT, PT, RZ, RZ, RZ, P1, !PT ;  /* 0x000000ffff437210 */ /* 0x000fc60000ffe4ff */
[----:B------:R-:W-:Y:S01]  /*33050*/  IMAD.IADD R63, R82, 0x1, R63 ;  /* 0x00000001523f7824 */ /* 0x000fe200078e023f */
[----:B------:R-:W-:Y:S01]  /*33060*/  IADD3 R72, P2, PT, R64, R73, RZ ;  /* 0x0000004940487210 */ /* 0x000fe20007f5e0ff */
[----:B------:R-:W-:Y:S01]  /*33070*/  IMAD.WIDE.U32 R46, R59, R46, R12 ;  /* 0x0000002e3b2e7225 */ /* 0x000fe200078e000c */
[----:B------:R-:W-:Y:S02]  /*33080*/  MOV R12, R60 ;  /* 0x0000003c000c7202 */ /* 0x000fe40000000f00 */
[----:B------:R-:W-:Y:S01]  /*33090*/  IADD3 R64, P0, PT, R65, R15, RZ ;  /* 0x0000000f41407210 */ /* 0x000fe20007f1e0ff */
[----:B------:R-:W-:Y:S01]  /*330a0*/  IMAD R69, R60, R33, RZ ;  /* 0x000000213c457224 */ /* 0x000fe200078e02ff */
[----:B------:R-:W-:Y:S01]  /*330b0*/  IADD3 R62, P6, PT, R63, R48, RZ ;  /* 0x000000303f3e7210 */ /* 0x000fe20007fde0ff */
[----:B------:R-:W-:Y:S02]  /*330c0*/  IMAD.MOV.U32 R13, RZ, RZ, RZ ;  /* 0x000000ffff0d7224 */ /* 0x000fe400078e00ff */
[----:B------:R-:W-:Y:S01]  /*330d0*/  IMAD.X R15, RZ, RZ, RZ, P5 ;  /* 0x000000ffff0f7224 */ /* 0x000fe200028e06ff */
[----:B------:R-:W-:Y:S01]  /*330e0*/  IADD3.X R63, PT, PT, RZ, RZ, RZ, P6, !PT ;  /* 0x000000ffff3f7210 */ /* 0x000fe200037fe4ff */
[----:B------:R-:W-:-:S04]  /*330f0*/  IMAD.HI.U32 R89, R69, R52, R12 ;  /* 0x0000003445597227 */ /* 0x000fc800078e000c */
[----:B------:R-:W-:Y:S02]  /*33100*/  IMAD.X R13, RZ, RZ, RZ, P4 ;  /* 0x000000ffff0d7224 */ /* 0x000fe400020e06ff */
[----:B------:R-:W-:Y:S02]  /*33110*/  IMAD.IADD R47, R84, 0x1, R47 ;  /* 0x00000001542f7824 */ /* 0x000fe400078e022f */
[----:B------:R-:W-:Y:S01]  /*33120*/  IMAD.WIDE.U32 R14, R91, R44, R14 ;  /* 0x0000002c5b0e7225 */ /* 0x000fe200078e000e */
[----:B------:R-:W-:-:S03]  /*33130*/  IADD3 R46, P4, PT, R13, R46, RZ ;  /* 0x0000002e0d2e7210 */ /* 0x000fc60007f9e0ff */
        /* <DEDUP_REMOVED lines=9> */
[----:B------:R-:W-:-:S02]  /*331d0*/  IMAD.MOV.U32 R97, RZ, RZ, RZ ;  /* 0x000000ffff617224 */ /* 0x000fc400078e00ff */
[----:B------:R-:W-:-:S04]  /*331e0*/  IMAD.WIDE.U32 R66, R111, R55, R66 ;  /* 0x000000376f427225 */ /* 0x000fc800078e0042 */
[----:B------:R-:W-:Y:S01]  /*331f0*/  IMAD.WIDE.U32 R72, R85, R57, R72 ;  /* 0x0000003955487225 */ /* 0x000fe200078e0048 */
[----:B------:R-:W-:-:S03]  /*33200*/  IADD3 R60, P0, PT, R66, R61, RZ ;  /* 0x0000003d423c7210 */ /* 0x000fc60007f1e0ff */
[----:B------:R-:W-:Y:S01]  /*33210*/  IMAD.WIDE.U32 R64, R109, R78, R64 ;  /* 0x0000004e6d407225 */ /* 0x000fe200078e0040 */
[----:B------:R-:W-:-:S03]  /*33220*/  IADD3 R66, P1, PT, R72, R67, RZ ;  /* 0x0000004348427210 */ /* 0x000fc60007f3e0ff */
        /* <DEDUP_REMOVED lines=10> */
[----:B------:R-:W-:Y:S02]  /*332d0*/  IMAD.X R48, RZ, RZ, RZ, P3 ;  /* 0x000000ffff307224 */ /* 0x000fe400018e06ff */
[----:B------:R-:W-:-:S02]  /*332e0*/  IMAD.X R73, RZ, RZ, RZ, P2 ;  /* 0x000000ffff497224 */ /* 0x000fc400010e06ff */
[----:B------:R-:W-:Y:S01]  /*332f0*/  IMAD.X R61, RZ, RZ, RZ, P0 ;  /* 0x000000ffff3d7224 */ /* 0x000fe200000e06ff */
[----:B------:R-:W-:Y:S01]  /*33300*/  IADD3 R12, P0, PT, R95, R62, RZ ;  /* 0x0000003e5f0c7210 */ /* 0x000fe20007f1e0ff */
[----:B------:R-:W-:Y:S01]  /*33310*/  IMAD.IADD R46, R82, 0x1, R63 ;  /* 0x00000001522e7824 */ /* 0x000fe200078e023f */
[----:B------:R-:W-:Y:S01]  /*33320*/  IADD3 R48, P2, PT, R48, R13, RZ ;  /* 0x0000000d30307210 */ /* 0x000fe20007f5e0ff */
        /* <DEDUP_REMOVED lines=10> */
[----:B------:R-:W-:Y:S01]  /*333d0*/  IMAD.X R45, RZ, RZ, RZ, P6 ;  /* 0x000000ffff2d7224 */ /* 0x000fe200030e06ff */
[----:B------:R-:W-:Y:S01]  /*333e0*/  IADD3.X R67, PT, PT, RZ, RZ, RZ, P5, !PT ;  /* 0x000000ffff437210 */ /* 0x000fe20002ffe4ff */
[----:B------:R-:W-:Y:S02]  /*333f0*/  IMAD.X R15, RZ, RZ, RZ, P1 ;  /* 0x000000ffff0f7224 */ /* 0x000fe400008e06ff */
[----:B------:R-:W-:Y:S01]  /*33400*/  IMAD.X R63, RZ, RZ, RZ, P4 ;  /* 0x000000ffff3f7224 */ /* 0x000fe200020e06ff */
[----:B------:R-:W-:Y:S01]  /*33410*/  IADD3 R12, P1, PT, R45, R12, RZ ;  /* 0x0000000c2d0c7210 */ /* 0x000fe20007f3e0ff */
[----:B------:R-:W-:Y:S02]  /*33420*/  HFMA2 R45, -RZ, RZ, 0, 0 ;  /* 0x00000000ff2d7431 */ /* 0x000fe400000001ff */
[----:B------:R-:W-:Y:S01]  /*33430*/  IMAD.IADD R75, R75, 0x1, R13 ;  /* 0x000000014b4b7824 */ /* 0x000fe200078e020d */
[----:B------:R-:W-:Y:S01]  /*33440*/  IADD3 R60, P4, PT, R60, R89, RZ ;  /* 0x000000593c3c7210 */ /* 0x000fe20007f9e0ff */
[----:B------:R-:W-:Y:S01]  /*33450*/  IMAD.WIDE.U32 R46, R49, R91, R46 ;  /* 0x0000005b312e7225 */ /* 0x000fe200078e002e */
[----:B------:R-:W-:-:S03]  /*33460*/  IADD3 R63, P0, PT, R63, R48, RZ ;  /* 0x000000303f3f7210 */ /* 0x000fc60007f1e0ff */
[----:B------:R-:W-:Y:S02]  /*33470*/  IMAD.X R73, RZ, RZ, RZ, P3 ;  /* 0x000000ffff497224 */ /* 0x000fe400018e06ff */
[----:B------:R-:W-:Y:S01]  /*33480*/  IMAD.X R65, RZ, RZ, RZ, P2 ;  /* 0x000000ffff417224 */ /* 0x000fe200010e06ff */
[----:B------:R-:W-:Y:S01]  /*33490*/  IADD3 R46, P2, PT, R75, R46, RZ ;  /* 0x0000002e4b2e7210 */ /* 0x000fe20007f5e0ff */
[----:B------:R-:W-:-:S03]  /*334a0*/  IMAD.WIDE.U32 R14, R85, R78, R14 ;  /* 0x0000004e550e7225 */ /* 0x000fc600078e000e */
[----:B------:R-:W-:Y:S01]  /*334b0*/  IADD3 R65, P3, PT, R65, R12, RZ ;  /* 0x0000000c41417210 */ /* 0x000fe20007f7e0ff */
[----:B------:R-:W-:Y:S01]  /*334c0*/  IMAD.X R61, RZ, RZ, RZ, P4 ;  /* 0x000000ffff3d7224 */ /* 0x000fe200020e06ff */
[----:B------:R-:W-:Y:S01]  /*334d0*/  IADD3.X R12, PT, PT, RZ, RZ, RZ, P0, !PT ;  /* 0x000000ffff0c7210 */ /* 0x000fe200007fe4ff */
        /* <DEDUP_REMOVED lines=22> */
[----:B------:R-:W-:Y:S01]  /*33640*/  IMAD.WIDE.U32 R72, R87, R56, R72 ;  /* 0x0000003857487225 */ /* 0x000fe200078e0048 */
[----:B------:R-:W-:-:S03]  /*33650*/  IADD3 R12, P0, PT, R15, R13, RZ ;  /* 0x0000000d0f0c7210 */ /* 0x000fc60007f1e0ff */
[----:B------:R-:W-:Y:S01]  /*33660*/  IMAD R63, R60, R33, RZ ;  /* 0x000000213c3f7224 */ /* 0x000fe200078e02ff */
[----:B------:R-:W-:Y:S01]  /*33670*/  IADD3 R14, P5, PT, R14, R73, RZ ;  /* 0x000000490e0e7210 */ /* 0x000fe20007fbe0ff */
[----:B------:R-:W-:Y:S02]  /*33680*/  IMAD.MOV.U32 R61, RZ, RZ, RZ ;  /* 0x000000ffff3d7224 */ /* 0x000fe400078e00ff */
[----:B------:R-:W-:Y:S01]  /*33690*/  IMAD.WIDE.U32 R66, R69, R54, R66 ;  /* 0x0000003645427225 */ /* 0x000fe200078e0042 */
[----:B------:R-:W-:-:S03]  /*336a0*/  IADD3.X R15, PT, PT, RZ, RZ, RZ, P5, !PT ;  /* 0x000000ffff0f7210 */ /* 0x000fc60002ffe4ff */
[----:B------:R-:W-:-:S04]  /*336b0*/  IMAD.HI.U32 R61, R63, R52, R60 ;  /* 0x000000343f3d7227 */ /* 0x000fc800078e003c */
[----:B------:R-:W-:Y:S01]  /*336c0*/  IMAD.X R47, RZ, RZ, RZ, P2 ;  /* 0x000000ffff2f7224 */ /* 0x000fe200010e06ff */
[----:B------:R-:W-:Y:S01]  /*336d0*/  IADD3 R72, P2, PT, R72, R67, RZ ;  /* 0x0000004348487210 */ /* 0x000fe20007f5e0ff */
        /* <DEDUP_REMOVED lines=38> */
[----:B------:R-:W-:Y:S02]  /*33940*/  IMAD.X R59, RZ, RZ, RZ, P6 ;  /* 0x000000ffff3b7224 */ /* 0x000fe400030e06ff */
[----:B------:R-:W-:Y:S01]  /*33950*/  IMAD.X R47, RZ, RZ, RZ, P4 ;  /* 0x000000ffff2f7224 */ /* 0x000fe200020e06ff */
[----:B------:R-:W-:Y:S01]  /*33960*/  IADD3.X R45, PT, PT, RZ, RZ, RZ, P3, !PT ;  /* 0x000000ffff2d7210 */ /* 0x000fe20001ffe4ff */
[----:B------:R-:W-:Y:S01]  /*33970*/  IMAD.MOV.U32 R50, RZ, RZ, R72 ;  /* 0x000000ffff327224 */ /* 0x000fe200078e0048 */
[----:B------:R-:W-:Y:S01]  /*33980*/  IADD3 R59, P1, PT, R59, R42, RZ ;  /* 0x0000002a3b3b7210 */ /* 0x000fe20007f3e0ff */
[----:B------:R-:W-:Y:S01]  /*33990*/  IMAD.WIDE.U32 R46, R69, R58, R46 ;  /* 0x0000003a452e7225 */ /* 0x000fe200078e002e */
[----:B------:R-:W-:Y:S02]  /*339a0*/  IADD3 R61, P4, PT, R61, R12, RZ ;  /* 0x0000000c3d3d7210 */ /* 0x000fe40007f9e0ff */
[----:B------:R-:W-:Y:S01]  /*339b0*/  IADD3 R15, P3, PT, R15, R59, RZ ;  /* 0x0000003b0f0f7210 */ /* 0x000fe20007f7e0ff */
[----:B------:R-:W-:-:S03]  /*339c0*/  IMAD.WIDE.U32 R44, R63, R56, R44 ;  /* 0x000000383f2c7225 */ /* 0x000fc600078e002c */
[----:B------:R-:W-:Y:S01]  /*339d0*/  IADD3 R14, P6, PT, R47, R15, RZ ;  /* 0x0000000f2f0e7210 */ /* 0x000fe20007fde0ff */
[----:B------:R-:W-:Y:S01]  /*339e0*/  IMAD.X R12, RZ, RZ, RZ, P0 ;  /* 0x000000ffff0c7224 */ /* 0x000fe200000e06ff */
[----:B------:R-:W-:Y:S01]  /*339f0*/  MOV R68, R44 ;  /* 0x0000002c00447202 */ /* 0x000fe20000000f00 */
[----:B------:R-:W-:Y:S01]  /*33a00*/  IMAD.X R59, RZ, RZ, RZ, P2 ;  /* 0x000000ffff3b7224 */ /* 0x000fe200010e06ff */
[----:B------:R-:W-:Y:S02]  /*33a10*/  IADD3 R46, P2, PT, R46, R45, RZ ;  /* 0x0000002d2e2e7210 */ /* 0x000fe40007f5e0ff */
        /* <DEDUP_REMOVED lines=18> */
[----:B------:R-:W-:Y:S01]  /*33b40*/  IADD3 R13, PT, PT, R12, R13, R59 ;  /* 0x0000000d0c0d7210 */ /* 0x000fe20007ffe03b */
[----:B------:R-:W-:-:S03]  /*33b50*/  IMAD.WIDE.U32 R46, R63, R58, R46 ;  /* 0x0000003a3f2e7225 */ /* 0x000fc600078e002e */
[----:B------:R-:W-:Y:S01]  /*33b60*/  IADD3 R14, PT, PT, R14, R13, R42 ;  /* 0x0000000d0e0e7210 */ /* 0x000fe20007ffe02a */
[----:B------:R-:W-:Y:S01]  /*33b70*/  IMAD.MOV.U32 R59, RZ, RZ, R60 ;  /* 0x000000ffff3b7224 */ /* 0x000fe200078e003c */
[----:B------:R-:W-:Y:S01]  /*33b80*/  IADD3 R12, P0, PT, R47, R15, RZ ;  /* 0x0000000f2f0c7210 */ /* 0x000fe20007f1e0ff */
[----:B------:R-:W-:Y:S01]  /*33b90*/  IMAD.X R15, RZ, RZ, RZ, P3 ;  /* 0x000000ffff0f7224 */ /* 0x000fe200018e06ff */
[----:B------:R-:W-:Y:S01]  /*33ba0*/  IADD3.X R42, PT, PT, RZ, RZ, RZ, P1, !PT ;  /* 0x000000ffff2a7210 */ /* 0x000fe20000ffe4ff */
[----:B------:R-:W-:Y:S02]  /*33bb0*/  IMAD.MOV.U32 R62, RZ, RZ, R46 ;  /* 0x000000ffff3e7224 */ /* 0x000fe400078e002e */
[----:B------:R-:W-:Y:S01]  /*33bc0*/  IMAD.X R13, RZ, RZ, RZ, P0 ;  /* 0x000000ffff0d7224 */ /* 0x000fe200000e06ff */
[----:B------:R-:W-:Y:S02]  /*33bd0*/  IADD3 R15, PT, PT, R15, R14, R42 ;  /* 0x0000000e0f0f7210 */ /* 0x000fe40007ffe02a */
[----:B------:R-:W-:Y:S01]  /*33be0*/  IADD3.X R14, PT, PT, RZ, RZ, RZ, P4, !PT ;  /* 0x000000ffff0e7210 */ /* 0x000fe200027fe4ff */
[----:B------:R-:W-:-:S05]  /*33bf0*/  IMAD.WIDE.U32 R12, R63, R78, R12 ;  /* 0x0000004e3f0c7225 */ /* 0x000fca00078e000c */
        /* <DEDUP_REMOVED lines=33> */
[----:B------:R-:W-:Y:S02]  /*33e10*/  ISETP.GE.U32.AND P0, PT, R66, R52, PT ;  /* 0x000000344200720c */ /* 0x000fe40003f06070 */
[----:B------:R-:W-:Y:S02]  /*33e20*/  MOV R14, R66 ;  /* 0x00000042000e7202 */ /* 0x000fe40000000f00 */
[----:B------:R-:W-:-:S13]  /*33e30*/  ISETP.GT.U32.OR P0, PT, R53, R50, !P0 ;  /* 0x000000323500720c */ /* 0x000fda0004704470 */
[----:B------:R-:W-:Y:S05]  /*33e40*/  @P0 BRA `(.L_x_400) ;  /* 0x0000000000580947 */ /* 0x000fea0003800000 */
.L_x_399:
        /* <DEDUP_REMOVED lines=22> */
.L_x_400:
[----:B------:R-:W-:Y:S01]  /*33fb0*/  SHF.L.U64.HI R42, R63, 0x1, R13 ;  /* 0x000000013f2a7819 */ /* 0x000fe2000001020d */
[----:B------:R-:W-:Y:S01]  /*33fc0*/  IMAD.WIDE.U32 R12, R15, 0x2, RZ ;  /* 0x000000020f0c7825 */ /* 0x000fe200078e00ff */
[----:B------:R-:W-:Y:S02]  /*33fd0*/  SHF.L.U64.HI R44, R50, 0x1, R73 ;  /* 0x00000001322c7819 */ /* 0x000fe40000010249 */
[----:B------:R-:W-:Y:S01]  /*33fe0*/  LOP3.LUT R67, R42, 0x1, RZ, 0xc0, !PT ;  /* 0x000000012a437812 */ /* 0x000fe200078ec0ff */
[----:B------:R-:W-:Y:S01]  /*33ff0*/  IMAD.SHL.U32 R45, R50, 0x2, RZ ;  /* 0x00000002322d7824 */ /* 0x000fe200078e00ff */
[----:B------:R-:W-:Y:S02]  /*34000*/  SHF.R.U32.HI R42, RZ, 0x1f, R14 ;  /* 0x0000001fff2a7819 */ /* 0x000fe4000001160e */
[----:B------:R-:W-:Y:S02]  /*34010*/  IADD3 R73, P2, PT, R12, R67, RZ ;  /* 0x000000430c497210 */ /* 0x000fe40007f5e0ff */
[----:B------:R-:W-:-:S02]  /*34020*/  SHF.L.U32 R47, R69, 0x1, RZ ;  /* 0x00000001452f7819 */ /* 0x000fc400000006ff */
[C---:B------:R-:W-:Y:S01]  /*34030*/  ISETP.GT.U32.AND P0, PT, R73.reuse, R78, PT ;  /* 0x0000004e4900720c */ /* 0x040fe20003f04070 */
[----:B------:R-:W-:Y:S01]  /*34040*/  IMAD.X R50, RZ, RZ, R13, P2 ;  /* 0x000000ffff327224 */ /* 0x000fe200010e060d */
[----:B------:R-:W-:Y:S02]  /*34050*/  ISETP.GT.U32.AND P1, PT, R73, -0x1, PT ;  /* 0xffffffff4900780c */ /* 0x000fe40003f24070 */
[----:B------:R-:W-:Y:S02]  /*34060*/  LOP3.LUT R44, R44, 0x1, RZ, 0xc0, !PT ;  /* 0x000000012c2c7812 */ /* 0x000fe400078ec0ff */
[----:B------:R-:W-:Y:S02]  /*34070*/  ISETP.GT.U32.OR.EX P0, PT, R50, RZ, P0, P1 ;  /* 0x000000ff3200720c */ /* 0x000fe40000704510 */
[----:B------:R-:W-:Y:S01]  /*34080*/  LOP3.LUT R48, R42, 0xfffffffe, R45, 0xf8, !PT ;  /* 0xfffffffe2a307812 */ /* 0x000fe200078ef82d */
[----:B------:R-:W-:Y:S01]  /*34090*/  IMAD.SHL.U32 R42, R63, 0x2, RZ ;  /* 0x000000023f2a7824 */ /* 0x000fe200078e00ff */
[----:B------:R-:W-:-:S02]  /*340a0*/  SHF.L.U64.HI R50, R68, 0x1, R49 ;  /* 0x0000000144327819 */ /* 0x000fc40000010231 */
[----:B------:R-:W-:Y:S02]  /*340b0*/  SHF.L.U64.HI R45, R62, 0x1, R65 ;  /* 0x000000013e2d7819 */ /* 0x000fe40000010241 */
[----:B------:R-:W-:Y:S01]  /*340c0*/  SHF.L.U64.HI R61, R69, 0x1, R46 ;  /* 0x00000001453d7819 */ /* 0x000fe2000001022e */
[----:B------:R-:W-:Y:S01]  /*340d0*/  IMAD.SHL.U32 R46, R68, 0x2, RZ ;  /* 0x00000002442e7824 */ /* 0x000fe200078e00ff */
[----:B------:R-:W-:Y:S02]  /*340e0*/  SHF.L.U64.HI R49, R59, 0x1, R64 ;  /* 0x000000013b317819 */ /* 0x000fe40000010240 */
[----:B------:R-:W-:Y:S01]  /*340f0*/  LOP3.LUT R47, R44, 0xfffffffe, R47, 0xf8, !PT ;  /* 0xfffffffe2c2f7812 */ /* 0x000fe200078ef82f */
[----:B------:R-:W-:Y:S01]  /*34100*/  IMAD.SHL.U32 R44, R62, 0x2, RZ ;  /* 0x000000023e2c7824 */ /* 0x000fe200078e00ff */
[----:B------:R-:W-:Y:S02]  /*34110*/  LOP3.LUT R45, R45, 0x1, RZ, 0xc0, !PT ;  /* 0x000000012d2d7812 */ /* 0x000fe400078ec0ff */
[----:B------:R-:W-:-:S02]  /*34120*/  SHF.L.U32 R59, R59, 0x1, RZ ;  /* 0x000000013b3b7819 */ /* 0x000fc400000006ff */
[----:B------:R-:W-:Y:S02]  /*34130*/  LOP3.LUT R61, R61, 0x1, RZ, 0xc0, !PT ;  /* 0x000000013d3d7812 */ /* 0x000fe400078ec0ff */
[----:B------:R-:W-:Y:S02]  /*34140*/  LOP3.LUT R50, R50, 0x1, RZ, 0xc0, !PT ;  /* 0x0000000132327812 */ /* 0x000fe400078ec0ff */
[----:B------:R-:W-:Y:S02]  /*34150*/  LOP3.LUT R49, R49, 0x1, RZ, 0xc0, !PT ;  /* 0x0000000131317812 */ /* 0x000fe400078ec0ff */
[----:B------:R-:W-:Y:S02]  /*34160*/  LOP3.LUT R42, R45, 0xfffffffe, R42, 0xf8, !PT ;  /* 0xfffffffe2d2a7812 */ /* 0x000fe400078ef82a */
[----:B------:R-:W-:Y:S02]  /*34170*/  LOP3.LUT R46, R61, 0xfffffffe, R46, 0xf8, !PT ;  /* 0xfffffffe3d2e7812 */ /* 0x000fe400078ef82e */
[----:B------:R-:W-:-:S02]  /*34180*/  LOP3.LUT R59, R50, 0xfffffffe, R59, 0xf8, !PT ;  /* 0xfffffffe323b7812 */ /* 0x000fc400078ef83b */
[----:B------:R-:W-:Y:S02]  /*34190*/  LOP3.LUT R44, R49, 0xfffffffe, R44, 0xf8, !PT ;  /* 0xfffffffe312c7812 */ /* 0x000fe400078ef82c */
[----:B------:R-:W-:Y:S01]  /*341a0*/  SHF.L.U32 R45, R14, 0x1, RZ ;  /* 0x000000010e2d7819 */ /* 0x000fe200000006ff */
        /* <DEDUP_REMOVED lines=27> */
[----:B------:R-:W-:Y:S02]  /*34360*/  LOP3.LUT R63, R67, R12, RZ, 0xfc, !PT ;  /* 0x0000000c433f7212 */ /* 0x000fe400078efcff */
[----:B------:R-:W-:-:S13]  /*34370*/  ISETP.GT.U32.OR P0, PT, R53, R48, !P0 ;  /* 0x000000303500720c */ /* 0x000fda0004704470 */
[----:B------:R-:W-:Y:S05]  /*34380*/  @P0 BRA `(.L_x_402) ;  /* 0x0000000000600947 */ /* 0x000fea0003800000 */
.L_x_401:
[----:B------:R-:W-:Y:S02]  /*34390*/  IADD3 R45, P0, PT, R45, -R52, RZ ;  /* 0x800000342d2d7210 */ /* 0x000fe40007f1e0ff */
[----:B------:R-:W-:-:S03]  /*343a0*/  SHF.L.U32 R15, R15, 0x1, RZ ;  /* 0x000000010f0f7819 */ /* 0x000fc600000006ff */
[----:B------:R-:W-:Y:S01]  /*343b0*/  IMAD.X R12, RZ, RZ, -0x1, P0 ;  /* 0xffffffffff0c7424 */ /* 0x000fe200000e06ff */
[----:B------:R-:W-:-:S04]  /*343c0*/  LOP3.LUT R15, R67, R15, RZ, 0xfc, !PT ;  /* 0x0000000f430f7212 */ /* 0x000fc800078efcff */
        /* <DEDUP_REMOVED lines=20> */
.L_x_402:
[----:B------:R-:W-:Y:S01]  /*34510*/  IADD3 R13, P0, PT, -R45, R77, RZ ;  /* 0x0000004d2d0d7210 */ /* 0x000fe20007f1e1ff */
[----:B------:R-:W-:-:S04]  /*34520*/  VIADD R45, R34, UR11 ;  /* 0x0000000b222d7c36 */ /* 0x000fc80008000000 */
[----:B------:R-:W-:-:S05]  /*34530*/  IMAD.X R15, RZ, RZ, -0x1, P0 ;  /* 0xffffffffff0f7424 */ /* 0x000fca00000e06ff */
[----:B------:R-:W-:-:S04]  /*34540*/  SHF.R.U32.HI R15, RZ, 0x1f, R15 ;  /* 0x0000001fff0f7819 */ /* 0x000fc8000001160f */
[----:B------:R-:W-:-:S04]  /*34550*/  IADD3 R74, P0, P1, R74, -R15, -R48 ;  /* 0x8000000f4a4a7210 */ /* 0x000fc8000791e830 */
[----:B------:R-:W-:Y:S02]  /*34560*/  IADD3.X R14, PT, PT, RZ, -0x1, R70, P0, P1 ;  /* 0xffffffffff0e7810 */ /* 0x000fe400007e2446 */
[----:B------:R-:W-:Y:S02]  /*34570*/  ISETP.GE.U32.AND P0, PT, R45, UR11, PT ;  /* 0x0000000b2d007c0c */ /* 0x000fe4000bf06070 */
[----:B------:R-:W-:Y:S02]  /*34580*/  SHF.R.U32.HI R14, RZ, 0x1f, R14 ;  /* 0x0000001fff0e7819 */ /* 0x000fe4000001160e */
[----:B------:R-:W-:Y:S02]  /*34590*/  SEL R12, RZ, 0x1, P0 ;  /* 0x00000001ff0c7807 */ /* 0x000fe40000000000 */
[----:B------:R-:W-:-:S04]  /*345a0*/  IADD3 R14, P1, P2, R79, -R14, -R47 ;  /* 0x8000000e4f0e7210 */ /* 0x000fc80007a3e82f */
[----:B------:R-:W-:Y:S02]  /*345b0*/  IADD3.X R15, PT, PT, RZ, -0x1, R70, P1, P2 ;  /* 0xffffffffff0f7810 */ /* 0x000fe40000fe4446 */
[----:B------:R-:W-:Y:S02]  /*345c0*/  IADD3 R48, P2, P3, R35, UR10, R12 ;  /* 0x0000000a23307c10 */ /* 0x000fe4000fb5e00c */
[----:B------:R-:W-:-:S04]  /*345d0*/  SHF.R.U32.HI R15, RZ, 0x1f, R15 ;  /* 0x0000001fff0f7819 */ /* 0x000fc8000001160f */
[----:B------:R-:W-:Y:S02]  /*345e0*/  IADD3 R76, P0, P1, R76, -R15, -R46 ;  /* 0x8000000f4c4c7210 */ /* 0x000fe4000791e82e */
[----:B------:R-:W-:Y:S02]  /*345f0*/  IADD3.X R15, PT, PT, RZ, RZ, RZ, P2, P3 ;  /* 0x000000ffff0f7210 */ /* 0x000fe400017e64ff */
[----:B------:R-:W-:Y:S02]  /*34600*/  IADD3.X R34, PT, PT, RZ, -0x1, R70, P0, P1 ;  /* 0xffffffffff227810 */ /* 0x000fe400007e2446 */
[----:B------:R-:W-:Y:S02]  /*34610*/  IADD3 R91, P0, P1, R36, UR9, R15 ;  /* 0x00000009245b7c10 */ /* 0x000fe4000f91e00f */
[----:B------:R-:W-:Y:S02]  /*34620*/  SHF.R.U32.HI R34, RZ, 0x1f, R34 ;  /* 0x0000001fff227819 */ /* 0x000fe40000011622 */
[----:B------:R-:W-:-:S02]  /*34630*/  IADD3.X R12, PT, PT, RZ, RZ, RZ, P0, P1 ;  /* 0x000000ffff0c7210 */ /* 0x000fc400007e24ff */
[----:B------:R-:W-:Y:S02]  /*34640*/  IADD3 R59, P0, P1, R83, -R34, -R59 ;  /* 0x80000022533b7210 */ /* 0x000fe4000791e83b */
[----:B------:R-:W-:Y:S02]  /*34650*/  IADD3 R79, P2, P3, R37, UR8, R12 ;  /* 0x00000008254f7c10 */ /* 0x000fe4000fb5e00c */
[----:B------:R-:W-:Y:S02]  /*34660*/  IADD3.X R61, PT, PT, RZ, -0x1, R70, P0, P1 ;  /* 0xffffffffff3d7810 */ /* 0x000fe400007e2446 */
[----:B------:R-:W-:Y:S02]  /*34670*/  IADD3.X R15, PT, PT, RZ, RZ, RZ, P2, P3 ;  /* 0x000000ffff0f7210 */ /* 0x000fe400017e64ff */
[----:B------:R-:W-:Y:S02]  /*34680*/  SHF.R.U32.HI R61, RZ, 0x1f, R61 ;  /* 0x0000001fff3d7819 */ /* 0x000fe4000001163d */
[----:B------:R-:W-:-:S02]  /*34690*/  IADD3 R77, P2, P3, R38, UR7, R15 ;  /* 0x00000007264d7c10 */ /* 0x000fc4000fb5e00f */
[----:B------:R-:W-:Y:S02]  /*346a0*/  IADD3 R61, P0, P1, R80, -R61, -R44 ;  /* 0x8000003d503d7210 */ /* 0x000fe4000791e82c */
[----:B------:R-:W-:Y:S02]  /*346b0*/  IADD3.X R12, PT, PT, RZ, RZ, RZ, P2, P3 ;  /* 0x000000ffff0c7210 */ /* 0x000fe400017e64ff */
[----:B------:R-:W-:Y:S02]  /*346c0*/  IADD3.X R62, PT, PT, RZ, -0x1, R70, P0, P1 ;  /* 0xffffffffff3e7810 */ /* 0x000fe400007e2446 */
[----:B------:R-:W-:Y:S02]  /*346d0*/  IADD3 R38, P0, P1, R39, UR6, R12 ;  /* 0x0000000627267c10 */ /* 0x000fe4000f91e00c */
[----:B------:R-:W-:Y:S02]  /*346e0*/  SHF.R.U32.HI R62, RZ, 0x1f, R62 ;  /* 0x0000001fff3e7819 */ /* 0x000fe4000001163e */
[----:B------:R-:W-:-:S02]  /*346f0*/  IADD3.X R15, PT, PT, RZ, RZ, RZ, P0, P1 ;  /* 0x000000ffff0f7210 */ /* 0x000fc400007e24ff */
[----:B------:R-:W-:Y:S01]  /*34700*/  IADD3 R62, P0, P1, R93, -R62, -R42 ;  /* 0x8000003e5d3e7210 */ /* 0x000fe2000791e82a */
[----:B------:R-:W-:Y:S01]  /*34710*/  IMAD.MOV.U32 R42, RZ, RZ, R38 ;  /* 0x000000ffff2a7224 */ /* 0x000fe200078e0026 */
[----:B------:R-:W-:Y:S02]  /*34720*/  IADD3 R37, P2, P3, R40, UR5, R15 ;  /* 0x0000000528257c10 */ /* 0x000fe4000fb5e00f */
[----:B------:R-:W-:Y:S02]  /*34730*/  IADD3.X R34, PT, PT, RZ, -0x1, R70, P0, P1 ;  /* 0xffffffffff227810 */ /* 0x000fe400007e2446 */
[----:B------:R-:W-:Y:S02]  /*34740*/  IADD3.X R12, PT, PT, RZ, RZ, RZ, P2, P3 ;  /* 0x000000ffff0c7210 */ /* 0x000fe400017e64ff */
[----:B------:R-:W-:Y:S02]  /*34750*/  SHF.R.U32.HI R34, RZ, 0x1f, R34 ;  /* 0x0000001fff227819 */ /* 0x000fe40000011622 */
[----:B------:R-:W-:-:S02]  /*34760*/  IADD3 R35, P4, P5, R41, UR4, R12 ;  /* 0x0000000429237c10 */ /* 0x000fc4000fd9e00c */
[----:B------:R-:W-:Y:S01]  /*34770*/  IADD3 R63, P2, P3, R81, -R34, -R63 ;  /* 0x80000022513f7210 */ /* 0x000fe20007b5e83f */
[----:B------:R-:W-:Y:S01]  /*34780*/  IMAD.MOV.U32 R34, RZ, RZ, R37 ;  /* 0x000000ffff227224 */ /* 0x000fe200078e0025 */
[----:B------:R-:W-:Y:S02]  /*34790*/  ISETP.LE.U32.AND P0, PT, R35, R78, PT ;  /* 0x0000004e2300720c */ /* 0x000fe40003f03070 */
[----:B------:R-:W-:Y:S02]  /*347a0*/  ISETP.GT.U32.AND P1, PT, R63, -0x1, PT ;  /* 0xffffffff3f00780c */ /* 0x000fe40003f24070 */
[----:B------:R-:W-:Y:S02]  /*347b0*/  IADD3.X R15, PT, PT, RZ, -0x1, R70, P2, P3 ;  /* 0xffffffffff0f7810 */ /* 0x000fe400017e6446 */
[----:B------:R-:W-:Y:S02]  /*347c0*/  ISETP.GT.U32.AND P2, PT, R35, -0x1, PT ;  /* 0xffffffff2300780c */ /* 0x000fe40003f44070 */
[----:B------:R-:W-:-:S02]  /*347d0*/  ISETP.GT.AND.EX P1, PT, R15, -0x1, PT, P1 ;  /* 0xffffffff0f00780c */ /* 0x000fc40003f24310 */
[----:B------:R-:W-:Y:S02]  /*347e0*/  IADD3.X R12, PT, PT, RZ, RZ, RZ, P4, P5 ;  /* 0x000000ffff0c7210 */ /* 0x000fe400027ea4ff */
[----:B------:R-:W-:Y:S02]  /*347f0*/  MOV R36, R48 ;  /* 0x0000003000247202 */ /* 0x000fe40000000f00 */
        /* <DEDUP_REMOVED lines=18> */
.L_x_403:
        /* <DEDUP_REMOVED lines=28> */
.L_x_404:
        /* <DEDUP_REMOVED lines=22> */
.L_x_405:
[----:B------:R-:W-:-:S04]  /*34c40*/  IMAD.WIDE.U32 R48, R45, R45, RZ ;  /* 0x0000002d2d307225 */ /* 0x000fc800078e00ff */
[----:B------:R-:W-:Y:S01]  /*34c50*/  HFMA2 R69, -RZ, RZ, 0, 0 ;  /* 0x00000000ff457431 */ /* 0x000fe200000001ff */
[----:B------:R-:W-:Y:S01]  /*34c60*/  MOV R41, RZ ;  /* 0x000000ff00297202 */ /* 0x000fe20000000f00 */
[----:B------:R-:W-:Y:S02]  /*34c70*/  HFMA2 R37, -RZ, RZ, 0, 0 ;  /* 0x00000000ff257431 */ /* 0x000fe400000001ff */
[----:B------:R-:W-:Y:S02]  /*34c80*/  IMAD.MOV.U32 R38, RZ, RZ, R49 ;  /* 0x000000ffff267224 */ /* 0x000fe400078e0031 */
[----:B------:R-:W-:Y:S02]  /*34c90*/  HFMA2 R73, -RZ, RZ, 0, 0 ;  /* 0x00000000ff497431 */ /* 0x000fe400000001ff */
[----:B------:R-:W-:Y:S01]  /*34ca0*/  IMAD.MOV.U32 R39, RZ, RZ, RZ ;  /* 0x000000ffff277224 */ /* 0x000fe200078e00ff */
[----:B------:R-:W-:Y:S01]  /*34cb0*/  LOP3.LUT R46, R48, 0xfffffffd, RZ, 0xc0, !PT ;  /* 0xfffffffd302e7812 */ /* 0x000fe200078ec0ff */
[----:B------:R-:W-:Y:S01]  /*34cc0*/  IMAD.MOV.U32 R65, RZ, RZ, RZ ;  /* 0x000000ffff417224 */ /* 0x000fe200078e00ff */
[----:B------:R-:W-:Y:S01]  /*34cd0*/  MOV R47, RZ ;  /* 0x000000ff002f7202 */ /* 0x000fe20000000f00 */
[----:B------:R-:W-:Y:S01]  /*34ce0*/  IMAD.WIDE.U32 R38, R45, R36, R38 ;  /* 0x000000242d267225 */ /* 0x000fe200078e0026 */
[----:B------:R-:W-:-:S03]  /*34cf0*/  MOV R95, RZ ;  /* 0x000000ff005f7202 */ /* 0x000fc60000000f00 */
[----:B------:R-:W-:Y:S02]  /*34d00*/  HFMA2 R87, -RZ, RZ, 0, 0 ;  /* 0x00000000ff577431 */ /* 0x000fe400000001ff */
[----:B------:R-:W-:Y:S02]  /*34d10*/  IMAD.MOV.U32 R40, RZ, RZ, R38 ;  /* 0x000000ffff287224 */ /* 0x000fe400078e0026 */
[----:B------:R-:W-:Y:S02]  /*34d20*/  IMAD.IADD R64, R39, 0x1, R69 ;  /* 0x0000000127407824 */ /* 0x000fe400078e0245 */
[----:B------:R-:W-:-:S04]  /*34d30*/  IMAD.WIDE.U32 R40, R45, R36, R40 ;  /* 0x000000242d287225 */ /* 0x000fc800078e0028 */
[----:B------:R-:W-:-:S04]  /*34d40*/  IMAD.WIDE.U32 R64, R45, R91, R64 ;  /* 0x0000005b2d407225 */ /* 0x000fc800078e0040 */
[----:B------:R-:W-:Y:S02]  /*34d50*/  IMAD.IADD R39, R69, 0x1, R41 ;  /* 0x0000000145277824 */ /* 0x000fe400078e0229 */
[----:B------:R-:W-:Y:S02]  /*34d60*/  IMAD R93, R48, R33, RZ ;  /* 0x00000021305d7224 */ /* 0x000fe400078e02ff */
[----:B------:R-:W-:Y:S01]  /*34d70*/  IMAD.MOV.U32 R49, RZ, RZ, RZ ;  /* 0x000000ffff317224 */ /* 0x000fe200078e00ff */
[----:B------:R-:W-:Y:S01]  /*34d80*/  IADD3 R38, P0, PT, R39, R64, RZ ;  /* 0x0000004027267210 */ /* 0x000fe20007f1e0ff */
[----:B------:R-:W-:Y:S02]  /*34d90*/  IMAD.IADD R64, R65, 0x1, R37 ;  /* 0x0000000141407824 */ /* 0x000fe400078e0225 */
[----:B------:R-:W-:Y:S02]  /*34da0*/  IMAD.MOV.U32 R65, RZ, RZ, RZ ;  /* 0x000000ffff417224 */ /* 0x000fe400078e00ff */
[----:B------:R-:W-:-:S02]  /*34db0*/  IMAD.X R39, RZ, RZ, RZ, P0 ;  /* 0x000000ffff277224 */ /* 0x000fc400000e06ff */
[----:B------:R-:W-:-:S04]  /*34dc0*/  IMAD.WIDE.U32 R64, R45, R79, R64 ;  /* 0x0000004f2d407225 */ /* 0x000fc800078e0040 */
[----:B------:R-:W-:-:S04]  /*34dd0*/  IMAD.WIDE.U32 R38, R36, R36, R38 ;  /* 0x0000002424267225 */ /* 0x000fc800078e0026 */
[----:B------:R-:W-:Y:S02]  /*34de0*/  IMAD.IADD R69, R69, 0x1, R39 ;  /* 0x0000000145457824 */ /* 0x000fe400078e0227 */
[----:B------:R-:W-:Y:S02]  /*34df0*/  IMAD.MOV.U32 R48, RZ, RZ, R38 ;  /* 0x000000ffff307224 */ /* 0x000fe400078e0026 */
[----:B------:R-:W-:Y:S01]  /*34e00*/  IMAD.HI.U32 R41, R93, R52, R46 ;  /* 0x000000345d297227 */ /* 0x000fe200078e002e */
[----:B------:R-:W-:Y:S02]  /*34e10*/  IADD3 R68, P0, PT, R69, R64, RZ ;  /* 0x0000004045447210 */ /* 0x000fe40007f1e0ff */
[----:B------:R-:W-:Y:S01]  /*34e20*/  IADD3 R64, PT, PT, R65, R73, RZ ;  /* 0x0000004941407210 */ /* 0x000fe20007ffe0ff */
[----:B------:R-:W-:Y:S01]  /*34e30*/  IMAD.WIDE.U32 R48, R45, R91, R48 ;  /* 0x0000005b2d307225 */ /* 0x000fe200078e0030 */
[----:B------:R-:W-:-:S03]  /*34e40*/  IADD3 R40, P1, PT, R41, R40, RZ ;  /* 0x0000002829287210 */ /* 0x000fc60007f3e0ff */
[----:B------:R-:W-:Y:S01]  /*34e50*/  IMAD.X R69, RZ, RZ, RZ, P0 ;  /* 0x000000ffff457224 */ /* 0x000fe200000e06ff */
[----:B------:R-:W-:Y:S01]  /*34e60*/  IADD3 R39, PT, PT, R37, R49, RZ ;  /* 0x0000003125277210 */ /* 0x000fe20007ffe0ff */
[----:B------:R-:W-:Y:S02]  /*34e70*/  IMAD.MOV.U32 R65, RZ, RZ, RZ ;  /* 0x000000ffff417224 */ /* 0x000fe400078e00ff */
[----:B------:R-:W-:-:S04]  /*34e80*/  IMAD.WIDE.U32 R68, R36, R91, R68 ;  /* 0x0000005b24447225 */ /* 0x000fc800078e0044 */
[----:B------:R-:W-:-:S04]  /*34e90*/  IMAD.WIDE.U32 R64, R45, R77, R64 ;  /* 0x0000004d2d407225 */ /* 0x000fc800078e0040 */
[----:B------:R-:W-:Y:S02]  /*34ea0*/  IMAD.IADD R47, R37, 0x1, R69 ;  /* 0x00000001252f7824 */ /* 0x000fe400078e0245 */
[----:B------:R-:W-:Y:S01]  /*34eb0*/  IMAD.X R41, RZ, RZ, RZ, P1 ;  /* 0x000000ffff297224 */ /* 0x000fe200008e06ff */
[----:B------:R-:W-:Y:S01]  /*34ec0*/  IADD3 R68, P1, PT, R39, R68, RZ ;  /* 0x0000004427447210 */ /* 0x000fe20007f3e0ff */
[----:B------:R-:W-:Y:S01]  /*34ed0*/  IMAD.MOV.U32 R81, RZ, RZ, RZ ;  /* 0x000000ffff517224 */ /* 0x000fe200078e00ff */
[----:B------:R-:W-:Y:S01]  /*34ee0*/  IADD3 R38, P0, PT, R47, R64, RZ ;  /* 0x000000402f267210 */ /* 0x000fe20007f1e0ff */
[----:B------:R-:W-:Y:S02]  /*34ef0*/  HFMA2 R47, -RZ, RZ, 0, 0 ;  /* 0x00000000ff2f7431 */ /* 0x000fe400000001ff */
[----:B------:R-:W-:-:S04]  /*34f00*/  IMAD.WIDE.U32 R40, R93, R53, R40 ;  /* 0x000000355d287225 */ /* 0x000fc800078e0028 */
[----:B------:R-:W-:Y:S02]  /*34f10*/  IMAD.X R69, RZ, RZ, RZ, P1 ;  /* 0x000000ffff457224 */ /* 0x000fe400008e06ff */
[----:B------:R-:W-:Y:S02]  /*34f20*/  IMAD R89, R40, R33, RZ ;  /* 0x0000002128597224 */ /* 0x000fe400078e02ff */
[----:B------:R-:W-:Y:S02]  /*34f30*/  IMAD.MOV.U32 R46, RZ, RZ, R40 ;  /* 0x000000ffff2e7224 */ /* 0x000fe400078e0028 */
[----:B------:R-:W-:Y:S01]  /*34f40*/  IMAD.X R39, RZ, RZ, RZ, P0 ;  /* 0x000000ffff277224 */ /* 0x000fe200000e06ff */
[----:B------:R-:W-:Y:S01]  /*34f50*/  IADD3 R48, P0, PT, R41, R48, RZ ;  /* 0x0000003029307210 */ /* 0x000fe20007f1e0ff */
[----:B------:R-:W-:-:S03]  /*34f60*/  IMAD.WIDE.U32 R68, R36, R91, R68 ;  /* 0x0000005b24447225 */ /* 0x000fc600078e0044 */
[----:B------:R-:W-:Y:S01]  /*34f70*/  IADD3.X R49, PT, PT, RZ, RZ, RZ, P0, !PT ;  /* 0x000000ffff317210 */ /* 0x000fe200007fe4ff */
[----:B------:R-:W-:Y:S01]  /*34f80*/  IMAD.HI.U32 R67, R89, R52, R46 ;  /* 0x0000003459437227 */ /* 0x000fe200078e002e */
[----:B------:R-:W-:Y:S02]  /*34f90*/  IADD3 R41, PT, PT, R37, R69, RZ ;  /* 0x0000004525297210 */ /* 0x000fe40007ffe0ff */
[----:B------:R-:W-:Y:S01]  /*34fa0*/  MOV R69, RZ ;  /* 0x000000ff00457202 */ /* 0x000fe20000000f00 */
[----:B------:R-:W-:Y:S02]  /*34fb0*/  IMAD.IADD R46, R65, 0x1, R95 ;  /* 0x00000001412e7824 */ /* 0x000fe400078e025f */
[----:B------:R-:W-:-:S04]  /*34fc0*/  IMAD.WIDE.U32 R38, R36, R79, R38 ;  /* 0x0000004f24267225 */ /* 0x000fc800078e0026 */
[----:B------:R-:W-:Y:S01]  /*34fd0*/  IMAD.WIDE.U32 R46, R45, R42, R46 ;  /* 0x0000002a2d2e7225 */ /* 0x000fe200078e002e */
[----:B------:R-:W-:-:S03]  /*34fe0*/  IADD3 R38, P1, PT, R41, R38, RZ ;  /* 0x0000002629267210 */ /* 0x000fc60007f3e0ff */
[----:B------:R-:W-:Y:S02]  /*34ff0*/  IMAD.IADD R39, R73, 0x1, R39 ;  /* 0x0000000149277824 */ /* 0x000fe400078e0227 */
[----:B------:R-:W-:-:S03]  /*35000*/  IMAD.WIDE.U32 R68, R45, R79, R68 ;  /* 0x0000004f2d447225 */ /* 0x000fc600078e0044 */
[----:B------:R-:W-:Y:S01]  /*35010*/  IADD3 R46, P0, PT, R39, R46, RZ ;  /* 0x0000002e272e7210 */ /* 0x000fe20007f1e0ff */
[----:B------:R-:W-:Y:S02]  /*35020*/  IMAD.X R39, RZ, RZ, RZ, P1 ;  /* 0x000000ffff277224 */ /* 0x000fe400008e06ff */
[----:B------:R-:W-:Y:S02]  /*35030*/  IMAD.IADD R41, R73, 0x1, R69 ;  /* 0x0000000149297824 */ /* 0x000fe400078e0245 */
[----:B------:R-:W-:-:S04]  /*35040*/  IMAD.WIDE.U32 R38, R91, R91, R38 ;  /* 0x0000005b5b267225 */ /* 0x000fc800078e0026 */
[----:B------:R-:W-:Y:S01]  /*35050*/  IMAD.IADD R40, R47, 0x1, R81 ;  /* 0x000000012f287824 */ /* 0x000fe200078e0251 */
[----:B------:R-:W-:Y:S01]  /*35060*/  IADD3 R38, P2, PT, R41, R38, RZ ;  /* 0x0000002629267210 */ /* 0x000fe20007f5e0ff */
[----:B------:R-:W-:Y:S01]  /*35070*/  IMAD.X R47, RZ, RZ, RZ, P0 ;  /* 0x000000ffff2f7224 */ /* 0x000fe200000e06ff */
[----:B------:R-:W-:Y:S01]  /*35080*/  IADD3 R37, PT, PT, R37, R39, RZ ;  /* 0x0000002725257210 */ /* 0x000fe20007ffe0ff */
[----:B------:R-:W-:-:S04]  /*35090*/  IMAD.WIDE.U32 R48, R93, R54, R48 ;  /* 0x000000365d307225 */ /* 0x000fc800078e0030 */
[----:B------:R-:W-:Y:S01]  /*350a0*/  IMAD.WIDE.U32 R46, R36, R77, R46 ;  /* 0x0000004d242e7225 */ /* 0x000fe200078e002e */
[----:B------:R-:W-:Y:S02]  /*350b0*/  IADD3 R66, P0, PT, R48, R67, RZ ;  /* 0x0000004330427210 */ /* 0x000fe40007f1e0ff */
[----:B------:R-:W-:Y:S01]  /*350c0*/  IADD3 R68, P3, PT, R49, R68, RZ ;  /* 0x0000004431447210 */ /* 0x000fe20007f7e0ff */
[----:B------:R-:W-:Y:S01]  /*350d0*/  IMAD.MOV.U32 R41, RZ, RZ, RZ ;  /* 0x000000ffff297224 */ /* 0x000fe200078e00ff */
[----:B------:R-:W-:Y:S01]  /*350e0*/  IADD3 R46, P1, PT, R37, R46, RZ ;  /* 0x0000002e252e7210 */ /* 0x000fe20007f3e0ff */
[----:B------:R-:W-:Y:S01]  /*350f0*/  IMAD.IADD R47, R95, 0x1, R47 ;  /* 0x000000015f2f7824 */ /* 0x000fe200078e022f */
[----:B------:R-:W-:Y:S01]  /*35100*/  IADD3.X R69, PT, PT, RZ, RZ, RZ, P3, !PT ;  /* 0x000000ffff457210 */ /* 0x000fe20001ffe4ff */
[----:B------:R-:W-:Y:S01]  /*35110*/  IMAD.WIDE.U32 R40, R45, R34, R40 ;  /* 0x000000222d287225 */ /* 0x000fe200078e0028 */
[----:B------:R-:W-:-:S03]  /*35120*/  MOV R49, RZ ;  /* 0x000000ff00317202 */ /* 0x000fc60000000f00 */
[----:B------:R-:W-:Y:S01]  /*35130*/  IMAD.X R67, RZ, RZ, RZ, P0 ;  /* 0x000000ffff437224 */ /* 0x000fe200000e06ff */
[----:B------:R-:W-:Y:S01]  /*35140*/  IADD3 R40, P0, PT, R47, R40, RZ ;  /* 0x000000282f287210 */ /* 0x000fe20007f1e0ff */
[----:B------:R-:W-:Y:S02]  /*35150*/  IMAD.X R39, RZ, RZ, RZ, P2 ;  /* 0x000000ffff277224 */ /* 0x000fe400010e06ff */
[----:B------:R-:W-:Y:S02]  /*35160*/  IMAD.X R47, RZ, RZ, RZ, P1 ;  /* 0x000000ffff2f7224 */ /* 0x000fe400008e06ff */
[----:B------:R-:W-:-:S04]  /*35170*/  IMAD.WIDE.U32 R66, R89, R53, R66 ;  /* 0x0000003559427225 */ /* 0x000fc800078e0042 */
[----:B------:R-:W-:-:S04]  /*35180*/  IMAD.WIDE.U32 R38, R36, R79, R38 ;  /* 0x0000004f24267225 */ /* 0x000fc800078e0026 */
[----:B------:R-:W-:Y:S01]  /*35190*/  IMAD.IADD R64, R41, 0x1, R87 ;  /* 0x0000000129407824 */ /* 0x000fe200078e0257 */
[----:B------:R-:W-:Y:S01]  /*351a0*/  IADD3 R37, PT, PT, R73, R39, RZ ;  /* 0x0000002749257210 */ /* 0x000fe20007ffe0ff */
[----:B------:R-:W-:Y:S02]  /*351b0*/  IMAD.X R41, RZ, RZ, RZ, P0 ;  /* 0x000000ffff297224 */ /* 0x000fe400000e06ff */
[----:B------:R-:W-:-:S04]  /*351c0*/  IMAD.WIDE.U32 R46, R91, R79, R46 ;  /* 0x0000004f5b2e7225 */ /* 0x000fc800078e002e */
[----:B------:R-:W-:Y:S01]  /*351d0*/  IMAD R75, R66, R33, RZ ;  /* 0x00000021424b7224 */ /* 0x000fe200078e02ff */
[----:B------:R-:W-:Y:S01]  /*351e0*/  IADD3 R46, P0, PT, R37, R46, RZ ;  /* 0x0000002e252e7210 */ /* 0x000fe20007f1e0ff */
[----:B------:R-:W-:Y:S02]  /*351f0*/  IMAD.MOV.U32 R48, RZ, RZ, R66 ;  /* 0x000000ffff307224 */ /* 0x000fe400078e0042 */
[----:B------:R-:W-:Y:S02]  /*35200*/  HFMA2 R37, -RZ, RZ, 0, 0 ;  /* 0x00000000ff257431 */ /* 0x000fe400000001ff */
[----:B------:R-:W-:-:S04]  /*35210*/  IMAD.WIDE.U32 R68, R93, R55, R68 ;  /* 0x000000375d447225 */ /* 0x000fc800078e0044 */
[----:B------:R-:W-:-:S04]  /*35220*/  IMAD.WIDE.U32 R40, R36, R42, R40 ;  /* 0x0000002a24287225 */ /* 0x000fc800078e0028 */
[----:B------:R-:W-:Y:S02]  /*35230*/  IMAD.IADD R39, R73, 0x1, R47 ;  /* 0x0000000149277824 */ /* 0x000fe400078e022f */
[----:B------:R-:W-:Y:S01]  /*35240*/  IMAD.HI.U32 R83, R75, R52, R48 ;  /* 0x000000344b537227 */ /* 0x000fe200078e0030 */
[----:B------:R-:W-:Y:S02]  /*35250*/  IADD3 R48, P2, PT, R68, R67, RZ ;  /* 0x0000004344307210 */ /* 0x000fe40007f5e0ff */
[----:B------:R-:W-:Y:S01]  /*35260*/  IADD3 R40, P1, PT, R39, R40, RZ ;  /* 0x0000002827287210 */ /* 0x000fe20007f3e0ff */
[----:B------:R-:W-:Y:S01]  /*35270*/  IMAD.MOV.U32 R65, RZ, RZ, RZ ;  /* 0x000000ffff417224 */ /* 0x000fe200078e00ff */
[----:B------:R-:W-:Y:S01]  /*35280*/  MOV R39, RZ ;  /* 0x000000ff00277202 */ /* 0x000fe20000000f00 */
        /* <DEDUP_REMOVED lines=23> */
[----:B------:R-:W-:Y:S02]  /*35400*/  IMAD R85, R38, R33, RZ ;  /* 0x0000002126557224 */ /* 0x000fe400078e02ff */
[----:B------:R-:W-:-:S04]  /*35410*/  IMAD.WIDE.U32 R64, R36, R34, R64 ;  /* 0x0000002224407225 */ /* 0x000fc800078e0040 */
[----:B------:R-:W-:Y:S02]  /*35420*/  IMAD.MOV.U32 R40, RZ, RZ, R38 ;  /* 0x000000ffff287224 */ /* 0x000fe400078e0026 */
[----:B------:R-:W-:Y:S02]  /*35430*/  IMAD.MOV.U32 R41, RZ, RZ, RZ ;  /* 0x000000ffff297224 */ /* 0x000fe400078e00ff */
[----:B------:R-:W-:-:S04]  /*35440*/  IMAD.WIDE.U32 R68, R93, R56, R68 ;  /* 0x000000385d447225 */ /* 0x000fc800078e0044 */
[----:B------:R-:W-:Y:S01]  /*35450*/  IMAD.HI.U32 R83, R85, R52, R40 ;  /* 0x0000003455537227 */ /* 0x000fe200078e0028 */
[----:B------:R-:W-:Y:S02]  /*35460*/  IADD3 R40, P1, PT, R47, R64, RZ ;  /* 0x000000402f287210 */ /* 0x000fe40007f3e0ff */
[----:B------:R-:W-:Y:S01]  /*35470*/  IADD3 R48, P2, PT, R68, R49, RZ ;  /* 0x0000003144307210 */ /* 0x000fe20007f5e0ff */
[----:B------:R-:W-:Y:S02]  /*35480*/  IMAD.IADD R64, R87, 0x1, R65 ;  /* 0x0000000157407824 */ /* 0x000fe400078e0241 */
[----:B------:R-:W-:Y:S01]  /*35490*/  IMAD.X R47, RZ, RZ, RZ, P0 ;  /* 0x000000ffff2f7224 */ /* 0x000fe200000e06ff */
[----:B------:R-:W-:Y:S01]  /*354a0*/  IADD3.X R49, PT, PT, RZ, RZ, RZ, P2, !PT ;  /* 0x000000ffff317210 */ /* 0x000fe200017fe4ff */
[----:B------:R-:W-:Y:S01]  /*354b0*/  IMAD.WIDE.U32 R66, R36, R77, R66 ;  /* 0x0000004d24427225 */ /* 0x000fe200078e0042 */
[----:B------:R-:W-:-:S03]  /*354c0*/  IADD3 R64, P0, PT, R64, R97, RZ ;  /* 0x0000006140407210 */ /* 0x000fc60007f1e0ff */
        /* <DEDUP_REMOVED lines=9> */
[----:B------:R-:W-:Y:S01]  /*35560*/  IMAD.MOV.U32 R67, RZ, RZ, RZ ;  /* 0x000000ffff437224 */ /* 0x000fe200078e00ff */
[----:B------:R-:W-:Y:S01]  /*35570*/  IADD3 R39, PT, PT, R81, R41, RZ ;  /* 0x0000002951277210 */ /* 0x000fe20007ffe0ff */
        /* <DEDUP_REMOVED lines=8> */
[----:B------:R-:W-:-:S03]  /*35600*/  IMAD.WIDE.U32 R46, R91, R77, R46 ;  /* 0x0000004d5b2e7225 */ /* 0x000fc600078e002e */
[----:B------:R-:W-:Y:S01]  /*35610*/  IADD3.X R69, PT, PT, RZ, RZ, RZ, P2, !PT ;  /* 0x000000ffff457210 */ /* 0x000fe200017fe4ff */
[----:B------:R-:W-:Y:S02]  /*35620*/  IMAD.X R41, RZ, RZ, RZ, P1 ;  /* 0x000000ffff297224 */ /* 0x000fe400008e06ff */
[----:B------:R-:W-:Y:S02]  /*35630*/  IMAD.X R73, RZ, RZ, RZ, P0 ;  /* 0x000000ffff497224 */ /* 0x000fe400000e06ff */
[----:B------:R-:W-:Y:S01]  /*35640*/  IMAD.X R39, RZ, RZ, RZ, P3 ;  /* 0x000000ffff277224 */ /* 0x000fe200018e06ff */
[----:B------:R-:W-:Y:S01]  /*35650*/  IADD3 R46, P3, PT, R67, R46, RZ ;  /* 0x0000002e432e7210 */ /* 0x000fe20007f7e0ff */
[----:B------:R-:W-:Y:S02]  /*35660*/  IMAD.IADD R47, R95, 0x1, R47 ;  /* 0x000000015f2f7824 */ /* 0x000fe400078e022f */
[----:B------:R-:W-:-:S04]  /*35670*/  IMAD.WIDE.U32 R40, R79, R77, R40 ;  /* 0x0000004d4f287225 */ /* 0x000fc800078e0028 */
[----:B------:R-:W-:Y:S01]  /*35680*/  IMAD.WIDE.U32 R72, R91, R34, R72 ;  /* 0x000000225b487225 */ /* 0x000fe200078e0048 */
[----:B------:R-:W-:Y:S02]  /*35690*/  IADD3 R40, P2, PT, R47, R40, RZ ;  /* 0x000000282f287210 */ /* 0x000fe40007f5e0ff */
[----:B------:R-:W-:Y:S01]  /*356a0*/  IADD3 R41, PT, PT, R95, R41, RZ ;  /* 0x000000295f297210 */ /* 0x000fe20007ffe0ff */
[----:B------:R-:W-:-:S03]  /*356b0*/  IMAD.WIDE.U32 R38, R75, R54, R38 ;  /* 0x000000364b267225 */ /* 0x000fc600078e0026 */
        /* <DEDUP_REMOVED lines=14> */
[----:B------:R-:W-:Y:S01]  /*357a0*/  IMAD.X R73, RZ, RZ, RZ, P1 ;  /* 0x000000ffff497224 */ /* 0x000fe200008e06ff */
[----:B------:R-:W-:Y:S01]  /*357b0*/  IADD3 R40, P1, PT, R47, R40, RZ ;  /* 0x000000282f287210 */ /* 0x000fe20007f3e0ff */
[----:B------:R-:W-:Y:S02]  /*357c0*/  HFMA2 R47, -RZ, RZ, 0, 0 ;  /* 0x00000000ff2f7431 */ /* 0x000fe400000001ff */
[----:B------:R-:W-:Y:S01]  /*357d0*/  IMAD.WIDE.U32 R48, R89, R56, R48 ;  /* 0x0000003859307225 */ /* 0x000fe200078e0030 */
[----:B------:R-:W-:-:S03]  /*357e0*/  MOV R66, R64 ;  /* 0x0000004000427202 */ /* 0x000fc60000000f00 */
[----:B------:R-:W-:Y:S01]  /*357f0*/  IMAD.IADD R41, R95, 0x1, R41 ;  /* 0x000000015f297824 */ /* 0x000fe200078e0229 */
[----:B------:R-:W-:Y:S01]  /*35800*/  IADD3 R68, P3, PT, R48, R39, RZ ;  /* 0x0000002730447210 */ /* 0x000fe20007f7e0ff */
[----:B------:R-:W-:Y:S02]  /*35810*/  IMAD R83, R64, R33, RZ ;  /* 0x0000002140537224 */ /* 0x000fe400078e02ff */
[----:B------:R-:W-:Y:S02]  /*35820*/  IMAD.MOV.U32 R67, RZ, RZ, RZ ;  /* 0x000000ffff437224 */ /* 0x000fe400078e00ff */
[----:B------:R-:W-:-:S04]  /*35830*/  IMAD.WIDE.U32 R72, R79, R42, R72 ;  /* 0x0000002a4f487225 */ /* 0x000fc800078e0048 */
[----:B------:R-:W-:-:S04]  /*35840*/  IMAD.HI.U32 R50, R83, R52, R66 ;  /* 0x0000003453327227 */ /* 0x000fc800078e0042 */
[----:B------:R-:W-:Y:S01]  /*35850*/  IMAD.X R39, RZ, RZ, RZ, P0 ;  /* 0x000000ffff277224 */ /* 0x000fe200000e06ff */
[----:B------:R-:W-:Y:S01]  /*35860*/  IADD3 R66, P0, PT, R41, R72, RZ ;  /* 0x0000004829427210 */ /* 0x000fe20007f1e0ff */
[----:B------:R-:W-:-:S03]  /*35870*/  IMAD.WIDE.U32 R46, R45, R34, R46 ;  /* 0x000000222d2e7225 */ /* 0x000fc600078e002e */
        /* <DEDUP_REMOVED lines=32> */
[----:B------:R-:W-:Y:S01]  /*35a80*/  IMAD.MOV.U32 R41, RZ, RZ, RZ ;  /* 0x000000ffff297224 */ /* 0x000fe200078e00ff */
[----:B------:R-:W-:Y:S01]  /*35a90*/  IADD3 R67, PT, PT, R81, R67, RZ ;  /* 0x0000004351437210 */ /* 0x000fe20007ffe0ff */
        /* <DEDUP_REMOVED lines=15> */
[C---:B------:R-:W-:Y:S01]  /*35b90*/  IMAD.IADD R73, R37.reuse, 0x1, R41 ;  /* 0x0000000125497824 */ /* 0x040fe200078e0229 */
[----:B------:R-:W-:Y:S01]  /*35ba0*/  IADD3.X R69, PT, PT, RZ, RZ, RZ, P4, !PT ;  /* 0x000000ffff457210 */ /* 0x000fe200027fe4ff */
[----:B------:R-:W-:Y:S01]  /*35bb0*/  IMAD.X R41, RZ, RZ, RZ, P3 ;  /* 0x000000ffff297224 */ /* 0x000fe200018e06ff */
[----:B------:R-:W-:Y:S01]  /*35bc0*/  IADD3 R95, PT, PT, R37, R45, RZ ;  /* 0x0000002d255f7210 */ /* 0x000fe20007ffe0ff */
        /* <DEDUP_REMOVED lines=10> */
[----:B------:R-:W-:Y:S01]  /*35c70*/  IMAD R93, R66, R33, RZ ;  /* 0x00000021425d7224 */ /* 0x000fe200078e02ff */
[----:B------:R-:W-:Y:S01]  /*35c80*/  IADD3 R72, P0, PT, R47, R72, RZ ;  /* 0x000000482f487210 */ /* 0x000fe20007f1e0ff */
[----:B------:R-:W-:Y:S02]  /*35c90*/  IMAD.MOV.U32 R38, RZ, RZ, R66 ;  /* 0x000000ffff267224 */ /* 0x000fe400078e0042 */
[----:B------:R-:W-:Y:S02]  /*35ca0*/  IMAD.MOV.U32 R39, RZ, RZ, RZ ;  /* 0x000000ffff277224 */ /* 0x000fe400078e00ff */
[----:B------:R-:W-:-:S04]  /*35cb0*/  IMAD.WIDE.U32 R68, R75, R56, R68 ;  /* 0x000000384b447225 */ /* 0x000fc800078e0044 */
[----:B------:R-:W-:Y:S01]  /*35cc0*/  IMAD.HI.U32 R50, R93, R52, R38 ;  /* 0x000000345d327227 */ /* 0x000fe200078e0026 */
[----:B------:R-:W-:Y:S02]  /*35cd0*/  IADD3 R39, PT, PT, R81, R73, RZ ;  /* 0x0000004951277210 */ /* 0x000fe40007ffe0ff */
[----:B------:R-:W-:Y:S01]  /*35ce0*/  IADD3 R64, P4, PT, R68, R65, RZ ;  /* 0x0000004144407210 */ /* 0x000fe20007f9e0ff */
[----:B------:R-:W-:-:S03]  /*35cf0*/  IMAD.WIDE.U32 R44, R77, R34, R44 ;  /* 0x000000224d2c7225 */ /* 0x000fc600078e002c */
[----:B------:R-:W-:Y:S01]  /*35d00*/  IADD3.X R65, PT, PT, RZ, RZ, RZ, P4, !PT ;  /* 0x000000ffff417210 */ /* 0x000fe200027fe4ff */
        /* <DEDUP_REMOVED lines=38> */
[C---:B------:R-:W-:Y:S01]  /*35f70*/  IMAD.IADD R46, R37.reuse, 0x1, R41 ;  /* 0x00000001252e7824 */ /* 0x040fe200078e0229 */
        /* <DEDUP_REMOVED lines=18> */
[----:B------:R-:W-:Y:S01]  /*360a0*/  IMAD.WIDE.U32 R48, R79, R35, R38 ;  /* 0x000000234f307225 */ /* 0x000fe200078e0026 */
[----:B------:R-:W-:-:S03]  /*360b0*/  MOV R38, R44 ;  /* 0x0000002c00267202 */ /* 0x000fc60000000f00 */
[----:B------:R-:W-:Y:S02]  /*360c0*/  IMAD R73, R44, R33, RZ ;  /* 0x000000212c497224 */ /* 0x000fe400078e02ff */
[----:B------:R-:W-:Y:S02]  /*360d0*/  IMAD.MOV.U32 R39, RZ, RZ, RZ ;  /* 0x000000ffff277224 */ /* 0x000fe400078e00ff */
[----:B------:R-:W-:Y:S02]  /*360e0*/  IMAD.IADD R41, R87, 0x1, R41 ;  /* 0x0000000157297824 */ /* 0x000fe400078e0229 */
[----:B------:R-:W-:-:S03]  /*360f0*/  IMAD.HI.U32 R79, R73, R52, R38 ;  /* 0x00000034494f7227 */ /* 0x000fc600078e0026 */
[----:B------:R-:W-:Y:S01]  /*36100*/  IADD3 R46, P6, PT, R41, R46, RZ ;  /* 0x0000002e292e7210 */ /* 0x000fe20007fde0ff */
[----:B------:R-:W-:Y:S02]  /*36110*/  IMAD.X R39, RZ, RZ, RZ, P4 ;  /* 0x000000ffff277224 */ /* 0x000fe400020e06ff */
[----:B------:R-:W-:Y:S01]  /*36120*/  IMAD.X R41, RZ, RZ, RZ, P5 ;  /* 0x000000ffff297224 */ /* 0x000fe200028e06ff */
[----:B------:R-:W-:Y:S01]  /*36130*/  IADD3.X R47, PT, PT, RZ, RZ, RZ, P6, !PT ;  /* 0x000000ffff2f7210 */ /* 0x000fe200037fe4ff */
        /* <DEDUP_REMOVED lines=24> */
[----:B------:R-:W-:Y:S02]  /*362c0*/  IMAD.IADD R39, R37, 0x1, R39 ;  /* 0x0000000125277824 */ /* 0x000fe400078e0227 */
        /* <DEDUP_REMOVED lines=18> */
[----:B------:R-:W-:Y:S01]  /*363f0*/  IMAD.WIDE.U32 R38, R42, R35, R38 ;  /* 0x000000232a267225 */ /* 0x000fe200078e0026 */
[----:B------:R-:W-:Y:S02]  /*36400*/  IADD3 R66, P4, PT, R66, R45, RZ ;  /* 0x0000002d42427210 */ /* 0x000fe40007f9e0ff */
[----:B------:R-:W-:Y:S01]  /*36410*/  IADD3 R44, P0, PT, R44, R79, RZ ;  /* 0x0000004f2c2c7210 */ /* 0x000fe20007f1e0ff */
[----:B------:R-:W-:Y:S01]  /*36420*/  IMAD.X R41, RZ, RZ, RZ, P6 ;  /* 0x000000ffff297224 */ /* 0x000fe200030e06ff */
[----:B------:R-:W-:Y:S01]  /*36430*/  IADD3 R75, P6, PT, R75, R36, RZ ;  /* 0x000000244b4b7210 */ /* 0x000fe20007fde0ff */
[----:B------:R-:W-:Y:S02]  /*36440*/  IMAD.X R47, RZ, RZ, RZ, P3 ;  /* 0x000000ffff2f7224 */ /* 0x000fe400018e06ff */
[----:B------:R-:W-:Y:S01]  /*36450*/  IMAD.IADD R45, R37, 0x1, R39 ;  /* 0x00000001252d7824 */ /* 0x000fe200078e0227 */
[----:B------:R-:W-:Y:S01]  /*36460*/  IADD3 R42, P3, PT, R41, R38, RZ ;  /* 0x00000026292a7210 */ /* 0x000fe20007f7e0ff */
[----:B------:R-:W-:Y:S01]  /*36470*/  IMAD.WIDE.U32 R46, R34, R35, R46 ;  /* 0x00000023222e7225 */ /* 0x000fe200078e002e */
[----:B------:R-:W-:-:S03]  /*36480*/  IADD3.X R41, PT, PT, RZ, RZ, RZ, P2, !PT ;  /* 0x000000ffff297210 */ /* 0x000fc600017fe4ff */
        /* <DEDUP_REMOVED lines=17> */
[----:B------:R-:W-:Y:S01]  /*365a0*/  IMAD R67, R40, R33, RZ ;  /* 0x0000002128437224 */ /* 0x000fe200078e02ff */
[----:B------:R-:W-:Y:S01]  /*365b0*/  IADD3.X R45, PT, PT, RZ, RZ, RZ, P6, !PT ;  /* 0x000000ffff2d7210 */ /* 0x000fe200037fe4ff */
[----:B------:R-:W-:-:S02]  /*365c0*/  IMAD.MOV.U32 R41, RZ, RZ, RZ ;  /* 0x000000ffff297224 */ /* 0x000fc400078e00ff */
[----:B------:R-:W-:-:S04]  /*365d0*/  IMAD.WIDE.U32 R48, R83, R58, R48 ;  /* 0x0000003a53307225 */ /* 0x000fc800078e0030 */
[----:B------:R-:W-:Y:S01]  /*365e0*/  IMAD.X R69, RZ, RZ, RZ, P0 ;  /* 0x000000ffff457224 */ /* 0x000fe200000e06ff */
[----:B------:R-:W-:Y:S01]  /*365f0*/  IADD3 R42, P0, PT, R42, R39, RZ ;  /* 0x000000272a2a7210 */ /* 0x000fe20007f1e0ff */
[----:B------:R-:W-:-:S03]  /*36600*/  IMAD.WIDE.U32 R46, R93, R56, R46 ;  /* 0x000000385d2e7225 */ /* 0x000fc600078e002e */
[----:B------:R-:W-:Y:S01]  /*36610*/  IADD3 R69, P1, PT, R69, R42, RZ ;  /* 0x0000002a45457210 */ /* 0x000fe20007f3e0ff */
[----:B------:R-:W-:Y:S01]  /*36620*/  IMAD.HI.U32 R65, R67, R52, R40 ;  /* 0x0000003443417227 */ /* 0x000fe200078e0028 */
[----:B------:R-:W-:-:S03]  /*36630*/  IADD3 R48, P5, PT, R48, R47, RZ ;  /* 0x0000002f30307210 */ /* 0x000fc60007fbe0ff */
[----:B------:R-:W-:Y:S01]  /*36640*/  IMAD.X R39, RZ, RZ, RZ, P2 ;  /* 0x000000ffff277224 */ /* 0x000fe200010e06ff */
[----:B------:R-:W-:Y:S01]  /*36650*/  IADD3 R40, P2, PT, R49, R75, RZ ;  /* 0x0000004b31287210 */ /* 0x000fe20007f5e0ff */
[----:B------:R-:W-:Y:S01]  /*36660*/  IMAD.WIDE.U32 R44, R73, R54, R44 ;  /* 0x00000036492c7225 */ /* 0x000fe200078e002c */
[----:B------:R-:W-:-:S03]  /*36670*/  IADD3.X R75, PT, PT, RZ, RZ, RZ, P3, !PT ;  /* 0x000000ffff4b7210 */ /* 0x000fc60001ffe4ff */
        /* <DEDUP_REMOVED lines=8> */
[----:B------:R-:W-:Y:S02]  /*36700*/  IMAD.X R45, RZ, RZ, RZ, P2 ;  /* 0x000000ffff2d7224 */ /* 0x000fe400010e06ff */
[----:B------:R-:W-:Y:S01]  /*36710*/  IMAD.WIDE.U32 R64, R83, R78, R40 ;  /* 0x0000004e53407225 */ /* 0x000fe200078e0028 */
[----:B------:R-:W-:-:S03]  /*36720*/  IADD3 R34, P2, PT, R34, R75, RZ ;  /* 0x0000004b22227210 */ /* 0x000fc60007f5e0ff */
[----:B------:R-:W-:-:S04]  /*36730*/  IMAD.WIDE.U32 R48, R93, R57, R48 ;  /* 0x000000395d307225 */ /* 0x000fc800078e0030 */
[----:B------:R-:W-:Y:S01]  /*36740*/  IMAD.WIDE.U32 R46, R73, R55, R46 ;  /* 0x00000037492e7225 */ /* 0x000fe200078e002e */
[----:B------:R-:W-:-:S03]  /*36750*/  IADD3 R38, P4, PT, R64, R49, RZ ;  /* 0x0000003140267210 */ /* 0x000fc60007f9e0ff */
[----:B------:R-:W-:Y:S01]  /*36760*/  IMAD.WIDE.U32 R40, R67, R53, R44 ;  /* 0x0000003543287225 */ /* 0x000fe200078e002c */
[----:B------:R-:W-:-:S03]  /*36770*/  IADD3 R48, P6, PT, R48, R47, RZ ;  /* 0x0000002f30307210 */ /* 0x000fc60007fde0ff */
[----:B------:R-:W-:Y:S01]  /*36780*/  IMAD.IADD R77, R37, 0x1, R39 ;  /* 0x00000001254d7824 */ /* 0x000fe200078e0227 */
[----:B------:R-:W-:Y:S01]  /*36790*/  IADD3 R46, P5, PT, R46, R41, RZ ;  /* 0x000000292e2e7210 */ /* 0x000fe20007fbe0ff */
[----:B------:R-:W-:Y:S01]  /*367a0*/  IMAD.X R49, RZ, RZ, RZ, P6 ;  /* 0x000000ffff317224 */ /* 0x000fe200030e06ff */
[----:B------:R-:W-:Y:S01]  /*367b0*/  IADD3.X R39, PT, PT, RZ, RZ, RZ, P4, !PT ;  /* 0x000000ffff277210 */ /* 0x000fe200027fe4ff */
[----:B------:R-:W-:Y:S01]  /*367c0*/  IMAD.X R45, RZ, RZ, RZ, P0 ;  /* 0x000000ffff2d7224 */ /* 0x000fe200000e06ff */
[----:B------:R-:W-:Y:S01]  /*367d0*/  IADD3.X R47, PT, PT, RZ, RZ, RZ, P5, !PT ;  /* 0x000000ffff2f7210 */ /* 0x000fe20002ffe4ff */
[----:B------:R-:W-:Y:S01]  /*367e0*/  IMAD.WIDE.U32 R48, R73, R56, R48 ;  /* 0x0000003849307225 */ /* 0x000fe200078e0030 */
[----:B------:R-:W-:Y:S02]  /*367f0*/  IADD3 R41, P4, PT, R65, R69, RZ ;  /* 0x0000004541297210 */ /* 0x000fe40007f9e0ff */
        /* <DEDUP_REMOVED lines=27> */
[----:B------:R-:W-:Y:S02]  /*369b0*/  IMAD.X R34, RZ, RZ, RZ, P0 ;  /* 0x000000ffff227224 */ /* 0x000fe400000e06ff */
[----:B------:R-:W-:-:S04]  /*369c0*/  IMAD.WIDE.U32 R48, R73, R58, R48 ;  /* 0x0000003a49307225 */ /* 0x000fc800078e0030 */
        /* <DEDUP_REMOVED lines=9> */
[----:B------:R-:W-:Y:S01]  /*36a60*/  IADD3.X R36, PT, PT, RZ, RZ, RZ, P1, !PT ;  /* 0x000000ffff247210 */ /* 0x000fe20000ffe4ff */
[----:B------:R-:W-:Y:S01]  /*36a70*/  IMAD.X R49, RZ, RZ, RZ, P0 ;  /* 0x000000ffff317224 */ /* 0x000fe200000e06ff */
[----:B------:R-:W-:Y:S01]  /*36a80*/  IADD3 R41, P0, PT, R41, R34, RZ ;  /* 0x0000002229297210 */ /* 0x000fe20007f1e0ff */
[----:B------:R-:W-:Y:S01]  /*36a90*/  IMAD.WIDE.U32 R64, R73, R78, R64 ;  /* 0x0000004e49407225 */ /* 0x000fe200078e0040 */
[----:B------:R-:W-:-:S02]  /*36aa0*/  MOV R60, R46 ;  /* 0x0000002e003c7202 */ /* 0x000fc40000000f00 */
[----:B------:R-:W-:Y:S01]  /*36ab0*/  IADD3 R36, P1, PT, R36, R41, RZ ;  /* 0x0000002924247210 */ /* 0x000fe20007f3e0ff */
[----:B------:R-:W-:-:S04]  /*36ac0*/  IMAD.WIDE.U32 R48, R67, R57, R48 ;  /* 0x0000003943307225 */ /* 0x000fc800078e0030 */
        /* <DEDUP_REMOVED lines=8> */
[----:B------:R-:W-:Y:S01]  /*36b50*/  IMAD.WIDE.U32 R34, R67, R58, R34 ;  /* 0x0000003a43227225 */ /* 0x000fe200078e0022 */
[----:B------:R-:W-:-:S02]  /*36b60*/  IADD3 R37, PT, PT, R37, R42, R36 ;  /* 0x0000002a25257210 */ /* 0x000fc40007ffe024 */
[----:B------:R-:W-:Y:S01]  /*36b70*/  IADD3.X R41, PT, PT, RZ, RZ, RZ, P5, !PT ;  /* 0x000000ffff297210 */ /* 0x000fe20002ffe4ff */
[----:B------:R-:W-:Y:S01]  /*36b80*/  IMAD.X R42, RZ, RZ, RZ, P0 ;  /* 0x000000ffff2a7224 */ /* 0x000fe200000e06ff */
[----:B------:R-:W-:Y:S01]  /*36b90*/  IADD3 R36, P0, PT, R35, R65, RZ ;  /* 0x0000004123247210 */ /* 0x000fe20007f1e0ff */
[----:B------:R-:W-:-:S03]  /*36ba0*/  IMAD.MOV.U32 R65, RZ, RZ, R38 ;  /* 0x000000ffff417224 */ /* 0x000fc600078e0026 */
[----:B------:R-:W-:Y:S01]  /*36bb0*/  IADD3 R41, PT, PT, R42, R37, R41 ;  /* 0x000000252a297210 */ /* 0x000fe20007ffe029 */
[----:B------:R-:W-:Y:S01]  /*36bc0*/  IMAD.X R37, RZ, RZ, RZ, P0 ;  /* 0x000000ffff257224 */ /* 0x000fe200000e06ff */
[----:B------:R-:W-:Y:S01]  /*36bd0*/  IADD3.X R42, PT, PT, RZ, RZ, RZ, P3, !PT ;  /* 0x000000ffff2a7210 */ /* 0x000fe20001ffe4ff */
[----:B------:R-:W-:-:S03]  /*36be0*/  IMAD.WIDE.U32 R36, R67, R78, R36 ;  /* 0x0000004e43247225 */ /* 0x000fc600078e0024 */
[----:B------:R-:W-:Y:S02]  /*36bf0*/  IADD3 R41, PT, PT, R42, R41, R50 ;  /* 0x000000292a297210 */ /* 0x000fe40007ffe032 */
[----:B------:R-:W-:Y:S01]  /*36c00*/  MOV R67, R40 ;  /* 0x0000002800437202 */ /* 0x000fe20000000f00 */
[----:B------:R-:W-:Y:S01]  /*36c10*/  IMAD.X R42, RZ, RZ, RZ, P2 ;  /* 0x000000ffff2a7224 */ /* 0x000fe200010e06ff */
        /* <DEDUP_REMOVED lines=31> */
.L_x_406:
        /* <DEDUP_REMOVED lines=22> */
.L_x_407:
        /* <DEDUP_REMOVED lines=42> */
.L_x_408:
        /* <DEDUP_REMOVED lines=42> */
.L_x_409:
[----:B------:R-:W-:Y:S01]  /*374b0*/  IMAD.WIDE.U32 R18, R9, R26, RZ ;  /* 0x0000001a09127225 */ /* 0x000fe200078e00ff */
[----:B------:R-:W-:Y:S02]  /*374c0*/  MOV R31, RZ ;  /* 0x000000ff001f7202 */ /* 0x000fe40000000f00 */
[----:B------:R-:W-:Y:S01]  /*374d0*/  CS2R R48, SRZ ;  /* 0x0000000000307805 */ /* 0x000fe2000001ff00 */
[----:B------:R-:W-:Y:S02]  /*374e0*/  HFMA2 R79, -RZ, RZ, 0, 0 ;  /* 0x00000000ff4f7431 */ /* 0x000fe400000001ff */
[----:B------:R-:W-:Y:S01]  /*374f0*/  IMAD.MOV.U32 R21, RZ, RZ, RZ ;  /* 0x000000ffff157224 */ /* 0x000fe200078e00ff */
[----:B------:R-:W-:Y:S01]  /*37500*/  MOV R20, R19 ;  /* 0x0000001300147202 */ /* 0x000fe20000000f00 */
[----:B------:R-:W-:Y:S02]  /*37510*/  HFMA2 R19, -RZ, RZ, 0, 0 ;  /* 0x00000000ff137431 */ /* 0x000fe400000001ff */
[----:B------:R-:W-:Y:S01]  /*37520*/  IMAD R73, R18, R33, RZ ;  /* 0x0000002112497224 */ /* 0x000fe200078e02ff */
[----:B------:R-:W-:Y:S01]  /*37530*/  CS2R R36, SRZ ;  /* 0x0000000000247805 */ /* 0x000fe2000001ff00 */
[----:B------:R-:W-:Y:S01]  /*37540*/  IMAD.MOV.U32 R67, RZ, RZ, RZ ;  /* 0x000000ffff437224 */ /* 0x000fe200078e00ff */
[----:B------:R-:W-:Y:S01]  /*37550*/  MOV R60, RZ ;  /* 0x000000ff003c7202 */ /* 0x000fe20000000f00 */
[----:B------:R-:W-:Y:S01]  /*37560*/  IMAD.WIDE.U32 R20, R26, R4, R20 ;  /* 0x000000041a147225 */ /* 0x000fe200078e0014 */
[----:B------:R-:W-:-:S03]  /*37570*/  CS2R R46, SRZ ;  /* 0x00000000002e7805 */ /* 0x000fc6000001ff00 */
[----:B------:R-:W-:Y:S02]  /*37580*/  IMAD.MOV.U32 R50, RZ, RZ, RZ ;  /* 0x000000ffff327224 */ /* 0x000fe400078e00ff */
[----:B------:R-:W-:-:S04]  /*37590*/  IMAD.HI.U32 R25, R73, R52, R18 ;  /* 0x0000003449197227 */ /* 0x000fc800078e0012 */
[----:B------:R-:W-:Y:S01]  /*375a0*/  IMAD.IADD R18, R67, 0x1, R21 ;  /* 0x0000000143127824 */ /* 0x000fe200078e0215 */
[----:B------:R-:W-:Y:S01]  /*375b0*/  IADD3 R25, PT, PT, R50, R25, RZ ;  /* 0x0000001932197210 */ /* 0x000fe20007ffe0ff */
[----:B------:R-:W-:Y:S02]  /*375c0*/  IMAD.MOV.U32 R21, RZ, RZ, RZ ;  /* 0x000000ffff157224 */ /* 0x000fe400078e00ff */
[----:B------:R-:W-:-:S04]  /*375d0*/  IMAD.WIDE.U32 R18, R26, R7, R18 ;  /* 0x000000071a127225 */ /* 0x000fc800078e0012 */
[----:B------:R-:W-:-:S04]  /*375e0*/  IMAD.WIDE.U32 R20, R9, R30, R20 ;  /* 0x0000001e09147225 */ /* 0x000fc800078e0014 */
[----:B------:R-:W-:Y:S01]  /*375f0*/  IMAD.IADD R23, R21, 0x1, R31 ;  /* 0x0000000115177824 */ /* 0x000fe200078e021f */
[----:B------:R-:W-:Y:S01]  /*37600*/  IADD3 R24, P1, PT, R25, R20, RZ ;  /* 0x0000001419187210 */ /* 0x000fe20007f3e0ff */
[----:B------:R-:W-:Y:S02]  /*37610*/  IMAD.MOV.U32 R44, RZ, RZ, RZ ;  /* 0x000000ffff2c7224 */ /* 0x000fe400078e00ff */
[----:B------:R-:W-:Y:S01]  /*37620*/  IMAD.MOV.U32 R38, RZ, RZ, RZ ;  /* 0x000000ffff267224 */ /* 0x000fe200078e00ff */
[----:B------:R-:W-:Y:S01]  /*37630*/  IADD3 R22, P0, PT, R23, R18, RZ ;  /* 0x0000001217167210 */ /* 0x000fe20007f1e0ff */
[----:B------:R-:W-:Y:S01]  /*37640*/  IMAD.X R25, RZ, RZ, RZ, P1 ;  /* 0x000000ffff197224 */ /* 0x000fe200008e06ff */
[----:B------:R-:W-:Y:S01]  /*37650*/  IADD3 R18, PT, PT, R44, R19, RZ ;  /* 0x000000132c127210 */ /* 0x000fe20007ffe0ff */
[----:B------:R-:W-:Y:S02]  /*37660*/  IMAD.MOV.U32 R19, RZ, RZ, RZ ;  /* 0x000000ffff137224 */ /* 0x000fe400078e00ff */
[----:B------:R-:W-:-:S02]  /*37670*/  IMAD.X R23, RZ, RZ, RZ, P0 ;  /* 0x000000ffff177224 */ /* 0x000fc400000e06ff */
[----:B------:R-:W-:-:S04]  /*37680*/  IMAD.WIDE.U32 R18, R26, R2, R18 ;  /* 0x000000021a127225 */ /* 0x000fc800078e0012 */
[----:B------:R-:W-:-:S04]  /*37690*/  IMAD.WIDE.U32 R22, R4, R30, R22 ;  /* 0x0000001e04167225 */ /* 0x000fc800078e0016 */
[----:B------:R-:W-:Y:S01]  /*376a0*/  IMAD.WIDE.U32 R24, R73, R53, R24 ;  /* 0x0000003549187225 */ /* 0x000fe200078e0018 */
[----:B------:R-:W-:-:S03]  /*376b0*/  IADD3 R29, PT, PT, R67, R23, RZ ;  /* 0x00000017431d7210 */ /* 0x000fc60007ffe0ff */
[----:B------:R-:W-:Y:S01]  /*376c0*/  IMAD.MOV.U32 R23, RZ, RZ, RZ ;  /* 0x000000ffff177224 */ /* 0x000fe200078e00ff */
[----:B------:R-:W-:Y:S01]  /*376d0*/  IADD3 R28, P0, PT, R29, R18, RZ ;  /* 0x000000121d1c7210 */ /* 0x000fe20007f1e0ff */
[----:B------:R-:W-:Y:S01]  /*376e0*/  IMAD.IADD R20, R49, 0x1, R19 ;  /* 0x0000000131147824 */ /* 0x000fe200078e0213 */
[----:B------:R-:W-:Y:S01]  /*376f0*/  IADD3 R27, PT, PT, R38, R25, RZ ;  /* 0x00000019261b7210 */ /* 0x000fe20007ffe0ff */
[----:B------:R-:W-:-:S04]  /*37700*/  IMAD.WIDE.U32 R22, R9, R77, R22 ;  /* 0x0000004d09167225 */ /* 0x000fc800078e0016 */
[----:B------:R-:W-:Y:S02]  /*37710*/  IMAD.X R29, RZ, RZ, RZ, P0 ;  /* 0x000000ffff1d7224 */ /* 0x000fe400000e06ff */
[----:B------:R-:W-:Y:S02]  /*37720*/  IMAD.MOV.U32 R21, RZ, RZ, RZ ;  /* 0x000000ffff157224 */ /* 0x000fe400078e00ff */
[----:B------:R-:W-:-:S04]  /*37730*/  IMAD.WIDE.U32 R28, R7, R30, R28 ;  /* 0x0000001e071c7225 */ /* 0x000fc800078e001c */
[----:B------:R-:W-:Y:S01]  /*37740*/  IMAD.WIDE.U32 R18, R26, R5, R20 ;  /* 0x000000051a127225 */ /* 0x000fe200078e0014 */
[----:B------:R-:W-:Y:S02]  /*37750*/  IADD3 R21, PT, PT, R23, R79, RZ ;  /* 0x0000004f17157210 */ /* 0x000fe40007ffe0ff */
[----:B------:R-:W-:Y:S01]  /*37760*/  IADD3 R20, P2, PT, R27, R22, RZ ;  /* 0x000000161b147210 */ /* 0x000fe20007f5e0ff */
[----:B------:R-:W-:Y:S01]  /*37770*/  IMAD R69, R24, R33, RZ ;  /* 0x0000002118457224 */ /* 0x000fe200078e02ff */
[----:B------:R-:W-:Y:S01]  /*37780*/  IADD3 R28, P1, PT, R21, R28, RZ ;  /* 0x0000001c151c7210 */ /* 0x000fe20007f3e0ff */
[----:B------:R-:W-:Y:S02]  /*37790*/  IMAD.MOV.U32 R25, RZ, RZ, RZ ;  /* 0x000000ffff197224 */ /* 0x000fe400078e00ff */
[----:B------:R-:W-:Y:S02]  /*377a0*/  IMAD.IADD R23, R44, 0x1, R29 ;  /* 0x000000012c177824 */ /* 0x000fe400078e021d */
[----:B------:R-:W-:-:S03]  /*377b0*/  IMAD.HI.U32 R25, R69, R52, R24 ;  /* 0x0000003445197227 */ /* 0x000fc600078e0018 */
[----:B------:R-:W-:Y:S01]  /*377c0*/  IADD3 R18, P0, PT, R23, R18, RZ ;  /* 0x0000001217127210 */ /* 0x000fe20007f1e0ff */
[----:B------:R-:W-:Y:S01]  /*377d0*/  IMAD.X R21, RZ, RZ, RZ, P2 ;  /* 0x000000ffff157224 */ /* 0x000fe200010e06ff */
[----:B------:R-:W-:Y:S01]  /*377e0*/  IADD3 R27, PT, PT, R50, R25, RZ ;  /* 0x00000019321b7210 */ /* 0x000fe20007ffe0ff */
[----:B------:R-:W-:Y:S01]  /*377f0*/  IMAD.IADD R22, R37, 0x1, R19 ;  /* 0x0000000125167824 */ /* 0x000fe200078e0213 */
[----:B------:R-:W-:Y:S01]  /*37800*/  IADD3.X R19, PT, PT, RZ, RZ, RZ, P0, !PT ;  /* 0x000000ffff137210 */ /* 0x000fe200007fe4ff */
[----:B------:R-:W-:Y:S02]  /*37810*/  IMAD.MOV.U32 R23, RZ, RZ, RZ ;  /* 0x000000ffff177224 */ /* 0x000fe400078e00ff */
[----:B------:R-:W-:Y:S02]  /*37820*/  IMAD.X R29, RZ, RZ, RZ, P1 ;  /* 0x000000ffff1d7224 */ /* 0x000fe400008e06ff */
[----:B------:R-:W-:-:S04]  /*37830*/  IMAD.WIDE.U32 R24, R73, R54, R20 ;  /* 0x0000003649187225 */ /* 0x000fc800078e0014 */
[----:B------:R-:W-:Y:S02]  /*37840*/  HFMA2 R21, -RZ, RZ, 0, 0 ;  /* 0x00000000ff157431 */ /* 0x000fe400000001ff */
[----:B------:R-:W-:Y:S01]  /*37850*/  IMAD.WIDE.U32 R22, R26, R0, R22 ;  /* 0x000000001a167225 */ /* 0x000fe200078e0016 */
[----:B------:R-:W-:-:S03]  /*37860*/  IADD3 R24, P0, PT, R27, R24, RZ ;  /* 0x000000181b187210 */ /* 0x000fc60007f1e0ff */
[----:B------:R-:W-:-:S04]  /*37870*/  IMAD.WIDE.U32 R28, R4, R77, R28 ;  /* 0x0000004d041c7225 */ /* 0x000fc800078e001c */
[----:B------:R-:W-:Y:S02]  /*37880*/  IMAD.IADD R20, R60, 0x1, R23 ;  /* 0x000000013c147824 */ /* 0x000fe400078e0217 */
[----:B------:R-:W-:-:S04]  /*37890*/  IMAD.WIDE.U32 R40, R2, R30, R18 ;  /* 0x0000001e02287225 */ /* 0x000fc800078e0012 */
[----:B------:R-:W-:Y:S02]  /*378a0*/  IMAD.IADD R27, R67, 0x1, R29 ;  /* 0x00000001431b7824 */ /* 0x000fe400078e021d */
[----:B------:R-:W-:Y:S02]  /*378b0*/  IMAD.MOV.U32 R64, RZ, RZ, R28 ;  /* 0x000000ffff407224 */ /* 0x000fe400078e001c */
[----:B------:R-:W-:Y:S02]  /*378c0*/  IMAD.MOV.U32 R65, RZ, RZ, RZ ;  /* 0x000000ffff417224 */ /* 0x000fe400078e00ff */
[----:B------:R-:W-:Y:S01]  /*378d0*/  IMAD.WIDE.U32 R18, R26, R3, R20 ;  /* 0x000000031a127225 */ /* 0x000fe200078e0014 */
[----:B------:R-:W-:-:S03]  /*378e0*/  IADD3 R20, P1, PT, R27, R40, RZ ;  /* 0x000000281b147210 */ /* 0x000fc60007f3e0ff */
[----:B------:R-:W-:Y:S01]  /*378f0*/  IMAD.IADD R29, R49, 0x1, R41 ;  /* 0x00000001311d7824 */ /* 0x000fe200078e0229 */
[----:B------:R-:W-:Y:S01]  /*37900*/  IADD3.X R21, PT, PT, RZ, RZ, RZ, P1, !PT ;  /* 0x000000ffff157210 */ /* 0x000fe20000ffe4ff */
[----:B------:R-:W-:Y:S01]  /*37910*/  IMAD.IADD R23, R47, 0x1, R25 ;  /* 0x000000012f177824 */ /* 0x000fe200078e0219 */
[----:B------:R-:W-:Y:S01]  /*37920*/  IADD3 R40, PT, PT, R51, R19, RZ ;  /* 0x0000001333287210 */ /* 0x000fe20007ffe0ff */
[----:B------:R-:W-:Y:S01]  /*37930*/  IMAD.WIDE.U32 R64, R9, R32, R64 ;  /* 0x0000002009407225 */ /* 0x000fe200078e0040 */
[----:B------:R-:W-:-:S03]  /*37940*/  MOV R41, RZ ;  /* 0x000000ff00297202 */ /* 0x000fc60000000f00 */
[----:B------:R-:W-:Y:S01]  /*37950*/  IMAD.X R25, RZ, RZ, RZ, P0 ;  /* 0x000000ffff197224 */ /* 0x000fe200000e06ff */
[----:B------:R-:W-:Y:S01]  /*37960*/  IADD3 R28, P0, PT, R29, R22, RZ ;  /* 0x000000161d1c7210 */ /* 0x000fe20007f1e0ff */
[----:B------:R-:W-:Y:S01]  /*37970*/  IMAD.WIDE.U32 R20, R7, R77, R20 ;  /* 0x0000004d07147225 */ /* 0x000fe200078e0014 */
[----:B------:R-:W-:-:S03]  /*37980*/  IADD3 R22, P2, PT, R23, R64, RZ ;  /* 0x0000004017167210 */ /* 0x000fc60007f5e0ff */
[----:B------:R-:W-:Y:S01]  /*37990*/  IMAD.WIDE.U32 R24, R69, R53, R24 ;  /* 0x0000003545187225 */ /* 0x000fe200078e0018 */
[----:B------:R-:W-:-:S03]  /*379a0*/  IADD3.X R23, PT, PT, RZ, RZ, RZ, P2, !PT ;  /* 0x000000ffff177210 */ /* 0x000fc600017fe4ff */
[----:B------:R-:W-:Y:S02]  /*379b0*/  IMAD.X R29, RZ, RZ, RZ, P0 ;  /* 0x000000ffff1d7224 */ /* 0x000fe400000e06ff */
[----:B------:R-:W-:Y:S02]  /*379c0*/  IMAD.IADD R39, R65, 0x1, R46 ;  /* 0x0000000141277824 */ /* 0x000fe400078e022e */
[----:B------:R-:W-:Y:S02]  /*379d0*/  IMAD.IADD R19, R38, 0x1, R25 ;  /* 0x0000000126137824 */ /* 0x000fe400078e0219 */
[----:B------:R-:W-:Y:S01]  /*379e0*/  IMAD.WIDE.U32 R28, R5, R30, R28 ;  /* 0x0000001e051c7225 */ /* 0x000fe200078e001c */
[----:B------:R-:W-:-:S03]  /*379f0*/  IADD3 R20, P1, PT, R39, R20, RZ ;  /* 0x0000001427147210 */ /* 0x000fc60007f3e0ff */
[----:B------:R-:W-:Y:S02]  /*37a00*/  IMAD.IADD R21, R44, 0x1, R21 ;  /* 0x000000012c157824 */ /* 0x000fe400078e0215 */
[----:B------:R-:W-:Y:S02]  /*37a10*/  IMAD R65, R24, R33, RZ ;  /* 0x0000002118417224 */ /* 0x000fe400078e02ff */
[----:B------:R-:W-:Y:S01]  /*37a20*/  IMAD.MOV.U32 R25, RZ, RZ, RZ ;  /* 0x000000ffff197224 */ /* 0x000fe200078e00ff */
[----:B------:R-:W-:Y:S01]  /*37a30*/  IADD3 R28, P0, PT, R21, R28, RZ ;  /* 0x0000001c151c7210 */ /* 0x000fe20007f1e0ff */
[----:B------:R-:W-:-:S04]  /*37a40*/  IMAD.WIDE.U32 R22, R73, R55, R22 ;  /* 0x0000003749167225 */ /* 0x000fc800078e0016 */
[----:B------:R-:W-:Y:S01]  /*37a50*/  IMAD.HI.U32 R75, R65, R52, R24 ;  /* 0x00000034414b7227 */ /* 0x000fe200078e0018 */
[----:B------:R-:W-:Y:S02]  /*37a60*/  IADD3 R25, PT, PT, R37, R29, RZ ;  /* 0x0000001d25197210 */ /* 0x000fe40007ffe0ff */
[----:B------:R-:W-:Y:S01]  /*37a70*/  IADD3 R24, P2, PT, R19, R22, RZ ;  /* 0x0000001613187210 */ /* 0x000fe20007f5e0ff */
[----:B------:R-:W-:Y:S01]  /*37a80*/  IMAD.MOV.U32 R42, RZ, RZ, RZ ;  /* 0x000000ffff2a7224 */ /* 0x000fe200078e00ff */
[----:B------:R-:W-:Y:S01]  /*37a90*/  IADD3.X R29, PT, PT, RZ, RZ, RZ, P0, !PT ;  /* 0x000000ffff1d7210 */ /* 0x000fe200007fe4ff */
[----:B------:R-:W-:Y:S01]  /*37aa0*/  IMAD.X R21, RZ, RZ, RZ, P1 ;  /* 0x000000ffff157224 */ /* 0x000fe200008e06ff */
[----:B------:R-:W-:Y:S01]  /*37ab0*/  IADD3 R22, P0, PT, R25, R18, RZ ;  /* 0x0000001219167210 */ /* 0x000fe20007f1e0ff */
[----:B------:R-:W-:-:S04]  /*37ac0*/  IMAD.WIDE.U32 R26, R26, R43, R40 ;  /* 0x0000002b1a1a7225 */ /* 0x000fc800078e0028 */
[----:B------:R-:W-:Y:S02]  /*37ad0*/  IMAD.X R25, RZ, RZ, RZ, P2 ;  /* 0x000000ffff197224 */ /* 0x000fe400010e06ff */
[----:B------:R-:W-:Y:S01]  /*37ae0*/  IMAD.IADD R41, R42, 0x1, R23 ;  /* 0x000000012a297824 */ /* 0x000fe200078e0217 */
[----:B------:R-:W-:Y:S01]  /*37af0*/  IADD3.X R23, PT, PT, RZ, RZ, RZ, P0, !PT ;  /* 0x000000ffff177210 */ /* 0x000fe200007fe4ff */
[----:B------:R-:W-:-:S04]  /*37b00*/  IMAD.WIDE.U32 R20, R4, R32, R20 ;  /* 0x0000002004147225 */ /* 0x000fc800078e0014 */
[----:B------:R-:W-:-:S04]  /*37b10*/  IMAD.WIDE.U32 R28, R2, R77, R28 ;  /* 0x0000004d021c7225 */ /* 0x000fc800078e001c */
        /* <DEDUP_REMOVED lines=8> */
[----:B------:R-:W-:Y:S01]  /*37ba0*/  IMAD.X R25, RZ, RZ, RZ, P1 ;  /* 0x000000ffff197224 */ /* 0x000fe200008e06ff */
[----:B------:R-:W-:Y:S01]  /*37bb0*/  IADD3 R23, PT, PT, R60, R23, RZ ;  /* 0x000000173c177210 */ /* 0x000fe20007ffe0ff */
[----:B------:R-:W-:Y:S01]  /*37bc0*/  IMAD.MOV.U32 R40, RZ, RZ, RZ ;  /* 0x000000ffff287224 */ /* 0x000fe200078e00ff */
[----:B------:R-:W-:Y:S01]  /*37bd0*/  IADD3 R18, P0, PT, R21, R22, RZ ;  /* 0x0000001615127210 */ /* 0x000fe20007f1e0ff */
[----:B------:R-:W-:Y:S01]  /*37be0*/  IMAD.MOV.U32 R21, RZ, RZ, RZ ;  /* 0x000000ffff157224 */ /* 0x000fe200078e00ff */
[----:B------:R-:W-:Y:S01]  /*37bf0*/  IADD3.X R29, PT, PT, RZ, RZ, RZ, P3, !PT ;  /* 0x000000ffff1d7210 */ /* 0x000fe20001ffe4ff */
[----:B------:R-:W-:Y:S01]  /*37c00*/  IMAD.WIDE.U32 R24, R7, R32, R24 ;  /* 0x0000002007187225 */ /* 0x000fe200078e0018 */
[----:B------:R-:W-:-:S03]  /*37c10*/  IADD3.X R19, PT, PT, RZ, RZ, RZ, P0, !PT ;  /* 0x000000ffff137210 */ /* 0x000fc600007fe4ff */
[----:B------:R-:W-:-:S04]  /*37c20*/  IMAD.WIDE.U32 R20, R9, R35, R20 ;  /* 0x0000002309147225 */ /* 0x000fc800078e0014 */
        /* <DEDUP_REMOVED lines=19> */
[----:B------:R-:W-:Y:S02]  /*37d60*/  IMAD.X R19, RZ, RZ, RZ, P2 ;  /* 0x000000ffff137224 */ /* 0x000fe400010e06ff */
[----:B------:R-:W-:Y:S01]  /*37d70*/  IMAD.IADD R23, R67, 0x1, R23 ;  /* 0x0000000143177824 */ /* 0x000fe200078e0217 */
[----:B------:R-:W-:Y:S01]  /*37d80*/  IADD3 R26, P0, PT, R27, R25, RZ ;  /* 0x000000191b1a7210 */ /* 0x000fe20007f1e0ff */
[----:B------:R-:W-:-:S03]  /*37d90*/  IMAD.WIDE.U32 R18, R2, R32, R18 ;  /* 0x0000002002127225 */ /* 0x000fc600078e0012 */
[----:B------:R-:W-:Y:S01]  /*37da0*/  IADD3.X R27, PT, PT, RZ, RZ, RZ, P0, !PT ;  /* 0x000000ffff1b7210 */ /* 0x000fe200007fe4ff */
[----:B------:R-:W-:Y:S01]  /*37db0*/  IMAD.X R25, RZ, RZ, RZ, P1 ;  /* 0x000000ffff197224 */ /* 0x000fe200008e06ff */
[----:B------:R-:W-:Y:S01]  /*37dc0*/  IADD3 R18, P1, PT, R23, R18, RZ ;  /* 0x0000001217127210 */ /* 0x000fe20007f3e0ff */
[----:B------:R-:W-:-:S04]  /*37dd0*/  IMAD.WIDE.U32 R28, R65, R53, R28 ;  /* 0x00000035411c7225 */ /* 0x000fc800078e001c */
[----:B------:R-:W-:Y:S02]  /*37de0*/  HFMA2 R23, -RZ, RZ, 0, 0 ;  /* 0x00000000ff177431 */ /* 0x000fe400000001ff */
[----:B------:R-:W-:Y:S02]  /*37df0*/  IMAD.IADD R41, R38, 0x1, R29 ;  /* 0x0000000126297824 */ /* 0x000fe400078e021d */
[----:B------:R-:W-:-:S04]  /*37e00*/  IMAD.WIDE.U32 R20, R69, R55, R20 ;  /* 0x0000003745147225 */ /* 0x000fc800078e0014 */
[----:B------:R-:W-:Y:S01]  /*37e10*/  IMAD R39, R28, R33, RZ ;  /* 0x000000211c277224 */ /* 0x000fe200078e02ff */
[----:B------:R-:W-:Y:S01]  /*37e20*/  IADD3 R20, P2, PT, R41, R20, RZ ;  /* 0x0000001429147210 */ /* 0x000fe20007f5e0ff */
[----:B------:R-:W-:Y:S02]  /*37e30*/  IMAD.MOV.U32 R29, RZ, RZ, RZ ;  /* 0x000000ffff1d7224 */ /* 0x000fe400078e00ff */
[----:B------:R-:W-:Y:S02]  /*37e40*/  IMAD.IADD R19, R49, 0x1, R19 ;  /* 0x0000000131137824 */ /* 0x000fe400078e0213 */
[----:B------:R-:W-:-:S04]  /*37e50*/  IMAD.WIDE.U32 R24, R0, R77, R24 ;  /* 0x0000004d00187225 */ /* 0x000fc800078e0018 */
[----:B------:R-:W-:-:S04]  /*37e60*/  IMAD.HI.U32 R83, R39, R52, R28 ;  /* 0x0000003427537227 */ /* 0x000fc800078e001c */
[----:B------:R-:W-:Y:S01]  /*37e70*/  IMAD.WIDE.U32 R28, R43, R30, R26 ;  /* 0x0000001e2b1c7225 */ /* 0x000fe200078e001a */
[----:B------:R-:W-:-:S03]  /*37e80*/  IADD3 R26, P0, PT, R19, R24, RZ ;  /* 0x00000018131a7210 */ /* 0x000fc60007f1e0ff */
[----:B------:R-:W-:-:S04]  /*37e90*/  IMAD.WIDE.U32 R22, R9, R34, R22 ;  /* 0x0000002209167225 */ /* 0x000fc800078e0016 */
[----:B------:R-:W-:Y:S01]  /*37ea0*/  IMAD.IADD R81, R42, 0x1, R21 ;  /* 0x000000012a517824 */ /* 0x000fe200078e0215 */
[----:B------:R-:W-:Y:S01]  /*37eb0*/  IADD3 R24, P3, PT, R75, R22, RZ ;  /* 0x000000164b187210 */ /* 0x000fe20007f7e0ff */
[----:B------:R-:W-:Y:S02]  /*37ec0*/  IMAD.X R19, RZ, RZ, RZ, P1 ;  /* 0x000000ffff137224 */ /* 0x000fe400008e06ff */
[----:B------:R-:W-:Y:S02]  /*37ed0*/  IMAD.X R21, RZ, RZ, RZ, P2 ;  /* 0x000000ffff157224 */ /* 0x000fe400010e06ff */
[----:B------:R-:W-:Y:S01]  /*37ee0*/  IMAD.IADD R27, R60, 0x1, R25 ;  /* 0x000000013c1b7824 */ /* 0x000fe200078e0219 */
[----:B------:R-:W-:Y:S01]  /*37ef0*/  IADD3 R25, PT, PT, R23, R36, RZ ;  /* 0x0000002417197210 */ /* 0x000fe20007ffe0ff */
[----:B------:R-:W-:Y:S01]  /*37f00*/  IMAD.WIDE.U32 R22, R7, R35, R18 ;  /* 0x0000002307167225 */ /* 0x000fe200078e0012 */
[----:B------:R-:W-:Y:S02]  /*37f10*/  IADD3 R19, PT, PT, R50, R83, RZ ;  /* 0x0000005332137210 */ /* 0x000fe40007ffe0ff */
[----:B------:R-:W-:Y:S01]  /*37f20*/  IADD3 R18, P1, PT, R27, R28, RZ ;  /* 0x0000001c1b127210 */ /* 0x000fe20007f3e0ff */
[----:B------:R-:W-:Y:S01]  /*37f30*/  IMAD.WIDE.U32 R20, R65, R54, R20 ;  /* 0x0000003641147225 */ /* 0x000fe200078e0014 */
[----:B------:R-:W-:-:S03]  /*37f40*/  IADD3 R22, P2, PT, R25, R22, RZ ;  /* 0x0000001619167210 */ /* 0x000fc60007f5e0ff */
[----:B------:R-:W-:Y:S01]  /*37f50*/  IMAD.X R27, RZ, RZ, RZ, P0 ;  /* 0x000000ffff1b7224 */ /* 0x000fe200000e06ff */
[----:B------:R-:W-:Y:S01]  /*37f60*/  IADD3 R20, P0, PT, R19, R20, RZ ;  /* 0x0000001413147210 */ /* 0x000fe20007f1e0ff */
[----:B------:R-:W-:Y:S01]  /*37f70*/  IMAD.X R25, RZ, RZ, RZ, P3 ;  /* 0x000000ffff197224 */ /* 0x000fe200018e06ff */
[----:B------:R-:W-:Y:S01]  /*37f80*/  IADD3.X R19, PT, PT, RZ, RZ, RZ, P1, !PT ;  /* 0x000000ffff137210 */ /* 0x000fe20000ffe4ff */
[----:B------:R-:W-:Y:S01]  /*37f90*/  IMAD.IADD R23, R44, 0x1, R23 ;  /* 0x000000012c177824 */ /* 0x000fe200078e0217 */
[----:B------:R-:W-:Y:S01]  /*37fa0*/  IADD3 R75, PT, PT, R47, R21, RZ ;  /* 0x000000152f4b7210 */ /* 0x000fe20007ffe0ff */
[----:B------:R-:W-:-:S04]  /*37fb0*/  IMAD.WIDE.U32 R26, R5, R32, R26 ;  /* 0x00000020051a7225 */ /* 0x000fc800078e001a */
[----:B------:R-:W-:-:S04]  /*37fc0*/  IMAD.WIDE.U32 R24, R73, R57, R24 ;  /* 0x0000003949187225 */ /* 0x000fc800078e0018 */
[----:B------:R-:W-:Y:S01]  /*37fd0*/  IMAD.IADD R29, R31, 0x1, R29 ;  /* 0x000000011f1d7824 */ /* 0x000fe200078e021d */
[----:B------:R-:W-:Y:S01]  /*37fe0*/  IADD3 R28, P3, PT, R81, R24, RZ ;  /* 0x00000018511c7210 */ /* 0x000fe20007f7e0ff */
        /* <DEDUP_REMOVED lines=8> */
[----:B------:R-:W-:Y:S01]  /*38070*/  IMAD.X R21, RZ, RZ, RZ, P0 ;  /* 0x000000ffff157224 */ /* 0x000fe200000e06ff */
[----:B------:R-:W-:Y:S01]  /*38080*/  IADD3 R26, P2, PT, R27, R30, RZ ;  /* 0x0000001e1b1a7210 */ /* 0x000fe20007f5e0ff */
[----:B------:R-:W-:-:S04]  /*38090*/  IMAD.WIDE.U32 R22, R4, R34, R22 ;  /* 0x0000002204167225 */ /* 0x000fc800078e0016 */
[----:B------:R-:W-:Y:S02]  /*380a0*/  IMAD.MOV.U32 R41, RZ, RZ, RZ ;  /* 0x000000ffff297224 */ /* 0x000fe400078e00ff */
[----:B------:R-:W-:-:S03]  /*380b0*/  IMAD.WIDE.U32 R30, R69, R56, R28 ;  /* 0x00000038451e7225 */ /* 0x000fc600078e001c */
[----:B------:R-:W-:Y:S01]  /*380c0*/  IADD3 R83, PT, PT, R41, R25, RZ ;  /* 0x0000001929537210 */ /* 0x000fe20007ffe0ff */
[----:B------:R-:W-:Y:S01]  /*380d0*/  IMAD.WIDE.U32 R28, R39, R53, R20 ;  /* 0x00000035271c7225 */ /* 0x000fe200078e0014 */
        /* <DEDUP_REMOVED lines=8> */
[----:B------:R-:W-:Y:S01]  /*38160*/  IMAD.IADD R31, R38, 0x1, R29 ;  /* 0x00000001261f7824 */ /* 0x000fe200078e021d */
[----:B------:R-:W-:Y:S01]  /*38170*/  MOV R23, RZ ;  /* 0x000000ff00177202 */ /* 0x000fe20000000f00 */
[----:B------:R-:W-:Y:S02]  /*38180*/  IMAD R75, R28, R33, RZ ;  /* 0x000000211c4b7224 */ /* 0x000fe400078e02ff */
[----:B------:R-:W-:-:S02]  /*38190*/  IMAD.MOV.U32 R29, RZ, RZ, RZ ;  /* 0x000000ffff1d7224 */ /* 0x000fc400078e00ff */
[----:B------:R-:W-:-:S04]  /*381a0*/  IMAD.WIDE.U32 R26, R0, R32, R26 ;  /* 0x00000020001a7225 */ /* 0x000fc800078e001a */
[----:B------:R-:W-:Y:S01]  /*381b0*/  IMAD.HI.U32 R87, R75, R52, R28 ;  /* 0x000000344b577227 */ /* 0x000fe200078e001c */
[----:B------:R-:W-:-:S03]  /*381c0*/  IADD3 R27, PT, PT, R60, R27, RZ ;  /* 0x0000001b3c1b7210 */ /* 0x000fc60007ffe0ff */
[----:B------:R-:W-:Y:S01]  /*381d0*/  IMAD.WIDE.U32 R28, R43, R77, R24 ;  /* 0x0000004d2b1c7225 */ /* 0x000fe200078e0018 */
[----:B------:R-:W-:-:S03]  /*381e0*/  IADD3 R24, P2, PT, R19, R26, RZ ;  /* 0x0000001a13187210 */ /* 0x000fc60007f5e0ff */
[----:B------:R-:W-:Y:S01]  /*381f0*/  IMAD.WIDE.U32 R22, R9, R17, R22 ;  /* 0x0000001109167225 */ /* 0x000fe200078e0016 */
[----:B------:R-:W-:Y:S02]  /*38200*/  IADD3 R28, P1, PT, R27, R28, RZ ;  /* 0x0000001c1b1c7210 */ /* 0x000fe40007f3e0ff */
[----:B------:R-:W-:Y:S01]  /*38210*/  IADD3 R85, PT, PT, R79, R29, RZ ;  /* 0x0000001d4f557210 */ /* 0x000fe20007ffe0ff */
[----:B------:R-:W-:Y:S01]  /*38220*/  IMAD.MOV.U32 R77, RZ, RZ, RZ ;  /* 0x000000ffff4d7224 */ /* 0x000fe200078e00ff */
[----:B------:R-:W-:Y:S01]  /*38230*/  IADD3 R22, P3, PT, R83, R22, RZ ;  /* 0x0000001653167210 */ /* 0x000fe20007f7e0ff */
[----:B------:R-:W-:Y:S02]  /*38240*/  IMAD.X R19, RZ, RZ, RZ, P0 ;  /* 0x000000ffff137224 */ /* 0x000fe400000e06ff */
[----:B------:R-:W-:Y:S02]  /*38250*/  IMAD.X R21, RZ, RZ, RZ, P4 ;  /* 0x000000ffff157224 */ /* 0x000fe400020e06ff */
[----:B------:R-:W-:-:S02]  /*38260*/  IMAD.IADD R23, R23, 0x1, R77 ;  /* 0x0000000117177824 */ /* 0x000fc400078e024d */
[----:B------:R-:W-:-:S04]  /*38270*/  IMAD.WIDE.U32 R18, R7, R34, R18 ;  /* 0x0000002207127225 */ /* 0x000fc800078e0012 */
[----:B------:R-:W-:Y:S01]  /*38280*/  IMAD.WIDE.U32 R20, R65, R55, R20 ;  /* 0x0000003741147225 */ /* 0x000fe200078e0014 */
[----:B------:R-:W-:Y:S02]  /*38290*/  IADD3 R26, P0, PT, R23, R18, RZ ;  /* 0x00000012171a7210 */ /* 0x000fe40007f1e0ff */
        /* <DEDUP_REMOVED lines=10> */
[----:B------:R-:W-:Y:S01]  /*38340*/  IMAD.WIDE.U32 R22, R73, R58, R22 ;  /* 0x0000003a49167225 */ /* 0x000fe200078e0016 */
[----:B------:R-:W-:-:S03]  /*38350*/  IADD3.X R29, PT, PT, RZ, RZ, RZ, P3, !PT ;  /* 0x000000ffff1d7210 */ /* 0x000fc60001ffe4ff */
[----:B------:R-:W-:Y:S01]  /*38360*/  IMAD.X R19, RZ, RZ, RZ, P5 ;  /* 0x000000ffff137224 */ /* 0x000fe200028e06ff */
[----:B------:R-:W-:Y:S01]  /*38370*/  IADD3 R20, P4, PT, R81, R22, RZ ;  /* 0x0000001651147210 */ /* 0x000fe20007f9e0ff */
[----:B------:R-:W-:Y:S01]  /*38380*/  IMAD.IADD R24, R51, 0x1, R31 ;  /* 0x0000000133187824 */ /* 0x000fe200078e021f */
[----:B------:R-:W-:Y:S01]  /*38390*/  IADD3 R22, P1, PT, R25, R30, RZ ;  /* 0x0000001e19167210 */ /* 0x000fe20007f3e0ff */
[----:B------:R-:W-:Y:S02]  /*383a0*/  IMAD.IADD R31, R79, 0x1, R23 ;  /* 0x000000014f1f7824 */ /* 0x000fe400078e0217 */
[----:B------:R-:W-:Y:S01]  /*383b0*/  IMAD.WIDE.U32 R26, R4, R17, R26 ;  /* 0x00000011041a7225 */ /* 0x000fe200078e001a */
[----:B------:R-:W-:-:S03]  /*383c0*/  IADD3 R24, P2, PT, R24, R85, RZ ;  /* 0x0000005518187210 */ /* 0x000fc60007f5e0ff */
[----:B------:R-:W-:Y:S02]  /*383d0*/  IMAD.IADD R23, R50, 0x1, R87 ;  /* 0x0000000132177824 */ /* 0x000fe400078e0257 */
[----:B------:R-:W-:-:S04]  /*383e0*/  IMAD.WIDE.U32 R18, R39, R54, R18 ;  /* 0x0000003627127225 */ /* 0x000fc800078e0012 */
[----:B------:R-:W-:Y:S02]  /*383f0*/  IMAD.IADD R25, R67, 0x1, R27 ;  /* 0x0000000143197824 */ /* 0x000fe400078e021b */
[----:B------:R-:W-:Y:S02]  /*38400*/  HFMA2 R27, -RZ, RZ, 0, 0 ;  /* 0x00000000ff1b7431 */ /* 0x000fe400000001ff */
[----:B------:R-:W-:Y:S01]  /*38410*/  IMAD.WIDE.U32 R28, R2, R34, R28 ;  /* 0x00000022021c7225 */ /* 0x000fe200078e001c */
[----:B------:R-:W-:Y:S02]  /*38420*/  IADD3 R18, P0, PT, R23, R18, RZ ;  /* 0x0000001217127210 */ /* 0x000fe40007f1e0ff */
[----:B------:R-:W-:Y:S01]  /*38430*/  IADD3 R81, PT, PT, R47, R19, RZ ;  /* 0x000000132f517210 */ /* 0x000fe20007ffe0ff */
[----:B------:R-:W-:Y:S01]  /*38440*/  IMAD.IADD R83, R42, 0x1, R21 ;  /* 0x000000012a537824 */ /* 0x000fe200078e0215 */
[----:B------:R-:W-:Y:S01]  /*38450*/  IADD3 R28, P3, PT, R25, R28, RZ ;  /* 0x0000001c191c7210 */ /* 0x000fe20007f7e0ff */
[----:B------:R-:W-:-:S02]  /*38460*/  IMAD.X R23, RZ, RZ, RZ, P1 ;  /* 0x000000ffff177224 */ /* 0x000fc400008e06ff */
[----:B------:R-:W-:Y:S02]  /*38470*/  IMAD.X R21, RZ, RZ, RZ, P4 ;  /* 0x000000ffff157224 */ /* 0x000fe400020e06ff */
        /* <DEDUP_REMOVED lines=8> */
[----:B------:R-:W-:Y:S01]  /*38500*/  IMAD.WIDE.U32 R24, R43, R32, R24 ;  /* 0x000000202b187225 */ /* 0x000fe200078e0018 */
[----:B------:R-:W-:Y:S02]  /*38510*/  IADD3 R22, P3, PT, R26, R31, RZ ;  /* 0x0000001f1a167210 */ /* 0x000fe40007f7e0ff */
[----:B------:R-:W-:Y:S01]  /*38520*/  IADD3.X R19, PT, PT, RZ, RZ, RZ, P0, !PT ;  /* 0x000000ffff137210 */ /* 0x000fe200007fe4ff */
[----:B------:R-:W-:-:S02]  /*38530*/  IMAD.IADD R23, R60, 0x1, R23 ;  /* 0x000000013c177824 */ /* 0x000fc400078e0217 */
[----:B------:R-:W-:Y:S01]  /*38540*/  IMAD.IADD R83, R41, 0x1, R21 ;  /* 0x0000000129537824 */ /* 0x000fe200078e0215 */
[----:B------:R-:W-:Y:S01]  /*38550*/  IADD3.X R21, PT, PT, RZ, RZ, RZ, P4, !PT ;  /* 0x000000ffff157210 */ /* 0x000fe200027fe4ff */
[----:B------:R-:W-:Y:S01]  /*38560*/  IMAD.WIDE.U32 R28, R7, R17, R28 ;  /* 0x00000011071c7225 */ /* 0x000fe200078e001c */
[----:B------:R-:W-:-:S03]  /*38570*/  IADD3 R24, P1, PT, R23, R24, RZ ;  /* 0x0000001817187210 */ /* 0x000fc60007f3e0ff */
[----:B------:R-:W-:Y:S02]  /*38580*/  IMAD.X R31, RZ, RZ, RZ, P2 ;  /* 0x000000ffff1f7224 */ /* 0x000fe400010e06ff */
[----:B------:R-:W-:Y:S02]  /*38590*/  IMAD.IADD R46, R46, 0x1, R25 ;  /* 0x000000012e2e7824 */ /* 0x000fe400078e0219 */
[----:B------:R-:W-:Y:S01]  /*385a0*/  IMAD.X R23, RZ, RZ, RZ, P3 ;  /* 0x000000ffff177224 */ /* 0x000fe200018e06ff */
[----:B------:R-:W-:Y:S01]  /*385b0*/  IADD3 R26, P3, PT, R27, R28, RZ ;  /* 0x0000001c1b1a7210 */ /* 0x000fe20007f7e0ff */
[----:B------:R-:W-:Y:S02]  /*385c0*/  IMAD.X R25, RZ, RZ, RZ, P1 ;  /* 0x000000ffff197224 */ /* 0x000fe400008e06ff */
[----:B------:R-:W-:-:S04]  /*385d0*/  IMAD.WIDE.U32 R20, R65, R56, R20 ;  /* 0x0000003841147225 */ /* 0x000fc800078e0014 */
[----:B------:R-:W-:Y:S02]  /*385e0*/  IMAD.IADD R27, R44, 0x1, R29 ;  /* 0x000000012c1b7824 */ /* 0x000fe400078e021d */
[----:B------:R-:W-:-:S04]  /*385f0*/  IMAD.WIDE.U32 R30, R5, R34, R30 ;  /* 0x00000022051e7225 */ /* 0x000fc800078e001e */
[----:B------:R-:W-:Y:S01]  /*38600*/  IMAD.WIDE.U32 R28, R75, R53, R18 ;  /* 0x000000354b1c7225 */ /* 0x000fe200078e0012 */
[----:B------:R-:W-:Y:S02]  /*38610*/  IADD3 R18, P2, PT, R81, R20, RZ ;  /* 0x0000001451127210 */ /* 0x000fe40007f5e0ff */
[----:B------:R-:W-:Y:S01]  /*38620*/  IADD3 R20, P0, PT, R27, R30, RZ ;  /* 0x0000001e1b147210 */ /* 0x000fe20007f1e0ff */
[----:B------:R-:W-:Y:S01]  /*38630*/  IMAD.WIDE.U32 R24, R3, R35, R24 ;  /* 0x0000002303187225 */ /* 0x000fe200078e0018 */
[----:B------:R-:W-:-:S03]  /*38640*/  IADD3 R31, PT, PT, R37, R31, RZ ;  /* 0x0000001f251f7210 */ /* 0x000fc60007ffe0ff */
[----:B------:R-:W-:Y:S02]  /*38650*/  IMAD.IADD R81, R40, 0x1, R21 ;  /* 0x0000000128517824 */ /* 0x000fe400078e0215 */
[----:B------:R-:W-:Y:S01]  /*38660*/  IMAD.WIDE.U32 R22, R73, R78, R22 ;  /* 0x0000004e49167225 */ /* 0x000fe200078e0016 */
[----:B------:R-:W-:-:S03]  /*38670*/  IADD3 R73, PT, PT, R38, R29, RZ ;  /* 0x0000001d26497210 */ /* 0x000fc60007ffe0ff */
[----:B------:R-:W-:Y:S01]  /*38680*/  IMAD.X R27, RZ, RZ, RZ, P3 ;  /* 0x000000ffff1b7224 */ /* 0x000fe200018e06ff */
[----:B------:R-:W-:Y:S01]  /*38690*/  IADD3 R24, P3, PT, R31, R24, RZ ;  /* 0x000000181f187210 */ /* 0x000fe20007f7e0ff */
[----:B------:R-:W-:Y:S01]  /*386a0*/  IMAD.IADD R21, R51, 0x1, R25 ;  /* 0x0000000133157824 */ /* 0x000fe200078e0219 */
[----:B------:R-:W-:Y:S01]  /*386b0*/  IADD3 R22, P1, PT, R83, R22, RZ ;  /* 0x0000001653167210 */ /* 0x000fe20007f3e0ff */
[----:B------:R-:W-:Y:S02]  /*386c0*/  IMAD R9, R28, R33, RZ ;  /* 0x000000211c097224 */ /* 0x000fe400078e02ff */
[----:B------:R-:W-:Y:S02]  /*386d0*/  IMAD.MOV.U32 R29, RZ, RZ, RZ ;  /* 0x000000ffff1d7224 */ /* 0x000fe400078e00ff */
[----:B------:R-:W-:Y:S02]  /*386e0*/  IMAD.X R19, RZ, RZ, RZ, P2 ;  /* 0x000000ffff137224 */ /* 0x000fe400010e06ff */
[----:B------:R-:W-:Y:S01]  /*386f0*/  IMAD.WIDE.U32 R30, R45, R4, R26 ;  /* 0x000000042d1e7225 */ /* 0x000fe200078e001a */
[----:B------:R-:W-:-:S02]  /*38700*/  IADD3 R26, P2, PT, R21, R46, RZ ;  /* 0x0000002e151a7210 */ /* 0x000fc40007f5e0ff */
[----:B------:R-:W-:Y:S01]  /*38710*/  IADD3.X R21, PT, PT, RZ, RZ, RZ, P0, !PT ;  /* 0x000000ffff157210 */ /* 0x000fe200007fe4ff */
[----:B------:R-:W-:-:S04]  /*38720*/  IMAD.HI.U32 R85, R9, R52, R28 ;  /* 0x0000003409557227 */ /* 0x000fc800078e001c */
[----:B------:R-:W-:Y:S02]  /*38730*/  IMAD.MOV.U32 R29, RZ, RZ, RZ ;  /* 0x000000ffff1d7224 */ /* 0x000fe400078e00ff */
[----:B------:R-:W-:Y:S02]  /*38740*/  IMAD.IADD R27, R67, 0x1, R31 ;  /* 0x00000001431b7824 */ /* 0x000fe400078e021f */
[----:B------:R-:W-:Y:S01]  /*38750*/  IMAD.WIDE.U32 R20, R2, R17, R20 ;  /* 0x0000001102147225 */ /* 0x000fe200078e0014 */
[----:B------:R-:W-:-:S03]  /*38760*/  IADD3 R23, PT, PT, R29, R23, RZ ;  /* 0x000000171d177210 */ /* 0x000fc60007ffe0ff */
        /* <DEDUP_REMOVED lines=13> */
[----:B------:R-:W-:Y:S01]  /*38840*/  IMAD.WIDE.U32 R30, R43, R35, R26 ;  /* 0x000000232b1e7225 */ /* 0x000fe200078e001a */
[----:B------:R-:W-:-:S03]  /*38850*/  IADD3 R22, P2, PT, R81, R22, RZ ;  /* 0x0000001651167210 */ /* 0x000fc60007f5e0ff */
[----:B------:R-:W-:Y:S02]  /*38860*/  IMAD.IADD R25, R60, 0x1, R25 ;  /* 0x000000013c197824 */ /* 0x000fe400078e0219 */
[----:B------:R-:W-:Y:S02]  /*38870*/  IMAD.IADD R23, R79, 0x1, R23 ;  /* 0x000000014f177824 */ /* 0x000fe400078e0217 */
[----:B------:R-:W-:Y:S01]  /*38880*/  IMAD.X R21, RZ, RZ, RZ, P5 ;  /* 0x000000ffff157224 */ /* 0x000fe200028e06ff */
[----:B------:R-:W-:Y:S01]  /*38890*/  IADD3 R30, P5, PT, R25, R30, RZ ;  /* 0x0000001e191e7210 */ /* 0x000fe20007fbe0ff */
[----:B------:R-:W-:Y:S01]  /*388a0*/  IMAD.WIDE.U32 R18, R75, R54, R18 ;  /* 0x000000364b127225 */ /* 0x000fe200078e0012 */
[----:B------:R-:W-:Y:S02]  /*388b0*/  IADD3 R25, PT, PT, R50, R85, RZ ;  /* 0x0000005532197210 */ /* 0x000fe40007ffe0ff */
[----:B------:R-:W-:Y:S01]  /*388c0*/  IADD3 R26, P4, PT, R23, R4, RZ ;  /* 0x00000004171a7210 */ /* 0x000fe20007f9e0ff */
[----:B------:R-:W-:Y:S01]  /*388d0*/  IMAD.X R23, RZ, RZ, RZ, P2 ;  /* 0x000000ffff177224 */ /* 0x000fe200010e06ff */
[----:B------:R-:W-:Y:S01]  /*388e0*/  IADD3 R18, P2, PT, R25, R18, RZ ;  /* 0x0000001219127210 */ /* 0x000fe20007f5e0ff */
[----:B------:R-:W-:Y:S01]  /*388f0*/  IMAD.WIDE.U32 R20, R45, R7, R20 ;  /* 0x000000072d147225 */ /* 0x000fe200078e0014 */
[----:B------:R-:W-:-:S02]  /*38900*/  IADD3.X R25, PT, PT, RZ, RZ, RZ, P3, !PT ;  /* 0x000000ffff197210 */ /* 0x000fc40001ffe4ff */
[----:B------:R-:W-:Y:S01]  /*38910*/  IADD3 R7, PT, PT, R47, R19, RZ ;  /* 0x000000132f077210 */ /* 0x000fe20007ffe0ff */
[----:B------:R-:W-:Y:S02]  /*38920*/  IMAD.X R35, RZ, RZ, RZ, P0 ;  /* 0x000000ffff237224 */ /* 0x000fe400000e06ff */
[----:B------:R-:W-:Y:S02]  /*38930*/  IMAD.X R27, RZ, RZ, RZ, P4 ;  /* 0x000000ffff1b7224 */ /* 0x000fe400020e06ff */
[----:B------:R-:W-:Y:S01]  /*38940*/  IMAD.WIDE.U32 R22, R65, R57, R22 ;  /* 0x0000003941167225 */ /* 0x000fe200078e0016 */
[----:B------:R-:W-:-:S03]  /*38950*/  IADD3 R35, P1, PT, R35, R20, RZ ;  /* 0x0000001423237210 */ /* 0x000fc60007f3e0ff */
[----:B------:R-:W-:Y:S02]  /*38960*/  IMAD.IADD R81, R48, 0x1, R31 ;  /* 0x0000000130517824 */ /* 0x000fe400078e021f */
[----:B------:R-:W-:Y:S02]  /*38970*/  IMAD.IADD R73, R44, 0x1, R21 ;  /* 0x000000012c497824 */ /* 0x000fe400078e0215 */
[----:B------:R-:W-:Y:S02]  /*38980*/  IMAD.X R31, RZ, RZ, RZ, P5 ;  /* 0x000000ffff1f7224 */ /* 0x000fe400028e06ff */
[----:B------:R-:W-:-:S04]  /*38990*/  IMAD.WIDE.U32 R24, R5, R17, R24 ;  /* 0x0000001105187225 */ /* 0x000fc800078e0018 */
[----:B------:R-:W-:Y:S01]  /*389a0*/  IMAD.WIDE.U32 R20, R69, R78, R26 ;  /* 0x0000004e45147225 */ /* 0x000fe200078e001a */
[----:B------:R-:W-:Y:S02]  /*389b0*/  IADD3 R26, P0, PT, R67, R22, RZ ;  /* 0x00000016431a7210 */ /* 0x000fe40007f1e0ff */
[----:B------:R-:W-:Y:S01]  /*389c0*/  IADD3 R25, PT, PT, R37, R25, RZ ;  /* 0x0000001925197210 */ /* 0x000fe20007ffe0ff */
[----:B------:R-:W-:Y:S01]  /*389d0*/  IMAD.IADD R19, R41, 0x1, R23 ;  /* 0x0000000129137824 */ /* 0x000fe200078e0217 */
[----:B------:R-:W-:Y:S01]  /*389e0*/  IADD3.X R27, PT, PT, RZ, RZ, RZ, P0, !PT ;  /* 0x000000ffff1b7210 */ /* 0x000fe200007fe4ff */
        /* <DEDUP_REMOVED lines=20> */
[----:B------:R-:W-:Y:S02]  /*38b30*/  IADD3 R19, PT, PT, R40, R27, RZ ;  /* 0x0000001b28137210 */ /* 0x000fe40007ffe0ff */
[----:B------:R-:W-:Y:S01]  /*38b40*/  IADD3 R18, P3, PT, R7, R26, RZ ;  /* 0x0000001a07127210 */ /* 0x000fe20007f7e0ff */
[----:B------:R-:W-:-:S04]  /*38b50*/  IMAD.WIDE.U32 R24, R65, R58, R24 ;  /* 0x0000003a41187225 */ /* 0x000fc800078e0018 */
[----:B------:R-:W-:Y:S01]  /*38b60*/  IMAD.X R21, RZ, RZ, RZ, P6 ;  /* 0x000000ffff157224 */ /* 0x000fe200030e06ff */
[----:B------:R-:W-:Y:S01]  /*38b70*/  IADD3 R24, P1, PT, R19, R24, RZ ;  /* 0x0000001813187210 */ /* 0x000fe20007f3e0ff */
[----:B------:R-:W-:-:S04]  /*38b80*/  IMAD.WIDE.U32 R22, R0, R17, R22 ;  /* 0x0000001100167225 */ /* 0x000fc800078e0016 */
[----:B------:R-:W-:Y:S02]  /*38b90*/  IMAD.IADD R25, R79, 0x1, R25 ;  /* 0x000000014f197824 */ /* 0x000fe400078e0219 */
        /* <DEDUP_REMOVED lines=8> */
[----:B------:R-:W-:-:S02]  /*38c20*/  IMAD.X R21, RZ, RZ, RZ, P4 ;  /* 0x000000ffff157224 */ /* 0x000fc400020e06ff */
[----:B------:R-:W-:-:S04]  /*38c30*/  IMAD.WIDE.U32 R18, R75, R55, R18 ;  /* 0x000000374b127225 */ /* 0x000fc800078e0012 */
[----:B------:R-:W-:Y:S01]  /*38c40*/  IMAD.X R23, RZ, RZ, RZ, P6 ;  /* 0x000000ffff177224 */ /* 0x000fe200030e06ff */
[----:B------:R-:W-:Y:S01]  /*38c50*/  IADD3 R19, PT, PT, R42, R19, RZ ;  /* 0x000000132a137210 */ /* 0x000fe20007ffe0ff */
[----:B------:R-:W-:-:S04]  /*38c60*/  IMAD.WIDE.U32 R24, R39, R57, R24 ;  /* 0x0000003927187225 */ /* 0x000fc800078e0018 */
[----:B------:R-:W-:Y:S01]  /*38c70*/  IMAD.IADD R27, R38, 0x1, R67 ;  /* 0x00000001261b7824 */ /* 0x000fe200078e0243 */
[----:B------:R-:W-:Y:S01]  /*38c80*/  IADD3 R25, PT, PT, R41, R25, RZ ;  /* 0x0000001929197210 */ /* 0x000fe20007ffe0ff */
[----:B------:R-:W-:Y:S01]  /*38c90*/  IMAD.WIDE.U32 R20, R45, R5, R20 ;  /* 0x000000052d147225 */ /* 0x000fe200078e0014 */
[----:B------:R-:W-:Y:S02]  /*38ca0*/  MOV R67, RZ ;  /* 0x000000ff00437202 */ /* 0x000fe40000000f00 */
[----:B------:R-:W-:Y:S01]  /*38cb0*/  IADD3 R4, P5, PT, R27, R18, RZ ;  /* 0x000000121b047210 */ /* 0x000fe20007fbe0ff */
[----:B------:R-:W-:Y:S01]  /*38cc0*/  IMAD.X R35, RZ, RZ, RZ, P3 ;  /* 0x000000ffff237224 */ /* 0x000fe200018e06ff */
[----:B------:R-:W-:Y:S01]  /*38cd0*/  IADD3 R24, P1, PT, R19, R24, RZ ;  /* 0x0000001813187210 */ /* 0x000fe20007f3e0ff */
[----:B------:R-:W-:Y:S02]  /*38ce0*/  IMAD.X R5, RZ, RZ, RZ, P2 ;  /* 0x000000ffff057224 */ /* 0x000fe400010e06ff */
[----:B------:R-:W-:-:S04]  /*38cf0*/  IMAD.WIDE.U32 R22, R65, R78, R22 ;  /* 0x0000004e41167225 */ /* 0x000fc800078e0016 */
[----:B------:R-:W-:Y:S01]  /*38d00*/  IMAD.WIDE.U32 R34, R3, R17, R34 ;  /* 0x0000001103227225 */ /* 0x000fe200078e0022 */
[----:B------:R-:W-:-:S03]  /*38d10*/  IADD3 R2, PT, PT, R29, R23, RZ ;  /* 0x000000171d027210 */ /* 0x000fc60007ffe0ff */
[----:B------:R-:W-:Y:S01]  /*38d20*/  IMAD.IADD R37, R37, 0x1, R21 ;  /* 0x0000000125257824 */ /* 0x000fe200078e0215 */
[----:B------:R-:W-:Y:S01]  /*38d30*/  IADD3 R21, P3, PT, R5, R20, RZ ;  /* 0x0000001405157210 */ /* 0x000fe20007f7e0ff */
[----:B------:R-:W-:Y:S01]  /*38d40*/  IMAD R7, R66, R33, RZ ;  /* 0x0000002142077224 */ /* 0x000fe200078e02ff */
[----:B------:R-:W-:Y:S01]  /*38d50*/  IADD3 R20, P2, PT, R25, R22, RZ ;  /* 0x0000001619147210 */ /* 0x000fe20007f5e0ff */
[----:B------:R-:W-:Y:S01]  /*38d60*/  IMAD.X R28, RZ, RZ, RZ, P0 ;  /* 0x000000ffff1c7224 */ /* 0x000fe200000e06ff */
[----:B------:R-:W-:Y:S01]  /*38d70*/  IADD3 R22, P4, PT, R37, R34, RZ ;  /* 0x0000002225167210 */ /* 0x000fe20007f9e0ff */
[----:B------:R-:W-:Y:S01]  /*38d80*/  IMAD.HI.U32 R67, R7, R52, R66 ;  /* 0x0000003407437227 */ /* 0x000fe200078e0042 */
[----:B------:R-:W-:Y:S02]  /*38d90*/  IADD3.X R5, PT, PT, RZ, RZ, RZ, P5, !PT ;  /* 0x000000ffff057210 */ /* 0x000fe40002ffe4ff */
[----:B------:R-:W-:Y:S01]  /*38da0*/  IADD3.X R23, PT, PT, RZ, RZ, RZ, P4, !PT ;  /* 0x000000ffff177210 */ /* 0x000fe200027fe4ff */
[----:B------:R-:W-:Y:S01]  /*38db0*/  IMAD.IADD R18, R51, 0x1, R35 ;  /* 0x0000000133127824 */ /* 0x000fe200078e0223 */
[----:B------:R-:W-:Y:S01]  /*38dc0*/  IADD3 R28, P0, PT, R28, R21, RZ ;  /* 0x000000151c1c7210 */ /* 0x000fe20007f1e0ff */
[----:B------:R-:W-:Y:S01]  /*38dd0*/  IMAD.X R25, RZ, RZ, RZ, P1 ;  /* 0x000000ffff197224 */ /* 0x000fe200008e06ff */
[----:B------:R-:W-:Y:S01]  /*38de0*/  IADD3 R2, P6, PT, R2, R31, RZ ;  /* 0x0000001f02027210 */ /* 0x000fe20007fde0ff */
[----:B------:R-:W-:Y:S01]  /*38df0*/  IMAD.WIDE.U32 R26, R9, R54, R4 ;  /* 0x00000036091a7225 */ /* 0x000fe200078e0004 */
[----:B------:R-:W-:-:S02]  /*38e00*/  IADD3 R18, P5, PT, R18, R49, RZ ;  /* 0x0000003112127210 */ /* 0x000fc40007fbe0ff */
[----:B------:R-:W-:Y:S01]  /*38e10*/  IADD3.X R31, PT, PT, RZ, RZ, RZ, P6, !PT ;  /* 0x000000ffff1f7210 */ /* 0x000fe200037fe4ff */
[----:B------:R-:W-:Y:S02]  /*38e20*/  IMAD.IADD R19, R50, 0x1, R67 ;  /* 0x0000000132137824 */ /* 0x000fe400078e0243 */
[----:B------:R-:W-:-:S03]  /*38e30*/  IMAD.WIDE.U32 R4, R75, R56, R24 ;  /* 0x000000384b047225 */ /* 0x000fc600078e0018 */
[----:B------:R-:W-:Y:S01]  /*38e40*/  IADD3 R24, P1, PT, R19, R26, RZ ;  /* 0x0000001a13187210 */ /* 0x000fe20007f3e0ff */
[----:B------:R-:W-:Y:S01]  /*38e50*/  IMAD.X R21, RZ, RZ, RZ, P2 ;  /* 0x000000ffff157224 */ /* 0x000fe200010e06ff */
[----:B------:R-:W-:Y:S01]  /*38e60*/  IADD3.X R19, PT, PT, RZ, RZ, RZ, P5, !PT ;  /* 0x000000ffff137210 */ /* 0x000fe20002ffe4ff */
[----:B------:R-:W-:Y:S01]  /*38e70*/  IMAD.WIDE.U32 R22, R45, R0, R22 ;  /* 0x000000002d167225 */ /* 0x000fe200078e0016 */
[----:B------:R-:W-:-:S03]  /*38e80*/  IADD3 R31, P2, PT, R31, R28, RZ ;  /* 0x0000001c1f1f7210 */ /* 0x000fc60007f5e0ff */
[----:B------:R-:W-:Y:S01]  /*38e90*/  IMAD.X R25, RZ, RZ, RZ, P3 ;  /* 0x000000ffff197224 */ /* 0x000fe200018e06ff */
[----:B------:R-:W-:Y:S01]  /*38ea0*/  IADD3.X R28, PT, PT, RZ, RZ, RZ, P2, !PT ;  /* 0x000000ffff1c7210 */ /* 0x000fe200017fe4ff */
[----:B------:R-:W-:Y:S02]  /*38eb0*/  IMAD.IADD R27, R47, 0x1, R27 ;  /* 0x000000012f1b7824 */ /* 0x000fe400078e021b */
        /* <DEDUP_REMOVED lines=9> */
[----:B------:R-:W-:Y:S01]  /*38f50*/  IMAD.X R19, RZ, RZ, RZ, P0 ;  /* 0x000000ffff137224 */ /* 0x000fe200000e06ff */
[----:B------:R-:W-:Y:S01]  /*38f60*/  IADD3 R77, PT, PT, R77, R5, RZ ;  /* 0x000000054d4d7210 */ /* 0x000fe20007ffe0ff */
[----:B------:R-:W-:Y:S02]  /*38f70*/  IMAD.X R27, RZ, RZ, RZ, P4 ;  /* 0x000000ffff1b7224 */ /* 0x000fe400020e06ff */
[----:B------:R-:W-:Y:S01]  /*38f80*/  IMAD.WIDE.U32 R24, R7, R53, R24 ;  /* 0x0000003507187225 */ /* 0x000fe200078e0018 */
[----:B------:R-:W-:-:S03]  /*38f90*/  IADD3 R19, P0, PT, R19, R22, RZ ;  /* 0x0000001613137210 */ /* 0x000fc60007f1e0ff */
[----:B------:R-:W-:-:S04]  /*38fa0*/  IMAD.WIDE.U32 R26, R9, R55, R26 ;  /* 0x00000037091a7225 */ /* 0x000fc800078e001a */
[----:B------:R-:W-:Y:S02]  /*38fb0*/  IMAD.IADD R17, R38, 0x1, R25 ;  /* 0x0000000126117824 */ /* 0x000fe400078e0219 */
[----:B------:R-:W-:Y:S01]  /*38fc0*/  IMAD.X R21, RZ, RZ, RZ, P5 ;  /* 0x000000ffff157224 */ /* 0x000fe200028e06ff */
[----:B------:R-:W-:Y:S01]  /*38fd0*/  IADD3 R28, P5, PT, R28, R19, RZ ;  /* 0x000000131c1c7210 */ /* 0x000fe20007fbe0ff */
[----:B------:R-:W-:Y:S01]  /*38fe0*/  IMAD.IADD R35, R60, 0x1, R23 ;  /* 0x000000013c237824 */ /* 0x000fe200078e0217 */
[----:B------:R-:W-:Y:S01]  /*38ff0*/  IADD3.X R19, PT, PT, RZ, RZ, RZ, P1, !PT ;  /* 0x000000ffff137210 */ /* 0x000fe20000ffe4ff */
[----:B------:R-:W-:Y:S01]  /*39000*/  IMAD.IADD R23, R42, 0x1, R27 ;  /* 0x000000012a177824 */ /* 0x000fe200078e021b */
[----:B------:R-:W-:Y:S01]  /*39010*/  IADD3 R26, P1, PT, R17, R26, RZ ;  /* 0x0000001a111a7210 */ /* 0x000fe20007f3e0ff */
[----:B------:R-:W-:-:S04]  /*39020*/  IMAD.WIDE.U32 R20, R75, R57, R20 ;  /* 0x000000394b147225 */ /* 0x000fc800078e0014 */
[----:B------:R-:W-:Y:S01]  /*39030*/  IMAD R33, R24, R33, RZ ;  /* 0x0000002118217224 */ /* 0x000fe200078e02ff */
[----:B------:R-:W-:Y:S01]  /*39040*/  IADD3 R22, P4, PT, R23, R20, RZ ;  /* 0x0000001417167210 */ /* 0x000fe20007f9e0ff */
[----:B------:R-:W-:Y:S01]  /*39050*/  IMAD.WIDE.U32 R18, R39, R78, R18 ;  /* 0x0000004e27127225 */ /* 0x000fe200078e0012 */
[----:B------:R-:W-:-:S03]  /*39060*/  IADD3 R21, PT, PT, R41, R21, RZ ;  /* 0x0000001529157210 */ /* 0x000fc60007ffe0ff */
[----:B------:R-:W-:Y:S01]  /*39070*/  IMAD.MOV.U32 R25, RZ, RZ, RZ ;  /* 0x000000ffff197224 */ /* 0x000fe200078e00ff */
[----:B------:R-:W-:Y:S01]  /*39080*/  IADD3 R20, P2, PT, R21, R18, RZ ;  /* 0x0000001215147210 */ /* 0x000fe20007f5e0ff */
[----:B------:R-:W-:Y:S01]  /*39090*/  IMAD.X R27, RZ, RZ, RZ, P1 ;  /* 0x000000ffff1b7224 */ /* 0x000fe200008e06ff */
[----:B------:R-:W-:Y:S01]  /*390a0*/  IADD3 R18, P6, PT, R35, R4, RZ ;  /* 0x0000000423127210 */ /* 0x000fe20007fde0ff */
[----:B------:R-:W-:-:S04]  /*390b0*/  IMAD.HI.U32 R17, R33, R52, R24 ;  /* 0x0000003421117227 */ /* 0x000fc800078e0018 */
[----:B------:R-:W-:Y:S01]  /*390c0*/  IMAD.X R23, RZ, RZ, RZ, P4 ;  /* 0x000000ffff177224 */ /* 0x000fe200020e06ff */
[----:B------:R-:W-:Y:S01]  /*390d0*/  IADD3 R17, PT, PT, R50, R17, RZ ;  /* 0x0000001132117210 */ /* 0x000fe20007ffe0ff */
[----:B------:R-:W-:-:S04]  /*390e0*/  IMAD.WIDE.U32 R24, R7, R54, R26 ;  /* 0x0000003607187225 */ /* 0x000fc800078e001a */
        /* <DEDUP_REMOVED lines=88> */
[----:B------:R-:W-:Y:S02]  /*39670*/  IADD3 R9, P0, PT, R9, R0, RZ ;  /* 0x0000000009097210 */ /* 0x000fe40007f1e0ff */
[----:B------:R-:W-:Y:S01]  /*39680*/  IADD3.X R0, PT, PT, RZ, RZ, RZ, P4, !PT ;  /* 0x000000ffff007210 */ /* 0x000fe200027fe4ff */
[----:B------:R-:W-:Y:S02]  /*39690*/  IMAD.IADD R37, R41, 0x1, R35 ;  /* 0x0000000129257824 */ /* 0x000fe400078e0223 */
[----:B------:R-:W-:Y:S01]  /*396a0*/  IMAD.X R7, RZ, RZ, RZ, P5 ;  /* 0x000000ffff077224 */ /* 0x000fe200028e06ff */
[----:B------:R-:W-:Y:S01]  /*396b0*/  IADD3 R0, P4, PT, R0, R9, RZ ;  /* 0x0000000900007210 */ /* 0x000fe20007f9e0ff */
[----:B------:R-:W-:Y:S01]  /*396c0*/  IMAD.X R9, RZ, RZ, RZ, P3 ;  /* 0x000000ffff097224 */ /* 0x000fe200018e06ff */
[----:B------:R-:W-:-:S02]  /*396d0*/  IADD3 R36, P6, PT, R37, R22, RZ ;  /* 0x0000001625247210 */ /* 0x000fc40007fde0ff */
[----:B------:R-:W-:Y:S02]  /*396e0*/  IADD3 R7, P5, PT, R7, R0, RZ ;  /* 0x0000000007077210 */ /* 0x000fe40007fbe0ff */
[----:B------:R-:W-:Y:S01]  /*396f0*/  IADD3.X R0, PT, PT, RZ, RZ, RZ, P2, !PT ;  /* 0x000000ffff007210 */ /* 0x000fe200017fe4ff */
[----:B------:R-:W-:-:S03]  /*39700*/  IMAD.X R37, RZ, RZ, RZ, P6 ;  /* 0x000000ffff257224 */ /* 0x000fc600030e06ff */
[----:B------:R-:W-:Y:S01]  /*39710*/  IADD3 R0, P2, PT, R0, R7, RZ ;  /* 0x0000000700007210 */ /* 0x000fe20007f5e0ff */
[----:B------:R-:W-:Y:S02]  /*39720*/  IMAD.IADD R7, R29, 0x1, R23 ;  /* 0x000000011d077824 */ /* 0x000fe400078e0217 */
[----:B------:R-:W-:-:S03]  /*39730*/  IMAD.WIDE.U32 R36, R33, R58, R36 ;  /* 0x0000003a21247225 */ /* 0x000fc600078e0024 */
[----:B------:R-:W-:Y:S01]  /*39740*/  IADD3 R7, P1, PT, R7, R0, RZ ;  /* 0x0000000007077210 */ /* 0x000fe20007f3e0ff */
[----:B------:R-:W-:Y:S01]  /*39750*/  IMAD.IADD R18, R79, 0x1, R37 ;  /* 0x000000014f127824 */ /* 0x000fe200078e0225 */
[----:B------:R-:W-:Y:S02]  /*39760*/  IADD3 R0, PT, PT, R9, R19, R17 ;  /* 0x0000001309007210 */ /* 0x000fe40007ffe011 */
        /* <DEDUP_REMOVED lines=21> */
[----:B------:R-:W-:Y:S02]  /*398c0*/  IMAD.MOV.U32 R19, RZ, RZ, R32 ;  /* 0x000000ffff137224 */ /* 0x000fe400078e0020 */
[----:B------:R-:W-:-:S02]  /*398d0*/  IMAD.MOV.U32 R28, RZ, RZ, RZ ;  /* 0x000000ffff1c7224 */ /* 0x000fc400078e00ff */
        /* <DEDUP_REMOVED lines=24> */
.L_x_410:
        /* <DEDUP_REMOVED lines=23> */
.L_x_328:
[----:B------:R-:W-:-:S13]  /*39bd0*/  ISETP.NE.AND P0, PT, R28, RZ, PT ;  /* 0x000000ff1c00720c */ /* 0x000fda0003f05270 */
[----:B------:R-:W-:Y:S05]  /*39be0*/  @P0 BRA `(.L_x_411) ;  /* 0x000000d000b00947 */ /* 0x000fea0003800000 */
[----:B------:R-:W-:-:S04]  /*39bf0*/  LOP3.LUT R0, R27, R29, R26, 0xfe, !PT ;  /* 0x0000001d1b007212 */ /* 0x000fc800078efe1a */
[----:B------:R-:W-:-:S04]  /*39c00*/  LOP3.LUT R0, R25, R0, R22, 0xfe, !PT ;  /* 0x0000000019007212 */ /* 0x000fc800078efe16 */
[----:B------:R-:W-:-:S04]  /*39c10*/  LOP3.LUT R0, R19, R0, R18, 0xfe, !PT ;  /* 0x0000000013007212 */ /* 0x000fc800078efe12 */
[----:B------:R-:W-:-:S13]  /*39c20*/  LOP3.LUT P0, RZ, R0, R23, RZ, 0xfc, !PT ;  /* 0x0000001700ff7212 */ /* 0x000fda000780fcff */
[----:B------:R-:W-:Y:S05]  /*39c30*/  @!P0 BRA `(.L_x_411) ;  /* 0x000000d0009c8947 */ /* 0x000fea0003800000 */
[----:B------:R-:W0:Y:S01]  /*39c40*/  LDCU UR11, c[0x3][0xe0] ;  /* 0x00c01c00ff0b77ac */ /* 0x000e220008000800 */
[----:B------:R-:W-:Y:S02]  /*39c50*/  HFMA2 R3, -RZ, RZ, 0, 0 ;  /* 0x00000000ff037431 */ /* 0x000fe400000001ff */
[----:B------:R-:W-:Y:S02]  /*39c60*/  IMAD.MOV.U32 R2, RZ, RZ, R29 ;  /* 0x000000ffff027224 */ /* 0x000fe400078e001d */
[----:B------:R-:W-:Y:S01]  /*39c70*/  HFMA2 R33, -RZ, RZ, 0, 0 ;  /* 0x00000000ff217431 */ /* 0x000fe200000001ff */
[----:B------:R-:W1:Y:S01]  /*39c80*/  LDCU.128 UR16, c[0x3][URZ] ;  /* 0x00c00000ff1077ac */ /* 0x000e620008000c00 */
[----:B------:R-:W-:Y:S02]  /*39c90*/  IMAD.MOV.U32 R21, RZ, RZ, RZ ;  /* 0x000000ffff157224 */ /* 0x000fe400078e00ff */
[----:B0-----:R-:W-:-:S04]  /*39ca0*/  IMAD R9, R29, UR11, RZ ;  /* 0x0000000b1d097c24 */ /* 0x001fc8000f8e02ff */
[----:B-1----:R-:W-:-:S05]  /*39cb0*/  IMAD.HI.U32 R3, R9, UR16, R2 ;  /* 0x0000001009037c27 */ /* 0x002fca000f8e0002 */
        /* <DEDUP_REMOVED lines=10> */
[----:B------:R-:W-:Y:S02]  /*39d60*/  IADD3 R20, P1, PT, R2, R21, RZ ;  /* 0x0000001502147210 */ /* 0x000fe40007f3e0ff */
[----:B------:R-:W0:Y:S01]  /*39d70*/  LDC.64 R2, c[0x3][0x10] ;  /* 0x00c00400ff027b82 */ /* 0x000e220000000a00 */
[----:B------:R-:W-:Y:S01]  /*39d80*/  IMAD.X R5, RZ, RZ, RZ, P0 ;  /* 0x000000ffff057224 */ /* 0x000fe200000e06ff */
[----:B------:R-:W-:Y:S01]  /*39d90*/  IADD3.X R21, PT, PT, RZ, RZ, RZ, P1, !PT ;  /* 0x000000ffff157210 */ /* 0x000fe20000ffe4ff */
[----:B------:R-:W-:-:S04]  /*39da0*/  IMAD.WIDE.U32 R4, R9, UR19, R4 ;  /* 0x0000001309047c25 */ /* 0x000fc8000f8e0004 */
[----:B------:R-:W-:Y:S01]  /*39db0*/  IMAD.WIDE.U32 R20, R17, UR17, R20 ;  /* 0x0000001111147c25 */ /* 0x000fe2000f8e0014 */
[----:B------:R-:W-:-:S03]  /*39dc0*/  IADD3 R24, P0, PT, R5, R25, RZ ;  /* 0x0000001905187210 */ /* 0x000fc60007f1e0ff */
[----:B------:R-:W-:Y:S01]  /*39dd0*/  IMAD R0, R20, UR11, RZ ;  /* 0x0000000b14007c24 */ /* 0x000fe2000f8e02ff */
[----:B------:R-:W-:Y:S01]  /*39de0*/  IADD3 R4, P1, PT, R4, R21, RZ ;  /* 0x0000001504047210 */ /* 0x000fe20007f3e0ff */
[----:B------:R-:W-:Y:S02]  /*39df0*/  HFMA2 R21, -RZ, RZ, 0, 0 ;  /* 0x00000000ff157431 */ /* 0x000fe400000001ff */
[----:B------:R-:W-:Y:S02]  /*39e00*/  IMAD.X R25, RZ, RZ, RZ, P0 ;  /* 0x000000ffff197224 */ /* 0x000fe400000e06ff */
[----:B------:R-:W-:Y:S02]  /*39e10*/  IMAD.X R5, RZ, RZ, RZ, P1 ;  /* 0x000000ffff057224 */ /* 0x000fe400008e06ff */
        /* <DEDUP_REMOVED lines=8> */
[----:B------:R-:W-:Y:S01]  /*39ea0*/  IMAD.X R21, RZ, RZ, RZ, P0 ;  /* 0x000000ffff157224 */ /* 0x000fe200000e06ff */
[----:B------:R-:W-:Y:S01]  /*39eb0*/  IADD3.X R25, PT, PT, RZ, RZ, RZ, P1, !PT ;  /* 0x000000ffff197210 */ /* 0x000fe20000ffe4ff */
[----:B------:R-:W-:-:S04]  /*39ec0*/  IMAD.WIDE.U32 R26, R0, UR17, R26 ;  /* 0x00000011001a7c25 */ /* 0x000fc8000f8e001a */
[----:B------:R-:W-:-:S04]  /*39ed0*/  IMAD.WIDE.U32 R20, R9, R3, R20 ;  /* 0x0000000309147225 */ /* 0x000fc800078e0014 */
[----:B------:R-:W-:Y:S01]  /*39ee0*/  IMAD.WIDE.U32 R24, R17, UR19, R24 ;  /* 0x0000001311187c25 */ /* 0x000fe2000f8e0018 */
[----:B------:R-:W-:-:S03]  /*39ef0*/  IADD3 R18, P0, PT, R21, R19, RZ ;  /* 0x0000001315127210 */ /* 0x000fc60007f1e0ff */
[----:B------:R-:W-:Y:S01]  /*39f00*/  IMAD R7, R26, UR11, RZ ;  /* 0x0000000b1a077c24 */ /* 0x000fe2000f8e02ff */
[----:B------:R-:W-:Y:S01]  /*39f10*/  IADD3 R24, P2, PT, R24, R27, RZ ;  /* 0x0000001b18187210 */ /* 0x000fe20007f5e0ff */
[----:B------:R-:W-:Y:S01]  /*39f20*/  IMAD.X R19, RZ, RZ, RZ, P0 ;  /* 0x000000ffff137224 */ /* 0x000fe200000e06ff */
[----:B------:R-:W-:Y:S01]  /*39f30*/  IADD3 R20, P1, PT, R20, R25, RZ ;  /* 0x0000001914147210 */ /* 0x000fe20007f3e0ff */
[----:B------:R-:W-:Y:S01]  /*39f40*/  IMAD.MOV.U32 R27, RZ, RZ, RZ ;  /* 0x000000ffff1b7224 */ /* 0x000fe200078e00ff */
[----:B------:R-:W-:-:S03]  /*39f50*/  IADD3.X R25, PT, PT, RZ, RZ, RZ, P2, !PT ;  /* 0x000000ffff197210 */ /* 0x000fc600017fe4ff */
[----:B------:R-:W-:Y:S02]  /*39f60*/  IMAD.X R21, RZ, RZ, RZ, P1 ;  /* 0x000000ffff157224 */ /* 0x000fe400008e06ff */
[----:B------:R-:W-:-:S04]  /*39f70*/  IMAD.HI.U32 R27, R7, UR16, R26 ;  /* 0x00000010071b7c27 */ /* 0x000fc8000f8e001a */
[----:B0-----:R-:W-:-:S04]  /*39f80*/  IMAD.WIDE.U32 R18, R9, R4, R18 ;  /* 0x0000000409127225 */ /* 0x001fc800078e0012 */
[----:B------:R-:W-:Y:S01]  /*39f90*/  IMAD.WIDE.U32 R24, R0, UR18, R24 ;  /* 0x0000001200187c25 */ /* 0x000fe2000f8e0018 */
        /* <DEDUP_REMOVED lines=10> */
[----:B------:R-:W-:-:S04]  /*3a040*/  IMAD.WIDE.U32 R22, R0, UR19, R24 ;  /* 0x0000001300167c25 */ /* 0x000fc8000f8e0018 */
[----:B------:R-:W-:-:S04]  /*3a050*/  IMAD.WIDE.U32 R24, R7, UR17, R26 ;  /* 0x0000001107187c25 */ /* 0x000fc8000f8e001a */
[----:B------:R-:W-:Y:S01]  /*3a060*/  IMAD.WIDE.U32 R20, R17, R3, R20 ;  /* 0x0000000311147225 */ /* 0x000fe200078e0014 */
[----:B------:R-:W-:Y:S02]  /*3a070*/  IADD3 R28, P2, PT, R22, R25, RZ ;  /* 0x00000019161c7210 */ /* 0x000fe40007f5e0ff */
[----:B------:R-:W-:Y:S01]  /*3a080*/  MOV R25, RZ ;  /* 0x000000ff00197202 */ /* 0x000fe20000000f00 */
[----:B------:R-:W-:Y:S01]  /*3a090*/  IMAD R9, R24, UR11, RZ ;  /* 0x0000000b18097c24 */ /* 0x000fe2000f8e02ff */
[----:B------:R-:W-:Y:S02]  /*3a0a0*/  IADD3 R22, P0, PT, R18, R21, RZ ;  /* 0x0000001512167210 */ /* 0x000fe40007f1e0ff */
[----:B------:R-:W-:Y:S01]  /*3a0b0*/  IADD3 R26, P1, PT, R20, R23, RZ ;  /* 0x00000017141a7210 */ /* 0x000fe20007f3e0ff */
[----:B------:R-:W-:Y:S01]  /*3a0c0*/  IMAD.HI.U32 R31, R9, UR16, R24 ;  /* 0x00000010091f7c27 */ /* 0x000fe2000f8e0018 */
[----:B------:R-:W-:-:S03]  /*3a0d0*/  IADD3.X R29, PT, PT, RZ, RZ, RZ, P2, !PT ;  /* 0x000000ffff1d7210 */ /* 0x000fc600017fe4ff */
[----:B------:R-:W-:Y:S02]  /*3a0e0*/  IMAD.X R23, RZ, RZ, RZ, P0 ;  /* 0x000000ffff177224 */ /* 0x000fe400000e06ff */
        /* <DEDUP_REMOVED lines=8> */
[----:B------:R-:W-:Y:S01]  /*3a170*/  IADD3 R22, P2, PT, R22, R25, RZ ;  /* 0x0000001916167210 */ /* 0x000fe20007f5e0ff */
[----:B------:R-:W-:Y:S01]  /*3a180*/  IMAD.WIDE.U32 R18, R17, R5, R18 ;  /* 0x0000000511127225 */ /* 0x000fe200078e0012 */
[----:B------:R-:W-:-:S03]  /*3a190*/  IADD3.X R21, PT, PT, RZ, RZ, RZ, P1, !PT ;  /* 0x000000ffff157210 */ /* 0x000fc60000ffe4ff */
[----:B------:R-:W-:Y:S02]  /*3a1a0*/  IMAD.X R25, RZ, RZ, RZ, P3 ;  /* 0x000000ffff197224 */ /* 0x000fe400018e06ff */
        /* <DEDUP_REMOVED lines=149> */
.L_x_412:
        /* <DEDUP_REMOVED lines=23> */
.L_x_413:
        /* <DEDUP_REMOVED lines=19> */
[----:B------:R-:W-:Y:S01]  /*3ada0*/  CS2R R28, SRZ ;  /* 0x00000000001c7805 */ /* 0x000fe2000001ff00 */
[----:B------:R-:W-:Y:S01]  /*3adb0*/  IMAD.MOV.U32 R33, RZ, RZ, RZ ;  /* 0x000000ffff217224 */ /* 0x000fe200078e00ff */
[----:B------:R-:W-:Y:S01]  /*3adc0*/  MOV R39, RZ ;  /* 0x000000ff00277202 */ /* 0x000fe20000000f00 */
[----:B------:R-:W-:Y:S01]  /*3add0*/  IMAD.MOV.U32 R37, RZ, RZ, RZ ;  /* 0x000000ffff257224 */ /* 0x000fe200078e00ff */
[----:B------:R-:W-:-:S02]  /*3ade0*/  CS2R R40, SRZ ;  /* 0x0000000000287805 */ /* 0x000fc4000001ff00 */
[----:B------:R-:W-:Y:S01]  /*3adf0*/  CS2R R42, SRZ ;  /* 0x00000000002a7805 */ /* 0x000fe2000001ff00 */
[----:B------:R-:W-:Y:S01]  /*3ae00*/  IMAD.MOV.U32 R45, RZ, RZ, RZ ;  /* 0x000000ffff2d7224 */ /* 0x000fe200078e00ff */
[----:B------:R-:W-:Y:S01]  /*3ae10*/  MOV R26, 0xffffffff ;  /* 0xffffffff001a7802 */ /* 0x000fe20000000f00 */
[----:B------:R-:W-:Y:S01]  /*3ae20*/  IMAD.MOV.U32 R30, RZ, RZ, RZ ;  /* 0x000000ffff1e7224 */ /* 0x000fe200078e00ff */
[----:B-----5:R-:W-:Y:S01]  /*3ae30*/  MOV R47, 0xffffffff ;  /* 0xffffffff002f7802 */ /* 0x020fe20000000f00 */
[----:B------:R-:W-:Y:S01]  /*3ae40*/  IMAD.MOV.U32 R24, RZ, RZ, RZ ;  /* 0x000000ffff187224 */ /* 0x000fe200078e00ff */
[----:B------:R-:W-:Y:S01]  /*3ae50*/  UMOV UR4, URZ ;  /* 0x000000ff00047c82 */ /* 0x000fe20008000000 */
[----:B------:R-:W-:Y:S02]  /*3ae60*/  IMAD.MOV.U32 R21, RZ, RZ, -0x1 ;  /* 0xffffffffff157424 */ /* 0x000fe400078e00ff */
[----:B------:R-:W-:Y:S02]  /*3ae70*/  IMAD.MOV.U32 R25, RZ, RZ, -0x1 ;  /* 0xffffffffff197424 */ /* 0x000fe400078e00ff */
[----:B------:R-:W-:-:S02]  /*3ae80*/  IMAD.MOV.U32 R50, RZ, RZ, -0x1 ;  /* 0xffffffffff327424 */ /* 0x000fc400078e00ff */
[----:B------:R-:W-:-:S07]  /*3ae90*/  IMAD.MOV.U32 R31, RZ, RZ, 0x1 ;  /* 0x00000001ff1f7424 */ /* 0x000fce00078e00ff */
.L_x_415:
        /* <DEDUP_REMOVED lines=21> */
[----:B------:R-:W-:Y:S02]  /*3aff0*/  LOP3.LUT R58, R50, R9, RZ, 0xc0, !PT ;  /* 0x00000009323a7212 */ /* 0x000fe400078ec0ff */
[----:B------:R-:W-:-:S02]  /*3b000*/  SEL R19, R47, R44, P0 ;  /* 0x0000002c2f137207 */ /* 0x000fc40000000000 */
[----:B------:R-:W-:Y:S02]  /*3b010*/  SEL R7, R44, R47, P0 ;  /* 0x0000002f2c077207 */ /* 0x000fe40000000000 */
[----:B------:R-:W-:Y:S02]  /*3b020*/  SEL R32, R37, R20, P0 ;  /* 0x0000001425207207 */ /* 0x000fe40000000000 */
[----:B------:R-:W-:Y:S02]  /*3b030*/  SEL R44, R20, R37, P0 ;  /* 0x00000025142c7207 */ /* 0x000fe40000000000 */
[----:B------:R-:W-:Y:S02]  /*3b040*/  LOP3.LUT R20, R52, R9, RZ, 0xc0, !PT ;  /* 0x0000000934147212 */ /* 0x000fe400078ec0ff */
[----:B------:R-:W-:Y:S02]  /*3b050*/  IADD3 R58, PT, PT, R17, R58, RZ ;  /* 0x0000003a113a7210 */ /* 0x000fe40007ffe0ff */
[----:B------:R-:W-:Y:S01]  /*3b060*/  SEL R56, R30, R29, P0 ;  /* 0x0000001d1e387207 */ /* 0x000fe20000000000 */
[----:B------:R-:W-:Y:S01]  /*3b070*/  IMAD.IADD R36, R49, 0x1, R20 ;  /* 0x0000000131247824 */ /* 0x000fe200078e0214 */
[----:B------:R-:W-:-:S02]  /*3b080*/  ISETP.GE.U32.AND P2, PT, R58, R17, PT ;  /* 0x000000113a00720c */ /* 0x000fc40003f46070 */
[----:B------:R-:W-:Y:S02]  /*3b090*/  SEL R23, R29, R30, P0 ;  /* 0x0000001e1d177207 */ /* 0x000fe40000000000 */
[----:B------:R-:W-:Y:S02]  /*3b0a0*/  LOP3.LUT R60, R56, R9, RZ, 0xc0, !PT ;  /* 0x00000009383c7212 */ /* 0x000fe400078ec0ff */
[----:B------:R-:W-:Y:S02]  /*3b0b0*/  SEL R47, RZ, 0x1, P2 ;  /* 0x00000001ff2f7807 */ /* 0x000fe40001000000 */
[----:B------:R-:W-:Y:S02]  /*3b0c0*/  ISETP.GE.U32.AND P1, PT, R36, R49, PT ;  /* 0x000000312400720c */ /* 0x000fe40003f26070 */
[----:B------:R-:W-:Y:S02]  /*3b0d0*/  IADD3 R47, P3, P4, R60, R47, R23 ;  /* 0x0000002f3c2f7210 */ /* 0x000fe40007c7e017 */
[----:B------:R-:W-:-:S02]  /*3b0e0*/  SEL R35, R41, R42, P0 ;  /* 0x0000002a29237207 */ /* 0x000fc40000000000 */
[----:B------:R-:W-:Y:S02]  /*3b0f0*/  SEL R20, R42, R41, P0 ;  /* 0x000000292a147207 */ /* 0x000fe40000000000 */
[----:B------:R-:W-:Y:S02]  /*3b100*/  LOP3.LUT R23, R58, 0x1, RZ, 0xc0, !PT ;  /* 0x000000013a177812 */ /* 0x000fe400078ec0ff */
[----:B------:R-:W-:Y:S02]  /*3b110*/  LOP3.LUT R42, R54, R9, RZ, 0xc0, !PT ;  /* 0x00000009362a7212 */ /* 0x000fe400078ec0ff */
[----:B------:R-:W-:Y:S02]  /*3b120*/  SEL R49, RZ, 0x1, P1 ;  /* 0x00000001ff317807 */ /* 0x000fe40000800000 */
[----:B------:R-:W-:Y:S02]  /*3b130*/  SEL R30, R33, R28, P0 ;  /* 0x0000001c211e7207 */ /* 0x000fe40000000000 */
[----:B------:R-:W-:-:S02]  /*3b140*/  SEL R38, R28, R33, P0 ;  /* 0x000000211c267207 */ /* 0x000fc40000000000 */
[----:B------:R-:W-:Y:S02]  /*3b150*/  SEL R33, R39, R22, P0 ;  /* 0x0000001627217207 */ /* 0x000fe40000000000 */
[----:B------:R-:W-:Y:S02]  /*3b160*/  SEL R28, R22, R39, P0 ;  /* 0x00000027161c7207 */ /* 0x000fe40000000000 */
[----:B------:R-:W-:Y:S02]  /*3b170*/  SEL R29, R43, R40, P0 ;  /* 0x000000282b1d7207 */ /* 0x000fe40000000000 */
[----:B------:R-:W-:Y:S01]  /*3b180*/  SEL R22, R40, R43, P0 ;  /* 0x0000002b28167207 */ /* 0x000fe20000000000 */
[----:B------:R-:W-:Y:S01]  /*3b190*/  IMAD.IADD R43, R58, 0x1, R23 ;  /* 0x000000013a2b7824 */ /* 0x000fe200078e0217 */
[----:B------:R-:W-:Y:S02]  /*3b1a0*/  IADD3 R49, P1, P2, R42, R49, R51 ;  /* 0x000000312a317210 */ /* 0x000fe40007a3e033 */
[----:B------:R-:W-:-:S02]  /*3b1b0*/  LOP3.LUT R40, R46, R9, RZ, 0xc0, !PT ;  /* 0x000000092e287212 */ /* 0x000fc400078ec0ff */
[----:B------:R-:W-:Y:S02]  /*3b1c0*/  IADD3.X R39, PT, PT, RZ, RZ, RZ, P1, P2 ;  /* 0x000000ffff277210 */ /* 0x000fe40000fe44ff */
[----:B------:R-:W-:Y:S02]  /*3b1d0*/  ISETP.GE.U32.AND P1, PT, R43, R58, PT ;  /* 0x0000003a2b00720c */ /* 0x000fe40003f26070 */
[----:B------:R-:W-:Y:S02]  /*3b1e0*/  LOP3.LUT R17, R38, R9, RZ, 0xc0, !PT ;  /* 0x0000000926117212 */ /* 0x000fe400078ec0ff */
[----:B------:R-:W-:Y:S02]  /*3b1f0*/  IADD3.X R37, PT, PT, RZ, RZ, RZ, P3, P4 ;  /* 0x000000ffff257210 */ /* 0x000fe40001fe84ff */
[----:B------:R-:W-:Y:S02]  /*3b200*/  SEL R42, RZ, 0x1, P1 ;  /* 0x00000001ff2a7807 */ /* 0x000fe40000800000 */
[----:B------:R-:W-:-:S02]  /*3b210*/  IADD3 R58, P2, P3, R40, R39, R53 ;  /* 0x00000027283a7210 */ /* 0x000fc40007b5e035 */
[----:B------:R-:W-:Y:S02]  /*3b220*/  SEL R27, R45, R24, P0 ;  /* 0x000000182d1b7207 */ /* 0x000fe40000000000 */
[----:B------:R-:W-:Y:S02]  /*3b230*/  IADD3 R40, P4, P5, R17, R37, R30 ;  /* 0x0000002511287210 */ /* 0x000fe40007d9e01e */
[----:B------:R-:W-:Y:S02]  /*3b240*/  SHF.L.W.U32.HI R41, R36, 0x1f, R49 ;  /* 0x0000001f24297819 */ /* 0x000fe40000010e31 */
[----:B------:R-:W-:Y:S02]  /*3b250*/  SEL R24, R24, R45, P0 ;  /* 0x0000002d18187207 */ /* 0x000fe40000000000 */
[----:B------:R-:W-:Y:S02]  /*3b260*/  IADD3 R42, P0, PT, R42, R47, RZ ;  /* 0x0000002f2a2a7210 */ /* 0x000fe40007f1e0ff */
[----:B------:R-:W-:-:S02]  /*3b270*/  LOP3.LUT R37, R48, R9, RZ, 0xc0, !PT ;  /* 0x0000000930257212 */ /* 0x000fc400078ec0ff */
[----:B------:R-:W-:Y:S02]  /*3b280*/  IADD3.X R51, PT, PT, RZ, RZ, RZ, P2, P3 ;  /* 0x000000ffff337210 */ /* 0x000fe400017e64ff */
[----:B------:R-:W-:Y:S02]  /*3b290*/  LOP3.LUT R39, R44, R9, RZ, 0xc0, !PT ;  /* 0x000000092c277212 */ /* 0x000fe400078ec0ff */
[----:B------:R-:W-:Y:S02]  /*3b2a0*/  LOP3.LUT P1, R17, R41, 0x1, RZ, 0xc0, !PT ;  /* 0x0000000129117812 */ /* 0x000fe4000782c0ff */
[----:B------:R-:W-:Y:S02]  /*3b2b0*/  IADD3.X R45, PT, PT, RZ, RZ, RZ, P4, P5 ;  /* 0x000000ffff2d7210 */ /* 0x000fe400027ea4ff */
[----:B------:R-:W-:Y:S02]  /*3b2c0*/  IADD3.X R30, PT, PT, RZ, RZ, RZ, P0, !PT ;  /* 0x000000ffff1e7210 */ /* 0x000fe400007fe4ff */
[----:B------:R-:W-:-:S02]  /*3b2d0*/  IADD3 R51, P2, P4, R37, R51, R34 ;  /* 0x0000003325337210 */ /* 0x000fc40007c5e022 */
[----:B------:R-:W-:Y:S02]  /*3b2e0*/  ISETP.LT.OR P1, PT, R31, RZ, !P1 ;  /* 0x000000ff1f00720c */ /* 0x000fe40004f21670 */
[----:B------:R-:W-:Y:S02]  /*3b2f0*/  IADD3 R45, P5, P6, R39, R45, R32 ;  /* 0x0000002d272d7210 */ /* 0x000fe40007ebe020 */
[----:B------:R-:W-:Y:S02]  /*3b300*/  SHF.L.W.U32.HI R43, R43, 0x1f, R42 ;  /* 0x0000001f2b2b7819 */ /* 0x000fe40000010e2a */
[----:B------:R-:W-:Y:S02]  /*3b310*/  IADD3 R39, P0, P3, R23, R30, R40 ;  /* 0x0000001e17277210 */ /* 0x000fe40007b1e028 */
[----:B------:R-:W-:Y:S02]  /*3b320*/  LOP3.LUT R30, R26, R9, RZ, 0xc0, !PT ;  /* 0x000000091a1e7212 */ /* 0x000fe400078ec0ff */
[----:B------:R-:W-:-:S02]  /*3b330*/  IADD3.X R64, PT, PT, RZ, RZ, RZ, P2, P4 ;  /* 0x000000ffff407210 */ /* 0x000fc400017e84ff */
[----:B------:R-:W-:Y:S01]  /*3b340*/  SHF.L.W.U32.HI R37, R49, 0x1f, R58 ;  /* 0x0000001f31257819 */ /* 0x000fe20000010e3a */
[----:B------:R-:W-:Y:S01]  /*3b350*/  VIADD R49, R31, 0x1 ;  /* 0x000000011f317836 */ /* 0x000fe20000000000 */
[----:B------:R-:W-:Y:S02]  /*3b360*/  SEL R32, R52, R41, P1 ;  /* 0x0000002934207207 */ /* 0x000fe40000800000 */
[----:B------:R-:W-:Y:S02]  /*3b370*/  LOP3.LUT R40, R28, R9, RZ, 0xc0, !PT ;  /* 0x000000091c287212 */ /* 0x000fe400078ec0ff */
[----:B------:R-:W-:Y:S02]  /*3b380*/  IADD3.X R47, PT, PT, RZ, RZ, RZ, P5, P6 ;  /* 0x000000ffff2f7210 */ /* 0x000fe40002fec4ff */
[----:B------:R-:W-:Y:S02]  /*3b390*/  SEL R34, R50, R43, P1 ;  /* 0x0000002b32227207 */ /* 0x000fe40000800000 */
[----:B------:R-:W-:-:S02]  /*3b3a0*/  IADD3 R64, P5, P6, R30, R64, R55 ;  /* 0x000000401e407210 */ /* 0x000fc40007ebe037 */
[----:B------:R-:W-:Y:S02]  /*3b3b0*/  SEL R41, R41, R52, P1 ;  /* 0x0000003429297207 */ /* 0x000fe40000800000 */
[----:B------:R-:W-:Y:S02]  /*3b3c0*/  SEL R36, R54, R37, P1 ;  /* 0x0000002536247207 */ /* 0x000fe40000800000 */
[----:B------:R-:W-:Y:S02]  /*3b3d0*/  IADD3 R33, P2, P4, R40, R47, R33 ;  /* 0x0000002f28217210 */ /* 0x000fe40007c5e021 */
[-C--:B------:R-:W-:Y:S02]  /*3b3e0*/  LOP3.LUT R30, R32, R17.reuse, RZ, 0xc0, !PT ;  /* 0x00000011201e7212 */ /* 0x080fe400078ec0ff */
[----:B------:R-:W-:Y:S02]  /*3b3f0*/  SEL R54, R37, R54, P1 ;  /* 0x0000003625367207 */ /* 0x000fe40000800000 */
[----:B------:R-:W-:Y:S01]  /*3b400*/  SEL R43, R43, R50, P1 ;  /* 0x000000322b2b7207 */ /* 0x000fe20000800000 */
[----:B------:R-:W-:Y:S01]  /*3b410*/  IMAD.IADD R50, R41, 0x1, R30 ;  /* 0x0000000129327824 */ /* 0x000fe200078e021e */
[----:B------:R-:W-:-:S02]  /*3b420*/  LOP3.LUT R40, R34, R17, RZ, 0xc0, !PT ;  /* 0x0000001122287212 */ /* 0x000fc400078ec0ff */
[----:B------:R-:W-:Y:S02]  /*3b430*/  SHF.L.W.U32.HI R37, R58, 0x1f, R51 ;  /* 0x0000001f3a257819 */ /* 0x000fe40000010e33 */
[----:B------:R-:W-:Y:S02]  /*3b440*/  IADD3.X R58, PT, PT, RZ, RZ, RZ, P0, P3 ;  /* 0x000000ffff3a7210 */ /* 0x000fe400007e64ff */
[----:B------:R-:W-:Y:S02]  /*3b450*/  IADD3 R52, PT, PT, R43, R40, RZ ;  /* 0x000000282b347210 */ /* 0x000fe40007ffe0ff */
[----:B------:R-:W-:Y:S02]  /*3b460*/  IADD3.X R53, PT, PT, RZ, RZ, RZ, P5, P6 ;  /* 0x000000ffff357210 */ /* 0x000fe40002fec4ff */
[----:B------:R-:W-:Y:S02]  /*3b470*/  LOP3.LUT R40, R18, R9, RZ, 0xc0, !PT ;  /* 0x0000000912287212 */ /* 0x000fe400078ec0ff */
[----:B------:R-:W-:-:S02]  /*3b480*/  @!P1 LOP3.LUT R49, RZ, R31, RZ, 0x33, !PT ;  /* 0x0000001fff319212 */ /* 0x000fc400078e33ff */
[----:B------:R-:W-:Y:S02]  /*3b490*/  IADD3 R58, P0, P3, R23, R58, R45 ;  /* 0x0000003a173a7210 */ /* 0x000fe40007b1e02d */
[----:B------:R-:W-:Y:S02]  /*3b4a0*/  SHF.L.W.U32.HI R31, R42, 0x1f, R39 ;  /* 0x0000001f2a1f7819 */ /* 0x000fe40000010e27 */
[----:B------:R-:W-:Y:S02]  /*3b4b0*/  IADD3.X R45, PT, PT, RZ, RZ, RZ, P2, P4 ;  /* 0x000000ffff2d7210 */ /* 0x000fe400017e84ff */
[----:B------:R-:W-:Y:S02]  /*3b4c0*/  ISETP.GE.U32.AND P5, PT, R50, R41, PT ;  /* 0x000000293200720c */ /* 0x000fe40003fa6070 */
[----:B------:R-:W-:Y:S02]  /*3b4d0*/  ISETP.GE.U32.AND P6, PT, R52, R43, PT ;  /* 0x0000002b3400720c */ /* 0x000fe40003fc6070 */
[----:B------:R-:W-:-:S02]  /*3b4e0*/  IADD3 R53, P2, P4, R40, R53, R21 ;  /* 0x0000003528357210 */ /* 0x000fc40007c5e015 */
[----:B------:R-:W-:Y:S02]  /*3b4f0*/  IADD3.X R40, PT, PT, RZ, RZ, RZ, P0, P3 ;  /* 0x000000ffff287210 */ /* 0x000fe400007e64ff */
[----:B------:R-:W-:Y:S02]  /*3b500*/  SEL R30, R56, R31, P1 ;  /* 0x0000001f381e7207 */ /* 0x000fe40000800000 */
[----:B------:R-:W-:Y:S02]  /*3b510*/  SHF.L.W.U32.HI R21, R39, 0x1f, R58 ;  /* 0x0000001f27157819 */ /* 0x000fe40000010e3a */
[----:B------:R-:W-:Y:S02]  /*3b520*/  SEL R56, R31, R56, P1 ;  /* 0x000000381f387207 */ /* 0x000fe40000800000 */
[----:B------:R-:W-:Y:S02]  /*3b530*/  SHF.L.W.U32.HI R31, R51, 0x1f, R64 ;  /* 0x0000001f331f7819 */ /* 0x000fe40000010e40 */
[----:B------:R-:W-:-:S02]  /*3b540*/  SEL R47, RZ, 0x1, P5 ;  /* 0x00000001ff2f7807 */ /* 0x000fc40002800000 */
[----:B------:R-:W-:Y:S02]  /*3b550*/  SEL R41, RZ, 0x1, P6 ;  /* 0x00000001ff297807 */ /* 0x000fe40003000000 */
[----:B------:R-:W-:Y:S02]  /*3b560*/  IADD3 R43, P5, P6, R23, R40, R33 ;  /* 0x00000028172b7210 */ /* 0x000fe40007ebe021 */
[----:B------:R-:W-:Y:S02]  /*3b570*/  SEL R60, R46, R37, P1 ;  /* 0x000000252e3c7207 */ /* 0x000fe40000800000 */
[----:B------:R-:W-:Y:S02]  /*3b580*/  SEL R40, R38, R21, P1 ;  /* 0x0000001526287207 */ /* 0x000fe40000800000 */
[----:B------:R-:W-:Y:S02]  /*3b590*/  SEL R33, R21, R38, P1 ;  /* 0x0000002615217207 */ /* 0x000fe40000800000 */
[----:B------:R-:W-:-:S02]  /*3b5a0*/  SEL R37, R37, R46, P1 ;  /* 0x0000002e25257207 */ /* 0x000fc40000800000 */
[----:B------:R-:W-:Y:S02]  /*3b5b0*/  LOP3.LUT R21, R52, 0x1, RZ, 0xc0, !PT ;  /* 0x0000000134157812 */ /* 0x000fe400078ec0ff */
[----:B------:R-:W-:Y:S02]  /*3b5c0*/  LOP3.LUT R42, R20, R9, RZ, 0xc0, !PT ;  /* 0x00000009142a7212 */ /* 0x000fe400078ec0ff */
[----:B------:R-:W-:Y:S01]  /*3b5d0*/  SEL R46, R48, R31, P1 ;  /* 0x0000001f302e7207 */ /* 0x000fe20000800000 */
[----:B------:R-:W-:Y:S01]  /*3b5e0*/  IMAD.IADD R39, R52, 0x1, R21 ;  /* 0x0000000134277824 */ /* 0x000fe200078e0215 */
[----:B------:R-:W-:Y:S02]  /*3b5f0*/  SEL R48, R31, R48, P1 ;  /* 0x000000301f307207 */ /* 0x000fe40000800000 */
[----:B------:R-:W-:Y:S02]  /*3b600*/  LOP3.LUT R31, R36, R17, RZ, 0xc0, !PT ;  /* 0x00000011241f7212 */ /* 0x000fe400078ec0ff */
[----:B------:R-:W-:-:S02]  /*3b610*/  IADD3 R45, P0, P3, R42, R45, R35 ;  /* 0x0000002d2a2d7210 */ /* 0x000fc40007b1e023 */
[----:B------:R-:W-:Y:S02]  /*3b620*/  LOP3.LUT R35, R30, R17, RZ, 0xc0, !PT ;  /* 0x000000111e237212 */ /* 0x000fe400078ec0ff */
[----:B------:R-:W-:Y:S02]  /*3b630*/  IADD3.X R70, PT, PT, RZ, RZ, RZ, P2, P4 ;  /* 0x000000ffff467210 */ /* 0x000fe400017e84ff */
[----:B------:R-:W-:Y:S02]  /*3b640*/  IADD3 R47, P2, P4, R31, R47, R54 ;  /* 0x0000002f1f2f7210 */ /* 0x000fe40007c5e036 */
[----:B------:R-:W-:Y:S02]  /*3b650*/  LOP3.LUT R38, R0, R9, RZ, 0xc0, !PT ;  /* 0x0000000900267212 */ /* 0x000fe400078ec0ff */
[----:B------:R-:W-:Y:S02]  /*3b660*/  IADD3.X R51, PT, PT, RZ, RZ, RZ, P0, P3 ;  /* 0x000000ffff337210 */ /* 0x000fe400007e64ff */
[----:B------:R-:W-:-:S02]  /*3b670*/  IADD3.X R66, PT, PT, RZ, RZ, RZ, P5, P6 ;  /* 0x000000ffff427210 */ /* 0x000fc40002fec4ff */
[----:B------:R-:W-:Y:S02]  /*3b680*/  IADD3 R35, P0, P3, R35, R41, R56 ;  /* 0x0000002923237210 */ /* 0x000fe40007b1e038 */
[----:B------:R-:W-:Y:S02]  /*3b690*/  ISETP.GE.U32.AND P5, PT, R39, R52, PT ;  /* 0x000000342700720c */ /* 0x000fe40003fa6070 */
[----:B------:R-:W-:Y:S02]  /*3b6a0*/  SHF.L.W.U32.HI R31, R64, 0x1f, R53 ;  /* 0x0000001f401f7819 */ /* 0x000fe40000010e35 */
[----:B------:R-:W-:Y:S02]  /*3b6b0*/  LOP3.LUT R42, R22, R9, RZ, 0xc0, !PT ;  /* 0x00000009162a7212 */ /* 0x000fe400078ec0ff */
[----:B------:R-:W-:Y:S02]  /*3b6c0*/  IADD3.X R52, PT, PT, RZ, RZ, RZ, P2, P4 ;  /* 0x000000ffff347210 */ /* 0x000fe400017e84ff */
[----:B------:R-:W-:-:S02]  /*3b6d0*/  IADD3 R70, P2, P4, R38, R70, R25 ;  /* 0x0000004626467210 */ /* 0x000fc40007c5e019 */
[----:B------:R-:W-:Y:S02]  /*3b6e0*/  SHF.L.W.U32.HI R25, R58, 0x1f, R43 ;  /* 0x0000001f3a197819 */ /* 0x000fe40000010e2b */
[----:B------:R-:W-:Y:S02]  /*3b6f0*/  IADD3.X R41, PT, PT, RZ, RZ, RZ, P0, P3 ;  /* 0x000000ffff297210 */ /* 0x000fe400007e64ff */
[----:B------:R-:W-:Y:S02]  /*3b700*/  SEL R38, R26, R31, P1 ;  /* 0x0000001f1a267207 */ /* 0x000fe40000800000 */
[----:B------:R-:W-:Y:S02]  /*3b710*/  IADD3 R29, P0, P3, R42, R51, R29 ;  /* 0x000000332a1d7210 */ /* 0x000fe40007b1e01d */
[----:B------:R-:W-:Y:S02]  /*3b720*/  SEL R31, R31, R26, P1 ;  /* 0x0000001a1f1f7207 */ /* 0x000fe40000800000 */
[----:B------:R-:W-:-:S02]  /*3b730*/  LOP3.LUT R26, R60, R17, RZ, 0xc0, !PT ;  /* 0x000000113c1a7212 */ /* 0x000fc400078ec0ff */
[----:B------:R-:W-:Y:S02]  /*3b740*/  LOP3.LUT R42, R40, R17, RZ, 0xc0, !PT ;  /* 0x00000011282a7212 */ /* 0x000fe400078ec0ff */
[----:B------:R-:W-:Y:S02]  /*3b750*/  SEL R58, R44, R25, P1 ;  /* 0x000000192c3a7207 */ /* 0x000fe40000800000 */
[----:B------:R-:W-:Y:S02]  /*3b760*/  SEL R25, R25, R44, P1 ;  /* 0x0000002c19197207 */ /* 0x000fe40000800000 */
[----:B------:R-:W-:Y:S02]  /*3b770*/  IADD3.X R44, PT, PT, RZ, RZ, RZ, P0, P3 ;  /* 0x000000ffff2c7210 */ /* 0x000fe400007e64ff */
[----:B------:R-:W-:Y:S02]  /*3b780*/  SEL R64, RZ, 0x1, P5 ;  /* 0x00000001ff407807 */ /* 0x000fe40002800000 */
[----:B------:R-:W-:-:S02]  /*3b790*/  IADD3 R52, P0, P3, R26, R52, R37 ;  /* 0x000000341a347210 */ /* 0x000fc40007b1e025 */
[----:B------:R-:W-:Y:S02]  /*3b7a0*/  IADD3 R41, P5, P6, R42, R41, R33 ;  /* 0x000000292a297210 */ /* 0x000fe40007ebe021 */
[----:B------:R-:W-:Y:S02]  /*3b7b0*/  IADD3.X R51, PT, PT, RZ, RZ, RZ, P2, P4 ;  /* 0x000000ffff337210 */ /* 0x000fe400017e84ff */
[-C--:B------:R-:W-:Y:S02]  /*3b7c0*/  LOP3.LUT R26, R7, R9.reuse, RZ, 0xc0, !PT ;  /* 0x00000009071a7212 */ /* 0x080fe400078ec0ff */
[----:B------:R-:W-:Y:S02]  /*3b7d0*/  LOP3.LUT R42, R24, R9, RZ, 0xc0, !PT ;  /* 0x00000009182a7212 */ /* 0x000fe400078ec0ff */
[----:B------:R-:W-:Y:S02]  /*3b7e0*/  IADD3 R66, P2, P4, R23, R66, R45 ;  /* 0x0000004217427210 */ /* 0x000fe40007c5e02d */
[----:B------:R-:W-:-:S02]  /*3b7f0*/  SHF.L.W.U32.HI R9, R53, 0x1f, R70 ;  /* 0x0000001f35097819 */ /* 0x000fc40000010e46 */
[----:B------:R-:W-:Y:S02]  /*3b800*/  IADD3 R44, PT, PT, R42, R27, R44 ;  /* 0x0000001b2a2c7210 */ /* 0x000fe40007ffe02c */
[----:B------:R-:W-:Y:S02]  /*3b810*/  IADD3.X R54, PT, PT, RZ, RZ, RZ, P2, P4 ;  /* 0x000000ffff367210 */ /* 0x000fe400017e84ff */
[----:B------:R-:W-:Y:S02]  /*3b820*/  SEL R56, R18, R9, P1 ;  /* 0x0000000912387207 */ /* 0x000fe40000800000 */
[----:B------:R-:W-:Y:S02]  /*3b830*/  SEL R27, R9, R18, P1 ;  /* 0x00000012091b7207 */ /* 0x000fe40000800000 */
[----:B------:R-:W-:Y:S02]  /*3b840*/  SHF.L.W.U32.HI R9, R43, 0x1f, R66 ;  /* 0x0000001f2b097819 */ /* 0x000fe40000010e42 */
[----:B------:R-:W-:-:S02]  /*3b850*/  IADD3 R19, PT, PT, R26, R19, R51 ;  /* 0x000000131a137210 */ /* 0x000fc40007ffe033 */
[----:B------:R-:W-:Y:S02]  /*3b860*/  SHF.L.W.U32.HI R33, R50, 0x1f, R47 ;  /* 0x0000001f32217819 */ /* 0x000fe40000010e2f */
[----:B------:R-:W-:Y:S02]  /*3b870*/  IADD3.X R45, PT, PT, RZ, RZ, RZ, P0, P3 ;  /* 0x000000ffff2d7210 */ /* 0x000fe400007e64ff */
[----:B------:R-:W-:Y:S02]  /*3b880*/  IADD3 R51, P3, P4, R23, R54, R29 ;  /* 0x0000003617337210 */ /* 0x000fe40007c7e01d */
[----:B------:R-:W-:Y:S02]  /*3b890*/  SEL R54, R28, R9, P1 ;  /* 0x000000091c367207 */ /* 0x000fe40000800000 */
[----:B------:R-:W-:Y:S02]  /*3b8a0*/  SEL R28, R9, R28, P1 ;  /* 0x0000001c091c7207 */ /* 0x000fe40000800000 */
[----:B------:R-:W-:-:S02]  /*3b8b0*/  IADD3 R64, P2, PT, R64, R35, RZ ;  /* 0x0000002340407210 */ /* 0x000fc40007f5e0ff */
[----:B------:R-:W-:Y:S02]  /*3b8c0*/  LOP3.LUT P0, R9, R33, 0x1, RZ, 0xc0, !PT ;  /* 0x0000000121097812 */ /* 0x000fe4000780c0ff */
[-C--:B------:R-:W-:Y:S02]  /*3b8d0*/  LOP3.LUT R18, R58, R17.reuse, RZ, 0xc0, !PT ;  /* 0x000000113a127212 */ /* 0x080fe400078ec0ff */
[----:B------:R-:W-:Y:S02]  /*3b8e0*/  IADD3.X R43, PT, PT, RZ, RZ, RZ, P5, P6 ;  /* 0x000000ffff2b7210 */ /* 0x000fe40002fec4ff */
[----:B------:R-:W-:Y:S02]  /*3b8f0*/  LOP3.LUT R29, R46, R17, RZ, 0xc0, !PT ;  /* 0x000000112e1d7212 */ /* 0x000fe400078ec0ff */
[----:B------:R-:W-:Y:S02]  /*3b900*/  IADD3.X R50, PT, PT, RZ, RZ, RZ, P3, P4 ;  /* 0x000000ffff327210 */ /* 0x000fe40001fe84ff */
[----:B------:R-:W-:-:S02]  /*3b910*/  ISETP.LT.OR P0, PT, R49, RZ, !P0 ;  /* 0x000000ff3100720c */ /* 0x000fc40004701670 */
[----:B------:R-:W-:Y:S01]  /*3b920*/  IADD3 R43, P4, P6, R18, R43, R25 ;  /* 0x0000002b122b7210 */ /* 0x000fe20007e9e019 */
[----:B------:R-:W-:Y:S01]  /*3b930*/  IMAD.X R18, RZ, RZ, RZ, P2 ;  /* 0x000000ffff127224 */ /* 0x000fe200010e06ff */
[----:B------:R-:W-:Y:S02]  /*3b940*/  IADD3 R45, P3, P5, R29, R45, R48 ;  /* 0x0000002d1d2d7210 */ /* 0x000fe40007d7e030 */
[----:B------:R-:W-:Y:S02]  /*3b950*/  SHF.L.W.U32.HI R25, R47, 0x1f, R52 ;  /* 0x0000001f2f197819 */ /* 0x000fe40000010e34 */
[----:B------:R-:W-:Y:S02]  /*3b960*/  SEL R42, R32, R33, P0 ;  /* 0x00000021202a7207 */ /* 0x000fe40000000000 */
[----:B------:R-:W-:Y:S02]  /*3b970*/  SEL R35, R33, R32, P0 ;  /* 0x0000002021237207 */ /* 0x000fe40000000000 */
[----:B------:R-:W-:-:S02]  /*3b980*/  SEL R32, R36, R25, P0 ;  /* 0x0000001924207207 */ /* 0x000fc40000000000 */
[----:B------:R-:W-:Y:S02]  /*3b990*/  SEL R37, R25, R36, P0 ;  /* 0x0000002419257207 */ /* 0x000fe40000000000 */
[----:B------:R-:W-:Y:S02]  /*3b9a0*/  IADD3.X R68, PT, PT, RZ, RZ, RZ, P3, P5 ;  /* 0x000000ffff447210 */ /* 0x000fe40001fea4ff */
[----:B------:R-:W-:Y:S02]  /*3b9b0*/  IADD3 R41, P5, P3, R21, R18, R41 ;  /* 0x0000001215297210 */ /* 0x000fe40007bbe029 */
[--C-:B------:R-:W-:Y:S02]  /*3b9c0*/  SHF.L.W.U32.HI R25, R70, 0x1f, R19.reuse ;  /* 0x0000001f46197819 */ /* 0x100fe40000010e13 */
[----:B------:R-:W-:Y:S02]  /*3b9d0*/  IADD3 R44, PT, PT, R23, R44, R50 ;  /* 0x0000002c172c7210 */ /* 0x000fe40007ffe032 */
[----:B------:R-:W-:-:S02]  /*3b9e0*/  SHF.R.U32.HI R18, RZ, 0x1, R19 ;  /* 0x00000001ff127819 */ /* 0x000fc40000011613 */
[----:B------:R-:W-:Y:S02]  /*3b9f0*/  SHF.L.W.U32.HI R19, R66, 0x1f, R51 ;  /* 0x0000001f42137819 */ /* 0x000fe40000010e33 */
[----:B------:R-:W-:Y:S02]  /*3ba00*/  SEL R50, R0, R25, P1 ;  /* 0x0000001900327207 */ /* 0x000fe40000800000 */
[----:B------:R-:W-:Y:S02]  /*3ba10*/  SHF.L.W.U32.HI R23, R51, 0x1f, R44 ;  /* 0x0000001f33177819 */ /* 0x000fe40000010e2c */
[----:B------:R-:W-:Y:S02]  /*3ba20*/  SEL R25, R25, R0, P1 ;  /* 0x0000000019197207 */ /* 0x000fe40000800000 */
[----:B------:R-:W-:Y:S02]  /*3ba30*/  SHF.L.W.U32.HI R39, R39, 0x1f, R64 ;  /* 0x0000001f27277819 */ /* 0x000fe40000010e40 */
[----:B------:R-:W-:-:S02]  /*3ba40*/  SEL R36, R20, R19, P1 ;  /* 0x0000001314247207 */ /* 0x000fc40000800000 */
[----:B------:R-:W-:Y:S02]  /*3ba50*/  SEL R0, R19, R20, P1 ;  /* 0x0000001413007207 */ /* 0x000fe40000800000 */
[----:B------:R-:W-:Y:S02]  /*3ba60*/  SHF.R.U32.HI R19, RZ, 0x1, R44 ;  /* 0x00000001ff137819 */ /* 0x000fe4000001162c */
[----:B------:R-:W-:Y:S02]  /*3ba70*/  SEL R48, R7, R18, P1 ;  /* 0x0000001207307207 */ /* 0x000fe40000800000 */
[----:B------:R-:W-:Y:S02]  /*3ba80*/  SEL R44, R22, R23, P1 ;  /* 0x00000017162c7207 */ /* 0x000fe40000800000 */
[----:B------:R-:W-:Y:S02]  /*3ba90*/  SEL R7, R18, R7, P1 ;  /* 0x0000000712077207 */ /* 0x000fe40000800000 */
[----:B------:R-:W-:-:S02]  /*3baa0*/  SEL R22, R23, R22, P1 ;  /* 0x0000001617167207 */ /* 0x000fc40000800000 */
[----:B------:R-:W-:Y:S02]  /*3bab0*/  SEL R26, R34, R39, P0 ;  /* 0x00000027221a7207 */ /* 0x000fe40000000000 */
[-C--:B------:R-:W-:Y:S02]  /*3bac0*/  LOP3.LUT R18, R38, R17.reuse, RZ, 0xc0, !PT ;  /* 0x0000001126127212 */ /* 0x080fe400078ec0ff */
[----:B------:R-:W-:Y:S02]  /*3bad0*/  IADD3.X R20, PT, PT, RZ, RZ, RZ, P4, P6 ;  /* 0x000000ffff147210 */ /* 0x000fe400027ec4ff */
[----:B------:R-:W-:Y:S02]  /*3bae0*/  LOP3.LUT R23, R54, R17, RZ, 0xc0, !PT ;  /* 0x0000001136177212 */ /* 0x000fe400078ec0ff */
[----:B------:R-:W-:Y:S02]  /*3baf0*/  SEL R39, R39, R34, P0 ;  /* 0x0000002227277207 */ /* 0x000fe40000000000 */
[----:B------:R-:W-:-:S02]  /*3bb00*/  SEL R34, R24, R19, P1 ;  /* 0x0000001318227207 */ /* 0x000fc40000800000 */
[----:B------:R-:W-:Y:S02]  /*3bb10*/  SEL R19, R19, R24, P1 ;  /* 0x0000001813137207 */ /* 0x000fe40000800000 */
[----:B------:R-:W-:Y:S02]  /*3bb20*/  IADD3 R68, P4, P2, R18, R68, R31 ;  /* 0x0000004412447210 */ /* 0x000fe40007a9e01f */
[----:B------:R-:W-:Y:S02]  /*3bb30*/  IADD3 R24, P1, P6, R23, R20, R28 ;  /* 0x0000001417187210 */ /* 0x000fe40007e3e01c */
[-C--:B------:R-:W-:Y:S02]  /*3bb40*/  LOP3.LUT R18, R42, R9.reuse, RZ, 0xc0, !PT ;  /* 0x000000092a127212 */ /* 0x080fe400078ec0ff */
[----:B------:R-:W-:Y:S02]  /*3bb50*/  LOP3.LUT R20, R26, R9, RZ, 0xc0, !PT ;  /* 0x000000091a147212 */ /* 0x000fe400078ec0ff */
[----:B------:R-:W-:Y:S01]  /*3bb60*/  SHF.L.W.U32.HI R23, R64, 0x1f, R41 ;  /* 0x0000001f40177819 */ /* 0x000fe20000010e29 */
[----:B------:R-:W-:Y:S01]  /*3bb70*/  IMAD.IADD R64, R35, 0x1, R18 ;  /* 0x0000000123407824 */ /* 0x000fe200078e0212 */
[----:B------:R-:W-:Y:S01]  /*3bb80*/  IADD3.X R72, PT, PT, RZ, RZ, RZ, P5, P3 ;  /* 0x000000ffff487210 */ /* 0x000fe20002fe64ff */
[----:B------:R-:W-:Y:S01]  /*3bb90*/  IMAD.IADD R31, R39, 0x1, R20 ;  /* 0x00000001271f7824 */ /* 0x000fe200078e0214 */
[----:B------:R-:W-:-:S02]  /*3bba0*/  SHF.L.W.U32.HI R29, R52, 0x1f, R45 ;  /* 0x0000001f341d7819 */ /* 0x000fc40000010e2d */
[----:B------:R-:W-:Y:S02]  /*3bbb0*/  SEL R20, R30, R23, P0 ;  /* 0x000000171e147207 */ /* 0x000fe40000000000 */
[----:B------:R-:W-:Y:S02]  /*3bbc0*/  IADD3.X R47, PT, PT, RZ, RZ, RZ, P4, P2 ;  /* 0x000000ffff2f7210 */ /* 0x000fe400027e44ff */
[-C--:B------:R-:W-:Y:S02]  /*3bbd0*/  LOP3.LUT R18, R56, R17.reuse, RZ, 0xc0, !PT ;  /* 0x0000001138127212 */ /* 0x080fe400078ec0ff */
[----:B------:R-:W-:Y:S02]  /*3bbe0*/  IADD3 R72, P3, P5, R21, R72, R43 ;  /* 0x0000004815487210 */ /* 0x000fe40007d7e02b */
[----:B------:R-:W-:Y:S02]  /*3bbf0*/  SEL R30, R23, R30, P0 ;  /* 0x0000001e171e7207 */ /* 0x000fe40000000000 */
[----:B------:R-:W-:-:S02]  /*3bc00*/  LOP3.LUT R23, R36, R17, RZ, 0xc0, !PT ;  /* 0x0000001124177212 */ /* 0x000fc400078ec0ff */
[----:B------:R-:W-:Y:S02]  /*3bc10*/  IADD3.X R43, PT, PT, RZ, RZ, RZ, P1, P6 ;  /* 0x000000ffff2b7210 */ /* 0x000fe40000fec4ff */
[----:B------:R-:W-:Y:S02]  /*3bc20*/  SEL R52, R60, R29, P0 ;  /* 0x0000001d3c347207 */ /* 0x000fe40000000000 */
[----:B------:R-:W-:Y:S02]  /*3bc30*/  SEL R60, R29, R60, P0 ;  /* 0x0000003c1d3c7207 */ /* 0x000fe40000000000 */
[----:B------:R-:W-:Y:S02]  /*3bc40*/  IADD3 R47, P6, P1, R18, R47, R27 ;  /* 0x0000002f122f7210 */ /* 0x000fe400079de01b */
[----:B------:R-:W-:Y:S02]  /*3bc50*/  ISETP.GE.U32.AND P2, PT, R64, R35, PT ;  /* 0x000000234000720c */ /* 0x000fe40003f46070 */
[----:B------:R-:W-:-:S02]  /*3bc60*/  ISETP.GE.U32.AND P4, PT, R31, R39, PT ;  /* 0x000000271f00720c */ /* 0x000fc40003f86070 */
[----:B------:R-:W-:Y:S02]  /*3bc70*/  SHF.L.W.U32.HI R29, R45, 0x1f, R68 ;  /* 0x0000001f2d1d7819 */ /* 0x000fe40000010e44 */
[----:B------:R-:W-:Y:S02]  /*3bc80*/  IADD3.X R18, PT, PT, RZ, RZ, RZ, P3, P5 ;  /* 0x000000ffff127210 */ /* 0x000fe40001fea4ff */
[----:B------:R-:W-:Y:S02]  /*3bc90*/  IADD3 R43, P3, P5, R23, R43, R0 ;  /* 0x0000002b172b7210 */ /* 0x000fe40007d7e000 */
[----:B------:R-:W-:Y:S02]  /*3bca0*/  SHF.L.W.U32.HI R23, R41, 0x1f, R72 ;  /* 0x0000001f29177819 */ /* 0x000fe40000010e48 */
[----:B------:R-:W-:Y:S02]  /*3bcb0*/  SEL R28, R46, R29, P0 ;  /* 0x0000001d2e1c7207 */ /* 0x000fe40000000000 */
[----:B------:R-:W-:-:S02]  /*3bcc0*/  SEL R35, RZ, 0x1, P2 ;  /* 0x00000001ff237807 */ /* 0x000fc40001000000 */
[----:B------:R-:W-:Y:S02]  /*3bcd0*/  SEL R27, RZ, 0x1, P4 ;  /* 0x00000001ff1b7807 */ /* 0x000fe40002000000 */
[----:B------:R-:W-:Y:S02]  /*3bce0*/  SEL R29, R29, R46, P0 ;  /* 0x0000002e1d1d7207 */ /* 0x000fe40000000000 */
[----:B------:R-:W-:Y:S02]  /*3bcf0*/  IADD3 R39, P2, P4, R21, R18, R24 ;  /* 0x0000001215277210 */ /* 0x000fe40007c5e018 */
[----:B------:R-:W-:Y:S02]  /*3bd00*/  LOP3.LUT R0, R32, R9, RZ, 0xc0, !PT ;  /* 0x0000000920007212 */ /* 0x000fe400078ec0ff */
[----:B------:R-:W-:Y:S02]  /*3bd10*/  SEL R46, R40, R23, P0 ;  /* 0x00000017282e7207 */ /* 0x000fe40000000000 */
[----:B------:R-:W-:-:S02]  /*3bd20*/  SEL R24, R23, R40, P0 ;  /* 0x0000002817187207 */ /* 0x000fc40000000000 */
[C---:B------:R-:W-:Y:S02]  /*3bd30*/  LOP3.LUT R18, R31.reuse, 0x1, RZ, 0xc0, !PT ;  /* 0x000000011f127812 */ /* 0x040fe400078ec0ff */
[----:B------:R-:W-:Y:S02]  /*3bd40*/  LOP3.LUT R23, R20, R9, RZ, 0xc0, !PT ;  /* 0x0000000914177212 */ /* 0x000fe400078ec0ff */
[----:B------:R-:W-:Y:S02]  /*3bd50*/  IADD3.X R74, PT, PT, RZ, RZ, RZ, P6, P1 ;  /* 0x000000ffff4a7210 */ /* 0x000fe400037e24ff */
[----:B------:R-:W-:Y:S02]  /*3bd60*/  IADD3 R37, P6, P1, R0, R35, R37 ;  /* 0x0000002300257210 */ /* 0x000fe400079de025 */
[----:B------:R-:W-:Y:S02]  /*3bd70*/  IADD3 R66, PT, PT, R31, R18, RZ ;  /* 0x000000121f427210 */ /* 0x000fe40007ffe0ff */
[----:B------:R-:W-:-:S02]  /*3bd80*/  IADD3.X R35, PT, PT, RZ, RZ, RZ, P3, P5 ;  /* 0x000000ffff237210 */ /* 0x000fc40001fea4ff */
[----:B------:R-:W-:Y:S02]  /*3bd90*/  IADD3 R30, P5, P3, R23, R27, R30 ;  /* 0x0000001b171e7210 */ /* 0x000fe40007bbe01e */
[----:B------:R-:W-:Y:S02]  /*3bda0*/  LOP3.LUT R23, R44, R17, RZ, 0xc0, !PT ;  /* 0x000000112c177212 */ /* 0x000fe400078ec0ff */
[----:B------:R-:W-:Y:S02]  /*3bdb0*/  IADD3.X R70, PT, PT, RZ, RZ, RZ, P2, P4 ;  /* 0x000000ffff467210 */ /* 0x000fe400017e84ff */
[----:B------:R-:W-:Y:S02]  /*3bdc0*/  ISETP.GE.U32.AND P2, PT, R66, R31, PT ;  /* 0x0000001f4200720c */ /* 0x000fe40003f46070 */
[----:B------:R-:W-:Y:S02]  /*3bdd0*/  LOP3.LUT R0, R50, R17, RZ, 0xc0, !PT ;  /* 0x0000001132007212 */ /* 0x000fe400078ec0ff */
[----:B------:R-:W-:-:S02]  /*3bde0*/  SHF.L.W.U32.HI R27, R68, 0x1f, R47 ;  /* 0x0000001f441b7819 */ /* 0x000fc40000010e2f */
[----:B------:R-:W-:Y:S02]  /*3bdf0*/  IADD3.X R31, PT, PT, RZ, RZ, RZ, P5, P3 ;  /* 0x000000ffff1f7210 */ /* 0x000fe40002fe64ff */
[----:B------:R-:W-:Y:S02]  /*3be00*/  IADD3 R35, P5, P3, R23, R35, R22 ;  /* 0x0000002317237210 */ /* 0x000fe40007bbe016 */
[----:B------:R-:W-:Y:S02]  /*3be10*/  SHF.L.W.U32.HI R23, R72, 0x1f, R39 ;  /* 0x0000001f48177819 */ /* 0x000fe40000010e27 */
[----:B------:R-:W-:Y:S02]  /*3be20*/  IADD3.X R68, PT, PT, RZ, RZ, RZ, P6, P1 ;  /* 0x000000ffff447210 */ /* 0x000fe400037e24ff */
[----:B------:R-:W-:Y:S02]  /*3be30*/  IADD3 R74, P1, P4, R0, R74, R25 ;  /* 0x0000004a004a7210 */ /* 0x000fe40007c3e019 */
[----:B------:R-:W-:-:S02]  /*3be40*/  SEL R40, R38, R27, P0 ;  /* 0x0000001b26287207 */ /* 0x000fc40000000000 */
[----:B------:R-:W-:Y:S02]  /*3be50*/  SEL R27, R27, R38, P0 ;  /* 0x000000261b1b7207 */ /* 0x000fe40000000000 */
[----:B------:R-:W-:Y:S02]  /*3be60*/  SEL R38, R58, R23, P0 ;  /* 0x000000173a267207 */ /* 0x000fe40000000000 */
[----:B------:R-:W-:Y:S02]  /*3be70*/  SEL R58, R23, R58, P0 ;  /* 0x0000003a173a7207 */ /* 0x000fe40000000000 */
[----:B------:R-:W-:Y:S02]  /*3be80*/  IADD3.X R45, PT, PT, RZ, RZ, RZ, P1, P4 ;  /* 0x000000ffff2d7210 */ /* 0x000fe40000fe84ff */
[-C--:B------:R-:W-:Y:S02]  /*3be90*/  LOP3.LUT R25, R52, R9.reuse, RZ, 0xc0, !PT ;  /* 0x0000000934197212 */ /* 0x080fe400078ec0ff */
[----:B------:R-:W-:-:S02]  /*3bea0*/  LOP3.LUT R23, R46, R9, RZ, 0xc0, !PT ;  /* 0x000000092e177212 */ /* 0x000fc400078ec0ff */
[----:B------:R-:W-:Y:S02]  /*3beb0*/  IADD3 R70, P1, P4, R21, R70, R43 ;  /* 0x0000004615467210 */ /* 0x000fe40007c3e02b */
[----:B------:R-:W-:Y:S02]  /*3bec0*/  LOP3.LUT R0, R48, R17, RZ, 0xc0, !PT ;  /* 0x0000001130007212 */ /* 0x000fe400078ec0ff */
[----:B------:R-:W-:Y:S02]  /*3bed0*/  IADD3.X R41, PT, PT, RZ, RZ, RZ, P5, P3 ;  /* 0x000000ffff297210 */ /* 0x000fe40002fe64ff */
[----:B------:R-:W-:Y:S02]  /*3bee0*/  SEL R43, RZ, 0x1, P2 ;  /* 0x00000001ff2b7807 */ /* 0x000fe40001000000 */
[----:B------:R-:W-:Y:S02]  /*3bef0*/  IADD3 R68, P5, P3, R25, R68, R60 ;  /* 0x0000004419447210 */ /* 0x000fe40007bbe03c */
[----:B------:R-:W-:-:S02]  /*3bf00*/  IADD3 R31, P6, P2, R23, R31, R24 ;  /* 0x0000001f171f7210 */ /* 0x000fc40007ade018 */
[----:B------:R-:W-:Y:S02]  /*3bf10*/  LOP3.LUT R22, R34, R17, RZ, 0xc0, !PT ;  /* 0x0000001122167212 */ /* 0x000fe400078ec0ff */
[----:B------:R-:W-:Y:S02]  /*3bf20*/  IADD3.X R24, PT, PT, RZ, RZ, RZ, P1, P4 ;  /* 0x000000ffff187210 */ /* 0x000fe40000fe84ff */
[----:B------:R-:W-:Y:S02]  /*3bf30*/  IADD3 R17, PT, PT, R0, R7, R45 ;  /* 0x0000000700117210 */ /* 0x000fe40007ffe02d */
[----:B------:R-:W-:Y:S02]  /*3bf40*/  SHF.L.W.U32.HI R25, R64, 0x1f, R37 ;  /* 0x0000001f40197819 */ /* 0x000fe40000010e25 */
[----:B------:R-:W-:Y:S02]  /*3bf50*/  IADD3 R33, PT, PT, R49, 0x1, RZ ;  /* 0x0000000131217810 */ /* 0x000fe40007ffe0ff */
[----:B------:R-:W-:-:S02]  /*3bf60*/  SHF.L.W.U32.HI R7, R39, 0x1f, R70 ;  /* 0x0000001f27077819 */ /* 0x000fc40000010e46 */
[----:B------:R-:W-:Y:S02]  /*3bf70*/  @!P0 LOP3.LUT R33, RZ, R49, RZ, 0x33, !PT ;  /* 0x00000031ff218212 */ /* 0x000fe400078e33ff */
[----:B------:R-:W-:Y:S02]  /*3bf80*/  IADD3 R43, P4, PT, R43, R30, RZ ;  /* 0x0000001e2b2b7210 */ /* 0x000fe40007f9e0ff */
[----:B------:R-:W-:Y:S02]  /*3bf90*/  SHF.L.W.U32.HI R23, R47, 0x1f, R74 ;  /* 0x0000001f2f177819 */ /* 0x000fe40000010e4a */
[----:B------:R-:W-:Y:S01]  /*3bfa0*/  IADD3 R30, PT, PT, R22, R19, R41 ;  /* 0x00000013161e7210 */ /* 0x000fe20007ffe029 */
[----:B------:R-:W-:Y:S01]  /*3bfb0*/  IMAD.X R41, RZ, RZ, RZ, P4 ;  /* 0x000000ffff297224 */ /* 0x000fe200020e06ff */
[----:B------:R-:W-:Y:S02]  /*3bfc0*/  IADD3.X R49, PT, PT, RZ, RZ, RZ, P5, P3 ;  /* 0x000000ffff317210 */ /* 0x000fe40002fe64ff */
[----:B------:R-:W-:-:S02]  /*3bfd0*/  IADD3 R35, P5, P3, R21, R24, R35 ;  /* 0x0000001815237210 */ /* 0x000fc40007bbe023 */
[----:B------:R-:W-:Y:S02]  /*3bfe0*/  LOP3.LUT P1, R19, R25, 0x1, RZ, 0xc0, !PT ;  /* 0x0000000119137812 */ /* 0x000fe4000782c0ff */
[----:B------:R-:W-:Y:S02]  /*3bff0*/  SEL R24, R54, R7, P0 ;  /* 0x0000000736187207 */ /* 0x000fe40000000000 */
[----:B------:R-:W-:Y:S02]  /*3c000*/  SEL R54, R7, R54, P0 ;  /* 0x0000003607367207 */ /* 0x000fe40000000000 */
[----:B------:R-:W-:Y:S02]  /*3c010*/  SEL R22, R56, R23, P0 ;  /* 0x0000001738167207 */ /* 0x000fe40000000000 */
[----:B------:R-:W-:Y:S02]  /*3c020*/  LOP3.LUT R7, R38, R9, RZ, 0xc0, !PT ;  /* 0x0000000926077212 */ /* 0x000fe400078ec0ff */
[----:B------:R-:W-:-:S02]  /*3c030*/  IADD3.X R45, PT, PT, RZ, RZ, RZ, P6, P2 ;  /* 0x000000ffff2d7210 */ /* 0x000fc400037e44ff */
[----:B------:R-:W-:Y:S02]  /*3c040*/  SEL R56, R23, R56, P0 ;  /* 0x0000003817387207 */ /* 0x000fe40000000000 */
[----:B------:R-:W-:Y:S02]  /*3c050*/  LOP3.LUT R0, R28, R9, RZ, 0xc0, !PT ;  /* 0x000000091c007212 */ /* 0x000fe400078ec0ff */
[----:B------:R-:W-:Y:S02]  /*3c060*/  ISETP.LT.OR P1, PT, R33, RZ, !P1 ;  /* 0x000000ff2100720c */ /* 0x000fe40004f21670 */
[----:B------:R-:W-:Y:S02]  /*3c070*/  SHF.L.W.U32.HI R23, R37, 0x1f, R68 ;  /* 0x0000001f25177819 */ /* 0x000fe40000010e44 */
[----:B------:R-:W-:Y:S02]  /*3c080*/  IADD3.X R39, PT, PT, RZ, RZ, RZ, P5, P3 ;  /* 0x000000ffff277210 */ /* 0x000fe40002fe64ff */
[----:B------:R-:W-:-:S02]  /*3c090*/  IADD3 R45, P2, P6, R7, R45, R58 ;  /* 0x0000002d072d7210 */ /* 0x000fc40007e5e03a */
[----:B------:R-:W-:Y:S02]  /*3c0a0*/  IADD3 R49, P3, P5, R0, R49, R29 ;  /* 0x0000003100317210 */ /* 0x000fe40007d7e01d */
[----:B------:R-:W-:Y:S02]  /*3c0b0*/  SEL R7, R42, R25, P1 ;  /* 0x000000192a077207 */ /* 0x000fe40000800000 */
[----:B------:R-:W-:Y:S02]  /*3c0c0*/  SEL R58, R25, R42, P1 ;  /* 0x0000002a193a7207 */ /* 0x000fe40000800000 */
[----:B------:R-:W-:Y:S02]  /*3c0d0*/  SEL R0, R32, R23, P1 ;  /* 0x0000001720007207 */ /* 0x000fe40000800000 */
[----:B------:R-:W-:Y:S02]  /*3c0e0*/  SEL R37, R23, R32, P1 ;  /* 0x0000002017257207 */ /* 0x000fe40000800000 */
[----:B------:R-:W-:-:S02]  /*3c0f0*/  SHF.L.W.U32.HI R25, R66, 0x1f, R43 ;  /* 0x0000001f42197819 */ /* 0x000fc40000010e2b */
[----:B------:R-:W-:Y:S02]  /*3c100*/  SHF.L.W.U32.HI R23, R74, 0x1f, R17 ;  /* 0x0000001f4a177819 */ /* 0x000fe40000010e11 */
[----:B------:R-:W-:Y:S02]  /*3c110*/  IADD3 R30, PT, PT, R21, R30, R39 ;  /* 0x0000001e151e7210 */ /* 0x000fe40007ffe027 */
[----:B------:R-:W-:Y:S02]  /*3c120*/  SHF.R.U32.HI R17, RZ, 0x1, R17 ;  /* 0x00000001ff117819 */ /* 0x000fe40000011611 */
[----:B------:R-:W-:Y:S02]  /*3c130*/  SHF.L.W.U32.HI R21, R70, 0x1f, R35 ;  /* 0x0000001f46157819 */ /* 0x000fe40000010e23 */
[----:B------:R-:W-:Y:S02]  /*3c140*/  IADD3.X R60, PT, PT, RZ, RZ, RZ, P3, P5 ;  /* 0x000000ffff3c7210 */ /* 0x000fe40001fea4ff */
[----:B------:R-:W-:-:S02]  /*3c150*/  IADD3 R41, P5, P3, R18, R41, R31 ;  /* 0x0000002912297210 */ /* 0x000fc40007bbe01f */
        /* <DEDUP_REMOVED lines=9> */
[----:B------:R-:W-:Y:S02]  /*3c1f0*/  SHF.L.W.U32.HI R21, R35, 0x1f, R30 ;  /* 0x0000001f23157819 */ /* 0x000fe40000010e1e */
[----:B------:R-:W-:Y:S02]  /*3c200*/  IADD3.X R47, PT, PT, RZ, RZ, RZ, P2, P6 ;  /* 0x000000ffff2f7210 */ /* 0x000fe400017ec4ff */
[----:B------:R-:W-:-:S02]  /*3c210*/  IADD3 R60, P4, P2, R48, R60, R27 ;  /* 0x0000003c303c7210 */ /* 0x000fc40007a9e01b */
[----:B------:R-:W-:Y:S02]  /*3c220*/  SHF.R.U32.HI R17, RZ, 0x1, R30 ;  /* 0x00000001ff117819 */ /* 0x000fe4000001161e */
[----:B------:R-:W-:Y:S02]  /*3c230*/  SEL R48, R44, R21, P0 ;  /* 0x000000152c307207 */ /* 0x000fe40000000000 */
[----:B------:R-:W-:Y:S02]  /*3c240*/  SEL R27, R21, R44, P0 ;  /* 0x0000002c151b7207 */ /* 0x000fe40000000000 */
[----:B------:R-:W-:Y:S02]  /*3c250*/  LOP3.LUT R21, R24, R9, RZ, 0xc0, !PT ;  /* 0x0000000918157212 */ /* 0x000fe400078ec0ff */
[----:B------:R-:W-:Y:S02]  /*3c260*/  SHF.L.W.U32.HI R23, R68, 0x1f, R49 ;  /* 0x0000001f44177819 */ /* 0x000fe40000010e31 */
[----:B------:R-:W-:-:S02]  /*3c270*/  SEL R44, R34, R17, P0 ;  /* 0x00000011222c7207 */ /* 0x000fc40000000000 */
[----:B------:R-:W-:Y:S02]  /*3c280*/  SEL R35, R17, R34, P0 ;  /* 0x0000002211237207 */ /* 0x000fe40000000000 */
[----:B------:R-:W-:Y:S02]  /*3c290*/  LOP3.LUT R30, R32, R19, RZ, 0xc0, !PT ;  /* 0x00000013201e7212 */ /* 0x000fe400078ec0ff */
[----:B------:R-:W-:Y:S02]  /*3c2a0*/  SHF.L.W.U32.HI R17, R43, 0x1f, R41 ;  /* 0x0000001f2b117819 */ /* 0x000fe40000010e29 */
[----:B------:R-:W-:Y:S02]  /*3c2b0*/  IADD3 R47, P0, P6, R21, R47, R54 ;  /* 0x0000002f152f7210 */ /* 0x000fe40007e1e036 */
[----:B------:R-:W-:Y:S02]  /*3c2c0*/  SEL R34, R52, R23, P1 ;  /* 0x0000001734227207 */ /* 0x000fe40000800000 */
[----:B------:R-:W-:-:S02]  /*3c2d0*/  SEL R39, R23, R52, P1 ;  /* 0x0000003417277207 */ /* 0x000fc40000800000 */
[----:B------:R-:W-:Y:S02]  /*3c2e0*/  LOP3.LUT R21, R7, R19, RZ, 0xc0, !PT ;  /* 0x0000001307157212 */ /* 0x000fe400078ec0ff */
[----:B------:R-:W-:Y:S02]  /*3c2f0*/  IADD3.X R23, PT, PT, RZ, RZ, RZ, P5, P3 ;  /* 0x000000ffff177210 */ /* 0x000fe40002fe64ff */
[----:B------:R-:W-:Y:S01]  /*3c300*/  IADD3 R52, PT, PT, R25, R30, RZ ;  /* 0x0000001e19347210 */ /* 0x000fe20007ffe0ff */
[----:B------:R-:W-:Y:S01]  /*3c310*/  IMAD.IADD R21, R58, 0x1, R21 ;  /* 0x000000013a157824 */ /* 0x000fe200078e0215 */
[----:B------:R-:W-:Y:S02]  /*3c320*/  SEL R30, R20, R17, P1 ;  /* 0x00000011141e7207 */ /* 0x000fe40000800000 */
[----:B------:R-:W-:Y:S02]  /*3c330*/  SEL R20, R17, R20, P1 ;  /* 0x0000001411147207 */ /* 0x000fe40000800000 */
[----:B------:R-:W-:-:S02]  /*3c340*/  IADD3.X R57, PT, PT, RZ, RZ, RZ, P4, P2 ;  /* 0x000000ffff397210 */ /* 0x000fc400027e44ff */
[----:B------:R-:W-:Y:S02]  /*3c350*/  LOP3.LUT R17, R22, R9, RZ, 0xc0, !PT ;  /* 0x0000000916117212 */ /* 0x000fe400078ec0ff */
[----:B------:R-:W-:Y:S02]  /*3c360*/  IADD3 R54, P3, P5, R18, R23, R45 ;  /* 0x0000001712367210 */ /* 0x000fe40007d7e02d */
[----:B------:R-:W-:Y:S02]  /*3c370*/  ISETP.GE.U32.AND P4, PT, R52, R25, PT ;  /* 0x000000193400720c */ /* 0x000fe40003f86070 */
[----:B------:R-:W-:Y:S02]  /*3c380*/  LOP3.LUT R23, R50, R9, RZ, 0xc0, !PT ;  /* 0x0000000932177212 */ /* 0x000fe400078ec0ff */
[----:B------:R-:W-:Y:S02]  /*3c390*/  IADD3.X R43, PT, PT, RZ, RZ, RZ, P0, P6 ;  /* 0x000000ffff2b7210 */ /* 0x000fe400007ec4ff */
[----:B------:R-:W-:-:S02]  /*3c3a0*/  SHF.L.W.U32.HI R25, R49, 0x1f, R60 ;  /* 0x0000001f31197819 */ /* 0x000fc40000010e3c */
[----:B------:R-:W-:Y:S02]  /*3c3b0*/  IADD3 R57, P6, P0, R17, R57, R56 ;  /* 0x0000003911397210 */ /* 0x000fe400078de038 */
[----:B------:R-:W-:Y:S02]  /*3c3c0*/  SHF.L.W.U32.HI R17, R41, 0x1f, R54 ;  /* 0x0000001f29117819 */ /* 0x000fe40000010e36 */
[----:B------:R-:W-:Y:S02]  /*3c3d0*/  ISETP.GE.U32.AND P2, PT, R21, R58, PT ;  /* 0x0000003a1500720c */ /* 0x000fe40003f46070 */
[----:B------:R-:W-:Y:S02]  /*3c3e0*/  IADD3.X R51, PT, PT, RZ, RZ, RZ, P3, P5 ;  /* 0x000000ffff337210 */ /* 0x000fe40001fea4ff */
[----:B------:R-:W-:Y:S02]  /*3c3f0*/  IADD3 R56, P3, P5, R23, R43, R36 ;  /* 0x0000002b17387210 */ /* 0x000fe40007d7e024 */
[----:B------:R-:W-:-:S02]  /*3c400*/  SEL R36, R28, R25, P1 ;  /* 0x000000191c247207 */ /* 0x000fc40000800000 */
[----:B------:R-:W-:Y:S02]  /*3c410*/  SEL R43, R25, R28, P1 ;  /* 0x0000001c192b7207 */ /* 0x000fe40000800000 */
[----:B------:R-:W-:Y:S02]  /*3c420*/  SEL R28, R46, R17, P1 ;  /* 0x000000112e1c7207 */ /* 0x000fe40000800000 */
[----:B------:R-:W-:Y:S02]  /*3c430*/  SEL R41, R17, R46, P1 ;  /* 0x0000002e11297207 */ /* 0x000fe40000800000 */
[----:B------:R-:W-:Y:S02]  /*3c440*/  SEL R23, RZ, 0x1, P2 ;  /* 0x00000001ff177807 */ /* 0x000fe40001000000 */
[----:B------:R-:W-:Y:S02]  /*3c450*/  LOP3.LUT R46, R0, R19, RZ, 0xc0, !PT ;  /* 0x00000013002e7212 */ /* 0x000fe400078ec0ff */
[----:B------:R-:W-:-:S02]  /*3c460*/  LOP3.LUT R25, R52, 0x1, RZ, 0xc0, !PT ;  /* 0x0000000134197812 */ /* 0x000fc400078ec0ff */
[----:B------:R-:W-:Y:S02]  /*3c470*/  IADD3.X R58, PT, PT, RZ, RZ, RZ, P6, P0 ;  /* 0x000000ffff3a7210 */ /* 0x000fe400037e04ff */
[----:B------:R-:W-:Y:S02]  /*3c480*/  SEL R45, RZ, 0x1, P4 ;  /* 0x00000001ff2d7807 */ /* 0x000fe40002000000 */
[----:B------:R-:W-:Y:S01]  /*3c490*/  IADD3 R46, P6, P0, R46, R23, R37 ;  /* 0x000000172e2e7210 */ /* 0x000fe200078de025 */
[----:B------:R-:W-:Y:S01]  /*3c4a0*/  IMAD.IADD R23, R52, 0x1, R25 ;  /* 0x0000000134177824 */ /* 0x000fe200078e0219 */
[----:B------:R-:W-:Y:S02]  /*3c4b0*/  IADD3 R51, P2, P4, R18, R51, R47 ;  /* 0x0000003312337210 */ /* 0x000fe40007c5e02f */
[----:B------:R-:W-:Y:S02]  /*3c4c0*/  LOP3.LUT R17, R30, R19, RZ, 0xc0, !PT ;  /* 0x000000131e117212 */ /* 0x000fe400078ec0ff */
[----:B------:R-:W-:-:S02]  /*3c4d0*/  IADD3.X R55, PT, PT, RZ, RZ, RZ, P3, P5 ;  /* 0x000000ffff377210 */ /* 0x000fc40001fea4ff */
[----:B------:R-:W-:Y:S02]  /*3c4e0*/  IADD3.X R53, PT, PT, RZ, RZ, RZ, P2, P4 ;  /* 0x000000ffff357210 */ /* 0x000fe400017e84ff */
[----:B------:R-:W-:Y:S02]  /*3c4f0*/  IADD3 R45, P5, P3, R17, R45, R20 ;  /* 0x0000002d112d7210 */ /* 0x000fe40007bbe014 */
[----:B------:R-:W-:Y:S02]  /*3c500*/  ISETP.GE.U32.AND P2, PT, R23, R52, PT ;  /* 0x000000341700720c */ /* 0x000fe40003f46070 */
[-C--:B------:R-:W-:Y:S02]  /*3c510*/  LOP3.LUT R52, R48, R9.reuse, RZ, 0xc0, !PT ;  /* 0x0000000930347212 */ /* 0x080fe400078ec0ff */
[----:B------:R-:W-:Y:S02]  /*3c520*/  LOP3.LUT R20, R42, R9, RZ, 0xc0, !PT ;  /* 0x000000092a147212 */ /* 0x000fe400078ec0ff */
[----:B------:R-:W-:-:S02]  /*3c530*/  IADD3.X R47, PT, PT, RZ, RZ, RZ, P5, P3 ;  /* 0x000000ffff2f7210 */ /* 0x000fc40002fe64ff */
[----:B------:R-:W-:Y:S02]  /*3c540*/  SHF.L.W.U32.HI R37, R60, 0x1f, R57 ;  /* 0x0000001f3c257819 */ /* 0x000fe40000010e39 */
        /* <DEDUP_REMOVED lines=8> */
[-C--:B------:R-:W-:Y:S02]  /*3c5d0*/  LOP3.LUT R40, R34, R19.reuse, RZ, 0xc0, !PT ;  /* 0x0000001322287212 */ /* 0x080fe400078ec0ff */
[----:B------:R-:W-:Y:S02]  /*3c5e0*/  LOP3.LUT R38, R28, R19, RZ, 0xc0, !PT ;  /* 0x000000131c267212 */ /* 0x000fe400078ec0ff */
[----:B------:R-:W-:-:S02]  /*3c5f0*/  IADD3.X R54, PT, PT, RZ, RZ, RZ, P0, P4 ;  /* 0x000000ffff367210 */ /* 0x000fc400007e84ff */
[----:B------:R-:W-:Y:S02]  /*3c600*/  IADD3 R56, P0, P4, R18, R53, R56 ;  /* 0x0000003512387210 */ /* 0x000fe40007c1e038 */
[----:B------:R-:W-:Y:S02]  /*3c610*/  IADD3.X R53, PT, PT, RZ, RZ, RZ, P5, P3 ;  /* 0x000000ffff357210 */ /* 0x000fe40002fe64ff */
[----:B------:R-:W-:Y:S02]  /*3c620*/  SEL R52, RZ, 0x1, P2 ;  /* 0x00000001ff347807 */ /* 0x000fe40001000000 */
[----:B------:R-:W-:Y:S02]  /*3c630*/  IADD3 R27, P5, P3, R40, R49, R39 ;  /* 0x00000031281b7210 */ /* 0x000fe40007bbe027 */
[----:B------:R-:W-:Y:S02]  /*3c640*/  IADD3 R41, P6, P2, R38, R47, R41 ;  /* 0x0000002f26297210 */ /* 0x000fe40007ade029 */
[----:B------:R-:W-:-:S02]  /*3c650*/  LOP3.LUT R38, R26, R9, RZ, 0xc0, !PT ;  /* 0x000000091a267212 */ /* 0x000fc400078ec0ff */
[----:B------:R-:W-:Y:S02]  /*3c660*/  LOP3.LUT R40, R44, R9, RZ, 0xc0, !PT ;  /* 0x000000092c287212 */ /* 0x000fe400078ec0ff */
[----:B------:R-:W-:Y:S02]  /*3c670*/  SHF.L.W.U32.HI R9, R57, 0x1f, R58 ;  /* 0x0000001f39097819 */ /* 0x000fe40000010e3a */
[----:B------:R-:W-:Y:S02]  /*3c680*/  IADD3 R29, PT, PT, R38, R29, R54 ;  /* 0x0000001d261d7210 */ /* 0x000fe40007ffe036 */
[----:B------:R-:W-:Y:S02]  /*3c690*/  SEL R38, R22, R9, P1 ;  /* 0x0000000916267207 */ /* 0x000fe40000800000 */
[----:B------:R-:W-:Y:S02]  /*3c6a0*/  SEL R39, R9, R22, P1 ;  /* 0x0000001609277207 */ /* 0x000fe40000800000 */
[----:B------:R-:W-:-:S02]  /*3c6b0*/  IADD3.X R47, PT, PT, RZ, RZ, RZ, P0, P4 ;  /* 0x000000ffff2f7210 */ /* 0x000fc400007e84ff */
[----:B------:R-:W-:Y:S02]  /*3c6c0*/  IADD3 R35, PT, PT, R40, R35, R53 ;  /* 0x0000002328237210 */ /* 0x000fe40007ffe035 */
[----:B------:R-:W-:Y:S02]  /*3c6d0*/  SHF.L.W.U32.HI R9, R51, 0x1f, R56 ;  /* 0x0000001f33097819 */ /* 0x000fe40000010e38 */
[----:B------:R-:W-:Y:S02]  /*3c6e0*/  IADD3 R52, P0, PT, R52, R45, RZ ;  /* 0x0000002d34347210 */ /* 0x000fe40007f1e0ff */
[----:B------:R-:W-:Y:S02]  /*3c6f0*/  IADD3.X R51, PT, PT, RZ, RZ, RZ, P5, P3 ;  /* 0x000000ffff337210 */ /* 0x000fe40002fe64ff */
[----:B------:R-:W-:Y:S02]  /*3c700*/  LOP3.LUT R40, R36, R19, RZ, 0xc0, !PT ;  /* 0x0000001324287212 */ /* 0x000fe400078ec0ff */
[----:B------:R-:W-:-:S02]  /*3c710*/  IADD3.X R45, PT, PT, RZ, RZ, RZ, P6, P2 ;  /* 0x000000ffff2d7210 */ /* 0x000fc400037e44ff */
[----:B------:R-:W-:Y:S01]  /*3c720*/  IADD3 R51, P5, P2, R40, R51, R43 ;  /* 0x0000003328337210 */ /* 0x000fe20007abe02b */
[----:B------:R-:W-:Y:S01]  /*3c730*/  IMAD.X R40, RZ, RZ, RZ, P0 ;  /* 0x000000ffff287224 */ /* 0x000fe200000e06ff */
[----:B------:R-:W-:Y:S02]  /*3c740*/  IADD3 R47, P4, P3, R18, R47, R55 ;  /* 0x0000002f122f7210 */ /* 0x000fe40007b9e037 */
[----:B------:R-:W-:Y:S02]  /*3c750*/  LOP3.LUT R54, R20, R19, RZ, 0xc0, !PT ;  /* 0x0000001314367212 */ /* 0x000fe400078ec0ff */
[----:B------:R-:W-:Y:S02]  /*3c760*/  IADD3.X R43, PT, PT, RZ, RZ, RZ, P4, P3 ;  /* 0x000000ffff2b7210 */ /* 0x000fe400027e64ff */
[----:B------:R-:W-:Y:S02]  /*3c770*/  SEL R22, R24, R9, P1 ;  /* 0x0000000918167207 */ /* 0x000fe40000800000 */
[----:B------:R-:W-:-:S02]  /*3c780*/  IADD3 R49, P3, P4, R25, R40, R41 ;  /* 0x0000002819317210 */ /* 0x000fc40007c7e029 */
[----:B------:R-:W-:Y:S02]  /*3c790*/  SEL R24, R9, R24, P1 ;  /* 0x0000001809187207 */ /* 0x000fe40000800000 */
[----:B------:R-:W-:Y:S02]  /*3c7a0*/  IADD3 R54, P0, P6, R54, R45, R31 ;  /* 0x0000002d36367210 */ /* 0x000fe40007e1e01f */
[----:B------:R-:W-:Y:S02]  /*3c7b0*/  SHF.L.W.U32.HI R9, R58, 0x1f, R29 ;  /* 0x0000001f3a097819 */ /* 0x000fe40000010e1d */
[----:B------:R-:W-:Y:S02]  /*3c7c0*/  SHF.L.W.U32.HI R31, R56, 0x1f, R47 ;  /* 0x0000001f381f7819 */ /* 0x000fe40000010e2f */
[----:B------:R-:W-:Y:S02]  /*3c7d0*/  IADD3 R18, PT, PT, R18, R35, R43 ;  /* 0x0000002312127210 */ /* 0x000fe40007ffe02b */
[----:B------:R-:W-:-:S02]  /*3c7e0*/  IADD3.X R56, PT, PT, RZ, RZ, RZ, P3, P4 ;  /* 0x000000ffff387210 */ /* 0x000fc40001fe84ff */
[----:B------:R-:W-:Y:S02]  /*3c7f0*/  SEL R35, R42, R9, P1 ;  /* 0x000000092a237207 */ /* 0x000fe40000800000 */
[----:B------:R-:W-:Y:S02]  /*3c800*/  SEL R41, R9, R42, P1 ;  /* 0x0000002a09297207 */ /* 0x000fe40000800000 */
[-C--:B------:R-:W-:Y:S02]  /*3c810*/  LOP3.LUT R40, R17, R19.reuse, RZ, 0xc0, !PT ;  /* 0x0000001311287212 */ /* 0x080fe400078ec0ff */
[----:B------:R-:W-:Y:S02]  /*3c820*/  LOP3.LUT R43, R22, R19, RZ, 0xc0, !PT ;  /* 0x00000013162b7212 */ /* 0x000fe400078ec0ff */
[----:B------:R-:W-:Y:S02]  /*3c830*/  IADD3.X R60, PT, PT, RZ, RZ, RZ, P5, P2 ;  /* 0x000000ffff3c7210 */ /* 0x000fe40002fe44ff */
[----:B------:R-:W-:-:S02]  /*3c840*/  IADD3.X R45, PT, PT, RZ, RZ, RZ, P0, P6 ;  /* 0x000000ffff2d7210 */ /* 0x000fc400007ec4ff */
[----:B------:R-:W-:Y:S02]  /*3c850*/  SHF.L.W.U32.HI R9, R47, 0x1f, R18 ;  /* 0x0000001f2f097819 */ /* 0x000fe40000010e12 */
[----:B------:R-:W-:Y:S02]  /*3c860*/  IADD3 R56, P5, P6, R25, R56, R54 ;  /* 0x0000003819387210 */ /* 0x000fe40007ebe036 */
[----:B------:R-:W-:Y:S02]  /*3c870*/  SEL R42, R50, R31, P1 ;  /* 0x0000001f322a7207 */ /* 0x000fe40000800000 */
[----:B------:R-:W-:Y:S02]  /*3c880*/  IADD3 R60, P2, P0, R40, R60, R37 ;  /* 0x0000003c283c7210 */ /* 0x000fe4000785e025 */
[----:B------:R-:W-:Y:S02]  /*3c890*/  IADD3 R43, P3, P4, R43, R45, R24 ;  /* 0x0000002d2b2b7210 */ /* 0x000fe40007c7e018 */
[----:B------:R-:W-:-:S02]  /*3c8a0*/  SEL R31, R31, R50, P1 ;  /* 0x000000321f1f7207 */ /* 0x000fc40000800000 */
[----:B------:R-:W-:Y:S02]  /*3c8b0*/  SEL R40, R48, R9, P1 ;  /* 0x0000000930287207 */ /* 0x000fe40000800000 */
[----:B------:R-:W-:Y:S02]  /*3c8c0*/  SEL R48, R9, R48, P1 ;  /* 0x0000003009307207 */ /* 0x000fe40000800000 */
[----:B------:R-:W-:Y:S02]  /*3c8d0*/  IADD3.X R50, PT, PT, RZ, RZ, RZ, P5, P6 ;  /* 0x000000ffff327210 */ /* 0x000fe40002fec4ff */
[----:B------:R-:W-:Y:S02]  /*3c8e0*/  SHF.R.U32.HI R9, RZ, 0x1, R18 ;  /* 0x00000001ff097819 */ /* 0x000fe40000011612 */
[----:B------:R-:W-:Y:S02]  /*3c8f0*/  LOP3.LUT R18, R42, R19, RZ, 0xc0, !PT ;  /* 0x000000132a127212 */ /* 0x000fe400078ec0ff */
[----:B------:R-:W-:-:S02]  /*3c900*/  IADD3.X R37, PT, PT, RZ, RZ, RZ, P3, P4 ;  /* 0x000000ffff257210 */ /* 0x000fc40001fe84ff */
[----:B------:R-:W-:Y:S02]  /*3c910*/  IADD3 R45, P5, P6, R25, R50, R43 ;  /* 0x00000032192d7210 */ /* 0x000fe40007ebe02b */
[----:B------:R-:W-:Y:S02]  /*3c920*/  SEL R24, R44, R9, P1 ;  /* 0x000000092c187207 */ /* 0x000fe40000800000 */
[----:B------:R-:W-:Y:S02]  /*3c930*/  SEL R9, R9, R44, P1 ;  /* 0x0000002c09097207 */ /* 0x000fe40000800000 */
[----:B------:R-:W-:Y:S02]  /*3c940*/  IADD3 R37, P3, P4, R18, R37, R31 ;  /* 0x0000002512257210 */ /* 0x000fe40007c7e01f */
[----:B------:R-:W-:Y:S02]  /*3c950*/  LOP3.LUT R18, R38, R19, RZ, 0xc0, !PT ;  /* 0x0000001326127212 */ /* 0x000fe400078ec0ff */
[----:B------:R-:W-:-:S02]  /*3c960*/  IADD3.X R44, PT, PT, RZ, RZ, RZ, P2, P0 ;  /* 0x000000ffff2c7210 */ /* 0x000fc400017e04ff */
[----:B------:R-:W-:Y:S02]  /*3c970*/  IADD3.X R54, PT, PT, RZ, RZ, RZ, P5, P6 ;  /* 0x000000ffff367210 */ /* 0x000fe40002fec4ff */
[----:B------:R-:W-:Y:S02]  /*3c980*/  LOP3.LUT R31, R40, R19, RZ, 0xc0, !PT ;  /* 0x00000013281f7212 */ /* 0x000fe400078ec0ff */
[----:B------:R-:W-:Y:S02]  /*3c990*/  IADD3.X R43, PT, PT, RZ, RZ, RZ, P3, P4 ;  /* 0x000000ffff2b7210 */ /* 0x000fe40001fe84ff */
[----:B------:R-:W-:Y:S02]  /*3c9a0*/  IADD3 R39, P0, P2, R18, R44, R39 ;  /* 0x0000002c12277210 */ /* 0x000fe40007a1e027 */
[----:B------:R-:W-:Y:S02]  /*3c9b0*/  IADD3 R54, P5, P6, R25, R54, R37 ;  /* 0x0000003619367210 */ /* 0x000fe40007ebe025 */
[----:B------:R-:W-:-:S02]  /*3c9c0*/  SHF.R.U32.HI R29, RZ, 0x1, R29 ;  /* 0x00000001ff1d7819 */ /* 0x000fc4000001161d */
[----:B------:R-:W-:Y:S02]  /*3c9d0*/  IADD3 R31, P3, P4, R31, R43, R48 ;  /* 0x0000002b1f1f7210 */ /* 0x000fe40007c7e030 */
[----:B------:R-:W-:Y:S02]  /*3c9e0*/  LOP3.LUT R18, R35, R19, RZ, 0xc0, !PT ;  /* 0x0000001323127212 */ /* 0x000fe400078ec0ff */
[----:B------:R-:W-:Y:S02]  /*3c9f0*/  IADD3.X R58, PT, PT, RZ, RZ, RZ, P0, P2 ;  /* 0x000000ffff3a7210 */ /* 0x000fe400007e44ff */
[----:B------:R-:W-:Y:S02]  /*3ca00*/  IADD3.X R50, PT, PT, RZ, RZ, RZ, P5, P6 ;  /* 0x000000ffff327210 */ /* 0x000fe40002fec4ff */
[----:B------:R-:W-:Y:S02]  /*3ca10*/  SEL R44, R26, R29, P1 ;  /* 0x0000001d1a2c7207 */ /* 0x000fe40000800000 */
[----:B------:R-:W-:-:S02]  /*3ca20*/  LOP3.LUT R48, R24, R19, RZ, 0xc0, !PT ;  /* 0x0000001318307212 */ /* 0x000fc400078ec0ff */
[----:B------:R-:W-:Y:S02]  /*3ca30*/  IADD3.X R37, PT, PT, RZ, RZ, RZ, P3, P4 ;  /* 0x000000ffff257210 */ /* 0x000fe40001fe84ff */
[----:B------:R-:W-:Y:S02]  /*3ca40*/  IADD3 R58, P0, P2, R18, R58, R41 ;  /* 0x0000003a123a7210 */ /* 0x000fe40007a1e029 */
[----:B------:R-:W-:Y:S02]  /*3ca50*/  IADD3 R43, P3, P4, R25, R50, R31 ;  /* 0x00000032192b7210 */ /* 0x000fe40007c7e01f */
[----:B------:R-:W-:Y:S02]  /*3ca60*/  SEL R26, R29, R26, P1 ;  /* 0x0000001a1d1a7207 */ /* 0x000fe40000800000 */
[----:B------:R-:W-:Y:S02]  /*3ca70*/  IADD3 R48, PT, PT, R48, R9, R37 ;  /* 0x0000000930307210 */ /* 0x000fe40007ffe025 */
[----:B------:R-:W-:-:S02]  /*3ca80*/  LOP3.LUT R19, R44, R19, RZ, 0xc0, !PT ;  /* 0x000000132c137212 */ /* 0x000fc400078ec0ff */
[----:B------:R-:W-:Y:S02]  /*3ca90*/  IADD3.X R47, PT, PT, RZ, RZ, RZ, P0, P2 ;  /* 0x000000ffff2f7210 */ /* 0x000fe400007e44ff */
[----:B------:R-:W-:Y:S02]  /*3caa0*/  IADD3.X R9, PT, PT, RZ, RZ, RZ, P3, P4 ;  /* 0x000000ffff097210 */ /* 0x000fe40001fe84ff */
[----:B------:R-:W-:Y:S02]  /*3cab0*/  IADD3 R31, PT, PT, R33, 0x1, RZ ;  /* 0x00000001211f7810 */ /* 0x000fe40007ffe0ff */
[----:B------:R-:W-:Y:S02]  /*3cac0*/  @!P1 LOP3.LUT R31, RZ, R33, RZ, 0x33, !PT ;  /* 0x00000021ff1f9212 */ /* 0x000fe400078e33ff */
[----:B------:R-:W-:Y:S02]  /*3cad0*/  IADD3 R47, PT, PT, R19, R26, R47 ;  /* 0x0000001a132f7210 */ /* 0x000fe40007ffe02f */
[----:B------:R-:W-:Y:S01]  /*3cae0*/  IADD3 R48, PT, PT, R25, R48, R9 ;  /* 0x0000003019307210 */ /* 0x000fe20007ffe009 */
[----:B------:R-:W-:Y:S01]  /*3caf0*/  VIADD R31, R31, 0x1 ;  /* 0x000000011f1f7836 */ /* 0x000fe20000000000 */
        /* <DEDUP_REMOVED lines=13> */
[----:B------:R-:W-:Y:S02]  /*3cbd0*/  SHF.R.U32.HI R47, RZ, 0x1, R47 ;  /* 0x00000001ff2f7819 */ /* 0x000fe4000001162f */
[--C-:B------:R-:W-:Y:S02]  /*3cbe0*/  SHF.L.W.U32.HI R43, R43, 0x1f, R48.reuse ;  /* 0x0000001f2b2b7819 */ /* 0x100fe40000010e30 */
[----:B------:R-:W-:Y:S01]  /*3cbf0*/  SHF.R.U32.HI R45, RZ, 0x1, R48 ;  /* 0x00000001ff2d7819 */ /* 0x000fe20000011630 */
[----:B------:R-:W-:Y:S06]  /*3cc00*/  BRA.U UP0, `(.L_x_415) ;  /* 0xffffffe100a47547 */ /* 0x000fec000b83ffff */
[----:B------:R-:W-:Y:S02]  /*3cc10*/  HFMA2 R31, -RZ, RZ, 0, 0 ;  /* 0x00000000ff1f7431 */ /* 0x000fe400000001ff */
[----:B------:R-:W-:Y:S02]  /*3cc20*/  IMAD.MOV.U32 R26, RZ, RZ, R20 ;  /* 0x000000ffff1a7224 */ /* 0x000fe400078e0014 */
[----:B------:R-:W-:Y:S02]  /*3cc30*/  HFMA2 R23, -RZ, RZ, 0, 0 ;  /* 0x00000000ff177431 */ /* 0x000fe400000001ff */
[----:B------:R-:W-:Y:S01]  /*3cc40*/  IMAD.MOV.U32 R18, RZ, RZ, R22 ;  /* 0x000000ffff127224 */ /* 0x000fe200078e0016 */
[----:B------:R-:W-:Y:S01]  /*3cc50*/  MOV R27, RZ ;  /* 0x000000ff001b7202 */ /* 0x000fe20000000f00 */
[----:B------:R-:W-:Y:S01]  /*3cc60*/  IMAD.MOV.U32 R33, RZ, RZ, RZ ;  /* 0x000000ffff217224 */ /* 0x000fe200078e00ff */
[----:B------:R-:W-:Y:S01]  /*3cc70*/  MOV R20, R42 ;  /* 0x0000002a00147202 */ /* 0x000fe20000000f00 */
[----:B------:R-:W-:-:S02]  /*3cc80*/  IMAD.MOV.U32 R29, RZ, RZ, RZ ;  /* 0x000000ffff1d7224 */ /* 0x000fc400078e00ff */
[----:B------:R-:W-:Y:S02]  /*3cc90*/  IMAD.MOV.U32 R19, RZ, RZ, RZ ;  /* 0x000000ffff137224 */ /* 0x000fe400078e00ff */
[----:B------:R-:W-:Y:S02]  /*3cca0*/  IMAD.MOV.U32 R21, RZ, RZ, RZ ;  /* 0x000000ffff157224 */ /* 0x000fe400078e00ff */
[----:B------:R-:W-:Y:S02]  /*3ccb0*/  IMAD.MOV.U32 R22, RZ, RZ, R40 ;  /* 0x000000ffff167224 */ /* 0x000fe400078e0028 */
[----:B------:R-:W-:-:S07]  /*3ccc0*/  IMAD.MOV.U32 R25, RZ, RZ, RZ ;  /* 0x000000ffff197224 */ /* 0x000fce00078e00ff */
.L_x_414:
[-C--:B------:R-:W-:Y:S01]  /*3ccd0*/  IMAD R7, R33, R32.reuse, RZ ;  /* 0x0000002021077224 */ /* 0x080fe200078e02ff */
[----:B------:R-:W-:Y:S01]  /*3cce0*/  MOV R37, RZ ;  /* 0x000000ff00257202 */ /* 0x000fe20000000f00 */
[----:B------:R-:W-:-:S04]  /*3ccf0*/  IMAD.WIDE.U32 R34, R32, R32, RZ ;  /* 0x0000002020227225 */ /* 0x000fc800078e00ff */
[----:B------:R-:W-:Y:S02]  /*3cd00*/  IMAD R7, R32, R33, R7 ;  /* 0x0000002120077224 */ /* 0x000fe400078e0207 */
[----:B------:R-:W-:Y:S02]  /*3cd10*/  IMAD R9, R31, R32, RZ ;  /* 0x000000201f097224 */ /* 0x000fe400078e02ff */
[----:B------:R-:W-:Y:S02]  /*3cd20*/  IMAD.IADD R36, R35, 0x1, R7 ;  /* 0x0000000123247824 */ /* 0x000fe400078e0207 */
[----:B------:R-:W-:Y:S02]  /*3cd30*/  IMAD R41, R34, UR11, RZ ;  /* 0x0000000b22297c24 */ /* 0x000fe4000f8e02ff */
[----:B------:R-:W-:Y:S02]  /*3cd40*/  IMAD.MOV.U32 R35, RZ, RZ, RZ ;  /* 0x000000ffff237224 */ /* 0x000fe400078e00ff */
[----:B------:R-:W-:-:S02]  /*3cd50*/  IMAD R9, R33, R30, R9 ;  /* 0x0000001e21097224 */ /* 0x000fc400078e0209 */
[----:B------:R-:W-:-:S04]  /*3cd60*/  IMAD.WIDE.U32 R36, R32, R30, R36 ;  /* 0x0000001e20247225 */ /* 0x000fc800078e0024 */
[----:B------:R-:W-:-:S04]  /*3cd70*/  IMAD.HI.U32 R45, R41, UR16, R34 ;  /* 0x00000010292d7c27 */ /* 0x000fc8000f8e0022 */
[----:B------:R-:W-:Y:S01]  /*3cd80*/  IMAD.IADD R34, R37, 0x1, R9 ;  /* 0x0000000125227824 */ /* 0x000fe200078e0209 */
[----:B------:R-:W-:Y:S01]  /*3cd90*/  MOV R37, RZ ;  /* 0x000000ff00257202 */ /* 0x000fe20000000f00 */
[----:B------:R-:W-:Y:S02]  /*3cda0*/  IMAD.MOV.U32 R0, RZ, RZ, RZ ;  /* 0x000000ffff007224 */ /* 0x000fe400078e00ff */
[----:B------:R-:W-:-:S03]  /*3cdb0*/  IMAD.WIDE.U32 R34, R32, R28, R34 ;  /* 0x0000001c20227225 */ /* 0x000fc600078e0022 */
[----:B------:R-:W-:Y:S01]  /*3cdc0*/  IADD3 R45, PT, PT, R0, R45, RZ ;  /* 0x0000002d002d7210 */ /* 0x000fe20007ffe0ff */
[----:B------:R-:W-:-:S04]  /*3cdd0*/  IMAD.WIDE.U32 R36, R32, R30, R36 ;  /* 0x0000001e20247225 */ /* 0x000fc800078e0024 */
[----:B------:R-:W-:Y:S01]  /*3cde0*/  IMAD.IADD R39, R9, 0x1, R37 ;  /* 0x0000000109277824 */ /* 0x000fe200078e0225 */
[----:B------:R-:W-:Y:S01]  /*3cdf0*/  IADD3 R44, P1, PT, R45, R36, RZ ;  /* 0x000000242d2c7210 */ /* 0x000fe20007f3e0ff */
[----:B------:R-:W-:Y:S01]  /*3ce00*/  IMAD R7, R29, R32, RZ ;  /* 0x000000201d077224 */ /* 0x000fe200078e02ff */
[----:B------:R-:W-:Y:S01]  /*3ce10*/  MOV R37, RZ ;  /* 0x000000ff00257202 */ /* 0x000fe20000000f00 */
[----:B------:R-:W-:Y:S01]  /*3ce20*/  IMAD R9, R31, R30, RZ ;  /* 0x0000001e1f097224 */ /* 0x000fe200078e02ff */
[----:B------:R-:W-:Y:S01]  /*3ce30*/  IADD3 R38, P0, PT, R39, R34, RZ ;  /* 0x0000002227267210 */ /* 0x000fe20007f1e0ff */
[----:B-----5:R-:W-:Y:S01]  /*3ce40*/  IMAD R47, R33, R28, R7 ;  /* 0x0000001c212f7224 */ /* 0x020fe200078e0207 */
[----:B------:R-:W-:Y:S01]  /*3ce50*/  IADD3.X R45, PT, PT, RZ, RZ, RZ, P1, !PT ;  /* 0x000000ffff2d7210 */ /* 0x000fe20000ffe4ff */
[----:B------:R-:W-:Y:S02]  /*3ce60*/  IMAD R7, R27, R32, RZ ;  /* 0x000000201b077224 */ /* 0x000fe400078e02ff */
[----:B------:R-:W-:-:S02]  /*3ce70*/  IMAD.X R39, RZ, RZ, RZ, P0 ;  /* 0x000000ffff277224 */ /* 0x000fc400000e06ff */
[----:B------:R-:W-:Y:S01]  /*3ce80*/  IMAD R53, R33, R26, R7 ;  /* 0x0000001a21357224 */ /* 0x000fe200078e0207 */
[----:B------:R-:W-:Y:S01]  /*3ce90*/  MOV R7, RZ ;  /* 0x000000ff00077202 */ /* 0x000fe20000000f00 */
[----:B------:R-:W-:Y:S02]  /*3cea0*/  IMAD.IADD R34, R35, 0x1, R47 ;  /* 0x0000000123227824 */ /* 0x000fe400078e022f */
[----:B------:R-:W-:-:S04]  /*3ceb0*/  IMAD.WIDE.U32 R44, R41, UR17, R44 ;  /* 0x00000011292c7c25 */ /* 0x000fc8000f8e002c */
[C---:B------:R-:W-:Y:S02]  /*3cec0*/  IMAD R9, R30.reuse, R31, R9 ;  /* 0x0000001f1e097224 */ /* 0x040fe400078e0209 */
[----:B------:R-:W-:-:S04]  /*3ced0*/  IMAD.WIDE.U32 R38, R30, R30, R38 ;  /* 0x0000001e1e267225 */ /* 0x000fc800078e0026 */
[----:B------:R-:W-:Y:S02]  /*3cee0*/  IMAD.MOV.U32 R35, RZ, RZ, RZ ;  /* 0x000000ffff237224 */ /* 0x000fe400078e00ff */
[----:B------:R-:W-:Y:S01]  /*3cef0*/  IMAD.IADD R49, R7, 0x1, R45 ;  /* 0x0000000107317824 */ /* 0x000fe200078e022d */
[----:B------:R-:W-:Y:S01]  /*3cf00*/  MOV R45, RZ ;  /* 0x000000ff002d7202 */ /* 0x000fe20000000f00 */
[----:B------:R-:W-:-:S04]  /*3cf10*/  IMAD.WIDE.U32 R34, R32, R26, R34 ;  /* 0x0000001a20227225 */ /* 0x000fc800078e0022 */
[----:B------:R-:W-:Y:S02]  /*3cf20*/  IMAD.IADD R43, R39, 0x1, R9 ;  /* 0x00000001272b7824 */ /* 0x000fe400078e0209 */
[----:B------:R-:W-:Y:S02]  /*3cf30*/  IMAD R40, R44, UR11, RZ ;  /* 0x0000000b2c287c24 */ /* 0x000fe4000f8e02ff */
[----:B------:R-:W-:Y:S01]  /*3cf40*/  IMAD R17, R29, R30, RZ ;  /* 0x0000001e1d117224 */ /* 0x000fe200078e02ff */
[----:B------:R-:W-:Y:S01]  /*3cf50*/  IADD3 R42, P0, PT, R43, R34, RZ ;  /* 0x000000222b2a7210 */ /* 0x000fe20007f1e0ff */
[----:B------:R-:W-:-:S04]  /*3cf60*/  IMAD.HI.U32 R51, R40, UR16, R44 ;  /* 0x0000001028337c27 */ /* 0x000fc8000f8e002c */
[----:B------:R-:W-:Y:S02]  /*3cf70*/  IMAD.MOV.U32 R44, RZ, RZ, R38 ;  /* 0x000000ffff2c7224 */ /* 0x000fe400078e0026 */
[----:B------:R-:W-:Y:S02]  /*3cf80*/  IMAD.X R43, RZ, RZ, RZ, P0 ;  /* 0x000000ffff2b7224 */ /* 0x000fe400000e06ff */
[----:B------:R-:W-:-:S04]  /*3cf90*/  IMAD.WIDE.U32 R44, R32, R28, R44 ;  /* 0x0000001c202c7225 */ /* 0x000fc800078e002c */
[----:B------:R-:W-:Y:S01]  /*3cfa0*/  IMAD.WIDE.U32 R38, R30, R28, R42 ;  /* 0x0000001c1e267225 */ /* 0x000fe200078e002a */
[----:B------:R-:W-:Y:S02]  /*3cfb0*/  IADD3 R48, P2, PT, R49, R44, RZ ;  /* 0x0000002c31307210 */ /* 0x000fe40007f5e0ff */
[----:B------:R-:W-:Y:S01]  /*3cfc0*/  MOV R43, RZ ;  /* 0x000000ff002b7202 */ /* 0x000fe20000000f00 */
[----:B------:R-:W-:Y:S02]  /*3cfd0*/  IMAD.IADD R47, R47, 0x1, R45 ;  /* 0x000000012f2f7824 */ /* 0x000fe400078e022d */
[----:B------:R-:W-:Y:S02]  /*3cfe0*/  IMAD.IADD R36, R35, 0x1, R53 ;  /* 0x0000000123247824 */ /* 0x000fe400078e0235 */
[----:B------:R-:W-:Y:S01]  /*3cff0*/  IMAD R17, R31, R28, R17 ;  /* 0x0000001c1f117224 */ /* 0x000fe200078e0211 */
[----:B------:R-:W-:Y:S01]  /*3d000*/  IADD3 R46, P1, PT, R47, R38, RZ ;  /* 0x000000262f2e7210 */ /* 0x000fe20007f3e0ff */
[----:B------:R-:W-:-:S02]  /*3d010*/  IMAD R9, R19, R32, RZ ;  /* 0x0000002013097224 */ /* 0x000fc400078e02ff */
[----:B------:R-:W-:Y:S01]  /*3d020*/  IMAD.WIDE.U32 R36, R32, R18, R36 ;  /* 0x0000001220247225 */ /* 0x000fe200078e0024 */
[----:B------:R-:W-:-:S03]  /*3d030*/  IADD3.X R47, PT, PT, RZ, RZ, RZ, P1, !PT ;  /* 0x000000ffff2f7210 */ /* 0x000fc60000ffe4ff */
[----:B------:R-:W-:Y:S02]  /*3d040*/  IMAD.IADD R45, R39, 0x1, R17 ;  /* 0x00000001272d7824 */ /* 0x000fe400078e0211 */
[----:B------:R-:W-:Y:S02]  /*3d050*/  IMAD R34, R33, R18, R9 ;  /* 0x0000001221227224 */ /* 0x000fe400078e0209 */
[----:B------:R-:W-:Y:S01]  /*3d060*/  IMAD.X R49, RZ, RZ, RZ, P2 ;  /* 0x000000ffff317224 */ /* 0x000fe200010e06ff */
[----:B------:R-:W-:Y:S01]  /*3d070*/  IADD3 R44, P0, PT, R45, R36, RZ ;  /* 0x000000242d2c7210 */ /* 0x000fe20007f1e0ff */
[----:B------:R-:W-:Y:S01]  /*3d080*/  IMAD.WIDE.U32 R46, R30, R28, R46 ;  /* 0x0000001c1e2e7225 */ /* 0x000fe200078e002e */
[----:B------:R-:W-:-:S03]  /*3d090*/  IADD3 R42, PT, PT, R37, R34, RZ ;  /* 0x00000022252a7210 */ /* 0x000fc60007ffe0ff */
[----:B------:R-:W-:Y:S02]  /*3d0a0*/  IMAD R39, R27, R30, RZ ;  /* 0x0000001e1b277224 */ /* 0x000fe400078e02ff */
[----:B------:R-:W-:Y:S02]  /*3d0b0*/  IMAD.X R45, RZ, RZ, RZ, P0 ;  /* 0x000000ffff2d7224 */ /* 0x000fe400000e06ff */
[----:B------:R-:W-:Y:S02]  /*3d0c0*/  IMAD.IADD R51, R0, 0x1, R51 ;  /* 0x0000000100337824 */ /* 0x000fe400078e0233 */
[----:B------:R-:W-:-:S04]  /*3d0d0*/  IMAD.WIDE.U32 R48, R41, UR18, R48 ;  /* 0x0000001229307c25 */ /* 0x000fc8000f8e0030 */
[----:B------:R-:W-:Y:S01]  /*3d0e0*/  IMAD.WIDE.U32 R36, R32, R20, R42 ;  /* 0x0000001420247225 */ /* 0x000fe200078e002a */
[----:B------:R-:W-:Y:S02]  /*3d0f0*/  MOV R42, R46 ;  /* 0x0000002e002a7202 */ /* 0x000fe40000000f00 */
[----:B------:R-:W-:Y:S01]  /*3d100*/  IADD3 R50, P2, PT, R51, R48, RZ ;  /* 0x0000003033327210 */ /* 0x000fe20007f5e0ff */
[----:B------:R-:W-:Y:S02]  /*3d110*/  IMAD R35, R21, R32, RZ ;  /* 0x0000002015237224 */ /* 0x000fe400078e02ff */
[----:B------:R-:W-:Y:S02]  /*3d120*/  IMAD.MOV.U32 R9, RZ, RZ, RZ ;  /* 0x000000ffff097224 */ /* 0x000fe400078e00ff */
[-C--:B------:R-:W-:Y:S02]  /*3d130*/  IMAD R38, R31, R26.reuse, R39 ;  /* 0x0000001a1f267224 */ /* 0x080fe400078e0227 */
[----:B------:R-:W-:Y:S01]  /*3d140*/  IMAD.WIDE.U32 R44, R30, R26, R44 ;  /* 0x0000001a1e2c7225 */ /* 0x000fe200078e002c */
[----:B------:R-:W-:-:S03]  /*3d150*/  IADD3 R49, PT, PT, R9, R49, RZ ;  /* 0x0000003109317210 */ /* 0x000fc60007ffe0ff */
[----:B------:R-:W-:Y:S02]  /*3d160*/  IMAD.IADD R17, R17, 0x1, R47 ;  /* 0x0000000111117824 */ /* 0x000fe400078e022f */
[----:B------:R-:W-:Y:S02]  /*3d170*/  IMAD R35, R33, R20, R35 ;  /* 0x0000001421237224 */ /* 0x000fe400078e0223 */
[----:B------:R-:W-:Y:S01]  /*3d180*/  IMAD.IADD R39, R45, 0x1, R38 ;  /* 0x000000012d277824 */ /* 0x000fe200078e0226 */
[----:B------:R-:W-:Y:S01]  /*3d190*/  IADD3 R48, P1, PT, R17, R44, RZ ;  /* 0x0000002c11307210 */ /* 0x000fe20007f3e0ff */
[----:B------:R-:W-:-:S03]  /*3d1a0*/  IMAD.WIDE.U32 R42, R32, R26, R42 ;  /* 0x0000001a202a7225 */ /* 0x000fc600078e002a */
[----:B------:R-:W-:Y:S01]  /*3d1b0*/  IADD3 R36, P0, PT, R39, R36, RZ ;  /* 0x0000002427247210 */ /* 0x000fe20007f1e0ff */
[----:B------:R-:W-:Y:S02]  /*3d1c0*/  IMAD.IADD R44, R37, 0x1, R35 ;  /* 0x00000001252c7824 */ /* 0x000fe400078e0223 */
[----:B------:R-:W-:Y:S01]  /*3d1d0*/  IMAD.X R51, RZ, RZ, RZ, P2 ;  /* 0x000000ffff337224 */ /* 0x000fe200010e06ff */
[----:B------:R-:W-:Y:S01]  /*3d1e0*/  IADD3 R54, P2, PT, R49, R42, RZ ;  /* 0x0000002a31367210 */ /* 0x000fe20007f5e0ff */
[----:B------:R-:W-:Y:S02]  /*3d1f0*/  IMAD R37, R29, R28, RZ ;  /* 0x0000001c1d257224 */ /* 0x000fe400078e02ff */
[----:B------:R-:W-:Y:S02]  /*3d200*/  IMAD.X R49, RZ, RZ, RZ, P1 ;  /* 0x000000ffff317224 */ /* 0x000fe400008e06ff */
[----:B------:R-:W-:-:S04]  /*3d210*/  IMAD.WIDE.U32 R50, R40, UR17, R50 ;  /* 0x0000001128327c25 */ /* 0x000fc8000f8e0032 */
[C---:B------:R-:W-:Y:S02]  /*3d220*/  IMAD R45, R28.reuse, R29, R37 ;  /* 0x0000001d1c2d7224 */ /* 0x040fe400078e0225 */
[----:B------:R-:W-:Y:S02]  /*3d230*/  IMAD R17, R19, R30, RZ ;  /* 0x0000001e13117224 */ /* 0x000fe400078e02ff */
[----:B------:R-:W-:Y:S02]  /*3d240*/  IMAD.X R37, RZ, RZ, RZ, P0 ;  /* 0x000000ffff257224 */ /* 0x000fe400000e06ff */
[----:B------:R-:W-:-:S04]  /*3d250*/  IMAD.WIDE.U32 R46, R28, R28, R48 ;  /* 0x0000001c1c2e7225 */ /* 0x000fc800078e0030 */
[----:B------:R-:W-:Y:S01]  /*3d260*/  IMAD.IADD R53, R53, 0x1, R43 ;  /* 0x0000000135357824 */ /* 0x000fe200078e022b */
[----:B------:R-:W-:Y:S01]  /*3d270*/  IADD3 R43, PT, PT, R7, R51, RZ ;  /* 0x00000033072b7210 */ /* 0x000fe20007ffe0ff */
[-C--:B------:R-:W-:Y:S01]  /*3d280*/  IMAD R42, R31, R18.reuse, R17 ;  /* 0x000000121f2a7224 */ /* 0x080fe200078e0211 */
[----:B------:R-:W-:Y:S01]  /*3d290*/  IADD3 R17, PT, PT, R47, R45, RZ ;  /* 0x0000002d2f117210 */ /* 0x000fe20007ffe0ff */
[----:B------:R-:W-:Y:S02]  /*3d2a0*/  IMAD R39, R50, UR11, RZ ;  /* 0x0000000b32277c24 */ /* 0x000fe4000f8e02ff */
[----:B------:R-:W-:Y:S02]  /*3d2b0*/  IMAD.MOV.U32 R51, RZ, RZ, RZ ;  /* 0x000000ffff337224 */ /* 0x000fe400078e00ff */
[----:B------:R-:W-:-:S04]  /*3d2c0*/  IMAD.WIDE.U32 R36, R30, R18, R36 ;  /* 0x000000121e247225 */ /* 0x000fc800078e0024 */
[----:B------:R-:W-:Y:S02]  /*3d2d0*/  IMAD R45, R23, R32, RZ ;  /* 0x00000020172d7224 */ /* 0x000fe400078e02ff */
[----:B------:R-:W-:Y:S01]  /*3d2e0*/  IMAD.X R55, RZ, RZ, RZ, P2 ;  /* 0x000000ffff377224 */ /* 0x000fe200010e06ff */
[----:B------:R-:W-:Y:S01]  /*3d2f0*/  IADD3 R52, P2, PT, R53, R46, RZ ;  /* 0x0000002e35347210 */ /* 0x000fe20007f5e0ff */
[----:B------:R-:W-:Y:S01]  /*3d300*/  IMAD.HI.U32 R49, R39, UR16, R50 ;  /* 0x0000001027317c27 */ /* 0x000fe2000f8e0032 */
[----:B------:R-:W-:Y:S02]  /*3d310*/  IADD3 R50, P1, PT, R17, R36, RZ ;  /* 0x0000002411327210 */ /* 0x000fe40007f3e0ff */
[----:B------:R-:W-:Y:S01]  /*3d320*/  MOV R17, RZ ;  /* 0x000000ff00117202 */ /* 0x000fe20000000f00 */
[----:B------:R-:W-:Y:S02]  /*3d330*/  IMAD R36, R33, R22, R45 ;  /* 0x0000001621247224 */ /* 0x000fe400078e022d */
[----:B------:R-:W-:-:S04]  /*3d340*/  IMAD.WIDE.U32 R46, R41, UR19, R54 ;  /* 0x00000013292e7c25 */ /* 0x000fc8000f8e0036 */
[----:B------:R-:W-:Y:S01]  /*3d350*/  IMAD.MOV.U32 R45, RZ, RZ, RZ ;  /* 0x000000ffff2d7224 */ /* 0x000fe200078e00ff */
[----:B------:R-:W-:Y:S01]  /*3d360*/  IADD3 R54, P3, PT, R43, R46, RZ ;  /* 0x0000002e2b367210 */ /* 0x000fe20007f7e0ff */
[----:B------:R-:W-:Y:S02]  /*3d370*/  IMAD.X R53, RZ, RZ, RZ, P2 ;  /* 0x000000ffff357224 */ /* 0x000fe400010e06ff */
[----:B------:R-:W-:Y:S02]  /*3d380*/  IMAD.IADD R37, R37, 0x1, R42 ;  /* 0x0000000125257824 */ /* 0x000fe400078e022a */
[----:B------:R-:W-:-:S04]  /*3d390*/  IMAD.WIDE.U32 R44, R32, R22, R44 ;  /* 0x00000016202c7225 */ /* 0x000fc800078e002c */
[----:B------:R-:W-:Y:S01]  /*3d3a0*/  IMAD.IADD R65, R17, 0x1, R47 ;  /* 0x0000000111417824 */ /* 0x000fe200078e022f */
[----:B------:R-:W-:Y:S01]  /*3d3b0*/  IADD3 R46, PT, PT, R45, R36, RZ ;  /* 0x000000242d2e7210 */ /* 0x000fe20007ffe0ff */
[----:B------:R-:W-:Y:S01]  /*3d3c0*/  IMAD R47, R27, R28, RZ ;  /* 0x0000001c1b2f7224 */ /* 0x000fe200078e02ff */
[----:B------:R-:W-:Y:S01]  /*3d3d0*/  IADD3 R48, P0, PT, R37, R44, RZ ;  /* 0x0000002c25307210 */ /* 0x000fe20007f1e0ff */
[----:B------:R-:W-:Y:S02]  /*3d3e0*/  IMAD.X R51, RZ, RZ, RZ, P1 ;  /* 0x000000ffff337224 */ /* 0x000fe400008e06ff */
[----:B------:R-:W-:-:S04]  /*3d3f0*/  IMAD.WIDE.U32 R52, R30, R26, R52 ;  /* 0x0000001a1e347225 */ /* 0x000fc800078e0034 */
[----:B------:R-:W-:Y:S02]  /*3d400*/  IMAD R43, R21, R30, RZ ;  /* 0x0000001e152b7224 */ /* 0x000fe400078e02ff */
[-C--:B------:R-:W-:Y:S01]  /*3d410*/  IMAD R67, R29, R26.reuse, R47 ;  /* 0x0000001a1d437224 */ /* 0x080fe200078e022f */
[----:B------:R-:W-:Y:S01]  /*3d420*/  IADD3 R47, PT, PT, R38, R53, RZ ;  /* 0x00000035262f7210 */ /* 0x000fe20007ffe0ff */
[----:B------:R-:W-:Y:S02]  /*3d430*/  IMAD.X R55, RZ, RZ, RZ, P3 ;  /* 0x000000ffff377224 */ /* 0x000fe400018e06ff */
[----:B------:R-:W-:-:S04]  /*3d440*/  IMAD.WIDE.U32 R44, R28, R26, R50 ;  /* 0x0000001a1c2c7225 */ /* 0x000fc800078e0032 */
[----:B------:R-:W-:Y:S01]  /*3d450*/  IMAD R37, R31, R20, R43 ;  /* 0x000000141f257224 */ /* 0x000fe200078e022b */
[----:B------:R-:W-:Y:S01]  /*3d460*/  IADD3 R43, PT, PT, R0, R49, RZ ;  /* 0x00000031002b7210 */ /* 0x000fe20007ffe0ff */
[----:B------:R-:W-:Y:S02]  /*3d470*/  IMAD.X R49, RZ, RZ, RZ, P0 ;  /* 0x000000ffff317224 */ /* 0x000fe400000e06ff */
[----:B------:R-:W-:Y:S01]  /*3d480*/  IMAD.WIDE.U32 R50, R40, UR18, R54 ;  /* 0x0000001228327c25 */ /* 0x000fe2000f8e0036 */
[----:B------:R-:W-:Y:S02]  /*3d490*/  IADD3 R54, P0, PT, R47, R44, RZ ;  /* 0x0000002c2f367210 */ /* 0x000fe40007f1e0ff */
[----:B------:R-:W-:Y:S01]  /*3d4a0*/  MOV R47, RZ ;  /* 0x000000ff002f7202 */ /* 0x000fe20000000f00 */
[----:B------:R-:W-:Y:S01]  /*3d4b0*/  IMAD.MOV.U32 R53, RZ, RZ, RZ ;  /* 0x000000ffff357224 */ /* 0x000fe200078e00ff */
[----:B------:R-:W-:Y:S01]  /*3d4c0*/  IADD3 R44, P4, PT, R43, R50, RZ ;  /* 0x000000322b2c7210 */ /* 0x000fe20007f9e0ff */
[----:B------:R-:W-:-:S04]  /*3d4d0*/  IMAD.WIDE.U32 R48, R30, R20, R48 ;  /* 0x000000141e307225 */ /* 0x000fc800078e0030 */
[----:B------:R-:W-:Y:S02]  /*3d4e0*/  IMAD.IADD R45, R45, 0x1, R67 ;  /* 0x000000012d2d7824 */ /* 0x000fe400078e0243 */
[----:B------:R-:W-:-:S03]  /*3d4f0*/  IMAD.WIDE.U32 R52, R32, R18, R52 ;  /* 0x0000001220347225 */ /* 0x000fc600078e0034 */
[----:B------:R-:W-:Y:S01]  /*3d500*/  IADD3 R50, P1, PT, R45, R48, RZ ;  /* 0x000000302d327210 */ /* 0x000fe20007f3e0ff */
[----:B------:R-:W-:Y:S02]  /*3d510*/  IMAD.X R55, RZ, RZ, RZ, P0 ;  /* 0x000000ffff377224 */ /* 0x000fe400000e06ff */
[----:B------:R-:W-:Y:S01]  /*3d520*/  IMAD.IADD R57, R9, 0x1, R51 ;  /* 0x0000000109397824 */ /* 0x000fe200078e0233 */
[----:B------:R-:W-:Y:S01]  /*3d530*/  IADD3 R51, PT, PT, R49, R37, RZ ;  /* 0x0000002531337210 */ /* 0x000fe20007ffe0ff */
[----:B------:R-:W-:Y:S02]  /*3d540*/  IMAD.IADD R45, R34, 0x1, R53 ;  /* 0x00000001222d7824 */ /* 0x000fe400078e0235 */
[----:B------:R-:W-:Y:S01]  /*3d550*/  IMAD.WIDE.U32 R48, R28, R26, R54 ;  /* 0x0000001a1c307225 */ /* 0x000fe200078e0036 */
[----:B------:R-:W-:-:S03]  /*3d560*/  IADD3 R54, P3, PT, R65, R52, RZ ;  /* 0x0000003441367210 */ /* 0x000fc60007f7e0ff */
[----:B------:R-:W-:Y:S01]  /*3d570*/  IMAD.WIDE.U32 R46, R32, R24, R46 ;  /* 0x00000018202e7225 */ /* 0x000fe200078e002e */
[----:B------:R-:W-:Y:S02]  /*3d580*/  IADD3 R48, P2, PT, R45, R48, RZ ;  /* 0x000000302d307210 */ /* 0x000fe40007f5e0ff */
[----:B------:R-:W-:Y:S01]  /*3d590*/  IADD3.X R45, PT, PT, RZ, RZ, RZ, P4, !PT ;  /* 0x000000ffff2d7210 */ /* 0x000fe200027fe4ff */
[----:B------:R-:W-:Y:S01]  /*3d5a0*/  IMAD R43, R25, R32, RZ ;  /* 0x00000020192b7224 */ /* 0x000fe200078e02ff */
[----:B------:R-:W-:Y:S01]  /*3d5b0*/  IADD3 R46, P0, PT, R51, R46, RZ ;  /* 0x0000002e332e7210 */ /* 0x000fe20007f1e0ff */
[----:B------:R-:W-:Y:S01]  /*3d5c0*/  IMAD.X R55, RZ, RZ, RZ, P3 ;  /* 0x000000ffff377224 */ /* 0x000fe200018e06ff */
[----:B------:R-:W-:Y:S01]  /*3d5d0*/  IADD3.X R51, PT, PT, RZ, RZ, RZ, P1, !PT ;  /* 0x000000ffff337210 */ /* 0x000fe20000ffe4ff */
[----:B------:R-:W-:Y:S02]  /*3d5e0*/  IMAD R43, R33, R24, R43 ;  /* 0x00000018212b7224 */ /* 0x000fe400078e022b */
[----:B------:R-:W-:-:S04]  /*3d5f0*/  IMAD.WIDE.U32 R44, R39, UR17, R44 ;  /* 0x00000011272c7c25 */ /* 0x000fc8000f8e002c */
[----:B------:R-:W-:Y:S02]  /*3d600*/  IMAD.IADD R73, R47, 0x1, R43 ;  /* 0x000000012f497824 */ /* 0x000fe400078e022b */
[----:B------:R-:W-:Y:S02]  /*3d610*/  IMAD.IADD R47, R67, 0x1, R49 ;  /* 0x00000001432f7824 */ /* 0x000fe400078e0231 */
[----:B------:R-:W-:-:S04]  /*3d620*/  IMAD.WIDE.U32 R50, R28, R18, R50 ;  /* 0x000000121c327225 */ /* 0x000fc800078e0032 */
[----:B------:R-:W-:Y:S01]  /*3d630*/  IMAD R53, R19, R28, RZ ;  /* 0x0000001c13357224 */ /* 0x000fe200078e02ff */
[----:B------:R-:W-:Y:S01]  /*3d640*/  IADD3 R50, P1, PT, R47, R50, RZ ;  /* 0x000000322f327210 */ /* 0x000fe20007f3e0ff */
[----:B------:R-:W-:Y:S01]  /*3d650*/  IMAD.IADD R65, R7, 0x1, R45 ;  /* 0x0000000107417824 */ /* 0x000fe200078e022d */
[----:B------:R-:W-:Y:S01]  /*3d660*/  MOV R45, RZ ;  /* 0x000000ff002d7202 */ /* 0x000fe20000000f00 */
[----:B------:R-:W-:-:S04]  /*3d670*/  IMAD.WIDE.U32 R54, R41, R2, R54 ;  /* 0x0000000229367225 */ /* 0x000fc800078e0036 */
[----:B------:R-:W-:Y:S01]  /*3d680*/  IMAD R38, R44, UR11, RZ ;  /* 0x0000000b2c267c24 */ /* 0x000fe2000f8e02ff */
[----:B------:R-:W-:Y:S01]  /*3d690*/  IADD3 R54, P3, PT, R57, R54, RZ ;  /* 0x0000003639367210 */ /* 0x000fe20007f7e0ff */
[----:B------:R-:W-:Y:S02]  /*3d6a0*/  IMAD R49, R23, R30, RZ ;  /* 0x0000001e17317224 */ /* 0x000fe400078e02ff */
[----:B------:R-:W-:Y:S02]  /*3d6b0*/  IMAD R53, R29, R18, R53 ;  /* 0x000000121d357224 */ /* 0x000fe400078e0235 */
[----:B------:R-:W-:Y:S02]  /*3d6c0*/  IMAD.X R47, RZ, RZ, RZ, P0 ;  /* 0x000000ffff2f7224 */ /* 0x000fe400000e06ff */
[----:B------:R-:W-:Y:S02]  /*3d6d0*/  IMAD.MOV.U32 R34, RZ, RZ, RZ ;  /* 0x000000ffff227224 */ /* 0x000fe400078e00ff */
[----:B------:R-:W-:-:S03]  /*3d6e0*/  IMAD.HI.U32 R77, R38, UR16, R44 ;  /* 0x00000010264d7c27 */ /* 0x000fc6000f8e002c */
[----:B------:R-:W-:Y:S01]  /*3d6f0*/  IADD3 R67, PT, PT, R34, R55, RZ ;  /* 0x0000003722437210 */ /* 0x000fe20007ffe0ff */
[-C--:B------:R-:W-:Y:S02]  /*3d700*/  IMAD R44, R31, R22.reuse, R49 ;  /* 0x000000161f2c7224 */ /* 0x080fe400078e0231 */
[----:B------:R-:W-:Y:S02]  /*3d710*/  IMAD.IADD R69, R51, 0x1, R53 ;  /* 0x0000000133457824 */ /* 0x000fe400078e0235 */
[----:B------:R-:W-:Y:S02]  /*3d720*/  IMAD.X R49, RZ, RZ, RZ, P2 ;  /* 0x000000ffff317224 */ /* 0x000fe400010e06ff */
[----:B------:R-:W-:-:S04]  /*3d730*/  IMAD.WIDE.U32 R46, R30, R22, R46 ;  /* 0x000000161e2e7225 */ /* 0x000fc800078e002e */
[----:B------:R-:W-:Y:S02]  /*3d740*/  IMAD R45, R27, R26, RZ ;  /* 0x0000001a1b2d7224 */ /* 0x000fe400078e02ff */
[----:B------:R-:W-:Y:S01]  /*3d750*/  IMAD.X R51, RZ, RZ, RZ, P1 ;  /* 0x000000ffff337224 */ /* 0x000fe200008e06ff */
[----:B------:R-:W-:Y:S01]  /*3d760*/  IADD3 R46, P1, PT, R69, R46, RZ ;  /* 0x0000002e452e7210 */ /* 0x000fe20007f3e0ff */
[----:B------:R-:W-:Y:S01]  /*3d770*/  IMAD.WIDE.U32 R56, R30, R18, R48 ;  /* 0x000000121e387225 */ /* 0x000fe200078e0030 */
[----:B------:R-:W-:-:S03]  /*3d780*/  IADD3 R48, PT, PT, R47, R44, RZ ;  /* 0x0000002c2f307210 */ /* 0x000fc60007ffe0ff */
[----:B------:R-:W-:Y:S01]  /*3d790*/  IMAD.X R55, RZ, RZ, RZ, P3 ;  /* 0x000000ffff377224 */ /* 0x000fe200018e06ff */
[----:B------:R-:W-:Y:S01]  /*3d7a0*/  IADD3 R48, P0, PT, R48, R73, RZ ;  /* 0x0000004930307210 */ /* 0x000fe20007f1e0ff */
[----:B------:R-:W-:Y:S02]  /*3d7b0*/  IMAD R75, R26, R27, R45 ;  /* 0x0000001b1a4b7224 */ /* 0x000fe400078e022d */
[----:B------:R-:W-:Y:S02]  /*3d7c0*/  IMAD.IADD R45, R42, 0x1, R57 ;  /* 0x000000012a2d7824 */ /* 0x000fe400078e0239 */
[----:B------:R-:W-:-:S04]  /*3d7d0*/  IMAD.WIDE.U32 R54, R40, UR19, R54 ;  /* 0x0000001328367c25 */ /* 0x000fc8000f8e0036 */
[----:B------:R-:W-:Y:S01]  /*3d7e0*/  IMAD.WIDE.U32 R50, R26, R26, R50 ;  /* 0x0000001a1a327225 */ /* 0x000fe200078e0032 */
[----:B------:R-:W-:Y:S02]  /*3d7f0*/  IADD3 R64, P4, PT, R65, R54, RZ ;  /* 0x0000003641407210 */ /* 0x000fe40007f9e0ff */
[----:B------:R-:W-:Y:S01]  /*3d800*/  IADD3 R69, PT, PT, R17, R55, RZ ;  /* 0x0000003711457210 */ /* 0x000fe20007ffe0ff */
[----:B------:R-:W-:Y:S01]  /*3d810*/  IMAD.MOV.U32 R57, RZ, RZ, RZ ;  /* 0x000000ffff397224 */ /* 0x000fe200078e00ff */
[----:B------:R-:W-:Y:S01]  /*3d820*/  IADD3 R50, P3, PT, R45, R50, RZ ;  /* 0x000000322d327210 */ /* 0x000fe20007f7e0ff */
[----:B------:R-:W-:Y:S01]  /*3d830*/  IMAD.X R47, RZ, RZ, RZ, P1 ;  /* 0x000000ffff2f7224 */ /* 0x000fe200008e06ff */
[----:B------:R-:W-:Y:S01]  /*3d840*/  IADD3 R49, PT, PT, R51, R75, RZ ;  /* 0x0000004b33317210 */ /* 0x000fe20007ffe0ff */
[----:B------:R-:W-:Y:S01]  /*3d850*/  IMAD.WIDE.U32 R56, R32, R20, R56 ;  /* 0x0000001420387225 */ /* 0x000fe200078e0038 */
[----:B------:R-:W-:-:S03]  /*3d860*/  IADD3.X R65, PT, PT, RZ, RZ, RZ, P4, !PT ;  /* 0x000000ffff417210 */ /* 0x000fc600027fe4ff */
[----:B------:R-:W-:Y:S01]  /*3d870*/  IMAD.WIDE.U32 R54, R28, R20, R46 ;  /* 0x000000141c367225 */ /* 0x000fe200078e002e */
[----:B------:R-:W-:-:S03]  /*3d880*/  IADD3 R52, P1, PT, R67, R56, RZ ;  /* 0x0000003843347210 */ /* 0x000fc60007f3e0ff */
[----:B------:R-:W-:Y:S01]  /*3d890*/  IMAD R45, R21, R28, RZ ;  /* 0x0000001c152d7224 */ /* 0x000fe200078e02ff */
[----:B------:R-:W-:Y:S01]  /*3d8a0*/  IADD3 R56, P2, PT, R49, R54, RZ ;  /* 0x0000003631387210 */ /* 0x000fe20007f5e0ff */
[----:B------:R-:W-:Y:S01]  /*3d8b0*/  IMAD.X R51, RZ, RZ, RZ, P3 ;  /* 0x000000ffff337224 */ /* 0x000fe200018e06ff */
[----:B------:R-:W-:Y:S01]  /*3d8c0*/  IADD3.X R49, PT, PT, RZ, RZ, RZ, P0, !PT ;  /* 0x000000ffff317210 */ /* 0x000fe200007fe4ff */
[----:B------:R-:W-:Y:S02]  /*3d8d0*/  IMAD R47, R29, R20, R45 ;  /* 0x000000141d2f7224 */ /* 0x000fe400078e022d */
[----:B------:R-:W-:Y:S02]  /*3d8e0*/  IMAD.IADD R45, R35, 0x1, R57 ;  /* 0x00000001232d7824 */ /* 0x000fe400078e0239 */
[----:B------:R-:W-:Y:S02]  /*3d8f0*/  IMAD R35, R25, R30, RZ ;  /* 0x0000001e19237224 */ /* 0x000fe400078e02ff */
[----:B------:R-:W-:-:S04]  /*3d900*/  IMAD.WIDE.U32 R48, R30, R24, R48 ;  /* 0x000000181e307225 */ /* 0x000fc800078e0030 */
[----:B------:R-:W-:Y:S02]  /*3d910*/  IMAD R42, R31, R24, R35 ;  /* 0x000000181f2a7224 */ /* 0x000fe400078e0223 */
[----:B------:R-:W-:Y:S02]  /*3d920*/  IMAD.IADD R55, R55, 0x1, R47 ;  /* 0x0000000137377824 */ /* 0x000fe400078e022f */
[----:B------:R-:W-:-:S03]  /*3d930*/  IMAD.WIDE.U32 R50, R28, R18, R50 ;  /* 0x000000121c327225 */ /* 0x000fc600078e0032 */
[----:B------:R-:W-:Y:S01]  /*3d940*/  IADD3 R48, P3, PT, R55, R48, RZ ;  /* 0x0000003037307210 */ /* 0x000fe20007f7e0ff */
[----:B------:R-:W-:Y:S01]  /*3d950*/  IMAD.IADD R35, R0, 0x1, R77 ;  /* 0x0000000100237824 */ /* 0x000fe200078e024d */
[----:B------:R-:W-:Y:S01]  /*3d960*/  IADD3 R54, P4, PT, R45, R50, RZ ;  /* 0x000000322d367210 */ /* 0x000fe20007f9e0ff */
[----:B------:R-:W-:-:S04]  /*3d970*/  IMAD.WIDE.U32 R64, R39, UR18, R64 ;  /* 0x0000001227407c25 */ /* 0x000fc8000f8e0040 */
[----:B------:R-:W-:Y:S01]  /*3d980*/  IMAD.IADD R75, R49, 0x1, R42 ;  /* 0x00000001314b7824 */ /* 0x000fe200078e022a */
[----:B------:R-:W-:Y:S01]  /*3d990*/  IADD3 R50, P0, PT, R35, R64, RZ ;  /* 0x0000004023327210 */ /* 0x000fe20007f1e0ff */
[----:B------:R-:W-:Y:S01]  /*3d9a0*/  IMAD R49, R19, R26, RZ ;  /* 0x0000001a13317224 */ /* 0x000fe200078e02ff */
[----:B------:R-:W-:Y:S01]  /*3d9b0*/  IADD3 R45, PT, PT, R9, R65, RZ ;  /* 0x00000041092d7210 */ /* 0x000fe20007ffe0ff */
[----:B------:R-:W-:Y:S02]  /*3d9c0*/  IMAD.IADD R51, R53, 0x1, R51 ;  /* 0x0000000135337824 */ /* 0x000fe400078e0233 */
[----:B------:R-:W-:Y:S02]  /*3d9d0*/  IMAD.X R57, RZ, RZ, RZ, P2 ;  /* 0x000000ffff397224 */ /* 0x000fe400010e06ff */
[----:B------:R-:W-:Y:S02]  /*3d9e0*/  IMAD.X R53, RZ, RZ, RZ, P1 ;  /* 0x000000ffff357224 */ /* 0x000fe400008e06ff */
[-C--:B------:R-:W-:Y:S01]  /*3d9f0*/  IMAD R77, R27, R18.reuse, R49 ;  /* 0x000000121b4d7224 */ /* 0x080fe200078e0231 */
[----:B------:R-:W-:Y:S01]  /*3da00*/  IADD3.X R49, PT, PT, RZ, RZ, RZ, P3, !PT ;  /* 0x000000ffff317210 */ /* 0x000fe20001ffe4ff */
[----:B------:R-:W-:-:S04]  /*3da10*/  IMAD.WIDE.U32 R64, R26, R18, R56 ;  /* 0x000000121a407225 */ /* 0x000fc800078e0038 */
[----:B------:R-:W-:Y:S01]  /*3da20*/  IMAD.WIDE.U32 R66, R41, R3, R52 ;  /* 0x0000000329427225 */ /* 0x000fe200078e0034 */
[----:B------:R-:W-:-:S03]  /*3da30*/  IADD3 R52, P3, PT, R51, R64, RZ ;  /* 0x0000004033347210 */ /* 0x000fc60007f7e0ff */
[----:B------:R-:W-:Y:S01]  /*3da40*/  IMAD R35, R23, R28, RZ ;  /* 0x0000001c17237224 */ /* 0x000fe200078e02ff */
[----:B------:R-:W-:Y:S01]  /*3da50*/  IADD3 R64, P5, PT, R69, R66, RZ ;  /* 0x0000004245407210 */ /* 0x000fe20007fbe0ff */
[----:B------:R-:W-:Y:S01]  /*3da60*/  IMAD.WIDE.U32 R56, R28, R22, R48 ;  /* 0x000000161c387225 */ /* 0x000fe200078e0030 */
[----:B------:R-:W-:-:S03]  /*3da70*/  IADD3.X R53, PT, PT, RZ, RZ, RZ, P3, !PT ;  /* 0x000000ffff357210 */ /* 0x000fc60001ffe4ff */
[----:B------:R-:W-:Y:S02]  /*3da80*/  IMAD.IADD R65, R65, 0x1, R77 ;  /* 0x0000000141417824 */ /* 0x000fe400078e024d */
[----:B------:R-:W-:Y:S02]  /*3da90*/  IMAD.X R55, RZ, RZ, RZ, P4 ;  /* 0x000000ffff377224 */ /* 0x000fe400020e06ff */
[----:B------:R-:W-:Y:S01]  /*3daa0*/  IMAD R46, R29, R22, R35 ;  /* 0x000000161d2e7224 */ /* 0x000fe200078e0223 */
[----:B------:R-:W-:Y:S01]  /*3dab0*/  IADD3 R56, P2, PT, R65, R56, RZ ;  /* 0x0000003841387210 */ /* 0x000fe20007f5e0ff */
[----:B------:R-:W-:-:S03]  /*3dac0*/  IMAD.WIDE.U32 R54, R30, R20, R54 ;  /* 0x000000141e367225 */ /* 0x000fc600078e0036 */
[----:B------:R-:W-:Y:S01]  /*3dad0*/  IADD3 R48, PT, PT, R57, R46, RZ ;  /* 0x0000002e39307210 */ /* 0x000fe20007ffe0ff */
[----:B------:R-:W-:Y:S01]  /*3dae0*/  IMAD.X R65, RZ, RZ, RZ, P5 ;  /* 0x000000ffff417224 */ /* 0x000fe200028e06ff */
[----:B------:R-:W-:Y:S01]  /*3daf0*/  IADD3 R37, PT, PT, R37, R55, RZ ;  /* 0x0000003725257210 */ /* 0x000fe20007ffe0ff */
[----:B------:R-:W-:Y:S01]  /*3db00*/  IMAD.MOV.U32 R35, RZ, RZ, RZ ;  /* 0x000000ffff237224 */ /* 0x000fe200078e00ff */
[----:B------:R-:W-:Y:S01]  /*3db10*/  IADD3 R48, P1, PT, R48, R75, RZ ;  /* 0x0000004b30307210 */ /* 0x000fe20007f3e0ff */
[----:B------:R-:W-:Y:S01]  /*3db20*/  IMAD.X R51, RZ, RZ, RZ, P0 ;  /* 0x000000ffff337224 */ /* 0x000fe200000e06ff */
[----:B------:R-:W-:Y:S01]  /*3db30*/  IADD3.X R57, PT, PT, RZ, RZ, RZ, P2, !PT ;  /* 0x000000ffff397210 */ /* 0x000fe200017fe4ff */
[----:B------:R-:W-:-:S04]  /*3db40*/  IMAD.WIDE.U32 R52, R26, R18, R52 ;  /* 0x000000121a347225 */ /* 0x000fc800078e0034 */
[----:B------:R-:W-:-:S04]  /*3db50*/  IMAD.WIDE.U32 R64, R40, R2, R64 ;  /* 0x0000000228407225 */ /* 0x000fc800078e0040 */
[----:B------:R-:W-:Y:S02]  /*3db60*/  IMAD R49, R21, R26, RZ ;  /* 0x0000001a15317224 */ /* 0x000fe400078e02ff */
[----:B------:R-:W-:Y:S02]  /*3db70*/  IMAD.IADD R73, R35, 0x1, R67 ;  /* 0x0000000123497824 */ /* 0x000fe400078e0243 */
[----:B------:R-:W-:Y:S01]  /*3db80*/  IMAD.WIDE.U32 R66, R38, UR17, R50 ;  /* 0x0000001126427c25 */ /* 0x000fe2000f8e0032 */
[----:B------:R-:W-:Y:S02]  /*3db90*/  IADD3 R50, P3, PT, R37, R52, RZ ;  /* 0x0000003425327210 */ /* 0x000fe40007f7e0ff */
[----:B------:R-:W-:Y:S01]  /*3dba0*/  IADD3 R52, P4, PT, R45, R64, RZ ;  /* 0x000000402d347210 */ /* 0x000fe20007f9e0ff */
[----:B------:R-:W-:Y:S01]  /*3dbb0*/  IMAD R58, R27, R20, R49 ;  /* 0x000000141b3a7224 */ /* 0x000fe200078e0231 */
[----:B------:R-:W-:Y:S01]  /*3dbc0*/  IADD3.X R49, PT, PT, RZ, RZ, RZ, P1, !PT ;  /* 0x000000ffff317210 */ /* 0x000fe20000ffe4ff */
[----:B------:R-:W-:-:S02]  /*3dbd0*/  IMAD.IADD R55, R77, 0x1, R53 ;  /* 0x000000014d377824 */ /* 0x000fc400078e0235 */
[----:B------:R-:W-:Y:S02]  /*3dbe0*/  IMAD R45, R25, R28, RZ ;  /* 0x0000001c192d7224 */ /* 0x000fe400078e02ff */
[----:B------:R-:W-:-:S04]  /*3dbf0*/  IMAD.WIDE.U32 R56, R26, R20, R56 ;  /* 0x000000141a387225 */ /* 0x000fc800078e0038 */
[----:B------:R-:W-:Y:S01]  /*3dc00*/  IMAD.IADD R75, R34, 0x1, R65 ;  /* 0x00000001224b7824 */ /* 0x000fe200078e0241 */
[----:B------:R-:W-:Y:S01]  /*3dc10*/  IADD3 R53, PT, PT, R57, R58, RZ ;  /* 0x0000003a39357210 */ /* 0x000fe20007ffe0ff */
[----:B------:R-:W-:Y:S01]  /*3dc20*/  IMAD.MOV.U32 R64, RZ, RZ, R54 ;  /* 0x000000ffff407224 */ /* 0x000fe200078e0036 */
[----:B------:R-:W-:Y:S01]  /*3dc30*/  IADD3 R54, P0, PT, R55, R56, RZ ;  /* 0x0000003837367210 */ /* 0x000fe20007f1e0ff */
[----:B------:R-:W-:Y:S02]  /*3dc40*/  IMAD.MOV.U32 R65, RZ, RZ, RZ ;  /* 0x000000ffff417224 */ /* 0x000fe400078e00ff */
[----:B------:R-:W-:-:S04]  /*3dc50*/  IMAD.WIDE.U32 R48, R28, R24, R48 ;  /* 0x000000181c307225 */ /* 0x000fc800078e0030 */
[----:B------:R-:W-:Y:S01]  /*3dc60*/  IMAD R45, R29, R24, R45 ;  /* 0x000000181d2d7224 */ /* 0x000fe200078e022d */
[----:B------:R-:W-:Y:S01]  /*3dc70*/  IADD3 R48, P1, PT, R53, R48, RZ ;  /* 0x0000003035307210 */ /* 0x000fe20007f3e0ff */
[----:B------:R-:W-:Y:S02]  /*3dc80*/  IMAD.X R51, RZ, RZ, RZ, P3 ;  /* 0x000000ffff337224 */ /* 0x000fe400018e06ff */
[----:B------:R-:W-:Y:S01]  /*3dc90*/  IMAD.WIDE.U32 R64, R32, R22, R64 ;  /* 0x0000001620407225 */ /* 0x000fe200078e0040 */
[----:B------:R-:W-:-:S03]  /*3dca0*/  IADD3 R60, PT, PT, R49, R45, RZ ;  /* 0x0000002d313c7210 */ /* 0x000fc60007ffe0ff */
[----:B------:R-:W-:Y:S01]  /*3dcb0*/  IMAD R49, R19, R18, RZ ;  /* 0x0000001213317224 */ /* 0x000fe200078e02ff */
[----:B------:R-:W-:Y:S01]  /*3dcc0*/  IADD3 R56, P2, PT, R73, R64, RZ ;  /* 0x0000004049387210 */ /* 0x000fe20007f5e0ff */
[----:B------:R-:W-:Y:S02]  /*3dcd0*/  IMAD.X R55, RZ, RZ, RZ, P0 ;  /* 0x000000ffff377224 */ /* 0x000fe400000e06ff */
[----:B------:R-:W-:-:S04]  /*3dce0*/  IMAD.WIDE.U32 R50, R28, R20, R50 ;  /* 0x000000141c327225 */ /* 0x000fc800078e0032 */
[----:B------:R-:W-:Y:S01]  /*3dcf0*/  IMAD.IADD R57, R36, 0x1, R65 ;  /* 0x0000000124397824 */ /* 0x000fe200078e0241 */
[----:B------:R-:W-:Y:S01]  /*3dd00*/  IADD3 R47, PT, PT, R47, R51, RZ ;  /* 0x000000332f2f7210 */ /* 0x000fe20007ffe0ff */
[----:B------:R-:W-:Y:S02]  /*3dd10*/  IMAD.X R53, RZ, RZ, RZ, P4 ;  /* 0x000000ffff357224 */ /* 0x000fe400020e06ff */
[----:B------:R-:W-:Y:S02]  /*3dd20*/  IMAD.IADD R69, R7, 0x1, R67 ;  /* 0x0000000107457824 */ /* 0x000fe400078e0243 */
[----:B------:R-:W-:Y:S02]  /*3dd30*/  IMAD R37, R66, UR11, RZ ;  /* 0x0000000b42257c24 */ /* 0x000fe4000f8e02ff */
[----:B------:R-:W-:Y:S02]  /*3dd40*/  IMAD.MOV.U32 R67, RZ, RZ, RZ ;  /* 0x000000ffff437224 */ /* 0x000fe400078e00ff */
[----:B------:R-:W-:-:S02]  /*3dd50*/  IMAD R49, R18, R19, R49 ;  /* 0x0000001312317224 */ /* 0x000fc400078e0231 */
[----:B------:R-:W-:-:S04]  /*3dd60*/  IMAD.WIDE.U32 R54, R18, R18, R54 ;  /* 0x0000001212367225 */ /* 0x000fc800078e0036 */
[----:B------:R-:W-:Y:S01]  /*3dd70*/  IMAD.WIDE.U32 R64, R39, UR19, R52 ;  /* 0x0000001327407c25 */ /* 0x000fe2000f8e0034 */
[----:B------:R-:W-:-:S03]  /*3dd80*/  IADD3 R52, P0, PT, R57, R50, RZ ;  /* 0x0000003239347210 */ /* 0x000fc60007f1e0ff */
[----:B------:R-:W-:Y:S01]  /*3dd90*/  IMAD.HI.U32 R79, R37, UR16, R66 ;  /* 0x00000010254f7c27 */ /* 0x000fe2000f8e0042 */
[----:B------:R-:W-:Y:S02]  /*3dda0*/  IADD3 R67, PT, PT, R55, R49, RZ ;  /* 0x0000003137437210 */ /* 0x000fe40007ffe0ff */
[----:B------:R-:W-:Y:S01]  /*3ddb0*/  IADD3 R50, P3, PT, R69, R64, RZ ;  /* 0x0000004045327210 */ /* 0x000fe20007f7e0ff */
[----:B------:R-:W-:Y:S01]  /*3ddc0*/  IMAD.X R57, RZ, RZ, RZ, P2 ;  /* 0x000000ffff397224 */ /* 0x000fe200010e06ff */
[----:B------:R-:W-:Y:S01]  /*3ddd0*/  IADD3 R54, P2, PT, R47, R54, RZ ;  /* 0x000000362f367210 */ /* 0x000fe20007f5e0ff */
[----:B------:R-:W-:Y:S01]  /*3dde0*/  IMAD.X R49, RZ, RZ, RZ, P1 ;  /* 0x000000ffff317224 */ /* 0x000fe200008e06ff */
[----:B------:R-:W-:Y:S01]  /*3ddf0*/  IADD3.X R51, PT, PT, RZ, RZ, RZ, P3, !PT ;  /* 0x000000ffff337210 */ /* 0x000fe20001ffe4ff */
[----:B------:R-:W-:Y:S01]  /*3de00*/  IMAD R47, R23, R26, RZ ;  /* 0x0000001a172f7224 */ /* 0x000fe200078e02ff */
[----:B------:R-:W-:Y:S01]  /*3de10*/  IADD3.X R55, PT, PT, RZ, RZ, RZ, P2, !PT ;  /* 0x000000ffff377210 */ /* 0x000fe200017fe4ff */
[----:B------:R-:W-:-:S04]  /*3de20*/  IMAD.WIDE.U32 R48, R26, R22, R48 ;  /* 0x000000161a307225 */ /* 0x000fc800078e0030 */
[----:B------:R-:W-:Y:S01]  /*3de30*/  IMAD R47, R27, R22, R47 ;  /* 0x000000161b2f7224 */ /* 0x000fe200078e022f */
[----:B------:R-:W-:Y:S01]  /*3de40*/  IADD3 R66, P3, PT, R67, R48, RZ ;  /* 0x0000003043427210 */ /* 0x000fe20007f7e0ff */
[----:B------:R-:W-:Y:S02]  /*3de50*/  IMAD.MOV.U32 R36, RZ, RZ, RZ ;  /* 0x000000ffff247224 */ /* 0x000fe400078e00ff */
[----:B------:R-:W-:-:S04]  /*3de60*/  IMAD.WIDE.U32 R56, R41, R4, R56 ;  /* 0x0000000429387225 */ /* 0x000fc800078e0038 */
[----:B------:R-:W-:Y:S01]  /*3de70*/  IMAD.IADD R53, R49, 0x1, R47 ;  /* 0x0000000131357824 */ /* 0x000fe200078e022f */
[----:B------:R-:W-:Y:S01]  /*3de80*/  IADD3 R64, P4, PT, R75, R56, RZ ;  /* 0x000000384b407210 */ /* 0x000fe20007f9e0ff */
[----:B------:R-:W-:Y:S02]  /*3de90*/  IMAD.IADD R77, R36, 0x1, R57 ;  /* 0x00000001244d7824 */ /* 0x000fe400078e0239 */
[----:B------:R-:W-:Y:S01]  /*3dea0*/  IMAD.WIDE.U32 R48, R38, UR18, R50 ;  /* 0x0000001226307c25 */ /* 0x000fe2000f8e0032 */
[----:B------:R-:W-:Y:S02]  /*3deb0*/  IADD3 R50, P1, PT, R53, R60, RZ ;  /* 0x0000003c35327210 */ /* 0x000fe40007f3e0ff */
[----:B------:R-:W-:Y:S01]  /*3dec0*/  IADD3 R51, PT, PT, R0, R79, RZ ;  /* 0x0000004f00337210 */ /* 0x000fe20007ffe0ff */
[----:B------:R-:W-:Y:S02]  /*3ded0*/  IMAD R57, R21, R18, RZ ;  /* 0x0000001215397224 */ /* 0x000fe400078e02ff */
[----:B------:R-:W-:Y:S01]  /*3dee0*/  IMAD.X R53, RZ, RZ, RZ, P0 ;  /* 0x000000ffff357224 */ /* 0x000fe200000e06ff */
[----:B------:R-:W-:Y:S01]  /*3def0*/  IADD3 R48, P0, PT, R51, R48, RZ ;  /* 0x0000003033307210 */ /* 0x000fe20007f1e0ff */
[----:B------:R-:W-:-:S02]  /*3df00*/  IMAD R60, R19, R20, R57 ;  /* 0x00000014133c7224 */ /* 0x000fc400078e0239 */
[----:B------:R-:W-:-:S04]  /*3df10*/  IMAD.WIDE.U32 R56, R30, R22, R52 ;  /* 0x000000161e387225 */ /* 0x000fc800078e0034 */
[----:B------:R-:W-:Y:S02]  /*3df20*/  IMAD.IADD R73, R17, 0x1, R65 ;  /* 0x0000000111497824 */ /* 0x000fe400078e0241 */
[----:B------:R-:W-:Y:S02]  /*3df30*/  IMAD.X R65, RZ, RZ, RZ, P4 ;  /* 0x000000ffff417224 */ /* 0x000fe400020e06ff */
[----:B------:R-:W-:Y:S01]  /*3df40*/  IMAD.IADD R69, R9, 0x1, R49 ;  /* 0x0000000109457824 */ /* 0x000fe200078e0231 */
[----:B------:R-:W-:Y:S01]  /*3df50*/  IADD3 R49, PT, PT, R44, R57, RZ ;  /* 0x000000392c317210 */ /* 0x000fe20007ffe0ff */
[----:B------:R-:W-:-:S04]  /*3df60*/  IMAD.WIDE.U32 R54, R26, R20, R54 ;  /* 0x000000141a367225 */ /* 0x000fc800078e0036 */
        /* <DEDUP_REMOVED lines=8> */
[----:B------:R-:W-:Y:S01]  /*3dff0*/  IMAD.X R51, RZ, RZ, RZ, P1 ;  /* 0x000000ffff337224 */ /* 0x000fe200008e06ff */
[----:B------:R-:W-:Y:S01]  /*3e000*/  IADD3 R67, PT, PT, R67, R60, RZ ;  /* 0x0000003c43437210 */ /* 0x000fe20007ffe0ff */
[----:B------:R-:W-:Y:S01]  /*3e010*/  IMAD.WIDE.U32 R56, R32, R24, R56 ;  /* 0x0000001820387225 */ /* 0x000fe200078e0038 */
[----:B------:R-:W-:-:S03]  /*3e020*/  IADD3 R52, P2, PT, R53, R66, RZ ;  /* 0x0000004235347210 */ /* 0x000fc60007f5e0ff */
[----:B------:R-:W-:Y:S01]  /*3e030*/  IMAD R49, R25, R26, RZ ;  /* 0x0000001a19317224 */ /* 0x000fe200078e02ff */
[----:B------:R-:W-:Y:S01]  /*3e040*/  IADD3 R66, P3, PT, R77, R56, RZ ;  /* 0x000000384d427210 */ /* 0x000fe20007f7e0ff */
[----:B------:R-:W-:-:S04]  /*3e050*/  IMAD.WIDE.U32 R50, R26, R24, R50 ;  /* 0x000000181a327225 */ /* 0x000fc800078e0032 */
[----:B------:R-:W-:Y:S01]  /*3e060*/  IMAD.IADD R75, R35, 0x1, R65 ;  /* 0x00000001234b7824 */ /* 0x000fe200078e0241 */
[----:B------:R-:W-:Y:S01]  /*3e070*/  IADD3 R56, P1, PT, R67, R50, RZ ;  /* 0x0000003243387210 */ /* 0x000fe20007f3e0ff */
[----:B------:R-:W-:Y:S01]  /*3e080*/  IMAD R44, R27, R24, R49 ;  /* 0x000000181b2c7224 */ /* 0x000fe200078e0231 */
[----:B------:R-:W-:Y:S01]  /*3e090*/  IADD3.X R49, PT, PT, RZ, RZ, RZ, P0, !PT ;  /* 0x000000ffff317210 */ /* 0x000fe200007fe4ff */
        /* <DEDUP_REMOVED lines=8> */
[----:B------:R-:W-:Y:S01]  /*3e120*/  IMAD.WIDE.U32 R48, R37, UR17, R48 ;  /* 0x0000001125307c25 */ /* 0x000fe2000f8e0030 */
[----:B------:R-:W-:-:S03]  /*3e130*/  IADD3 R64, P2, PT, R69, R64, RZ ;  /* 0x0000004045407210 */ /* 0x000fc60007f5e0ff */
[----:B------:R-:W-:Y:S02]  /*3e140*/  IMAD.IADD R77, R46, 0x1, R55 ;  /* 0x000000012e4d7824 */ /* 0x000fe400078e0237 */
[----:B------:R-:W-:-:S04]  /*3e150*/  IMAD.WIDE.U32 R52, R18, R20, R52 ;  /* 0x0000001412347225 */ /* 0x000fc800078e0034 */
[----:B------:R-:W-:Y:S02]  /*3e160*/  IMAD.IADD R79, R51, 0x1, R44 ;  /* 0x00000001334f7824 */ /* 0x000fe400078e022c */
[----:B------:R-:W-:Y:S01]  /*3e170*/  IMAD.WIDE.U32 R50, R41, R5, R66 ;  /* 0x0000000529327225 */ /* 0x000fe200078e0042 */
[----:B------:R-:W-:-:S03]  /*3e180*/  MOV R67, RZ ;  /* 0x000000ff00437202 */ /* 0x000fc60000000f00 */
[----:B------:R-:W-:Y:S01]  /*3e190*/  IMAD R43, R23, R18, RZ ;  /* 0x00000012172b7224 */ /* 0x000fe200078e02ff */
[----:B------:R-:W-:Y:S01]  /*3e1a0*/  IADD3 R50, P4, PT, R50, R75, RZ ;  /* 0x0000004b32327210 */ /* 0x000fe20007f9e0ff */
[----:B------:R-:W-:Y:S02]  /*3e1b0*/  IMAD.IADD R69, R7, 0x1, R49 ;  /* 0x0000000107457824 */ /* 0x000fe400078e0231 */
[----:B------:R-:W-:Y:S02]  /*3e1c0*/  IMAD R41, R48, UR11, RZ ;  /* 0x0000000b30297c24 */ /* 0x000fe4000f8e02ff */
[----:B------:R-:W-:Y:S02]  /*3e1d0*/  IMAD.MOV.U32 R66, RZ, RZ, R48 ;  /* 0x000000ffff427224 */ /* 0x000fe400078e0030 */
[----:B------:R-:W-:Y:S01]  /*3e1e0*/  IMAD.WIDE.U32 R48, R18, R22, R56 ;  /* 0x0000001612307225 */ /* 0x000fe200078e0038 */
[----:B------:R-:W-:-:S03]  /*3e1f0*/  IADD3 R56, P0, PT, R77, R52, RZ ;  /* 0x000000344d387210 */ /* 0x000fc60007f1e0ff */
[----:B------:R-:W-:Y:S02]  /*3e200*/  IMAD.IADD R53, R60, 0x1, R53 ;  /* 0x000000013c357824 */ /* 0x000fe400078e0235 */
[----:B------:R-:W-:Y:S02]  /*3e210*/  IMAD.X R55, RZ, RZ, RZ, P3 ;  /* 0x000000ffff377224 */ /* 0x000fe400018e06ff */
[----:B------:R-:W-:Y:S01]  /*3e220*/  IMAD.IADD R73, R34, 0x1, R65 ;  /* 0x0000000122497824 */ /* 0x000fe200078e0241 */
[----:B------:R-:W-:Y:S01]  /*3e230*/  IADD3 R48, P3, PT, R53, R48, RZ ;  /* 0x0000003035307210 */ /* 0x000fe20007f7e0ff */
[----:B------:R-:W-:Y:S02]  /*3e240*/  IMAD R43, R19, R22, R43 ;  /* 0x00000016132b7224 */ /* 0x000fe400078e022b */
[----:B------:R-:W-:Y:S02]  /*3e250*/  IMAD.X R65, RZ, RZ, RZ, P2 ;  /* 0x000000ffff417224 */ /* 0x000fe400010e06ff */
[----:B------:R-:W-:Y:S01]  /*3e260*/  IMAD.WIDE.U32 R54, R30, R24, R54 ;  /* 0x000000181e367225 */ /* 0x000fe200078e0036 */
[----:B------:R-:W-:-:S02]  /*3e270*/  IADD3 R46, PT, PT, R49, R43, RZ ;  /* 0x0000002b312e7210 */ /* 0x000fc40007ffe0ff */
[----:B------:R-:W-:Y:S01]  /*3e280*/  IADD3.X R49, PT, PT, RZ, RZ, RZ, P3, !PT ;  /* 0x000000ffff317210 */ /* 0x000fe20001ffe4ff */
[----:B------:R-:W-:Y:S01]  /*3e290*/  IMAD.X R57, RZ, RZ, RZ, P0 ;  /* 0x000000ffff397224 */ /* 0x000fe200000e06ff */
[----:B------:R-:W-:Y:S01]  /*3e2a0*/  IADD3 R58, P1, PT, R51, R54, RZ ;  /* 0x00000036333a7210 */ /* 0x000fe20007f3e0ff */
[----:B------:R-:W-:Y:S01]  /*3e2b0*/  IMAD.WIDE.U32 R64, R38, UR19, R64 ;  /* 0x0000001326407c25 */ /* 0x000fe2000f8e0040 */
[----:B------:R-:W-:Y:S02]  /*3e2c0*/  IADD3 R46, P2, PT, R46, R79, RZ ;  /* 0x0000004f2e2e7210 */ /* 0x000fe40007f5e0ff */
[----:B------:R-:W-:Y:S01]  /*3e2d0*/  IADD3 R55, PT, PT, R42, R55, RZ ;  /* 0x000000372a377210 */ /* 0x000fe20007ffe0ff */
        /* <DEDUP_REMOVED lines=8> */
[----:B------:R-:W-:Y:S01]  /*3e360*/  IMAD R65, R21, R20, RZ ;  /* 0x0000001415417224 */ /* 0x000fe200078e02ff */
[----:B------:R-:W-:Y:S01]  /*3e370*/  IADD3 R48, P2, PT, R53, R48, RZ ;  /* 0x0000003035307210 */ /* 0x000fe20007f5e0ff */
[----:B------:R-:W-:-:S04]  /*3e380*/  IMAD.WIDE.U32 R50, R40, R4, R50 ;  /* 0x0000000428327225 */ /* 0x000fc800078e0032 */
[----:B------:R-:W-:Y:S01]  /*3e390*/  IMAD R57, R20, R21, R65 ;  /* 0x0000001514397224 */ /* 0x000fe200078e0241 */
[----:B------:R-:W-:Y:S01]  /*3e3a0*/  IADD3 R50, P3, PT, R73, R50, RZ ;  /* 0x0000003249327210 */ /* 0x000fe20007f7e0ff */
[----:B------:R-:W-:Y:S02]  /*3e3b0*/  IMAD.IADD R51, R36, 0x1, R51 ;  /* 0x0000000124337824 */ /* 0x000fe400078e0233 */
[----:B------:R-:W-:-:S03]  /*3e3c0*/  IMAD.HI.U32 R67, R41, UR16, R66 ;  /* 0x0000001029437c27 */ /* 0x000fc6000f8e0042 */
[----:B------:R-:W-:Y:S01]  /*3e3d0*/  IADD3 R56, P4, PT, R51, R58, RZ ;  /* 0x0000003a33387210 */ /* 0x000fe20007f9e0ff */
[----:B------:R-:W-:Y:S01]  /*3e3e0*/  IMAD.X R53, RZ, RZ, RZ, P0 ;  /* 0x000000ffff357224 */ /* 0x000fe200000e06ff */
[----:B------:R-:W-:Y:S01]  /*3e3f0*/  IADD3.X R51, PT, PT, RZ, RZ, RZ, P3, !PT ;  /* 0x000000ffff337210 */ /* 0x000fe20001ffe4ff */
[----:B------:R-:W-:Y:S02]  /*3e400*/  IMAD R55, R25, R18, RZ ;  /* 0x0000001219377224 */ /* 0x000fe400078e02ff */
[----:B------:R-:W-:Y:S01]  /*3e410*/  IMAD.IADD R57, R49, 0x1, R57 ;  /* 0x0000000131397824 */ /* 0x000fe200078e0239 */
[----:B------:R-:W-:Y:S01]  /*3e420*/  IADD3 R49, PT, PT, R0, R67, RZ ;  /* 0x0000004300317210 */ /* 0x000fe20007ffe0ff */
[----:B------:R-:W-:-:S04]  /*3e430*/  IMAD.WIDE.U32 R46, R18, R24, R46 ;  /* 0x00000018122e7225 */ /* 0x000fc800078e002e */
[----:B------:R-:W-:-:S04]  /*3e440*/  IMAD.WIDE.U32 R64, R37, UR18, R52 ;  /* 0x0000001225407c25 */ /* 0x000fc8000f8e0034 */
[----:B------:R-:W-:Y:S01]  /*3e450*/  IMAD R42, R19, R24, R55 ;  /* 0x00000018132a7224 */ /* 0x000fe200078e0237 */
[----:B------:R-:W-:Y:S01]  /*3e460*/  IADD3 R67, PT, PT, R9, R65, RZ ;  /* 0x0000004109437210 */ /* 0x000fe20007ffe0ff */
        /* <DEDUP_REMOVED lines=8> */
[----:B------:R-:W-:Y:S01]  /*3e4f0*/  IMAD.IADD R73, R47, 0x1, R42 ;  /* 0x000000012f497824 */ /* 0x000fe200078e022a */
[----:B------:R-:W-:Y:S01]  /*3e500*/  IADD3 R64, P2, PT, R69, R50, RZ ;  /* 0x0000003245407210 */ /* 0x000fe20007f5e0ff */
[----:B------:R-:W-:Y:S02]  /*3e510*/  IMAD.X R47, RZ, RZ, RZ, P1 ;  /* 0x000000ffff2f7224 */ /* 0x000fe400008e06ff */
        /* <DEDUP_REMOVED lines=8> */
[----:B------:R-:W-:Y:S02]  /*3e5a0*/  IMAD R47, R23, R20, RZ ;  /* 0x00000014172f7224 */ /* 0x000fe400078e02ff */
[----:B------:R-:W-:Y:S01]  /*3e5b0*/  IMAD.IADD R43, R43, 0x1, R49 ;  /* 0x000000012b2b7824 */ /* 0x000fe200078e0231 */
[----:B------:R-:W-:Y:S01]  /*3e5c0*/  IADD3 R54, P4, PT, R56, R51, RZ ;  /* 0x0000003338367210 */ /* 0x000fe20007f9e0ff */
[----:B------:R-:W-:-:S04]  /*3e5d0*/  IMAD.WIDE.U32 R52, R20, R22, R52 ;  /* 0x0000001614347225 */ /* 0x000fc800078e0034 */
[----:B------:R-:W-:Y:S01]  /*3e5e0*/  IMAD R75, R21, R22, R47 ;  /* 0x00000016154b7224 */ /* 0x000fe200078e022f */
[----:B------:R-:W-:Y:S01]  /*3e5f0*/  IADD3 R52, P6, PT, R43, R52, RZ ;  /* 0x000000342b347210 */ /* 0x000fe20007fde0ff */
[----:B------:R-:W-:Y:S02]  /*3e600*/  IMAD.X R47, RZ, RZ, RZ, P0 ;  /* 0x000000ffff2f7224 */ /* 0x000fe400000e06ff */
[----:B------:R-:W-:-:S04]  /*3e610*/  IMAD.WIDE.U32 R56, R38, R2, R64 ;  /* 0x0000000226387225 */ /* 0x000fc800078e0040 */
[----:B------:R-:W-:Y:S01]  /*3e620*/  IMAD.X R51, RZ, RZ, RZ, P5 ;  /* 0x000000ffff337224 */ /* 0x000fe200028e06ff */
[----:B------:R-:W-:Y:S01]  /*3e630*/  IADD3 R45, PT, PT, R34, R57, RZ ;  /* 0x00000039222d7210 */ /* 0x000fe20007ffe0ff */
[----:B------:R-:W-:Y:S02]  /*3e640*/  IMAD.X R55, RZ, RZ, RZ, P4 ;  /* 0x000000ffff377224 */ /* 0x000fe400020e06ff */
[----:B------:R-:W-:Y:S01]  /*3e650*/  IMAD.IADD R48, R53, 0x1, R75 ;  /* 0x0000000135307824 */ /* 0x000fe200078e024b */
[----:B------:R-:W-:Y:S01]  /*3e660*/  IADD3.X R53, PT, PT, RZ, RZ, RZ, P6, !PT ;  /* 0x000000ffff357210 */ /* 0x000fe200037fe4ff */
[----:B------:R-:W-:Y:S01]  /*3e670*/  IMAD.WIDE.U32 R64, R41, UR17, R46 ;  /* 0x0000001129407c25 */ /* 0x000fe2000f8e002e */
[----:B------:R-:W-:Y:S02]  /*3e680*/  IADD3 R46, P0, PT, R67, R56, RZ ;  /* 0x00000038432e7210 */ /* 0x000fe40007f1e0ff */
[----:B------:R-:W-:Y:S01]  /*3e690*/  IADD3 R48, P3, PT, R48, R73, RZ ;  /* 0x0000004930307210 */ /* 0x000fe20007f7e0ff */
[----:B------:R-:W-:-:S04]  /*3e6a0*/  IMAD.WIDE.U32 R50, R26, R24, R50 ;  /* 0x000000181a327225 */ /* 0x000fc800078e0032 */
[----:B------:R-:W-:-:S04]  /*3e6b0*/  IMAD.WIDE.U32 R54, R39, R4, R54 ;  /* 0x0000000427367225 */ /* 0x000fc800078e0036 */
[----:B------:R-:W-:Y:S02]  /*3e6c0*/  IMAD.X R47, RZ, RZ, RZ, P1 ;  /* 0x000000ffff2f7224 */ /* 0x000fe400008e06ff */
[----:B------:R-:W-:Y:S01]  /*3e6d0*/  IMAD.IADD R67, R7, 0x1, R65 ;  /* 0x0000000107437824 */ /* 0x000fe200078e0241 */
[----:B------:R-:W-:Y:S01]  /*3e6e0*/  MOV R65, RZ ;  /* 0x000000ff00417202 */ /* 0x000fe20000000f00 */
[----:B------:R-:W-:Y:S01]  /*3e6f0*/  IMAD.IADD R57, R44, 0x1, R51 ;  /* 0x000000012c397824 */ /* 0x000fe200078e0233 */
[----:B------:R-:W-:Y:S01]  /*3e700*/  IADD3 R44, P5, PT, R45, R54, RZ ;  /* 0x000000362d2c7210 */ /* 0x000fe20007fbe0ff */
[----:B------:R-:W-:Y:S01]  /*3e710*/  IMAD R40, R64, UR11, RZ ;  /* 0x0000000b40287c24 */ /* 0x000fe2000f8e02ff */
[----:B------:R-:W-:Y:S01]  /*3e720*/  IADD3 R56, P1, PT, R47, R50, RZ ;  /* 0x000000322f387210 */ /* 0x000fe20007f3e0ff */
[----:B------:R-:W-:Y:S01]  /*3e730*/  IMAD.IADD R54, R36, 0x1, R55 ;  /* 0x0000000124367824 */ /* 0x000fe200078e0237 */
[----:B------:R-:W-:Y:S01]  /*3e740*/  IADD3.X R47, PT, PT, RZ, RZ, RZ, P0, !PT ;  /* 0x000000ffff2f7210 */ /* 0x000fe200007fe4ff */
[----:B------:R-:W-:-:S04]  /*3e750*/  IMAD.WIDE.U32 R50, R20, R22, R52 ;  /* 0x0000001614327225 */ /* 0x000fc800078e0034 */
[----:B------:R-:W-:Y:S01]  /*3e760*/  IMAD.X R49, RZ, RZ, RZ, P3 ;  /* 0x000000ffff317224 */ /* 0x000fe200018e06ff */
[----:B------:R-:W-:Y:S01]  /*3e770*/  IADD3 R54, P3, PT, R54, R69, RZ ;  /* 0x0000004536367210 */ /* 0x000fe20007f7e0ff */
[----:B------:R-:W-:Y:S01]  /*3e780*/  IMAD.HI.U32 R43, R40, UR16, R64 ;  /* 0x00000010282b7c27 */ /* 0x000fe2000f8e0040 */
[----:B------:R-:W-:Y:S02]  /*3e790*/  IADD3.X R65, PT, PT, RZ, RZ, RZ, P2, !PT ;  /* 0x000000ffff417210 */ /* 0x000fe400017fe4ff */
[----:B------:R-:W-:Y:S01]  /*3e7a0*/  IADD3 R50, P2, PT, R57, R50, RZ ;  /* 0x0000003239327210 */ /* 0x000fe20007f5e0ff */
[----:B------:R-:W-:Y:S01]  /*3e7b0*/  IMAD R45, R25, R20, RZ ;  /* 0x00000014192d7224 */ /* 0x000fe200078e02ff */
[----:B------:R-:W-:Y:S01]  /*3e7c0*/  IADD3.X R55, PT, PT, RZ, RZ, RZ, P3, !PT ;  /* 0x000000ffff377210 */ /* 0x000fe20001ffe4ff */
[----:B------:R-:W-:Y:S01]  /*3e7d0*/  IMAD.IADD R53, R75, 0x1, R51 ;  /* 0x000000014b357824 */ /* 0x000fe200078e0233 */
[----:B------:R-:W-:Y:S01]  /*3e7e0*/  IADD3 R65, P4, PT, R65, R56, RZ ;  /* 0x0000003841417210 */ /* 0x000fe20007f9e0ff */
[----:B------:R-:W-:Y:S01]  /*3e7f0*/  IMAD.WIDE.U32 R48, R20, R24, R48 ;  /* 0x0000001814307225 */ /* 0x000fe200078e0030 */
[----:B------:R-:W-:-:S03]  /*3e800*/  IADD3 R43, PT, PT, R0, R43, RZ ;  /* 0x0000002b002b7210 */ /* 0x000fc60007ffe0ff */
[----:B------:R-:W-:Y:S01]  /*3e810*/  IMAD R73, R21, R24, R45 ;  /* 0x0000001815497224 */ /* 0x000fe200078e022d */
[----:B------:R-:W-:Y:S01]  /*3e820*/  IADD3 R52, P0, PT, R53, R48, RZ ;  /* 0x0000003035347210 */ /* 0x000fe20007f1e0ff */
[----:B------:R-:W-:Y:S02]  /*3e830*/  IMAD.X R45, RZ, RZ, RZ, P5 ;  /* 0x000000ffff2d7224 */ /* 0x000fe400028e06ff */
[----:B------:R-:W-:-:S04]  /*3e840*/  IMAD.WIDE.U32 R56, R37, UR19, R46 ;  /* 0x0000001325387c25 */ /* 0x000fc8000f8e002e */
[----:B------:R-:W-:Y:S02]  /*3e850*/  IMAD.X R51, RZ, RZ, RZ, P2 ;  /* 0x000000ffff337224 */ /* 0x000fe400010e06ff */
[----:B------:R-:W-:Y:S02]  /*3e860*/  IMAD.IADD R69, R49, 0x1, R73 ;  /* 0x0000000131457824 */ /* 0x000fe400078e0249 */
[----:B------:R-:W-:-:S04]  /*3e870*/  IMAD.WIDE.U32 R48, R39, R5, R54 ;  /* 0x0000000527307225 */ /* 0x000fc800078e0036 */
[----:B------:R-:W-:Y:S01]  /*3e880*/  IMAD.WIDE.U32 R46, R38, R3, R44 ;  /* 0x00000003262e7225 */ /* 0x000fe200078e002c */
[----:B------:R-:W-:-:S03]  /*3e890*/  IADD3 R44, P3, PT, R67, R56, RZ ;  /* 0x00000038432c7210 */ /* 0x000fc60007f7e0ff */
[----:B------:R-:W-:Y:S01]  /*3e8a0*/  IMAD.IADD R57, R17, 0x1, R57 ;  /* 0x0000000111397824 */ /* 0x000fe200078e0239 */
[----:B------:R-:W-:Y:S01]  /*3e8b0*/  IADD3 R47, PT, PT, R35, R47, RZ ;  /* 0x0000002f232f7210 */ /* 0x000fe20007ffe0ff */
[----:B------:R-:W-:-:S03]  /*3e8c0*/  IMAD.WIDE.U32 R54, R18, R24, R50 ;  /* 0x0000001812367225 */ /* 0x000fc600078e0032 */
[----:B------:R-:W-:Y:S01]  /*3e8d0*/  IADD3 R46, P2, PT, R57, R46, RZ ;  /* 0x0000002e392e7210 */ /* 0x000fe20007f5e0ff */
[----:B------:R-:W-:Y:S02]  /*3e8e0*/  IMAD.X R39, RZ, RZ, RZ, P1 ;  /* 0x000000ffff277224 */ /* 0x000fe400008e06ff */
[----:B------:R-:W-:Y:S02]  /*3e8f0*/  IMAD R45, R23, R22, RZ ;  /* 0x00000016172d7224 */ /* 0x000fe400078e02ff */
[----:B------:R-:W-:Y:S01]  /*3e900*/  IMAD.X R53, RZ, RZ, RZ, P0 ;  /* 0x000000ffff357224 */ /* 0x000fe200000e06ff */
[----:B------:R-:W-:Y:S01]  /*3e910*/  IADD3 R54, P5, PT, R39, R54, RZ ;  /* 0x0000003627367210 */ /* 0x000fe20007fbe0ff */
[C---:B------:R-:W-:Y:S01]  /*3e920*/  IMAD R57, R22.reuse, R23, R45 ;  /* 0x0000001716397224 */ /* 0x040fe200078e022d */
[----:B------:R-:W-:Y:S01]  /*3e930*/  IADD3 R39, P1, PT, R49, R65, RZ ;  /* 0x0000004131277210 */ /* 0x000fe20007f3e0ff */
[----:B------:R-:W-:Y:S01]  /*3e940*/  IMAD.WIDE.U32 R50, R22, R22, R52 ;  /* 0x0000001616327225 */ /* 0x000fe200078e0034 */
[----:B------:R-:W-:-:S02]  /*3e950*/  IADD3.X R45, PT, PT, RZ, RZ, RZ, P4, !PT ;  /* 0x000000ffff2d7210 */ /* 0x000fc400027fe4ff */
[----:B------:R-:W-:Y:S01]  /*3e960*/  IADD3 R48, P4, PT, R48, R47, RZ ;  /* 0x0000002f30307210 */ /* 0x000fe20007f9e0ff */
[----:B------:R-:W-:Y:S01]  /*3e970*/  IMAD.IADD R55, R42, 0x1, R55 ;  /* 0x000000012a377824 */ /* 0x000fe200078e0237 */
[----:B------:R-:W-:Y:S01]  /*3e980*/  IADD3 R52, P0, PT, R45, R54, RZ ;  /* 0x000000362d347210 */ /* 0x000fe20007f1e0ff */
        /* <DEDUP_REMOVED lines=8> */
[----:B------:R-:W-:Y:S01]  /*3ea10*/  IMAD.WIDE.U32 R52, R41, UR18, R44 ;  /* 0x0000001229347c25 */ /* 0x000fe2000f8e002c */
[----:B------:R-:W-:-:S03]  /*3ea20*/  IADD3.X R51, PT, PT, RZ, RZ, RZ, P3, !PT ;  /* 0x000000ffff337210 */ /* 0x000fc60001ffe4ff */
[----:B------:R-:W-:Y:S01]  /*3ea30*/  IMAD.WIDE.U32 R44, R37, R2, R46 ;  /* 0x00000002252c7225 */ /* 0x000fe200078e002e */
[----:B------:R-:W-:-:S03]  /*3ea40*/  IADD3 R54, P4, PT, R43, R52, RZ ;  /* 0x000000342b367210 */ /* 0x000fc60007f9e0ff */
        /* <DEDUP_REMOVED lines=9> */
[----:B------:R-:W-:Y:S01]  /*3eae0*/  IMAD.IADD R65, R73, 0x1, R45 ;  /* 0x0000000149417824 */ /* 0x000fe200078e022d */
[----:B------:R-:W-:Y:S01]  /*3eaf0*/  IADD3 R45, P4, PT, R43, R44, RZ ;  /* 0x0000002c2b2d7210 */ /* 0x000fe20007f9e0ff */
[----:B------:R-:W-:Y:S01]  /*3eb00*/  IMAD.X R53, RZ, RZ, RZ, P3 ;  /* 0x000000ffff357224 */ /* 0x000fe200018e06ff */
[----:B------:R-:W-:Y:S01]  /*3eb10*/  IADD3.X R44, PT, PT, RZ, RZ, RZ, P0, !PT ;  /* 0x000000ffff2c7210 */ /* 0x000fe200007fe4ff */
[----:B------:R-:W-:Y:S01]  /*3eb20*/  IMAD.WIDE.U32 R54, R40, UR17, R54 ;  /* 0x0000001128367c25 */ /* 0x000fe2000f8e0036 */
[----:B------:R-:W-:Y:S02]  /*3eb30*/  IADD3 R46, P0, PT, R46, R39, RZ ;  /* 0x000000272e2e7210 */ /* 0x000fe40007f1e0ff */
[----:B------:R-:W-:Y:S01]  /*3eb40*/  IADD3 R44, P3, PT, R44, R45, RZ ;  /* 0x0000002d2c2c7210 */ /* 0x000fe20007f7e0ff */
[----:B------:R-:W-:Y:S01]  /*3eb50*/  IMAD.WIDE.U32 R50, R41, UR19, R52 ;  /* 0x0000001329327c25 */ /* 0x000fe2000f8e0034 */
[----:B------:R-:W-:-:S03]  /*3eb60*/  IADD3 R39, PT, PT, R7, R55, RZ ;  /* 0x0000003707277210 */ /* 0x000fc60007ffe0ff */
[----:B------:R-:W-:Y:S01]  /*3eb70*/  IMAD.X R49, RZ, RZ, RZ, P5 ;  /* 0x000000ffff317224 */ /* 0x000fe200028e06ff */
        /* <DEDUP_REMOVED lines=9> */
[----:B------:R-:W-:Y:S02]  /*3ec10*/  IMAD R44, R54, UR11, RZ ;  /* 0x0000000b362c7c24 */ /* 0x000fe4000f8e02ff */
[----:B------:R-:W-:Y:S02]  /*3ec20*/  IMAD.MOV.U32 R55, RZ, RZ, RZ ;  /* 0x000000ffff377224 */ /* 0x000fe400078e00ff */
[----:B------:R-:W-:Y:S02]  /*3ec30*/  IMAD.X R51, RZ, RZ, RZ, P0 ;  /* 0x000000ffff337224 */ /* 0x000fe400000e06ff */
[----:B------:R-:W-:Y:S01]  /*3ec40*/  IMAD.HI.U32 R55, R44, UR16, R54 ;  /* 0x000000102c377c27 */ /* 0x000fe2000f8e0036 */
[----:B------:R-:W-:-:S03]  /*3ec50*/  IADD3 R54, P0, PT, R39, R57, RZ ;  /* 0x0000003927367210 */ /* 0x000fc60007f1e0ff */
        /* <DEDUP_REMOVED lines=11> */
[----:B------:R-:W-:Y:S02]  /*3ed10*/  IMAD.X R51, RZ, RZ, RZ, P6 ;  /* 0x000000ffff337224 */ /* 0x000fe400030e06ff */
[----:B------:R-:W-:-:S04]  /*3ed20*/  IMAD.WIDE.U32 R48, R37, R4, R48 ;  /* 0x0000000425307225 */ /* 0x000fc800078e0030 */
[----:B------:R-:W-:Y:S01]  /*3ed30*/  IMAD.WIDE.U32 R38, R44, UR17, R50 ;  /* 0x000000112c267c25 */ /* 0x000fe2000f8e0032 */
        /* <DEDUP_REMOVED lines=8> */
[----:B------:R-:W-:-:S04]  /*3edc0*/  IMAD.WIDE.U32 R52, R40, UR19, R52 ;  /* 0x0000001328347c25 */ /* 0x000fc8000f8e0034 */
[----:B------:R-:W-:Y:S01]  /*3edd0*/  IMAD.IADD R39, R7, 0x1, R39 ;  /* 0x0000000107277824 */ /* 0x000fe200078e0227 */
[----:B------:R-:W-:Y:S01]  /*3ede0*/  IADD3 R53, PT, PT, R17, R53, RZ ;  /* 0x0000003511357210 */ /* 0x000fe20007ffe0ff */
[----:B------:R-:W-:-:S04]  /*3edf0*/  IMAD.WIDE.U32 R50, R41, R3, R50 ;  /* 0x0000000329327225 */ /* 0x000fc800078e0032 */
[----:B------:R-:W-:Y:S01]  /*3ee00*/  IMAD.X R47, RZ, RZ, RZ, P1 ;  /* 0x000000ffff2f7224 */ /* 0x000fe200008e06ff */
        /* <DEDUP_REMOVED lines=9> */
[----:B------:R-:W-:Y:S01]  /*3eea0*/  IADD3 R42, P3, PT, R39, R46, RZ ;  /* 0x0000002e272a7210 */ /* 0x000fe20007f7e0ff */
[----:B------:R-:W-:Y:S01]  /*3eeb0*/  IMAD.X R55, RZ, RZ, RZ, P5 ;  /* 0x000000ffff377224 */ /* 0x000fe200028e06ff */
[----:B------:R-:W-:Y:S01]  /*3eec0*/  IADD3.X R51, PT, PT, RZ, RZ, RZ, P4, !PT ;  /* 0x000000ffff337210 */ /* 0x000fe200027fe4ff */
[----:B------:R-:W-:Y:S01]  /*3eed0*/  IMAD.WIDE.U32 R52, R44, UR18, R52 ;  /* 0x000000122c347c25 */ /* 0x000fe2000f8e0034 */
[----:B------:R-:W-:Y:S02]  /*3eee0*/  IADD3 R57, P1, PT, R57, R42, RZ ;  /* 0x0000002a39397210 */ /* 0x000fe40007f3e0ff */
[----:B------:R-:W-:Y:S01]  /*3eef0*/  IADD3.X R46, PT, PT, RZ, RZ, RZ, P2, !PT ;  /* 0x000000ffff2e7210 */ /* 0x000fe200017fe4ff */
        /* <DEDUP_REMOVED lines=8> */
[----:B------:R-:W-:-:S02]  /*3ef80*/  IMAD.IADD R48, R36, 0x1, R51 ;  /* 0x0000000124307824 */ /* 0x000fc400078e0233 */
[----:B------:R-:W-:Y:S01]  /*3ef90*/  IMAD.X R55, RZ, RZ, RZ, P0 ;  /* 0x000000ffff377224 */ /* 0x000fe200000e06ff */
[----:B------:R-:W-:Y:S01]  /*3efa0*/  IADD3 R50, P2, PT, R39, R50, RZ ;  /* 0x0000003227327210 */ /* 0x000fe20007f5e0ff */
[----:B------:R-:W-:Y:S01]  /*3efb0*/  IMAD R37, R25, R22, RZ ;  /* 0x0000001619257224 */ /* 0x000fe200078e02ff */
[----:B------:R-:W-:Y:S01]  /*3efc0*/  IADD3 R46, P0, PT, R46, R57, RZ ;  /* 0x000000392e2e7210 */ /* 0x000fe20007f1e0ff */
[----:B------:R-:W-:Y:S01]  /*3efd0*/  IMAD.WIDE.U32 R54, R44, UR19, R54 ;  /* 0x000000132c367c25 */ /* 0x000fe2000f8e0036 */
[----:B------:R-:W-:Y:S02]  /*3efe0*/  IADD3.X R51, PT, PT, RZ, RZ, RZ, P2, !PT ;  /* 0x000000ffff337210 */ /* 0x000fe400017fe4ff */
[----:B------:R-:W-:Y:S01]  /*3eff0*/  IADD3 R48, P2, PT, R48, R49, RZ ;  /* 0x0000003130307210 */ /* 0x000fe20007f5e0ff */
[----:B------:R-:W-:Y:S02]  /*3f000*/  IMAD.IADD R57, R17, 0x1, R55 ;  /* 0x0000000111397824 */ /* 0x000fe400078e0237 */
[----:B------:R-:W-:-:S04]  /*3f010*/  IMAD.WIDE.U32 R50, R40, R3, R50 ;  /* 0x0000000328327225 */ /* 0x000fc800078e0032 */
[----:B------:R-:W-:Y:S01]  /*3f020*/  IMAD.X R49, RZ, RZ, RZ, P2 ;  /* 0x000000ffff317224 */ /* 0x000fe200010e06ff */
[----:B------:R-:W-:Y:S01]  /*3f030*/  IADD3 R56, P2, PT, R57, R50, RZ ;  /* 0x0000003239387210 */ /* 0x000fe20007f5e0ff */
[----:B------:R-:W-:Y:S01]  /*3f040*/  IMAD R45, R23, R24, R37 ;  /* 0x00000018172d7224 */ /* 0x000fe200078e0225 */
[----:B------:R-:W-:Y:S01]  /*3f050*/  IADD3 R37, PT, PT, R35, R51, RZ ;  /* 0x0000003323257210 */ /* 0x000fe20007ffe0ff */
[----:B------:R-:W-:Y:S01]  /*3f060*/  IMAD.WIDE.U32 R48, R41, R5, R48 ;  /* 0x0000000529307225 */ /* 0x000fe200078e0030 */
[----:B------:R-:W-:-:S03]  /*3f070*/  IADD3.X R57, PT, PT, RZ, RZ, RZ, P2, !PT ;  /* 0x000000ffff397210 */ /* 0x000fc600017fe4ff */
[----:B------:R-:W-:Y:S01]  /*3f080*/  IMAD.X R39, RZ, RZ, RZ, P5 ;  /* 0x000000ffff277224 */ /* 0x000fe200028e06ff */
[----:B------:R-:W-:Y:S01]  /*3f090*/  IADD3 R42, P5, PT, R48, R37, RZ ;  /* 0x00000025302a7210 */ /* 0x000fe20007fbe0ff */
[----:B------:R-:W-:Y:S02]  /*3f0a0*/  IMAD.IADD R41, R43, 0x1, R45 ;  /* 0x000000012b297824 */ /* 0x000fe400078e022d */
        /* <DEDUP_REMOVED lines=8> */
[----:B------:R-:W-:Y:S01]  /*3f130*/  MOV R49, R52 ;  /* 0x0000003400317202 */ /* 0x000fe20000000f00 */
[----:B------:R-:W-:Y:S01]  /*3f140*/  IMAD.IADD R65, R34, 0x1, R57 ;  /* 0x0000000122417824 */ /* 0x000fe200078e0239 */
[----:B------:R-:W-:Y:S01]  /*3f150*/  IADD3 R43, PT, PT, R36, R43, RZ ;  /* 0x0000002b242b7210 */ /* 0x000fe20007ffe0ff */
[----:B------:R-:W-:Y:S02]  /*3f160*/  IMAD.IADD R37, R46, 0x1, R41 ;  /* 0x000000012e257824 */ /* 0x000fe400078e0229 */
[----:B------:R-:W-:Y:S01]  /*3f170*/  IMAD.X R46, RZ, RZ, RZ, P3 ;  /* 0x000000ffff2e7224 */ /* 0x000fe200018e06ff */
[----:B------:R-:W-:Y:S01]  /*3f180*/  IADD3 R64, P6, PT, R65, R42, RZ ;  /* 0x0000002a41407210 */ /* 0x000fe20007fde0ff */
[----:B------:R-:W-:Y:S01]  /*3f190*/  IMAD R39, R24, R24, R37 ;  /* 0x0000001818277224 */ /* 0x000fe200078e0225 */
[----:B------:R-:W-:Y:S01]  /*3f1a0*/  IADD3 R42, P3, PT, R43, R48, RZ ;  /* 0x000000302b2a7210 */ /* 0x000fe20007f7e0ff */
[----:B------:R-:W-:Y:S01]  /*3f1b0*/  IMAD.MOV.U32 R51, RZ, RZ, R38 ;  /* 0x000000ffff337224 */ /* 0x000fe200078e0026 */
[----:B------:R-:W-:Y:S01]  /*3f1c0*/  IADD3.X R37, PT, PT, RZ, RZ, RZ, P1, !PT ;  /* 0x000000ffff257210 */ /* 0x000fe20000ffe4ff */
[----:B------:R-:W-:-:S02]  /*3f1d0*/  IMAD.X R65, RZ, RZ, RZ, P6 ;  /* 0x000000ffff417224 */ /* 0x000fc400030e06ff */
[----:B------:R-:W-:Y:S01]  /*3f1e0*/  IMAD.X R43, RZ, RZ, RZ, P3 ;  /* 0x000000ffff2b7224 */ /* 0x000fe200018e06ff */
[----:B------:R-:W-:Y:S01]  /*3f1f0*/  IADD3 R37, PT, PT, R37, R46, R39 ;  /* 0x0000002e25257210 */ /* 0x000fe20007ffe027 */
[----:B------:R-:W-:-:S04]  /*3f200*/  IMAD.WIDE.U32 R64, R44, R3, R64 ;  /* 0x000000032c407225 */ /* 0x000fc800078e0040 */
[----:B------:R-:W-:Y:S01]  /*3f210*/  IMAD.WIDE.U32 R40, R40, R5, R42 ;  /* 0x0000000528287225 */ /* 0x000fe200078e002a */
[----:B------:R-:W-:-:S03]  /*3f220*/  IADD3 R43, PT, PT, R35, R65, RZ ;  /* 0x00000041232b7210 */ /* 0x000fc60007ffe0ff */
[----:B------:R-:W-:Y:S01]  /*3f230*/  IMAD.X R46, RZ, RZ, RZ, P0 ;  /* 0x000000ffff2e7224 */ /* 0x000fe200000e06ff */
[----:B------:R-:W-:Y:S01]  /*3f240*/  IADD3 R42, P0, PT, R40, R43, RZ ;  /* 0x0000002b282a7210 */ /* 0x000fe20007f1e0ff */
[----:B------:R-:W-:Y:S02]  /*3f250*/  IMAD.X R39, RZ, RZ, RZ, P2 ;  /* 0x000000ffff277224 */ /* 0x000fe400010e06ff */
[----:B------:R-:W-:Y:S02]  /*3f260*/  IMAD.X R40, RZ, RZ, RZ, P4 ;  /* 0x000000ffff287224 */ /* 0x000fe400020e06ff */
[----:B------:R-:W-:Y:S01]  /*3f270*/  IMAD.X R43, RZ, RZ, RZ, P0 ;  /* 0x000000ffff2b7224 */ /* 0x000fe200000e06ff */
[----:B------:R-:W-:Y:S01]  /*3f280*/  IADD3 R39, PT, PT, R39, R46, R37 ;  /* 0x0000002e27277210 */ /* 0x000fe20007ffe025 */
[----:B------:R-:W-:Y:S01]  /*3f290*/  IMAD.MOV.U32 R47, RZ, RZ, R54 ;  /* 0x000000ffff2f7224 */ /* 0x000fe200078e0036 */
[----:B------:R-:W-:Y:S01]  /*3f2a0*/  IADD3.X R37, PT, PT, RZ, RZ, RZ, P5, !PT ;  /* 0x000000ffff257210 */ /* 0x000fe20002ffe4ff */
[----:B------:R-:W-:Y:S01]  /*3f2b0*/  IMAD.WIDE.U32 R66, R44, R4, R42 ;  /* 0x000000042c427225 */ /* 0x000fe200078e002a */
[----:B------:R-:W-:-:S02]  /*3f2c0*/  MOV R43, R64 ;  /* 0x00000040002b7202 */ /* 0x000fc40000000f00 */
[----:B------:R-:W-:Y:S01]  /*3f2d0*/  IADD3 R37, PT, PT, R37, R40, R39 ;  /* 0x0000002825257210 */ /* 0x000fe20007ffe027 */
[----:B------:R-:W-:Y:S02]  /*3f2e0*/  IMAD.IADD R40, R36, 0x1, R67 ;  /* 0x0000000124287824 */ /* 0x000fe400078e0243 */
[----:B------:R-:W-:Y:S01]  /*3f2f0*/  IMAD.MOV.U32 R45, RZ, RZ, R56 ;  /* 0x000000ffff2d7224 */ /* 0x000fe200078e0038 */
[----:B------:R-:W-:-:S04]  /*3f300*/  IADD3 R41, P0, PT, R41, R37, RZ ;  /* 0x0000002529297210 */ /* 0x000fc80007f1e0ff */
        /* <DEDUP_REMOVED lines=33> */
.L_x_416:
        /* <DEDUP_REMOVED lines=23> */
.L_x_417:
[-C--:B------:R-:W-:Y:S02]  /*3f690*/  IMAD R55, R33, R51.reuse, RZ ;  /* 0x0000003321377224 */ /* 0x080fe400078e02ff */
[----:B------:R-:W-:-:S04]  /*3f6a0*/  IMAD.WIDE.U32 R52, R32, R51, RZ ;  /* 0x0000003320347225 */ /* 0x000fc800078e00ff */
[----:B------:R-:W-:Y:S01]  /*3f6b0*/  IMAD.IADD R54, R53, 0x1, R55 ;  /* 0x0000000135367824 */ /* 0x000fe200078e0237 */
[----:B------:R-:W-:Y:S01]  /*3f6c0*/  MOV R55, RZ ;  /* 0x000000ff00377202 */ /* 0x000fe20000000f00 */
[-C--:B------:R-:W-:Y:S02]  /*3f6d0*/  IMAD R65, R31, R51.reuse, RZ ;  /* 0x000000331f417224 */ /* 0x080fe400078e02ff */
[----:B------:R-:W-:Y:S02]  /*3f6e0*/  HFMA2 R53, -RZ, RZ, 0, 0 ;  /* 0x00000000ff357431 */ /* 0x000fe400000001ff */
[----:B------:R-:W-:Y:S02]  /*3f6f0*/  IMAD R57, R52, UR11, RZ ;  /* 0x0000000b34397c24 */ /* 0x000fe4000f8e02ff */
[----:B------:R-:W-:-:S04]  /*3f700*/  IMAD.WIDE.U32 R54, R30, R51, R54 ;  /* 0x000000331e367225 */ /* 0x000fc800078e0036 */
[----:B------:R-:W-:Y:S02]  /*3f710*/  IMAD.IADD R64, R55, 0x1, R65 ;  /* 0x0000000137407824 */ /* 0x000fe400078e0241 */
[----:B------:R-:W-:Y:S02]  /*3f720*/  IMAD.MOV.U32 R55, RZ, RZ, RZ ;  /* 0x000000ffff377224 */ /* 0x000fe400078e00ff */
[----:B------:R-:W-:Y:S02]  /*3f730*/  IMAD.MOV.U32 R65, RZ, RZ, RZ ;  /* 0x000000ffff417224 */ /* 0x000fe400078e00ff */
[-C--:B------:R-:W-:Y:S02]  /*3f740*/  IMAD R5, R33, R49.reuse, RZ ;  /* 0x0000003121057224 */ /* 0x080fe400078e02ff */
[----:B------:R-:W-:-:S04]  /*3f750*/  IMAD.WIDE.U32 R54, R32, R49, R54 ;  /* 0x0000003120367225 */ /* 0x000fc800078e0036 */
[----:B------:R-:W-:-:S04]  /*3f760*/  IMAD.HI.U32 R69, R57, UR16, R52 ;  /* 0x0000001039457c27 */ /* 0x000fc8000f8e0034 */
[----:B------:R-:W-:Y:S01]  /*3f770*/  IMAD.WIDE.U32 R52, R28, R51, R64 ;  /* 0x000000331c347225 */ /* 0x000fe200078e0040 */
[----:B------:R-:W-:-:S03]  /*3f780*/  IADD3 R69, PT, PT, R0, R69, RZ ;  /* 0x0000004500457210 */ /* 0x000fc60007ffe0ff */
[----:B------:R-:W-:Y:S02]  /*3f790*/  IMAD.IADD R65, R55, 0x1, R5 ;  /* 0x0000000137417824 */ /* 0x000fe400078e0205 */
[----:B------:R-:W-:Y:S02]  /*3f7a0*/  IMAD R5, R29, R51, RZ ;  /* 0x000000331d057224 */ /* 0x000fe400078e02ff */
[----:B------:R-:W-:Y:S01]  /*3f7b0*/  IMAD R67, R31, R49, RZ ;  /* 0x000000311f437224 */ /* 0x000fe200078e02ff */
[----:B------:R-:W-:Y:S01]  /*3f7c0*/  IADD3 R64, P0, PT, R65, R52, RZ ;  /* 0x0000003441407210 */ /* 0x000fe20007f1e0ff */
[----:B------:R-:W-:Y:S02]  /*3f7d0*/  IMAD.IADD R52, R53, 0x1, R5 ;  /* 0x0000000135347824 */ /* 0x000fe400078e0205 */
[----:B------:R-:W-:Y:S02]  /*3f7e0*/  IMAD.MOV.U32 R53, RZ, RZ, RZ ;  /* 0x000000ffff357224 */ /* 0x000fe400078e00ff */
[----:B------:R-:W-:Y:S01]  /*3f7f0*/  IMAD.X R65, RZ, RZ, RZ, P0 ;  /* 0x000000ffff417224 */ /* 0x000fe200000e06ff */
[----:B------:R-:W-:Y:S01]  /*3f800*/  IADD3 R68, P0, PT, R69, R54, RZ ;  /* 0x0000003645447210 */ /* 0x000fe20007f1e0ff */
[----:B------:R-:W-:-:S02]  /*3f810*/  IMAD R5, R27, R51, RZ ;  /* 0x000000331b057224 */ /* 0x000fc400078e02ff */
[----:B------:R-:W-:Y:S01]  /*3f820*/  IMAD.WIDE.U32 R54, R30, R49, R64 ;  /* 0x000000311e367225 */ /* 0x000fe200078e0040 */
[----:B------:R-:W-:-:S03]  /*3f830*/  IADD3.X R69, PT, PT, RZ, RZ, RZ, P0, !PT ;  /* 0x000000ffff457210 */ /* 0x000fc600007fe4ff */
[----:B------:R-:W-:-:S04]  /*3f840*/  IMAD.WIDE.U32 R52, R26, R51, R52 ;  /* 0x000000331a347225 */ /* 0x000fc800078e0034 */
[----:B------:R-:W-:Y:S01]  /*3f850*/  IMAD.IADD R67, R55, 0x1, R67 ;  /* 0x0000000137437824 */ /* 0x000fe200078e0243 */
[----:B------:R-:W-:Y:S01]  /*3f860*/  IADD3 R64, PT, PT, R53, R5, RZ ;  /* 0x0000000535407210 */ /* 0x000fe20007ffe0ff */
[----:B------:R-:W-:-:S03]  /*3f870*/  IMAD.WIDE.U32 R68, R57, UR17, R68 ;  /* 0x0000001139447c25 */ /* 0x000fc6000f8e0044 */
[----:B------:R-:W-:Y:S01]  /*3f880*/  IADD3 R66, P0, PT, R67, R52, RZ ;  /* 0x0000003443427210 */ /* 0x000fe20007f1e0ff */
[----:B------:R-:W-:Y:S01]  /*3f890*/  IMAD.MOV.U32 R52, RZ, RZ, R54 ;  /* 0x000000ffff347224 */ /* 0x000fe200078e0036 */
[----:B------:R-:W-:Y:S01]  /*3f8a0*/  IADD3 R73, PT, PT, R7, R69, RZ ;  /* 0x0000004507497210 */ /* 0x000fe20007ffe0ff */
[----:B------:R-:W-:Y:S02]  /*3f8b0*/  IMAD.MOV.U32 R53, RZ, RZ, RZ ;  /* 0x000000ffff357224 */ /* 0x000fe400078e00ff */
        /* <DEDUP_REMOVED lines=8> */
[-C--:B------:R-:W-:Y:S02]  /*3f940*/  IMAD R5, R29, R49.reuse, RZ ;  /* 0x000000311d057224 */ /* 0x080fe400078e02ff */
        /* <DEDUP_REMOVED lines=11> */
[----:B------:R-:W-:Y:S02]  /*3fa00*/  IMAD.X R53, RZ, RZ, RZ, P0 ;  /* 0x000000ffff357224 */ /* 0x000fe400000e06ff */
[-C--:B------:R-:W-:Y:S02]  /*3fa10*/  IMAD R73, R31, R47.reuse, RZ ;  /* 0x0000002f1f497224 */ /* 0x080fe400078e02ff */
[----:B------:R-:W-:-:S04]  /*3fa20*/  IMAD.WIDE.U32 R68, R30, R47, R68 ;  /* 0x0000002f1e447225 */ /* 0x000fc800078e0044 */
[----:B------:R-:W-:Y:S01]  /*3fa30*/  IMAD R5, R27, R49, RZ ;  /* 0x000000311b057224 */ /* 0x000fe200078e02ff */
[----:B------:R-:W-:Y:S01]  /*3fa40*/  IADD3 R73, PT, PT, R69, R73, RZ ;  /* 0x0000004945497210 */ /* 0x000fe20007ffe0ff */
[----:B------:R-:W-:-:S04]  /*3fa50*/  IMAD.WIDE.U32 R52, R26, R49, R52 ;  /* 0x000000311a347225 */ /* 0x000fc800078e0034 */
[----:B------:R-:W-:Y:S01]  /*3fa60*/  IMAD.MOV.U32 R67, RZ, RZ, RZ ;  /* 0x000000ffff437224 */ /* 0x000fe200078e00ff */
[----:B------:R-:W-:Y:S01]  /*3fa70*/  IADD3 R72, P1, PT, R73, R52, RZ ;  /* 0x0000003449487210 */ /* 0x000fe20007f3e0ff */
[----:B------:R-:W-:Y:S01]  /*3fa80*/  IMAD.IADD R5, R53, 0x1, R5 ;  /* 0x0000000135057824 */ /* 0x000fe200078e0205 */
[----:B------:R-:W-:Y:S01]  /*3fa90*/  MOV R53, RZ ;  /* 0x000000ff00357202 */ /* 0x000fe20000000f00 */
[----:B------:R-:W-:Y:S02]  /*3faa0*/  IMAD.IADD R77, R0, 0x1, R77 ;  /* 0x00000001004d7824 */ /* 0x000fe400078e024d */
[----:B------:R-:W-:Y:S02]  /*3fab0*/  IMAD.MOV.U32 R52, RZ, RZ, R68 ;  /* 0x000000ffff347224 */ /* 0x000fe400078e0044 */
[----:B------:R-:W-:Y:S01]  /*3fac0*/  IMAD.WIDE.U32 R66, R20, R51, R66 ;  /* 0x0000003314427225 */ /* 0x000fe200078e0042 */
[----:B------:R-:W-:-:S03]  /*3fad0*/  IADD3 R76, P2, PT, R77, R64, RZ ;  /* 0x000000404d4c7210 */ /* 0x000fc60007f5e0ff */
[----:B------:R-:W-:Y:S01]  /*3fae0*/  IMAD R75, R21, R51, RZ ;  /* 0x00000033154b7224 */ /* 0x000fe200078e02ff */
[----:B------:R-:W-:Y:S01]  /*3faf0*/  IADD3 R66, P0, PT, R5, R66, RZ ;  /* 0x0000004205427210 */ /* 0x000fe20007f1e0ff */
[----:B------:R-:W-:Y:S01]  /*3fb00*/  IMAD.IADD R65, R9, 0x1, R65 ;  /* 0x0000000109417824 */ /* 0x000fe200078e0241 */
[----:B------:R-:W-:Y:S01]  /*3fb10*/  IADD3.X R77, PT, PT, RZ, RZ, RZ, P2, !PT ;  /* 0x000000ffff4d7210 */ /* 0x000fe200017fe4ff */
[-C--:B------:R-:W-:Y:S02]  /*3fb20*/  IMAD R69, R33, R45.reuse, RZ ;  /* 0x0000002d21457224 */ /* 0x080fe400078e02ff */
[----:B------:R-:W-:-:S04]  /*3fb30*/  IMAD.WIDE.U32 R52, R32, R45, R52 ;  /* 0x0000002d20347225 */ /* 0x000fc800078e0034 */
[----:B------:R-:W-:Y:S01]  /*3fb40*/  IMAD.X R73, RZ, RZ, RZ, P1 ;  /* 0x000000ffff497224 */ /* 0x000fe200008e06ff */
[----:B------:R-:W-:Y:S01]  /*3fb50*/  IADD3 R74, P1, PT, R65, R52, RZ ;  /* 0x00000034414a7210 */ /* 0x000fe20007f3e0ff */
[----:B------:R-:W-:Y:S02]  /*3fb60*/  IMAD.IADD R64, R67, 0x1, R75 ;  /* 0x0000000143407824 */ /* 0x000fe400078e024b */
[----:B------:R-:W-:Y:S02]  /*3fb70*/  IMAD.IADD R75, R53, 0x1, R69 ;  /* 0x00000001354b7824 */ /* 0x000fe400078e0245 */
[----:B------:R-:W-:-:S04]  /*3fb80*/  IMAD.WIDE.U32 R68, R28, R47, R72 ;  /* 0x0000002f1c447225 */ /* 0x000fc800078e0048 */
[----:B------:R-:W-:Y:S01]  /*3fb90*/  IMAD R65, R29, R47, RZ ;  /* 0x0000002f1d417224 */ /* 0x000fe200078e02ff */
[----:B------:R-:W-:Y:S01]  /*3fba0*/  IADD3 R68, P2, PT, R75, R68, RZ ;  /* 0x000000444b447210 */ /* 0x000fe20007f5e0ff */
[----:B------:R-:W-:Y:S02]  /*3fbb0*/  IMAD.X R67, RZ, RZ, RZ, P0 ;  /* 0x000000ffff437224 */ /* 0x000fe400000e06ff */
[----:B------:R-:W-:Y:S01]  /*3fbc0*/  IMAD.WIDE.U32 R76, R55, UR17, R76 ;  /* 0x00000011374c7c25 */ /* 0x000fe2000f8e004c */
[----:B------:R-:W-:-:S03]  /*3fbd0*/  IADD3 R69, PT, PT, R69, R65, RZ ;  /* 0x0000004145457210 */ /* 0x000fc60007ffe0ff */
[----:B------:R-:W-:Y:S01]  /*3fbe0*/  IMAD.X R75, RZ, RZ, RZ, P1 ;  /* 0x000000ffff4b7224 */ /* 0x000fe200008e06ff */
[----:B------:R-:W-:Y:S01]  /*3fbf0*/  IADD3 R5, PT, PT, R7, R77, RZ ;  /* 0x0000004d07057210 */ /* 0x000fe20007ffe0ff */
[----:B------:R-:W-:-:S04]  /*3fc00*/  IMAD.WIDE.U32 R66, R18, R49, R66 ;  /* 0x0000003112427225 */ /* 0x000fc800078e0042 */
[----:B------:R-:W-:Y:S02]  /*3fc10*/  IMAD R79, R19, R49, RZ ;  /* 0x00000031134f7224 */ /* 0x000fe400078e02ff */
[----:B------:R-:W-:Y:S02]  /*3fc20*/  IMAD.MOV.U32 R65, RZ, RZ, RZ ;  /* 0x000000ffff417224 */ /* 0x000fe400078e00ff */
[----:B------:R-:W-:Y:S01]  /*3fc30*/  IMAD.WIDE.U32 R72, R57, UR19, R74 ;  /* 0x0000001339487c25 */ /* 0x000fe2000f8e004a */
[----:B------:R-:W-:Y:S02]  /*3fc40*/  IADD3 R74, P1, PT, R69, R66, RZ ;  /* 0x00000042454a7210 */ /* 0x000fe40007f3e0ff */
[----:B------:R-:W-:Y:S01]  /*3fc50*/  IADD3 R67, PT, PT, R67, R79, RZ ;  /* 0x0000004f43437210 */ /* 0x000fe20007ffe0ff */
[----:B------:R-:W-:Y:S01]  /*3fc60*/  IMAD R53, R76, UR11, RZ ;  /* 0x0000000b4c357c24 */ /* 0x000fe2000f8e02ff */
[----:B------:R-:W-:Y:S01]  /*3fc70*/  IADD3.X R69, PT, PT, RZ, RZ, RZ, P2, !PT ;  /* 0x000000ffff457210 */ /* 0x000fe200017fe4ff */
[----:B------:R-:W-:-:S02]  /*3fc80*/  IMAD.MOV.U32 R77, RZ, RZ, RZ ;  /* 0x000000ffff4d7224 */ /* 0x000fc400078e00ff */
[----:B------:R-:W-:-:S04]  /*3fc90*/  IMAD.WIDE.U32 R64, R22, R51, R64 ;  /* 0x0000003316407225 */ /* 0x000fc800078e0040 */
[----:B------:R-:W-:Y:S01]  /*3fca0*/  IMAD.HI.U32 R85, R53, UR16, R76 ;  /* 0x0000001035557c27 */ /* 0x000fe2000f8e004c */
[----:B------:R-:W-:Y:S02]  /*3fcb0*/  IADD3 R76, P3, PT, R5, R72, RZ ;  /* 0x00000048054c7210 */ /* 0x000fe40007f7e0ff */
[----:B------:R-:W-:Y:S01]  /*3fcc0*/  IADD3 R64, P0, PT, R67, R64, RZ ;  /* 0x0000004043407210 */ /* 0x000fe20007f1e0ff */
[----:B------:R-:W-:Y:S02]  /*3fcd0*/  IMAD.IADD R79, R17, 0x1, R73 ;  /* 0x00000001114f7824 */ /* 0x000fe400078e0249 */
[-C--:B------:R-:W-:Y:S02]  /*3fce0*/  IMAD R67, R31, R45.reuse, RZ ;  /* 0x0000002d1f437224 */ /* 0x080fe400078e02ff */
[----:B------:R-:W-:-:S04]  /*3fcf0*/  IMAD.WIDE.U32 R72, R30, R45, R68 ;  /* 0x0000002d1e487225 */ /* 0x000fc800078e0044 */
[----:B------:R-:W-:Y:S02]  /*3fd00*/  IMAD R77, R23, R51, RZ ;  /* 0x00000033174d7224 */ /* 0x000fe400078e02ff */
[----:B------:R-:W-:Y:S02]  /*3fd10*/  IMAD.X R75, RZ, RZ, RZ, P1 ;  /* 0x000000ffff4b7224 */ /* 0x000fe400008e06ff */
[----:B------:R-:W-:Y:S02]  /*3fd20*/  IMAD.IADD R67, R73, 0x1, R67 ;  /* 0x0000000149437824 */ /* 0x000fe400078e0243 */
[----:B------:R-:W-:Y:S02]  /*3fd30*/  HFMA2 R73, -RZ, RZ, 0, 0 ;  /* 0x00000000ff497431 */ /* 0x000fe400000001ff */
[----:B------:R-:W-:Y:S01]  /*3fd40*/  IMAD.IADD R66, R65, 0x1, R77 ;  /* 0x0000000141427824 */ /* 0x000fe200078e024d */
[----:B------:R-:W-:Y:S01]  /*3fd50*/  IADD3.X R77, PT, PT, RZ, RZ, RZ, P3, !PT ;  /* 0x000000ffff4d7210 */ /* 0x000fe20001ffe4ff */
[----:B------:R-:W-:-:S04]  /*3fd60*/  IMAD.WIDE.U32 R74, R26, R47, R74 ;  /* 0x0000002f1a4a7225 */ /* 0x000fc800078e004a */
[----:B------:R-:W-:Y:S02]  /*3fd70*/  IMAD R83, R27, R47, RZ ;  /* 0x0000002f1b537224 */ /* 0x000fe400078e02ff */
[----:B------:R-:W-:Y:S01]  /*3fd80*/  IMAD.X R65, RZ, RZ, RZ, P0 ;  /* 0x000000ffff417224 */ /* 0x000fe200000e06ff */
[----:B------:R-:W-:Y:S01]  /*3fd90*/  IADD3 R74, P0, PT, R67, R74, RZ ;  /* 0x0000004a434a7210 */ /* 0x000fe20007f1e0ff */
[----:B------:R-:W-:Y:S02]  /*3fda0*/  IMAD R81, R21, R49, RZ ;  /* 0x0000003115517224 */ /* 0x000fe400078e02ff */
[----:B------:R-:W-:Y:S02]  /*3fdb0*/  IMAD.IADD R5, R0, 0x1, R85 ;  /* 0x0000000100057824 */ /* 0x000fe400078e0255 */
[----:B------:R-:W-:-:S04]  /*3fdc0*/  IMAD.WIDE.U32 R76, R55, UR18, R76 ;  /* 0x00000012374c7c25 */ /* 0x000fc8000f8e004c */
[----:B------:R-:W-:Y:S01]  /*3fdd0*/  IMAD.WIDE.U32 R68, R20, R49, R64 ;  /* 0x0000003114447225 */ /* 0x000fe200078e0040 */
[----:B------:R-:W-:Y:S02]  /*3fde0*/  IADD3 R65, PT, PT, R75, R83, RZ ;  /* 0x000000534b417210 */ /* 0x000fe40007ffe0ff */
[----:B------:R-:W-:Y:S01]  /*3fdf0*/  IADD3 R64, P4, PT, R5, R76, RZ ;  /* 0x0000004c05407210 */ /* 0x000fe20007f9e0ff */
[----:B------:R-:W-:Y:S01]  /*3fe00*/  IMAD.MOV.U32 R67, RZ, RZ, RZ ;  /* 0x000000ffff437224 */ /* 0x000fe200078e00ff */
[----:B------:R-:W-:Y:S01]  /*3fe10*/  IADD3 R68, P1, PT, R65, R68, RZ ;  /* 0x0000004441447210 */ /* 0x000fe20007f3e0ff */
[----:B------:R-:W-:-:S04]  /*3fe20*/  IMAD.WIDE.U32 R72, R32, R43, R72 ;  /* 0x0000002b20487225 */ /* 0x000fc800078e0048 */
[----:B------:R-:W-:Y:S01]  /*3fe30*/  IMAD.IADD R69, R69, 0x1, R81 ;  /* 0x0000000145457824 */ /* 0x000fe200078e0251 */
[----:B------:R-:W-:Y:S01]  /*3fe40*/  IADD3 R76, P3, PT, R79, R72, RZ ;  /* 0x000000484f4c7210 */ /* 0x000fe20007f7e0ff */
[----:B------:R-:W-:Y:S02]  /*3fe50*/  IMAD.X R75, RZ, RZ, RZ, P0 ;  /* 0x000000ffff4b7224 */ /* 0x000fe400000e06ff */
[----:B------:R-:W-:-:S04]  /*3fe60*/  IMAD.WIDE.U32 R66, R24, R51, R66 ;  /* 0x0000003318427225 */ /* 0x000fc800078e0042 */
[----:B------:R-:W-:Y:S01]  /*3fe70*/  IMAD.IADD R5, R9, 0x1, R77 ;  /* 0x0000000109057824 */ /* 0x000fe200078e024d */
[----:B------:R-:W-:Y:S01]  /*3fe80*/  IADD3 R66, P0, PT, R69, R66, RZ ;  /* 0x0000004245427210 */ /* 0x000fe20007f1e0ff */
[----:B------:R-:W-:Y:S02]  /*3fe90*/  IMAD R77, R33, R43, RZ ;  /* 0x0000002b214d7224 */ /* 0x000fe400078e02ff */
[----:B------:R-:W-:Y:S02]  /*3fea0*/  IMAD R83, R25, R51, RZ ;  /* 0x0000003319537224 */ /* 0x000fe400078e02ff */
[----:B------:R-:W-:Y:S01]  /*3feb0*/  IMAD R65, R29, R45, RZ ;  /* 0x0000002d1d417224 */ /* 0x000fe200078e02ff */
[----:B------:R-:W-:Y:S01]  /*3fec0*/  IADD3 R73, PT, PT, R73, R77, RZ ;  /* 0x0000004d49497210 */ /* 0x000fe20007ffe0ff */
        /* <DEDUP_REMOVED lines=8> */
[----:B------:R-:W-:-:S04]  /*3ff50*/  IMAD.WIDE.U32 R74, R57, R2, R76 ;  /* 0x00000002394a7225 */ /* 0x000fc800078e004c */
[----:B------:R-:W-:Y:S01]  /*3ff60*/  IMAD.WIDE.U32 R76, R53, UR17, R64 ;  /* 0x00000011354c7c25 */ /* 0x000fe2000f8e0040 */
[----:B------:R-:W-:Y:S02]  /*3ff70*/  IADD3 R64, P1, PT, R67, R68, RZ ;  /* 0x0000004443407210 */ /* 0x000fe40007f3e0ff */
[----:B------:R-:W-:Y:S01]  /*3ff80*/  IADD3 R68, P3, PT, R5, R74, RZ ;  /* 0x0000004a05447210 */ /* 0x000fe20007f7e0ff */
[----:B------:R-:W-:Y:S01]  /*3ff90*/  IMAD R73, R19, R47, RZ ;  /* 0x0000002f13497224 */ /* 0x000fe200078e02ff */
[----:B------:R-:W-:Y:S01]  /*3ffa0*/  IADD3.X R65, PT, PT, RZ, RZ, RZ, P1, !PT ;  /* 0x000000ffff417210 */ /* 0x000fe20000ffe4ff */
[----:B------:R-:W-:Y:S01]  /*3ffb0*/  IMAD.X R67, RZ, RZ, RZ, P0 ;  /* 0x000000ffff437224 */ /* 0x000fe200000e06ff */
[----:B------:R-:W-:Y:S01]  /*3ffc0*/  IADD3 R79, PT, PT, R7, R77, RZ ;  /* 0x0000004d074f7210 */ /* 0x000fe20007ffe0ff */
[----:B------:R-:W-:Y:S01]  /*3ffd0*/  IMAD.IADD R81, R34, 0x1, R75 ;  /* 0x0000000122517824 */ /* 0x000fe200078e024b */
[----:B------:R-:W-:Y:S01]  /*3ffe0*/  IADD3 R69, PT, PT, R69, R73, RZ ;  /* 0x0000004945457210 */ /* 0x000fe20007ffe0ff */
[----:B------:R-:W-:-:S04]  /*3fff0*/  IMAD.WIDE.U32 R66, R22, R49, R66 ;  /* 0x0000003116427225 */ /* 0x000fc800078e0042 */
[----:B------:R-:W-:Y:S01]  /*40000*/  IMAD.X R73, RZ, RZ, RZ, P2 ;  /* 0x000000ffff497224 */ /* 0x000fe200010e06ff */
[----:B------:R-:W-:Y:S01]  /*40010*/  IADD3 R74, P1, PT, R69, R66, RZ ;  /* 0x00000042454a7210 */ /* 0x000fe20007f3e0ff */
[----:B------:R-:W-:Y:S01]  /*40020*/  IMAD R5, R76, UR11, RZ ;  /* 0x0000000b4c057c24 */ /* 0x000fe2000f8e02ff */
[----:B------:R-:W-:Y:S01]  /*40030*/  IADD3.X R69, PT, PT, RZ, RZ, RZ, P3, !PT ;  /* 0x000000ffff457210 */ /* 0x000fe20001ffe4ff */
[----:B------:R-:W-:Y:S02]  /*40040*/  IMAD.MOV.U32 R77, RZ, RZ, RZ ;  /* 0x000000ffff4d7224 */ /* 0x000fe400078e00ff */
[----:B------:R-:W-:-:S04]  /*40050*/  IMAD.WIDE.U32 R72, R30, R43, R72 ;  /* 0x0000002b1e487225 */ /* 0x000fc800078e0048 */
[----:B------:R-:W-:Y:S02]  /*40060*/  IMAD R75, R23, R49, RZ ;  /* 0x00000031174b7224 */ /* 0x000fe400078e02ff */
[----:B------:R-:W-:-:S04]  /*40070*/  IMAD.WIDE.U32 R68, R55, UR19, R68 ;  /* 0x0000001337447c25 */ /* 0x000fc8000f8e0044 */
[----:B------:R-:W-:Y:S02]  /*40080*/  IMAD R85, R31, R43, RZ ;  /* 0x0000002b1f557224 */ /* 0x000fe400078e02ff */
[----:B------:R-:W-:Y:S01]  /*40090*/  IMAD.HI.U32 R87, R5, UR16, R76 ;  /* 0x0000001005577c27 */ /* 0x000fe2000f8e004c */
[----:B------:R-:W-:Y:S02]  /*400a0*/  MOV R76, R72 ;  /* 0x00000048004c7202 */ /* 0x000fe40000000f00 */
[----:B------:R-:W-:Y:S01]  /*400b0*/  IADD3 R72, P4, PT, R79, R68, RZ ;  /* 0x000000444f487210 */ /* 0x000fe20007f9e0ff */
[-C--:B------:R-:W-:Y:S02]  /*400c0*/  IMAD R77, R27, R45.reuse, RZ ;  /* 0x0000002d1b4d7224 */ /* 0x080fe400078e02ff */
[----:B------:R-:W-:Y:S02]  /*400d0*/  IMAD.IADD R38, R67, 0x1, R75 ;  /* 0x0000000143267824 */ /* 0x000fe400078e024b */
[----:B------:R-:W-:-:S03]  /*400e0*/  IMAD.WIDE.U32 R64, R26, R45, R64 ;  /* 0x0000002d1a407225 */ /* 0x000fc600078e0040 */
[----:B------:R-:W-:Y:S01]  /*400f0*/  IADD3 R66, P0, PT, R38, R83, RZ ;  /* 0x0000005326427210 */ /* 0x000fe20007f1e0ff */
[----:B------:R-:W-:Y:S02]  /*40100*/  IMAD.X R75, RZ, RZ, RZ, P1 ;  /* 0x000000ffff4b7224 */ /* 0x000fe400008e06ff */
[----:B------:R-:W-:Y:S02]  /*40110*/  IMAD.IADD R67, R73, 0x1, R85 ;  /* 0x0000000149437824 */ /* 0x000fe400078e0255 */
[----:B------:R-:W-:Y:S02]  /*40120*/  IMAD.IADD R65, R65, 0x1, R77 ;  /* 0x0000000141417824 */ /* 0x000fe400078e024d */
[----:B------:R-:W-:Y:S01]  /*40130*/  IMAD.WIDE.U32 R74, R20, R47, R74 ;  /* 0x0000002f144a7225 */ /* 0x000fe200078e004a */
[----:B------:R-:W-:-:S03]  /*40140*/  IADD3 R64, P3, PT, R67, R64, RZ ;  /* 0x0000004043407210 */ /* 0x000fc60007f7e0ff */
[----:B------:R-:W-:Y:S01]  /*40150*/  IMAD.MOV.U32 R77, RZ, RZ, RZ ;  /* 0x000000ffff4d7224 */ /* 0x000fe200078e00ff */
[----:B------:R-:W-:Y:S01]  /*40160*/  IADD3 R68, P1, PT, R65, R74, RZ ;  /* 0x0000004a41447210 */ /* 0x000fe20007f3e0ff */
[----:B------:R-:W-:Y:S01]  /*40170*/  IMAD.X R73, RZ, RZ, RZ, P4 ;  /* 0x000000ffff497224 */ /* 0x000fe200020e06ff */
[----:B------:R-:W-:Y:S01]  /*40180*/  IADD3.X R65, PT, PT, RZ, RZ, RZ, P3, !PT ;  /* 0x000000ffff417210 */ /* 0x000fe20001ffe4ff */
[----:B------:R-:W-:Y:S02]  /*40190*/  IMAD R83, R21, R47, RZ ;  /* 0x0000002f15537224 */ /* 0x000fe400078e02ff */
[-C--:B------:R-:W-:Y:S02]  /*401a0*/  IMAD R67, R33, R41.reuse, RZ ;  /* 0x0000002921437224 */ /* 0x080fe400078e02ff */
[----:B------:R-:W-:Y:S01]  /*401b0*/  IMAD.WIDE.U32 R76, R32, R41, R76 ;  /* 0x00000029204c7225 */ /* 0x000fe200078e004c */
[----:B------:R-:W-:-:S03]  /*401c0*/  IADD3 R83, PT, PT, R75, R83, RZ ;  /* 0x000000534b537210 */ /* 0x000fc60007ffe0ff */
[----:B------:R-:W-:Y:S01]  /*401d0*/  IMAD.IADD R79, R17, 0x1, R69 ;  /* 0x00000001114f7824 */ /* 0x000fe200078e0245 */
[----:B------:R-:W-:Y:S01]  /*401e0*/  IADD3 R74, P2, PT, R81, R76, RZ ;  /* 0x0000004c514a7210 */ /* 0x000fe20007f5e0ff */
[----:B------:R-:W-:Y:S02]  /*401f0*/  IMAD.IADD R69, R0, 0x1, R87 ;  /* 0x0000000100457824 */ /* 0x000fe400078e0257 */
[----:B------:R-:W-:-:S04]  /*40200*/  IMAD.WIDE.U32 R72, R53, UR18, R72 ;  /* 0x0000001235487c25 */ /* 0x000fc8000f8e0048 */
[----:B------:R-:W-:Y:S02]  /*40210*/  IMAD.IADD R75, R77, 0x1, R67 ;  /* 0x000000014d4b7824 */ /* 0x000fe400078e0243 */
        /* <DEDUP_REMOVED lines=8> */
[----:B------:R-:W-:Y:S01]  /*402a0*/  IADD3 R66, P3, PT, R83, R66, RZ ;  /* 0x0000004253427210 */ /* 0x000fe20007f7e0ff */
[----:B------:R-:W-:-:S04]  /*402b0*/  IMAD.WIDE.U32 R68, R18, R45, R68 ;  /* 0x0000002d12447225 */ /* 0x000fc800078e0044 */
[----:B------:R-:W-:Y:S01]  /*402c0*/  IMAD.X R75, RZ, RZ, RZ, P2 ;  /* 0x000000ffff4b7224 */ /* 0x000fe200010e06ff */
[----:B------:R-:W-:Y:S01]  /*402d0*/  IADD3 R68, P2, PT, R65, R68, RZ ;  /* 0x0000004441447210 */ /* 0x000fe20007f5e0ff */
[----:B------:R-:W-:Y:S02]  /*402e0*/  IMAD R77, R25, R49, RZ ;  /* 0x00000031194d7224 */ /* 0x000fe400078e02ff */
[----:B------:R-:W-:-:S03]  /*402f0*/  IMAD.WIDE.U32 R74, R57, R3, R74 ;  /* 0x00000003394a7225 */ /* 0x000fc600078e004a */
[----:B------:R-:W-:Y:S01]  /*40300*/  IADD3 R38, PT, PT, R67, R77, RZ ;  /* 0x0000004d43267210 */ /* 0x000fe20007ffe0ff */
[----:B------:R-:W-:Y:S02]  /*40310*/  IMAD.X R65, RZ, RZ, RZ, P4 ;  /* 0x000000ffff417224 */ /* 0x000fe400020e06ff */
[----:B------:R-:W-:Y:S01]  /*40320*/  IMAD.X R67, RZ, RZ, RZ, P3 ;  /* 0x000000ffff437224 */ /* 0x000fe200018e06ff */
[----:B------:R-:W-:Y:S01]  /*40330*/  IADD3 R74, P3, PT, R79, R74, RZ ;  /* 0x0000004a4f4a7210 */ /* 0x000fe20007f7e0ff */
[----:B------:R-:W-:Y:S02]  /*40340*/  IMAD.IADD R83, R35, 0x1, R75 ;  /* 0x0000000123537824 */ /* 0x000fe400078e024b */
[-C--:B------:R-:W-:Y:S02]  /*40350*/  IMAD R75, R31, R41.reuse, RZ ;  /* 0x000000291f4b7224 */ /* 0x080fe400078e02ff */
[----:B------:R-:W-:-:S04]  /*40360*/  IMAD.WIDE.U32 R64, R30, R41, R64 ;  /* 0x000000291e407225 */ /* 0x000fc800078e0040 */
[----:B------:R-:W-:Y:S01]  /*40370*/  IMAD.IADD R81, R9, 0x1, R73 ;  /* 0x0000000109517824 */ /* 0x000fe200078e0249 */
[----:B------:R-:W-:Y:S01]  /*40380*/  IADD3 R65, PT, PT, R65, R75, RZ ;  /* 0x0000004b41417210 */ /* 0x000fe20007ffe0ff */
[-C--:B------:R-:W-:Y:S02]  /*40390*/  IMAD R73, R23, R47.reuse, RZ ;  /* 0x0000002f17497224 */ /* 0x080fe400078e02ff */
[----:B------:R-:W-:-:S04]  /*403a0*/  IMAD.WIDE.U32 R66, R22, R47, R66 ;  /* 0x0000002f16427225 */ /* 0x000fc800078e0042 */
[----:B------:R-:W-:Y:S01]  /*403b0*/  IMAD R77, R19, R45, RZ ;  /* 0x0000002d134d7224 */ /* 0x000fe200078e02ff */
[----:B------:R-:W-:Y:S01]  /*403c0*/  IADD3 R67, PT, PT, R67, R73, RZ ;  /* 0x0000004943437210 */ /* 0x000fe20007ffe0ff */
[----:B------:R-:W-:Y:S02]  /*403d0*/  IMAD.X R75, RZ, RZ, RZ, P3 ;  /* 0x000000ffff4b7224 */ /* 0x000fe400018e06ff */
[----:B------:R-:W-:Y:S01]  /*403e0*/  IMAD.X R73, RZ, RZ, RZ, P0 ;  /* 0x000000ffff497224 */ /* 0x000fe200000e06ff */
[----:B------:R-:W-:Y:S01]  /*403f0*/  IADD3 R77, PT, PT, R69, R77, RZ ;  /* 0x0000004d454d7210 */ /* 0x000fe20007ffe0ff */
[----:B------:R-:W-:Y:S02]  /*40400*/  IMAD.X R69, RZ, RZ, RZ, P2 ;  /* 0x000000ffff457224 */ /* 0x000fe400010e06ff */
[----:B------:R-:W-:Y:S01]  /*40410*/  IMAD.WIDE.U32 R74, R55, R2, R74 ;  /* 0x00000002374a7225 */ /* 0x000fe200078e004a */
[----:B------:R-:W-:Y:S02]  /*40420*/  IADD3 R76, P1, PT, R77, R66, RZ ;  /* 0x000000424d4c7210 */ /* 0x000fe40007f3e0ff */
[----:B------:R-:W-:Y:S01]  /*40430*/  IADD3 R66, P0, PT, R67, R38, RZ ;  /* 0x0000002643427210 */ /* 0x000fe20007f1e0ff */
[----:B------:R-:W-:Y:S01]  /*40440*/  IMAD.WIDE.U32 R78, R5, UR17, R72 ;  /* 0x00000011054e7c25 */ /* 0x000fe2000f8e0048 */
[----:B------:R-:W-:-:S03]  /*40450*/  IADD3 R72, P4, PT, R81, R74, RZ ;  /* 0x0000004a51487210 */ /* 0x000fc60007f9e0ff */
[-C--:B------:R-:W-:Y:S02]  /*40460*/  IMAD R77, R27, R43.reuse, RZ ;  /* 0x0000002b1b4d7224 */ /* 0x080fe400078e02ff */
[----:B------:R-:W-:-:S04]  /*40470*/  IMAD.WIDE.U32 R68, R26, R43, R68 ;  /* 0x0000002b1a447225 */ /* 0x000fc800078e0044 */
[----:B------:R-:W-:Y:S02]  /*40480*/  IMAD.IADD R81, R7, 0x1, R79 ;  /* 0x0000000107517824 */ /* 0x000fe400078e024f */
[----:B------:R-:W-:Y:S02]  /*40490*/  HFMA2 R79, -RZ, RZ, 0, 0 ;  /* 0x00000000ff4f7431 */ /* 0x000fe400000001ff */
[----:B------:R-:W-:Y:S01]  /*404a0*/  IMAD.IADD R67, R69, 0x1, R77 ;  /* 0x0000000145437824 */ /* 0x000fe200078e024d */
[----:B------:R-:W-:Y:S01]  /*404b0*/  IADD3.X R77, PT, PT, RZ, RZ, RZ, P1, !PT ;  /* 0x000000ffff4d7210 */ /* 0x000fe20000ffe4ff */
[-C--:B------:R-:W-:Y:S01]  /*404c0*/  IMAD R73, R21, R45.reuse, RZ ;  /* 0x0000002d15497224 */ /* 0x080fe200078e02ff */
[----:B------:R-:W-:Y:S01]  /*404d0*/  IADD3 R68, P3, PT, R65, R68, RZ ;  /* 0x0000004441447210 */ /* 0x000fe20007f7e0ff */
[----:B------:R-:W-:Y:S02]  /*404e0*/  IMAD R65, R78, UR11, RZ ;  /* 0x0000000b4e417c24 */ /* 0x000fe4000f8e02ff */
[----:B------:R-:W-:Y:S01]  /*404f0*/  IMAD.WIDE.U32 R76, R20, R45, R76 ;  /* 0x0000002d144c7225 */ /* 0x000fe200078e004c */
[----:B------:R-:W-:-:S03]  /*40500*/  IADD3.X R69, PT, PT, RZ, RZ, RZ, P3, !PT ;  /* 0x000000ffff457210 */ /* 0x000fc60001ffe4ff */
[----:B------:R-:W-:Y:S01]  /*40510*/  IMAD.HI.U32 R91, R65, UR16, R78 ;  /* 0x00000010415b7c27 */ /* 0x000fe2000f8e004e */
[----:B------:R-:W-:-:S03]  /*40520*/  IADD3 R74, P2, PT, R67, R76, RZ ;  /* 0x0000004c434a7210 */ /* 0x000fc60007f5e0ff */
[----:B------:R-:W-:Y:S02]  /*40530*/  IMAD.MOV.U32 R78, RZ, RZ, R64 ;  /* 0x000000ffff4e7224 */ /* 0x000fe400078e0040 */
[----:B------:R-:W-:Y:S02]  /*40540*/  IMAD.X R67, RZ, RZ, RZ, P0 ;  /* 0x000000ffff437224 */ /* 0x000fe400000e06ff */
[-C--:B------:R-:W-:Y:S02]  /*40550*/  IMAD R89, R33, R39.reuse, RZ ;  /* 0x0000002721597224 */ /* 0x080fe400078e02ff */
[----:B------:R-:W-:-:S04]  /*40560*/  IMAD.WIDE.U32 R78, R32, R39, R78 ;  /* 0x00000027204e7225 */ /* 0x000fc800078e004e */
[----:B------:R-:W-:Y:S02]  /*40570*/  IMAD.IADD R73, R77, 0x1, R73 ;  /* 0x000000014d497824 */ /* 0x000fe400078e0249 */
[----:B------:R-:W-:Y:S02]  /*40580*/  IMAD.IADD R85, R34, 0x1, R75 ;  /* 0x0000000122557824 */ /* 0x000fe400078e024b */
[----:B------:R-:W-:-:S04]  /*40590*/  IMAD.WIDE.U32 R76, R24, R47, R66 ;  /* 0x0000002f184c7225 */ /* 0x000fc800078e0042 */
[-C--:B------:R-:W-:Y:S01]  /*405a0*/  IMAD R75, R29, R41.reuse, RZ ;  /* 0x000000291d4b7224 */ /* 0x080fe200078e02ff */
[----:B------:R-:W-:Y:S01]  /*405b0*/  IADD3 R76, P1, PT, R73, R76, RZ ;  /* 0x0000004c494c7210 */ /* 0x000fe20007f3e0ff */
[----:B------:R-:W-:Y:S01]  /*405c0*/  IMAD.WIDE.U32 R66, R28, R41, R68 ;  /* 0x000000291c427225 */ /* 0x000fe200078e0044 */
[----:B------:R-:W-:-:S03]  /*405d0*/  IADD3 R68, P3, PT, R83, R78, RZ ;  /* 0x0000004e53447210 */ /* 0x000fc60007f7e0ff */
[----:B------:R-:W-:Y:S02]  /*405e0*/  IMAD.IADD R69, R79, 0x1, R89 ;  /* 0x000000014f457824 */ /* 0x000fe400078e0259 */
[----:B------:R-:W-:Y:S02]  /*405f0*/  IMAD R87, R25, R47, RZ ;  /* 0x0000002f19577224 */ /* 0x000fe400078e02ff */
[----:B------:R-:W-:Y:S01]  /*40600*/  IMAD.IADD R67, R67, 0x1, R75 ;  /* 0x0000000143437824 */ /* 0x000fe200078e024b */
[----:B------:R-:W-:Y:S01]  /*40610*/  IADD3.X R75, PT, PT, RZ, RZ, RZ, P2, !PT ;  /* 0x000000ffff4b7210 */ /* 0x000fe200017fe4ff */
[----:B------:R-:W-:Y:S01]  /*40620*/  IMAD.X R73, RZ, RZ, RZ, P4 ;  /* 0x000000ffff497224 */ /* 0x000fe200020e06ff */
[----:B------:R-:W-:Y:S01]  /*40630*/  IADD3 R66, P0, PT, R69, R66, RZ ;  /* 0x0000004245427210 */ /* 0x000fe20007f1e0ff */
[----:B------:R-:W-:Y:S01]  /*40640*/  IMAD.X R69, RZ, RZ, RZ, P3 ;  /* 0x000000ffff457224 */ /* 0x000fe200018e06ff */
[----:B------:R-:W-:Y:S01]  /*40650*/  IADD3 R87, PT, PT, R77, R87, RZ ;  /* 0x000000574d577210 */ /* 0x000fe20007ffe0ff */
[----:B------:R-:W-:-:S02]  /*40660*/  IMAD.X R77, RZ, RZ, RZ, P1 ;  /* 0x000000ffff4d7224 */ /* 0x000fc400008e06ff */
[----:B------:R-:W-:-:S04]  /*40670*/  IMAD.WIDE.U32 R72, R53, UR19, R72 ;  /* 0x0000001335487c25 */ /* 0x000fc8000f8e0048 */
[----:B------:R-:W-:Y:S01]  /*40680*/  IMAD.WIDE.U32 R74, R18, R43, R74 ;  /* 0x0000002b124a7225 */ /* 0x000fe200078e004a */
[----:B------:R-:W-:Y:S02]  /*40690*/  IADD3 R78, P1, PT, R81, R72, RZ ;  /* 0x00000048514e7210 */ /* 0x000fe40007f3e0ff */
[----:B------:R-:W-:Y:S01]  /*406a0*/  IADD3 R83, PT, PT, R17, R73, RZ ;  /* 0x0000004911537210 */ /* 0x000fe20007ffe0ff */
[----:B------:R-:W-:Y:S01]  /*406b0*/  IMAD.WIDE.U32 R68, R57, R4, R68 ;  /* 0x0000000439447225 */ /* 0x000fe200078e0044 */
[----:B------:R-:W-:-:S03]  /*406c0*/  IADD3 R72, P3, PT, R67, R74, RZ ;  /* 0x0000004a43487210 */ /* 0x000fc60007f7e0ff */
[-C--:B------:R-:W-:Y:S01]  /*406d0*/  IMAD R79, R23, R45.reuse, RZ ;  /* 0x0000002d174f7224 */ /* 0x080fe200078e02ff */
[----:B------:R-:W-:Y:S01]  /*406e0*/  IADD3 R74, P4, PT, R85, R68, RZ ;  /* 0x00000044554a7210 */ /* 0x000fe20007f9e0ff */
[----:B------:R-:W-:-:S04]  /*406f0*/  IMAD.WIDE.U32 R76, R22, R45, R76 ;  /* 0x0000002d164c7225 */ /* 0x000fc800078e004c */
[----:B------:R-:W-:Y:S02]  /*40700*/  IMAD R89, R19, R43, RZ ;  /* 0x0000002b13597224 */ /* 0x000fe400078e02ff */
[----:B------:R-:W-:Y:S01]  /*40710*/  IMAD.IADD R68, R77, 0x1, R79 ;  /* 0x000000014d447824 */ /* 0x000fe200078e024f */
[----:B------:R-:W-:Y:S01]  /*40720*/  IADD3.X R79, PT, PT, RZ, RZ, RZ, P1, !PT ;  /* 0x000000ffff4f7210 */ /* 0x000fe20000ffe4ff */
[----:B------:R-:W-:Y:S02]  /*40730*/  IMAD.X R67, RZ, RZ, RZ, P0 ;  /* 0x000000ffff437224 */ /* 0x000fe400000e06ff */
[----:B------:R-:W-:Y:S01]  /*40740*/  IMAD.IADD R73, R75, 0x1, R89 ;  /* 0x000000014b497824 */ /* 0x000fe200078e0259 */
[----:B------:R-:W-:Y:S01]  /*40750*/  IADD3 R68, P1, PT, R68, R87, RZ ;  /* 0x0000005744447210 */ /* 0x000fe20007f3e0ff */
[----:B------:R-:W-:-:S03]  /*40760*/  IMAD.WIDE.U32 R80, R5, UR18, R78 ;  /* 0x0000001205507c25 */ /* 0x000fc6000f8e004e */
[----:B------:R-:W-:Y:S01]  /*40770*/  IADD3 R76, P2, PT, R73, R76, RZ ;  /* 0x0000004c494c7210 */ /* 0x000fe20007f5e0ff */
[-C--:B------:R-:W-:Y:S02]  /*40780*/  IMAD R75, R31, R39.reuse, RZ ;  /* 0x000000271f4b7224 */ /* 0x080fe400078e02ff */
[----:B------:R-:W-:Y:S01]  /*40790*/  IMAD.WIDE.U32 R78, R30, R39, R66 ;  /* 0x000000271e4e7225 */ /* 0x000fe200078e0042 */
[----:B------:R-:W-:-:S03]  /*407a0*/  IADD3.X R77, PT, PT, RZ, RZ, RZ, P2, !PT ;  /* 0x000000ffff4d7210 */ /* 0x000fc600017fe4ff */
[----:B------:R-:W-:Y:S01]  /*407b0*/  IMAD.X R73, RZ, RZ, RZ, P3 ;  /* 0x000000ffff497224 */ /* 0x000fe200018e06ff */
[----:B------:R-:W-:Y:S01]  /*407c0*/  IADD3 R67, PT, PT, R79, R75, RZ ;  /* 0x0000004b4f437210 */ /* 0x000fe20007ffe0ff */
[----:B------:R-:W-:Y:S01]  /*407d0*/  IMAD.IADD R85, R36, 0x1, R69 ;  /* 0x0000000124557824 */ /* 0x000fe200078e0245 */
[----:B------:R-:W-:Y:S01]  /*407e0*/  IADD3 R69, PT, PT, R0, R91, RZ ;  /* 0x0000005b00457210 */ /* 0x000fe20007ffe0ff */
[----:B------:R-:W-:Y:S02]  /*407f0*/  IMAD.MOV.U32 R79, RZ, RZ, RZ ;  /* 0x000000ffff4f7224 */ /* 0x000fe400078e00ff */
[----:B------:R-:W-:Y:S01]  /*40800*/  IMAD.X R75, RZ, RZ, RZ, P4 ;  /* 0x000000ffff4b7224 */ /* 0x000fe200020e06ff */
[----:B------:R-:W-:Y:S01]  /*40810*/  IADD3 R66, P0, PT, R69, R80, RZ ;  /* 0x0000005045427210 */ /* 0x000fe20007f1e0ff */
[----:B------:R-:W-:-:S04]  /*40820*/  IMAD.WIDE.U32 R72, R26, R41, R72 ;  /* 0x000000291a487225 */ /* 0x000fc800078e0048 */
[----:B------:R-:W-:Y:S02]  /*40830*/  IMAD R89, R33, R37, RZ ;  /* 0x0000002521597224 */ /* 0x000fe400078e02ff */
[----:B------:R-:W-:-:S04]  /*40840*/  IMAD.WIDE.U32 R32, R37, R32, R78 ;  /* 0x0000002025207225 */ /* 0x000fc800078e004e */
[----:B------:R-:W-:Y:S01]  /*40850*/  IMAD R69, R27, R41, RZ ;  /* 0x000000291b457224 */ /* 0x000fe200078e02ff */
[----:B------:R-:W-:Y:S01]  /*40860*/  IADD3 R33, PT, PT, R33, R89, RZ ;  /* 0x0000005921217210 */ /* 0x000fe20007ffe0ff */
[----:B------:R-:W-:Y:S01]  /*40870*/  IMAD.WIDE.U32 R78, R55, R3, R74 ;  /* 0x00000003374e7225 */ /* 0x000fe200078e004a */
[----:B------:R-:W-:-:S03]  /*40880*/  IADD3 R74, P2, PT, R67, R72, RZ ;  /* 0x00000048434a7210 */ /* 0x000fc60007f5e0ff */
[----:B------:R-:W-:Y:S01]  /*40890*/  IMAD.IADD R73, R73, 0x1, R69 ;  /* 0x0000000149497824 */ /* 0x000fe200078e0245 */
[----:B------:R-:W-:Y:S01]  /*408a0*/  IADD3.X R69, PT, PT, RZ, RZ, RZ, P1, !PT ;  /* 0x000000ffff457210 */ /* 0x000fe20000ffe4ff */
[-C--:B------:R-:W-:Y:S01]  /*408b0*/  IMAD R87, R21, R43.reuse, RZ ;  /* 0x0000002b15577224 */ /* 0x080fe200078e02ff */
[----:B------:R-:W-:Y:S01]  /*408c0*/  IADD3 R72, P4, PT, R83, R78, RZ ;  /* 0x0000004e53487210 */ /* 0x000fe20007f9e0ff */
[----:B------:R-:W-:Y:S01]  /*408d0*/  IMAD.WIDE.U32 R76, R20, R43, R76 ;  /* 0x0000002b144c7225 */ /* 0x000fe200078e004c */
[----:B------:R-:W-:-:S03]  /*408e0*/  IADD3 R32, P1, PT, R85, R32, RZ ;  /* 0x0000002055207210 */ /* 0x000fc60007f3e0ff */
[----:B------:R-:W-:Y:S01]  /*408f0*/  IMAD.X R75, RZ, RZ, RZ, P2 ;  /* 0x000000ffff4b7224 */ /* 0x000fe200010e06ff */
[----:B------:R-:W-:Y:S01]  /*40900*/  IADD3 R76, P3, PT, R73, R76, RZ ;  /* 0x0000004c494c7210 */ /* 0x000fe20007f7e0ff */
[----:B------:R-:W-:Y:S02]  /*40910*/  IMAD.IADD R40, R35, 0x1, R79 ;  /* 0x0000000123287824 */ /* 0x000fe400078e024f */
[----:B------:R-:W-:Y:S02]  /*40920*/  IMAD.IADD R79, R77, 0x1, R87 ;  /* 0x000000014d4f7824 */ /* 0x000fe400078e0257 */
[----:B------:R-:W-:Y:S02]  /*40930*/  IMAD R77, R29, R39, RZ ;  /* 0x000000271d4d7224 */ /* 0x000fe400078e02ff */
[-C--:B------:R-:W-:Y:S02]  /*40940*/  IMAD R67, R25, R45.reuse, RZ ;  /* 0x0000002d19437224 */ /* 0x080fe400078e02ff */
[----:B------:R-:W-:-:S04]  /*40950*/  IMAD.WIDE.U32 R68, R24, R45, R68 ;  /* 0x0000002d18447225 */ /* 0x000fc800078e0044 */
        /* <DEDUP_REMOVED lines=8> */
[----:B------:R-:W-:Y:S01]  /*409e0*/  IMAD R69, R19, R41, RZ ;  /* 0x0000002913457224 */ /* 0x000fe200078e02ff */
[----:B------:R-:W-:Y:S01]  /*409f0*/  IADD3 R42, PT, PT, R34, R73, RZ ;  /* 0x00000049222a7210 */ /* 0x000fe20007ffe0ff */
[----:B------:R-:W-:Y:S02]  /*40a00*/  IMAD.X R79, RZ, RZ, RZ, P2 ;  /* 0x000000ffff4f7224 */ /* 0x000fe400010e06ff */
[----:B------:R-:W-:-:S04]  /*40a10*/  IMAD.WIDE.U32 R76, R18, R41, R76 ;  /* 0x00000029124c7225 */ /* 0x000fc800078e004c */
[----:B------:R-:W-:Y:S01]  /*40a20*/  IMAD.IADD R81, R9, 0x1, R81 ;  /* 0x0000000109517824 */ /* 0x000fe200078e0251 */
[----:B------:R-:W-:Y:S01]  /*40a30*/  IADD3 R76, P4, PT, R67, R76, RZ ;  /* 0x0000004c434c7210 */ /* 0x000fe20007f9e0ff */
[----:B------:R-:W-:-:S03]  /*40a40*/  IMAD.WIDE.U32 R78, R22, R43, R78 ;  /* 0x0000002b164e7225 */ /* 0x000fc600078e004e */
[----:B------:R-:W-:Y:S01]  /*40a50*/  IADD3 R68, P2, PT, R81, R72, RZ ;  /* 0x0000004851447210 */ /* 0x000fe20007f5e0ff */
[----:B------:R-:W-:Y:S02]  /*40a60*/  IMAD.IADD R73, R77, 0x1, R69 ;  /* 0x000000014d497824 */ /* 0x000fe400078e0245 */
[----:B------:R-:W-:Y:S02]  /*40a70*/  IMAD R33, R23, R43, RZ ;  /* 0x0000002b17217224 */ /* 0x000fe400078e02ff */
[----:B------:R-:W-:Y:S01]  /*40a80*/  IMAD.X R75, RZ, RZ, RZ, P5 ;  /* 0x000000ffff4b7224 */ /* 0x000fe200028e06ff */
[----:B------:R-:W-:Y:S01]  /*40a90*/  IADD3 R72, P3, PT, R73, R78, RZ ;  /* 0x0000004e49487210 */ /* 0x000fe20007f7e0ff */
[----:B------:R-:W-:Y:S01]  /*40aa0*/  IMAD R73, R31, R37, RZ ;  /* 0x000000251f497224 */ /* 0x000fe200078e02ff */
[----:B------:R-:W-:Y:S01]  /*40ab0*/  IADD3 R33, PT, PT, R79, R33, RZ ;  /* 0x000000214f217210 */ /* 0x000fe20007ffe0ff */
[----:B------:R-:W-:-:S04]  /*40ac0*/  IMAD.WIDE.U32 R30, R37, R30, R74 ;  /* 0x0000001e251e7225 */ /* 0x000fc800078e004a */
[----:B------:R-:W-:Y:S01]  /*40ad0*/  IMAD.X R77, RZ, RZ, RZ, P4 ;  /* 0x000000ffff4d7224 */ /* 0x000fe200020e06ff */
[----:B------:R-:W-:Y:S01]  /*40ae0*/  IADD3 R31, PT, PT, R31, R73, RZ ;  /* 0x000000491f1f7210 */ /* 0x000fe20007ffe0ff */
[----:B------:R-:W-:Y:S01]  /*40af0*/  IMAD.X R67, RZ, RZ, RZ, P0 ;  /* 0x000000ffff437224 */ /* 0x000fe200000e06ff */
[----:B------:R-:W-:Y:S01]  /*40b00*/  IADD3 R74, P0, PT, R33, R38, RZ ;  /* 0x00000026214a7210 */ /* 0x000fe20007f1e0ff */
[-C--:B------:R-:W-:Y:S01]  /*40b10*/  IMAD R69, R27, R39.reuse, RZ ;  /* 0x000000271b457224 */ /* 0x080fe200078e02ff */
[----:B------:R-:W0:Y:S01]  /*40b20*/  LDC R38, c[0x3][0x1c] ;  /* 0x00c00700ff267b82 */ /* 0x000e220000000800 */
[----:B------:R-:W-:-:S04]  /*40b30*/  IMAD.WIDE.U32 R76, R26, R39, R76 ;  /* 0x000000271a4c7225 */ /* 0x000fc800078e004c */
[----:B------:R-:W-:Y:S02]  /*40b40*/  IMAD.X R73, RZ, RZ, RZ, P3 ;  /* 0x000000ffff497224 */ /* 0x000fe400018e06ff */
[----:B------:R-:W-:Y:S01]  /*40b50*/  IMAD.WIDE.U32 R78, R65, UR17, R66 ;  /* 0x00000011414e7c25 */ /* 0x000fe2000f8e0042 */
[----:B------:R-:W-:-:S03]  /*40b60*/  IADD3 R66, P4, PT, R31, R76, RZ ;  /* 0x0000004c1f427210 */ /* 0x000fc60007f9e0ff */
[----:B------:R-:W-:Y:S01]  /*40b70*/  IMAD.IADD R69, R77, 0x1, R69 ;  /* 0x000000014d457824 */ /* 0x000fe200078e0245 */
[----:B------:R-:W-:Y:S01]  /*40b80*/  IADD3 R33, PT, PT, R7, R79, RZ ;  /* 0x0000004f07217210 */ /* 0x000fe20007ffe0ff */
[-C--:B------:R-:W-:Y:S02]  /*40b90*/  IMAD R67, R21, R41.reuse, RZ ;  /* 0x0000002915437224 */ /* 0x080fe400078e02ff */
[----:B------:R-:W-:Y:S02]  /*40ba0*/  IMAD.X R75, RZ, RZ, RZ, P0 ;  /* 0x000000ffff4b7224 */ /* 0x000fe400000e06ff */
[----:B------:R-:W-:-:S04]  /*40bb0*/  IMAD.WIDE.U32 R72, R20, R41, R72 ;  /* 0x0000002914487225 */ /* 0x000fc800078e0048 */
[----:B------:R-:W-:Y:S01]  /*40bc0*/  IMAD.WIDE.U32 R74, R24, R43, R74 ;  /* 0x0000002b184a7225 */ /* 0x000fe200078e004a */
[----:B------:R-:W-:Y:S02]  /*40bd0*/  IADD3 R73, PT, PT, R73, R67, RZ ;  /* 0x0000004349497210 */ /* 0x000fe40007ffe0ff */
[----:B------:R-:W-:Y:S01]  /*40be0*/  IADD3 R72, P3, PT, R69, R72, RZ ;  /* 0x0000004845487210 */ /* 0x000fe20007f7e0ff */
[----:B------:R-:W-:Y:S01]  /*40bf0*/  IMAD.X R67, RZ, RZ, RZ, P4 ;  /* 0x000000ffff437224 */ /* 0x000fe200020e06ff */
[----:B------:R-:W-:Y:S01]  /*40c00*/  IADD3 R74, P0, PT, R73, R74, RZ ;  /* 0x0000004a494a7210 */ /* 0x000fe20007f1e0ff */
[----:B------:R-:W-:Y:S01]  /*40c10*/  IMAD R77, R25, R43, RZ ;  /* 0x0000002b194d7224 */ /* 0x000fe200078e02ff */
[----:B------:R-:W-:Y:S01]  /*40c20*/  IADD3.X R69, PT, PT, RZ, RZ, RZ, P2, !PT ;  /* 0x000000ffff457210 */ /* 0x000fe200017fe4ff */
[----:B------:R-:W-:Y:S02]  /*40c30*/  IMAD R83, R29, R37, RZ ;  /* 0x000000251d537224 */ /* 0x000fe400078e02ff */
[----:B------:R-:W-:-:S02]  /*40c40*/  IMAD.X R73, RZ, RZ, RZ, P3 ;  /* 0x000000ffff497224 */ /* 0x000fc400018e06ff */
[----:B------:R-:W-:-:S04]  /*40c50*/  IMAD.WIDE.U32 R28, R37, R28, R66 ;  /* 0x0000001c251c7225 */ /* 0x000fc800078e0042 */
[----:B------:R-:W-:Y:S01]  /*40c60*/  IMAD.IADD R77, R75, 0x1, R77 ;  /* 0x000000014b4d7824 */ /* 0x000fe200078e024d */
[----:B------:R-:W-:Y:S01]  /*40c70*/  IADD3 R29, PT, PT, R29, R83, RZ ;  /* 0x000000531d1d7210 */ /* 0x000fe20007ffe0ff */
[-C--:B------:R-:W-:Y:S02]  /*40c80*/  IMAD R81, R19, R39.reuse, RZ ;  /* 0x0000002713517224 */ /* 0x080fe400078e02ff */
[----:B------:R-:W-:Y:S02]  /*40c90*/  IMAD.X R75, RZ, RZ, RZ, P0 ;  /* 0x000000ffff4b7224 */ /* 0x000fe400000e06ff */
[----:B------:R-:W-:-:S04]  /*40ca0*/  IMAD.WIDE.U32 R66, R18, R39, R72 ;  /* 0x0000002712427225 */ /* 0x000fc800078e0048 */
[----:B------:R-:W-:Y:S01]  /*40cb0*/  IMAD R31, R78, UR11, RZ ;  /* 0x0000000b4e1f7c24 */ /* 0x000fe2000f8e02ff */
[----:B------:R-:W-:Y:S01]  /*40cc0*/  IADD3 R66, P2, PT, R29, R66, RZ ;  /* 0x000000421d427210 */ /* 0x000fe20007f5e0ff */
[----:B------:R-:W-:Y:S02]  /*40cd0*/  IMAD.MOV.U32 R79, RZ, RZ, RZ ;  /* 0x000000ffff4f7224 */ /* 0x000fe400078e00ff */
[----:B------:R-:W-:-:S04]  /*40ce0*/  IMAD.WIDE.U32 R72, R22, R41, R74 ;  /* 0x0000002916487225 */ /* 0x000fc800078e004a */
[----:B------:R-:W-:Y:S02]  /*40cf0*/  IMAD.IADD R67, R67, 0x1, R81 ;  /* 0x0000000143437824 */ /* 0x000fe400078e0251 */
[----:B------:R-:W-:-:S03]  /*40d00*/  IMAD.HI.U32 R85, R31, UR16, R78 ;  /* 0x000000101f557c27 */ /* 0x000fc6000f8e004e */
[----:B------:R-:W-:Y:S01]  /*40d10*/  IADD3 R72, P3, PT, R67, R72, RZ ;  /* 0x0000004843487210 */ /* 0x000fe20007f7e0ff */
[----:B------:R-:W-:Y:S01]  /*40d20*/  IMAD R79, R23, R41, RZ ;  /* 0x00000029174f7224 */ /* 0x000fe200078e02ff */
[----:B------:R-:W-:Y:S01]  /*40d30*/  IADD3.X R67, PT, PT, RZ, RZ, RZ, P2, !PT ;  /* 0x000000ffff437210 */ /* 0x000fe200017fe4ff */
[----:B------:R-:W-:-:S04]  /*40d40*/  IMAD.WIDE.U32 R68, R5, UR19, R68 ;  /* 0x0000001305447c25 */ /* 0x000fc8000f8e0044 */
[----:B------:R-:W-:Y:S01]  /*40d50*/  IMAD.IADD R44, R73, 0x1, R79 ;  /* 0x00000001492c7824 */ /* 0x000fe200078e024f */
[----:B------:R-:W-:Y:S01]  /*40d60*/  IADD3 R56, P0, PT, R33, R68, RZ ;  /* 0x0000004421387210 */ /* 0x000fe20007f1e0ff */
[----:B------:R-:W-:Y:S02]  /*40d70*/  IMAD R33, R27, R37, RZ ;  /* 0x000000251b217224 */ /* 0x000fe400078e02ff */
[----:B------:R-:W-:Y:S01]  /*40d80*/  IMAD.X R73, RZ, RZ, RZ, P3 ;  /* 0x000000ffff497224 */ /* 0x000fe200018e06ff */
[----:B------:R-:W-:Y:S01]  /*40d90*/  IADD3 R68, P2, PT, R44, R77, RZ ;  /* 0x0000004d2c447210 */ /* 0x000fe20007f5e0ff */
[----:B------:R-:W-:-:S04]  /*40da0*/  IMAD.WIDE.U32 R26, R37, R26, R66 ;  /* 0x0000001a251a7225 */ /* 0x000fc800078e0042 */
[----:B------:R-:W-:Y:S01]  /*40db0*/  IMAD.IADD R29, R17, 0x1, R69 ;  /* 0x00000001111d7824 */ /* 0x000fe200078e0245 */
[----:B------:R-:W-:Y:S01]  /*40dc0*/  IADD3.X R69, PT, PT, RZ, RZ, RZ, P2, !PT ;  /* 0x000000ffff457210 */ /* 0x000fe200017fe4ff */
[----:B------:R-:W-:-:S04]  /*40dd0*/  IMAD.WIDE.U32 R72, R20, R39, R72 ;  /* 0x0000002714487225 */ /* 0x000fc800078e0048 */
[----:B------:R-:W-:Y:S02]  /*40de0*/  IMAD.IADD R67, R27, 0x1, R33 ;  /* 0x000000011b437824 */ /* 0x000fe400078e0221 */
[----:B------:R-:W-:Y:S02]  /*40df0*/  IMAD R77, R21, R39, RZ ;  /* 0x00000027154d7224 */ /* 0x000fe400078e02ff */
[----:B------:R-:W-:Y:S01]  /*40e00*/  IMAD.X R33, RZ, RZ, RZ, P1 ;  /* 0x000000ffff217224 */ /* 0x000fe200008e06ff */
[----:B------:R-:W-:Y:S01]  /*40e10*/  IADD3 R66, P1, PT, R67, R72, RZ ;  /* 0x0000004843427210 */ /* 0x000fe20007f3e0ff */
[----:B------:R-:W-:Y:S01]  /*40e20*/  IMAD.WIDE.U32 R68, R24, R41, R68 ;  /* 0x0000002918447225 */ /* 0x000fe200078e0044 */
[----:B------:R-:W-:-:S03]  /*40e30*/  IADD3 R73, PT, PT, R73, R77, RZ ;  /* 0x0000004d49497210 */ /* 0x000fc60007ffe0ff */
[----:B------:R-:W-:Y:S01]  /*40e40*/  IMAD.X R67, RZ, RZ, RZ, P1 ;  /* 0x000000ffff437224 */ /* 0x000fe200008e06ff */
[----:B------:R-:W-:Y:S01]  /*40e50*/  IADD3 R68, P1, PT, R73, R68, RZ ;  /* 0x0000004449447210 */ /* 0x000fe20007f3e0ff */
[----:B------:R-:W-:Y:S02]  /*40e60*/  IMAD R75, R25, R41, RZ ;  /* 0x00000029194b7224 */ /* 0x000fe400078e02ff */
[----:B0-----:R-:W-:Y:S01]  /*40e70*/  IMAD.WIDE.U32 R32, R57, R38, R32 ;  /* 0x0000002639207225 */ /* 0x001fe200078e0020 */
[----:B------:R-:W-:-:S03]  /*40e80*/  IADD3.X R57, PT, PT, RZ, RZ, RZ, P0, !PT ;  /* 0x000000ffff397210 */ /* 0x000fc600007fe4ff */
[----:B------:R-:W-:Y:S01]  /*40e90*/  IMAD.IADD R75, R69, 0x1, R75 ;  /* 0x00000001454b7824 */ /* 0x000fe200078e024b */
[----:B------:R-:W-:Y:S01]  /*40ea0*/  IADD3 R72, P2, PT, R32, R40, RZ ;  /* 0x0000002820487210 */ /* 0x000fe20007f5e0ff */
[----:B------:R-:W-:Y:S02]  /*40eb0*/  IMAD R79, R19, R37, RZ ;  /* 0x00000025134f7224 */ /* 0x000fe400078e02ff */
[----:B------:R-:W-:Y:S01]  /*40ec0*/  IMAD.WIDE.U32 R18, R37, R18, R66 ;  /* 0x0000001225127225 */ /* 0x000fe200078e0042 */
[----:B------:R-:W-:-:S03]  /*40ed0*/  IADD3.X R73, PT, PT, RZ, RZ, RZ, P2, !PT ;  /* 0x000000ffff497210 */ /* 0x000fc600017fe4ff */
[----:B------:R-:W-:Y:S02]  /*40ee0*/  IMAD.X R69, RZ, RZ, RZ, P1 ;  /* 0x000000ffff457224 */ /* 0x000fe400008e06ff */
[-C--:B------:R-:W-:Y:S02]  /*40ef0*/  IMAD R77, R23, R39.reuse, RZ ;  /* 0x00000027174d7224 */ /* 0x080fe400078e02ff */
[----:B------:R-:W-:-:S04]  /*40f00*/  IMAD.WIDE.U32 R66, R22, R39, R68 ;  /* 0x0000002716427225 */ /* 0x000fc800078e0044 */
[----:B------:R-:W-:Y:S02]  /*40f10*/  IMAD.IADD R19, R19, 0x1, R79 ;  /* 0x0000000113137824 */ /* 0x000fe400078e024f */
[----:B------:R-:W-:Y:S02]  /*40f20*/  IMAD.IADD R27, R0, 0x1, R85 ;  /* 0x00000001001b7824 */ /* 0x000fe400078e0255 */
[----:B------:R-:W-:Y:S01]  /*40f30*/  IMAD.WIDE.U32 R56, R65, UR18, R56 ;  /* 0x0000001241387c25 */ /* 0x000fe2000f8e0038 */
[----:B------:R-:W-:-:S03]  /*40f40*/  IADD3 R66, P0, PT, R19, R66, RZ ;  /* 0x0000004213427210 */ /* 0x000fc60007f1e0ff */
[----:B------:R-:W-:Y:S01]  /*40f50*/  IMAD.IADD R40, R67, 0x1, R77 ;  /* 0x0000000143287824 */ /* 0x000fe200078e024d */
[----:B------:R-:W-:Y:S01]  /*40f60*/  IADD3 R32, P3, PT, R27, R56, RZ ;  /* 0x000000381b207210 */ /* 0x000fe20007f7e0ff */
[----:B------:R-:W-:Y:S01]  /*40f70*/  IMAD.WIDE.U32 R68, R55, R4, R72 ;  /* 0x0000000437447225 */ /* 0x000fe200078e0048 */
[----:B------:R-:W-:Y:S02]  /*40f80*/  IADD3 R27, PT, PT, R9, R57, RZ ;  /* 0x00000039091b7210 */ /* 0x000fe40007ffe0ff */
[----:B------:R-:W-:Y:S01]  /*40f90*/  IADD3 R56, P1, PT, R40, R75, RZ ;  /* 0x0000004b28387210 */ /* 0x000fe20007f3e0ff */
[----:B------:R-:W-:Y:S01]  /*40fa0*/  IMAD.X R67, RZ, RZ, RZ, P0 ;  /* 0x000000ffff437224 */ /* 0x000fe200000e06ff */
[----:B------:R-:W-:Y:S01]  /*40fb0*/  IADD3 R30, P0, PT, R33, R30, RZ ;  /* 0x0000001e211e7210 */ /* 0x000fe20007f1e0ff */
[----:B------:R-:W-:Y:S01]  /*40fc0*/  IMAD R75, R21, R37, RZ ;  /* 0x00000025154b7224 */ /* 0x000fe200078e02ff */
[----:B------:R-:W-:Y:S01]  /*40fd0*/  IADD3 R68, P2, PT, R42, R68, RZ ;  /* 0x000000442a447210 */ /* 0x000fe20007f5e0ff */
[----:B------:R-:W-:-:S02]  /*40fe0*/  IMAD.X R33, RZ, RZ, RZ, P3 ;  /* 0x000000ffff217224 */ /* 0x000fc400018e06ff */
[----:B------:R-:W-:Y:S01]  /*40ff0*/  IMAD.IADD R19, R36, 0x1, R69 ;  /* 0x0000000124137824 */ /* 0x000fe200078e0245 */
[----:B------:R-:W-:Y:S01]  /*41000*/  IADD3.X R69, PT, PT, RZ, RZ, RZ, P2, !PT ;  /* 0x000000ffff457210 */ /* 0x000fe200017fe4ff */
[----:B------:R-:W-:-:S03]  /*41010*/  IMAD.WIDE.U32 R20, R37, R20, R66 ;  /* 0x0000001425147225 */ /* 0x000fc600078e0042 */
[----:B------:R-:W-:Y:S01]  /*41020*/  IADD3 R66, P2, PT, R19, R30, RZ ;  /* 0x0000001e13427210 */ /* 0x000fe20007f5e0ff */
[----:B------:R-:W-:Y:S02]  /*41030*/  IMAD.X R57, RZ, RZ, RZ, P1 ;  /* 0x000000ffff397224 */ /* 0x000fe400008e06ff */
[----:B------:R-:W-:Y:S01]  /*41040*/  IMAD.WIDE.U32 R32, R31, UR17, R32 ;  /* 0x000000111f207c25 */ /* 0x000fe2000f8e0020 */
[----:B------:R-:W-:-:S03]  /*41050*/  IADD3.X R67, PT, PT, RZ, RZ, RZ, P2, !PT ;  /* 0x000000ffff437210 */ /* 0x000fc600017fe4ff */
[----:B------:R-:W-:Y:S01]  /*41060*/  IMAD.WIDE.U32 R56, R24, R39, R56 ;  /* 0x0000002718387225 */ /* 0x000fe200078e0038 */
[----:B------:R-:W-:-:S03]  /*41070*/  MOV R72, R32 ;  /* 0x0000002000487202 */ /* 0x000fc60000000f00 */
[----:B------:R-:W-:Y:S02]  /*41080*/  IMAD.IADD R75, R21, 0x1, R75 ;  /* 0x00000001154b7824 */ /* 0x000fe400078e024b */
[----:B------:R-:W-:Y:S02]  /*41090*/  IMAD R19, R32, UR11, RZ ;  /* 0x0000000b20137c24 */ /* 0x000fe4000f8e02ff */
[----:B------:R-:W-:Y:S01]  /*410a0*/  IMAD.WIDE.U32 R68, R53, R3, R68 ;  /* 0x0000000335447225 */ /* 0x000fe200078e0044 */
[----:B------:R-:W-:-:S03]  /*410b0*/  IADD3 R32, P1, PT, R75, R56, RZ ;  /* 0x000000384b207210 */ /* 0x000fc60007f3e0ff */
[----:B------:R-:W-:Y:S01]  /*410c0*/  IMAD.IADD R21, R7, 0x1, R33 ;  /* 0x0000000107157824 */ /* 0x000fe200078e0221 */
[----:B------:R-:W-:Y:S01]  /*410d0*/  IADD3 R69, PT, PT, R35, R69, RZ ;  /* 0x0000004523457210 */ /* 0x000fe20007ffe0ff */
[----:B------:R-:W-:Y:S02]  /*410e0*/  IMAD.MOV.U32 R73, RZ, RZ, RZ ;  /* 0x000000ffff497224 */ /* 0x000fe400078e00ff */
[----:B------:R-:W-:Y:S01]  /*410f0*/  IMAD.WIDE.U32 R54, R55, R38, R66 ;  /* 0x0000002637367225 */ /* 0x000fe200078e0042 */
[----:B------:R-:W-:-:S03]  /*41100*/  IADD3 R66, P2, PT, R29, R68, RZ ;  /* 0x000000441d427210 */ /* 0x000fc60007f5e0ff */
[----:B------:R-:W-:Y:S01]  /*41110*/  IMAD.X R33, RZ, RZ, RZ, P1 ;  /* 0x000000ffff217224 */ /* 0x000fe200008e06ff */
[----:B------:R-:W-:Y:S01]  /*41120*/  IADD3 R56, P1, PT, R54, R69, RZ ;  /* 0x0000004536387210 */ /* 0x000fe20007f3e0ff */
[----:B------:R-:W-:-:S04]  /*41130*/  IMAD.HI.U32 R75, R19, UR16, R72 ;  /* 0x00000010134b7c27 */ /* 0x000fc8000f8e0048 */
[----:B------:R-:W-:Y:S02]  /*41140*/  IMAD R29, R25, R39, RZ ;  /* 0x00000027191d7224 */ /* 0x000fe400078e02ff */
[----:B------:R-:W-:Y:S01]  /*41150*/  IMAD R73, R23, R37, RZ ;  /* 0x0000002517497224 */ /* 0x000fe200078e02ff */
[----:B------:R-:W-:Y:S01]  /*41160*/  IADD3.X R23, PT, PT, RZ, RZ, RZ, P0, !PT ;  /* 0x000000ffff177210 */ /* 0x000fe200007fe4ff */
[----:B------:R-:W-:-:S04]  /*41170*/  IMAD.WIDE.U32 R32, R37, R22, R32 ;  /* 0x0000001625207225 */ /* 0x000fc800078e0020 */
[----:B------:R-:W-:Y:S02]  /*41180*/  IMAD.X R67, RZ, RZ, RZ, P2 ;  /* 0x000000ffff437224 */ /* 0x000fe400010e06ff */
[----:B------:R-:W-:Y:S02]  /*41190*/  IMAD.IADD R29, R57, 0x1, R29 ;  /* 0x00000001391d7824 */ /* 0x000fe400078e021d */
[----:B------:R-:W-:Y:S02]  /*411a0*/  IMAD.IADD R22, R33, 0x1, R73 ;  /* 0x0000000121167824 */ /* 0x000fe400078e0249 */
[----:B------:R-:W-:Y:S01]  /*411b0*/  IMAD.X R57, RZ, RZ, RZ, P1 ;  /* 0x000000ffff397224 */ /* 0x000fe200008e06ff */
[----:B------:R-:W-:Y:S01]  /*411c0*/  IADD3 R33, P1, PT, R23, R28, RZ ;  /* 0x0000001c17217210 */ /* 0x000fe20007f3e0ff */
[----:B------:R-:W-:Y:S01]  /*411d0*/  IMAD.WIDE.U32 R66, R5, R2, R66 ;  /* 0x0000000205427225 */ /* 0x000fe200078e0042 */
[----:B------:R-:W-:Y:S02]  /*411e0*/  IADD3 R22, P0, PT, R22, R29, RZ ;  /* 0x0000001d16167210 */ /* 0x000fe40007f1e0ff */
[----:B------:R-:W-:Y:S01]  /*411f0*/  IADD3 R30, P2, PT, R55, R33, RZ ;  /* 0x00000021371e7210 */ /* 0x000fe20007f5e0ff */
[----:B------:R-:W-:Y:S01]  /*41200*/  IMAD.WIDE.U32 R28, R53, R4, R56 ;  /* 0x00000004351c7225 */ /* 0x000fe200078e0038 */
[----:B------:R-:W-:-:S02]  /*41210*/  IADD3 R23, PT, PT, R34, R67, RZ ;  /* 0x0000004322177210 */ /* 0x000fc40007ffe0ff */
        /* <DEDUP_REMOVED lines=24> */
[----:B------:R-:W-:Y:S01]  /*413a0*/  IMAD R25, R25, R37, RZ ;  /* 0x0000002519197224 */ /* 0x000fe200078e02ff */
[----:B------:R-:W-:Y:S01]  /*413b0*/  IADD3.X R29, PT, PT, RZ, RZ, RZ, P4, !PT ;  /* 0x000000ffff1d7210 */ /* 0x000fe200027fe4ff */
[----:B------:R-:W-:Y:S01]  /*413c0*/  IMAD.WIDE.U32 R52, R31, UR18, R52 ;  /* 0x000000121f347c25 */ /* 0x000fe2000f8e0034 */
        /* <DEDUP_REMOVED lines=16> */
[----:B------:R-:W-:Y:S01]  /*414d0*/  IADD3 R33, P3, PT, R33, R30, RZ ;  /* 0x0000001e21217210 */ /* 0x000fe20007f7e0ff */
[----:B------:R-:W-:Y:S01]  /*414e0*/  IMAD.X R29, RZ, RZ, RZ, P1 ;  /* 0x000000ffff1d7224 */ /* 0x000fe200008e06ff */
[----:B------:R-:W-:Y:S01]  /*414f0*/  IADD3.X R27, PT, PT, RZ, RZ, RZ, P2, !PT ;  /* 0x000000ffff1b7210 */ /* 0x000fe200017fe4ff */
[----:B------:R-:W-:Y:S01]  /*41500*/  IMAD.WIDE.U32 R52, R19, UR17, R52 ;  /* 0x0000001113347c25 */ /* 0x000fe2000f8e0034 */
[----:B------:R-:W-:-:S03]  /*41510*/  IADD3 R20, P5, PT, R21, R18, RZ ;  /* 0x0000001215147210 */ /* 0x000fc60007fbe0ff */
[----:B------:R-:W-:Y:S01]  /*41520*/  IMAD.X R30, RZ, RZ, RZ, P3 ;  /* 0x000000ffff1e7224 */ /* 0x000fe200018e06ff */
[----:B------:R-:W-:Y:S01]  /*41530*/  IADD3 R21, P3, PT, R23, R40, RZ ;  /* 0x0000002817157210 */ /* 0x000fe20007f7e0ff */
[----:B------:R-:W-:-:S03]  /*41540*/  IMAD.WIDE.U32 R28, R31, UR19, R28 ;  /* 0x000000131f1c7c25 */ /* 0x000fc6000f8e001c */
[----:B------:R-:W-:Y:S01]  /*41550*/  IADD3 R30, P1, PT, R30, R21, RZ ;  /* 0x000000151e1e7210 */ /* 0x000fe20007f3e0ff */
[----:B------:R-:W-:Y:S02]  /*41560*/  IMAD.IADD R55, R7, 0x1, R53 ;  /* 0x0000000107377824 */ /* 0x000fe400078e0235 */
[----:B------:R-:W-:Y:S02]  /*41570*/  HFMA2 R53, -RZ, RZ, 0, 0 ;  /* 0x00000000ff357431 */ /* 0x000fe400000001ff */
[----:B------:R-:W-:Y:S01]  /*41580*/  IMAD.X R21, RZ, RZ, RZ, P5 ;  /* 0x000000ffff157224 */ /* 0x000fe200028e06ff */
[----:B------:R-:W-:Y:S01]  /*41590*/  IADD3 R29, PT, PT, R17, R29, RZ ;  /* 0x0000001d111d7210 */ /* 0x000fe20007ffe0ff */
[----:B------:R-:W-:Y:S01]  /*415a0*/  IMAD.WIDE.U32 R26, R65, R3, R26 ;  /* 0x00000003411a7225 */ /* 0x000fe200078e001a */
[----:B------:R-:W-:Y:S02]  /*415b0*/  IADD3 R54, P2, PT, R55, R28, RZ ;  /* 0x0000001c37367210 */ /* 0x000fe40007f5e0ff */
[----:B------:R-:W-:Y:S01]  /*415c0*/  IADD3.X R40, PT, PT, RZ, RZ, RZ, P3, !PT ;  /* 0x000000ffff287210 */ /* 0x000fe20001ffe4ff */
[----:B------:R-:W-:Y:S01]  /*415d0*/  IMAD.WIDE.U32 R20, R5, R38, R20 ;  /* 0x0000002605147225 */ /* 0x000fe200078e0014 */
[----:B------:R-:W-:-:S03]  /*415e0*/  IADD3 R28, P5, PT, R29, R26, RZ ;  /* 0x0000001a1d1c7210 */ /* 0x000fc60007fbe0ff */
[----:B------:R-:W-:Y:S02]  /*415f0*/  IMAD R5, R52, UR11, RZ ;  /* 0x0000000b34057c24 */ /* 0x000fe4000f8e02ff */
[----:B------:R-:W-:Y:S02]  /*41600*/  IMAD.IADD R27, R35, 0x1, R27 ;  /* 0x00000001231b7824 */ /* 0x000fe400078e021b */
[----:B------:R-:W-:Y:S02]  /*41610*/  IMAD.X R55, RZ, RZ, RZ, P2 ;  /* 0x000000ffff377224 */ /* 0x000fe400010e06ff */
[----:B------:R-:W-:Y:S01]  /*41620*/  IMAD.HI.U32 R23, R5, UR16, R52 ;  /* 0x0000001005177c27 */ /* 0x000fe2000f8e0034 */
[----:B------:R-:W-:-:S03]  /*41630*/  IADD3 R26, P2, PT, R20, R27, RZ ;  /* 0x0000001b141a7210 */ /* 0x000fc60007f5e0ff */
        /* <DEDUP_REMOVED lines=16> */
[----:B------:R-:W-:Y:S01]  /*41740*/  IMAD.WIDE.U32 R20, R5, UR17, R20 ;  /* 0x0000001105147c25 */ /* 0x000fe2000f8e0014 */
[----:B------:R-:W-:-:S02]  /*41750*/  IADD3 R26, P4, PT, R27, R18, RZ ;  /* 0x000000121b1a7210 */ /* 0x000fc40007f9e0ff */
[----:B------:R-:W-:Y:S01]  /*41760*/  IADD3 R23, P2, PT, R23, R32, RZ ;  /* 0x0000002017177210 */ /* 0x000fe20007f5e0ff */
[----:B------:R-:W-:Y:S02]  /*41770*/  IMAD.X R29, RZ, RZ, RZ, P6 ;  /* 0x000000ffff1d7224 */ /* 0x000fe400030e06ff */
[----:B------:R-:W-:Y:S01]  /*41780*/  IMAD.WIDE.U32 R32, R19, UR19, R52 ;  /* 0x0000001313207c25 */ /* 0x000fe2000f8e0034 */
        /* <DEDUP_REMOVED lines=16> */
[----:B------:R-:W-:Y:S01]  /*41890*/  IMAD.WIDE.U32 R32, R19, R2, R32 ;  /* 0x0000000213207225 */ /* 0x000fe200078e0020 */
[----:B------:R-:W-:Y:S02]  /*418a0*/  MOV R30, R52 ;  /* 0x00000034001e7202 */ /* 0x000fe40000000f00 */
        /* <DEDUP_REMOVED lines=57> */
[----:B------:R-:W-:Y:S01]  /*41c40*/  IMAD.MOV.U32 R28, RZ, RZ, R54 ;  /* 0x000000ffff1c7224 */ /* 0x000fe200078e0036 */
[----:B------:R-:W-:Y:S01]  /*41c50*/  IADD3 R18, P2, PT, R18, R21, RZ ;  /* 0x0000001512127210 */ /* 0x000fe20007f5e0ff */
[----:B------:R-:W-:Y:S01]  /*41c60*/  IMAD.MOV.U32 R26, RZ, RZ, R56 ;  /* 0x000000ffff1a7224 */ /* 0x000fe200078e0038 */
[----:B------:R-:W-:Y:S01]  /*41c70*/  IADD3.X R21, PT, PT, RZ, RZ, RZ, P5, !PT ;  /* 0x000000ffff157210 */ /* 0x000fe20002ffe4ff */
[----:B------:R-:W-:Y:S01]  /*41c80*/  IMAD.WIDE.U32 R66, R5, R4, R66 ;  /* 0x0000000405427225 */ /* 0x000fe200078e0042 */
[----:B------:R-:W-:-:S02]  /*41c90*/  IADD3 R19, P4, PT, R19, R18, RZ ;  /* 0x0000001213137210 */ /* 0x000fc40007f9e0ff */
[----:B------:R-:W-:Y:S01]  /*41ca0*/  IADD3 R21, PT, PT, R21, R23, R22 ;  /* 0x0000001715157210 */ /* 0x000fe20007ffe016 */
[----:B------:R-:W-:Y:S01]  /*41cb0*/  IMAD.IADD R18, R36, 0x1, R67 ;  /* 0x0000000124127824 */ /* 0x000fe200078e0243 */
[----:B------:R-:W-:Y:S01]  /*41cc0*/  IADD3.X R22, PT, PT, RZ, RZ, RZ, P3, !PT ;  /* 0x000000ffff167210 */ /* 0x000fe20001ffe4ff */
        /* <DEDUP_REMOVED lines=9> */
[----:B------:R-:W-:Y:S02]  /*41d60*/  IMAD.MOV.U32 R22, RZ, RZ, R66 ;  /* 0x000000ffff167224 */ /* 0x000fe400078e0042 */
        /* <DEDUP_REMOVED lines=29> */
.L_x_418:
        /* <DEDUP_REMOVED lines=23> */
.L_x_419:
[----:B------:R-:W-:Y:S02]  /*420b0*/  HFMA2 R55, -RZ, RZ, 0, 0 ;  /* 0x00000000ff377431 */ /* 0x000fe400000001ff */
[----:B------:R-:W-:Y:S01]  /*420c0*/  IMAD.WIDE.U32 R52, R51, R11, RZ ;  /* 0x0000000b33347225 */ /* 0x000fe200078e00ff */
[----:B------:R-:W-:Y:S01]  /*420d0*/  UMOV UR4, URZ ;  /* 0x000000ff00047c82 */ /* 0x000fe20008000000 */
[----:B------:R-:W-:Y:S01]  /*420e0*/  UMOV UR5, URZ ;  /* 0x000000ff00057c82 */ /* 0x000fe20008000000 */
[----:B------:R-:W-:Y:S01]  /*420f0*/  UMOV UR6, URZ ;  /* 0x000000ff00067c82 */ /* 0x000fe20008000000 */
[----:B------:R-:W-:Y:S02]  /*42100*/  VIADD R54, R53, UR4 ;  /* 0x0000000435367c36 */ /* 0x000fe40008000000 */
[----:B------:R-:W-:Y:S02]  /*42110*/  HFMA2 R53, -RZ, RZ, 0, 0 ;  /* 0x00000000ff357431 */ /* 0x000fe400000001ff */
[----:B------:R-:W-:Y:S01]  /*42120*/  IMAD R23, R52, UR11, RZ ;  /* 0x0000000b34177c24 */ /* 0x000fe2000f8e02ff */
[----:B------:R-:W-:Y:S01]  /*42130*/  UMOV UR7, URZ ;  /* 0x000000ff00077c82 */ /* 0x000fe20008000000 */
[----:B------:R-:W-:-:S02]  /*42140*/  IMAD.MOV.U32 R57, RZ, RZ, RZ ;  /* 0x000000ffff397224 */ /* 0x000fc400078e00ff */
[----:B------:R-:W-:Y:S02]  /*42150*/  HFMA2 R69, -RZ, RZ, 0, 0 ;  /* 0x00000000ff457431 */ /* 0x000fe400000001ff */
[----:B------:R-:W-:Y:S01]  /*42160*/  IMAD.WIDE.U32 R54, R11, R49, R54 ;  /* 0x000000310b367225 */ /* 0x000fe200078e0036 */
[----:B------:R-:W-:Y:S01]  /*42170*/  UMOV UR8, URZ ;  /* 0x000000ff00087c82 */ /* 0x000fe20008000000 */
[----:B------:R-:W-:Y:S01]  /*42180*/  UMOV UR9, URZ ;  /* 0x000000ff00097c82 */ /* 0x000fe20008000000 */
[----:B------:R-:W-:Y:S01]  /*42190*/  UMOV UR10, URZ ;  /* 0x000000ff000a7c82 */ /* 0x000fe20008000000 */
[----:B------:R-:W-:Y:S02]  /*421a0*/  VIADD R56, R55, UR5 ;  /* 0x0000000537387c36 */ /* 0x000fe40008000000 */
[----:B------:R-:W-:Y:S02]  /*421b0*/  IMAD.MOV.U32 R55, RZ, RZ, RZ ;  /* 0x000000ffff377224 */ /* 0x000fe400078e00ff */
[----:B------:R-:W-:-:S04]  /*421c0*/  IMAD.HI.U32 R67, R23, UR16, R52 ;  /* 0x0000001017437c27 */ /* 0x000fc8000f8e0034 */
[----:B------:R-:W-:Y:S01]  /*421d0*/  IMAD.WIDE.U32 R54, R16, R51, R54 ;  /* 0x0000003310367225 */ /* 0x000fe200078e0036 */
[----:B------:R-:W-:-:S03]  /*421e0*/  IADD3 R67, PT, PT, R0, R67, RZ ;  /* 0x0000004300437210 */ /* 0x000fc60007ffe0ff */
[----:B------:R-:W-:Y:S01]  /*421f0*/  IMAD.WIDE.U32 R52, R11, R47, R56 ;  /* 0x0000002f0b347225 */ /* 0x000fe200078e0038 */
[----:B------:R-:W-:-:S03]  /*42200*/  IADD3 R66, P1, PT, R67, R54, RZ ;  /* 0x0000003643427210 */ /* 0x000fc60007f3e0ff */
[----:B------:R-:W-:Y:S01]  /*42210*/  VIADD R57, R55, UR4 ;  /* 0x0000000437397c36 */ /* 0x000fe20008000000 */
[----:B------:R-:W-:Y:S01]  /*42220*/  IADD3.X R67, PT, PT, RZ, RZ, RZ, P1, !PT ;  /* 0x000000ffff437210 */ /* 0x000fe20000ffe4ff */
[----:B------:R-:W-:-:S03]  /*42230*/  IMAD.MOV.U32 R55, RZ, RZ, RZ ;  /* 0x000000ffff377224 */ /* 0x000fc600078e00ff */
[----:B------:R-:W-:Y:S01]  /*42240*/  IADD3 R56, P0, PT, R57, R52, RZ ;  /* 0x0000003439387210 */ /* 0x000fe20007f1e0ff */
[----:B------:R-:W-:Y:S02]  /*42250*/  VIADD R52, R53, UR6 ;  /* 0x0000000635347c36 */ /* 0x000fe40008000000 */
[----:B------:R-:W-:Y:S02]  /*42260*/  IMAD.MOV.U32 R53, RZ, RZ, RZ ;  /* 0x000000ffff357224 */ /* 0x000fe400078e00ff */
[----:B------:R-:W-:Y:S02]  /*42270*/  IMAD.X R57, RZ, RZ, RZ, P0 ;  /* 0x000000ffff397224 */ /* 0x000fe400000e06ff */
[----:B------:R-:W-:-:S04]  /*42280*/  IMAD.WIDE.U32 R52, R11, R45, R52 ;  /* 0x0000002d0b347225 */ /* 0x000fc800078e0034 */
[----:B------:R-:W-:Y:S01]  /*42290*/  IMAD.WIDE.U32 R56, R16, R49, R56 ;  /* 0x0000003110387225 */ /* 0x000fe200078e0038 */
[----:B------:R-:W-:-:S03]  /*422a0*/  IADD3 R54, PT, PT, R53, UR7, RZ ;  /* 0x0000000735367c10 */ /* 0x000fc6000fffe0ff */
[----:B------:R-:W-:Y:S02]  /*422b0*/  VIADD R65, R57, UR5 ;  /* 0x0000000539417c36 */ /* 0x000fe40008000000 */
[----:B------:R-:W-:-:S03]  /*422c0*/  IMAD.WIDE.U32 R66, R23, UR17, R66 ;  /* 0x0000001117427c25 */ /* 0x000fc6000f8e0042 */
[----:B------:R-:W-:Y:S01]  /*422d0*/  IADD3 R64, P0, PT, R65, R52, RZ ;  /* 0x0000003441407210 */ /* 0x000fe20007f1e0ff */
[----:B------:R-:W-:Y:S02]  /*422e0*/  IMAD R19, R66, UR11, RZ ;  /* 0x0000000b42137c24 */ /* 0x000fe4000f8e02ff */
[----:B------:R-:W-:Y:S01]  /*422f0*/  IMAD.MOV.U32 R68, RZ, RZ, R66 ;  /* 0x000000ffff447224 */ /* 0x000fe200078e0042 */
[----:B------:R-:W-:Y:S01]  /*42300*/  MOV R66, R56 ;  /* 0x0000003800427202 */ /* 0x000fe20000000f00 */
[----:B------:R-:W-:Y:S02]  /*42310*/  IMAD.IADD R5, R7, 0x1, R67 ;  /* 0x0000000107057824 */ /* 0x000fe400078e0243 */
[----:B------:R-:W-:Y:S02]  /*42320*/  IMAD.MOV.U32 R67, RZ, RZ, RZ ;  /* 0x000000ffff437224 */ /* 0x000fe400078e00ff */
[----:B------:R-:W-:Y:S02]  /*42330*/  IMAD.X R65, RZ, RZ, RZ, P0 ;  /* 0x000000ffff417224 */ /* 0x000fe400000e06ff */
[----:B------:R-:W-:-:S04]  /*42340*/  IMAD.WIDE.U32 R66, R71, R51, R66 ;  /* 0x0000003347427225 */ /* 0x000fc800078e0042 */
[----:B------:R-:W-:Y:S01]  /*42350*/  IMAD.WIDE.U32 R52, R11, R43, R54 ;  /* 0x0000002b0b347225 */ /* 0x000fe200078e0036 */
[----:B------:R-:W-:-:S03]  /*42360*/  IADD3 R67, PT, PT, R67, UR4, RZ ;  /* 0x0000000443437c10 */ /* 0x000fc6000fffe0ff */
[----:B------:R-:W-:-:S04]  /*42370*/  IMAD.WIDE.U32 R54, R16, R47, R64 ;  /* 0x0000002f10367225 */ /* 0x000fc800078e0040 */
[----:B------:R-:W-:Y:S01]  /*42380*/  IMAD.HI.U32 R73, R19, UR16, R68 ;  /* 0x0000001013497c27 */ /* 0x000fe2000f8e0044 */
[----:B------:R-:W-:Y:S02]  /*42390*/  IADD3 R68, P2, PT, R5, R66, RZ ;  /* 0x0000004205447210 */ /* 0x000fe40007f5e0ff */
[----:B------:R-:W-:Y:S01]  /*423a0*/  IADD3 R66, P1, PT, R67, R54, RZ ;  /* 0x0000003643427210 */ /* 0x000fe20007f3e0ff */
[----:B------:R-:W-:Y:S01]  /*423b0*/  VIADD R65, R55, UR6 ;  /* 0x0000000637417c36 */ /* 0x000fe20008000000 */
[----:B------:R-:W-:Y:S01]  /*423c0*/  IADD3.X R69, PT, PT, RZ, RZ, RZ, P2, !PT ;  /* 0x000000ffff457210 */ /* 0x000fe200017fe4ff */
[----:B------:R-:W-:Y:S01]  /*423d0*/  VIADD R56, R53, UR8 ;  /* 0x0000000835387c36 */ /* 0x000fe20008000000 */
[----:B------:R-:W-:Y:S01]  /*423e0*/  IADD3.X R67, PT, PT, RZ, RZ, RZ, P1, !PT ;  /* 0x000000ffff437210 */ /* 0x000fe20000ffe4ff */
[----:B------:R-:W-:Y:S01]  /*423f0*/  IMAD.MOV.U32 R57, RZ, RZ, RZ ;  /* 0x000000ffff397224 */ /* 0x000fe200078e00ff */
[----:B------:R-:W-:Y:S01]  /*42400*/  IADD3 R64, P0, PT, R65, R52, RZ ;  /* 0x0000003441407210 */ /* 0x000fe20007f1e0ff */
[----:B------:R-:W-:-:S02]  /*42410*/  IMAD.IADD R73, R0, 0x1, R73 ;  /* 0x0000000100497824 */ /* 0x000fc400078e0249 */
[----:B------:R-:W-:Y:S02]  /*42420*/  HFMA2 R53, -RZ, RZ, 0, 0 ;  /* 0x00000000ff357431 */ /* 0x000fe400000001ff */
[----:B------:R-:W-:-:S04]  /*42430*/  IMAD.WIDE.U32 R66, R71, R49, R66 ;  /* 0x0000003147427225 */ /* 0x000fc800078e0042 */
[----:B------:R-:W-:Y:S02]  /*42440*/  IMAD.X R65, RZ, RZ, RZ, P0 ;  /* 0x000000ffff417224 */ /* 0x000fe400000e06ff */
[----:B------:R-:W-:-:S04]  /*42450*/  IMAD.WIDE.U32 R56, R11, R41, R56 ;  /* 0x000000290b387225 */ /* 0x000fc800078e0038 */
[----:B------:R-:W-:-:S04]  /*42460*/  IMAD.WIDE.U32 R64, R16, R45, R64 ;  /* 0x0000002d10407225 */ /* 0x000fc800078e0040 */
[----:B------:R-:W-:Y:S02]  /*42470*/  VIADD R5, R67, UR5 ;  /* 0x0000000543057c36 */ /* 0x000fe40008000000 */
[----:B------:R-:W-:Y:S02]  /*42480*/  VIADD R54, R57, UR9 ;  /* 0x0000000939367c36 */ /* 0x000fe40008000000 */
[----:B------:R-:W-:Y:S01]  /*42490*/  VIADD R57, R65, UR7 ;  /* 0x0000000741397c36 */ /* 0x000fe20008000000 */
[----:B------:R-:W-:Y:S01]  /*424a0*/  IADD3 R64, P0, PT, R5, R64, RZ ;  /* 0x0000004005407210 */ /* 0x000fe20007f1e0ff */
[----:B------:R-:W-:-:S03]  /*424b0*/  IMAD.WIDE.U32 R68, R23, UR18, R68 ;  /* 0x0000001217447c25 */ /* 0x000fc6000f8e0044 */
[----:B------:R-:W-:Y:S01]  /*424c0*/  IADD3.X R65, PT, PT, RZ, RZ, RZ, P0, !PT ;  /* 0x000000ffff417210 */ /* 0x000fe200007fe4ff */
[----:B------:R-:W-:Y:S01]  /*424d0*/  IMAD.MOV.U32 R67, RZ, RZ, RZ ;  /* 0x000000ffff437224 */ /* 0x000fe200078e00ff */
        /* <DEDUP_REMOVED lines=8> */
[----:B------:R-:W-:Y:S02]  /*42560*/  VIADD R67, R67, UR4 ;  /* 0x0000000443437c36 */ /* 0x000fe40008000000 */
[----:B------:R-:W-:Y:S01]  /*42570*/  IMAD.MOV.U32 R55, RZ, RZ, RZ ;  /* 0x000000ffff377224 */ /* 0x000fe200078e00ff */
[----:B------:R-:W-:Y:S01]  /*42580*/  IADD3.X R69, PT, PT, RZ, RZ, RZ, P1, !PT ;  /* 0x000000ffff457210 */ /* 0x000fe20000ffe4ff */
[----:B------:R-:W-:Y:S01]  /*42590*/  VIADD R65, R65, UR6 ;  /* 0x0000000641417c36 */ /* 0x000fe20008000000 */
[----:B------:R-:W-:Y:S01]  /*425a0*/  IADD3 R66, P0, PT, R67, R64, RZ ;  /* 0x0000004043427210 */ /* 0x000fe20007f1e0ff */
[----:B------:R-:W-:-:S03]  /*425b0*/  IMAD.WIDE.U32 R56, R16, R43, R56 ;  /* 0x0000002b10387225 */ /* 0x000fc600078e0038 */
[----:B------:R-:W-:Y:S01]  /*425c0*/  IADD3.X R67, PT, PT, RZ, RZ, RZ, P0, !PT ;  /* 0x000000ffff437210 */ /* 0x000fe200007fe4ff */
[----:B------:R-:W-:Y:S01]  /*425d0*/  IMAD.WIDE.U32 R54, R11, R39, R54 ;  /* 0x000000270b367225 */ /* 0x000fe200078e0036 */
[----:B------:R-:W-:-:S03]  /*425e0*/  IADD3 R64, P1, PT, R65, R56, RZ ;  /* 0x0000003841407210 */ /* 0x000fc60007f3e0ff */
[----:B------:R-:W-:Y:S01]  /*425f0*/  IMAD.WIDE.U32 R72, R19, UR17, R72 ;  /* 0x0000001113487c25 */ /* 0x000fe2000f8e0048 */
[----:B------:R-:W-:-:S03]  /*42600*/  IADD3 R52, PT, PT, R55, UR10, RZ ;  /* 0x0000000a37347c10 */ /* 0x000fc6000fffe0ff */
[----:B------:R-:W-:Y:S02]  /*42610*/  IMAD.IADD R5, R7, 0x1, R73 ;  /* 0x0000000107057824 */ /* 0x000fe400078e0249 */
[----:B------:R-:W-:-:S04]  /*42620*/  IMAD.WIDE.U32 R68, R23, UR19, R68 ;  /* 0x0000001317447c25 */ /* 0x000fc8000f8e0044 */
[----:B------:R-:W-:Y:S01]  /*42630*/  VIADD R57, R57, UR8 ;  /* 0x0000000839397c36 */ /* 0x000fe20008000000 */
[----:B------:R-:W-:Y:S01]  /*42640*/  IADD3 R68, P2, PT, R5, R68, RZ ;  /* 0x0000004405447210 */ /* 0x000fe20007f5e0ff */
[----:B------:R-:W-:Y:S02]  /*42650*/  IMAD.X R65, RZ, RZ, RZ, P1 ;  /* 0x000000ffff417224 */ /* 0x000fe400008e06ff */
[----:B------:R-:W-:Y:S01]  /*42660*/  IMAD.WIDE.U32 R66, R8, R49, R66 ;  /* 0x0000003108427225 */ /* 0x000fe200078e0042 */
[----:B------:R-:W-:-:S03]  /*42670*/  IADD3 R56, P0, PT, R57, R54, RZ ;  /* 0x0000003639387210 */ /* 0x000fc60007f1e0ff */
[----:B------:R-:W-:Y:S01]  /*42680*/  IMAD.WIDE.U32 R52, R37, R11, R52 ;  /* 0x0000000b25347225 */ /* 0x000fe200078e0034 */
[----:B------:R-:W-:-:S03]  /*42690*/  IADD3.X R57, PT, PT, RZ, RZ, RZ, P0, !PT ;  /* 0x000000ffff397210 */ /* 0x000fc600007fe4ff */
[----:B------:R-:W-:Y:S02]  /*426a0*/  IMAD R11, R72, UR11, RZ ;  /* 0x0000000b480b7c24 */ /* 0x000fe4000f8e02ff */
[----:B------:R-:W-:Y:S02]  /*426b0*/  IMAD.MOV.U32 R73, RZ, RZ, RZ ;  /* 0x000000ffff497224 */ /* 0x000fe400078e00ff */
[----:B------:R-:W-:-:S04]  /*426c0*/  IMAD.WIDE.U32 R54, R71, R45, R64 ;  /* 0x0000002d47367225 */ /* 0x000fc800078e0040 */
[----:B------:R-:W-:Y:S01]  /*426d0*/  VIADD R65, R67, UR5 ;  /* 0x0000000543417c36 */ /* 0x000fe20008000000 */
[----:B------:R-:W-:Y:S01]  /*426e0*/  MOV R67, RZ ;  /* 0x000000ff00437202 */ /* 0x000fe20000000f00 */
[----:B------:R-:W-:Y:S02]  /*426f0*/  IMAD.IADD R25, R17, 0x1, R69 ;  /* 0x0000000111197824 */ /* 0x000fe400078e0245 */
[----:B------:R-:W-:Y:S01]  /*42700*/  IMAD.HI.U32 R73, R11, UR16, R72 ;  /* 0x000000100b497c27 */ /* 0x000fe2000f8e0048 */
[----:B------:R-:W-:-:S03]  /*42710*/  IADD3 R64, P1, PT, R65, R54, RZ ;  /* 0x0000003641407210 */ /* 0x000fc60007f3e0ff */
[----:B------:R-:W-:Y:S01]  /*42720*/  IMAD.X R69, RZ, RZ, RZ, P2 ;  /* 0x000000ffff457224 */ /* 0x000fe200010e06ff */
[----:B------:R-:W-:Y:S01]  /*42730*/  IADD3 R5, PT, PT, R0, R73, RZ ;  /* 0x0000004900057210 */ /* 0x000fe20007ffe0ff */
[----:B------:R-:W-:Y:S01]  /*42740*/  VIADD R55, R55, UR7 ;  /* 0x0000000737377c36 */ /* 0x000fe20008000000 */
[----:B------:R-:W-:Y:S01]  /*42750*/  IADD3.X R65, PT, PT, RZ, RZ, RZ, P1, !PT ;  /* 0x000000ffff417210 */ /* 0x000fe20000ffe4ff */
[----:B------:R-:W-:-:S04]  /*42760*/  IMAD.WIDE.U32 R68, R19, UR18, R68 ;  /* 0x0000001213447c25 */ /* 0x000fc8000f8e0044 */
[----:B------:R-:W-:Y:S01]  /*42770*/  IMAD.WIDE.U32 R56, R16, R41, R56 ;  /* 0x0000002910387225 */ /* 0x000fe200078e0038 */
[----:B------:R-:W-:-:S03]  /*42780*/  IADD3 R54, P2, PT, R5, R68, RZ ;  /* 0x0000004405367210 */ /* 0x000fc60007f5e0ff */
[----:B------:R-:W-:Y:S01]  /*42790*/  IMAD.WIDE.U32 R66, R100, R51, R66 ;  /* 0x0000003364427225 */ /* 0x000fe200078e0042 */
[----:B------:R-:W-:Y:S02]  /*427a0*/  IADD3 R56, P0, PT, R55, R56, RZ ;  /* 0x0000003837387210 */ /* 0x000fe40007f1e0ff */
[----:B------:R-:W-:Y:S01]  /*427b0*/  IADD3.X R55, PT, PT, RZ, RZ, RZ, P2, !PT ;  /* 0x000000ffff377210 */ /* 0x000fe200017fe4ff */
[----:B------:R-:W-:Y:S01]  /*427c0*/  VIADD R27, R57, UR9 ;  /* 0x00000009391b7c36 */ /* 0x000fe20008000000 */
[----:B------:R-:W-:Y:S01]  /*427d0*/  IADD3 R68, P1, PT, R25, R66, RZ ;  /* 0x0000004219447210 */ /* 0x000fe20007f3e0ff */
[----:B------:R-:W-:Y:S01]  /*427e0*/  VIADD R25, R67, UR4 ;  /* 0x0000000443197c36 */ /* 0x000fe20008000000 */
[----:B------:R-:W-:Y:S01]  /*427f0*/  IADD3.X R57, PT, PT, RZ, RZ, RZ, P0, !PT ;  /* 0x000000ffff397210 */ /* 0x000fe200007fe4ff */
[----:B------:R-:W-:Y:S01]  /*42800*/  IMAD.WIDE.U32 R66, R8, R47, R64 ;  /* 0x0000002f08427225 */ /* 0x000fe200078e0040 */
[----:B------:R-:W-:-:S03]  /*42810*/  IADD3 R64, P0, PT, R27, R52, RZ ;  /* 0x000000341b407210 */ /* 0x000fc60007f1e0ff */
[----:B------:R-:W-:Y:S02]  /*42820*/  IMAD.IADD R21, R9, 0x1, R69 ;  /* 0x0000000109157824 */ /* 0x000fe400078e0245 */
[----:B------:R-:W-:Y:S02]  /*42830*/  IMAD.MOV.U32 R5, RZ, RZ, RZ ;  /* 0x000000ffff057224 */ /* 0x000fe400078e00ff */
[----:B------:R-:W-:Y:S01]  /*42840*/  IMAD.X R69, RZ, RZ, RZ, P1 ;  /* 0x000000ffff457224 */ /* 0x000fe200008e06ff */
[----:B------:R-:W-:Y:S01]  /*42850*/  IADD3 R52, P1, PT, R25, R66, RZ ;  /* 0x0000004219347210 */ /* 0x000fe20007f3e0ff */
[----:B------:R-:W-:Y:S02]  /*42860*/  VIADD R25, R67, UR6 ;  /* 0x0000000643197c36 */ /* 0x000fe40008000000 */
[----:B------:R-:W-:Y:S01]  /*42870*/  IMAD.IADD R38, R53, 0x1, R5 ;  /* 0x0000000135267824 */ /* 0x000fe200078e0205 */
[----:B------:R-:W-:Y:S01]  /*42880*/  IADD3.X R53, PT, PT, RZ, RZ, RZ, P1, !PT ;  /* 0x000000ffff357210 */ /* 0x000fe20000ffe4ff */
[----:B------:R-:W-:-:S04]  /*42890*/  IMAD.WIDE.U32 R56, R71, R43, R56 ;  /* 0x0000002b47387225 */ /* 0x000fc800078e0038 */
[----:B------:R-:W-:Y:S01]  /*428a0*/  IMAD.WIDE.U32 R66, R23, R2, R68 ;  /* 0x0000000217427225 */ /* 0x000fe200078e0044 */
[----:B------:R-:W-:-:S03]  /*428b0*/  IADD3 R56, P2, PT, R25, R56, RZ ;  /* 0x0000003819387210 */ /* 0x000fc60007f5e0ff */
[----:B------:R-:W-:Y:S01]  /*428c0*/  IMAD.X R65, RZ, RZ, RZ, P0 ;  /* 0x000000ffff417224 */ /* 0x000fe200000e06ff */
[----:B------:R-:W-:Y:S01]  /*428d0*/  IADD3 R29, PT, PT, R34, R67, RZ ;  /* 0x00000043221d7210 */ /* 0x000fe20007ffe0ff */
[----:B------:R-:W-:Y:S01]  /*428e0*/  IMAD.WIDE.U32 R68, R11, UR17, R54 ;  /* 0x000000110b447c25 */ /* 0x000fe2000f8e0036 */
[----:B------:R-:W-:-:S03]  /*428f0*/  IADD3 R54, P0, PT, R21, R66, RZ ;  /* 0x0000004215367210 */ /* 0x000fc60007f1e0ff */
[----:B------:R-:W-:Y:S01]  /*42900*/  VIADD R57, R57, UR8 ;  /* 0x0000000839397c36 */ /* 0x000fe20008000000 */
[----:B------:R-:W-:Y:S01]  /*42910*/  IADD3.X R55, PT, PT, RZ, RZ, RZ, P0, !PT ;  /* 0x000000ffff377210 */ /* 0x000fe200007fe4ff */
[----:B------:R-:W-:-:S04]  /*42920*/  IMAD.WIDE.U32 R64, R16, R39, R64 ;  /* 0x0000002710407225 */ /* 0x000fc800078e0040 */
[----:B------:R-:W-:Y:S01]  /*42930*/  IMAD.WIDE.U32 R66, R100, R49, R52 ;  /* 0x0000003164427225 */ /* 0x000fe200078e0034 */
[----:B------:R-:W-:-:S03]  /*42940*/  IADD3 R64, P1, PT, R57, R64, RZ ;  /* 0x0000004039407210 */ /* 0x000fc60007f3e0ff */
[----:B------:R-:W-:Y:S02]  /*42950*/  IMAD.IADD R25, R7, 0x1, R69 ;  /* 0x0000000107197824 */ /* 0x000fe400078e0245 */
[----:B------:R-:W-:Y:S02]  /*42960*/  IMAD R21, R68, UR11, RZ ;  /* 0x0000000b44157c24 */ /* 0x000fe4000f8e02ff */
[----:B------:R-:W-:Y:S02]  /*42970*/  IMAD.MOV.U32 R69, RZ, RZ, RZ ;  /* 0x000000ffff457224 */ /* 0x000fe400078e00ff */
[----:B------:R-:W-:Y:S02]  /*42980*/  VIADD R65, R65, UR10 ;  /* 0x0000000a41417c36 */ /* 0x000fe40008000000 */
[----:B------:R-:W-:Y:S02]  /*42990*/  IMAD.X R57, RZ, RZ, RZ, P2 ;  /* 0x000000ffff397224 */ /* 0x000fe400010e06ff */
[----:B------:R-:W-:-:S02]  /*429a0*/  VIADD R53, R67, UR5 ;  /* 0x0000000543357c36 */ /* 0x000fc40008000000 */
[----:B------:R-:W-:Y:S02]  /*429b0*/  HFMA2 R67, -RZ, RZ, 0, 0 ;  /* 0x00000000ff437431 */ /* 0x000fe400000001ff */
[----:B------:R-:W-:Y:S01]  /*429c0*/  IMAD.HI.U32 R33, R21, UR16, R68 ;  /* 0x0000001015217c27 */ /* 0x000fe2000f8e0044 */
[----:B------:R-:W-:-:S03]  /*429d0*/  IADD3 R68, P0, PT, R65, R38, RZ ;  /* 0x0000002641447210 */ /* 0x000fc60007f1e0ff */
[----:B------:R-:W-:-:S04]  /*429e0*/  IMAD.WIDE.U32 R56, R8, R45, R56 ;  /* 0x0000002d08387225 */ /* 0x000fc800078e0038 */
[----:B------:R-:W-:Y:S01]  /*429f0*/  IMAD.X R65, RZ, RZ, RZ, P1 ;  /* 0x000000ffff417224 */ /* 0x000fe200008e06ff */
[----:B------:R-:W-:Y:S01]  /*42a00*/  IADD3 R31, PT, PT, R57, UR7, RZ ;  /* 0x00000007391f7c10 */ /* 0x000fe2000fffe0ff */
[----:B------:R-:W-:Y:S01]  /*42a10*/  IMAD.WIDE.U32 R54, R19, UR19, R54 ;  /* 0x0000001313367c25 */ /* 0x000fe2000f8e0036 */
[----:B------:R-:W-:-:S03]  /*42a20*/  IADD3 R52, P2, PT, R53, R56, RZ ;  /* 0x0000003835347210 */ /* 0x000fc60007f5e0ff */
[----:B------:R-:W-:Y:S01]  /*42a30*/  IMAD.X R69, RZ, RZ, RZ, P0 ;  /* 0x000000ffff457224 */ /* 0x000fe200000e06ff */
[----:B------:R-:W-:Y:S01]  /*42a40*/  IADD3 R54, P0, PT, R25, R54, RZ ;  /* 0x0000003619367210 */ /* 0x000fe20007f1e0ff */
[----:B------:R-:W-:-:S04]  /*42a50*/  IMAD.WIDE.U32 R64, R71, R41, R64 ;  /* 0x0000002947407225 */ /* 0x000fc800078e0040 */
[----:B------:R-:W-:Y:S01]  /*42a60*/  IMAD.WIDE.U32 R66, R10, R51, R66 ;  /* 0x000000330a427225 */ /* 0x000fe200078e0042 */
[----:B------:R-:W-:-:S03]  /*42a70*/  IADD3 R64, P1, PT, R31, R64, RZ ;  /* 0x000000401f407210 */ /* 0x000fc60007f3e0ff */
[----:B------:R-:W-:Y:S01]  /*42a80*/  IMAD.WIDE.U32 R56, R37, R16, R68 ;  /* 0x0000001025387225 */ /* 0x000fe200078e0044 */
[----:B------:R-:W-:Y:S02]  /*42a90*/  IADD3 R68, P3, PT, R29, R66, RZ ;  /* 0x000000421d447210 */ /* 0x000fe40007f7e0ff */
[----:B------:R-:W-:Y:S01]  /*42aa0*/  IADD3 R67, PT, PT, R67, UR4, RZ ;  /* 0x0000000443437c10 */ /* 0x000fe2000fffe0ff */
[----:B------:R-:W-:Y:S01]  /*42ab0*/  VIADD R65, R65, UR9 ;  /* 0x0000000941417c36 */ /* 0x000fe20008000000 */
[----:B------:R-:W-:Y:S01]  /*42ac0*/  IADD3.X R69, PT, PT, RZ, RZ, RZ, P3, !PT ;  /* 0x000000ffff457210 */ /* 0x000fe20001ffe4ff */
[----:B------:R-:W-:Y:S02]  /*42ad0*/  IMAD.IADD R27, R17, 0x1, R55 ;  /* 0x00000001111b7824 */ /* 0x000fe400078e0237 */
[----:B------:R-:W-:Y:S02]  /*42ae0*/  IMAD.X R53, RZ, RZ, RZ, P2 ;  /* 0x000000ffff357224 */ /* 0x000fe400010e06ff */
[----:B------:R-:W-:Y:S01]  /*42af0*/  IMAD.X R55, RZ, RZ, RZ, P0 ;  /* 0x000000ffff377224 */ /* 0x000fe200000e06ff */
[----:B------:R-:W-:Y:S01]  /*42b00*/  IADD3 R72, P0, PT, R65, R56, RZ ;  /* 0x0000003841487210 */ /* 0x000fe20007f1e0ff */
[----:B------:R-:W-:-:S02]  /*42b10*/  IMAD.X R65, RZ, RZ, RZ, P1 ;  /* 0x000000ffff417224 */ /* 0x000fc400008e06ff */
[----:B------:R-:W-:-:S04]  /*42b20*/  IMAD.WIDE.U32 R52, R100, R47, R52 ;  /* 0x0000002f64347225 */ /* 0x000fc800078e0034 */
[----:B------:R-:W-:Y:S01]  /*42b30*/  IMAD.IADD R31, R5, 0x1, R57 ;  /* 0x00000001051f7824 */ /* 0x000fe200078e0239 */
[----:B------:R-:W-:Y:S01]  /*42b40*/  IADD3 R57, PT, PT, R0, R33, RZ ;  /* 0x0000002100397210 */ /* 0x000fe20007ffe0ff */
[----:B------:R-:W-:Y:S01]  /*42b50*/  IMAD.WIDE.U32 R54, R11, UR18, R54 ;  /* 0x000000120b367c25 */ /* 0x000fe2000f8e0036 */
[----:B------:R-:W-:-:S03]  /*42b60*/  IADD3 R66, P2, PT, R67, R52, RZ ;  /* 0x0000003443427210 */ /* 0x000fc60007f5e0ff */
[----:B------:R-:W-:Y:S01]  /*42b70*/  IMAD.X R73, RZ, RZ, RZ, P0 ;  /* 0x000000ffff497224 */ /* 0x000fe200000e06ff */
[----:B------:R-:W-:Y:S01]  /*42b80*/  IADD3 R56, P4, PT, R57, R54, RZ ;  /* 0x0000003639387210 */ /* 0x000fe20007f9e0ff */
[----:B------:R-:W-:-:S04]  /*42b90*/  IMAD.WIDE.U32 R64, R8, R43, R64 ;  /* 0x0000002b08407225 */ /* 0x000fc800078e0040 */
[----:B------:R-:W-:Y:S01]  /*42ba0*/  VIADD R29, R53, UR6 ;  /* 0x00000006351d7c36 */ /* 0x000fe20008000000 */
[----:B------:R-:W-:Y:S01]  /*42bb0*/  IADD3 R65, PT, PT, R65, UR8, RZ ;  /* 0x0000000841417c10 */ /* 0x000fe2000fffe0ff */
[----:B------:R-:W-:Y:S02]  /*42bc0*/  IMAD.IADD R25, R9, 0x1, R55 ;  /* 0x0000000109197824 */ /* 0x000fe400078e0237 */
[----:B------:R-:W-:Y:S01]  /*42bd0*/  IMAD.WIDE.U32 R54, R23, R3, R68 ;  /* 0x0000000317367225 */ /* 0x000fe200078e0044 */
[----:B------:R-:W-:-:S03]  /*42be0*/  IADD3 R68, P0, PT, R29, R64, RZ ;  /* 0x000000401d447210 */ /* 0x000fc60007f1e0ff */
[----:B------:R-:W-:Y:S01]  /*42bf0*/  IMAD.WIDE.U32 R52, R71, R39, R72 ;  /* 0x0000002747347225 */ /* 0x000fe200078e0048 */
[----:B------:R-:W-:-:S03]  /*42c00*/  IADD3 R72, P3, PT, R27, R54, RZ ;  /* 0x000000361b487210 */ /* 0x000fc60007f7e0ff */
[----:B------:R-:W-:Y:S01]  /*42c10*/  IMAD.X R67, RZ, RZ, RZ, P2 ;  /* 0x000000ffff437224 */ /* 0x000fe200010e06ff */
[----:B------:R-:W-:Y:S01]  /*42c20*/  IADD3 R64, P1, PT, R65, R52, RZ ;  /* 0x0000003441407210 */ /* 0x000fe20007f3e0ff */
[----:B------:R-:W-:Y:S01]  /*42c30*/  IMAD.X R69, RZ, RZ, RZ, P0 ;  /* 0x000000ffff457224 */ /* 0x000fe200000e06ff */
[----:B------:R-:W-:Y:S01]  /*42c40*/  IADD3 R52, PT, PT, R53, UR10, RZ ;  /* 0x0000000a35347c10 */ /* 0x000fe2000fffe0ff */
[----:B------:R-:W-:-:S03]  /*42c50*/  IMAD.WIDE.U32 R66, R10, R49, R66 ;  /* 0x000000310a427225 */ /* 0x000fc600078e0042 */
[----:B------:R-:W-:Y:S01]  /*42c60*/  IADD3 R54, P0, PT, R52, R31, RZ ;  /* 0x0000001f34367210 */ /* 0x000fe20007f1e0ff */
[----:B------:R-:W-:Y:S01]  /*42c70*/  IMAD.X R73, RZ, RZ, RZ, P3 ;  /* 0x000000ffff497224 */ /* 0x000fe200018e06ff */
[----:B------:R-:W-:Y:S01]  /*42c80*/  IADD3 R27, PT, PT, R67, UR5, RZ ;  /* 0x00000005431b7c10 */ /* 0x000fe2000fffe0ff */
[----:B------:R-:W-:-:S04]  /*42c90*/  IMAD.WIDE.U32 R52, R100, R45, R68 ;  /* 0x0000002d64347225 */ /* 0x000fc800078e0044 */
[----:B------:R-:W-:Y:S01]  /*42ca0*/  IMAD.X R65, RZ, RZ, RZ, P1 ;  /* 0x000000ffff417224 */ /* 0x000fe200008e06ff */
[----:B------:R-:W-:Y:S01]  /*42cb0*/  IADD3 R52, P3, PT, R27, R52, RZ ;  /* 0x000000341b347210 */ /* 0x000fe20007f7e0ff */
[----:B------:R-:W-:Y:S02]  /*42cc0*/  IMAD.X R57, RZ, RZ, RZ, P4 ;  /* 0x000000ffff397224 */ /* 0x000fe400020e06ff */
[----:B------:R-:W-:-:S04]  /*42cd0*/  IMAD.WIDE.U32 R68, R19, R2, R72 ;  /* 0x0000000213447225 */ /* 0x000fc800078e0048 */
[----:B------:R-:W-:Y:S01]  /*42ce0*/  IMAD.IADD R29, R35, 0x1, R55 ;  /* 0x00000001231d7824 */ /* 0x000fe200078e0237 */
[----:B------:R-:W-:Y:S01]  /*42cf0*/  IADD3 R31, PT, PT, R34, R69, RZ ;  /* 0x00000045221f7210 */ /* 0x000fe20007ffe0ff */
[----:B------:R-:W-:Y:S02]  /*42d00*/  VIADD R53, R53, UR7 ;  /* 0x0000000735357c36 */ /* 0x000fe40008000000 */
[----:B------:R-:W-:-:S04]  /*42d10*/  IMAD.WIDE.U32 R64, R8, R41, R64 ;  /* 0x0000002908407225 */ /* 0x000fc800078e0040 */
[----:B------:R-:W-:Y:S01]  /*42d20*/  IMAD.X R55, RZ, RZ, RZ, P0 ;  /* 0x000000ffff377224 */ /* 0x000fe200000e06ff */
[----:B------:R-:W-:Y:S01]  /*42d30*/  IADD3 R64, P2, PT, R53, R64, RZ ;  /* 0x0000004035407210 */ /* 0x000fe20007f5e0ff */
[----:B------:R-:W-:Y:S01]  /*42d40*/  IMAD.WIDE.U32 R72, R21, UR17, R56 ;  /* 0x0000001115487c25 */ /* 0x000fe2000f8e0038 */
[----:B------:R-:W-:Y:S02]  /*42d50*/  IADD3 R56, P4, PT, R25, R68, RZ ;  /* 0x0000004419387210 */ /* 0x000fe40007f9e0ff */
[----:B------:R-:W-:Y:S01]  /*42d60*/  IADD3.X R53, PT, PT, RZ, RZ, RZ, P3, !PT ;  /* 0x000000ffff357210 */ /* 0x000fe20001ffe4ff */
[----:B------:R-:W-:Y:S01]  /*42d70*/  IMAD.MOV.U32 R67, RZ, RZ, RZ ;  /* 0x000000ffff437224 */ /* 0x000fe200078e00ff */
[----:B------:R-:W-:Y:S01]  /*42d80*/  IADD3.X R57, PT, PT, RZ, RZ, RZ, P4, !PT ;  /* 0x000000ffff397210 */ /* 0x000fe200027fe4ff */
[----:B------:R-:W-:-:S04]  /*42d90*/  IMAD.WIDE.U32 R54, R37, R71, R54 ;  /* 0x0000004725367225 */ /* 0x000fc800078e0036 */
[----:B------:R-:W-:Y:S02]  /*42da0*/  VIADD R65, R65, UR9 ;  /* 0x0000000941417c36 */ /* 0x000fe40008000000 */
[----:B------:R-:W-:-:S03]  /*42db0*/  IMAD.WIDE.U32 R66, R101, R51, R66 ;  /* 0x0000003365427225 */ /* 0x000fc600078e0042 */
[----:B------:R-:W-:Y:S01]  /*42dc0*/  IADD3 R68, P1, PT, R65, R54, RZ ;  /* 0x0000003641447210 */ /* 0x000fe20007f3e0ff */
[----:B------:R-:W-:Y:S01]  /*42dd0*/  VIADD R67, R67, UR4 ;  /* 0x0000000443437c36 */ /* 0x000fe20008000000 */
[----:B------:R-:W-:Y:S01]  /*42de0*/  IADD3.X R65, PT, PT, RZ, RZ, RZ, P2, !PT ;  /* 0x000000ffff417210 */ /* 0x000fe200017fe4ff */
[----:B------:R-:W-:Y:S01]  /*42df0*/  IMAD.WIDE.U32 R52, R10, R47, R52 ;  /* 0x0000002f0a347225 */ /* 0x000fe200078e0034 */
[----:B------:R-:W-:Y:S02]  /*42e00*/  IADD3 R66, P3, PT, R29, R66, RZ ;  /* 0x000000421d427210 */ /* 0x000fe40007f7e0ff */
[----:B------:R-:W-:Y:S01]  /*42e10*/  IADD3.X R69, PT, PT, RZ, RZ, RZ, P1, !PT ;  /* 0x000000ffff457210 */ /* 0x000fe20000ffe4ff */
[----:B------:R-:W-:Y:S01]  /*42e20*/  IMAD.IADD R27, R7, 0x1, R73 ;  /* 0x00000001071b7824 */ /* 0x000fe200078e0249 */
[----:B------:R-:W-:Y:S01]  /*42e30*/  IADD3 R54, P0, PT, R67, R52, RZ ;  /* 0x0000003443367210 */ /* 0x000fe20007f1e0ff */
[----:B------:R-:W-:Y:S01]  /*42e40*/  IMAD.WIDE.U32 R56, R11, UR19, R56 ;  /* 0x000000130b387c25 */ /* 0x000fe2000f8e0038 */
[----:B------:R-:W-:-:S03]  /*42e50*/  MOV R73, RZ ;  /* 0x000000ff00497202 */ /* 0x000fc60000000f00 */
[----:B------:R-:W-:Y:S01]  /*42e60*/  VIADD R53, R53, UR6 ;  /* 0x0000000635357c36 */ /* 0x000fe20008000000 */
[----:B------:R-:W-:Y:S01]  /*42e70*/  IADD3 R52, P2, PT, R27, R56, RZ ;  /* 0x000000381b347210 */ /* 0x000fe20007f5e0ff */
[----:B------:R-:W-:-:S04]  /*42e80*/  IMAD.WIDE.U32 R64, R100, R43, R64 ;  /* 0x0000002b64407225 */ /* 0x000fc800078e0040 */
[----:B------:R-:W-:Y:S01]  /*42e90*/  IMAD.X R67, RZ, RZ, RZ, P3 ;  /* 0x000000ffff437224 */ /* 0x000fe200018e06ff */
[----:B------:R-:W-:Y:S01]  /*42ea0*/  IADD3 R56, P3, PT, R53, R64, RZ ;  /* 0x0000004035387210 */ /* 0x000fe20007f7e0ff */
[----:B------:R-:W-:Y:S02]  /*42eb0*/  IMAD R25, R72, UR11, RZ ;  /* 0x0000000b48197c24 */ /* 0x000fe4000f8e02ff */
[----:B------:R-:W-:-:S04]  /*42ec0*/  IMAD.WIDE.U32 R70, R23, R4, R66 ;  /* 0x0000000417467225 */ /* 0x000fc800078e0042 */
[----:B------:R-:W-:Y:S01]  /*42ed0*/  IMAD.HI.U32 R73, R25, UR16, R72 ;  /* 0x0000001019497c27 */ /* 0x000fe2000f8e0048 */
[----:B------:R-:W-:Y:S02]  /*42ee0*/  IADD3 R64, P4, PT, R31, R70, RZ ;  /* 0x000000461f407210 */ /* 0x000fe40007f9e0ff */
[----:B------:R-:W-:Y:S01]  /*42ef0*/  IADD3 R71, PT, PT, R36, R71, RZ ;  /* 0x0000004724477210 */ /* 0x000fe20007ffe0ff */
[----:B------:R-:W-:Y:S01]  /*42f00*/  IMAD.WIDE.U32 R66, R8, R39, R68 ;  /* 0x0000002708427225 */ /* 0x000fe200078e0044 */
[----:B------:R-:W-:-:S03]  /*42f10*/  IADD3 R27, PT, PT, R0, R73, RZ ;  /* 0x00000049001b7210 */ /* 0x000fc60007ffe0ff */
[----:B------:R-:W-:Y:S02]  /*42f20*/  VIADD R65, R65, UR8 ;  /* 0x0000000841417c36 */ /* 0x000fe40008000000 */
[----:B------:R-:W-:Y:S02]  /*42f30*/  IMAD.X R53, RZ, RZ, RZ, P2 ;  /* 0x000000ffff357224 */ /* 0x000fe400010e06ff */
[----:B------:R-:W-:Y:S01]  /*42f40*/  IMAD.IADD R16, R5, 0x1, R55 ;  /* 0x0000000105107824 */ /* 0x000fe200078e0237 */
[----:B------:R-:W-:Y:S01]  /*42f50*/  IADD3 R66, P2, PT, R65, R66, RZ ;  /* 0x0000004241427210 */ /* 0x000fe20007f5e0ff */
[----:B------:R-:W-:Y:S01]  /*42f60*/  IMAD.X R55, RZ, RZ, RZ, P0 ;  /* 0x000000ffff377224 */ /* 0x000fe200000e06ff */
[----:B------:R-:W-:Y:S01]  /*42f70*/  IADD3.X R65, PT, PT, RZ, RZ, RZ, P4, !PT ;  /* 0x000000ffff417210 */ /* 0x000fe200027fe4ff */
[----:B------:R-:W-:Y:S02]  /*42f80*/  VIADD R67, R67, UR10 ;  /* 0x0000000a43437c36 */ /* 0x000fe40008000000 */
[----:B------:R-:W-:-:S03]  /*42f90*/  IMAD.WIDE.U32 R68, R21, UR18, R52 ;  /* 0x0000001215447c25 */ /* 0x000fc6000f8e0034 */
[----:B------:R-:W-:Y:S01]  /*42fa0*/  IADD3 R52, P1, PT, R67, R16, RZ ;  /* 0x0000001043347210 */ /* 0x000fe20007f3e0ff */
[----:B------:R-:W-:Y:S01]  /*42fb0*/  IMAD.IADD R29, R17, 0x1, R57 ;  /* 0x00000001111d7824 */ /* 0x000fe200078e0239 */
[----:B------:R-:W-:Y:S01]  /*42fc0*/  IADD3 R46, P0, PT, R27, R68, RZ ;  /* 0x000000441b2e7210 */ /* 0x000fe20007f1e0ff */
[----:B------:R-:W-:-:S04]  /*42fd0*/  IMAD.WIDE.U32 R54, R101, R49, R54 ;  /* 0x0000003165367225 */ /* 0x000fc800078e0036 */
[----:B------:R-:W-:Y:S02]  /*42fe0*/  IMAD.X R57, RZ, RZ, RZ, P3 ;  /* 0x000000ffff397224 */ /* 0x000fe400018e06ff */
[----:B------:R-:W-:Y:S02]  /*42ff0*/  IMAD.X R67, RZ, RZ, RZ, P2 ;  /* 0x000000ffff437224 */ /* 0x000fe400010e06ff */
[----:B------:R-:W-:Y:S02]  /*43000*/  VIADD R27, R55, UR5 ;  /* 0x00000005371b7c36 */ /* 0x000fe40008000000 */
[----:B------:R-:W-:Y:S02]  /*43010*/  HFMA2 R55, -RZ, RZ, 0, 0 ;  /* 0x00000000ff377431 */ /* 0x000fe400000001ff */
        /* <DEDUP_REMOVED lines=8> */
[----:B------:R-:W-:Y:S01]  /*430a0*/  VIADD R29, R67, UR9 ;  /* 0x00000009431d7c36 */ /* 0x000fe20008000000 */
[----:B------:R-:W-:Y:S01]  /*430b0*/  IADD3 R64, P1, PT, R57, R66, RZ ;  /* 0x0000004239407210 */ /* 0x000fe20007f3e0ff */
[----:B------:R-:W-:-:S02]  /*430c0*/  IMAD.X R57, RZ, RZ, RZ, P3 ;  /* 0x000000ffff397224 */ /* 0x000fc400018e06ff */
[----:B------:R-:W-:Y:S01]  /*430d0*/  IMAD.WIDE.U32 R52, R37, R8, R52 ;  /* 0x0000000825347225 */ /* 0x000fe200078e0034 */
[----:B------:R-:W-:-:S03]  /*430e0*/  IADD3.X R65, PT, PT, RZ, RZ, RZ, P1, !PT ;  /* 0x000000ffff417210 */ /* 0x000fc60000ffe4ff */
[----:B------:R-:W-:-:S04]  /*430f0*/  IMAD.WIDE.U32 R54, R6, R51, R54 ;  /* 0x0000003306367225 */ /* 0x000fc800078e0036 */
[----:B------:R-:W-:Y:S01]  /*43100*/  IMAD.WIDE.U32 R66, R101, R47, R56 ;  /* 0x0000002f65427225 */ /* 0x000fe200078e0038 */
[----:B------:R-:W-:-:S03]  /*43110*/  IADD3 R56, P1, PT, R29, R52, RZ ;  /* 0x000000341d387210 */ /* 0x000fc60007f3e0ff */
[----:B------:R-:W-:Y:S01]  /*43120*/  VIADD R27, R55, UR4 ;  /* 0x00000004371b7c36 */ /* 0x000fe20008000000 */
[----:B------:R-:W-:Y:S01]  /*43130*/  IADD3.X R57, PT, PT, RZ, RZ, RZ, P1, !PT ;  /* 0x000000ffff397210 */ /* 0x000fe20000ffe4ff */
[----:B------:R-:W-:Y:S01]  /*43140*/  IMAD.WIDE.U32 R64, R10, R43, R64 ;  /* 0x0000002b0a407225 */ /* 0x000fe200078e0040 */
[----:B------:R-:W-:Y:S02]  /*43150*/  IADD3 R44, P1, PT, R71, R54, RZ ;  /* 0x00000036472c7210 */ /* 0x000fe40007f3e0ff */
[----:B------:R-:W-:Y:S01]  /*43160*/  IADD3 R66, P4, PT, R27, R66, RZ ;  /* 0x000000421b427210 */ /* 0x000fe20007f9e0ff */
[----:B------:R-:W-:Y:S01]  /*43170*/  VIADD R55, R67, UR6 ;  /* 0x0000000643377c36 */ /* 0x000fe20008000000 */
[----:B------:R-:W-:Y:S01]  /*43180*/  IADD3 R65, PT, PT, R65, UR8, RZ ;  /* 0x0000000841417c10 */ /* 0x000fe2000fffe0ff */
[----:B------:R-:W-:Y:S02]  /*43190*/  IMAD.IADD R8, R5, 0x1, R53 ;  /* 0x0000000105087824 */ /* 0x000fe400078e0235 */
[----:B------:R-:W-:Y:S01]  /*431a0*/  IMAD.WIDE.U32 R52, R100, R39, R56 ;  /* 0x0000002764347225 */ /* 0x000fe200078e0038 */
[----:B------:R-:W-:-:S03]  /*431b0*/  IADD3 R54, P3, PT, R55, R64, RZ ;  /* 0x0000004037367210 */ /* 0x000fc60007f7e0ff */
[----:B------:R-:W-:Y:S01]  /*431c0*/  IMAD.X R67, RZ, RZ, RZ, P4 ;  /* 0x000000ffff437224 */ /* 0x000fe200020e06ff */
[----:B------:R-:W-:Y:S01]  /*431d0*/  IADD3 R52, P4, PT, R65, R52, RZ ;  /* 0x0000003441347210 */ /* 0x000fe20007f9e0ff */
[----:B------:R-:W-:Y:S02]  /*431e0*/  IMAD.X R55, RZ, RZ, RZ, P3 ;  /* 0x000000ffff377224 */ /* 0x000fe400018e06ff */
[----:B------:R-:W-:Y:S02]  /*431f0*/  VIADD R53, R53, UR10 ;  /* 0x0000000a35357c36 */ /* 0x000fe40008000000 */
[----:B------:R-:W-:-:S04]  /*43200*/  IMAD.WIDE.U32 R48, R6, R49, R66 ;  /* 0x0000003106307225 */ /* 0x000fc800078e0042 */
[----:B------:R-:W-:Y:S01]  /*43210*/  IMAD.WIDE.U32 R56, R101, R45, R54 ;  /* 0x0000002d65387225 */ /* 0x000fe200078e0036 */
[----:B------:R-:W-:Y:S02]  /*43220*/  IADD3 R54, P3, PT, R53, R8, RZ ;  /* 0x0000000835367210 */ /* 0x000fe40007f7e0ff */
[----:B------:R-:W-:Y:S01]  /*43230*/  IADD3 R65, PT, PT, R49, UR5, RZ ;  /* 0x0000000531417c10 */ /* 0x000fe2000fffe0ff */
[----:B------:R-:W-:Y:S01]  /*43240*/  IMAD.X R53, RZ, RZ, RZ, P4 ;  /* 0x000000ffff357224 */ /* 0x000fe200020e06ff */
[----:B------:R-:W-:Y:S01]  /*43250*/  IADD3 R57, PT, PT, R57, UR7, RZ ;  /* 0x0000000739397c10 */ /* 0x000fe2000fffe0ff */
[----:B------:R-:W-:Y:S01]  /*43260*/  IMAD.X R51, RZ, RZ, RZ, P2 ;  /* 0x000000ffff337224 */ /* 0x000fe200010e06ff */
[----:B------:R-:W-:Y:S01]  /*43270*/  IADD3 R64, P2, PT, R65, R56, RZ ;  /* 0x0000003841407210 */ /* 0x000fe20007f5e0ff */
[----:B------:R-:W-:Y:S01]  /*43280*/  IMAD.X R55, RZ, RZ, RZ, P3 ;  /* 0x000000ffff377224 */ /* 0x000fe200018e06ff */
[----:B------:R-:W0:Y:S01]  /*43290*/  LDC R8, c[0x3][0x1c] ;  /* 0x00c00700ff087b82 */ /* 0x000e220000000800 */
[----:B------:R-:W-:Y:S01]  /*432a0*/  IMAD.WIDE.U32 R52, R10, R41, R52 ;  /* 0x000000290a347225 */ /* 0x000fe200078e0034 */
[----:B------:R-:W-:-:S03]  /*432b0*/  IADD3.X R65, PT, PT, RZ, RZ, RZ, P2, !PT ;  /* 0x000000ffff417210 */ /* 0x000fc600017fe4ff */
[----:B------:R-:W-:Y:S01]  /*432c0*/  IMAD.IADD R69, R9, 0x1, R69 ;  /* 0x0000000109457824 */ /* 0x000fe200078e0245 */
[----:B------:R-:W-:Y:S01]  /*432d0*/  IADD3 R56, P4, PT, R57, R52, RZ ;  /* 0x0000003439387210 */ /* 0x000fe20007f9e0ff */
[----:B------:R-:W-:-:S04]  /*432e0*/  IMAD.WIDE.U32 R50, R11, R2, R50 ;  /* 0x000000020b327225 */ /* 0x000fc800078e0032 */
[----:B------:R-:W-:Y:S01]  /*432f0*/  IMAD.WIDE.U32 R54, R37, R100, R54 ;  /* 0x0000006425367225 */ /* 0x000fe200078e0036 */
[----:B------:R-:W-:-:S03]  /*43300*/  IADD3 R52, P2, PT, R69, R50, RZ ;  /* 0x0000003245347210 */ /* 0x000fc60007f5e0ff */
[----:B------:R-:W-:Y:S01]  /*43310*/  VIADD R53, R53, UR9 ;  /* 0x0000000935357c36 */ /* 0x000fe20008000000 */
[----:B------:R-:W-:Y:S01]  /*43320*/  IADD3 R38, PT, PT, R5, R55, RZ ;  /* 0x0000003705267210 */ /* 0x000fe20007ffe0ff */
[----:B------:R-:W-:Y:S02]  /*43330*/  IMAD.IADD R29, R34, 0x1, R51 ;  /* 0x00000001221d7824 */ /* 0x000fe400078e0233 */
[----:B------:R-:W-:Y:S01]  /*43340*/  IMAD.X R57, RZ, RZ, RZ, P4 ;  /* 0x000000ffff397224 */ /* 0x000fe200020e06ff */
[----:B------:R-:W-:Y:S01]  /*43350*/  IADD3 R54, P3, PT, R53, R54, RZ ;  /* 0x0000003635367210 */ /* 0x000fe20007f7e0ff */
[----:B------:R-:W-:Y:S01]  /*43360*/  IMAD.WIDE.U32 R50, R6, R47, R64 ;  /* 0x0000002f06327225 */ /* 0x000fe200078e0040 */
[----:B------:R-:W-:-:S03]  /*43370*/  IADD3.X R47, PT, PT, RZ, RZ, RZ, P0, !PT ;  /* 0x000000ffff2f7210 */ /* 0x000fc600007fe4ff */
[----:B------:R-:W-:Y:S02]  /*43380*/  IMAD.X R55, RZ, RZ, RZ, P3 ;  /* 0x000000ffff377224 */ /* 0x000fe400018e06ff */
[----:B------:R-:W-:-:S04]  /*43390*/  IMAD.WIDE.U32 R56, R101, R43, R56 ;  /* 0x0000002b65387225 */ /* 0x000fc800078e0038 */
[----:B------:R-:W-:Y:S02]  /*433a0*/  VIADD R65, R51, UR6 ;  /* 0x0000000633417c36 */ /* 0x000fe40008000000 */
[----:B------:R-:W-:-:S03]  /*433b0*/  IMAD.WIDE.U32 R54, R10, R39, R54 ;  /* 0x000000270a367225 */ /* 0x000fc600078e0036 */
[----:B------:R-:W-:Y:S01]  /*433c0*/  IADD3 R64, P0, PT, R65, R56, RZ ;  /* 0x0000003841407210 */ /* 0x000fe20007f1e0ff */
[----:B------:R-:W-:Y:S02]  /*433d0*/  VIADD R57, R57, UR8 ;  /* 0x0000000839397c36 */ /* 0x000fe40008000000 */
[----:B------:R-:W-:Y:S01]  /*433e0*/  VIADD R55, R55, UR10 ;  /* 0x0000000a37377c36 */ /* 0x000fe20008000000 */
[----:B------:R-:W-:Y:S01]  /*433f0*/  IADD3.X R65, PT, PT, RZ, RZ, RZ, P0, !PT ;  /* 0x000000ffff417210 */ /* 0x000fe200007fe4ff */
[----:B------:R-:W-:Y:S01]  /*43400*/  IMAD.WIDE.U32 R66, R25, UR17, R46 ;  /* 0x0000001119427c25 */ /* 0x000fe2000f8e002e */
[----:B------:R-:W-:Y:S02]  /*43410*/  IADD3 R56, P3, PT, R57, R54, RZ ;  /* 0x0000003639387210 */ /* 0x000fe40007f7e0ff */
[----:B------:R-:W-:Y:S01]  /*43420*/  IADD3 R54, P0, PT, R55, R38, RZ ;  /* 0x0000002637367210 */ /* 0x000fe20007f1e0ff */
[----:B------:R-:W-:Y:S01]  /*43430*/  IMAD.WIDE.U32 R46, R6, R45, R64 ;  /* 0x0000002d062e7225 */ /* 0x000fe200078e0040 */
[----:B------:R-:W-:-:S03]  /*43440*/  IADD3.X R45, PT, PT, RZ, RZ, RZ, P1, !PT ;  /* 0x000000ffff2d7210 */ /* 0x000fc60000ffe4ff */
[----:B------:R-:W-:Y:S02]  /*43450*/  IMAD.X R57, RZ, RZ, RZ, P3 ;  /* 0x000000ffff397224 */ /* 0x000fe400018e06ff */
[----:B------:R-:W-:Y:S02]  /*43460*/  VIADD R65, R47, UR7 ;  /* 0x000000072f417c36 */ /* 0x000fe40008000000 */
[----:B------:R-:W-:-:S04]  /*43470*/  IMAD.WIDE.U32 R56, R101, R41, R56 ;  /* 0x0000002965387225 */ /* 0x000fc800078e0038 */
[----:B------:R-:W-:Y:S01]  /*43480*/  IMAD.X R55, RZ, RZ, RZ, P0 ;  /* 0x000000ffff377224 */ /* 0x000fe200000e06ff */
[----:B------:R-:W-:Y:S01]  /*43490*/  IADD3 R64, P0, PT, R65, R56, RZ ;  /* 0x0000003841407210 */ /* 0x000fe20007f1e0ff */
[----:B------:R-:W-:Y:S02]  /*434a0*/  VIADD R57, R57, UR9 ;  /* 0x0000000939397c36 */ /* 0x000fe40008000000 */
[----:B------:R-:W-:Y:S01]  /*434b0*/  IMAD.WIDE.U32 R54, R37, R10, R54 ;  /* 0x0000000a25367225 */ /* 0x000fe200078e0036 */
[----:B------:R-:W-:-:S03]  /*434c0*/  IADD3.X R65, PT, PT, RZ, RZ, RZ, P0, !PT ;  /* 0x000000ffff417210 */ /* 0x000fc600007fe4ff */
[----:B------:R-:W-:Y:S01]  /*434d0*/  IMAD.X R53, RZ, RZ, RZ, P2 ;  /* 0x000000ffff357224 */ /* 0x000fe200010e06ff */
[----:B------:R-:W-:Y:S01]  /*434e0*/  IADD3 R56, P0, PT, R57, R54, RZ ;  /* 0x0000003639387210 */ /* 0x000fe20007f1e0ff */
[----:B------:R-:W-:Y:S01]  /*434f0*/  IMAD.IADD R31, R7, 0x1, R67 ;  /* 0x00000001071f7824 */ /* 0x000fe200078e0243 */
[----:B------:R-:W-:Y:S01]  /*43500*/  MOV R67, RZ ;  /* 0x000000ff00437202 */ /* 0x000fe20000000f00 */
[----:B------:R-:W-:Y:S02]  /*43510*/  IMAD R27, R66, UR11, RZ ;  /* 0x0000000b421b7c24 */ /* 0x000fe4000f8e02ff */
[----:B------:R-:W-:-:S04]  /*43520*/  IMAD.WIDE.U32 R52, R21, UR19, R52 ;  /* 0x0000001315347c25 */ /* 0x000fc8000f8e0034 */
[----:B0-----:R-:W-:-:S04]  /*43530*/  IMAD.WIDE.U32 R44, R23, R8, R44 ;  /* 0x00000008172c7225 */ /* 0x001fc800078e002c */
[----:B------:R-:W-:Y:S01]  /*43540*/  IMAD.HI.U32 R49, R27, UR16, R66 ;  /* 0x000000101b317c27 */ /* 0x000fe2000f8e0042 */
[----:B------:R-:W-:-:S03]  /*43550*/  IADD3 R66, P1, PT, R31, R52, RZ ;  /* 0x000000341f427210 */ /* 0x000fc60007f3e0ff */
[----:B------:R-:W-:Y:S02]  /*43560*/  IMAD.X R57, RZ, RZ, RZ, P0 ;  /* 0x000000ffff397224 */ /* 0x000fe400000e06ff */
[----:B------:R-:W-:Y:S01]  /*43570*/  IMAD.WIDE.U32 R42, R6, R43, R64 ;  /* 0x0000002b062a7225 */ /* 0x000fe200078e0040 */
[----:B------:R-:W-:-:S03]  /*43580*/  IADD3 R64, P0, PT, R44, R16, RZ ;  /* 0x000000102c407210 */ /* 0x000fc60007f1e0ff */
[----:B------:R-:W-:Y:S01]  /*43590*/  IMAD.IADD R31, R17, 0x1, R53 ;  /* 0x00000001111f7824 */ /* 0x000fe200078e0235 */
[----:B------:R-:W-:Y:S01]  /*435a0*/  IADD3 R23, PT, PT, R43, UR8, RZ ;  /* 0x000000082b177c10 */ /* 0x000fe2000fffe0ff */
[----:B------:R-:W-:Y:S01]  /*435b0*/  IMAD.WIDE.U32 R52, R101, R39, R56 ;  /* 0x0000002765347225 */ /* 0x000fe200078e0038 */
[----:B------:R-:W-:-:S03]  /*435c0*/  IADD3.X R65, PT, PT, RZ, RZ, RZ, P0, !PT ;  /* 0x000000ffff417210 */ /* 0x000fc600007fe4ff */
[----:B------:R-:W-:Y:S01]  /*435d0*/  IMAD.X R67, RZ, RZ, RZ, P1 ;  /* 0x000000ffff437224 */ /* 0x000fe200008e06ff */
[----:B------:R-:W-:Y:S01]  /*435e0*/  IADD3 R54, P0, PT, R23, R52, RZ ;  /* 0x0000003417367210 */ /* 0x000fe20007f1e0ff */
[----:B------:R-:W-:Y:S01]  /*435f0*/  VIADD R10, R53, UR10 ;  /* 0x0000000a350a7c36 */ /* 0x000fe20008000000 */
[----:B------:R-:W-:Y:S01]  /*43600*/  IADD3 R45, P1, PT, R45, R48, RZ ;  /* 0x000000302d2d7210 */ /* 0x000fe20007f3e0ff */
[----:B------:R-:W-:-:S04]  /*43610*/  IMAD.WIDE.U32 R52, R25, UR18, R66 ;  /* 0x0000001219347c25 */ /* 0x000fc8000f8e0042 */
[----:B------:R-:W-:Y:S02]  /*43620*/  IMAD.IADD R23, R0, 0x1, R49 ;  /* 0x0000000100177824 */ /* 0x000fe400078e0231 */
[----:B------:R-:W-:Y:S01]  /*43630*/  IMAD.IADD R33, R5, 0x1, R55 ;  /* 0x0000000105217824 */ /* 0x000fe200078e0237 */
[----:B------:R-:W-:Y:S01]  /*43640*/  IADD3.X R55, PT, PT, RZ, RZ, RZ, P0, !PT ;  /* 0x000000ffff377210 */ /* 0x000fe200007fe4ff */
[----:B------:R-:W-:Y:S01]  /*43650*/  IMAD.WIDE.U32 R56, R19, R4, R64 ;  /* 0x0000000413387225 */ /* 0x000fe200078e0040 */
[----:B------:R-:W-:Y:S02]  /*43660*/  IADD3 R64, P3, PT, R23, R52, RZ ;  /* 0x0000003417407210 */ /* 0x000fe40007f7e0ff */
[----:B------:R-:W-:Y:S01]  /*43670*/  IADD3 R52, P0, PT, R10, R33, RZ ;  /* 0x000000210a347210 */ /* 0x000fe20007f1e0ff */
[----:B------:R-:W-:Y:S01]  /*43680*/  IMAD.IADD R51, R9, 0x1, R53 ;  /* 0x0000000109337824 */ /* 0x000fe200078e0235 */
[----:B------:R-:W-:Y:S01]  /*43690*/  IADD3 R44, PT, PT, R36, R57, RZ ;  /* 0x00000039242c7210 */ /* 0x000fe20007ffe0ff */
[----:B------:R-:W-:Y:S01]  /*436a0*/  IMAD.WIDE.U32 R40, R6, R41, R54 ;  /* 0x0000002906287225 */ /* 0x000fe200078e0036 */
[----:B------:R-:W-:-:S03]  /*436b0*/  IADD3 R54, P2, PT, R29, R56, RZ ;  /* 0x000000381d367210 */ /* 0x000fc60007f5e0ff */
[----:B------:R-:W-:Y:S01]  /*436c0*/  IMAD.X R53, RZ, RZ, RZ, P0 ;  /* 0x000000ffff357224 */ /* 0x000fe200000e06ff */
[----:B------:R-:W-:Y:S01]  /*436d0*/  IADD3 R44, P0, PT, R44, R45, RZ ;  /* 0x0000002d2c2c7210 */ /* 0x000fe20007f1e0ff */
[----:B------:R-:W-:Y:S02]  /*436e0*/  IMAD.X R55, RZ, RZ, RZ, P2 ;  /* 0x000000ffff377224 */ /* 0x000fe400010e06ff */
[----:B------:R-:W-:Y:S01]  /*436f0*/  IMAD.WIDE.U32 R48, R37, R101, R52 ;  /* 0x0000006525307225 */ /* 0x000fe200078e0034 */
[----:B------:R-:W-:-:S03]  /*43700*/  IADD3 R53, PT, PT, R41, UR9, RZ ;  /* 0x0000000929357c10 */ /* 0x000fc6000fffe0ff */
[----:B------:R-:W-:Y:S01]  /*43710*/  IMAD.X R45, RZ, RZ, RZ, P0 ;  /* 0x000000ffff2d7224 */ /* 0x000fe200000e06ff */
[----:B------:R-:W-:Y:S01]  /*43720*/  IADD3 R52, P0, PT, R53, R48, RZ ;  /* 0x0000003035347210 */ /* 0x000fe20007f1e0ff */
[----:B------:R-:W-:-:S04]  /*43730*/  IMAD.WIDE.U32 R54, R11, R3, R54 ;  /* 0x000000030b367225 */ /* 0x000fc800078e0036 */
[----:B------:R-:W-:Y:S01]  /*43740*/  IMAD.WIDE.U32 R44, R19, R8, R44 ;  /* 0x00000008132c7225 */ /* 0x000fe200078e002c */
[----:B------:R-:W-:-:S03]  /*43750*/  IADD3 R54, P2, PT, R31, R54, RZ ;  /* 0x000000361f367210 */ /* 0x000fc60007f5e0ff */
[----:B------:R-:W-:Y:S02]  /*43760*/  IMAD.X R53, RZ, RZ, RZ, P0 ;  /* 0x000000ffff357224 */ /* 0x000fe400000e06ff */
[----:B------:R-:W-:Y:S01]  /*43770*/  IMAD.IADD R19, R35, 0x1, R55 ;  /* 0x0000000123137824 */ /* 0x000fe200078e0237 */
[----:B------:R-:W-:Y:S01]  /*43780*/  IADD3.X R55, PT, PT, RZ, RZ, RZ, P2, !PT ;  /* 0x000000ffff377210 */ /* 0x000fe200017fe4ff */
[----:B------:R-:W-:-:S03]  /*43790*/  IMAD.WIDE.U32 R38, R6, R39, R52 ;  /* 0x0000002706267225 */ /* 0x000fc600078e0034 */
[----:B------:R-:W-:Y:S01]  /*437a0*/  IADD3 R48, P0, PT, R44, R19, RZ ;  /* 0x000000132c307210 */ /* 0x000fe20007f1e0ff */
[----:B------:R-:W-:Y:S01]  /*437b0*/  IMAD.IADD R19, R5, 0x1, R49 ;  /* 0x0000000105137824 */ /* 0x000fe200078e0231 */
[----:B------:R-:W-:Y:S01]  /*437c0*/  IADD3 R10, PT, PT, R39, UR10, RZ ;  /* 0x0000000a270a7c10 */ /* 0x000fe2000fffe0ff */
[----:B------:R-:W-:-:S04]  /*437d0*/  IMAD.WIDE.U32 R52, R21, R2, R54 ;  /* 0x0000000215347225 */ /* 0x000fc800078e0036 */
[----:B------:R-:W-:Y:S02]  /*437e0*/  IMAD.X R49, RZ, RZ, RZ, P0 ;  /* 0x000000ffff317224 */ /* 0x000fe400000e06ff */
[----:B------:R-:W-:Y:S02]  /*437f0*/  IMAD.X R31, RZ, RZ, RZ, P1 ;  /* 0x000000ffff1f7224 */ /* 0x000fe400008e06ff */
[----:B------:R-:W-:Y:S01]  /*43800*/  IMAD.X R65, RZ, RZ, RZ, P3 ;  /* 0x000000ffff417224 */ /* 0x000fe200018e06ff */
        /* <DEDUP_REMOVED lines=8> */
[----:B------:R-:W-:Y:S01]  /*43890*/  IMAD.WIDE.U32 R56, R27, UR17, R64 ;  /* 0x000000111b387c25 */ /* 0x000fe2000f8e0040 */
[----:B------:R-:W-:-:S02]  /*438a0*/  IADD3 R48, P2, PT, R19, R48, RZ ;  /* 0x0000003013307210 */ /* 0x000fc40007f5e0ff */
[----:B------:R-:W-:Y:S01]  /*438b0*/  IADD3 R46, P0, PT, R31, R46, RZ ;  /* 0x0000002e1f2e7210 */ /* 0x000fe20007f1e0ff */
[----:B------:R-:W-:Y:S01]  /*438c0*/  IMAD.X R51, RZ, RZ, RZ, P4 ;  /* 0x000000ffff337224 */ /* 0x000fe200020e06ff */
[----:B------:R-:W-:Y:S01]  /*438d0*/  IADD3.X R19, PT, PT, RZ, RZ, RZ, P1, !PT ;  /* 0x000000ffff137210 */ /* 0x000fe20000ffe4ff */
[----:B------:R-:W-:Y:S01]  /*438e0*/  IMAD.X R49, RZ, RZ, RZ, P2 ;  /* 0x000000ffff317224 */ /* 0x000fe200010e06ff */
[----:B------:R-:W-:Y:S01]  /*438f0*/  IADD3 R44, P2, PT, R44, R45, RZ ;  /* 0x0000002d2c2c7210 */ /* 0x000fe20007f5e0ff */
[----:B------:R-:W-:Y:S02]  /*43900*/  IMAD.IADD R29, R7, 0x1, R57 ;  /* 0x00000001071d7824 */ /* 0x000fe400078e0239 */
[----:B------:R-:W-:Y:S02]  /*43910*/  HFMA2 R57, -RZ, RZ, 0, 0 ;  /* 0x00000000ff397431 */ /* 0x000fe400000001ff */
[----:B------:R-:W-:Y:S01]  /*43920*/  IMAD.WIDE.U32 R50, R25, UR19, R50 ;  /* 0x0000001319327c25 */ /* 0x000fe2000f8e0032 */
[----:B------:R-:W-:-:S03]  /*43930*/  IADD3 R19, P1, PT, R19, R46, RZ ;  /* 0x0000002e13137210 */ /* 0x000fc60007f3e0ff */
[----:B------:R-:W-:Y:S01]  /*43940*/  IMAD.X R45, RZ, RZ, RZ, P2 ;  /* 0x000000ffff2d7224 */ /* 0x000fe200010e06ff */
[----:B------:R-:W-:Y:S01]  /*43950*/  IADD3 R51, PT, PT, R17, R51, RZ ;  /* 0x0000003311337210 */ /* 0x000fe20007ffe0ff */
[----:B------:R-:W-:Y:S01]  /*43960*/  IMAD.WIDE.U32 R46, R21, R3, R48 ;  /* 0x00000003152e7225 */ /* 0x000fe200078e0030 */
[----:B------:R-:W-:Y:S02]  /*43970*/  IADD3 R48, P2, PT, R29, R50, RZ ;  /* 0x000000321d307210 */ /* 0x000fe40007f5e0ff */
[----:B------:R-:W-:Y:S01]  /*43980*/  IADD3.X R50, PT, PT, RZ, RZ, RZ, P1, !PT ;  /* 0x000000ffff327210 */ /* 0x000fe20000ffe4ff */
[----:B------:R-:W-:Y:S01]  /*43990*/  IMAD.X R29, RZ, RZ, RZ, P0 ;  /* 0x000000ffff1d7224 */ /* 0x000fe200000e06ff */
[----:B------:R-:W-:Y:S01]  /*439a0*/  IADD3 R46, P5, PT, R51, R46, RZ ;  /* 0x0000002e332e7210 */ /* 0x000fe20007fbe0ff */
[----:B------:R-:W-:Y:S02]  /*439b0*/  IMAD R23, R56, UR11, RZ ;  /* 0x0000000b38177c24 */ /* 0x000fe4000f8e02ff */
[----:B------:R-:W-:Y:S01]  /*439c0*/  IMAD.WIDE.U32 R44, R11, R8, R44 ;  /* 0x000000080b2c7225 */ /* 0x000fe200078e002c */
[----:B------:R-:W-:-:S03]  /*439d0*/  IADD3 R11, P0, PT, R29, R42, RZ ;  /* 0x0000002a1d0b7210 */ /* 0x000fc60007f1e0ff */
[----:B------:R-:W-:Y:S01]  /*439e0*/  IMAD.IADD R43, R35, 0x1, R47 ;  /* 0x00000001232b7824 */ /* 0x000fe200078e022f */
[----:B------:R-:W-:Y:S01]  /*439f0*/  IADD3 R50, P1, PT, R50, R11, RZ ;  /* 0x0000000b32327210 */ /* 0x000fe20007f3e0ff */
[----:B------:R-:W-:-:S03]  /*43a00*/  IMAD.HI.U32 R57, R23, UR16, R56 ;  /* 0x0000001017397c27 */ /* 0x000fc6000f8e0038 */
[----:B------:R-:W-:Y:S01]  /*43a10*/  IADD3 R42, P4, PT, R44, R43, RZ ;  /* 0x0000002b2c2a7210 */ /* 0x000fe20007f9e0ff */
[----:B------:R-:W-:Y:S01]  /*43a20*/  IMAD.X R49, RZ, RZ, RZ, P2 ;  /* 0x000000ffff317224 */ /* 0x000fe200010e06ff */
[----:B------:R-:W-:Y:S01]  /*43a30*/  IADD3 R11, PT, PT, R0, R57, RZ ;  /* 0x00000039000b7210 */ /* 0x000fe20007ffe0ff */
[----:B------:R-:W-:Y:S01]  /*43a40*/  IMAD.X R47, RZ, RZ, RZ, P5 ;  /* 0x000000ffff2f7224 */ /* 0x000fe200028e06ff */
[----:B------:R-:W-:Y:S01]  /*43a50*/  IADD3 R16, P2, PT, R45, R19, RZ ;  /* 0x000000132d107210 */ /* 0x000fe20007f5e0ff */
[----:B------:R-:W-:-:S03]  /*43a60*/  IMAD.WIDE.U32 R48, R27, UR18, R48 ;  /* 0x000000121b307c25 */ /* 0x000fc6000f8e0030 */
[----:B------:R-:W-:Y:S01]  /*43a70*/  IADD3.X R29, PT, PT, RZ, RZ, RZ, P2, !PT ;  /* 0x000000ffff1d7210 */ /* 0x000fe200017fe4ff */
[----:B------:R-:W-:Y:S02]  /*43a80*/  IMAD.X R43, RZ, RZ, RZ, P4 ;  /* 0x000000ffff2b7224 */ /* 0x000fe400020e06ff */
        /* <DEDUP_REMOVED lines=12> */
[----:B------:R-:W-:-:S03]  /*43b50*/  IMAD.WIDE.U32 R46, R23, UR17, R46 ;  /* 0x00000011172e7c25 */ /* 0x000fc6000f8e002e */
[----:B------:R-:W-:Y:S01]  /*43b60*/  IADD3 R11, P0, PT, R19, R40, RZ ;  /* 0x00000028130b7210 */ /* 0x000fe20007f1e0ff */
[----:B------:R-:W-:Y:S01]  /*43b70*/  IMAD.X R43, RZ, RZ, RZ, P5 ;  /* 0x000000ffff2b7224 */ /* 0x000fe200028e06ff */
[----:B------:R-:W-:Y:S01]  /*43b80*/  IADD3 R40, P6, PT, R41, R16, RZ ;  /* 0x0000001029287210 */ /* 0x000fe20007fde0ff */
[----:B------:R-:W-:-:S03]  /*43b90*/  IMAD.WIDE.U32 R44, R27, UR19, R44 ;  /* 0x000000131b2c7c25 */ /* 0x000fc6000f8e002c */
[----:B------:R-:W-:Y:S01]  /*43ba0*/  IADD3.X R41, PT, PT, RZ, RZ, RZ, P6, !PT ;  /* 0x000000ffff297210 */ /* 0x000fe200037fe4ff */
[----:B------:R-:W-:Y:S02]  /*43bb0*/  IMAD.IADD R49, R7, 0x1, R47 ;  /* 0x0000000107317824 */ /* 0x000fe400078e022f */
[----:B------:R-:W-:Y:S02]  /*43bc0*/  IMAD.X R50, RZ, RZ, RZ, P1 ;  /* 0x000000ffff327224 */ /* 0x000fe400008e06ff */
        /* <DEDUP_REMOVED lines=14> */
[----:B------:R-:W-:-:S04]  /*43cb0*/  IMAD.WIDE.U32 R46, R23, UR18, R48 ;  /* 0x00000012172e7c25 */ /* 0x000fc8000f8e0030 */
[----:B------:R-:W-:Y:S01]  /*43cc0*/  IMAD.X R43, RZ, RZ, RZ, P4 ;  /* 0x000000ffff2b7224 */ /* 0x000fe200020e06ff */
[----:B------:R-:W-:Y:S01]  /*43cd0*/  IADD3 R40, P6, PT, R11, R46, RZ ;  /* 0x0000002e0b287210 */ /* 0x000fe20007fde0ff */
[----:B------:R-:W-:Y:S01]  /*43ce0*/  IMAD.WIDE.U32 R44, R27, R2, R44 ;  /* 0x000000021b2c7225 */ /* 0x000fe200078e002c */
        /* <DEDUP_REMOVED lines=10> */
[----:B------:R-:W-:Y:S01]  /*43d90*/  IMAD.WIDE.U32 R40, R19, UR17, R40 ;  /* 0x0000001113287c25 */ /* 0x000fe2000f8e0028 */
        /* <DEDUP_REMOVED lines=18> */
[----:B------:R-:W-:Y:S01]  /*43ec0*/  IMAD.WIDE.U32 R38, R19, UR18, R48 ;  /* 0x0000001213267c25 */ /* 0x000fe2000f8e0030 */
        /* <DEDUP_REMOVED lines=17> */
[----:B------:R-:W-:Y:S01]  /*43fe0*/  IMAD.X R47, RZ, RZ, RZ, P2 ;  /* 0x000000ffff2f7224 */ /* 0x000fe200010e06ff */
[----:B------:R-:W-:Y:S01]  /*43ff0*/  IADD3.X R25, PT, PT, RZ, RZ, RZ, P4, !PT ;  /* 0x000000ffff197210 */ /* 0x000fe200027fe4ff */
[----:B------:R-:W-:Y:S01]  /*44000*/  IMAD.WIDE.U32 R44, R23, R3, R44 ;  /* 0x00000003172c7225 */ /* 0x000fe200078e002c */
[----:B------:R-:W-:-:S02]  /*44010*/  IADD3 R21, P2, PT, R21, R16, RZ ;  /* 0x0000001015157210 */ /* 0x000fc40007f5e0ff */
[----:B------:R-:W-:Y:S01]  /*44020*/  IADD3.X R16, PT, PT, RZ, RZ, RZ, P5, !PT ;  /* 0x000000ffff107210 */ /* 0x000fe20002ffe4ff */
[----:B------:R-:W-:Y:S02]  /*44030*/  IMAD.IADD R11, R17, 0x1, R43 ;  /* 0x00000001110b7824 */ /* 0x000fe400078e022b */
[----:B------:R-:W-:Y:S01]  /*44040*/  IMAD.WIDE.U32 R46, R27, R8, R46 ;  /* 0x000000081b2e7225 */ /* 0x000fe200078e002e */
[----:B------:R-:W-:Y:S02]  /*44050*/  IADD3.X R27, PT, PT, RZ, RZ, RZ, P0, !PT ;  /* 0x000000ffff1b7210 */ /* 0x000fe400007fe4ff */
[----:B------:R-:W-:Y:S01]  /*44060*/  IADD3 R44, P5, PT, R11, R44, RZ ;  /* 0x0000002c0b2c7210 */ /* 0x000fe20007fbe0ff */
[----:B------:R-:W-:Y:S02]  /*44070*/  IMAD.IADD R45, R35, 0x1, R45 ;  /* 0x00000001232d7824 */ /* 0x000fe400078e022d */
[----:B------:R-:W-:Y:S01]  /*44080*/  IMAD.X R11, RZ, RZ, RZ, P3 ;  /* 0x000000ffff0b7224 */ /* 0x000fe200018e06ff */
[----:B------:R-:W-:-:S02]  /*44090*/  IADD3 R16, P3, PT, R16, R21, RZ ;  /* 0x0000001510107210 */ /* 0x000fc40007f7e0ff */
[----:B------:R-:W-:Y:S01]  /*440a0*/  IADD3 R48, P4, PT, R46, R45, RZ ;  /* 0x0000002d2e307210 */ /* 0x000fe20007f9e0ff */
[----:B------:R-:W-:Y:S02]  /*440b0*/  IMAD.X R45, RZ, RZ, RZ, P5 ;  /* 0x000000ffff2d7224 */ /* 0x000fe400028e06ff */
[----:B------:R-:W-:-:S04]  /*440c0*/  IMAD.WIDE.U32 R10, R37, R6, R10 ;  /* 0x00000006250a7225 */ /* 0x000fc800078e000a */
[----:B------:R-:W-:Y:S01]  /*440d0*/  IMAD.X R49, RZ, RZ, RZ, P4 ;  /* 0x000000ffff317224 */ /* 0x000fe200020e06ff */
[----:B------:R-:W-:Y:S01]  /*440e0*/  IADD3 R25, P4, PT, R25, R16, RZ ;  /* 0x0000001019197210 */ /* 0x000fe20007f9e0ff */
[----:B------:R-:W-:-:S03]  /*440f0*/  IMAD.WIDE.U32 R44, R19, R2, R44 ;  /* 0x00000002132c7225 */ /* 0x000fc600078e002c */
[----:B------:R-:W-:Y:S01]  /*44100*/  IADD3 R47, P0, PT, R47, R25, RZ ;  /* 0x000000192f2f7210 */ /* 0x000fe20007f1e0ff */
[----:B------:R-:W-:-:S04]  /*44110*/  IMAD.WIDE.U32 R48, R23, R4, R48 ;  /* 0x0000000417307225 */ /* 0x000fc800078e0030 */
[----:B------:R-:W-:Y:S01]  /*44120*/  IMAD.IADD R21, R34, 0x1, R45 ;  /* 0x0000000122157824 */ /* 0x000fe200078e022d */
[----:B------:R-:W-:Y:S01]  /*44130*/  IADD3 R50, PT, PT, R36, R49, RZ ;  /* 0x0000003124327210 */ /* 0x000fe20007ffe0ff */
[----:B------:R-:W-:Y:S01]  /*44140*/  IMAD.X R6, RZ, RZ, RZ, P1 ;  /* 0x000000ffff067224 */ /* 0x000fe200008e06ff */
[----:B------:R-:W-:Y:S01]  /*44150*/  IADD3 R27, P1, PT, R27, R10, RZ ;  /* 0x0000000a1b1b7210 */ /* 0x000fe20007f3e0ff */
[----:B------:R-:W-:Y:S01]  /*44160*/  IMAD.IADD R16, R5, 0x1, R11 ;  /* 0x0000000105107824 */ /* 0x000fe200078e020b */
[----:B------:R-:W-:Y:S01]  /*44170*/  IADD3 R46, P6, PT, R21, R48, RZ ;  /* 0x00000030152e7210 */ /* 0x000fe20007fde0ff */
[----:B------:R-:W0:Y:S01]  /*44180*/  LDC.64 R10, c[0x0][0x380] ;  /* 0x0000e000ff0a7b82 */ /* 0x000e220000000a00 */
        /* <DEDUP_REMOVED lines=13> */
[----:B------:R-:W-:-:S04]  /*44260*/  IADD3 R48, P6, PT, R50, R49, RZ ;  /* 0x0000003132307210 */ /* 0x000fc80007fde0ff */
[----:B------:R-:W-:Y:S01]  /*44270*/  IADD3 R6, P4, PT, R6, R21, RZ ;  /* 0x0000001506067210 */ /* 0x000fe20007f9e0ff */
[----:B------:R-:W-:Y:S01]  /*44280*/  IMAD.X R21, RZ, RZ, RZ, P0 ;  /* 0x000000ffff157224 */ /* 0x000fe200000e06ff */
[----:B------:R-:W-:Y:S01]  /*44290*/  IADD3.X R49, PT, PT, RZ, RZ, RZ, P6, !PT ;  /* 0x000000ffff317210 */ /* 0x000fe200037fe4ff */
[----:B0-----:R0:W-:Y:S03]  /*442a0*/  STG.E desc[UR14][R10.64], R40 ;  /* 0x000000280a007986 */ /* 0x0011e6000c10190e */
[----:B------:R-:W-:Y:S01]  /*442b0*/  IADD3 R21, P0, PT, R21, R6, RZ ;  /* 0x0000000615157210 */ /* 0x000fe20007f1e0ff */
[----:B------:R-:W-:Y:S01]  /*442c0*/  IMAD.WIDE.U32 R48, R19, R4, R48 ;  /* 0x0000000413307225 */ /* 0x000fe200078e0030 */
[----:B------:R0:W-:Y:S03]  /*442d0*/  STG.E desc[UR14][R10.64+0x4], R38 ;  /* 0x000004260a007986 */ /* 0x0001e6000c10190e */
[----:B------:R-:W-:Y:S01]  /*442e0*/  IMAD.X R6, RZ, RZ, RZ, P1 ;  /* 0x000000ffff067224 */ /* 0x000fe200008e06ff */
[----:B------:R-:W-:Y:S01]  /*442f0*/  IADD3 R51, P1, PT, R51, R21, RZ ;  /* 0x0000001533337210 */ /* 0x000fe20007f3e0ff */
[----:B------:R-:W-:Y:S01]  /*44300*/  IMAD.IADD R50, R36, 0x1, R49 ;  /* 0x0000000124327824 */ /* 0x000fe200078e0231 */
[----:B------:R0:W-:Y:S02]  /*44310*/  STG.E desc[UR14][R10.64+0x8], R42 ;  /* 0x0000082a0a007986 */ /* 0x0001e4000c10190e */
[----:B------:R-:W-:Y:S01]  /*44320*/  IADD3 R5, PT, PT, R5, R16, R6 ;  /* 0x0000001005057210 */ /* 0x000fe20007ffe006 */
[----:B------:R-:W-:Y:S01]  /*44330*/  IMAD.X R6, RZ, RZ, RZ, P2 ;  /* 0x000000ffff067224 */ /* 0x000fe200010e06ff */
[----:B------:R-:W-:Y:S01]  /*44340*/  IADD3.X R16, PT, PT, RZ, RZ, RZ, P3, !PT ;  /* 0x000000ffff107210 */ /* 0x000fe20001ffe4ff */
[----:B------:R0:W-:Y:S01]  /*44350*/  STG.E desc[UR14][R10.64+0xc], R44 ;  /* 0x00000c2c0a007986 */ /* 0x0001e2000c10190e */
[----:B------:R-:W-:-:S02]  /*44360*/  IADD3 R50, P2, PT, R50, R51, RZ ;  /* 0x0000003332327210 */ /* 0x000fc40007f5e0ff */
[----:B------:R-:W-:Y:S01]  /*44370*/  IADD3 R5, PT, PT, R6, R5, R16 ;  /* 0x0000000506057210 */ /* 0x000fe20007ffe010 */
[----:B------:R-:W-:Y:S01]  /*44380*/  IMAD.X R6, RZ, RZ, RZ, P0 ;  /* 0x000000ffff067224 */ /* 0x000fe200000e06ff */
[----:B------:R-:W-:Y:S01]  /*44390*/  IADD3.X R16, PT, PT, RZ, RZ, RZ, P4, !PT ;  /* 0x000000ffff107210 */ /* 0x000fe200027fe4ff */
[----:B------:R-:W-:Y:S01]  /*443a0*/  IMAD.X R51, RZ, RZ, RZ, P2 ;  /* 0x000000ffff337224 */ /* 0x000fe200010e06ff */
[----:B------:R0:W-:Y:S02]  /*443b0*/  STG.E desc[UR14][R10.64+0x10], R46 ;  /* 0x0000102e0a007986 */ /* 0x0001e4000c10190e */
[----:B------:R-:W-:Y:S01]  /*443c0*/  IADD3 R5, PT, PT, R6, R5, R16 ;  /* 0x0000000506057210 */ /* 0x000fe20007ffe010 */
[-C--:B------:R-:W-:Y:S01]  /*443d0*/  IMAD.WIDE.U32 R50, R19, R8.reuse, R50 ;  /* 0x0000000813327225 */ /* 0x080fe200078e0032 */
[----:B------:R-:W-:Y:S01]  /*443e0*/  IADD3.X R6, PT, PT, RZ, RZ, RZ, P1, !PT ;  /* 0x000000ffff067210 */ /* 0x000fe20000ffe4ff */
[----:B------:R0:W-:Y:S03]  /*443f0*/  STG.E desc[UR14][R10.64+0x14], R48 ;  /* 0x000014300a007986 */ /* 0x0001e6000c10190e */
[----:B------:R-:W-:Y:S01]  /*44400*/  IADD3 R19, PT, PT, R51, R5, R6 ;  /* 0x0000000533137210 */ /* 0x000fe20007ffe006 */
[----:B------:R0:W-:Y:S03]  /*44410*/  STG.E desc[UR14][R10.64+0x18], R50 ;  /* 0x000018320a007986 */ /* 0x0001e6000c10190e */
[----:B------:R-:W-:Y:S01]  /*44420*/  ISETP.GT.U32.AND P0, PT, R19, R8, PT ;  /* 0x000000081300720c */ /* 0x000fe20003f04070 */
[----:B------:R0:W-:-:S12]  /*44430*/  STG.E desc[UR14][R10.64+0x1c], R19 ;  /* 0x00001c130a007986 */ /* 0x0001d8000c10190e */
[----:B0-----:R-:W-:Y:S05]  /*44440*/  @P0 BRA `(.L_x_420) ;  /* 0x0000000000640947 */ /* 0x001fea0003800000 */
        /* <DEDUP_REMOVED lines=25> */
.L_x_420:
[----:B------:R-:W-:Y:S01]  /*445e0*/  IADD3 R41, P0, PT, R40, -UR16, RZ ;  /* 0x8000001028297c10 */ /* 0x000fe2000ff1e0ff */
[----:B------:R-:W-:-:S04]  /*445f0*/  IMAD.MOV.U32 R5, RZ, RZ, -0x1 ;  /* 0xffffffffff057424 */ /* 0x000fc800078e00ff */
        /* <DEDUP_REMOVED lines=29> */
.L_x_421:
[----:B0-----:R-:W-:Y:S01]  /*447d0*/  IMAD.WIDE.U32 R10, R32, R13, RZ ;  /* 0x0000000d200a7225 */ /* 0x001fe200078e00ff */
        /* <DEDUP_REMOVED lines=11> */
[----:B------:R-:W-:Y:S01]  /*44890*/  UMOV UR10, URZ ;  /* 0x000000ff000a7c82 */ /* 0x000fe20008000000 */
[----:B------:R-:W0:Y:S01]  /*448a0*/  LDC R6, c[0x3][0x1c] ;  /* 0x00c00700ff067b82 */ /* 0x000e220000000800 */
[----:B------:R-:W-:-:S02]  /*448b0*/  VIADD R40, R39, UR5 ;  /* 0x0000000527287c36 */ /* 0x000fc40008000000 */
        /* <DEDUP_REMOVED lines=17> */
[----:B------:R-:W-:Y:S01]  /*449d0*/  IMAD.WIDE.U32 R44, R5, UR17, R44 ;  /* 0x00000011052c7c25 */ /* 0x000fe2000f8e002c */
[----:B------:R-:W-:-:S03]  /*449e0*/  MOV R41, RZ ;  /* 0x000000ff00297202 */ /* 0x000fc60000000f00 */
[----:B------:R-:W-:Y:S01]  /*449f0*/  IMAD.WIDE.U32 R10, R13, R26, R10 ;  /* 0x0000001a0d0a7225 */ /* 0x000fe200078e000a */
[----:B------:R-:W-:-:S03]  /*44a00*/  MOV R46, R44 ;  /* 0x0000002c002e7202 */ /* 0x000fc60000000f00 */
[----:B------:R-:W-:Y:S01]  /*44a10*/  VIADD R38, R11, UR7 ;  /* 0x000000070b267c36 */ /* 0x000fe20008000000 */
[----:B------:R-:W-:Y:S01]  /*44a20*/  IADD3 R42, P0, PT, R43, R10, RZ ;  /* 0x0000000a2b2a7210 */ /* 0x000fe20007f1e0ff */
[----:B------:R-:W-:Y:S02]  /*44a30*/  IMAD.IADD R49, R7, 0x1, R45 ;  /* 0x0000000107317824 */ /* 0x000fe400078e022d */
[----:B------:R-:W-:Y:S02]  /*44a40*/  IMAD R11, R44, UR11, RZ ;  /* 0x0000000b2c0b7c24 */ /* 0x000fe4000f8e02ff */
[----:B------:R-:W-:Y:S02]  /*44a50*/  IMAD.MOV.U32 R44, RZ, RZ, R40 ;  /* 0x000000ffff2c7224 */ /* 0x000fe400078e0028 */
[----:B------:R-:W-:Y:S02]  /*44a60*/  IMAD.MOV.U32 R45, RZ, RZ, RZ ;  /* 0x000000ffff2d7224 */ /* 0x000fe400078e00ff */
[----:B------:R-:W-:-:S02]  /*44a70*/  IMAD.X R43, RZ, RZ, RZ, P0 ;  /* 0x000000ffff2b7224 */ /* 0x000fc400000e06ff */
[----:B------:R-:W-:-:S04]  /*44a80*/  IMAD.WIDE.U32 R44, R14, R32, R44 ;  /* 0x000000200e2c7225 */ /* 0x000fc800078e002c */
[----:B------:R-:W-:Y:S01]  /*44a90*/  IMAD.WIDE.U32 R42, R12, R28, R42 ;  /* 0x0000001c0c2a7225 */ /* 0x000fe200078e002a */
[----:B------:R-:W-:-:S03]  /*44aa0*/  IADD3 R48, P2, PT, R49, R44, RZ ;  /* 0x0000002c31307210 */ /* 0x000fc60007f5e0ff */
[----:B------:R-:W-:Y:S02]  /*44ab0*/  VIADD R45, R45, UR4 ;  /* 0x000000042d2d7c36 */ /* 0x000fe40008000000 */
[----:B------:R-:W-:-:S04]  /*44ac0*/  IMAD.WIDE.U32 R38, R13, R24, R38 ;  /* 0x000000180d267225 */ /* 0x000fc800078e0026 */
[----:B------:R-:W-:Y:S01]  /*44ad0*/  IMAD.HI.U32 R47, R11, UR16, R46 ;  /* 0x000000100b2f7c27 */ /* 0x000fe2000f8e002e */
[----:B------:R-:W-:Y:S02]  /*44ae0*/  IADD3 R46, P1, PT, R45, R42, RZ ;  /* 0x0000002a2d2e7210 */ /* 0x000fe40007f3e0ff */
[----:B------:R-:W-:Y:S01]  /*44af0*/  IADD3 R40, PT, PT, R39, UR8, RZ ;  /* 0x0000000827287c10 */ /* 0x000fe2000fffe0ff */
[----:B------:R-:W-:Y:S01]  /*44b00*/  VIADD R19, R43, UR6 ;  /* 0x000000062b137c36 */ /* 0x000fe20008000000 */
[----:B------:R-:W-:Y:S01]  /*44b10*/  IADD3 R51, PT, PT, R0, R47, RZ ;  /* 0x0000002f00337210 */ /* 0x000fe20007ffe0ff */
[----:B------:R-:W-:Y:S02]  /*44b20*/  IMAD.X R47, RZ, RZ, RZ, P1 ;  /* 0x000000ffff2f7224 */ /* 0x000fe400008e06ff */
[----:B------:R-:W-:Y:S01]  /*44b30*/  IMAD.WIDE.U32 R40, R13, R22, R40 ;  /* 0x000000160d287225 */ /* 0x000fe200078e0028 */
[----:B------:R-:W-:-:S03]  /*44b40*/  IADD3 R44, P0, PT, R19, R38, RZ ;  /* 0x00000026132c7210 */ /* 0x000fc60007f1e0ff */
[----:B------:R-:W-:Y:S01]  /*44b50*/  IMAD.WIDE.U32 R46, R14, R30, R46 ;  /* 0x0000001e0e2e7225 */ /* 0x000fe200078e002e */
[----:B------:R-:W-:-:S03]  /*44b60*/  IADD3.X R45, PT, PT, RZ, RZ, RZ, P0, !PT ;  /* 0x000000ffff2d7210 */ /* 0x000fc600007fe4ff */
[----:B------:R-:W-:Y:S02]  /*44b70*/  VIADD R19, R47, UR5 ;  /* 0x000000052f137c36 */ /* 0x000fe40008000000 */
[----:B------:R-:W-:-:S04]  /*44b80*/  IMAD.WIDE.U32 R44, R12, R26, R44 ;  /* 0x0000001a0c2c7225 */ /* 0x000fc800078e002c */
[----:B------:R-:W-:Y:S01]  /*44b90*/  VIADD R42, R41, UR9 ;  /* 0x00000009292a7c36 */ /* 0x000fe20008000000 */
[----:B------:R-:W-:Y:S01]  /*44ba0*/  IADD3 R44, P0, PT, R19, R44, RZ ;  /* 0x0000002c132c7210 */ /* 0x000fe20007f1e0ff */
[----:B------:R-:W-:Y:S02]  /*44bb0*/  IMAD.X R49, RZ, RZ, RZ, P2 ;  /* 0x000000ffff317224 */ /* 0x000fe400010e06ff */
[----:B------:R-:W-:Y:S02]  /*44bc0*/  VIADD R41, R45, UR7 ;  /* 0x000000072d297c36 */ /* 0x000fe40008000000 */
[----:B------:R-:W-:Y:S02]  /*44bd0*/  IMAD.MOV.U32 R47, RZ, RZ, RZ ;  /* 0x000000ffff2f7224 */ /* 0x000fe400078e00ff */
[----:B------:R-:W-:-:S04]  /*44be0*/  IMAD.WIDE.U32 R48, R5, UR18, R48 ;  /* 0x0000001205307c25 */ /* 0x000fc8000f8e0030 */
[----:B------:R-:W-:Y:S01]  /*44bf0*/  IMAD.X R45, RZ, RZ, RZ, P0 ;  /* 0x000000ffff2d7224 */ /* 0x000fe200000e06ff */
[----:B------:R-:W-:Y:S01]  /*44c00*/  IADD3 R40, P0, PT, R41, R40, RZ ;  /* 0x0000002829287210 */ /* 0x000fe20007f1e0ff */
[----:B------:R-:W-:Y:S01]  /*44c10*/  IMAD.WIDE.U32 R46, R15, R32, R46 ;  /* 0x000000200f2e7225 */ /* 0x000fe200078e002e */
[----:B------:R-:W-:Y:S02]  /*44c20*/  IADD3 R49, PT, PT, R9, R49, RZ ;  /* 0x0000003109317210 */ /* 0x000fe40007ffe0ff */
[----:B------:R-:W-:Y:S01]  /*44c30*/  IADD3 R50, P1, PT, R51, R48, RZ ;  /* 0x0000003033327210 */ /* 0x000fe20007f3e0ff */
[----:B------:R-:W-:Y:S01]  /*44c40*/  IMAD.WIDE.U32 R44, R14, R28, R44 ;  /* 0x0000001c0e2c7225 */ /* 0x000fe200078e002c */
[----:B------:R-:W-:Y:S02]  /*44c50*/  IADD3 R47, PT, PT, R47, UR4, RZ ;  /* 0x000000042f2f7c10 */ /* 0x000fe4000fffe0ff */
[----:B------:R-:W-:Y:S01]  /*44c60*/  IADD3.X R51, PT, PT, RZ, RZ, RZ, P1, !PT ;  /* 0x000000ffff337210 */ /* 0x000fe20000ffe4ff */
[----:B------:R-:W-:Y:S01]  /*44c70*/  IMAD.X R41, RZ, RZ, RZ, P0 ;  /* 0x000000ffff297224 */ /* 0x000fe200000e06ff */
[----:B------:R-:W-:Y:S01]  /*44c80*/  IADD3 R48, P0, PT, R49, R46, RZ ;  /* 0x0000002e31307210 */ /* 0x000fe20007f1e0ff */
[----:B------:R-:W-:Y:S01]  /*44c90*/  VIADD R45, R45, UR6 ;  /* 0x000000062d2d7c36 */ /* 0x000fe20008000000 */
[----:B------:R-:W-:Y:S01]  /*44ca0*/  IADD3 R46, P1, PT, R47, R44, RZ ;  /* 0x0000002c2f2e7210 */ /* 0x000fe20007f3e0ff */
[----:B------:R-:W-:-:S03]  /*44cb0*/  IMAD.WIDE.U32 R40, R12, R24, R40 ;  /* 0x000000180c287225 */ /* 0x000fc600078e0028 */
[----:B------:R-:W-:Y:S01]  /*44cc0*/  IADD3.X R47, PT, PT, RZ, RZ, RZ, P1, !PT ;  /* 0x000000ffff2f7210 */ /* 0x000fe20000ffe4ff */
[----:B------:R-:W-:Y:S02]  /*44cd0*/  IMAD.MOV.U32 R43, RZ, RZ, RZ ;  /* 0x000000ffff2b7224 */ /* 0x000fe400078e00ff */
[----:B------:R-:W-:Y:S01]  /*44ce0*/  IMAD.X R49, RZ, RZ, RZ, P0 ;  /* 0x000000ffff317224 */ /* 0x000fe200000e06ff */
[----:B------:R-:W-:Y:S01]  /*44cf0*/  IADD3 R44, P0, PT, R45, R40, RZ ;  /* 0x000000282d2c7210 */ /* 0x000fe20007f1e0ff */
[----:B------:R-:W-:-:S04]  /*44d00*/  IMAD.WIDE.U32 R50, R11, UR17, R50 ;  /* 0x000000110b327c25 */ /* 0x000fc8000f8e0032 */
[----:B------:R-:W-:Y:S01]  /*44d10*/  IMAD.WIDE.U32 R42, R13, R20, R42 ;  /* 0x000000140d2a7225 */ /* 0x000fe200078e002a */
[----:B------:R-:W-:-:S03]  /*44d20*/  IADD3 R19, PT, PT, R7, R51, RZ ;  /* 0x0000003307137210 */ /* 0x000fc60007ffe0ff */
[----:B------:R-:W-:Y:S02]  /*44d30*/  VIADD R41, R41, UR8 ;  /* 0x0000000829297c36 */ /* 0x000fe40008000000 */
[----:B------:R-:W-:-:S04]  /*44d40*/  IMAD.WIDE.U32 R48, R5, UR19, R48 ;  /* 0x0000001305307c25 */ /* 0x000fc8000f8e0030 */
[----:B------:R-:W-:Y:S01]  /*44d50*/  IMAD.X R45, RZ, RZ, RZ, P0 ;  /* 0x000000ffff2d7224 */ /* 0x000fe200000e06ff */
[----:B------:R-:W-:Y:S01]  /*44d60*/  IADD3 R40, P0, PT, R41, R42, RZ ;  /* 0x0000002a29287210 */ /* 0x000fe20007f1e0ff */
[----:B------:R-:W-:Y:S01]  /*44d70*/  IMAD.WIDE.U32 R46, R15, R30, R46 ;  /* 0x0000001e0f2e7225 */ /* 0x000fe200078e002e */
[----:B------:R-:W-:Y:S02]  /*44d80*/  IADD3 R48, P1, PT, R19, R48, RZ ;  /* 0x0000003013307210 */ /* 0x000fe40007f3e0ff */
[----:B------:R-:W-:Y:S01]  /*44d90*/  IADD3.X R41, PT, PT, RZ, RZ, RZ, P0, !PT ;  /* 0x000000ffff297210 */ /* 0x000fe200007fe4ff */
[----:B------:R-:W-:Y:S02]  /*44da0*/  VIADD R38, R43, UR10 ;  /* 0x0000000a2b267c36 */ /* 0x000fe40008000000 */
[----:B------:R-:W-:Y:S02]  /*44db0*/  IMAD.MOV.U32 R39, RZ, RZ, RZ ;  /* 0x000000ffff277224 */ /* 0x000fe400078e00ff */
[----:B------:R-:W-:Y:S01]  /*44dc0*/  IMAD.WIDE.U32 R42, R14, R26, R44 ;  /* 0x0000001a0e2a7225 */ /* 0x000fe200078e002c */
[----:B------:R-:W-:-:S03]  /*44dd0*/  IADD3 R45, PT, PT, R47, UR5, RZ ;  /* 0x000000052f2d7c10 */ /* 0x000fc6000fffe0ff */
[----:B------:R-:W-:Y:S02]  /*44de0*/  HFMA2 R47, -RZ, RZ, 0, 0 ;  /* 0x00000000ff2f7431 */ /* 0x000fe400000001ff */
[----:B------:R-:W-:Y:S01]  /*44df0*/  IMAD.WIDE.U32 R38, R18, R13, R38 ;  /* 0x0000000d12267225 */ /* 0x000fe200078e0026 */
[----:B------:R-:W-:-:S03]  /*44e00*/  IADD3 R44, P0, PT, R45, R42, RZ ;  /* 0x0000002a2d2c7210 */ /* 0x000fc60007f1e0ff */
[----:B------:R-:W-:Y:S02]  /*44e10*/  IMAD R13, R50, UR11, RZ ;  /* 0x0000000b320d7c24 */ /* 0x000fe4000f8e02ff */
[----:B------:R-:W-:Y:S02]  /*44e20*/  IMAD.MOV.U32 R51, RZ, RZ, RZ ;  /* 0x000000ffff337224 */ /* 0x000fe400078e00ff */
[----:B------:R-:W-:Y:S02]  /*44e30*/  IMAD.IADD R19, R17, 0x1, R49 ;  /* 0x0000000111137824 */ /* 0x000fe400078e0231 */
[----:B------:R-:W-:-:S04]  /*44e40*/  IMAD.HI.U32 R51, R13, UR16, R50 ;  /* 0x000000100d337c27 */ /* 0x000fc8000f8e0032 */
[----:B------:R-:W-:Y:S02]  /*44e50*/  IMAD.X R49, RZ, RZ, RZ, P1 ;  /* 0x000000ffff317224 */ /* 0x000fe400008e06ff */
[----:B------:R-:W-:Y:S02]  /*44e60*/  VIADD R21, R43, UR7 ;  /* 0x000000072b157c36 */ /* 0x000fe40008000000 */
[----:B------:R-:W-:Y:S02]  /*44e70*/  IMAD.IADD R51, R0, 0x1, R51 ;  /* 0x0000000100337824 */ /* 0x000fe400078e0233 */
[----:B------:R-:W-:-:S04]  /*44e80*/  IMAD.WIDE.U32 R42, R11, UR18, R48 ;  /* 0x000000120b2a7c25 */ /* 0x000fc8000f8e0030 */
[----:B------:R-:W-:Y:S01]  /*44e90*/  IMAD.WIDE.U32 R40, R12, R22, R40 ;  /* 0x000000160c287225 */ /* 0x000fe200078e0028 */
[----:B------:R-:W-:-:S03]  /*44ea0*/  IADD3 R50, P3, PT, R51, R42, RZ ;  /* 0x0000002a33327210 */ /* 0x000fc60007f7e0ff */
[----:B------:R-:W-:-:S04]  /*44eb0*/  IMAD.WIDE.U32 R46, R59, R32, R46 ;  /* 0x000000203b2e7225 */ /* 0x000fc800078e002e */
[----:B------:R-:W-:Y:S01]  /*44ec0*/  IMAD.X R45, RZ, RZ, RZ, P0 ;  /* 0x000000ffff2d7224 */ /* 0x000fe200000e06ff */
[----:B------:R-:W-:Y:S01]  /*44ed0*/  IADD3 R42, P0, PT, R21, R40, RZ ;  /* 0x00000028152a7210 */ /* 0x000fe20007f1e0ff */
[----:B------:R-:W-:Y:S01]  /*44ee0*/  VIADD R41, R41, UR9 ;  /* 0x0000000929297c36 */ /* 0x000fe20008000000 */
[----:B------:R-:W-:Y:S01]  /*44ef0*/  IADD3 R46, P2, PT, R19, R46, RZ ;  /* 0x0000002e132e7210 */ /* 0x000fe20007f5e0ff */
[----:B------:R-:W-:Y:S01]  /*44f00*/  IMAD.IADD R49, R9, 0x1, R43 ;  /* 0x0000000109317824 */ /* 0x000fe200078e022b */
[----:B------:R-:W-:Y:S01]  /*44f10*/  IADD3 R21, PT, PT, R47, UR4, RZ ;  /* 0x000000042f157c10 */ /* 0x000fe2000fffe0ff */
[----:B------:R-:W-:Y:S01]  /*44f20*/  IMAD.X R43, RZ, RZ, RZ, P0 ;  /* 0x000000ffff2b7224 */ /* 0x000fe200000e06ff */
[----:B------:R-:W-:Y:S01]  /*44f30*/  IADD3 R40, P0, PT, R38, R41, RZ ;  /* 0x0000002926287210 */ /* 0x000fe20007f1e0ff */
[----:B------:R-:W-:Y:S02]  /*44f40*/  IMAD.X R47, RZ, RZ, RZ, P2 ;  /* 0x000000ffff2f7224 */ /* 0x000fe400010e06ff */
[----:B------:R-:W-:-:S04]  /*44f50*/  IMAD.WIDE.U32 R44, R15, R28, R44 ;  /* 0x0000001c0f2c7225 */ /* 0x000fc800078e002c */
[----:B------:R-:W-:Y:S01]  /*44f60*/  IMAD.WIDE.U32 R46, R5, R2, R46 ;  /* 0x00000002052e7225 */ /* 0x000fe200078e002e */
[----:B------:R-:W-:Y:S02]  /*44f70*/  IADD3 R44, P1, PT, R21, R44, RZ ;  /* 0x0000002c152c7210 */ /* 0x000fe40007f3e0ff */
[----:B------:R-:W-:Y:S01]  /*44f80*/  IADD3 R45, PT, PT, R45, UR6, RZ ;  /* 0x000000062d2d7c10 */ /* 0x000fe2000fffe0ff */
[----:B------:R-:W-:-:S04]  /*44f90*/  IMAD.WIDE.U32 R42, R14, R24, R42 ;  /* 0x000000180e2a7225 */ /* 0x000fc800078e002a */
[----:B------:R-:W-:Y:S01]  /*44fa0*/  IMAD.X R41, RZ, RZ, RZ, P0 ;  /* 0x000000ffff297224 */ /* 0x000fe200000e06ff */
[----:B------:R-:W-:Y:S01]  /*44fb0*/  IADD3 R48, P0, PT, R49, R46, RZ ;  /* 0x0000002e31307210 */ /* 0x000fe20007f1e0ff */
[----:B------:R-:W-:Y:S01]  /*44fc0*/  IMAD.X R51, RZ, RZ, RZ, P3 ;  /* 0x000000ffff337224 */ /* 0x000fe200018e06ff */
[----:B------:R-:W-:Y:S01]  /*44fd0*/  IADD3 R43, PT, PT, R43, UR8, RZ ;  /* 0x000000082b2b7c10 */ /* 0x000fe2000fffe0ff */
[----:B------:R-:W-:Y:S01]  /*44fe0*/  IMAD.WIDE.U32 R40, R12, R20, R40 ;  /* 0x000000140c287225 */ /* 0x000fe200078e0028 */
[----:B------:R-:W-:-:S03]  /*44ff0*/  IADD3 R42, P2, PT, R45, R42, RZ ;  /* 0x0000002a2d2a7210 */ /* 0x000fc60007f5e0ff */
[----:B------:R-:W-:-:S04]  /*45000*/  IMAD.WIDE.U32 R50, R13, UR17, R50 ;  /* 0x000000110d327c25 */ /* 0x000fc8000f8e0032 */
[----:B------:R-:W-:Y:S01]  /*45010*/  IMAD.X R45, RZ, RZ, RZ, P1 ;  /* 0x000000ffff2d7224 */ /* 0x000fe200008e06ff */
[----:B------:R-:W-:Y:S01]  /*45020*/  IADD3 R40, P1, PT, R43, R40, RZ ;  /* 0x000000282b287210 */ /* 0x000fe20007f3e0ff */
[----:B------:R-:W-:Y:S01]  /*45030*/  IMAD.X R49, RZ, RZ, RZ, P0 ;  /* 0x000000ffff317224 */ /* 0x000fe200000e06ff */
[----:B------:R-:W-:Y:S01]  /*45040*/  IADD3.X R43, PT, PT, RZ, RZ, RZ, P2, !PT ;  /* 0x000000ffff2b7210 */ /* 0x000fe200017fe4ff */
[----:B------:R-:W-:Y:S01]  /*45050*/  IMAD.WIDE.U32 R44, R59, R30, R44 ;  /* 0x0000001e3b2c7225 */ /* 0x000fe200078e002c */
[----:B------:R-:W-:-:S03]  /*45060*/  IADD3 R21, PT, PT, R7, R51, RZ ;  /* 0x0000003307157210 */ /* 0x000fc60007ffe0ff */
[----:B------:R-:W-:Y:S02]  /*45070*/  IMAD R19, R50, UR11, RZ ;  /* 0x0000000b32137c24 */ /* 0x000fe4000f8e02ff */
[----:B------:R-:W-:Y:S02]  /*45080*/  IMAD.MOV.U32 R51, RZ, RZ, RZ ;  /* 0x000000ffff337224 */ /* 0x000fe400078e00ff */
[----:B------:R-:W-:-:S04]  /*45090*/  IMAD.WIDE.U32 R48, R11, UR19, R48 ;  /* 0x000000130b307c25 */ /* 0x000fc8000f8e0030 */
[----:B------:R-:W-:Y:S01]  /*450a0*/  IMAD.IADD R23, R34, 0x1, R47 ;  /* 0x0000000122177824 */ /* 0x000fe200078e022f */
[----:B------:R-:W-:Y:S01]  /*450b0*/  IADD3 R47, PT, PT, R45, UR5, RZ ;  /* 0x000000052d2f7c10 */ /* 0x000fe2000fffe0ff */
[----:B------:R-:W-:-:S04]  /*450c0*/  IMAD.WIDE.U32 R42, R15, R26, R42 ;  /* 0x0000001a0f2a7225 */ /* 0x000fc800078e002a */
[----:B------:R-:W-:Y:S01]  /*450d0*/  IMAD.HI.U32 R53, R19, UR16, R50 ;  /* 0x0000001013357c27 */ /* 0x000fe2000f8e0032 */
[----:B------:R-:W-:Y:S02]  /*450e0*/  IADD3 R50, P2, PT, R21, R48, RZ ;  /* 0x0000003015327210 */ /* 0x000fe40007f5e0ff */
[----:B------:R-:W-:Y:S01]  /*450f0*/  IADD3 R21, PT, PT, R17, R49, RZ ;  /* 0x0000003111157210 */ /* 0x000fe20007ffe0ff */
[----:B------:R-:W-:Y:S01]  /*45100*/  VIADD R38, R41, UR10 ;  /* 0x0000000a29267c36 */ /* 0x000fe20008000000 */
[----:B------:R-:W-:Y:S01]  /*45110*/  MOV R49, RZ ;  /* 0x000000ff00317202 */ /* 0x000fe20000000f00 */
[----:B------:R-:W-:Y:S01]  /*45120*/  IMAD.X R41, RZ, RZ, RZ, P1 ;  /* 0x000000ffff297224 */ /* 0x000fe200008e06ff */
[----:B------:R-:W-:Y:S01]  /*45130*/  IADD3 R46, P1, PT, R47, R42, RZ ;  /* 0x0000002a2f2e7210 */ /* 0x000fe20007f3e0ff */
[----:B------:R-:W-:Y:S01]  /*45140*/  IMAD.MOV.U32 R48, RZ, RZ, R44 ;  /* 0x000000ffff307224 */ /* 0x000fe200078e002c */
[----:B------:R-:W-:Y:S01]  /*45150*/  IADD3 R38, P0, PT, R39, R38, RZ ;  /* 0x0000002627267210 */ /* 0x000fe20007f1e0ff */
[----:B------:R-:W-:Y:S01]  /*45160*/  VIADD R43, R43, UR7 ;  /* 0x000000072b2b7c36 */ /* 0x000fe20008000000 */
[----:B------:R-:W-:Y:S01]  /*45170*/  IADD3 R53, PT, PT, R0, R53, RZ ;  /* 0x0000003500357210 */ /* 0x000fe20007ffe0ff */
[----:B------:R-:W-:-:S02]  /*45180*/  IMAD.X R47, RZ, RZ, RZ, P1 ;  /* 0x000000ffff2f7224 */ /* 0x000fc400008e06ff */
[----:B------:R-:W-:-:S04]  /*45190*/  IMAD.WIDE.U32 R48, R61, R32, R48 ;  /* 0x000000203d307225 */ /* 0x000fc800078e0030 */
[----:B------:R-:W-:Y:S02]  /*451a0*/  IMAD.X R39, RZ, RZ, RZ, P0 ;  /* 0x000000ffff277224 */ /* 0x000fe400000e06ff */
[----:B------:R-:W-:-:S04]  /*451b0*/  IMAD.WIDE.U32 R40, R14, R22, R40 ;  /* 0x000000160e287225 */ /* 0x000fc800078e0028 */
[----:B------:R-:W-:Y:S01]  /*451c0*/  IMAD.WIDE.U32 R44, R59, R28, R46 ;  /* 0x0000001c3b2c7225 */ /* 0x000fe200078e002e */
[----:B------:R-:W-:Y:S02]  /*451d0*/  IADD3 R46, P3, PT, R23, R48, RZ ;  /* 0x00000030172e7210 */ /* 0x000fe40007f7e0ff */
[----:B------:R-:W-:Y:S01]  /*451e0*/  IADD3 R42, P1, PT, R43, R40, RZ ;  /* 0x000000282b2a7210 */ /* 0x000fe20007f3e0ff */
[----:B------:R-:W-:Y:S01]  /*451f0*/  IMAD.WIDE.U32 R38, R18, R12, R38 ;  /* 0x0000000c12267225 */ /* 0x000fe200078e0026 */
[----:B------:R-:W-:-:S03]  /*45200*/  IADD3 R41, PT, PT, R41, UR9, RZ ;  /* 0x0000000929297c10 */ /* 0x000fc6000fffe0ff */
[----:B------:R-:W-:Y:S01]  /*45210*/  IMAD.X R51, RZ, RZ, RZ, P2 ;  /* 0x000000ffff337224 */ /* 0x000fe200010e06ff */
[----:B------:R-:W-:Y:S01]  /*45220*/  IADD3 R40, P0, PT, R38, R41, RZ ;  /* 0x0000002926287210 */ /* 0x000fe20007f1e0ff */
[----:B------:R-:W-:Y:S02]  /*45230*/  IMAD.X R47, RZ, RZ, RZ, P3 ;  /* 0x000000ffff2f7224 */ /* 0x000fe400018e06ff */
[----:B------:R-:W-:Y:S01]  /*45240*/  VIADD R25, R49, UR4 ;  /* 0x0000000431197c36 */ /* 0x000fe20008000000 */
[----:B------:R-:W-:Y:S01]  /*45250*/  IADD3.X R41, PT, PT, RZ, RZ, RZ, P0, !PT ;  /* 0x000000ffff297210 */ /* 0x000fe200007fe4ff */
[----:B------:R-:W-:Y:S02]  /*45260*/  IMAD.X R43, RZ, RZ, RZ, P1 ;  /* 0x000000ffff2b7224 */ /* 0x000fe400008e06ff */
[----:B------:R-:W-:Y:S01]  /*45270*/  IMAD.WIDE.U32 R48, R13, UR18, R50 ;  /* 0x000000120d307c25 */ /* 0x000fe2000f8e0032 */
[----:B------:R-:W-:-:S03]  /*45280*/  IADD3 R44, P2, PT, R25, R44, RZ ;  /* 0x0000002c192c7210 */ /* 0x000fc60007f5e0ff */
[----:B------:R-:W-:Y:S01]  /*45290*/  IMAD.WIDE.U32 R46, R5, R3, R46 ;  /* 0x00000003052e7225 */ /* 0x000fe200078e002e */
[----:B------:R-:W-:-:S03]  /*452a0*/  IADD3 R52, P0, PT, R53, R48, RZ ;  /* 0x0000003035347210 */ /* 0x000fc60007f1e0ff */
[----:B------:R-:W-:Y:S01]  /*452b0*/  VIADD R45, R45, UR6 ;  /* 0x000000062d2d7c36 */ /* 0x000fe20008000000 */
[----:B------:R-:W-:Y:S01]  /*452c0*/  IADD3 R48, P3, PT, R21, R46, RZ ;  /* 0x0000002e15307210 */ /* 0x000fe20007f7e0ff */
[----:B------:R-:W-:-:S04]  /*452d0*/  IMAD.WIDE.U32 R42, R15, R24, R42 ;  /* 0x000000180f2a7225 */ /* 0x000fc800078e002a */
[----:B------:R-:W-:Y:S01]  /*452e0*/  IMAD.WIDE.U32 R40, R14, R20, R40 ;  /* 0x000000140e287225 */ /* 0x000fe200078e0028 */
[----:B------:R-:W-:Y:S02]  /*452f0*/  IADD3 R42, P1, PT, R45, R42, RZ ;  /* 0x0000002a2d2a7210 */ /* 0x000fe40007f3e0ff */
[----:B------:R-:W-:Y:S01]  /*45300*/  IADD3.X R45, PT, PT, RZ, RZ, RZ, P2, !PT ;  /* 0x000000ffff2d7210 */ /* 0x000fe200017fe4ff */
[----:B------:R-:W-:Y:S01]  /*45310*/  VIADD R43, R43, UR8 ;  /* 0x000000082b2b7c36 */ /* 0x000fe20008000000 */
[----:B------:R-:W-:Y:S01]  /*45320*/  IADD3 R38, PT, PT, R41, UR10, RZ ;  /* 0x0000000a29267c10 */ /* 0x000fe2000fffe0ff */
[----:B------:R-:W-:Y:S02]  /*45330*/  IMAD.IADD R51, R9, 0x1, R49 ;  /* 0x0000000109337824 */ /* 0x000fe400078e0231 */
        /* <DEDUP_REMOVED lines=10> */
[----:B------:R-:W-:Y:S01]  /*453e0*/  IADD3 R43, PT, PT, R43, UR7, RZ ;  /* 0x000000072b2b7c10 */ /* 0x000fe2000fffe0ff */
[----:B------:R-:W-:Y:S02]  /*453f0*/  IMAD.X R53, RZ, RZ, RZ, P0 ;  /* 0x000000ffff357224 */ /* 0x000fe400000e06ff */
[----:B------:R-:W-:Y:S02]  /*45400*/  IMAD.IADD R25, R35, 0x1, R47 ;  /* 0x0000000123197824 */ /* 0x000fe400078e022f */
[----:B------:R-:W-:Y:S02]  /*45410*/  VIADD R47, R45, UR5 ;  /* 0x000000052d2f7c36 */ /* 0x000fe40008000000 */
[----:B------:R-:W-:-:S03]  /*45420*/  IMAD.WIDE.U32 R40, R15, R22, R40 ;  /* 0x000000160f287225 */ /* 0x000fc600078e0028 */
[----:B------:R-:W-:Y:S01]  /*45430*/  IADD3 R46, P3, PT, R47, R42, RZ ;  /* 0x0000002a2f2e7210 */ /* 0x000fe20007f7e0ff */
[----:B------:R-:W-:Y:S01]  /*45440*/  IMAD.WIDE.U32 R48, R19, UR17, R52 ;  /* 0x0000001113307c25 */ /* 0x000fe2000f8e0034 */
[----:B------:R-:W-:Y:S02]  /*45450*/  IADD3 R42, P2, PT, R43, R40, RZ ;  /* 0x000000282b2a7210 */ /* 0x000fe40007f5e0ff */
[----:B------:R-:W-:Y:S01]  /*45460*/  MOV R40, R44 ;  /* 0x0000002c00287202 */ /* 0x000fe20000000f00 */
[----:B------:R-:W-:Y:S02]  /*45470*/  IMAD.IADD R23, R7, 0x1, R49 ;  /* 0x0000000107177824 */ /* 0x000fe400078e0231 */
[----:B------:R-:W-:Y:S02]  /*45480*/  HFMA2 R49, -RZ, RZ, 0, 0 ;  /* 0x00000000ff317431 */ /* 0x000fe400000001ff */
[----:B------:R-:W-:Y:S02]  /*45490*/  VIADD R29, R41, UR9 ;  /* 0x00000009291d7c36 */ /* 0x000fe40008000000 */
[----:B------:R-:W-:-:S02]  /*454a0*/  IMAD.MOV.U32 R41, RZ, RZ, RZ ;  /* 0x000000ffff297224 */ /* 0x000fc400078e00ff */
        /* <DEDUP_REMOVED lines=8> */
[----:B------:R-:W-:Y:S01]  /*45530*/  IMAD.X R43, RZ, RZ, RZ, P2 ;  /* 0x000000ffff2b7224 */ /* 0x000fe200010e06ff */
[----:B------:R-:W-:Y:S01]  /*45540*/  IADD3 R25, PT, PT, R41, UR4, RZ ;  /* 0x0000000429197c10 */ /* 0x000fe2000fffe0ff */
[----:B------:R-:W-:-:S04]  /*45550*/  IMAD.WIDE.U32 R44, R61, R28, R46 ;  /* 0x0000001c3d2c7225 */ /* 0x000fc800078e002e */
[----:B------:R-:W-:Y:S01]  /*45560*/  IMAD.WIDE.U32 R42, R59, R24, R42 ;  /* 0x000000183b2a7225 */ /* 0x000fe200078e002a */
[----:B------:R-:W-:-:S03]  /*45570*/  IADD3 R44, P2, PT, R25, R44, RZ ;  /* 0x0000002c192c7210 */ /* 0x000fc60007f5e0ff */
        /* <DEDUP_REMOVED lines=8> */
[----:B------:R-:W-:Y:S01]  /*45600*/  IMAD.WIDE.U32 R46, R13, UR19, R50 ;  /* 0x000000130d2e7c25 */ /* 0x000fe2000f8e0032 */
[----:B------:R-:W-:-:S03]  /*45610*/  IADD3 R38, PT, PT, R41, UR10, RZ ;  /* 0x0000000a29267c10 */ /* 0x000fc6000fffe0ff */
[----:B------:R-:W-:Y:S01]  /*45620*/  IMAD.X R43, RZ, RZ, RZ, P0 ;  /* 0x000000ffff2b7224 */ /* 0x000fe200000e06ff */
[----:B------:R-:W-:Y:S01]  /*45630*/  IADD3 R14, P0, PT, R23, R46, RZ ;  /* 0x0000002e170e7210 */ /* 0x000fe20007f1e0ff */
[----:B------:R-:W-:Y:S01]  /*45640*/  IMAD.WIDE.U32 R44, R62, R30, R44 ;  /* 0x0000001e3e2c7225 */ /* 0x000fe200078e002c */
[----:B------:R-:W-:Y:S02]  /*45650*/  IADD3 R38, P2, PT, R39, R38, RZ ;  /* 0x0000002627267210 */ /* 0x000fe40007f5e0ff */
[----:B------:R-:W-:Y:S01]  /*45660*/  IADD3 R25, PT, PT, R17, R47, RZ ;  /* 0x0000002f11197210 */ /* 0x000fe20007ffe0ff */
[----:B------:R-:W-:-:S04]  /*45670*/  IMAD.WIDE.U32 R42, R61, R26, R42 ;  /* 0x0000001a3d2a7225 */ /* 0x000fc800078e002a */
[----:B------:R-:W-:Y:S01]  /*45680*/  VIADD R23, R45, UR5 ;  /* 0x000000052d177c36 */ /* 0x000fe20008000000 */
[----:B------:R-:W-:Y:S01]  /*45690*/  MOV R45, RZ ;  /* 0x000000ff002d7202 */ /* 0x000fe20000000f00 */
[----:B------:R-:W-:Y:S01]  /*456a0*/  IMAD.X R41, RZ, RZ, RZ, P3 ;  /* 0x000000ffff297224 */ /* 0x000fe200018e06ff */
[----:B------:R-:W-:Y:S01]  /*456b0*/  IADD3 R43, PT, PT, R43, UR7, RZ ;  /* 0x000000072b2b7c10 */ /* 0x000fe2000fffe0ff */
[----:B------:R-:W-:Y:S01]  /*456c0*/  IMAD.X R39, RZ, RZ, RZ, P2 ;  /* 0x000000ffff277224 */ /* 0x000fe200010e06ff */
[----:B------:R-:W-:Y:S01]  /*456d0*/  IADD3 R46, P4, PT, R23, R42, RZ ;  /* 0x0000002a172e7210 */ /* 0x000fe20007f9e0ff */
[----:B------:R-:W-:-:S04]  /*456e0*/  IMAD.WIDE.U32 R40, R59, R22, R40 ;  /* 0x000000163b287225 */ /* 0x000fc800078e0028 */
[----:B------:R-:W-:Y:S01]  /*456f0*/  IMAD.WIDE.U32 R38, R18, R15, R38 ;  /* 0x0000000f12267225 */ /* 0x000fe200078e0026 */
[----:B------:R-:W-:-:S03]  /*45700*/  IADD3 R42, P3, PT, R43, R40, RZ ;  /* 0x000000282b2a7210 */ /* 0x000fc60007f7e0ff */
[----:B------:R-:W-:Y:S02]  /*45710*/  VIADD R41, R41, UR9 ;  /* 0x0000000929297c36 */ /* 0x000fe40008000000 */
[----:B------:R-:W-:-:S03]  /*45720*/  IMAD.WIDE.U32 R32, R63, R32, R44 ;  /* 0x000000203f207225 */ /* 0x000fc600078e002c */
[----:B------:R-:W-:Y:S01]  /*45730*/  IADD3 R40, P2, PT, R38, R41, RZ ;  /* 0x0000002926287210 */ /* 0x000fe20007f5e0ff */
[----:B------:R-:W-:Y:S02]  /*45740*/  IMAD.X R47, RZ, RZ, RZ, P4 ;  /* 0x000000ffff2f7224 */ /* 0x000fe400020e06ff */
[----:B------:R-:W-:Y:S01]  /*45750*/  VIADD R15, R33, UR4 ;  /* 0x00000004210f7c36 */ /* 0x000fe20008000000 */
[----:B------:R-:W-:Y:S01]  /*45760*/  IADD3.X R41, PT, PT, RZ, RZ, RZ, P2, !PT ;  /* 0x000000ffff297210 */ /* 0x000fe200017fe4ff */
[----:B------:R-:W-:Y:S01]  /*45770*/  IMAD.WIDE.U32 R44, R62, R28, R46 ;  /* 0x0000001c3e2c7225 */ /* 0x000fe200078e002e */
[----:B------:R-:W-:-:S03]  /*45780*/  IADD3 R47, PT, PT, R0, R37, RZ ;  /* 0x00000025002f7210 */ /* 0x000fc60007ffe0ff */
[----:B------:R-:W-:Y:S01]  /*45790*/  IMAD.X R43, RZ, RZ, RZ, P3 ;  /* 0x000000ffff2b7224 */ /* 0x000fe200018e06ff */
[----:B------:R-:W-:Y:S01]  /*457a0*/  IADD3 R44, P2, PT, R15, R44, RZ ;  /* 0x0000002c0f2c7210 */ /* 0x000fe20007f5e0ff */
[----:B------:R-:W-:Y:S01]  /*457b0*/  IMAD.WIDE.U32 R40, R59, R20, R40 ;  /* 0x000000143b287225 */ /* 0x000fe200078e0028 */
[----:B------:R-:W-:Y:S02]  /*457c0*/  IADD3 R15, PT, PT, R45, UR6, RZ ;  /* 0x000000062d0f7c10 */ /* 0x000fe4000fffe0ff */
[----:B------:R-:W-:Y:S01]  /*457d0*/  IADD3.X R45, PT, PT, RZ, RZ, RZ, P2, !PT ;  /* 0x000000ffff2d7210 */ /* 0x000fe200017fe4ff */
[----:B------:R-:W-:-:S04]  /*457e0*/  IMAD.WIDE.U32 R42, R61, R24, R42 ;  /* 0x000000183d2a7225 */ /* 0x000fc800078e002a */
[----:B------:R-:W-:Y:S01]  /*457f0*/  VIADD R23, R43, UR8 ;  /* 0x000000082b177c36 */ /* 0x000fe20008000000 */
[----:B------:R-:W-:Y:S01]  /*45800*/  IADD3 R42, P4, PT, R15, R42, RZ ;  /* 0x0000002a0f2a7210 */ /* 0x000fe20007f9e0ff */
[----:B------:R-:W-:Y:S02]  /*45810*/  VIADD R38, R41, UR10 ;  /* 0x0000000a29267c36 */ /* 0x000fe40008000000 */
[----:B------:R-:W-:Y:S01]  /*45820*/  IMAD.X R15, RZ, RZ, RZ, P0 ;  /* 0x000000ffff0f7224 */ /* 0x000fe200000e06ff */
[----:B------:R-:W-:Y:S01]  /*45830*/  IADD3 R40, P3, PT, R23, R40, RZ ;  /* 0x0000002817287210 */ /* 0x000fe20007f7e0ff */
[----:B------:R-:W-:Y:S01]  /*45840*/  IMAD.X R43, RZ, RZ, RZ, P4 ;  /* 0x000000ffff2b7224 */ /* 0x000fe200020e06ff */
[----:B------:R-:W-:Y:S01]  /*45850*/  IADD3 R38, P2, PT, R39, R38, RZ ;  /* 0x0000002627267210 */ /* 0x000fe20007f5e0ff */
[----:B------:R-:W-:-:S03]  /*45860*/  IMAD.WIDE.U32 R30, R63, R30, R44 ;  /* 0x0000001e3f1e7225 */ /* 0x000fc600078e002c */
[----:B------:R-:W-:Y:S01]  /*45870*/  IADD3.X R39, PT, PT, RZ, RZ, RZ, P2, !PT ;  /* 0x000000ffff277210 */ /* 0x000fe200017fe4ff */
[----:B------:R-:W-:-:S04]  /*45880*/  IMAD.WIDE.U32 R44, R19, UR18, R14 ;  /* 0x00000012132c7c25 */ /* 0x000fc8000f8e000e */
[----:B------:R-:W-:Y:S01]  /*45890*/  IMAD.WIDE.U32 R14, R62, R26, R42 ;  /* 0x0000001a3e0e7225 */ /* 0x000fe200078e002a */
[----:B------:R-:W-:-:S03]  /*458a0*/  IADD3 R46, P0, PT, R47, R44, RZ ;  /* 0x0000002c2f2e7210 */ /* 0x000fc60007f1e0ff */
[----:B------:R-:W-:Y:S01]  /*458b0*/  IMAD.X R41, RZ, RZ, RZ, P3 ;  /* 0x000000ffff297224 */ /* 0x000fe200018e06ff */
[----:B------:R-:W-:Y:S01]  /*458c0*/  IADD3.X R47, PT, PT, RZ, RZ, RZ, P0, !PT ;  /* 0x000000ffff2f7210 */ /* 0x000fe200007fe4ff */
[----:B------:R-:W-:Y:S02]  /*458d0*/  VIADD R43, R31, UR5 ;  /* 0x000000051f2b7c36 */ /* 0x000fe40008000000 */
[----:B------:R-:W-:Y:S02]  /*458e0*/  IMAD.X R49, RZ, RZ, RZ, P1 ;  /* 0x000000ffff317224 */ /* 0x000fe400008e06ff */
[----:B------:R-:W-:Y:S01]  /*458f0*/  IMAD.WIDE.U32 R40, R61, R22, R40 ;  /* 0x000000163d287225 */ /* 0x000fe200078e0028 */
[----:B------:R-:W-:-:S03]  /*45900*/  IADD3 R42, P2, PT, R43, R14, RZ ;  /* 0x0000000e2b2a7210 */ /* 0x000fc60007f5e0ff */
[----:B------:R-:W-:Y:S01]  /*45910*/  VIADD R29, R15, UR7 ;  /* 0x000000070f1d7c36 */ /* 0x000fe20008000000 */
[----:B------:R-:W-:Y:S01]  /*45920*/  IADD3.X R43, PT, PT, RZ, RZ, RZ, P2, !PT ;  /* 0x000000ffff2b7210 */ /* 0x000fe200017fe4ff */
[----:B------:R-:W-:-:S03]  /*45930*/  IMAD.WIDE.U32 R48, R5, R4, R48 ;  /* 0x0000000405307225 */ /* 0x000fc600078e0030 */
[----:B------:R-:W-:Y:S01]  /*45940*/  IADD3 R40, P3, PT, R29, R40, RZ ;  /* 0x000000281d287210 */ /* 0x000fe20007f7e0ff */
[----:B------:R-:W-:Y:S01]  /*45950*/  IMAD.WIDE.U32 R14, R18, R59, R38 ;  /* 0x0000003b120e7225 */ /* 0x000fe200078e0026 */
[----:B------:R-:W-:-:S03]  /*45960*/  IADD3 R48, P1, PT, R27, R48, RZ ;  /* 0x000000301b307210 */ /* 0x000fc60007f3e0ff */
[----:B------:R-:W-:Y:S01]  /*45970*/  VIADD R39, R41, UR9 ;  /* 0x0000000929277c36 */ /* 0x000fe20008000000 */
[----:B------:R-:W-:Y:S01]  /*45980*/  IADD3.X R41, PT, PT, RZ, RZ, RZ, P3, !PT ;  /* 0x000000ffff297210 */ /* 0x000fe20001ffe4ff */
[----:B------:R-:W-:-:S03]  /*45990*/  IMAD.WIDE.U32 R28, R63, R28, R42 ;  /* 0x0000001c3f1c7225 */ /* 0x000fc600078e002a */
[----:B------:R-:W-:Y:S01]  /*459a0*/  IADD3 R38, P2, PT, R14, R39, RZ ;  /* 0x000000270e267210 */ /* 0x000fe20007f5e0ff */
[----:B------:R-:W-:Y:S02]  /*459b0*/  IMAD.IADD R27, R36, 0x1, R49 ;  /* 0x00000001241b7824 */ /* 0x000fe400078e0231 */
[----:B------:R-:W-:Y:S02]  /*459c0*/  IMAD.X R49, RZ, RZ, RZ, P1 ;  /* 0x000000ffff317224 */ /* 0x000fe400008e06ff */
[----:B------:R-:W-:Y:S02]  /*459d0*/  IMAD.X R39, RZ, RZ, RZ, P2 ;  /* 0x000000ffff277224 */ /* 0x000fe400010e06ff */
[----:B------:R-:W-:-:S04]  /*459e0*/  IMAD.WIDE.U32 R40, R62, R24, R40 ;  /* 0x000000183e287225 */ /* 0x000fc800078e0028 */
[----:B------:R-:W-:Y:S02]  /*459f0*/  VIADD R29, R29, UR6 ;  /* 0x000000061d1d7c36 */ /* 0x000fe40008000000 */
[----:B------:R-:W-:-:S03]  /*45a00*/  IMAD.WIDE.U32 R42, R11, R3, R48 ;  /* 0x000000030b2a7225 */ /* 0x000fc600078e0030 */
[----:B------:R-:W-:Y:S01]  /*45a10*/  IADD3 R40, P2, PT, R29, R40, RZ ;  /* 0x000000281d287210 */ /* 0x000fe20007f5e0ff */
[----:B------:R-:W-:Y:S01]  /*45a20*/  IMAD.WIDE.U32 R38, R61, R20, R38 ;  /* 0x000000143d267225 */ /* 0x000fe200078e0026 */
[----:B------:R-:W-:Y:S02]  /*45a30*/  IADD3 R44, P4, PT, R25, R42, RZ ;  /* 0x0000002a192c7210 */ /* 0x000fe40007f9e0ff */
[----:B------:R-:W-:Y:S01]  /*45a40*/  IADD3 R42, P1, PT, R27, R32, RZ ;  /* 0x000000201b2a7210 */ /* 0x000fe20007f3e0ff */
[----:B------:R-:W-:Y:S01]  /*45a50*/  VIADD R33, R41, UR8 ;  /* 0x0000000829217c36 */ /* 0x000fe20008000000 */
[----:B------:R-:W-:Y:S01]  /*45a60*/  IADD3.X R41, PT, PT, RZ, RZ, RZ, P2, !PT ;  /* 0x000000ffff297210 */ /* 0x000fe200017fe4ff */
[----:B------:R-:W-:Y:S01]  /*45a70*/  IMAD.IADD R23, R9, 0x1, R45 ;  /* 0x0000000109177824 */ /* 0x000fe200078e022d */
[----:B------:R-:W-:Y:S01]  /*45a80*/  IADD3 R31, PT, PT, R35, R43, RZ ;  /* 0x0000002b231f7210 */ /* 0x000fe20007ffe0ff */
[----:B------:R-:W-:Y:S01]  /*45a90*/  VIADD R14, R39, UR10 ;  /* 0x0000000a270e7c36 */ /* 0x000fe20008000000 */
[----:B------:R-:W-:Y:S01]  /*45aa0*/  IADD3 R32, P3, PT, R33, R38, RZ ;  /* 0x0000002621207210 */ /* 0x000fe20007f7e0ff */
[----:B------:R-:W-:Y:S01]  /*45ab0*/  IMAD.X R45, RZ, RZ, RZ, P4 ;  /* 0x000000ffff2d7224 */ /* 0x000fe200020e06ff */
[----:B------:R-:W-:Y:S01]  /*45ac0*/  IADD3.X R43, PT, PT, RZ, RZ, RZ, P1, !PT ;  /* 0x000000ffff2b7210 */ /* 0x000fe20000ffe4ff */
[----:B------:R-:W-:Y:S01]  /*45ad0*/  IMAD.WIDE.U32 R26, R63, R26, R40 ;  /* 0x0000001a3f1a7225 */ /* 0x000fe200078e0028 */
[----:B------:R-:W-:-:S03]  /*45ae0*/  IADD3 R14, P2, PT, R15, R14, RZ ;  /* 0x0000000e0f0e7210 */ /* 0x000fc60007f5e0ff */
[----:B------:R-:W-:Y:S01]  /*45af0*/  IMAD.X R33, RZ, RZ, RZ, P3 ;  /* 0x000000ffff217224 */ /* 0x000fe200018e06ff */
[----:B------:R-:W-:Y:S01]  /*45b00*/  IADD3 R25, PT, PT, R27, UR7, RZ ;  /* 0x000000071b197c10 */ /* 0x000fe2000fffe0ff */
[----:B------:R-:W-:-:S04]  /*45b10*/  IMAD.WIDE.U32 R38, R13, R2, R44 ;  /* 0x000000020d267225 */ /* 0x000fc800078e002c */
[----:B------:R-:W-:Y:S01]  /*45b20*/  IMAD.WIDE.U32 R32, R62, R22, R32 ;  /* 0x000000163e207225 */ /* 0x000fe200078e0020 */
[----:B------:R-:W-:-:S03]  /*45b30*/  IADD3 R44, P3, PT, R23, R38, RZ ;  /* 0x00000026172c7210 */ /* 0x000fc60007f7e0ff */
[----:B------:R-:W-:Y:S01]  /*45b40*/  IMAD.X R15, RZ, RZ, RZ, P2 ;  /* 0x000000ffff0f7224 */ /* 0x000fe200010e06ff */
[----:B------:R-:W-:Y:S01]  /*45b50*/  IADD3 R38, P2, PT, R25, R32, RZ ;  /* 0x0000002019267210 */ /* 0x000fe20007f5e0ff */
[----:B------:R-:W-:Y:S02]  /*45b60*/  IMAD.IADD R29, R34, 0x1, R39 ;  /* 0x00000001221d7824 */ /* 0x000fe400078e0227 */
[----:B------:R-:W-:-:S04]  /*45b70*/  IMAD.WIDE.U32 R14, R18, R61, R14 ;  /* 0x0000003d120e7225 */ /* 0x000fc800078e000e */
[----:B------:R-:W-:Y:S02]  /*45b80*/  IMAD.X R39, RZ, RZ, RZ, P2 ;  /* 0x000000ffff277224 */ /* 0x000fe400010e06ff */
[----:B------:R-:W-:Y:S02]  /*45b90*/  VIADD R33, R33, UR9 ;  /* 0x0000000921217c36 */ /* 0x000fe40008000000 */
[----:B------:R-:W-:-:S03]  /*45ba0*/  IMAD.WIDE.U32 R24, R63, R24, R38 ;  /* 0x000000183f187225 */ /* 0x000fc600078e0026 */
[----:B------:R-:W-:Y:S01]  /*45bb0*/  IADD3 R38, P0, PT, R14, R33, RZ ;  /* 0x000000210e267210 */ /* 0x000fe20007f1e0ff */
[----:B------:R-:W-:Y:S01]  /*45bc0*/  IMAD.WIDE.U32 R40, R21, UR17, R46 ;  /* 0x0000001115287c25 */ /* 0x000fe2000f8e002e */
[----:B------:R-:W-:-:S03]  /*45bd0*/  IADD3 R25, PT, PT, R25, UR8, RZ ;  /* 0x0000000819197c10 */ /* 0x000fc6000fffe0ff */
[----:B0-----:R-:W-:Y:S01]  /*45be0*/  IMAD.WIDE.U32 R32, R5, R6, R42 ;  /* 0x0000000605207225 */ /* 0x001fe200078e002a */
[----:B------:R-:W-:-:S03]  /*45bf0*/  MOV R46, R40 ;  /* 0x00000028002e7202 */ /* 0x000fc60000000f00 */
[----:B------:R-:W-:Y:S02]  /*45c00*/  IMAD.X R39, RZ, RZ, RZ, P0 ;  /* 0x000000ffff277224 */ /* 0x000fe400000e06ff */
[----:B------:R-:W-:Y:S01]  /*45c10*/  IMAD R5, R40, UR11, RZ ;  /* 0x0000000b28057c24 */ /* 0x000fe2000f8e02ff */
[----:B------:R-:W-:Y:S01]  /*45c20*/  IADD3 R40, P1, PT, R32, R31, RZ ;  /* 0x0000001f20287210 */ /* 0x000fe20007f3e0ff */
[----:B------:R-:W-:Y:S02]  /*45c30*/  IMAD.X R45, RZ, RZ, RZ, P3 ;  /* 0x000000ffff2d7224 */ /* 0x000fe400018e06ff */
        /* <DEDUP_REMOVED lines=8> */
[----:B------:R-:W-:Y:S01]  /*45cc0*/  IMAD.WIDE.U32 R40, R11, R4, R40 ;  /* 0x000000040b287225 */ /* 0x000fe200078e0028 */
[----:B------:R-:W-:Y:S02]  /*45cd0*/  IADD3 R33, P0, PT, R33, R30, RZ ;  /* 0x0000001e21217210 */ /* 0x000fe40007f1e0ff */
[----:B------:R-:W-:Y:S01]  /*45ce0*/  IADD3 R14, P1, PT, R15, R14, RZ ;  /* 0x0000000e0f0e7210 */ /* 0x000fe20007f3e0ff */
[----:B------:R-:W-:Y:S02]  /*45cf0*/  IMAD.MOV.U32 R47, RZ, RZ, RZ ;  /* 0x000000ffff2f7224 */ /* 0x000fe400078e00ff */
[----:B------:R-:W-:Y:S01]  /*45d00*/  IMAD.IADD R27, R17, 0x1, R43 ;  /* 0x00000001111b7824 */ /* 0x000fe200078e022b */
[----:B------:R-:W-:Y:S01]  /*45d10*/  IADD3.X R43, PT, PT, RZ, RZ, RZ, P2, !PT ;  /* 0x000000ffff2b7210 */ /* 0x000fe200017fe4ff */
[----:B------:R-:W-:Y:S01]  /*45d20*/  IMAD.IADD R32, R36, 0x1, R41 ;  /* 0x0000000124207824 */ /* 0x000fe200078e0229 */
[----:B------:R-:W-:Y:S01]  /*45d30*/  IADD3 R40, P2, PT, R29, R40, RZ ;  /* 0x000000281d287210 */ /* 0x000fe20007f5e0ff */
[----:B------:R-:W-:-:S03]  /*45d40*/  IMAD.HI.U32 R47, R5, UR16, R46 ;  /* 0x00000010052f7c27 */ /* 0x000fc6000f8e002e */
[----:B------:R-:W-:Y:S01]  /*45d50*/  IADD3.X R41, PT, PT, RZ, RZ, RZ, P2, !PT ;  /* 0x000000ffff297210 */ /* 0x000fe200017fe4ff */
[----:B------:R-:W-:-:S04]  /*45d60*/  IMAD.WIDE.U32 R22, R63, R22, R38 ;  /* 0x000000163f167225 */ /* 0x000fc800078e0026 */
[----:B------:R-:W-:Y:S01]  /*45d70*/  IMAD.X R15, RZ, RZ, RZ, P1 ;  /* 0x000000ffff0f7224 */ /* 0x000fe200008e06ff */
[----:B------:R-:W-:Y:S01]  /*45d80*/  IADD3 R32, P1, PT, R32, R33, RZ ;  /* 0x0000002120207210 */ /* 0x000fe20007f3e0ff */
[----:B------:R-:W-:Y:S02]  /*45d90*/  IMAD.IADD R25, R0, 0x1, R47 ;  /* 0x0000000100197824 */ /* 0x000fe400078e022f */
[----:B------:R-:W-:-:S04]  /*45da0*/  IMAD.WIDE.U32 R38, R21, UR18, R42 ;  /* 0x0000001215267c25 */ /* 0x000fc8000f8e002a */
[----:B------:R-:W-:Y:S01]  /*45db0*/  IMAD.WIDE.U32 R30, R18, R62, R14 ;  /* 0x0000003e121e7225 */ /* 0x000fe200078e000e */
[----:B------:R-:W-:Y:S02]  /*45dc0*/  IADD3 R42, P2, PT, R25, R38, RZ ;  /* 0x00000026192a7210 */ /* 0x000fe40007f5e0ff */
[----:B------:R-:W-:Y:S01]  /*45dd0*/  IADD3 R25, PT, PT, R9, R39, RZ ;  /* 0x0000002709197210 */ /* 0x000fe20007ffe0ff */
        /* <DEDUP_REMOVED lines=24> */
[----:B------:R-:W-:Y:S01]  /*45f60*/  IMAD.WIDE.U32 R42, R5, UR17, R42 ;  /* 0x00000011052a7c25 */ /* 0x000fe2000f8e002a */
[----:B------:R-:W-:Y:S02]  /*45f70*/  IADD3 R28, P3, PT, R11, R28, RZ ;  /* 0x0000001c0b1c7210 */ /* 0x000fe40007f7e0ff */
[----:B------:R-:W-:Y:S01]  /*45f80*/  IADD3 R12, P1, PT, R25, R26, RZ ;  /* 0x0000001a190c7210 */ /* 0x000fe20007f3e0ff */
[----:B------:R-:W-:Y:S01]  /*45f90*/  IMAD.X R31, RZ, RZ, RZ, P4 ;  /* 0x000000ffff1f7224 */ /* 0x000fe200020e06ff */
[----:B------:R-:W-:Y:S01]  /*45fa0*/  IADD3.X R29, PT, PT, RZ, RZ, RZ, P3, !PT ;  /* 0x000000ffff1d7210 */ /* 0x000fe20001ffe4ff */
[----:B------:R-:W-:Y:S01]  /*45fb0*/  IMAD.IADD R23, R7, 0x1, R43 ;  /* 0x0000000107177824 */ /* 0x000fe200078e022b */
[----:B------:R-:W-:Y:S01]  /*45fc0*/  IADD3 R26, P3, PT, R27, R32, RZ ;  /* 0x000000201b1a7210 */ /* 0x000fe20007f7e0ff */
[----:B------:R-:W-:-:S04]  /*45fd0*/  IMAD.WIDE.U32 R30, R21, UR19, R30 ;  /* 0x00000013151e7c25 */ /* 0x000fc8000f8e001e */
[----:B------:R-:W-:Y:S01]  /*45fe0*/  HFMA2 R43, -RZ, RZ, 0, 0 ;  /* 0x00000000ff2b7431 */ /* 0x000fe200000001ff */
[----:B------:R-:W-:Y:S01]  /*45ff0*/  IADD3.X R25, PT, PT, RZ, RZ, RZ, P1, !PT ;  /* 0x000000ffff197210 */ /* 0x000fe20000ffe4ff */
[----:B------:R-:W-:Y:S01]  /*46000*/  IMAD.X R11, RZ, RZ, RZ, P2 ;  /* 0x000000ffff0b7224 */ /* 0x000fe200010e06ff */
[----:B------:R-:W-:Y:S01]  /*46010*/  IADD3 R30, P4, PT, R23, R30, RZ ;  /* 0x0000001e171e7210 */ /* 0x000fe20007f9e0ff */
[----:B------:R-:W-:Y:S01]  /*46020*/  IMAD.X R27, RZ, RZ, RZ, P3 ;  /* 0x000000ffff1b7224 */ /* 0x000fe200018e06ff */
[----:B------:R-:W-:Y:S01]  /*46030*/  IADD3 R25, P1, PT, R25, R24, RZ ;  /* 0x0000001819197210 */ /* 0x000fe20007f3e0ff */
[----:B------:R-:W-:Y:S01]  /*46040*/  IMAD.WIDE.U32 R28, R19, R3, R28 ;  /* 0x00000003131c7225 */ /* 0x000fe200078e001c */
[----:B------:R-:W-:-:S03]  /*46050*/  IADD3 R11, P2, PT, R11, R12, RZ ;  /* 0x0000000c0b0b7210 */ /* 0x000fc60007f5e0ff */
[----:B------:R-:W-:Y:S02]  /*46060*/  IMAD.IADD R31, R17, 0x1, R31 ;  /* 0x00000001111f7824 */ /* 0x000fe400078e021f */
[----:B------:R-:W-:Y:S02]  /*46070*/  IMAD R15, R42, UR11, RZ ;  /* 0x0000000b2a0f7c24 */ /* 0x000fe4000f8e02ff */
[----:B------:R-:W-:Y:S01]  /*46080*/  IMAD.WIDE.U32 R12, R13, R6, R26 ;  /* 0x000000060d0c7225 */ /* 0x000fe200078e001a */
[----:B------:R-:W-:Y:S02]  /*46090*/  IADD3 R26, P3, PT, R31, R28, RZ ;  /* 0x0000001c1f1a7210 */ /* 0x000fe40007f7e0ff */
[----:B------:R-:W-:Y:S01]  /*460a0*/  IADD3.X R31, PT, PT, RZ, RZ, RZ, P4, !PT ;  /* 0x000000ffff1f7210 */ /* 0x000fe200027fe4ff */
[----:B------:R-:W-:Y:S02]  /*460b0*/  IMAD.IADD R29, R35, 0x1, R29 ;  /* 0x00000001231d7824 */ /* 0x000fe400078e021d */
[----:B------:R-:W-:-:S03]  /*460c0*/  IMAD.HI.U32 R43, R15, UR16, R42 ;  /* 0x000000100f2b7c27 */ /* 0x000fc6000f8e002a */
[----:B------:R-:W-:Y:S01]  /*460d0*/  IADD3 R12, P4, PT, R12, R29, RZ ;  /* 0x0000001d0c0c7210 */ /* 0x000fe20007f9e0ff */
[----:B------:R-:W-:Y:S01]  /*460e0*/  IMAD.X R14, RZ, RZ, RZ, P2 ;  /* 0x000000ffff0e7224 */ /* 0x000fe200010e06ff */
[----:B------:R-:W-:Y:S01]  /*460f0*/  IADD3 R23, P2, PT, R13, R11, RZ ;  /* 0x0000000b0d177210 */ /* 0x000fe20007f5e0ff */
[----:B------:R-:W-:Y:S01]  /*46100*/  IMAD.WIDE.U32 R28, R5, UR18, R30 ;  /* 0x00000012051c7c25 */ /* 0x000fe2000f8e001e */
[----:B------:R-:W-:-:S03]  /*46110*/  IADD3.X R13, PT, PT, RZ, RZ, RZ, P4, !PT ;  /* 0x000000ffff0d7210 */ /* 0x000fc600027fe4ff */
[----:B------:R-:W-:Y:S02]  /*46120*/  IMAD.IADD R11, R0, 0x1, R43 ;  /* 0x00000001000b7824 */ /* 0x000fe400078e022b */
        /* <DEDUP_REMOVED lines=18> */
[----:B------:R-:W-:Y:S01]  /*46250*/  IMAD.WIDE.U32 R28, R15, UR17, R28 ;  /* 0x000000110f1c7c25 */ /* 0x000fe2000f8e001c */
[----:B------:R-:W-:-:S02]  /*46260*/  IADD3.X R27, PT, PT, RZ, RZ, RZ, P5, !PT ;  /* 0x000000ffff1b7210 */ /* 0x000fc40002ffe4ff */
[----:B------:R-:W-:Y:S01]  /*46270*/  IADD3 R14, P5, PT, R14, R11, RZ ;  /* 0x0000000b0e0e7210 */ /* 0x000fe20007fbe0ff */
[----:B------:R-:W-:Y:S01]  /*46280*/  IMAD.X R25, RZ, RZ, RZ, P1 ;  /* 0x000000ffff197224 */ /* 0x000fe200008e06ff */
[----:B------:R-:W-:Y:S01]  /*46290*/  IADD3 R12, P3, PT, R12, R23, RZ ;  /* 0x000000170c0c7210 */ /* 0x000fe20007f7e0ff */
[----:B------:R-:W-:-:S03]  /*462a0*/  IMAD.WIDE.U32 R26, R5, UR19, R26 ;  /* 0x00000013051a7c25 */ /* 0x000fc6000f8e001a */
[----:B------:R-:W-:Y:S01]  /*462b0*/  IADD3.X R13, PT, PT, RZ, RZ, RZ, P3, !PT ;  /* 0x000000ffff0d7210 */ /* 0x000fe20001ffe4ff */
[----:B------:R-:W-:Y:S02]  /*462c0*/  IMAD.IADD R11, R7, 0x1, R29 ;  /* 0x00000001070b7824 */ /* 0x000fe400078e021d */
[----:B------:R-:W-:-:S03]  /*462d0*/  IMAD.WIDE.U32 R22, R21, R3, R24 ;  /* 0x0000000315167225 */ /* 0x000fc600078e0018 */
[----:B------:R-:W-:Y:S01]  /*462e0*/  IADD3 R26, P1, PT, R11, R26, RZ ;  /* 0x0000001a0b1a7210 */ /* 0x000fe20007f3e0ff */
[----:B------:R-:W-:Y:S02]  /*462f0*/  IMAD.IADD R25, R17, 0x1, R27 ;  /* 0x0000000111197824 */ /* 0x000fe400078e021b */
[----:B------:R-:W-:Y:S01]  /*46300*/  IMAD R11, R28, UR11, RZ ;  /* 0x0000000b1c0b7c24 */ /* 0x000fe2000f8e02ff */
[----:B------:R-:W-:Y:S01]  /*46310*/  IADD3.X R27, PT, PT, RZ, RZ, RZ, P1, !PT ;  /* 0x000000ffff1b7210 */ /* 0x000fe20000ffe4ff */
        /* <DEDUP_REMOVED lines=25> */
[----:B------:R-:W-:Y:S01]  /*464b0*/  IMAD.IADD R7, R7, 0x1, R13 ;  /* 0x0000000107077824 */ /* 0x000fe200078e020d */
[----:B------:R-:W-:Y:S01]  /*464c0*/  IADD3.X R19, PT, PT, RZ, RZ, RZ, P2, !PT ;  /* 0x000000ffff137210 */ /* 0x000fe200017fe4ff */
[----:B------:R-:W-:Y:S01]  /*464d0*/  IMAD.WIDE.U32 R24, R5, R3, R24 ;  /* 0x0000000305187225 */ /* 0x000fe200078e0018 */
[----:B------:R-:W-:Y:S02]  /*464e0*/  IADD3.X R23, PT, PT, RZ, RZ, RZ, P3, !PT ;  /* 0x000000ffff177210 */ /* 0x000fe40001ffe4ff */
        /* <DEDUP_REMOVED lines=26> */
[----:B------:R-:W-:Y:S01]  /*46690*/  IMAD.WIDE.U32 R22, R11, UR19, R22 ;  /* 0x000000130b167c25 */ /* 0x000fe2000f8e0016 */
[----:B------:R-:W-:-:S02]  /*466a0*/  IADD3 R0, P5, PT, R7, R10, RZ ;  /* 0x0000000a07007210 */ /* 0x000fc40007fbe0ff */
[----:B------:R-:W-:Y:S01]  /*466b0*/  IADD3.X R25, PT, PT, RZ, RZ, RZ, P6, !PT ;  /* 0x000000ffff197210 */ /* 0x000fe200037fe4ff */
[----:B------:R-:W-:Y:S01]  /*466c0*/  IMAD.WIDE.U32 R26, R15, R3, R26 ;  /* 0x000000030f1a7225 */ /* 0x000fe200078e001a */
[----:B------:R-:W-:-:S03]  /*466d0*/  IADD3 R19, P4, PT, R19, R0, RZ ;  /* 0x0000000013137210 */ /* 0x000fc60007f9e0ff */
[----:B------:R-:W-:Y:S02]  /*466e0*/  IMAD.IADD R7, R17, 0x1, R23 ;  /* 0x0000000111077824 */ /* 0x000fe400078e0217 */
[----:B------:R-:W-:Y:S01]  /*466f0*/  IMAD.WIDE.U32 R16, R5, R6, R24 ;  /* 0x0000000605107225 */ /* 0x000fe200078e0018 */
[----:B------:R-:W-:-:S03]  /*46700*/  IADD3 R25, PT, PT, R35, R27, RZ ;  /* 0x0000001b23197210 */ /* 0x000fc60007ffe0ff */
[----:B------:R-:W-:Y:S01]  /*46710*/  IMAD.X R0, RZ, RZ, RZ, P2 ;  /* 0x000000ffff007224 */ /* 0x000fe200010e06ff */
[----:B------:R-:W-:Y:S01]  /*46720*/  IADD3 R26, P2, PT, R7, R26, RZ ;  /* 0x0000001a071a7210 */ /* 0x000fe20007f5e0ff */
[----:B------:R-:W-:Y:S01]  /*46730*/  IMAD.X R7, RZ, RZ, RZ, P3 ;  /* 0x000000ffff077224 */ /* 0x000fe200018e06ff */
[----:B------:R-:W-:Y:S01]  /*46740*/  IADD3 R24, P3, PT, R16, R25, RZ ;  /* 0x0000001910187210 */ /* 0x000fe20007f7e0ff */
[----:B------:R-:W-:Y:S01]  /*46750*/  IMAD.X R9, RZ, RZ, RZ, P0 ;  /* 0x000000ffff097224 */ /* 0x000fe200000e06ff */
[----:B------:R-:W-:Y:S02]  /*46760*/  IADD3.X R27, PT, PT, RZ, RZ, RZ, P2, !PT ;  /* 0x000000ffff1b7210 */ /* 0x000fe400017fe4ff */
[----:B------:R-:W-:Y:S01]  /*46770*/  IADD3 R0, P0, PT, R0, R19, RZ ;  /* 0x0000001300007210 */ /* 0x000fe20007f1e0ff */
[----:B------:R-:W-:-:S03]  /*46780*/  IMAD.WIDE.U32 R18, R18, R63, R8 ;  /* 0x0000003f12127225 */ /* 0x000fc600078e0008 */
        /* <DEDUP_REMOVED lines=9> */
[----:B------:R-:W-:Y:S01]  /*46820*/  IMAD.IADD R16, R36, 0x1, R25 ;  /* 0x0000000124107824 */ /* 0x000fe200078e0219 */
[----:B------:R-:W-:Y:S02]  /*46830*/  IADD3 R7, P5, PT, R0, R27, RZ ;  /* 0x0000001b00077210 */ /* 0x000fe40007fbe0ff */
[----:B------:R-:W-:Y:S01]  /*46840*/  IADD3 R24, P6, PT, R5, R24, RZ ;  /* 0x0000001805187210 */ /* 0x000fe20007fde0ff */
[----:B------:R-:W-:Y:S01]  /*46850*/  IMAD.X R5, RZ, RZ, RZ, P0 ;  /* 0x000000ffff057224 */ /* 0x000fe200000e06ff */
[----:B------:R-:W-:Y:S01]  /*46860*/  IADD3.X R0, PT, PT, RZ, RZ, RZ, P4, !PT ;  /* 0x000000ffff007210 */ /* 0x000fe200027fe4ff */
[----:B------:R-:W0:Y:S01]  /*46870*/  LDC.64 R26, c[0x0][0x380] ;  /* 0x0000e000ff1a7b82 */ /* 0x000e220000000a00 */
        /* <DEDUP_REMOVED lines=8> */
[----:B------:R-:W-:-:S03]  /*46900*/  IMAD.WIDE.U32 R14, R15, R6, R16 ;  /* 0x000000060f0e7225 */ /* 0x000fc600078e0010 */
[----:B------:R-:W-:Y:S01]  /*46910*/  IADD3 R18, PT, PT, R18, R19, R7 ;  /* 0x0000001312127210 */ /* 0x000fe20007ffe007 */
[----:B------:R-:W-:Y:S02]  /*46920*/  IMAD.IADD R17, R35, 0x1, R25 ;  /* 0x0000000123117824 */ /* 0x000fe400078e0219 */
[----:B------:R-:W-:-:S03]  /*46930*/  IMAD.X R0, RZ, RZ, RZ, P2 ;  /* 0x000000ffff007224 */ /* 0x000fc600010e06ff */
[----:B------:R-:W-:Y:S02]  /*46940*/  IADD3 R16, P6, PT, R14, R17, RZ ;  /* 0x000000110e107210 */ /* 0x000fe40007fde0ff */
[----:B------:R-:W-:Y:S02]  /*46950*/  IADD3 R0, P2, PT, R0, R5, RZ ;  /* 0x0000000500007210 */ /* 0x000fe40007f5e0ff */
[----:B------:R-:W-:Y:S01]  /*46960*/  IADD3.X R5, PT, PT, RZ, RZ, RZ, P1, !PT ;  /* 0x000000ffff057210 */ /* 0x000fe20000ffe4ff */
[----:B------:R-:W-:Y:S01]  /*46970*/  IMAD.X R17, RZ, RZ, RZ, P6 ;  /* 0x000000ffff117224 */ /* 0x000fe200030e06ff */
[----:B0-----:R0:W-:Y:S02]  /*46980*/  STG.E desc[UR14][R26.64+0x20], R12 ;  /* 0x0000200c1a007986 */ /* 0x0011e4000c10190e */
[----:B------:R-:W-:Y:S01]  /*46990*/  IADD3 R5, P1, PT, R5, R0, RZ ;  /* 0x0000000005057210 */ /* 0x000fe20007f3e0ff */
[----:B------:R-:W-:Y:S01]  /*469a0*/  IMAD.WIDE.U32 R16, R11, R4, R16 ;  /* 0x000000040b107225 */ /* 0x000fe200078e0010 */
[----:B------:R0:W-:Y:S02]  /*469b0*/  STG.E desc[UR14][R26.64+0x24], R20 ;  /* 0x000024141a007986 */ /* 0x0001e4000c10190e */
[----:B------:R-:W-:Y:S01]  /*469c0*/  IADD3 R15, P3, PT, R15, R5, RZ ;  /* 0x000000050f0f7210 */ /* 0x000fe20007f7e0ff */
[----:B------:R-:W-:Y:S01]  /*469d0*/  IMAD.IADD R14, R36, 0x1, R17 ;  /* 0x00000001240e7824 */ /* 0x000fe200078e0211 */
[----:B------:R-:W-:Y:S01]  /*469e0*/  IADD3.X R5, PT, PT, RZ, RZ, RZ, P4, !PT ;  /* 0x000000ffff057210 */ /* 0x000fe200027fe4ff */
[----:B------:R-:W-:Y:S01]  /*469f0*/  IMAD.X R0, RZ, RZ, RZ, P0 ;  /* 0x000000ffff007224 */ /* 0x000fe200000e06ff */
[----:B------:R0:W-:Y:S02]  /*46a00*/  STG.E desc[UR14][R26.64+0x28], R22 ;  /* 0x000028161a007986 */ /* 0x0001e4000c10190e */
        /* <DEDUP_REMOVED lines=14> */
[----:B------:R0:W-:Y:S11]  /*46af0*/  STG.E desc[UR14][R26.64+0x3c], R5 ;  /* 0x00003c051a007986 */ /* 0x0001f6000c10190e */
        /* <DEDUP_REMOVED lines=26> */
.L_x_422:
        /* <DEDUP_REMOVED lines=31> */
.L_x_423:
[----:B------:R-:W-:Y:S01]  /*46e90*/  STG.E desc[UR14][R26.64+0x40], RZ ;  /* 0x000040ff1a007986 */ /* 0x000fe2000c10190e */
[----:B------:R-:W-:Y:S05]  /*46ea0*/  EXIT ;  /* 0x000000000000794d */ /* 0x000fea0003800000 */
.L_x_411:
[----:B------:R-:W0:Y:S01]  /*46eb0*/  LDC.64 R2, c[0x0][0x380] ;  /* 0x0000e000ff027b82 */ /* 0x000e220000000a00 */
[----:B------:R-:W-:-:S05]  /*46ec0*/  IMAD.MOV.U32 R5, RZ, RZ, 0x1 ;  /* 0x00000001ff057424 */ /* 0x000fca00078e00ff */
        /* <DEDUP_REMOVED lines=18> */
.L_x_424:
        /* <DEDUP_REMOVED lines=9> */
.L_x_693:


//--------------------- .text._Z10point_initP7ECPoint --------------------------
	.section	.text._Z10point_initP7ECPoint,"ax",@progbits
	.align	128
        .global         _Z10point_initP7ECPoint
        .type           _Z10point_initP7ECPoint,@function
        .size           _Z10point_initP7ECPoint,(.L_x_694 - _Z10point_initP7ECPoint)
        .other          _Z10point_initP7ECPoint,@"STO_CUDA_ENTRY STV_DEFAULT"
_Z10point_initP7ECPoint:
.text._Z10point_initP7ECPoint:
[----:B------:R-:W-:Y:S08]  /*0000*/  LDC R1, c[0x0][0x37c] ;  /* 0x0000df00ff017b82 */ /* 0x000ff00000000800 */
[----:B------:R-:W0:Y:S01]  /*0010*/  LDC.64 R2, c[0x0][0x380] ;  /* 0x0000e000ff027b82 */ /* 0x000e220000000a00 */
[----:B------:R-:W0:Y:S02]  /*0020*/  LDCU.64 UR4, c[0x0][0x358] ;  /* 0x00006b00ff0477ac */ /* 0x000e240008000a00 */
[----:B0-----:R-:W-:Y:S04]  /*0030*/  STG.E desc[UR4][R2.64], RZ ;  /* 0x000000ff02007986 */ /* 0x001fe8000c101904 */
        /* <DEDUP_REMOVED lines=17> */
.L_x_425:
        /* <DEDUP_REMOVED lines=11> */
.L_x_694:


//--------------------- .text._Z19generate_public_keyPhPj --------------------------
	.section	.text._Z19generate_public_keyPhPj,"ax",@progbits
	.align	128
        .global         _Z19generate_public_keyPhPj
        .type           _Z19generate_public_keyPhPj,@function
        .size           _Z19generate_public_keyPhPj,(.L_x_695 - _Z19generate_public_keyPhPj)
        .other          _Z19generate_public_keyPhPj,@"STO_CUDA_ENTRY STV_DEFAULT"
_Z19generate_public_keyPhPj:
.text._Z19generate_public_keyPhPj:
[----:B------:R-:W0:Y:S01]  /*0000*/  LDC R1, c[0x0][0x37c] ;  /* 0x0000df00ff017b82 */ /* 0x000e220000000800 */
[----:B------:R-:W1:Y:S07]  /*0010*/  LDCU.128 UR16, c[0x3][0xa0] ;  /* 0x00c01400ff1077ac */ /* 0x000e6e0008000c00 */
[----:B------:R-:W2:Y:S01]  /*0020*/  LDC.64 R2, c[0x3][RZ] ;  /* 0x00c00000ff027b82 */ /* 0x000ea20000000a00 */
[----:B------:R-:W-:Y:S01]  /*0030*/  IMAD.MOV.U32 R21, RZ, RZ, RZ ;  /* 0x000000ffff157224 */ /* 0x000fe200078e00ff */
[----:B------:R-:W1:Y:S01]  /*0040*/  LDCU.128 UR8, c[0x3][0x40] ;  /* 0x00c00800ff0877ac */ /* 0x000e620008000c00 */
[----:B------:R-:W-:-:S02]  /*0050*/  IMAD.MOV.U32 R23, RZ, RZ, RZ ;  /* 0x000000ffff177224 */ /* 0x000fc400078e00ff */
[----:B0-----:R-:W-:Y:S01]  /*0060*/  VIADD R1, R1, 0xffffffe0 ;  /* 0xffffffe001017836 */ /* 0x001fe20000000000 */
[----:B------:R-:W-:Y:S01]  /*0070*/  UMOV UR5, URZ ;  /* 0x000000ff00057c82 */ /* 0x000fe20008000000 */
[----:B------:R-:W0:Y:S01]  /*0080*/  LDCU.128 UR20, c[0x3][0xb0] ;  /* 0x00c01600ff1477ac */ /* 0x000e220008000c00 */
[----:B------:R-:W3:Y:S01]  /*0090*/  LDCU UR26, c[0x3][0xe0] ;  /* 0x00c01c00ff1a77ac */ /* 0x000ee20008000800 */
[----:B-1----:R-:W-:-:S06]  /*00a0*/  UIMAD.WIDE.U32 UR30, UR16, UR8, URZ ;  /* 0x00000008101e72a5 */ /* 0x002fcc000f8e00ff */
[----:B------:R-:W-:Y:S01]  /*00b0*/  MOV R5, UR31 ;  /* 0x0000001f00057c02 */ /* 0x000fe20008000f00 */
[----:B------:R-:W-:Y:S01]  /*00c0*/  UMOV UR4, UR31 ;  /* 0x0000001f00047c82 */ /* 0x000fe20008000000 */
[----:B------:R-:W-:Y:S01]  /*00d0*/  IMAD.U32 R4, RZ, RZ, UR30 ;  /* 0x0000001eff047e24 */ /* 0x000fe2000f8e00ff */
[----:B------:R-:W-:Y:S01]  /*00e0*/  UIMAD.WIDE.U32 UR6, UR8, UR17, UR4 ;  /* 0x00000011080672a5 */ /* 0x000fe2000f8e0004 */
[----:B------:R-:W-:Y:S01]  /*00f0*/  IMAD.MOV.U32 R5, RZ, RZ, RZ ;  /* 0x000000ffff057224 */ /* 0x000fe200078e00ff */
[----:B---3--:R-:W-:-:S05]  /*0100*/  UIMAD UR27, UR30, UR26, URZ ;  /* 0x0000001a1e1b72a4 */ /* 0x008fca000f8e02ff */
[----:B------:R-:W-:Y:S01]  /*0110*/  UMOV UR4, UR7 ;  /* 0x0000000700047c82 */ /* 0x000fe20008000000 */
[----:B--2---:R-:W-:Y:S01]  /*0120*/  IMAD.HI.U32 R4, R2, UR27, R4 ;  /* 0x0000001b02047c27 */ /* 0x004fe2000f8e0004 */
[----:B------:R-:W-:-:S03]  /*0130*/  UIMAD.WIDE.U32 UR12, UR8, UR18, UR4 ;  /* 0x00000012080c72a5 */ /* 0x000fc6000f8e0004 */
[----:B------:R-:W-:Y:S02]  /*0140*/  UMOV UR4, UR6 ;  /* 0x0000000600047c82 */ /* 0x000fe40008000000 */
[----:B------:R-:W-:-:S03]  /*0150*/  UIMAD.WIDE.U32 UR14, UR16, UR9, UR4 ;  /* 0x00000009100e72a5 */ /* 0x000fc6000f8e0004 */
[----:B------:R-:W-:Y:S01]  /*0160*/  UMOV UR4, UR13 ;  /* 0x0000000d00047c82 */ /* 0x000fe20008000000 */
[----:B------:R-:W-:Y:S02]  /*0170*/  UIADD3 UR6, UP0, UPT, UR12, UR15, URZ ;  /* 0x0000000f0c067290 */ /* 0x000fe4000ff1e0ff */
[----:B------:R-:W-:Y:S01]  /*0180*/  UIMAD.WIDE.U32 UR4, UR8, UR19, UR4 ;  /* 0x00000013080472a5 */ /* 0x000fe2000f8e0004 */
[----:B------:R-:W-:Y:S01]  /*0190*/  IADD3 R6, P0, PT, R4, UR14, RZ ;  /* 0x0000000e04067c10 */ /* 0x000fe2000ff1e0ff */
[----:B------:R-:W-:Y:S01]  /*01a0*/  UIADD3.X UR7, UPT, UPT, URZ, URZ, URZ, UP0, !UPT ;  /* 0x000000ffff077290 */ /* 0x000fe200087fe4ff */
[----:B------:R-:W1:Y:S03]  /*01b0*/  LDC.64 R4, c[0x3][0x8] ;  /* 0x00c00200ff047b82 */ /* 0x000e660000000a00 */
[----:B------:R-:W-:Y:S01]  /*01c0*/  UIMAD.WIDE.U32 UR6, UR17, UR9, UR6 ;  /* 0x00000009110672a5 */ /* 0x000fe2000f8e0006 */
[----:B------:R-:W-:-:S03]  /*01d0*/  IMAD.X R7, RZ, RZ, RZ, P0 ;  /* 0x000000ffff077224 */ /* 0x000fc600000e06ff */
[----:B------:R-:W-:Y:S01]  /*01e0*/  UIADD3 UR24, UP0, UPT, UR4, UR7, URZ ;  /* 0x0000000704187290 */ /* 0x000fe2000ff1e0ff */
[----:B------:R-:W-:Y:S02]  /*01f0*/  IMAD.WIDE.U32 R6, R3, UR27, R6 ;  /* 0x0000001b03067c25 */ /* 0x000fe4000f8e0006 */
[----:B------:R-:W-:Y:S01]  /*0200*/  UMOV UR4, UR5 ;  /* 0x0000000500047c82 */ /* 0x000fe20008000000 */
[----:B------:R-:W-:Y:S01]  /*0210*/  UIADD3.X UR25, UPT, UPT, URZ, URZ, URZ, UP0, !UPT ;  /* 0x000000ffff197290 */ /* 0x000fe200087fe4ff */
[----:B------:R-:W-:Y:S01]  /*0220*/  IMAD R25, R6, UR26, RZ ;  /* 0x0000001a06197c24 */ /* 0x000fe2000f8e02ff */
[----:B------:R-:W-:Y:S02]  /*0230*/  UMOV UR5, URZ ;  /* 0x000000ff00057c82 */ /* 0x000fe40008000000 */
[----:B0-----:R-:W-:Y:S02]  /*0240*/  UIMAD.WIDE.U32 UR12, UR8, UR20, UR4 ;  /* 0x00000014080c72a5 */ /* 0x001fe4000f8e0004 */
[----:B------:R-:W-:Y:S01]  /*0250*/  UIMAD.WIDE.U32 UR24, UR18, UR9, UR24 ;  /* 0x00000009121872a5 */ /* 0x000fe2000f8e0018 */
[----:B------:R-:W-:-:S02]  /*0260*/  UMOV UR4, UR6 ;  /* 0x0000000600047c82 */ /* 0x000fc40008000000 */
[----:B------:R-:W-:Y:S02]  /*0270*/  UIMAD.WIDE.U32 UR6, UR16, UR10, UR4 ;  /* 0x0000000a100672a5 */ /* 0x000fe4000f8e0004 */
[----:B------:R-:W-:Y:S02]  /*0280*/  UIADD3 UR28, UP0, UPT, UR12, UR25, URZ ;  /* 0x000000190c1c7290 */ /* 0x000fe4000ff1e0ff */
[----:B------:R-:W-:Y:S02]  /*0290*/  UIADD3 UR24, UP1, UPT, UR24, UR7, URZ ;  /* 0x0000000718187290 */ /* 0x000fe4000ff3e0ff */
[----:B------:R-:W-:Y:S01]  /*02a0*/  UIADD3.X UR29, UPT, UPT, URZ, URZ, URZ, UP0, !UPT ;  /* 0x000000ffff1d7290 */ /* 0x000fe200087fe4ff */
[----:B------:R-:W-:Y:S01]  /*02b0*/  IADD3 R8, P0, PT, R7, UR6, RZ ;  /* 0x0000000607087c10 */ /* 0x000fe2000ff1e0ff */
[----:B------:R-:W-:Y:S01]  /*02c0*/  UIADD3.X UR25, UPT, UPT, URZ, URZ, URZ, UP1, !UPT ;  /* 0x000000ffff197290 */ /* 0x000fe20008ffe4ff */
[----:B------:R-:W-:Y:S01]  /*02d0*/  HFMA2 R7, -RZ, RZ, 0, 0 ;  /* 0x00000000ff077431 */ /* 0x000fe200000001ff */
[----:B------:R-:W-:Y:S01]  /*02e0*/  UMOV UR4, UR13 ;  /* 0x0000000d00047c82 */ /* 0x000fe20008000000 */
[----:B------:R-:W-:Y:S01]  /*02f0*/  UIMAD.WIDE.U32 UR12, UR19, UR9, UR28 ;  /* 0x00000009130c72a5 */ /* 0x000fe2000f8e001c */
[----:B------:R-:W-:Y:S01]  /*0300*/  IMAD.X R9, RZ, RZ, RZ, P0 ;  /* 0x000000ffff097224 */ /* 0x000fe200000e06ff */
[----:B------:R-:W-:-:S02]  /*0310*/  UIMAD.WIDE.U32 UR4, UR8, UR21, UR4 ;  /* 0x00000015080472a5 */ /* 0x000fc4000f8e0004 */
[----:B------:R-:W-:Y:S02]  /*0320*/  UIMAD.WIDE.U32 UR24, UR17, UR10, UR24 ;  /* 0x0000000a111872a5 */ /* 0x000fe4000f8e0018 */
[----:B------:R-:W-:Y:S02]  /*0330*/  UIADD3 UR28, UP0, UPT, UR4, UR13, URZ ;  /* 0x0000000d041c7290 */ /* 0x000fe4000ff1e0ff */
[----:B------:R-:W-:Y:S01]  /*0340*/  UIADD3 UR30, UP1, UPT, UR12, UR25, URZ ;  /* 0x000000190c1e7290 */ /* 0x000fe2000ff3e0ff */
[----:B------:R-:W-:Y:S01]  /*0350*/  IMAD.HI.U32 R11, R25, R2, R6 ;  /* 0x00000002190b7227 */ /* 0x000fe200078e0006 */
[----:B------:R-:W-:Y:S01]  /*0360*/  UIADD3.X UR29, UPT, UPT, URZ, URZ, URZ, UP0, !UPT ;  /* 0x000000ffff1d7290 */ /* 0x000fe200087fe4ff */
[----:B------:R-:W-:Y:S01]  /*0370*/  UMOV UR4, UR5 ;  /* 0x0000000500047c82 */ /* 0x000fe20008000000 */
[----:B------:R-:W-:Y:S01]  /*0380*/  UIADD3.X UR31, UPT, UPT, URZ, URZ, URZ, UP1, !UPT ;  /* 0x000000ffff1f7290 */ /* 0x000fe20008ffe4ff */
[----:B-1----:R-:W-:Y:S01]  /*0390*/  IMAD.WIDE.U32 R6, R4, UR27, R8 ;  /* 0x0000001b04067c25 */ /* 0x002fe2000f8e0008 */
[----:B------:R-:W-:Y:S01]  /*03a0*/  UMOV UR5, URZ ;  /* 0x000000ff00057c82 */ /* 0x000fe20008000000 */
[----:B------:R-:W-:-:S02]  /*03b0*/  UIMAD.WIDE.U32 UR14, UR20, UR9, UR28 ;  /* 0x00000009140e72a5 */ /* 0x000fc4000f8e001c */
[----:B------:R-:W-:Y:S01]  /*03c0*/  UIMAD.WIDE.U32 UR12, UR8, UR22, UR4 ;  /* 0x00000016080c72a5 */ /* 0x000fe2000f8e0004 */
[----:B------:R-:W-:Y:S01]  /*03d0*/  IADD3 R10, P1, PT, R6, R11, RZ ;  /* 0x0000000b060a7210 */ /* 0x000fe20007f3e0ff */
[----:B------:R-:W-:Y:S01]  /*03e0*/  UIMAD.WIDE.U32 UR28, UR18, UR10, UR30 ;  /* 0x0000000a121c72a5 */ /* 0x000fe2000f8e001e */
[----:B------:R-:W-:Y:S01]  /*03f0*/  UMOV UR4, UR24 ;  /* 0x0000001800047c82 */ /* 0x000fe20008000000 */
[----:B------:R-:W-:Y:S02]  /*0400*/  UIADD3 UR30, UP0, UPT, UR12, UR15, URZ ;  /* 0x0000000f0c1e7290 */ /* 0x000fe4000ff1e0ff */
[----:B------:R-:W-:Y:S01]  /*0410*/  IMAD.X R11, RZ, RZ, RZ, P1 ;  /* 0x000000ffff0b7224 */ /* 0x000fe200008e06ff */
[----:B------:R-:W-:Y:S02]  /*0420*/  UIMAD.WIDE.U32 UR24, UR16, UR11, UR4 ;  /* 0x0000000b101872a5 */ /* 0x000fe4000f8e0004 */
[----:B------:R-:W-:Y:S01]  /*0430*/  UIADD3 UR14, UP1, UPT, UR14, UR29, URZ ;  /* 0x0000001d0e0e7290 */ /* 0x000fe2000ff3e0ff */
[----:B------:R-:W-:Y:S01]  /*0440*/  IMAD.WIDE.U32 R10, R25, R3, R10 ;  /* 0x00000003190a7225 */ /* 0x000fe200078e000a */
[----:B------:R-:W-:-:S02]  /*0450*/  UIADD3 UR28, UP2, UPT, UR28, UR25, URZ ;  /* 0x000000191c1c7290 */ /* 0x000fc4000ff5e0ff */
[----:B------:R-:W-:Y:S01]  /*0460*/  UIADD3.X UR31, UPT, UPT, URZ, URZ, URZ, UP0, !UPT ;  /* 0x000000ffff1f7290 */ /* 0x000fe200087fe4ff */
[----:B------:R-:W-:Y:S01]  /*0470*/  IADD3 R8, P0, PT, R7, UR24, RZ ;  /* 0x0000001807087c10 */ /* 0x000fe2000ff1e0ff */
[----:B------:R-:W-:Y:S01]  /*0480*/  UIADD3.X UR15, UPT, UPT, URZ, URZ, URZ, UP1, !UPT ;  /* 0x000000ffff0f7290 */ /* 0x000fe20008ffe4ff */
[----:B------:R-:W0:Y:S01]  /*0490*/  LDC.64 R6, c[0x3][0x10] ;  /* 0x00c00400ff067b82 */ /* 0x000e220000000a00 */
[----:B------:R-:W-:Y:S01]  /*04a0*/  UIADD3.X UR29, UPT, UPT, URZ, URZ, URZ, UP2, !UPT ;  /* 0x000000ffff1d7290 */ /* 0x000fe200097fe4ff */
[----:B------:R-:W-:Y:S01]  /*04b0*/  IADD3.X R9, PT, PT, RZ, RZ, RZ, P0, !PT ;  /* 0x000000ffff097210 */ /* 0x000fe200007fe4ff */
[----:B------:R-:W-:Y:S01]  /*04c0*/  UMOV UR4, UR13 ;  /* 0x0000000d00047c82 */ /* 0x000fe20008000000 */
[----:B------:R-:W-:Y:S01]  /*04d0*/  UIMAD.WIDE.U32 UR12, UR21, UR9, UR30 ;  /* 0x00000009150c72a5 */ /* 0x000fe2000f8e001e */
[----:B------:R-:W-:Y:S01]  /*04e0*/  IMAD R27, R10, UR26, RZ ;  /* 0x0000001a0a1b7c24 */ /* 0x000fe2000f8e02ff */
[----:B------:R-:W-:Y:S01]  /*04f0*/  UIMAD.WIDE.U32 UR4, UR8, UR23, UR4 ;  /* 0x00000017080472a5 */ /* 0x000fe2000f8e0004 */
[----:B------:R-:W-:Y:S01]  /*0500*/  IMAD.WIDE.U32 R8, R5, UR27, R8 ;  /* 0x0000001b05087c25 */ /* 0x000fe2000f8e0008 */
[----:B------:R-:W-:-:S02]  /*0510*/  UIMAD.WIDE.U32 UR14, UR19, UR10, UR14 ;  /* 0x0000000a130e72a5 */ /* 0x000fc4000f8e000e */
[----:B------:R-:W-:Y:S02]  /*0520*/  UIMAD.WIDE.U32 UR28, UR17, UR11, UR28 ;  /* 0x0000000b111c72a5 */ /* 0x000fe4000f8e001c */
[----:B------:R-:W-:Y:S01]  /*0530*/  UIADD3 UR30, UP0, UPT, UR4, UR13, URZ ;  /* 0x0000000d041e7290 */ /* 0x000fe2000ff1e0ff */
[----:B------:R-:W-:Y:S01]  /*0540*/  IADD3 R12, P0, PT, R8, R11, RZ ;  /* 0x0000000b080c7210 */ /* 0x000fe20007f1e0ff */
[----:B------:R-:W-:Y:S01]  /*0550*/  UIADD3 UR12, UP1, UPT, UR12, UR15, URZ ;  /* 0x0000000f0c0c7290 */ /* 0x000fe2000ff3e0ff */
[----:B------:R-:W-:Y:S01]  /*0560*/  IMAD.MOV.U32 R11, RZ, RZ, RZ ;  /* 0x000000ffff0b7224 */ /* 0x000fe200078e00ff */
[----:B------:R-:W-:Y:S02]  /*0570*/  UIADD3 UR14, UP2, UPT, UR14, UR29, URZ ;  /* 0x0000001d0e0e7290 */ /* 0x000fe4000ff5e0ff */
[----:B------:R-:W-:Y:S01]  /*0580*/  UIADD3.X UR31, UPT, UPT, URZ, URZ, URZ, UP0, !UPT ;  /* 0x000000ffff1f7290 */ /* 0x000fe200087fe4ff */
[----:B------:R-:W-:Y:S01]  /*0590*/  IMAD.X R13, RZ, RZ, RZ, P0 ;  /* 0x000000ffff0d7224 */ /* 0x000fe200000e06ff */
[----:B------:R-:W-:Y:S01]  /*05a0*/  UIADD3.X UR13, UPT, UPT, URZ, URZ, URZ, UP1, !UPT ;  /* 0x000000ffff0d7290 */ /* 0x000fe20008ffe4ff */
[----:B------:R-:W-:Y:S01]  /*05b0*/  IMAD.HI.U32 R15, R27, R2, R10 ;  /* 0x000000021b0f7227 */ /* 0x000fe200078e000a */
[----:B------:R-:W-:-:S02]  /*05c0*/  UIADD3.X UR15, UPT, UPT, URZ, URZ, URZ, UP2, !UPT ;  /* 0x000000ffff0f7290 */ /* 0x000fc400097fe4ff */
[----:B------:R-:W-:Y:S01]  /*05d0*/  UIMAD.WIDE.U32 UR6, UR22, UR9, UR30 ;  /* 0x00000009160672a5 */ /* 0x000fe2000f8e001e */
[----:B------:R-:W-:Y:S01]  /*05e0*/  IMAD.WIDE.U32 R10, R25, R4, R12 ;  /* 0x00000004190a7225 */ /* 0x000fe200078e000c */
[----:B------:R-:W-:Y:S02]  /*05f0*/  UIMAD.WIDE.U32 UR12, UR20, UR10, UR12 ;  /* 0x0000000a140c72a5 */ /* 0x000fe4000f8e000c */
[----:B------:R-:W-:Y:S02]  /*0600*/  UIMAD.WIDE.U32 UR30, UR18, UR11, UR14 ;  /* 0x0000000b121e72a5 */ /* 0x000fe4000f8e000e */
[----:B------:R-:W-:Y:S02]  /*0610*/  UIADD3 UR4, UP0, UPT, UR5, UR7, URZ ;  /* 0x0000000705047290 */ /* 0x000fe4000ff1e0ff */
[----:B------:R-:W-:Y:S02]  /*0620*/  UIADD3 UR6, UP1, UPT, UR6, UR13, URZ ;  /* 0x0000000d06067290 */ /* 0x000fe4000ff3e0ff */
[----:B------:R-:W-:-:S02]  /*0630*/  UIADD3 UR32, UP2, UPT, UR12, UR31, URZ ;  /* 0x0000001f0c207290 */ /* 0x000fc4000ff5e0ff */
[----:B------:R-:W-:Y:S02]  /*0640*/  UIADD3.X UR5, UPT, UPT, URZ, URZ, URZ, UP0, !UPT ;  /* 0x000000ffff057290 */ /* 0x000fe400087fe4ff */
[----:B------:R-:W-:Y:S02]  /*0650*/  UIADD3.X UR7, UPT, UPT, URZ, URZ, URZ, UP1, !UPT ;  /* 0x000000ffff077290 */ /* 0x000fe40008ffe4ff */
[----:B------:R-:W-:Y:S02]  /*0660*/  UIADD3.X UR33, UPT, UPT, URZ, URZ, URZ, UP2, !UPT ;  /* 0x000000ffff217290 */ /* 0x000fe400097fe4ff */
[----:B------:R-:W-:Y:S02]  /*0670*/  UIMAD.WIDE.U32 UR4, UR23, UR9, UR4 ;  /* 0x00000009170472a5 */ /* 0x000fe4000f8e0004 */
[----:B------:R-:W-:Y:S02]  /*0680*/  UIMAD.WIDE.U32 UR6, UR21, UR10, UR6 ;  /* 0x0000000a150672a5 */ /* 0x000fe4000f8e0006 */
[----:B------:R-:W-:Y:S01]  /*0690*/  UIMAD.WIDE.U32 UR8, UR19, UR11, UR32 ;  /* 0x0000000b130872a5 */ /* 0x000fe2000f8e0020 */
[----:B------:R-:W1:Y:S01]  /*06a0*/  LDCU.128 UR12, c[0x3][0x50] ;  /* 0x00c00a00ff0c77ac */ /* 0x000e620008000c00 */
[----:B------:R-:W-:-:S02]  /*06b0*/  UIADD3 UR24, UP0, UPT, UR4, UR7, URZ ;  /* 0x0000000704187290 */ /* 0x000fc4000ff1e0ff */
[----:B------:R-:W-:Y:S02]  /*06c0*/  UIADD3 UR32, UP1, UPT, UR6, UR9, URZ ;  /* 0x0000000906207290 */ /* 0x000fe4000ff3e0ff */
[----:B------:R-:W-:Y:S02]  /*06d0*/  UIADD3.X UR25, UPT, UPT, URZ, URZ, URZ, UP0, !UPT ;  /* 0x000000ffff197290 */ /* 0x000fe400087fe4ff */
[----:B------:R-:W-:Y:S02]  /*06e0*/  UIADD3.X UR33, UPT, UPT, URZ, URZ, URZ, UP1, !UPT ;  /* 0x000000ffff217290 */ /* 0x000fe40008ffe4ff */
[----:B------:R-:W-:Y:S02]  /*06f0*/  UIMAD.WIDE.U32 UR6, UR22, UR10, UR24 ;  /* 0x0000000a160672a5 */ /* 0x000fe4000f8e0018 */
[----:B------:R-:W-:Y:S02]  /*0700*/  UIMAD.WIDE.U32 UR24, UR20, UR11, UR32 ;  /* 0x0000000b141872a5 */ /* 0x000fe4000f8e0020 */
[----:B------:R-:W-:-:S02]  /*0710*/  UIADD3 UR32, UP0, UPT, UR5, UR7, URZ ;  /* 0x0000000705207290 */ /* 0x000fc4000ff1e0ff */
[----:B------:R-:W-:Y:S01]  /*0720*/  UIADD3 UR34, UP1, UPT, UR6, UR25, URZ ;  /* 0x0000001906227290 */ /* 0x000fe2000ff3e0ff */
[----:B------:R-:W-:Y:S01]  /*0730*/  UMOV UR4, UR28 ;  /* 0x0000001c00047c82 */ /* 0x000fe20008000000 */
[----:B------:R-:W-:Y:S01]  /*0740*/  UMOV UR5, URZ ;  /* 0x000000ff00057c82 */ /* 0x000fe20008000000 */
[----:B------:R-:W-:Y:S02]  /*0750*/  UIADD3.X UR33, UPT, UPT, URZ, URZ, URZ, UP0, !UPT ;  /* 0x000000ffff217290 */ /* 0x000fe400087fe4ff */
[----:B------:R-:W-:Y:S02]  /*0760*/  UIADD3.X UR35, UPT, UPT, URZ, URZ, URZ, UP1, !UPT ;  /* 0x000000ffff237290 */ /* 0x000fe40008ffe4ff */
[----:B-1----:R-:W-:Y:S02]  /*0770*/  UIMAD.WIDE.U32 UR6, UR16, UR12, UR4 ;  /* 0x0000000c100672a5 */ /* 0x002fe4000f8e0004 */
[----:B------:R-:W-:Y:S02]  /*0780*/  UIMAD.WIDE.U32 UR4, UR23, UR10, UR32 ;  /* 0x0000000a170472a5 */ /* 0x000fe4000f8e0020 */
[----:B------:R-:W-:-:S02]  /*0790*/  UIMAD.WIDE.U32 UR28, UR21, UR11, UR34 ;  /* 0x0000000b151c72a5 */ /* 0x000fc4000f8e0022 */
[----:B------:R-:W-:Y:S01]  /*07a0*/  IADD3 R8, P0, PT, R9, UR6, RZ ;  /* 0x0000000609087c10 */ /* 0x000fe2000ff1e0ff */
[----:B------:R-:W-:Y:S02]  /*07b0*/  UIADD3 UR32, UP1, UPT, UR30, UR7, URZ ;  /* 0x000000071e207290 */ /* 0x000fe4000ff3e0ff */
[----:B------:R-:W-:Y:S01]  /*07c0*/  UIADD3 UR6, UP0, UPT, UR4, UR29, URZ ;  /* 0x0000001d04067290 */ /* 0x000fe2000ff1e0ff */
[----:B------:R-:W-:Y:S01]  /*07d0*/  IADD3.X R9, PT, PT, RZ, RZ, RZ, P0, !PT ;  /* 0x000000ffff097210 */ /* 0x000fe200007fe4ff */
[----:B------:R-:W-:Y:S01]  /*07e0*/  UIADD3.X UR33, UPT, UPT, URZ, URZ, URZ, UP1, !UPT ;  /* 0x000000ffff217290 */ /* 0x000fe20008ffe4ff */
[----:B------:R-:W-:Y:S01]  /*07f0*/  IADD3 R12, P0, PT, R10, R15, RZ ;  /* 0x0000000f0a0c7210 */ /* 0x000fe20007f1e0ff */
[----:B------:R-:W-:Y:S01]  /*0800*/  UIADD3.X UR7, UPT, UPT, URZ, URZ, URZ, UP0, !UPT ;  /* 0x000000ffff077290 */ /* 0x000fe200087fe4ff */
[----:B------:R-:W-:Y:S02]  /*0810*/  IMAD.MOV.U32 R15, RZ, RZ, RZ ;  /* 0x000000ffff0f7224 */ /* 0x000fe400078e00ff */
[----:B0-----:R-:W-:Y:S01]  /*0820*/  IMAD.WIDE.U32 R8, R6, UR27, R8 ;  /* 0x0000001b06087c25 */ /* 0x001fe2000f8e0008 */
[----:B------:R-:W-:-:S02]  /*0830*/  UIMAD.WIDE.U32 UR30, UR22, UR11, UR6 ;  /* 0x0000000b161e72a5 */ /* 0x000fc4000f8e0006 */
[----:B------:R-:W-:Y:S01]  /*0840*/  UIMAD.WIDE.U32 UR6, UR17, UR12, UR32 ;  /* 0x0000000c110672a5 */ /* 0x000fe2000f8e0020 */
[----:B------:R-:W-:Y:S01]  /*0850*/  IMAD.X R13, RZ, RZ, RZ, P0 ;  /* 0x000000ffff0d7224 */ /* 0x000fe200000e06ff */
[----:B------:R-:W-:Y:S01]  /*0860*/  UIADD3 UR32, UP0, UPT, UR5, UR31, URZ ;  /* 0x0000001f05207290 */ /* 0x000fe2000ff1e0ff */
[----:B------:R-:W-:Y:S01]  /*0870*/  IADD3 R8, P1, PT, R8, R11, RZ ;  /* 0x0000000b08087210 */ /* 0x000fe20007f3e0ff */
[----:B------:R-:W-:Y:S01]  /*0880*/  UIADD3 UR34, UP1, UPT, UR8, UR7, URZ ;  /* 0x0000000708227290 */ /* 0x000fe2000ff3e0ff */
[----:B------:R-:W-:Y:S01]  /*0890*/  IMAD.WIDE.U32 R12, R27, R3, R12 ;  /* 0x000000031b0c7225 */ /* 0x000fe200078e000c */
[----:B------:R-:W-:Y:S01]  /*08a0*/  UMOV UR5, URZ ;  /* 0x000000ff00057c82 */ /* 0x000fe20008000000 */
[----:B------:R-:W-:Y:S01]  /*08b0*/  UMOV UR4, UR6 ;  /* 0x0000000600047c82 */ /* 0x000fe20008000000 */
[----:B------:R-:W-:Y:S01]  /*08c0*/  UIADD3.X UR35, UPT, UPT, URZ, URZ, URZ, UP1, !UPT ;  /* 0x000000ffff237290 */ /* 0x000fe20008ffe4ff */
[----:B------:R-:W-:Y:S01]  /*08d0*/  IMAD R29, R12, UR26, RZ ;  /* 0x0000001a0c1d7c24 */ /* 0x000fe2000f8e02ff */
[----:B------:R-:W-:Y:S01]  /*08e0*/  UIMAD.WIDE.U32 UR8, UR16, UR13, UR4 ;  /* 0x0000000d100872a5 */ /* 0x000fe2000f8e0004 */
[----:B------:R-:W-:Y:S01]  /*08f0*/  MOV R14, R12 ;  /* 0x0000000c000e7202 */ /* 0x000fe20000000f00 */
[----:B------:R-:W-:-:S02]  /*0900*/  UIMAD.WIDE.U32 UR4, UR18, UR12, UR34 ;  /* 0x0000000c120472a5 */ /* 0x000fc4000f8e0022 */
[----:B------:R-:W-:Y:S02]  /*0910*/  UIADD3.X UR33, UPT, UPT, URZ, URZ, URZ, UP0, !UPT ;  /* 0x000000ffff217290 */ /* 0x000fe400087fe4ff */
[----:B------:R-:W-:Y:S01]  /*0920*/  IADD3 R10, P0, PT, R9, UR8, RZ ;  /* 0x00000008090a7c10 */ /* 0x000fe2000ff1e0ff */
[----:B------:R-:W-:Y:S01]  /*0930*/  IMAD.X R9, RZ, RZ, RZ, P1 ;  /* 0x000000ffff097224 */ /* 0x000fe200008e06ff */
[----:B------:R-:W-:Y:S01]  /*0940*/  UIADD3 UR10, UP1, UPT, UR4, UR9, URZ ;  /* 0x00000009040a7290 */ /* 0x000fe2000ff3e0ff */
[----:B------:R-:W-:Y:S01]  /*0950*/  IMAD.HI.U32 R19, R29, R2, R14 ;  /* 0x000000021d137227 */ /* 0x000fe200078e000e */
[----:B------:R-:W-:Y:S02]  /*0960*/  UIADD3 UR8, UP0, UPT, UR24, UR5, URZ ;  /* 0x0000000518087290 */ /* 0x000fe4000ff1e0ff */
[----:B------:R-:W-:Y:S01]  /*0970*/  UIMAD.WIDE.U32 UR6, UR23, UR11, UR32 ;  /* 0x0000000b170672a5 */ /* 0x000fe2000f8e0020 */
[----:B------:R-:W-:Y:S01]  /*0980*/  IMAD.X R11, RZ, RZ, RZ, P0 ;  /* 0x000000ffff0b7224 */ /* 0x000fe200000e06ff */
[----:B------:R-:W-:Y:S01]  /*0990*/  UIADD3.X UR11, UPT, UPT, URZ, URZ, URZ, UP1, !UPT ;  /* 0x000000ffff0b7290 */ /* 0x000fe20008ffe4ff */
[----:B------:R-:W-:Y:S01]  /*09a0*/  IMAD.WIDE.U32 R8, R25, R5, R8 ;  /* 0x0000000519087225 */ /* 0x000fe200078e0008 */
[----:B------:R-:W-:-:S02]  /*09b0*/  UIADD3.X UR9, UPT, UPT, URZ, URZ, URZ, UP0, !UPT ;  /* 0x000000ffff097290 */ /* 0x000fc400087fe4ff */
[----:B------:R-:W-:Y:S01]  /*09c0*/  UIMAD.WIDE.U32 UR10, UR17, UR13, UR10 ;  /* 0x0000000d110a72a5 */ /* 0x000fe2000f8e000a */
[----:B------:R-:W-:Y:S01]  /*09d0*/  IMAD.WIDE.U32 R10, R7, UR27, R10 ;  /* 0x0000001b070a7c25 */ /* 0x000fe2000f8e000a */
[----:B------:R-:W-:Y:S01]  /*09e0*/  IADD3 R12, P1, PT, R8, R13, RZ ;  /* 0x0000000d080c7210 */ /* 0x000fe20007f3e0ff */
[----:B------:R-:W-:Y:S01]  /*09f0*/  UIMAD.WIDE.U32 UR8, UR19, UR12, UR8 ;  /* 0x0000000c130872a5 */ /* 0x000fe2000f8e0008 */
[----:B------:R-:W-:Y:S01]  /*0a00*/  UMOV UR5, URZ ;  /* 0x000000ff00057c82 */ /* 0x000fe20008000000 */
[----:B------:R-:W-:Y:S02]  /*0a10*/  IADD3 R14, P0, PT, R10, R9, RZ ;  /* 0x000000090a0e7210 */ /* 0x000fe40007f1e0ff */
[----:B------:R-:W-:Y:S01]  /*0a20*/  UIADD3 UR8, UP1, UPT, UR8, UR11, URZ ;  /* 0x0000000b08087290 */ /* 0x000fe2000ff3e0ff */
[----:B------:R-:W-:Y:S01]  /*0a30*/  IADD3.X R13, PT, PT, RZ, RZ, RZ, P1, !PT ;  /* 0x000000ffff0d7210 */ /* 0x000fe20000ffe4ff */
[----:B------:R-:W0:Y:S01]  /*0a40*/  LDC.64 R8, c[0x3][0x18] ;  /* 0x00c00600ff087b82 */ /* 0x000e220000000a00 */
[----:B------:R-:W-:Y:S01]  /*0a50*/  UMOV UR4, UR10 ;  /* 0x0000000a00047c82 */ /* 0x000fe20008000000 */
[----:B------:R-:W-:Y:S01]  /*0a60*/  IMAD.X R15, RZ, RZ, RZ, P0 ;  /* 0x000000ffff0f7224 */ /* 0x000fe200000e06ff */
[----:B------:R-:W-:Y:S01]  /*0a70*/  UIADD3 UR28, UP0, UPT, UR28, UR9, URZ ;  /* 0x000000091c1c7290 */ /* 0x000fe2000ff1e0ff */
[----:B------:R-:W-:Y:S01]  /*0a80*/  IMAD.WIDE.U32 R12, R27, R4, R12 ;  /* 0x000000041b0c7225 */ /* 0x000fe200078e000c */
[----:B------:R-:W-:-:S02]  /*0a90*/  UIMAD.WIDE.U32 UR24, UR16, UR14, UR4 ;  /* 0x0000000e101872a5 */ /* 0x000fc4000f8e0004 */
[----:B------:R-:W-:Y:S01]  /*0aa0*/  UIADD3.X UR9, UPT, UPT, URZ, URZ, URZ, UP1, !UPT ;  /* 0x000000ffff097290 */ /* 0x000fe20008ffe4ff */
[----:B------:R-:W-:Y:S01]  /*0ab0*/  IMAD.WIDE.U32 R14, R25, R6, R14 ;  /* 0x00000006190e7225 */ /* 0x000fe200078e000e */
[----:B------:R-:W-:Y:S01]  /*0ac0*/  IADD3 R18, P0, PT, R12, R19, RZ ;  /* 0x000000130c127210 */ /* 0x000fe20007f1e0ff */
[----:B------:R-:W-:Y:S02]  /*0ad0*/  UIADD3.X UR29, UPT, UPT, URZ, URZ, URZ, UP0, !UPT ;  /* 0x000000ffff1d7290 */ /* 0x000fe400087fe4ff */
[----:B------:R-:W-:Y:S01]  /*0ae0*/  UIMAD.WIDE.U32 UR8, UR18, UR13, UR8 ;  /* 0x0000000d120872a5 */ /* 0x000fe2000f8e0008 */
[----:B------:R-:W-:Y:S01]  /*0af0*/  IADD3 R16, P1, PT, R14, R13, RZ ;  /* 0x0000000d0e107210 */ /* 0x000fe20007f3e0ff */
[----:B------:R-:W-:Y:S01]  /*0b00*/  IMAD.X R19, RZ, RZ, RZ, P0 ;  /* 0x000000ffff137224 */ /* 0x000fe200000e06ff */
[----:B------:R-:W-:Y:S01]  /*0b10*/  IADD3 R12, P0, PT, R11, UR24, RZ ;  /* 0x000000180b0c7c10 */ /* 0x000fe2000ff1e0ff */
[----:B------:R-:W-:Y:S01]  /*0b20*/  UIADD3 UR24, UP2, UPT, UR8, UR25, URZ ;  /* 0x0000001908187290 */ /* 0x000fe2000ff5e0ff */
[----:B------:R-:W-:Y:S01]  /*0b30*/  IADD3.X R17, PT, PT, RZ, RZ, RZ, P1, !PT ;  /* 0x000000ffff117210 */ /* 0x000fe20000ffe4ff */
[----:B------:R-:W-:Y:S01]  /*0b40*/  UIMAD.WIDE.U32 UR4, UR20, UR12, UR28 ;  /* 0x0000000c140472a5 */ /* 0x000fe2000f8e001c */
[----:B------:R-:W-:Y:S01]  /*0b50*/  IADD3.X R13, PT, PT, RZ, RZ, RZ, P0, !PT ;  /* 0x000000ffff0d7210 */ /* 0x000fe200007fe4ff */
[----:B------:R-:W-:Y:S01]  /*0b60*/  UIADD3.X UR25, UPT, UPT, URZ, URZ, URZ, UP2, !UPT ;  /* 0x000000ffff197290 */ /* 0x000fe200097fe4ff */
[----:B------:R-:W-:Y:S01]  /*0b70*/  IMAD.WIDE.U32 R18, R29, R3, R18 ;  /* 0x000000031d127225 */ /* 0x000fe200078e0012 */
[----:B------:R-:W-:-:S02]  /*0b80*/  UIADD3 UR30, UP0, UPT, UR30, UR5, URZ ;  /* 0x000000051e1e7290 */ /* 0x000fc4000ff1e0ff */
[----:B------:R-:W-:Y:S01]  /*0b90*/  UIADD3 UR10, UP1, UPT, UR4, UR9, URZ ;  /* 0x00000009040a7290 */ /* 0x000fe2000ff3e0ff */
[----:B0-----:R-:W-:Y:S01]  /*0ba0*/  IMAD.WIDE.U32 R12, R8, UR27, R12 ;  /* 0x0000001b080c7c25 */ /* 0x001fe2000f8e000c */
[----:B------:R-:W-:Y:S02]  /*0bb0*/  UIMAD.WIDE.U32 UR24, UR17, UR14, UR24 ;  /* 0x0000000e111872a5 */ /* 0x000fe4000f8e0018 */
[----:B------:R-:W-:Y:S01]  /*0bc0*/  UIADD3.X UR31, UPT, UPT, URZ, URZ, URZ, UP0, !UPT ;  /* 0x000000ffff1f7290 */ /* 0x000fe200087fe4ff */
[----:B------:R-:W-:Y:S01]  /*0bd0*/  IMAD.WIDE.U32 R16, R27, R5, R16 ;  /* 0x000000051b107225 */ /* 0x000fe200078e0010 */
[----:B------:R-:W-:Y:S01]  /*0be0*/  IADD3 R14, P0, PT, R12, R15, RZ ;  /* 0x0000000f0c0e7210 */ /* 0x000fe20007f1e0ff */
[----:B------:R-:W-:Y:S02]  /*0bf0*/  UIADD3.X UR11, UPT, UPT, URZ, URZ, URZ, UP1, !UPT ;  /* 0x000000ffff0b7290 */ /* 0x000fe40008ffe4ff */
[----:B------:R-:W-:Y:S01]  /*0c00*/  UIMAD.WIDE.U32 UR8, UR21, UR12, UR30 ;  /* 0x0000000c150872a5 */ /* 0x000fe2000f8e001e */
[----:B------:R-:W-:Y:S01]  /*0c10*/  IMAD R10, R18, UR26, RZ ;  /* 0x0000001a120a7c24 */ /* 0x000fe2000f8e02ff */
[----:B------:R-:W-:Y:S01]  /*0c20*/  UIMAD.WIDE.U32 UR10, UR19, UR13, UR10 ;  /* 0x0000000d130a72a5 */ /* 0x000fe2000f8e000a */
[----:B------:R-:W-:Y:S01]  /*0c30*/  IMAD.MOV.U32 R20, RZ, RZ, R18 ;  /* 0x000000ffff147224 */ /* 0x000fe200078e0012 */
[----:B------:R-:W-:Y:S01]  /*0c40*/  UMOV UR4, UR24 ;  /* 0x0000001800047c82 */ /* 0x000fe20008000000 */
[----:B------:R-:W-:Y:S01]  /*0c50*/  UMOV UR5, URZ ;  /* 0x000000ff00057c82 */ /* 0x000fe20008000000 */
[----:B------:R-:W-:Y:S01]  /*0c60*/  IMAD.X R15, RZ, RZ, RZ, P0 ;  /* 0x000000ffff0f7224 */ /* 0x000fe200000e06ff */
[----:B------:R-:W-:Y:S01]  /*0c70*/  UIMAD.WIDE.U32 UR28, UR16, UR15, UR4 ;  /* 0x0000000f101c72a5 */ /* 0x000fe2000f8e0004 */
[----:B------:R-:W-:Y:S01]  /*0c80*/  IADD3 R18, P0, PT, R16, R19, RZ ;  /* 0x0000001310127210 */ /* 0x000fe20007f1e0ff */
[----:B------:R-:W-:Y:S01]  /*0c90*/  UIADD3 UR30, UP0, UPT, UR6, UR9, URZ ;  /* 0x00000009061e7290 */ /* 0x000fe2000ff1e0ff */
[----:B------:R-:W-:Y:S01]  /*0ca0*/  IMAD.HI.U32 R21, R10, R2, R20 ;  /* 0x000000020a157227 */ /* 0x000fe200078e0014 */
[----:B------:R-:W-:-:S02]  /*0cb0*/  UIADD3 UR8, UP1, UPT, UR8, UR11, URZ ;  /* 0x0000000b08087290 */ /* 0x000fc4000ff3e0ff */
[----:B------:R-:W-:Y:S01]  /*0cc0*/  UIADD3 UR10, UP2, UPT, UR10, UR25, URZ ;  /* 0x000000190a0a7290 */ /* 0x000fe2000ff5e0ff */
[----:B------:R-:W-:Y:S01]  /*0cd0*/  IMAD.X R19, RZ, RZ, RZ, P0 ;  /* 0x000000ffff137224 */ /* 0x000fe200000e06ff */
[----:B------:R-:W-:Y:S01]  /*0ce0*/  IADD3 R12, P0, PT, R13, UR28, RZ ;  /* 0x0000001c0d0c7c10 */ /* 0x000fe2000ff1e0ff */
[----:B------:R-:W-:Y:S01]  /*0cf0*/  UIADD3.X UR31, UPT, UPT, URZ, URZ, URZ, UP0, !UPT ;  /* 0x000000ffff1f7290 */ /* 0x000fe200087fe4ff */
[----:B------:R-:W-:Y:S01]  /*0d00*/  IMAD.WIDE.U32 R14, R25, R7, R14 ;  /* 0x00000007190e7225 */ /* 0x000fe200078e000e */
[----:B------:R-:W-:Y:S01]  /*0d10*/  UIADD3.X UR9, UPT, UPT, URZ, URZ, URZ, UP1, !UPT ;  /* 0x000000ffff097290 */ /* 0x000fe20008ffe4ff */
[----:B------:R-:W-:Y:S01]  /*0d20*/  IADD3.X R13, PT, PT, RZ, RZ, RZ, P0, !PT ;  /* 0x000000ffff0d7210 */ /* 0x000fe200007fe4ff */
[----:B------:R-:W-:Y:S01]  /*0d30*/  UIADD3.X UR11, UPT, UPT, URZ, URZ, URZ, UP2, !UPT ;  /* 0x000000ffff0b7290 */ /* 0x000fe200097fe4ff */
[----:B------:R-:W-:Y:S01]  /*0d40*/  IMAD.WIDE.U32 R18, R29, R4, R18 ;  /* 0x000000041d127225 */ /* 0x000fe200078e0012 */
[----:B------:R-:W-:Y:S01]  /*0d50*/  UIMAD.WIDE.U32 UR4, UR22, UR12, UR30 ;  /* 0x0000000c160472a5 */ /* 0x000fe2000f8e001e */
[----:B------:R-:W-:Y:S01]  /*0d60*/  IADD3 R16, P1, PT, R14, R17, RZ ;  /* 0x000000110e107210 */ /* 0x000fe20007f3e0ff */
[----:B------:R-:W-:Y:S01]  /*0d70*/  UIMAD.WIDE.U32 UR8, UR20, UR13, UR8 ;  /* 0x0000000d140872a5 */ /* 0x000fe2000f8e0008 */
[----:B------:R-:W-:Y:S01]  /*0d80*/  IMAD.WIDE.U32 R12, R9, UR27, R12 ;  /* 0x0000001b090c7c25 */ /* 0x000fe2000f8e000c */
[----:B------:R-:W-:Y:S01]  /*0d90*/  UIMAD.WIDE.U32 UR10, UR18, UR14, UR10 ;  /* 0x0000000e120a72a5 */ /* 0x000fe2000f8e000a */
[----:B------:R-:W-:Y:S01]  /*0da0*/  IADD3 R20, P0, PT, R18, R21, RZ ;  /* 0x0000001512147210 */ /* 0x000fe20007f1e0ff */
[----:B------:R-:W-:Y:S01]  /*0db0*/  UIADD3 UR24, UP0, UPT, UR4, UR9, URZ ;  /* 0x0000000904187290 */ /* 0x000fe2000ff1e0ff */
[----:B------:R-:W-:Y:S01]  /*0dc0*/  IMAD.X R17, RZ, RZ, RZ, P1 ;  /* 0x000000ffff117224 */ /* 0x000fe200008e06ff */
[----:B------:R-:W-:Y:S01]  /*0dd0*/  UIADD3 UR28, UP1, UPT, UR8, UR11, URZ ;  /* 0x0000000b081c7290 */ /* 0x000fe2000ff3e0ff */
[----:B------:R-:W-:Y:S01]  /*0de0*/  R2UR UR27, R1 ;  /* 0x00000000011b72ca */ /* 0x000fe200000e0000 */
[----:B------:R-:W-:Y:S01]  /*0df0*/  UIADD3 UR30, UP2, UPT, UR10, UR29, URZ ;  /* 0x0000001d0a1e7290 */ /* 0x000fe2000ff5e0ff */
[----:B------:R-:W-:Y:S01]  /*0e00*/  IMAD.X R21, RZ, RZ, RZ, P0 ;  /* 0x000000ffff157224 */ /* 0x000fe200000e06ff */
[----:B------:R-:W-:Y:S01]  /*0e10*/  UIADD3.X UR25, UPT, UPT, URZ, URZ, URZ, UP0, !UPT ;  /* 0x000000ffff197290 */ /* 0x000fe200087fe4ff */
[----:B------:R-:W-:Y:S01]  /*0e20*/  IADD3 R14, P0, PT, R12, R15, RZ ;  /* 0x0000000f0c0e7210 */ /* 0x000fe20007f1e0ff */
[----:B------:R-:W-:Y:S01]  /*0e30*/  UIADD3.X UR29, UPT, UPT, URZ, URZ, URZ, UP1, !UPT ;  /* 0x000000ffff1d7290 */ /* 0x000fe20008ffe4ff */
[----:B------:R-:W-:Y:S01]  /*0e40*/  IMAD.WIDE.U32 R16, R27, R6, R16 ;  /* 0x000000061b107225 */ /* 0x000fe200078e0010 */
[----:B------:R-:W-:Y:S01]  /*0e50*/  UIADD3.X UR31, UPT, UPT, URZ, URZ, URZ, UP2, !UPT ;  /* 0x000000ffff1f7290 */ /* 0x000fe200097fe4ff */
[----:B------:R-:W-:Y:S01]  /*0e60*/  IADD3.X R15, PT, PT, RZ, RZ, RZ, P0, !PT ;  /* 0x000000ffff0f7210 */ /* 0x000fe200007fe4ff */
[----:B------:R-:W-:Y:S01]  /*0e70*/  UIMAD.WIDE.U32 UR8, UR21, UR13, UR24 ;  /* 0x0000000d150872a5 */ /* 0x000fe2000f8e0018 */
[----:B------:R-:W-:Y:S01]  /*0e80*/  IMAD.WIDE.U32 R20, R10, R3, R20 ;  /* 0x000000030a147225 */ /* 0x000fe200078e0014 */
[----:B------:R-:W-:Y:S01]  /*0e90*/  UIMAD.WIDE.U32 UR10, UR19, UR14, UR28 ;  /* 0x0000000e130a72a5 */ /* 0x000fe2000f8e001c */
[----:B------:R-:W-:Y:S01]  /*0ea0*/  IADD3 R16, P3, PT, R16, R19, RZ ;  /* 0x0000001310107210 */ /* 0x000fe20007f7e0ff */
[----:B------:R-:W-:Y:S01]  /*0eb0*/  UIMAD.WIDE.U32 UR24, UR17, UR15, UR30 ;  /* 0x0000000f111872a5 */ /* 0x000fe2000f8e001e */
[----:B------:R-:W-:Y:S01]  /*0ec0*/  IMAD.WIDE.U32 R14, R25, R8, R14 ;  /* 0x00000008190e7225 */ /* 0x000fe200078e000e */
[----:B------:R-:W-:-:S02]  /*0ed0*/  UIADD3 UR28, UP0, UPT, UR8, UR11, URZ ;  /* 0x0000000b081c7290 */ /* 0x000fc4000ff1e0ff */
[----:B------:R-:W-:Y:S01]  /*0ee0*/  UIADD3 UR6, UP1, UPT, UR10, UR25, URZ ;  /* 0x000000190a067290 */ /* 0x000fe2000ff3e0ff */
[----:B------:R-:W-:Y:S01]  /*0ef0*/  IMAD R0, R20, UR26, RZ ;  /* 0x0000001a14007c24 */ /* 0x000fe2000f8e02ff */
[----:B------:R-:W-:Y:S01]  /*0f00*/  UIADD3.X UR29, UPT, UPT, URZ, URZ, URZ, UP0, !UPT ;  /* 0x000000ffff1d7290 */ /* 0x000fe200087fe4ff */
[----:B------:R-:W-:Y:S01]  /*0f10*/  IADD3 R13, P0, PT, R13, UR24, RZ ;  /* 0x000000180d0d7c10 */ /* 0x000fe2000ff1e0ff */
[----:B------:R-:W-:Y:S01]  /*0f20*/  UIADD3 UR4, UP0, UPT, UR7, UR5, URZ ;  /* 0x0000000507047290 */ /* 0x000fe2000ff1e0ff */
[----:B------:R-:W-:Y:S01]  /*0f30*/  IADD3 R14, P2, PT, R14, R17, RZ ;  /* 0x000000110e0e7210 */ /* 0x000fe20007f5e0ff */
[----:B------:R-:W-:Y:S01]  /*0f40*/  UIADD3.X UR7, UPT, UPT, URZ, URZ, URZ, UP1, !UPT ;  /* 0x000000ffff077290 */ /* 0x000fe20008ffe4ff */
[----:B------:R-:W-:Y:S01]  /*0f50*/  IADD3 R12, P1, PT, R15, R13, RZ ;  /* 0x0000000d0f0c7210 */ /* 0x000fe20007f3e0ff */
[----:B------:R-:W-:Y:S01]  /*0f60*/  UIADD3.X UR5, UPT, UPT, URZ, URZ, URZ, UP0, !UPT ;  /* 0x000000ffff057290 */ /* 0x000fe200087fe4ff */
[----:B------:R-:W-:Y:S01]  /*0f70*/  IMAD.X R17, RZ, RZ, RZ, P3 ;  /* 0x000000ffff117224 */ /* 0x000fe200018e06ff */
[----:B------:R-:W-:Y:S01]  /*0f80*/  UIMAD.WIDE.U32 UR10, UR20, UR14, UR28 ;  /* 0x0000000e140a72a5 */ /* 0x000fe2000f8e001c */
[----:B------:R-:W-:Y:S01]  /*0f90*/  IADD3.X R13, PT, PT, RZ, RZ, RZ, P1, !PT ;  /* 0x000000ffff0d7210 */ /* 0x000fe20000ffe4ff */
[----:B------:R-:W-:Y:S01]  /*0fa0*/  UIMAD.WIDE.U32 UR6, UR18, UR15, UR6 ;  /* 0x0000000f120672a5 */ /* 0x000fe2000f8e0006 */
[----:B------:R-:W-:Y:S01]  /*0fb0*/  IADD3.X R15, PT, PT, RZ, RZ, RZ, P2, !PT ;  /* 0x000000ffff0f7210 */ /* 0x000fe200017fe4ff */
[----:B------:R-:W-:Y:S01]  /*0fc0*/  UIMAD.WIDE.U32 UR4, UR23, UR12, UR4 ;  /* 0x0000000c170472a5 */ /* 0x000fe2000f8e0004 */
[----:B------:R-:W-:Y:S01]  /*0fd0*/  IMAD.X R19, RZ, RZ, RZ, P0 ;  /* 0x000000ffff137224 */ /* 0x000fe200000e06ff */
[----:B------:R-:W-:Y:S01]  /*0fe0*/  UIADD3 UR8, UP1, UPT, UR10, UR7, URZ ;  /* 0x000000070a087290 */ /* 0x000fe2000ff3e0ff */
[----:B------:R-:W-:Y:S01]  /*0ff0*/  IMAD.WIDE.U32 R16, R29, R5, R16 ;  /* 0x000000051d107225 */ /* 0x000fe200078e0010 */
[----:B------:R-:W-:-:S02]  /*1000*/  UIADD3 UR24, UP0, UPT, UR4, UR9, URZ ;  /* 0x0000000904187290 */ /* 0x000fc4000ff1e0ff */
[----:B------:R-:W-:Y:S01]  /*1010*/  UIADD3.X UR9, UPT, UPT, URZ, URZ, URZ, UP1, !UPT ;  /* 0x000000ffff097290 */ /* 0x000fe20008ffe4ff */
[----:B------:R-:W-:Y:S01]  /*1020*/  IMAD.WIDE.U32 R12, R25, R9, R12 ;  /* 0x00000009190c7225 */ /* 0x000fe200078e000c */
[----:B------:R-:W-:Y:S01]  /*1030*/  IADD3 R19, P0, PT, R19, UR6, RZ ;  /* 0x0000000613137c10 */ /* 0x000fe2000ff1e0ff */
[----:B------:R-:W-:Y:S01]  /*1040*/  UIADD3.X UR25, UPT, UPT, URZ, URZ, URZ, UP0, !UPT ;  /* 0x000000ffff197290 */ /* 0x000fe200087fe4ff */
[----:B------:R-:W-:Y:S01]  /*1050*/  IADD3 R16, P4, PT, R16, R21, RZ ;  /* 0x0000001510107210 */ /* 0x000fe20007f9e0ff */
[----:B------:R-:W-:Y:S01]  /*1060*/  IMAD.WIDE.U32 R14, R27, R7, R14 ;  /* 0x000000071b0e7225 */ /* 0x000fe200078e000e */
[----:B------:R-:W-:Y:S01]  /*1070*/  UIMAD.WIDE.U32 UR8, UR19, UR15, UR8 ;  /* 0x0000000f130872a5 */ /* 0x000fe2000f8e0008 */
[----:B------:R-:W-:Y:S01]  /*1080*/  IADD3 R19, P1, PT, R13, R19, RZ ;  /* 0x000000130d137210 */ /* 0x000fe20007f3e0ff */
[----:B------:R-:W-:Y:S01]  /*1090*/  UIMAD.WIDE.U32 UR6, UR22, UR13, UR24 ;  /* 0x0000000d160672a5 */ /* 0x000fe2000f8e0018 */
[----:B------:R-:W-:Y:S01]  /*10a0*/  IMAD.X R18, RZ, RZ, RZ, P0 ;  /* 0x000000ffff127224 */ /* 0x000fe200000e06ff */
[----:B------:R-:W-:Y:S01]  /*10b0*/  IADD3 R12, P2, PT, R12, R15, RZ ;  /* 0x0000000f0c0c7210 */ /* 0x000fe20007f5e0ff */
[----:B------:R-:W-:Y:S01]  /*10c0*/  IMAD.MOV.U32 R22, RZ, RZ, R20 ;  /* 0x000000ffff167224 */ /* 0x000fe200078e0014 */
[----:B------:R-:W-:Y:S01]  /*10d0*/  IADD3 R14, P3, PT, R14, R17, RZ ;  /* 0x000000110e0e7210 */ /* 0x000fe20007f7e0ff */
[----:B------:R-:W-:Y:S01]  /*10e0*/  IMAD.X R11, RZ, RZ, RZ, P1 ;  /* 0x000000ffff0b7224 */ /* 0x000fe200008e06ff */
[----:B------:R-:W-:Y:S01]  /*10f0*/  IADD3.X R17, PT, PT, RZ, RZ, RZ, P4, !PT ;  /* 0x000000ffff117210 */ /* 0x000fe200027fe4ff */
[----:B------:R-:W-:Y:S01]  /*1100*/  IMAD.X R13, RZ, RZ, RZ, P2 ;  /* 0x000000ffff0d7224 */ /* 0x000fe200010e06ff */
[----:B------:R-:W-:Y:S01]  /*1110*/  IADD3 R18, P1, PT, R18, UR8, RZ ;  /* 0x0000000812127c10 */ /* 0x000fe2000ff3e0ff */
[----:B------:R-:W-:Y:S01]  /*1120*/  IMAD.HI.U32 R23, R0, R2, R22 ;  /* 0x0000000200177227 */ /* 0x000fe200078e0016 */
[----:B------:R-:W-:-:S02]  /*1130*/  UIADD3 UR6, UP1, UPT, UR6, UR11, URZ ;  /* 0x0000000b06067290 */ /* 0x000fc4000ff3e0ff */
[----:B------:R-:W-:Y:S01]  /*1140*/  IADD3 R11, P0, PT, R11, R18, RZ ;  /* 0x000000120b0b7210 */ /* 0x000fe20007f1e0ff */
[----:B------:R-:W-:Y:S01]  /*1150*/  IMAD.WIDE.U32 R16, R10, R4, R16 ;  /* 0x000000040a107225 */ /* 0x000fe200078e0010 */
[----:B------:R-:W-:Y:S02]  /*1160*/  UIADD3 UR4, UP0, UPT, UR5, UR7, URZ ;  /* 0x0000000705047290 */ /* 0x000fe4000ff1e0ff */
[----:B------:R-:W-:Y:S01]  /*1170*/  UIADD3.X UR7, UPT, UPT, URZ, URZ, URZ, UP1, !UPT ;  /* 0x000000ffff077290 */ /* 0x000fe20008ffe4ff */
[----:B------:R-:W-:Y:S01]  /*1180*/  IMAD.WIDE.U32 R12, R27, R8, R12 ;  /* 0x000000081b0c7225 */ /* 0x000fe200078e000c */
[----:B------:R-:W-:Y:S01]  /*1190*/  IADD3 R18, P4, PT, R16, R23, RZ ;  /* 0x0000001710127210 */ /* 0x000fe20007f9e0ff */
[----:B------:R-:W-:Y:S02]  /*11a0*/  UIADD3.X UR5, UPT, UPT, URZ, URZ, URZ, UP0, !UPT ;  /* 0x000000ffff057290 */ /* 0x000fe400087fe4ff */
[----:B------:R-:W-:Y:S01]  /*11b0*/  IMAD.X R15, RZ, RZ, RZ, P3 ;  /* 0x000000ffff0f7224 */ /* 0x000fe200018e06ff */
[----:B------:R-:W-:Y:S01]  /*11c0*/  IADD3 R16, P2, PT, R13, R19, RZ ;  /* 0x000000130d107210 */ /* 0x000fe20007f5e0ff */
[----:B------:R-:W-:Y:S01]  /*11d0*/  UIMAD.WIDE.U32 UR6, UR21, UR14, UR6 ;  /* 0x0000000e150672a5 */ /* 0x000fe2000f8e0006 */
[----:B------:R-:W-:Y:S01]  /*11e0*/  IADD3.X R19, PT, PT, RZ, RZ, RZ, P4, !PT ;  /* 0x000000ffff137210 */ /* 0x000fe200027fe4ff */
[----:B------:R-:W-:-:S04]  /*11f0*/  IMAD.WIDE.U32 R14, R29, R6, R14 ;  /* 0x000000061d0e7225 */ /* 0x000fc800078e000e */
[----:B------:R-:W-:Y:S01]  /*1200*/  HFMA2 R13, -RZ, RZ, 0, 0 ;  /* 0x00000000ff0d7431 */ /* 0x000fe200000001ff */
[----:B------:R-:W-:Y:S01]  /*1210*/  UIMAD.WIDE.U32 UR4, UR23, UR13, UR4 ;  /* 0x0000000d170472a5 */ /* 0x000fe2000f8e0004 */
[----:B------:R-:W-:Y:S01]  /*1220*/  IMAD.WIDE.U32 R18, R0, R3, R18 ;  /* 0x0000000300127225 */ /* 0x000fe200078e0012 */
[----:B------:R-:W-:Y:S01]  /*1230*/  UIADD3 UR8, UP1, UPT, UR6, UR9, URZ ;  /* 0x0000000906087290 */ /* 0x000fe2000ff3e0ff */
[----:B------:R-:W-:Y:S01]  /*1240*/  IADD3 R20, P3, PT, R12, R15, RZ ;  /* 0x0000000f0c147210 */ /* 0x000fe20007f7e0ff */
[----:B------:R-:W-:Y:S01]  /*1250*/  UIADD3 UR6, UP0, UPT, UR4, UR7, URZ ;  /* 0x0000000704067290 */ /* 0x000fe2000ff1e0ff */
[----:B------:R-:W-:Y:S01]  /*1260*/  IADD3 R22, P4, PT, R14, R17, RZ ;  /* 0x000000110e167210 */ /* 0x000fe20007f9e0ff */
[----:B------:R-:W-:Y:S01]  /*1270*/  IMAD R31, R18, UR26, RZ ;  /* 0x0000001a121f7c24 */ /* 0x000fe2000f8e02ff */
[----:B------:R-:W-:Y:S01]  /*1280*/  UIADD3.X UR9, UPT, UPT, URZ, URZ, URZ, UP1, !UPT ;  /* 0x000000ffff097290 */ /* 0x000fe20008ffe4ff */
[----:B------:R-:W-:Y:S01]  /*1290*/  IMAD.MOV.U32 R12, RZ, RZ, R18 ;  /* 0x000000ffff0c7224 */ /* 0x000fe200078e0012 */
[----:B------:R-:W-:Y:S01]  /*12a0*/  UIADD3.X UR7, UPT, UPT, URZ, URZ, URZ, UP0, !UPT ;  /* 0x000000ffff077290 */ /* 0x000fe200087fe4ff */
[----:B------:R-:W-:Y:S01]  /*12b0*/  IMAD.X R17, RZ, RZ, RZ, P2 ;  /* 0x000000ffff117224 */ /* 0x000fe200010e06ff */
[----:B------:R-:W-:Y:S01]  /*12c0*/  UIMAD.WIDE.U32 UR8, UR20, UR15, UR8 ;  /* 0x0000000f140872a5 */ /* 0x000fe2000f8e0008 */
[----:B------:R-:W-:Y:S01]  /*12d0*/  IMAD.HI.U32 R25, R31, R2, R12 ;  /* 0x000000021f197227 */ /* 0x000fe200078e000c */
[----:B------:R-:W-:Y:S01]  /*12e0*/  UIMAD.WIDE.U32 UR6, UR22, UR14, UR6 ;  /* 0x0000000e160672a5 */ /* 0x000fe2000f8e0006 */
[----:B------:R-:W-:-:S02]  /*12f0*/  IADD3.X R23, PT, PT, RZ, RZ, RZ, P4, !PT ;  /* 0x000000ffff177210 */ /* 0x000fc400027fe4ff */
[----:B------:R-:W-:Y:S01]  /*1300*/  IMAD.WIDE.U32 R12, R27, R9, R16 ;  /* 0x000000091b0c7225 */ /* 0x000fe200078e0010 */
[----:B------:R-:W-:-:S03]  /*1310*/  UIADD3 UR10, UP0, UPT, UR6, UR9, URZ ;  /* 0x00000009060a7290 */ /* 0x000fc6000ff1e0ff */
[----:B------:R-:W-:Y:S01]  /*1320*/  IMAD.X R21, RZ, RZ, RZ, P3 ;  /* 0x000000ffff157224 */ /* 0x000fe200018e06ff */
[----:B------:R-:W-:Y:S01]  /*1330*/  UIADD3.X UR11, UPT, UPT, URZ, URZ, URZ, UP0, !UPT ;  /* 0x000000ffff0b7290 */ /* 0x000fe200087fe4ff */
[----:B------:R-:W-:Y:S01]  /*1340*/  IMAD.X R27, RZ, RZ, RZ, P1 ;  /* 0x000000ffff1b7224 */ /* 0x000fe200008e06ff */
[----:B------:R-:W-:Y:S01]  /*1350*/  UIADD3 UR4, UP0, UPT, UR5, UR7, URZ ;  /* 0x0000000705047290 */ /* 0x000fe2000ff1e0ff */
[----:B------:R-:W-:Y:S02]  /*1360*/  IMAD.X R18, RZ, RZ, RZ, P0 ;  /* 0x000000ffff127224 */ /* 0x000fe400000e06ff */
[----:B------:R-:W-:Y:S01]  /*1370*/  IMAD.WIDE.U32 R14, R29, R7, R20 ;  /* 0x000000071d0e7225 */ /* 0x000fe200078e0014 */
[----:B------:R-:W-:Y:S01]  /*1380*/  IADD3 R21, P0, PT, R13, R11, RZ ;  /* 0x0000000b0d157210 */ /* 0x000fe20007f1e0ff */
[----:B------:R-:W-:Y:S01]  /*1390*/  UIADD3.X UR5, UPT, UPT, URZ, URZ, URZ, UP0, !UPT ;  /* 0x000000ffff057290 */ /* 0x000fe200087fe4ff */
[----:B------:R-:W-:Y:S01]  /*13a0*/  IADD3 R27, P1, PT, R27, UR8, RZ ;  /* 0x000000081b1b7c10 */ /* 0x000fe2000ff3e0ff */
[----:B------:R-:W-:Y:S01]  /*13b0*/  IMAD.WIDE.U32 R16, R10, R5, R22 ;  /* 0x000000050a107225 */ /* 0x000fe200078e0016 */
[----:B------:R-:W-:Y:S01]  /*13c0*/  IADD3 R12, P3, PT, R12, R15, RZ ;  /* 0x0000000f0c0c7210 */ /* 0x000fe20007f7e0ff */
[----:B------:R-:W-:Y:S01]  /*13d0*/  UIMAD.WIDE.U32 UR8, UR21, UR15, UR10 ;  /* 0x0000000f150872a5 */ /* 0x000fe2000f8e000a */
[----:B------:R-:W-:Y:S01]  /*13e0*/  IADD3 R18, P2, PT, R18, R27, RZ ;  /* 0x0000001b12127210 */ /* 0x000fe20007f5e0ff */
[----:B------:R-:W-:Y:S01]  /*13f0*/  IMAD.X R11, RZ, RZ, RZ, P0 ;  /* 0x000000ffff0b7224 */ /* 0x000fe200000e06ff */
[----:B------:R-:W-:Y:S01]  /*1400*/  IADD3 R14, P4, PT, R14, R17, RZ ;  /* 0x000000110e0e7210 */ /* 0x000fe20007f9e0ff */
[----:B------:R-:W-:Y:S01]  /*1410*/  IMAD.X R13, RZ, RZ, RZ, P3 ;  /* 0x000000ffff0d7224 */ /* 0x000fe200018e06ff */
[----:B------:R-:W-:Y:S01]  /*1420*/  IADD3 R16, P5, PT, R16, R19, RZ ;  /* 0x0000001310107210 */ /* 0x000fe20007fbe0ff */
[----:B------:R-:W-:Y:S01]  /*1430*/  UIMAD.WIDE.U32 UR4, UR23, UR14, UR4 ;  /* 0x0000000e170472a5 */ /* 0x000fe2000f8e0004 */
[----:B------:R-:W-:Y:S01]  /*1440*/  IADD3 R11, P0, PT, R11, R18, RZ ;  /* 0x000000120b0b7210 */ /* 0x000fe20007f1e0ff */
[----:B------:R-:W-:Y:S01]  /*1450*/  IMAD.WIDE.U32 R12, R29, R8, R12 ;  /* 0x000000081d0c7225 */ /* 0x000fe200078e000c */
[----:B------:R-:W-:Y:S01]  /*1460*/  IADD3.X R18, PT, PT, RZ, RZ, RZ, P1, !PT ;  /* 0x000000ffff127210 */ /* 0x000fe20000ffe4ff */
[----:B------:R-:W-:Y:S01]  /*1470*/  UIADD3 UR6, UP0, UPT, UR4, UR9, URZ ;  /* 0x0000000904067290 */ /* 0x000fe2000ff1e0ff */
[----:B------:R-:W-:Y:S01]  /*1480*/  IADD3.X R23, PT, PT, RZ, RZ, RZ, P2, !PT ;  /* 0x000000ffff177210 */ /* 0x000fe200017fe4ff */
[----:B------:R-:W-:Y:S01]  /*1490*/  IMAD.X R15, RZ, RZ, RZ, P4 ;  /* 0x000000ffff0f7224 */ /* 0x000fe200020e06ff */
[----:B------:R-:W-:Y:S01]  /*14a0*/  IADD3 R18, P3, PT, R18, UR8, RZ ;  /* 0x0000000812127c10 */ /* 0x000fe2000ff7e0ff */
[----:B------:R-:W-:Y:S01]  /*14b0*/  IMAD.X R17, RZ, RZ, RZ, P5 ;  /* 0x000000ffff117224 */ /* 0x000fe200028e06ff */
[----:B------:R-:W-:Y:S01]  /*14c0*/  UIADD3.X UR7, UPT, UPT, URZ, URZ, URZ, UP0, !UPT ;  /* 0x000000ffff077290 */ /* 0x000fe200087fe4ff */
[----:B------:R-:W-:Y:S01]  /*14d0*/  IMAD.WIDE.U32 R14, R10, R6, R14 ;  /* 0x000000060a0e7225 */ /* 0x000fe200078e000e */
[----:B------:R-:W-:-:S02]  /*14e0*/  IADD3 R23, P2, PT, R23, R18, RZ ;  /* 0x0000001217177210 */ /* 0x000fc40007f5e0ff */
        /* <DEDUP_REMOVED lines=9> */
[----:B------:R-:W-:Y:S01]  /*1580*/  IMAD.WIDE.U32 R12, R29, R9, R18 ;  /* 0x000000091d0c7225 */ /* 0x000fe200078e0012 */
[----:B------:R-:W-:Y:S01]  /*1590*/  IADD3 R26, P0, PT, R26, R23, RZ ;  /* 0x000000171a1a7210 */ /* 0x000fe20007f1e0ff */
[----:B------:R-:W-:Y:S01]  /*15a0*/  UIADD3 UR4, UP0, UPT, UR5, UR7, URZ ;  /* 0x0000000705047290 */ /* 0x000fe2000ff1e0ff */
[----:B------:R-:W-:Y:S01]  /*15b0*/  IADD3.X R25, PT, PT, RZ, RZ, RZ, P5, !PT ;  /* 0x000000ffff197210 */ /* 0x000fe20002ffe4ff */
[----:B------:R-:W-:-:S02]  /*15c0*/  IMAD.X R23, RZ, RZ, RZ, P4 ;  /* 0x000000ffff177224 */ /* 0x000fc400020e06ff */
[----:B------:R-:W-:Y:S01]  /*15d0*/  IMAD.WIDE.U32 R14, R10, R7, R20 ;  /* 0x000000070a0e7225 */ /* 0x000fe200078e0014 */
[----:B------:R-:W-:Y:S01]  /*15e0*/  IADD3 R21, P1, PT, R13, R11, RZ ;  /* 0x0000000b0d157210 */ /* 0x000fe20007f3e0ff */
[----:B------:R-:W-:Y:S02]  /*15f0*/  UIADD3.X UR5, UPT, UPT, URZ, URZ, URZ, UP0, !UPT ;  /* 0x000000ffff057290 */ /* 0x000fe400087fe4ff */
[----:B------:R-:W-:Y:S01]  /*1600*/  IMAD.WIDE.U32 R16, R0, R5, R22 ;  /* 0x0000000500107225 */ /* 0x000fe200078e0016 */
[----:B------:R-:W-:Y:S01]  /*1610*/  IADD3 R12, P4, PT, R12, R15, RZ ;  /* 0x0000000f0c0c7210 */ /* 0x000fe20007f9e0ff */
[----:B------:R-:W-:Y:S01]  /*1620*/  UIMAD.WIDE.U32 UR4, UR23, UR15, UR4 ;  /* 0x0000000f170472a5 */ /* 0x000fe2000f8e0004 */
[----:B------:R-:W-:Y:S01]  /*1630*/  IADD3.X R23, PT, PT, RZ, RZ, RZ, P2, !PT ;  /* 0x000000ffff177210 */ /* 0x000fe200017fe4ff */
[----:B------:R-:W-:Y:S01]  /*1640*/  IMAD.WIDE.U32 R18, R31, R3, R24 ;  /* 0x000000031f127225 */ /* 0x000fe200078e0018 */
[----:B------:R-:W-:Y:S02]  /*1650*/  IADD3 R14, P5, PT, R14, R17, RZ ;  /* 0x000000110e0e7210 */ /* 0x000fe40007fbe0ff */
[----:B------:R-:W-:Y:S01]  /*1660*/  IADD3.X R13, PT, PT, RZ, RZ, RZ, P4, !PT ;  /* 0x000000ffff0d7210 */ /* 0x000fe200027fe4ff */
[----:B------:R-:W-:Y:S01]  /*1670*/  IMAD R25, R18, UR26, RZ ;  /* 0x0000001a12197c24 */ /* 0x000fe2000f8e02ff */
[----:B------:R-:W-:Y:S01]  /*1680*/  IADD3 R16, P6, PT, R16, R19, RZ ;  /* 0x0000001310107210 */ /* 0x000fe20007fde0ff */
[----:B------:R-:W-:Y:S01]  /*1690*/  IMAD.X R15, RZ, RZ, RZ, P5 ;  /* 0x000000ffff0f7224 */ /* 0x000fe200028e06ff */
[----:B------:R-:W-:Y:S01]  /*16a0*/  IADD3.X R22, PT, PT, RZ, RZ, RZ, P0, !PT ;  /* 0x000000ffff167210 */ /* 0x000fe200007fe4ff */
[----:B------:R-:W-:-:S02]  /*16b0*/  IMAD.MOV.U32 R19, RZ, RZ, RZ ;  /* 0x000000ffff137224 */ /* 0x000fc400078e00ff */
[----:B------:R-:W-:Y:S02]  /*16c0*/  IMAD.X R17, RZ, RZ, RZ, P6 ;  /* 0x000000ffff117224 */ /* 0x000fe400030e06ff */
[----:B------:R-:W-:-:S04]  /*16d0*/  IMAD.WIDE.U32 R12, R10, R8, R12 ;  /* 0x000000080a0c7225 */ /* 0x000fc800078e000c */
[----:B------:R-:W-:-:S04]  /*16e0*/  IMAD.WIDE.U32 R14, R0, R6, R14 ;  /* 0x00000006000e7225 */ /* 0x000fc800078e000e */
[----:B------:R-:W-:Y:S01]  /*16f0*/  IMAD.WIDE.U32 R16, R31, R4, R16 ;  /* 0x000000041f107225 */ /* 0x000fe200078e0010 */
[----:B------:R-:W-:-:S03]  /*1700*/  IADD3 R12, P5, PT, R12, R15, RZ ;  /* 0x0000000f0c0c7210 */ /* 0x000fc60007fbe0ff */
[----:B------:R-:W-:Y:S01]  /*1710*/  IMAD.HI.U32 R11, R25, R2, R18 ;  /* 0x00000002190b7227 */ /* 0x000fe200078e0012 */
[----:B------:R-:W-:-:S03]  /*1720*/  IADD3 R14, P4, PT, R14, R17, RZ ;  /* 0x000000110e0e7210 */ /* 0x000fc60007f9e0ff */
[----:B------:R-:W-:Y:S01]  /*1730*/  IMAD.X R20, RZ, RZ, RZ, P3 ;  /* 0x000000ffff147224 */ /* 0x000fe200018e06ff */
[----:B------:R-:W-:Y:S01]  /*1740*/  IADD3 R18, P3, PT, R13, R21, RZ ;  /* 0x000000150d127210 */ /* 0x000fe20007f7e0ff */
[----:B------:R-:W-:Y:S01]  /*1750*/  IMAD.X R13, RZ, RZ, RZ, P5 ;  /* 0x000000ffff0d7224 */ /* 0x000fe200028e06ff */
[----:B------:R-:W-:Y:S01]  /*1760*/  IADD3.X R15, PT, PT, RZ, RZ, RZ, P4, !PT ;  /* 0x000000ffff0f7210 */ /* 0x000fe200027fe4ff */
[----:B------:R-:W-:Y:S01]  /*1770*/  IMAD.X R21, RZ, RZ, RZ, P1 ;  /* 0x000000ffff157224 */ /* 0x000fe200008e06ff */
[----:B------:R-:W-:Y:S01]  /*1780*/  IADD3 R16, P6, PT, R16, R11, RZ ;  /* 0x0000000b10107210 */ /* 0x000fe20007fde0ff */
[----:B------:R-:W-:Y:S01]  /*1790*/  IMAD.X R19, RZ, RZ, RZ, P3 ;  /* 0x000000ffff137224 */ /* 0x000fe200018e06ff */
[----:B------:R-:W-:Y:S01]  /*17a0*/  IADD3 R20, P2, PT, R20, UR6, RZ ;  /* 0x0000000614147c10 */ /* 0x000fe2000ff5e0ff */
[----:B------:R-:W-:Y:S01]  /*17b0*/  IMAD.WIDE.U32 R12, R0, R7, R12 ;  /* 0x00000007000c7225 */ /* 0x000fe200078e000c */
[----:B------:R-:W-:Y:S02]  /*17c0*/  IADD3 R21, P1, PT, R21, R26, RZ ;  /* 0x0000001a15157210 */ /* 0x000fe40007f3e0ff */
        /* <DEDUP_REMOVED lines=26> */
[----:B------:R-:W-:Y:S01]  /*1970*/  IMAD.WIDE.U32 R12, R31, R7, R20 ;  /* 0x000000071f0c7225 */ /* 0x000fe200078e0014 */
[----:B------:R-:W-:-:S03]  /*1980*/  IADD3.X R21, PT, PT, RZ, RZ, RZ, P2, !PT ;  /* 0x000000ffff157210 */ /* 0x000fc600017fe4ff */
[----:B------:R-:W-:Y:S01]  /*1990*/  IMAD.WIDE.U32 R18, R25, R5, R22 ;  /* 0x0000000519127225 */ /* 0x000fe200078e0016 */
[----:B------:R-:W-:Y:S02]  /*19a0*/  IADD3 R23, P2, PT, R0, R27, RZ ;  /* 0x0000001b00177210 */ /* 0x000fe40007f5e0ff */
[----:B------:R-:W-:Y:S01]  /*19b0*/  IADD3 R20, P4, PT, R10, R13, RZ ;  /* 0x0000000d0a147210 */ /* 0x000fe20007f9e0ff */
[----:B------:R-:W-:Y:S01]  /*19c0*/  IMAD.X R27, RZ, RZ, RZ, P3 ;  /* 0x000000ffff1b7224 */ /* 0x000fe200018e06ff */
[----:B------:R-:W-:Y:S02]  /*19d0*/  IADD3 R12, P3, PT, R12, R19, RZ ;  /* 0x000000130c0c7210 */ /* 0x000fe40007f7e0ff */
[----:B------:R-:W-:Y:S01]  /*19e0*/  IADD3 R0, P5, PT, R21, UR4, RZ ;  /* 0x0000000415007c10 */ /* 0x000fe2000ffbe0ff */
[----:B------:R-:W-:Y:S01]  /*19f0*/  IMAD.X R21, RZ, RZ, RZ, P4 ;  /* 0x000000ffff157224 */ /* 0x000fe200020e06ff */
[----:B------:R-:W-:Y:S02]  /*1a00*/  IADD3.X R13, PT, PT, RZ, RZ, RZ, P3, !PT ;  /* 0x000000ffff0d7210 */ /* 0x000fe40001ffe4ff */
        /* <DEDUP_REMOVED lines=14> */
[----:B------:R-:W-:-:S04]  /*1af0*/  IMAD.WIDE.U32 R10, R31, R9, R20 ;  /* 0x000000091f0a7225 */ /* 0x000fc800078e0014 */
[----:B------:R-:W-:Y:S02]  /*1b00*/  IMAD.X R0, RZ, RZ, RZ, P2 ;  /* 0x000000ffff007224 */ /* 0x000fe400010e06ff */
[----:B------:R-:W-:-:S03]  /*1b10*/  IMAD.WIDE.U32 R20, R25, R7, R22 ;  /* 0x0000000719147225 */ /* 0x000fc600078e0016 */
[----:B------:R-:W-:Y:S02]  /*1b20*/  IADD3 R0, P2, PT, R0, R27, RZ ;  /* 0x0000001b00007210 */ /* 0x000fe40007f5e0ff */
[----:B------:R-:W-:Y:S02]  /*1b30*/  IADD3.X R27, PT, PT, RZ, RZ, RZ, P3, !PT ;  /* 0x000000ffff1b7210 */ /* 0x000fe40001ffe4ff */
[----:B------:R-:W-:Y:S02]  /*1b40*/  IADD3 R22, P6, PT, R10, R21, RZ ;  /* 0x000000150a167210 */ /* 0x000fe40007fde0ff */
[----:B------:R-:W-:Y:S01]  /*1b50*/  IADD3 R27, P3, PT, R27, R0, RZ ;  /* 0x000000001b1b7210 */ /* 0x000fe20007f7e0ff */
[----:B------:R-:W-:Y:S01]  /*1b60*/  IMAD.X R0, RZ, RZ, RZ, P4 ;  /* 0x000000ffff007224 */ /* 0x000fe200020e06ff */
[----:B------:R-:W-:Y:S02]  /*1b70*/  IADD3.X R23, PT, PT, RZ, RZ, RZ, P6, !PT ;  /* 0x000000ffff177210 */ /* 0x000fe400037fe4ff */
[----:B------:R-:W-:Y:S01]  /*1b80*/  IADD3 R27, P4, PT, R11, R27, RZ ;  /* 0x0000001b0b1b7210 */ /* 0x000fe20007f9e0ff */
[----:B------:R-:W-:Y:S01]  /*1b90*/  IMAD.X R113, RZ, RZ, RZ, P3 ;  /* 0x000000ffff717224 */ /* 0x000fe200018e06ff */
[----:B------:R-:W-:Y:S01]  /*1ba0*/  IADD3 R0, PT, PT, R0, UR5, R29 ;  /* 0x0000000500007c10 */ /* 0x000fe2000fffe01d */
[----:B------:R-:W-:-:S04]  /*1bb0*/  IMAD.WIDE.U32 R10, R25, R8, R22 ;  /* 0x00000008190a7225 */ /* 0x000fc800078e0016 */
[----:B------:R-:W-:Y:S01]  /*1bc0*/  IMAD.X R23, RZ, RZ, RZ, P1 ;  /* 0x000000ffff177224 */ /* 0x000fe200008e06ff */
[----:B------:R-:W-:-:S04]  /*1bd0*/  IADD3 R22, P0, PT, R11, R27, RZ ;  /* 0x0000001b0b167210 */ /* 0x000fc80007f1e0ff */
[----:B------:R-:W-:Y:S01]  /*1be0*/  IADD3 R0, PT, PT, R23, R0, R24 ;  /* 0x0000000017007210 */ /* 0x000fe20007ffe018 */
[----:B------:R-:W-:Y:S01]  /*1bf0*/  IMAD.X R23, RZ, RZ, RZ, P0 ;  /* 0x000000ffff177224 */ /* 0x000fe200000e06ff */
[----:B------:R-:W-:Y:S01]  /*1c00*/  IADD3.X R24, PT, PT, RZ, RZ, RZ, P2, !PT ;  /* 0x000000ffff187210 */ /* 0x000fe200017fe4ff */
[----:B------:R-:W-:-:S03]  /*1c10*/  IMAD.WIDE.U32 R22, R25, R9, R22 ;  /* 0x0000000919167225 */ /* 0x000fc600078e0016 */
[----:B------:R-:W-:Y:S02]  /*1c20*/  IADD3 R113, PT, PT, R113, R0, R24 ;  /* 0x0000000071717210 */ /* 0x000fe40007ffe018 */
[----:B------:R-:W-:-:S04]  /*1c30*/  IADD3.X R0, PT, PT, RZ, RZ, RZ, P4, !PT ;  /* 0x000000ffff007210 */ /* 0x000fc800027fe4ff */
        /* <DEDUP_REMOVED lines=35> */
.L_x_426:
        /* <DEDUP_REMOVED lines=23> */
.L_x_427:
[----:B------:R-:W0:Y:S01]  /*1fe0*/  LDC.64 R32, c[0x3][0x60] ;  /* 0x00c01800ff207b82 */ /* 0x000e220000000a00 */
[----:B------:R-:W-:Y:S02]  /*1ff0*/  IMAD.MOV.U32 R9, RZ, RZ, RZ ;  /* 0x000000ffff097224 */ /* 0x000fe400078e00ff */
[----:B------:R-:W-:Y:S02]  /*2000*/  HFMA2 R17, -RZ, RZ, 0, 0 ;  /* 0x00000000ff117431 */ /* 0x000fe400000001ff */
[----:B------:R-:W-:Y:S02]  /*2010*/  IMAD.MOV.U32 R11, RZ, RZ, RZ ;  /* 0x000000ffff0b7224 */ /* 0x000fe400078e00ff */
[----:B------:R-:W-:Y:S02]  /*2020*/  HFMA2 R0, -RZ, RZ, 0, 0 ;  /* 0x00000000ff007431 */ /* 0x000fe400000001ff */
[----:B------:R-:W-:Y:S01]  /*2030*/  IMAD.MOV.U32 R21, RZ, RZ, RZ ;  /* 0x000000ffff157224 */ /* 0x000fe200078e00ff */
[----:B------:R-:W1:Y:S01]  /*2040*/  LDCU.64 UR24, c[0x0][0x358] ;  /* 0x00006b00ff1877ac */ /* 0x000e620008000a00 */
[----:B0-----:R-:W-:-:S04]  /*2050*/  IMAD.WIDE.U32 R12, R32, UR16, RZ ;  /* 0x00000010200c7c25 */ /* 0x001fc8000f8e00ff */
[----:B------:R-:W-:Y:S02]  /*2060*/  IMAD.MOV.U32 R8, RZ, RZ, R13 ;  /* 0x000000ffff087224 */ /* 0x000fe400078e000d */
[----:B------:R-:W-:Y:S02]  /*2070*/  IMAD.MOV.U32 R13, RZ, RZ, RZ ;  /* 0x000000ffff0d7224 */ /* 0x000fe400078e00ff */
[----:B------:R-:W-:-:S04]  /*2080*/  IMAD.WIDE.U32 R8, R32, UR17, R8 ;  /* 0x0000001120087c25 */ /* 0x000fc8000f8e0008 */
[----:B------:R-:W-:Y:S01]  /*2090*/  IMAD.MOV.U32 R16, RZ, RZ, R8 ;  /* 0x000000ffff107224 */ /* 0x000fe200078e0008 */
[----:B------:R-:W-:-:S03]  /*20a0*/  MOV R10, R9 ;  /* 0x00000009000a7202 */ /* 0x000fc60000000f00 */
[----:B------:R-:W-:-:S04]  /*20b0*/  IMAD.WIDE.U32 R16, R33, UR16, R16 ;  /* 0x0000001021107c25 */ /* 0x000fc8000f8e0010 */
[----:B------:R-:W-:Y:S02]  /*20c0*/  IMAD.WIDE.U32 R8, R32, UR18, R10 ;  /* 0x0000001220087c25 */ /* 0x000fe4000f8e000a */
[----:B------:R-:W0:Y:S01]  /*20d0*/  LDC.64 R10, c[0x3][0x68] ;  /* 0x00c01a00ff0a7b82 */ /* 0x000e220000000a00 */
[----:B------:R-:W-:Y:S01]  /*20e0*/  IADD3 R14, P0, PT, R8, R17, RZ ;  /* 0x00000011080e7210 */ /* 0x000fe20007f1e0ff */
[----:B------:R-:W-:Y:S01]  /*20f0*/  IMAD.MOV.U32 R8, RZ, RZ, R9 ;  /* 0x000000ffff087224 */ /* 0x000fe200078e0009 */
[----:B------:R-:W-:-:S03]  /*2100*/  MOV R9, RZ ;  /* 0x000000ff00097202 */ /* 0x000fc60000000f00 */
[----:B------:R-:W-:Y:S02]  /*2110*/  IMAD.X R15, RZ, RZ, RZ, P0 ;  /* 0x000000ffff0f7224 */ /* 0x000fe400000e06ff */
[----:B------:R-:W-:-:S04]  /*2120*/  IMAD.WIDE.U32 R8, R32, UR19, R8 ;  /* 0x0000001320087c25 */ /* 0x000fc8000f8e0008 */
[----:B------:R-:W-:-:S04]  /*2130*/  IMAD.WIDE.U32 R14, R33, UR17, R14 ;  /* 0x00000011210e7c25 */ /* 0x000fc8000f8e000e */
[----:B------:R-:W-:Y:S01]  /*2140*/  IMAD.MOV.U32 R20, RZ, RZ, R14 ;  /* 0x000000ffff147224 */ /* 0x000fe200078e000e */
[----:B------:R-:W-:Y:S01]  /*2150*/  IADD3 R18, P0, PT, R8, R15, RZ ;  /* 0x0000000f08127210 */ /* 0x000fe20007f1e0ff */
[----:B------:R-:W-:Y:S02]  /*2160*/  IMAD.MOV.U32 R8, RZ, RZ, R9 ;  /* 0x000000ffff087224 */ /* 0x000fe400078e0009 */
[----:B------:R-:W-:Y:S02]  /*2170*/  HFMA2 R9, -RZ, RZ, 0, 0 ;  /* 0x00000000ff097431 */ /* 0x000fe400000001ff */
[----:B------:R-:W-:Y:S02]  /*2180*/  IMAD.X R19, RZ, RZ, RZ, P0 ;  /* 0x000000ffff137224 */ /* 0x000fe400000e06ff */
[----:B0-----:R-:W-:-:S04]  /*2190*/  IMAD.WIDE.U32 R20, R10, UR16, R20 ;  /* 0x000000100a147c25 */ /* 0x001fc8000f8e0014 */
[----:B------:R-:W-:-:S04]  /*21a0*/  IMAD.WIDE.U32 R18, R33, UR18, R18 ;  /* 0x0000001221127c25 */ /* 0x000fc8000f8e0012 */
[----:B------:R-:W-:Y:S01]  /*21b0*/  IMAD.WIDE.U32 R8, R32, UR20, R8 ;  /* 0x0000001420087c25 */ /* 0x000fe2000f8e0008 */
[----:B------:R-:W-:Y:S02]  /*21c0*/  IADD3 R22, P1, PT, R18, R21, RZ ;  /* 0x0000001512167210 */ /* 0x000fe40007f3e0ff */
[----:B------:R-:W-:Y:S01]  /*21d0*/  IADD3 R14, P0, PT, R8, R19, RZ ;  /* 0x00000013080e7210 */ /* 0x000fe20007f1e0ff */
[----:B------:R-:W-:Y:S01]  /*21e0*/  IMAD.MOV.U32 R8, RZ, RZ, R9 ;  /* 0x000000ffff087224 */ /* 0x000fe200078e0009 */
[----:B------:R-:W-:Y:S01]  /*21f0*/  IADD3.X R23, PT, PT, RZ, RZ, RZ, P1, !PT ;  /* 0x000000ffff177210 */ /* 0x000fe20000ffe4ff */
[----:B------:R-:W-:Y:S01]  /*2200*/  IMAD.MOV.U32 R9, RZ, RZ, RZ ;  /* 0x000000ffff097224 */ /* 0x000fe200078e00ff */
[----:B------:R-:W-:Y:S01]  /*2210*/  IADD3.X R15, PT, PT, RZ, RZ, RZ, P0, !PT ;  /* 0x000000ffff0f7210 */ /* 0x000fe200007fe4ff */
[----:B------:R-:W-:-:S04]  /*2220*/  IMAD.WIDE.U32 R8, R32, UR21, R8 ;  /* 0x0000001520087c25 */ /* 0x000fc8000f8e0008 */
[----:B------:R-:W-:-:S04]  /*2230*/  IMAD.WIDE.U32 R14, R33, UR19, R14 ;  /* 0x00000013210e7c25 */ /* 0x000fc8000f8e000e */
[----:B------:R-:W-:Y:S01]  /*2240*/  IMAD.WIDE.U32 R22, R10, UR17, R22 ;  /* 0x000000110a167c25 */ /* 0x000fe2000f8e0016 */
[----:B------:R-:W-:Y:S02]  /*2250*/  IADD3 R18, P0, PT, R8, R15, RZ ;  /* 0x0000000f08127210 */ /* 0x000fe40007f1e0ff */
[----:B------:R-:W-:Y:S01]  /*2260*/  MOV R15, RZ ;  /* 0x000000ff000f7202 */ /* 0x000fe20000000f00 */
[----:B------:R-:W-:Y:S01]  /*2270*/  IMAD R8, R12, UR26, RZ ;  /* 0x0000001a0c087c24 */ /* 0x000fe2000f8e02ff */
[----:B------:R-:W-:Y:S01]  /*2280*/  IADD3 R24, P1, PT, R14, R23, RZ ;  /* 0x000000170e187210 */ /* 0x000fe20007f3e0ff */
[----:B------:R-:W-:Y:S02]  /*2290*/  IMAD.X R19, RZ, RZ, RZ, P0 ;  /* 0x000000ffff137224 */ /* 0x000fe400000e06ff */
[----:B------:R-:W-:Y:S01]  /*22a0*/  IMAD.MOV.U32 R14, RZ, RZ, R9 ;  /* 0x000000ffff0e7224 */ /* 0x000fe200078e0009 */
[----:B------:R-:W-:Y:S01]  /*22b0*/  MOV R9, RZ ;  /* 0x000000ff00097202 */ /* 0x000fe20000000f00 */
[----:B------:R-:W-:-:S04]  /*22c0*/  IMAD.WIDE.U32 R18, R33, UR20, R18 ;  /* 0x0000001421127c25 */ /* 0x000fc8000f8e0012 */
[----:B------:R-:W-:-:S04]  /*22d0*/  IMAD.WIDE.U32 R14, R32, UR22, R14 ;  /* 0x00000016200e7c25 */ /* 0x000fc8000f8e000e */
[----:B------:R-:W-:Y:S01]  /*22e0*/  IMAD.X R25, RZ, RZ, RZ, P1 ;  /* 0x000000ffff197224 */ /* 0x000fe200008e06ff */
[----:B------:R-:W-:Y:S01]  /*22f0*/  IADD3 R14, P0, PT, R14, R19, RZ ;  /* 0x000000130e0e7210 */ /* 0x000fe20007f1e0ff */
[----:B------:R-:W-:-:S04]  /*2300*/  IMAD.HI.U32 R31, R8, R2, R12 ;  /* 0x00000002081f7227 */ /* 0x000fc800078e000c */
[----:B------:R-:W-:Y:S01]  /*2310*/  IMAD.WIDE.U32 R24, R10, UR18, R24 ;  /* 0x000000120a187c25 */ /* 0x000fe2000f8e0018 */
[----:B------:R-:W-:-:S03]  /*2320*/  IADD3 R31, PT, PT, R31, R0, RZ ;  /* 0x000000001f1f7210 */ /* 0x000fc60007ffe0ff */
[----:B------:R-:W-:Y:S01]  /*2330*/  IMAD.MOV.U32 R12, RZ, RZ, R15 ;  /* 0x000000ffff0c7224 */ /* 0x000fe200078e000f */
[----:B------:R-:W-:Y:S01]  /*2340*/  IADD3 R30, P2, PT, R16, R31, RZ ;  /* 0x0000001f101e7210 */ /* 0x000fe20007f5e0ff */
[----:B------:R-:W-:Y:S01]  /*2350*/  IMAD.X R15, RZ, RZ, RZ, P0 ;  /* 0x000000ffff0f7224 */ /* 0x000fe200000e06ff */
[----:B------:R-:W-:Y:S01]  /*2360*/  IADD3 R26, P0, PT, R18, R25, RZ ;  /* 0x00000019121a7210 */ /* 0x000fe20007f1e0ff */
[----:B------:R-:W-:Y:S01]  /*2370*/  IMAD.MOV.U32 R23, RZ, RZ, RZ ;  /* 0x000000ffff177224 */ /* 0x000fe200078e00ff */
[----:B------:R-:W-:Y:S01]  /*2380*/  IADD3.X R31, PT, PT, RZ, RZ, RZ, P2, !PT ;  /* 0x000000ffff1f7210 */ /* 0x000fe200017fe4ff */
[----:B------:R-:W-:-:S04]  /*2390*/  IMAD.WIDE.U32 R12, R32, UR23, R12 ;  /* 0x00000017200c7c25 */ /* 0x000fc8000f8e000c */
[----:B------:R-:W-:-:S04]  /*23a0*/  IMAD.WIDE.U32 R14, R33, UR21, R14 ;  /* 0x00000015210e7c25 */ /* 0x000fc8000f8e000e */
[----:B------:R-:W-:-:S04]  /*23b0*/  IMAD.WIDE.U32 R22, R11, UR16, R22 ;  /* 0x000000100b167c25 */ /* 0x000fc8000f8e0016 */
[----:B------:R-:W-:Y:S01]  /*23c0*/  IMAD.X R27, RZ, RZ, RZ, P0 ;  /* 0x000000ffff1b7224 */ /* 0x000fe200000e06ff */
[----:B------:R-:W-:Y:S02]  /*23d0*/  IADD3 R18, P0, PT, R12, R15, RZ ;  /* 0x0000000f0c127210 */ /* 0x000fe40007f1e0ff */
[----:B------:R-:W-:Y:S01]  /*23e0*/  IADD3 R24, P1, PT, R24, R23, RZ ;  /* 0x0000001718187210 */ /* 0x000fe20007f3e0ff */
[----:B------:R-:W-:-:S04]  /*23f0*/  IMAD.WIDE.U32 R16, R10, UR19, R26 ;  /* 0x000000130a107c25 */ /* 0x000fc8000f8e001a */
[----:B------:R-:W-:Y:S02]  /*2400*/  IMAD.X R19, RZ, RZ, RZ, P0 ;  /* 0x000000ffff137224 */ /* 0x000fe400000e06ff */
[----:B------:R-:W-:Y:S01]  /*2410*/  IMAD.X R25, RZ, RZ, RZ, P1 ;  /* 0x000000ffff197224 */ /* 0x000fe200008e06ff */
[----:B------:R-:W-:Y:S01]  /*2420*/  IADD3 R28, P1, PT, R14, R17, RZ ;  /* 0x000000110e1c7210 */ /* 0x000fe20007f3e0ff */
[----:B------:R-:W-:-:S04]  /*2430*/  IMAD.WIDE.U32 R14, R33, UR22, R18 ;  /* 0x00000016210e7c25 */ /* 0x000fc8000f8e0012 */
[----:B------:R-:W-:Y:S01]  /*2440*/  IMAD.WIDE.U32 R24, R11, UR17, R24 ;  /* 0x000000110b187c25 */ /* 0x000fe2000f8e0018 */
[----:B------:R-:W-:-:S03]  /*2450*/  IADD3 R26, P0, PT, R13, R15, RZ ;  /* 0x0000000f0d1a7210 */ /* 0x000fc60007f1e0ff */
[----:B------:R-:W-:Y:S01]  /*2460*/  IMAD.WIDE.U32 R18, R8, R3, R30 ;  /* 0x0000000308127225 */ /* 0x000fe200078e001e */
[----:B------:R-:W-:-:S03]  /*2470*/  IADD3.X R27, PT, PT, RZ, RZ, RZ, P0, !PT ;  /* 0x000000ffff1b7210 */ /* 0x000fc600007fe4ff */
[----:B------:R-:W-:Y:S01]  /*2480*/  IMAD.X R29, RZ, RZ, RZ, P1 ;  /* 0x000000ffff1d7224 */ /* 0x000fe200008e06ff */
[----:B------:R-:W-:Y:S01]  /*2490*/  IADD3 R16, P1, PT, R16, R25, RZ ;  /* 0x0000001910107210 */ /* 0x000fe20007f3e0ff */
[----:B------:R-:W-:Y:S01]  /*24a0*/  IMAD.IADD R13, R19, 0x1, R9 ;  /* 0x00000001130d7824 */ /* 0x000fe200078e0209 */
[----:B------:R-:W-:Y:S01]  /*24b0*/  MOV R30, R18 ;  /* 0x00000012001e7202 */ /* 0x000fe20000000f00 */
[----:B------:R-:W-:Y:S02]  /*24c0*/  IMAD R12, R18, UR26, RZ ;  /* 0x0000001a120c7c24 */ /* 0x000fe4000f8e02ff */
[----:B------:R-:W-:Y:S02]  /*24d0*/  HFMA2 R25, -RZ, RZ, 0, 0 ;  /* 0x00000000ff197431 */ /* 0x000fe400000001ff */
[----:B------:R-:W-:-:S04]  /*24e0*/  IMAD.WIDE.U32 R18, R10, UR20, R28 ;  /* 0x000000140a127c25 */ /* 0x000fc8000f8e001c */
[----:B------:R-:W-:Y:S01]  /*24f0*/  IMAD.MOV.U32 R31, RZ, RZ, RZ ;  /* 0x000000ffff1f7224 */ /* 0x000fe200078e00ff */
[----:B------:R-:W-:Y:S01]  /*2500*/  IADD3 R28, P0, PT, R14, R19, RZ ;  /* 0x000000130e1c7210 */ /* 0x000fe20007f1e0ff */
[----:B------:R-:W-:Y:S01]  /*2510*/  IMAD.X R17, RZ, RZ, RZ, P1 ;  /* 0x000000ffff117224 */ /* 0x000fe200008e06ff */
[----:B------:R-:W0:Y:S01]  /*2520*/  LDC.64 R14, c[0x3][0x70] ;  /* 0x00c01c00ff0e7b82 */ /* 0x000e220000000a00 */
[----:B------:R-:W-:Y:S01]  /*2530*/  IMAD.HI.U32 R35, R12, R2, R30 ;  /* 0x000000020c237227 */ /* 0x000fe200078e001e */
[----:B------:R-:W-:-:S03]  /*2540*/  IADD3 R30, P1, PT, R20, R13, RZ ;  /* 0x0000000d141e7210 */ /* 0x000fc60007f3e0ff */
[----:B------:R-:W-:Y:S01]  /*2550*/  IMAD.WIDE.U32 R20, R11, UR18, R16 ;  /* 0x000000120b147c25 */ /* 0x000fe2000f8e0010 */
[----:B------:R-:W-:-:S03]  /*2560*/  IADD3 R35, PT, PT, R0, R35, RZ ;  /* 0x0000002300237210 */ /* 0x000fc60007ffe0ff */
[----:B------:R-:W-:-:S04]  /*2570*/  IMAD.WIDE.U32 R16, R33, UR23, R26 ;  /* 0x0000001721107c25 */ /* 0x000fc8000f8e001a */
[----:B------:R-:W-:Y:S02]  /*2580*/  IMAD.X R31, RZ, RZ, RZ, P1 ;  /* 0x000000ffff1f7224 */ /* 0x000fe400008e06ff */
[----:B------:R-:W-:Y:S01]  /*2590*/  IMAD.X R29, RZ, RZ, RZ, P0 ;  /* 0x000000ffff1d7224 */ /* 0x000fe200000e06ff */
[----:B------:R-:W-:Y:S01]  /*25a0*/  IADD3 R26, P0, PT, R18, R21, RZ ;  /* 0x00000015121a7210 */ /* 0x000fe20007f1e0ff */
[----:B------:R-:W-:-:S04]  /*25b0*/  IMAD.WIDE.U32 R30, R8, R4, R30 ;  /* 0x00000004081e7225 */ /* 0x000fc800078e001e */
[----:B------:R-:W-:Y:S01]  /*25c0*/  IMAD.WIDE.U32 R18, R10, UR21, R28 ;  /* 0x000000150a127c25 */ /* 0x000fe2000f8e001c */
[----:B------:R-:W-:-:S03]  /*25d0*/  IADD3 R34, P1, PT, R35, R30, RZ ;  /* 0x0000001e23227210 */ /* 0x000fc60007f3e0ff */
[----:B------:R-:W-:Y:S01]  /*25e0*/  IMAD.X R27, RZ, RZ, RZ, P0 ;  /* 0x000000ffff1b7224 */ /* 0x000fe200000e06ff */
[----:B------:R-:W-:Y:S01]  /*25f0*/  IADD3 R28, P0, PT, R16, R19, RZ ;  /* 0x00000013101c7210 */ /* 0x000fe20007f1e0ff */
[----:B------:R-:W-:Y:S02]  /*2600*/  IMAD.MOV.U32 R13, RZ, RZ, RZ ;  /* 0x000000ffff0d7224 */ /* 0x000fe400078e00ff */
[----:B------:R-:W-:-:S03]  /*2610*/  IMAD.WIDE.U32 R26, R11, UR19, R26 ;  /* 0x000000130b1a7c25 */ /* 0x000fc6000f8e001a */
[----:B------:R-:W-:Y:S01]  /*2620*/  IADD3 R31, PT, PT, R31, R13, RZ ;  /* 0x0000000d1f1f7210 */ /* 0x000fe20007ffe0ff */
[----:B------:R-:W-:Y:S02]  /*2630*/  IMAD.X R29, RZ, RZ, RZ, P0 ;  /* 0x000000ffff1d7224 */ /* 0x000fe400000e06ff */
[----:B------:R-:W-:Y:S01]  /*2640*/  IMAD.X R35, RZ, RZ, RZ, P1 ;  /* 0x000000ffff237224 */ /* 0x000fe200008e06ff */
[----:B------:R-:W-:Y:S01]  /*2650*/  IADD3 R30, P1, PT, R18, R27, RZ ;  /* 0x0000001b121e7210 */ /* 0x000fe20007f3e0ff */
[----:B------:R-:W-:Y:S01]  /*2660*/  IMAD.WIDE.U32 R18, R10, UR22, R28 ;  /* 0x000000160a127c25 */ /* 0x000fe2000f8e001c */
[----:B------:R-:W-:-:S03]  /*2670*/  IADD3 R32, P2, PT, R22, R31, RZ ;  /* 0x0000001f16207210 */ /* 0x000fc60007f5e0ff */
[----:B0-----:R-:W-:Y:S01]  /*2680*/  IMAD.WIDE.U32 R24, R14, UR16, R24 ;  /* 0x000000100e187c25 */ /* 0x001fe2000f8e0018 */
[----:B------:R-:W-:-:S03]  /*2690*/  IADD3 R22, P0, PT, R17, R19, RZ ;  /* 0x0000001311167210 */ /* 0x000fc60007f1e0ff */
[----:B------:R-:W-:Y:S01]  /*26a0*/  IMAD.X R31, RZ, RZ, RZ, P1 ;  /* 0x000000ffff1f7224 */ /* 0x000fe200008e06ff */
[----:B------:R-:W-:Y:S01]  /*26b0*/  IADD3 R28, P1, PT, R20, R25, RZ ;  /* 0x00000019141c7210 */ /* 0x000fe20007f3e0ff */
[----:B------:R-:W-:-:S03]  /*26c0*/  IMAD.WIDE.U32 R34, R12, R3, R34 ;  /* 0x000000030c227225 */ /* 0x000fc600078e0022 */
[----:B------:R-:W-:Y:S01]  /*26d0*/  IADD3.X R29, PT, PT, RZ, RZ, RZ, P1, !PT ;  /* 0x000000ffff1d7210 */ /* 0x000fe20000ffe4ff */
[----:B------:R-:W-:Y:S01]  /*26e0*/  IMAD.X R33, RZ, RZ, RZ, P2 ;  /* 0x000000ffff217224 */ /* 0x000fe200010e06ff */
[----:B------:R-:W-:Y:S01]  /*26f0*/  IADD3 R17, PT, PT, R9, R35, RZ ;  /* 0x0000002309117210 */ /* 0x000fe20007ffe0ff */
[----:B------:R-:W-:-:S04]  /*2700*/  IMAD.WIDE.U32 R20, R11, UR20, R30 ;  /* 0x000000140b147c25 */ /* 0x000fc8000f8e001e */
[----:B------:R-:W-:Y:S02]  /*2710*/  IMAD R16, R34, UR26, RZ ;  /* 0x0000001a22107c24 */ /* 0x000fe4000f8e02ff */
[----:B------:R-:W-:-:S04]  /*2720*/  IMAD.WIDE.U32 R32, R8, R5, R32 ;  /* 0x0000000508207225 */ /* 0x000fc800078e0020 */
[----:B------:R-:W-:Y:S02]  /*2730*/  IMAD.MOV.U32 R35, RZ, RZ, RZ ;  /* 0x000000ffff237224 */ /* 0x000fe400078e00ff */
[----:B------:R-:W-:Y:S01]  /*2740*/  IMAD.X R23, RZ, RZ, RZ, P0 ;  /* 0x000000ffff177224 */ /* 0x000fe200000e06ff */
[----:B------:R-:W-:Y:S01]  /*2750*/  IADD3 R30, P0, PT, R18, R21, RZ ;  /* 0x00000015121e7210 */ /* 0x000fe20007f1e0ff */
[----:B------:R-:W-:Y:S01]  /*2760*/  IMAD.HI.U32 R25, R16, R2, R34 ;  /* 0x0000000210197227 */ /* 0x000fe200078e0022 */
[----:B------:R-:W-:-:S03]  /*2770*/  IADD3 R34, P2, PT, R17, R32, RZ ;  /* 0x0000002011227210 */ /* 0x000fc60007f5e0ff */
[----:B------:R-:W-:Y:S01]  /*2780*/  IMAD.X R31, RZ, RZ, RZ, P0 ;  /* 0x000000ffff1f7224 */ /* 0x000fe200000e06ff */
[----:B------:R-:W-:Y:S01]  /*2790*/  IADD3.X R35, PT, PT, RZ, RZ, RZ, P2, !PT ;  /* 0x000000ffff237210 */ /* 0x000fe200017fe4ff */
[----:B------:R-:W-:-:S04]  /*27a0*/  IMAD.WIDE.U32 R18, R10, UR23, R22 ;  /* 0x000000170a127c25 */ /* 0x000fc8000f8e0016 */
[----:B------:R-:W-:-:S04]  /*27b0*/  IMAD.WIDE.U32 R28, R14, UR17, R28 ;  /* 0x000000110e1c7c25 */ /* 0x000fc8000f8e001c */
[----:B------:R-:W-:Y:S01]  /*27c0*/  IMAD.WIDE.U32 R22, R11, UR21, R30 ;  /* 0x000000150b167c25 */ /* 0x000fe2000f8e001e */
[----:B------:R-:W-:-:S03]  /*27d0*/  IADD3 R30, P1, PT, R26, R29, RZ ;  /* 0x0000001d1a1e7210 */ /* 0x000fc60007f3e0ff */
[----:B------:R-:W-:Y:S01]  /*27e0*/  IMAD.MOV.U32 R10, RZ, RZ, RZ ;  /* 0x000000ffff0a7224 */ /* 0x000fe200078e00ff */
[----:B------:R-:W-:Y:S01]  /*27f0*/  IADD3 R26, P0, PT, R18, R23, RZ ;  /* 0x00000017121a7210 */ /* 0x000fe20007f1e0ff */
[----:B------:R-:W-:Y:S01]  /*2800*/  IMAD.WIDE.U32 R34, R12, R4, R34 ;  /* 0x000000040c227225 */ /* 0x000fe200078e0022 */
[----:B------:R-:W-:-:S03]  /*2810*/  IADD3.X R31, PT, PT, RZ, RZ, RZ, P1, !PT ;  /* 0x000000ffff1f7210 */ /* 0x000fc60000ffe4ff */
[----:B------:R-:W-:Y:S02]  /*2820*/  IMAD.IADD R17, R0, 0x1, R25 ;  /* 0x0000000100117824 */ /* 0x000fe400078e0219 */
[----:B------:R-:W-:Y:S02]  /*2830*/  IMAD.IADD R33, R33, 0x1, R10 ;  /* 0x0000000121217824 */ /* 0x000fe400078e020a */
[----:B------:R-:W-:Y:S01]  /*2840*/  IMAD.X R27, RZ, RZ, RZ, P0 ;  /* 0x000000ffff1b7224 */ /* 0x000fe200000e06ff */
[----:B------:R-:W-:Y:S01]  /*2850*/  IADD3 R32, P2, PT, R17, R34, RZ ;  /* 0x0000002211207210 */ /* 0x000fe20007f5e0ff */
[----:B------:R-:W-:Y:S01]  /*2860*/  IMAD.MOV.U32 R29, RZ, RZ, RZ ;  /* 0x000000ffff1d7224 */ /* 0x000fe200078e00ff */
[----:B------:R-:W-:Y:S01]  /*2870*/  IADD3 R34, P0, PT, R24, R33, RZ ;  /* 0x0000002118227210 */ /* 0x000fe20007f1e0ff */
[----:B------:R-:W-:Y:S01]  /*2880*/  IMAD.WIDE.U32 R24, R11, UR22, R26 ;  /* 0x000000160b187c25 */ /* 0x000fe2000f8e001a */
[----:B------:R-:W-:-:S03]  /*2890*/  IADD3.X R33, PT, PT, RZ, RZ, RZ, P2, !PT ;  /* 0x000000ffff217210 */ /* 0x000fc600017fe4ff */
[----:B------:R-:W-:-:S04]  /*28a0*/  IMAD.WIDE.U32 R26, R14, UR18, R30 ;  /* 0x000000120e1a7c25 */ /* 0x000fc8000f8e001e */
[----:B------:R-:W-:Y:S01]  /*28b0*/  IMAD.WIDE.U32 R32, R16, R3, R32 ;  /* 0x0000000310207225 */ /* 0x000fe200078e0020 */
[----:B------:R-:W-:-:S03]  /*28c0*/  IADD3 R18, P1, PT, R20, R27, RZ ;  /* 0x0000001b14127210 */ /* 0x000fc60007f3e0ff */
[----:B------:R-:W-:Y:S02]  /*28d0*/  IMAD.IADD R37, R13, 0x1, R35 ;  /* 0x000000010d257824 */ /* 0x000fe400078e0223 */
[----:B------:R-:W-:Y:S01]  /*28e0*/  IMAD.X R35, RZ, RZ, RZ, P0 ;  /* 0x000000ffff237224 */ /* 0x000fe200000e06ff */
[----:B------:R-:W-:Y:S01]  /*28f0*/  IADD3 R30, P0, PT, R19, R25, RZ ;  /* 0x00000019131e7210 */ /* 0x000fe20007f1e0ff */
[----:B------:R-:W-:Y:S01]  /*2900*/  IMAD.IADD R21, R9, 0x1, R33 ;  /* 0x0000000109157824 */ /* 0x000fe200078e0221 */
[----:B------:R-:W-:Y:S01]  /*2910*/  IADD3.X R19, PT, PT, RZ, RZ, RZ, P1, !PT ;  /* 0x000000ffff137210 */ /* 0x000fe20000ffe4ff */
[----:B------:R-:W-:Y:S01]  /*2920*/  IMAD R20, R32, UR26, RZ ;  /* 0x0000001a20147c24 */ /* 0x000fe2000f8e02ff */
[----:B------:R-:W-:Y:S01]  /*2930*/  IADD3.X R31, PT, PT, RZ, RZ, RZ, P0, !PT ;  /* 0x000000ffff1f7210 */ /* 0x000fe200007fe4ff */
[----:B------:R-:W-:Y:S02]  /*2940*/  IMAD.MOV.U32 R33, RZ, RZ, RZ ;  /* 0x000000ffff217224 */ /* 0x000fe400078e00ff */
[----:B------:R-:W-:-:S04]  /*2950*/  IMAD.WIDE.U32 R28, R15, UR16, R28 ;  /* 0x000000100f1c7c25 */ /* 0x000fc8000f8e001c */
[----:B------:R-:W-:Y:S01]  /*2960*/  IMAD.HI.U32 R41, R20, R2, R32 ;  /* 0x0000000214297227 */ /* 0x000fe200078e0020 */
[----:B------:R-:W-:-:S03]  /*2970*/  IADD3 R32, P1, PT, R26, R29, RZ ;  /* 0x0000001d1a207210 */ /* 0x000fc60007f3e0ff */
[----:B------:R-:W-:Y:S01]  /*2980*/  IMAD.WIDE.U32 R18, R14, UR19, R18 ;  /* 0x000000130e127c25 */ /* 0x000fe2000f8e0012 */
[----:B------:R-:W-:-:S03]  /*2990*/  IADD3.X R33, PT, PT, RZ, RZ, RZ, P1, !PT ;  /* 0x000000ffff217210 */ /* 0x000fc60000ffe4ff */
[----:B------:R-:W-:Y:S01]  /*29a0*/  IMAD.WIDE.U32 R34, R8, R6, R34 ;  /* 0x0000000608227225 */ /* 0x000fe200078e0022 */
[----:B------:R-:W-:-:S03]  /*29b0*/  IADD3 R26, P0, PT, R22, R19, RZ ;  /* 0x00000013161a7210 */ /* 0x000fc60007f1e0ff */
[----:B------:R-:W-:Y:S01]  /*29c0*/  IMAD.MOV.U32 R17, RZ, RZ, RZ ;  /* 0x000000ffff117224 */ /* 0x000fe200078e00ff */
[----:B------:R-:W-:Y:S01]  /*29d0*/  IADD3 R36, P2, PT, R37, R34, RZ ;  /* 0x0000002225247210 */ /* 0x000fe20007f5e0ff */
[----:B------:R-:W-:-:S04]  /*29e0*/  IMAD.WIDE.U32 R22, R11, UR23, R30 ;  /* 0x000000170b167c25 */ /* 0x000fc8000f8e001e */
[----:B------:R-:W-:Y:S02]  /*29f0*/  IMAD.IADD R11, R35, 0x1, R17 ;  /* 0x00000001230b7824 */ /* 0x000fe400078e0211 */
[----:B------:R-:W-:-:S04]  /*2a00*/  IMAD.WIDE.U32 R30, R15, UR17, R32 ;  /* 0x000000110f1e7c25 */ /* 0x000fc8000f8e0020 */
[----:B------:R-:W-:Y:S01]  /*2a10*/  IMAD.X R37, RZ, RZ, RZ, P2 ;  /* 0x000000ffff257224 */ /* 0x000fe200010e06ff */
[----:B------:R-:W-:Y:S01]  /*2a20*/  IADD3 R32, P2, PT, R28, R11, RZ ;  /* 0x0000000b1c207210 */ /* 0x000fe20007f5e0ff */
[----:B------:R-:W-:Y:S01]  /*2a30*/  IMAD.X R27, RZ, RZ, RZ, P0 ;  /* 0x000000ffff1b7224 */ /* 0x000fe200000e06ff */
[----:B------:R-:W-:Y:S01]  /*2a40*/  IADD3 R28, P1, PT, R18, R31, RZ ;  /* 0x0000001f121c7210 */ /* 0x000fe20007f3e0ff */
[----:B------:R-:W-:Y:S01]  /*2a50*/  IMAD.WIDE.U32 R34, R12, R5, R36 ;  /* 0x000000050c227225 */ /* 0x000fe200078e0024 */
[----:B------:R-:W0:Y:S01]  /*2a60*/  LDC.64 R18, c[0x3][0x78] ;  /* 0x00c01e00ff127b82 */ /* 0x000e220000000a00 */
[----:B------:R-:W-:Y:S02]  /*2a70*/  MOV R11, RZ ;  /* 0x000000ff000b7202 */ /* 0x000fe40000000f00 */
[----:B------:R-:W-:Y:S01]  /*2a80*/  IMAD.WIDE.U32 R26, R14, UR20, R26 ;  /* 0x000000140e1a7c25 */ /* 0x000fe2000f8e001a */
[----:B------:R-:W-:Y:S02]  /*2a90*/  IADD3 R34, P3, PT, R21, R34, RZ ;  /* 0x0000002215227210 */ /* 0x000fe40007f7e0ff */
[----:B------:R-:W-:Y:S01]  /*2aa0*/  IADD3 R37, PT, PT, R10, R35, RZ ;  /* 0x000000230a257210 */ /* 0x000fe20007ffe0ff */
[----:B------:R-:W-:Y:S01]  /*2ab0*/  IMAD.X R29, RZ, RZ, RZ, P1 ;  /* 0x000000ffff1d7224 */ /* 0x000fe200008e06ff */
[----:B------:R-:W-:Y:S01]  /*2ac0*/  IADD3 R24, P0, PT, R24, R27, RZ ;  /* 0x0000001b18187210 */ /* 0x000fe20007f1e0ff */
[----:B------:R-:W-:-:S02]  /*2ad0*/  IMAD.X R33, RZ, RZ, RZ, P2 ;  /* 0x000000ffff217224 */ /* 0x000fc400010e06ff */
[----:B------:R-:W-:Y:S01]  /*2ae0*/  IMAD.WIDE.U32 R28, R15, UR18, R28 ;  /* 0x000000120f1c7c25 */ /* 0x000fe2000f8e001c */
[----:B------:R-:W-:-:S03]  /*2af0*/  IADD3.X R25, PT, PT, RZ, RZ, RZ, P0, !PT ;  /* 0x000000ffff197210 */ /* 0x000fc600007fe4ff */
[----:B------:R-:W-:Y:S01]  /*2b00*/  IMAD.WIDE.U32 R32, R8, R7, R32 ;  /* 0x0000000708207225 */ /* 0x000fe200078e0020 */
[----:B------:R-:W-:-:S03]  /*2b10*/  IADD3 R26, P1, PT, R26, R29, RZ ;  /* 0x0000001d1a1a7210 */ /* 0x000fc60007f3e0ff */
[----:B------:R-:W-:Y:S01]  /*2b20*/  IMAD.WIDE.U32 R24, R14, UR21, R24 ;  /* 0x000000150e187c25 */ /* 0x000fe2000f8e0018 */
[----:B------:R-:W-:-:S03]  /*2b30*/  IADD3 R36, P2, PT, R37, R32, RZ ;  /* 0x0000002025247210 */ /* 0x000fc60007f5e0ff */
[----:B------:R-:W-:Y:S02]  /*2b40*/  IMAD.X R35, RZ, RZ, RZ, P3 ;  /* 0x000000ffff237224 */ /* 0x000fe400018e06ff */
[----:B------:R-:W-:Y:S02]  /*2b50*/  IMAD.MOV.U32 R31, RZ, RZ, RZ ;  /* 0x000000ffff1f7224 */ /* 0x000fe400078e00ff */
[----:B------:R-:W-:Y:S01]  /*2b60*/  IMAD.X R27, RZ, RZ, RZ, P1 ;  /* 0x000000ffff1b7224 */ /* 0x000fe200008e06ff */
[----:B------:R-:W-:Y:S01]  /*2b70*/  IADD3 R32, P1, PT, R22, R25, RZ ;  /* 0x0000001916207210 */ /* 0x000fe20007f3e0ff */
[----:B------:R-:W-:Y:S02]  /*2b80*/  IMAD.IADD R41, R0, 0x1, R41 ;  /* 0x0000000100297824 */ /* 0x000fe400078e0229 */
[----:B------:R-:W-:-:S04]  /*2b90*/  IMAD.WIDE.U32 R34, R16, R4, R34 ;  /* 0x0000000410227225 */ /* 0x000fc800078e0022 */
[----:B0-----:R-:W-:Y:S01]  /*2ba0*/  IMAD.WIDE.U32 R30, R18, UR16, R30 ;  /* 0x00000010121e7c25 */ /* 0x001fe2000f8e001e */
[----:B------:R-:W-:Y:S02]  /*2bb0*/  IADD3 R40, P0, PT, R41, R34, RZ ;  /* 0x0000002229287210 */ /* 0x000fe40007f1e0ff */
[----:B------:R-:W-:Y:S01]  /*2bc0*/  IADD3 R35, PT, PT, R13, R35, RZ ;  /* 0x000000230d237210 */ /* 0x000fe20007ffe0ff */
[----:B------:R-:W-:Y:S01]  /*2bd0*/  IMAD.IADD R43, R33, 0x1, R11 ;  /* 0x00000001212b7824 */ /* 0x000fe200078e020b */
[----:B------:R-:W-:Y:S01]  /*2be0*/  IADD3.X R33, PT, PT, RZ, RZ, RZ, P1, !PT ;  /* 0x000000ffff217210 */ /* 0x000fe20000ffe4ff */
[----:B------:R-:W-:Y:S01]  /*2bf0*/  IMAD.X R37, RZ, RZ, RZ, P2 ;  /* 0x000000ffff257224 */ /* 0x000fe200010e06ff */
[----:B------:R-:W-:Y:S01]  /*2c00*/  IADD3 R28, P2, PT, R28, R31, RZ ;  /* 0x0000001f1c1c7210 */ /* 0x000fe20007f5e0ff */
[----:B------:R-:W-:-:S04]  /*2c10*/  IMAD.WIDE.U32 R26, R15, UR19, R26 ;  /* 0x000000130f1a7c25 */ /* 0x000fc8000f8e001a */
[----:B------:R-:W-:Y:S01]  /*2c20*/  IMAD.WIDE.U32 R36, R12, R6, R36 ;  /* 0x000000060c247225 */ /* 0x000fe200078e0024 */
[----:B------:R-:W-:-:S03]  /*2c30*/  IADD3 R34, P1, PT, R24, R27, RZ ;  /* 0x0000001b18227210 */ /* 0x000fc60007f3e0ff */
[----:B------:R-:W-:Y:S01]  /*2c40*/  IMAD.WIDE.U32 R24, R14, UR22, R32 ;  /* 0x000000160e187c25 */ /* 0x000fe2000f8e0020 */
[----:B------:R-:W-:Y:S02]  /*2c50*/  IADD3 R38, P3, PT, R35, R36, RZ ;  /* 0x0000002423267210 */ /* 0x000fe40007f7e0ff */
[----:B------:R-:W-:Y:S01]  /*2c60*/  IADD3 R21, PT, PT, R17, R37, RZ ;  /* 0x0000002511157210 */ /* 0x000fe20007ffe0ff */
[----:B------:R-:W-:Y:S02]  /*2c70*/  IMAD.X R29, RZ, RZ, RZ, P2 ;  /* 0x000000ffff1d7224 */ /* 0x000fe400010e06ff */
[----:B------:R-:W-:Y:S01]  /*2c80*/  IMAD.X R35, RZ, RZ, RZ, P1 ;  /* 0x000000ffff237224 */ /* 0x000fe200008e06ff */
[----:B------:R-:W-:Y:S01]  /*2c90*/  IADD3 R32, P1, PT, R23, R25, RZ ;  /* 0x0000001917207210 */ /* 0x000fe20007f3e0ff */
[----:B------:R-:W-:Y:S02]  /*2ca0*/  IMAD.X R41, RZ, RZ, RZ, P0 ;  /* 0x000000ffff297224 */ /* 0x000fe400000e06ff */
[----:B------:R-:W-:-:S04]  /*2cb0*/  IMAD.WIDE.U32 R28, R18, UR17, R28 ;  /* 0x00000011121c7c25 */ /* 0x000fc8000f8e001c */
[----:B------:R-:W-:-:S04]  /*2cc0*/  IMAD.WIDE.U32 R22, R15, UR20, R34 ;  /* 0x000000140f167c25 */ /* 0x000fc8000f8e0022 */
[----:B------:R-:W-:Y:S01]  /*2cd0*/  IMAD.X R33, RZ, RZ, RZ, P1 ;  /* 0x000000ffff217224 */ /* 0x000fe200008e06ff */
[----:B------:R-:W-:Y:S01]  /*2ce0*/  IADD3 R26, P1, PT, R26, R29, RZ ;  /* 0x0000001d1a1a7210 */ /* 0x000fe20007f3e0ff */
[----:B------:R-:W-:Y:S01]  /*2cf0*/  IMAD.WIDE.U32 R34, R20, R3, R40 ;  /* 0x0000000314227225 */ /* 0x000fe200078e0028 */
[----:B------:R-:W-:-:S03]  /*2d00*/  IADD3 R36, P0, PT, R24, R23, RZ ;  /* 0x0000001718247210 */ /* 0x000fc60007f1e0ff */
[----:B------:R-:W-:Y:S01]  /*2d10*/  IMAD.WIDE.U32 R24, R14, UR23, R32 ;  /* 0x000000170e187c25 */ /* 0x000fe2000f8e0020 */
[----:B------:R-:W-:-:S03]  /*2d20*/  IADD3 R41, PT, PT, R9, R35, RZ ;  /* 0x0000002309297210 */ /* 0x000fc60007ffe0ff */
[----:B------:R-:W-:Y:S01]  /*2d30*/  HFMA2 R33, -RZ, RZ, 0, 0 ;  /* 0x00000000ff217431 */ /* 0x000fe200000001ff */
[----:B------:R-:W-:Y:S01]  /*2d40*/  MOV R35, RZ ;  /* 0x000000ff00237202 */ /* 0x000fe20000000f00 */
[----:B------:R-:W-:Y:S02]  /*2d50*/  IMAD R14, R34, UR26, RZ ;  /* 0x0000001a220e7c24 */ /* 0x000fe4000f8e02ff */
[----:B------:R-:W-:Y:S02]  /*2d60*/  IMAD.MOV.U32 R32, RZ, RZ, R34 ;  /* 0x000000ffff207224 */ /* 0x000fe400078e0022 */
[----:B------:R-:W-:Y:S02]  /*2d70*/  IMAD.X R27, RZ, RZ, RZ, P1 ;  /* 0x000000ffff1b7224 */ /* 0x000fe400008e06ff */
[----:B------:R-:W-:Y:S02]  /*2d80*/  IMAD.MOV.U32 R34, RZ, RZ, R28 ;  /* 0x000000ffff227224 */ /* 0x000fe400078e001c */
[----:B------:R-:W-:-:S02]  /*2d90*/  IMAD.X R37, RZ, RZ, RZ, P0 ;  /* 0x000000ffff257224 */ /* 0x000fc400000e06ff */
[----:B------:R-:W-:-:S04]  /*2da0*/  IMAD.WIDE.U32 R34, R19, UR16, R34 ;  /* 0x0000001013227c25 */ /* 0x000fc8000f8e0022 */
[----:B------:R-:W-:-:S04]  /*2db0*/  IMAD.WIDE.U32 R28, R18, UR18, R26 ;  /* 0x00000012121c7c25 */ /* 0x000fc8000f8e001a */
[----:B------:R-:W-:Y:S01]  /*2dc0*/  IMAD.WIDE.U32 R26, R15, UR21, R36 ;  /* 0x000000150f1a7c25 */ /* 0x000fe2000f8e0024 */
[----:B------:R-:W-:-:S03]  /*2dd0*/  IADD3 R36, P2, PT, R28, R35, RZ ;  /* 0x000000231c247210 */ /* 0x000fc60007f5e0ff */
[----:B------:R-:W-:Y:S01]  /*2de0*/  IMAD.HI.U32 R45, R14, R2, R32 ;  /* 0x000000020e2d7227 */ /* 0x000fe200078e0020 */
[----:B------:R-:W-:Y:S02]  /*2df0*/  IADD3 R32, P1, PT, R22, R29, RZ ;  /* 0x0000001d16207210 */ /* 0x000fe40007f3e0ff */
[----:B------:R-:W0:Y:S01]  /*2e00*/  LDC.64 R22, c[0x3][0x18] ;  /* 0x00c00600ff167b82 */ /* 0x000e220000000a00 */
[----:B------:R-:W-:Y:S01]  /*2e10*/  IMAD.X R39, RZ, RZ, RZ, P3 ;  /* 0x000000ffff277224 */ /* 0x000fe200018e06ff */
[----:B------:R-:W-:Y:S01]  /*2e20*/  IADD3 R28, P0, PT, R24, R27, RZ ;  /* 0x0000001b181c7210 */ /* 0x000fe20007f1e0ff */
[----:B------:R-:W-:Y:S02]  /*2e30*/  IMAD.X R33, RZ, RZ, RZ, P1 ;  /* 0x000000ffff217224 */ /* 0x000fe400008e06ff */
[----:B------:R-:W-:Y:S01]  /*2e40*/  IMAD.X R37, RZ, RZ, RZ, P2 ;  /* 0x000000ffff257224 */ /* 0x000fe200010e06ff */
[----:B------:R-:W-:Y:S01]  /*2e50*/  IADD3.X R29, PT, PT, RZ, RZ, RZ, P0, !PT ;  /* 0x000000ffff1d7210 */ /* 0x000fe200007fe4ff */
[----:B------:R-:W-:-:S04]  /*2e60*/  IMAD.WIDE.U32 R38, R16, R5, R38 ;  /* 0x0000000510267225 */ /* 0x000fc800078e0026 */
[----:B------:R-:W-:Y:S01]  /*2e70*/  IMAD.WIDE.U32 R32, R18, UR19, R32 ;  /* 0x0000001312207c25 */ /* 0x000fe2000f8e0020 */
[----:B------:R-:W-:Y:S02]  /*2e80*/  IADD3 R40, P4, PT, R41, R38, RZ ;  /* 0x0000002629287210 */ /* 0x000fe40007f9e0ff */
[----:B------:R-:W-:Y:S01]  /*2e90*/  IADD3 R38, P3, PT, R30, R43, RZ ;  /* 0x0000002b1e267210 */ /* 0x000fe20007f7e0ff */
[----:B------:R-:W-:Y:S01]  /*2ea0*/  IMAD.WIDE.U32 R36, R19, UR17, R36 ;  /* 0x0000001113247c25 */ /* 0x000fe2000f8e0024 */
[----:B------:R-:W-:Y:S02]  /*2eb0*/  IADD3 R26, P1, PT, R26, R33, RZ ;  /* 0x000000211a1a7210 */ /* 0x000fe40007f3e0ff */
[----:B------:R-:W-:Y:S01]  /*2ec0*/  IADD3.X R41, PT, PT, RZ, RZ, RZ, P4, !PT ;  /* 0x000000ffff297210 */ /* 0x000fe200027fe4ff */
[----:B------:R-:W-:Y:S01]  /*2ed0*/  IMAD.WIDE.U32 R28, R15, UR22, R28 ;  /* 0x000000160f1c7c25 */ /* 0x000fe2000f8e001c */
[----:B------:R-:W-:-:S03]  /*2ee0*/  IADD3 R30, P2, PT, R32, R37, RZ ;  /* 0x00000025201e7210 */ /* 0x000fc60007f5e0ff */
[----:B------:R-:W-:Y:S01]  /*2ef0*/  IMAD.X R27, RZ, RZ, RZ, P1 ;  /* 0x000000ffff1b7224 */ /* 0x000fe200008e06ff */
[----:B------:R-:W-:Y:S01]  /*2f00*/  IADD3.X R31, PT, PT, RZ, RZ, RZ, P2, !PT ;  /* 0x000000ffff1f7210 */ /* 0x000fe200017fe4ff */
[----:B------:R-:W-:Y:S01]  /*2f10*/  IMAD.IADD R43, R0, 0x1, R45 ;  /* 0x00000001002b7824 */ /* 0x000fe200078e022d */
[----:B------:R-:W-:Y:S01]  /*2f20*/  IADD3 R24, P0, PT, R25, R29, RZ ;  /* 0x0000001d19187210 */ /* 0x000fe20007f1e0ff */
[----:B------:R-:W-:-:S04]  /*2f30*/  IMAD.WIDE.U32 R32, R20, R4, R40 ;  /* 0x0000000414207225 */ /* 0x000fc800078e0028 */
[----:B------:R-:W-:Y:S01]  /*2f40*/  IMAD.WIDE.U32 R30, R19, UR18, R30 ;  /* 0x00000012131e7c25 */ /* 0x000fe2000f8e001e */
[----:B------:R-:W-:Y:S02]  /*2f50*/  IADD3 R42, P2, PT, R43, R32, RZ ;  /* 0x000000202b2a7210 */ /* 0x000fe40007f5e0ff */
[----:B------:R-:W-:Y:S01]  /*2f60*/  IADD3 R37, PT, PT, R13, R33, RZ ;  /* 0x000000210d257210 */ /* 0x000fe20007ffe0ff */
[----:B------:R-:W-:Y:S01]  /*2f70*/  IMAD.WIDE.U32 R26, R18, UR20, R26 ;  /* 0x00000014121a7c25 */ /* 0x000fe2000f8e001a */
[----:B------:R-:W-:-:S03]  /*2f80*/  IADD3.X R43, PT, PT, RZ, RZ, RZ, P2, !PT ;  /* 0x000000ffff2b7210 */ /* 0x000fc600017fe4ff */
[----:B------:R-:W-:Y:S02]  /*2f90*/  IMAD.IADD R35, R10, 0x1, R39 ;  /* 0x000000010a237824 */ /* 0x000fe400078e0227 */
[----:B------:R-:W-:Y:S02]  /*2fa0*/  IMAD.X R39, RZ, RZ, RZ, P3 ;  /* 0x000000ffff277224 */ /* 0x000fe400018e06ff */
[----:B------:R-:W-:Y:S01]  /*2fb0*/  IMAD.X R25, RZ, RZ, RZ, P0 ;  /* 0x000000ffff197224 */ /* 0x000fe200000e06ff */
[----:B------:R-:W-:Y:S01]  /*2fc0*/  IADD3 R32, P0, PT, R26, R31, RZ ;  /* 0x0000001f1a207210 */ /* 0x000fe20007f1e0ff */
[----:B0-----:R-:W-:-:S04]  /*2fd0*/  IMAD.WIDE.U32 R38, R8, R22, R38 ;  /* 0x0000001608267225 */ /* 0x001fc800078e0026 */
[----:B------:R-:W-:Y:S01]  /*2fe0*/  IMAD.WIDE.U32 R24, R15, UR23, R24 ;  /* 0x000000170f187c25 */ /* 0x000fe2000f8e0018 */
[----:B------:R-:W-:-:S03]  /*2ff0*/  IADD3 R40, P1, PT, R21, R38, RZ ;  /* 0x0000002615287210 */ /* 0x000fc60007f3e0ff */
[----:B------:R-:W-:Y:S02]  /*3000*/  IMAD.MOV.U32 R15, RZ, RZ, RZ ;  /* 0x000000ffff0f7224 */ /* 0x000fe400078e00ff */
[----:B------:R-:W-:Y:S01]  /*3010*/  IMAD.X R33, RZ, RZ, RZ, P0 ;  /* 0x000000ffff217224 */ /* 0x000fe200000e06ff */
[----:B------:R-:W-:Y:S01]  /*3020*/  IADD3 R26, P0, PT, R28, R27, RZ ;  /* 0x0000001b1c1a7210 */ /* 0x000fe20007f1e0ff */
[----:B------:R-:W-:Y:S02]  /*3030*/  IMAD.IADD R39, R39, 0x1, R15 ;  /* 0x0000000127277824 */ /* 0x000fe400078e020f */
[----:B------:R-:W-:Y:S01]  /*3040*/  IMAD.WIDE.U32 R28, R19, UR19, R32 ;  /* 0x00000013131c7c25 */ /* 0x000fe2000f8e0020 */
[----:B------:R-:W-:Y:S02]  /*3050*/  IADD3.X R27, PT, PT, RZ, RZ, RZ, P0, !PT ;  /* 0x000000ffff1b7210 */ /* 0x000fe400007fe4ff */
[----:B------:R-:W-:Y:S01]  /*3060*/  IADD3 R38, P0, PT, R34, R39, RZ ;  /* 0x0000002722267210 */ /* 0x000fe20007f1e0ff */
[----:B------:R-:W-:-:S03]  /*3070*/  IMAD.WIDE.U32 R32, R14, R3, R42 ;  /* 0x000000030e207225 */ /* 0x000fc600078e002a */
[----:B------:R-:W-:Y:S01]  /*3080*/  IADD3.X R39, PT, PT, RZ, RZ, RZ, P0, !PT ;  /* 0x000000ffff277210 */ /* 0x000fe200007fe4ff */
[----:B------:R-:W-:Y:S02]  /*3090*/  IMAD.X R41, RZ, RZ, RZ, P1 ;  /* 0x000000ffff297224 */ /* 0x000fe400008e06ff */
[----:B------:R-:W-:Y:S02]  /*30a0*/  IMAD.IADD R31, R9, 0x1, R33 ;  /* 0x00000001091f7824 */ /* 0x000fe400078e0221 */
[----:B------:R-:W-:Y:S02]  /*30b0*/  IMAD R21, R32, UR26, RZ ;  /* 0x0000001a20157c24 */ /* 0x000fe4000f8e02ff */
[----:B------:R-:W-:-:S04]  /*30c0*/  IMAD.WIDE.U32 R26, R18, UR21, R26 ;  /* 0x00000015121a7c25 */ /* 0x000fc8000f8e001a */
[----:B------:R-:W-:Y:S01]  /*30d0*/  IMAD.MOV.U32 R33, RZ, RZ, RZ ;  /* 0x000000ffff217224 */ /* 0x000fe200078e00ff */
[----:B------:R-:W-:Y:S01]  /*30e0*/  IADD3 R34, P1, PT, R26, R29, RZ ;  /* 0x0000001d1a227210 */ /* 0x000fe20007f3e0ff */
[----:B------:R-:W-:-:S04]  /*30f0*/  IMAD.WIDE.U32 R40, R12, R7, R40 ;  /* 0x000000070c287225 */ /* 0x000fc800078e0028 */
[----:B------:R-:W-:Y:S01]  /*3100*/  IMAD.HI.U32 R45, R21, R2, R32 ;  /* 0x00000002152d7227 */ /* 0x000fe200078e0020 */
[----:B------:R-:W-:Y:S02]  /*3110*/  IADD3 R32, P0, PT, R24, R27, RZ ;  /* 0x0000001b18207210 */ /* 0x000fe40007f1e0ff */
[----:B------:R-:W-:Y:S01]  /*3120*/  IADD3 R42, P2, PT, R35, R40, RZ ;  /* 0x00000028232a7210 */ /* 0x000fe20007f5e0ff */
[----:B------:R-:W-:Y:S01]  /*3130*/  IMAD.IADD R41, R11, 0x1, R41 ;  /* 0x000000010b297824 */ /* 0x000fe200078e0229 */
[----:B------:R-:W-:Y:S01]  /*3140*/  IADD3.X R35, PT, PT, RZ, RZ, RZ, P1, !PT ;  /* 0x000000ffff237210 */ /* 0x000fe20000ffe4ff */
[----:B------:R-:W-:-:S04]  /*3150*/  IMAD.WIDE.U32 R38, R8, R23, R38 ;  /* 0x0000001708267225 */ /* 0x000fc800078e0026 */
[----:B------:R-:W-:Y:S01]  /*3160*/  IMAD.X R33, RZ, RZ, RZ, P0 ;  /* 0x000000ffff217224 */ /* 0x000fe200000e06ff */
[----:B------:R-:W-:Y:S01]  /*3170*/  IADD3 R40, P0, PT, R41, R38, RZ ;  /* 0x0000002629287210 */ /* 0x000fe20007f1e0ff */
[----:B------:R-:W-:Y:S02]  /*3180*/  IMAD.X R43, RZ, RZ, RZ, P2 ;  /* 0x000000ffff2b7224 */ /* 0x000fe400010e06ff */
[----:B------:R-:W-:Y:S01]  /*3190*/  IMAD.WIDE.U32 R26, R18, UR22, R32 ;  /* 0x00000016121a7c25 */ /* 0x000fe2000f8e0020 */
[----:B------:R-:W-:-:S03]  /*31a0*/  IADD3.X R41, PT, PT, RZ, RZ, RZ, P0, !PT ;  /* 0x000000ffff297210 */ /* 0x000fc600007fe4ff */
[----:B------:R-:W-:Y:S01]  /*31b0*/  IMAD.WIDE.U32 R42, R16, R6, R42 ;  /* 0x00000006102a7225 */ /* 0x000fe200078e002a */
[----:B------:R-:W-:-:S03]  /*31c0*/  IADD3 R24, P1, PT, R25, R27, RZ ;  /* 0x0000001b19187210 */ /* 0x000fc60007f3e0ff */
[----:B------:R-:W-:Y:S01]  /*31d0*/  IMAD.MOV.U32 R8, RZ, RZ, RZ ;  /* 0x000000ffff087224 */ /* 0x000fe200078e00ff */
[----:B------:R-:W-:Y:S01]  /*31e0*/  IADD3 R38, P2, PT, R37, R42, RZ ;  /* 0x0000002a25267210 */ /* 0x000fe20007f5e0ff */
[----:B------:R-:W-:-:S04]  /*31f0*/  IMAD.WIDE.U32 R32, R19, UR20, R34 ;  /* 0x0000001413207c25 */ /* 0x000fc8000f8e0022 */
[----:B------:R-:W-:Y:S01]  /*3200*/  IMAD.IADD R27, R39, 0x1, R8 ;  /* 0x00000001271b7824 */ /* 0x000fe200078e0208 */
[----:B------:R-:W-:Y:S01]  /*3210*/  IADD3.X R39, PT, PT, RZ, RZ, RZ, P2, !PT ;  /* 0x000000ffff277210 */ /* 0x000fe200017fe4ff */
[----:B------:R-:W-:Y:S01]  /*3220*/  IMAD.WIDE.U32 R34, R12, R22, R40 ;  /* 0x000000160c227225 */ /* 0x000fe200078e0028 */
[----:B------:R-:W-:Y:S02]  /*3230*/  IADD3 R26, P0, PT, R26, R33, RZ ;  /* 0x000000211a1a7210 */ /* 0x000fe40007f1e0ff */
[----:B------:R-:W-:Y:S01]  /*3240*/  IADD3 R27, P2, PT, R36, R27, RZ ;  /* 0x0000001b241b7210 */ /* 0x000fe20007f5e0ff */
[----:B------:R-:W-:Y:S02]  /*3250*/  IMAD.IADD R37, R17, 0x1, R43 ;  /* 0x0000000111257824 */ /* 0x000fe400078e022b */
[----:B------:R-:W-:Y:S02]  /*3260*/  IMAD.X R25, RZ, RZ, RZ, P1 ;  /* 0x000000ffff197224 */ /* 0x000fe400008e06ff */
[----:B------:R-:W-:Y:S01]  /*3270*/  IMAD.WIDE.U32 R38, R20, R5, R38 ;  /* 0x0000000514267225 */ /* 0x000fe200078e0026 */
[----:B------:R-:W-:-:S03]  /*3280*/  IADD3 R36, P3, PT, R37, R34, RZ ;  /* 0x0000002225247210 */ /* 0x000fc60007f7e0ff */
[----:B------:R-:W-:Y:S01]  /*3290*/  IMAD.IADD R34, R15, 0x1, R35 ;  /* 0x000000010f227824 */ /* 0x000fe200078e0223 */
[----:B------:R-:W-:Y:S01]  /*32a0*/  IADD3.X R37, PT, PT, RZ, RZ, RZ, P3, !PT ;  /* 0x000000ffff257210 */ /* 0x000fe20001ffe4ff */
[----:B------:R-:W-:Y:S01]  /*32b0*/  IMAD.WIDE.U32 R24, R18, UR23, R24 ;  /* 0x0000001712187c25 */ /* 0x000fe2000f8e0018 */
[----:B------:R-:W-:Y:S02]  /*32c0*/  IADD3 R38, P3, PT, R31, R38, RZ ;  /* 0x000000261f267210 */ /* 0x000fe40007f7e0ff */
        /* <DEDUP_REMOVED lines=19> */
[----:B------:R-:W-:Y:S02]  /*3400*/  IMAD.X R18, RZ, RZ, RZ, P3 ;  /* 0x000000ffff127224 */ /* 0x000fe400018e06ff */
[----:B------:R-:W-:Y:S01]  /*3410*/  IMAD.IADD R27, R13, 0x1, R37 ;  /* 0x000000010d1b7824 */ /* 0x000fe200078e0225 */
[----:B------:R-:W-:Y:S01]  /*3420*/  IADD3 R29, P2, PT, R28, R29, RZ ;  /* 0x0000001d1c1d7210 */ /* 0x000fe20007f5e0ff */
[----:B------:R-:W-:-:S03]  /*3430*/  IMAD.WIDE.U32 R30, R20, R6, R30 ;  /* 0x00000006141e7225 */ /* 0x000fc600078e001e */
[----:B------:R-:W-:Y:S01]  /*3440*/  IADD3 R18, P1, PT, R18, R29, RZ ;  /* 0x0000001d12127210 */ /* 0x000fe20007f3e0ff */
[----:B------:R-:W-:Y:S01]  /*3450*/  IMAD.WIDE.U32 R28, R16, R22, R34 ;  /* 0x00000016101c7225 */ /* 0x000fe200078e0022 */
[----:B------:R-:W-:Y:S02]  /*3460*/  IADD3 R34, P6, PT, R27, R30, RZ ;  /* 0x0000001e1b227210 */ /* 0x000fe40007fde0ff */
[----:B------:R-:W-:Y:S01]  /*3470*/  IADD3.X R27, PT, PT, RZ, RZ, RZ, P2, !PT ;  /* 0x000000ffff1b7210 */ /* 0x000fe200017fe4ff */
[----:B------:R-:W-:Y:S02]  /*3480*/  IMAD.X R37, RZ, RZ, RZ, P5 ;  /* 0x000000ffff257224 */ /* 0x000fe400028e06ff */
[----:B------:R-:W-:Y:S01]  /*3490*/  IMAD.IADD R31, R17, 0x1, R31 ;  /* 0x00000001111f7824 */ /* 0x000fe200078e021f */
[----:B------:R-:W-:Y:S01]  /*34a0*/  IADD3 R38, P3, PT, R32, R27, RZ ;  /* 0x0000001b20267210 */ /* 0x000fe20007f7e0ff */
[----:B------:R-:W-:Y:S02]  /*34b0*/  IMAD.IADD R30, R15, 0x1, R29 ;  /* 0x000000010f1e7824 */ /* 0x000fe400078e021d */
[----:B------:R-:W-:Y:S01]  /*34c0*/  IMAD.WIDE.U32 R36, R21, R3, R36 ;  /* 0x0000000315247225 */ /* 0x000fe200078e0024 */
[----:B------:R-:W-:-:S02]  /*34d0*/  IADD3 R28, P5, PT, R31, R28, RZ ;  /* 0x0000001c1f1c7210 */ /* 0x000fc40007fbe0ff */
[----:B------:R-:W-:Y:S01]  /*34e0*/  IADD3 R30, P4, PT, R30, R33, RZ ;  /* 0x000000211e1e7210 */ /* 0x000fe20007f9e0ff */
[----:B------:R-:W-:Y:S01]  /*34f0*/  IMAD.X R35, RZ, RZ, RZ, P6 ;  /* 0x000000ffff237224 */ /* 0x000fe200030e06ff */
[----:B------:R-:W-:Y:S01]  /*3500*/  IADD3 R27, PT, PT, R9, R37, RZ ;  /* 0x00000025091b7210 */ /* 0x000fe20007ffe0ff */
[----:B------:R-:W-:Y:S01]  /*3510*/  IMAD.X R39, RZ, RZ, RZ, P1 ;  /* 0x000000ffff277224 */ /* 0x000fe200008e06ff */
[----:B------:R-:W-:Y:S01]  /*3520*/  IADD3.X R29, PT, PT, RZ, RZ, RZ, P5, !PT ;  /* 0x000000ffff1d7210 */ /* 0x000fe20002ffe4ff */
[----:B------:R-:W-:-:S03]  /*3530*/  IMAD.WIDE.U32 R32, R14, R5, R34 ;  /* 0x000000050e207225 */ /* 0x000fc600078e0022 */
[----:B------:R-:W-:Y:S01]  /*3540*/  IADD3 R39, P2, PT, R39, R38, RZ ;  /* 0x0000002627277210 */ /* 0x000fe20007f5e0ff */
[----:B------:R-:W-:Y:S01]  /*3550*/  IMAD.X R31, RZ, RZ, RZ, P4 ;  /* 0x000000ffff1f7224 */ /* 0x000fe200020e06ff */
[----:B------:R-:W-:Y:S01]  /*3560*/  IADD3 R34, P1, PT, R27, R32, RZ ;  /* 0x000000201b227210 */ /* 0x000fe20007f3e0ff */
[----:B------:R-:W-:Y:S01]  /*3570*/  IMAD.WIDE.U32 R28, R20, R7, R28 ;  /* 0x00000007141c7225 */ /* 0x000fe200078e001c */
[----:B------:R-:W-:Y:S02]  /*3580*/  IADD3.X R27, PT, PT, RZ, RZ, RZ, P0, !PT ;  /* 0x000000ffff1b7210 */ /* 0x000fe400007fe4ff */
[----:B------:R-:W-:Y:S01]  /*3590*/  IADD3.X R35, PT, PT, RZ, RZ, RZ, P1, !PT ;  /* 0x000000ffff237210 */ /* 0x000fe20000ffe4ff */
[----:B------:R-:W-:Y:S02]  /*35a0*/  IMAD R12, R36, UR26, RZ ;  /* 0x0000001a240c7c24 */ /* 0x000fe4000f8e02ff */
[----:B------:R-:W-:Y:S02]  /*35b0*/  IMAD.MOV.U32 R37, RZ, RZ, RZ ;  /* 0x000000ffff257224 */ /* 0x000fe400078e00ff */
[----:B------:R-:W-:-:S02]  /*35c0*/  IMAD.IADD R33, R10, 0x1, R33 ;  /* 0x000000010a217824 */ /* 0x000fc400078e0221 */
[----:B------:R-:W-:-:S04]  /*35d0*/  IMAD.WIDE.U32 R26, R19, UR21, R26 ;  /* 0x00000015131a7c25 */ /* 0x000fc8000f8e001a */
[----:B------:R-:W-:Y:S01]  /*35e0*/  IMAD.X R41, RZ, RZ, RZ, P3 ;  /* 0x000000ffff297224 */ /* 0x000fe200018e06ff */
[----:B------:R-:W-:Y:S01]  /*35f0*/  IADD3 R32, P3, PT, R33, R28, RZ ;  /* 0x0000001c21207210 */ /* 0x000fe20007f7e0ff */
[----:B------:R-:W-:Y:S01]  /*3600*/  IMAD.WIDE.U32 R30, R16, R23, R30 ;  /* 0x00000017101e7225 */ /* 0x000fe200078e001e */
[----:B------:R-:W-:Y:S02]  /*3610*/  IADD3 R28, P1, PT, R24, R27, RZ ;  /* 0x0000001b181c7210 */ /* 0x000fe40007f3e0ff */
[----:B------:R-:W-:Y:S01]  /*3620*/  IADD3 R41, P0, PT, R26, R41, RZ ;  /* 0x000000291a297210 */ /* 0x000fe20007f1e0ff */
[----:B------:R-:W-:Y:S01]  /*3630*/  IMAD.IADD R29, R11, 0x1, R29 ;  /* 0x000000010b1d7824 */ /* 0x000fe200078e021d */
[----:B------:R-:W-:Y:S01]  /*3640*/  IADD3.X R33, PT, PT, RZ, RZ, RZ, P3, !PT ;  /* 0x000000ffff217210 */ /* 0x000fe20001ffe4ff */
[----:B------:R-:W-:Y:S01]  /*3650*/  IMAD.HI.U32 R43, R12, R2, R36 ;  /* 0x000000020c2b7227 */ /* 0x000fe200078e0024 */
[----:B------:R-:W-:Y:S02]  /*3660*/  IADD3.X R16, PT, PT, RZ, RZ, RZ, P2, !PT ;  /* 0x000000ffff107210 */ /* 0x000fe400017fe4ff */
[----:B------:R-:W-:Y:S01]  /*3670*/  IADD3 R26, P4, PT, R29, R30, RZ ;  /* 0x0000001e1d1a7210 */ /* 0x000fe20007f9e0ff */
[----:B------:R-:W-:-:S02]  /*3680*/  IMAD.IADD R37, R8, 0x1, R31 ;  /* 0x0000000108257824 */ /* 0x000fc400078e021f */
[----:B------:R-:W-:-:S03]  /*3690*/  IMAD.WIDE.U32 R30, R21, R4, R34 ;  /* 0x00000004151e7225 */ /* 0x000fc600078e0022 */
[----:B------:R-:W-:Y:S01]  /*36a0*/  IADD3 R37, P3, PT, R37, R18, RZ ;  /* 0x0000001225257210 */ /* 0x000fe20007f7e0ff */
[----:B------:R-:W-:Y:S02]  /*36b0*/  IMAD.IADD R35, R0, 0x1, R43 ;  /* 0x0000000100237824 */ /* 0x000fe400078e022b */
[----:B------:R-:W-:Y:S02]  /*36c0*/  IMAD.X R27, RZ, RZ, RZ, P4 ;  /* 0x000000ffff1b7224 */ /* 0x000fe400020e06ff */
[----:B------:R-:W-:Y:S01]  /*36d0*/  IMAD.IADD R29, R13, 0x1, R31 ;  /* 0x000000010d1d7824 */ /* 0x000fe200078e021f */
[----:B------:R-:W-:Y:S01]  /*36e0*/  IADD3 R34, P4, PT, R35, R30, RZ ;  /* 0x0000001e23227210 */ /* 0x000fe20007f9e0ff */
[----:B------:R-:W-:-:S03]  /*36f0*/  IMAD.WIDE.U32 R30, R14, R6, R32 ;  /* 0x000000060e1e7225 */ /* 0x000fc600078e0020 */
[----:B------:R-:W-:Y:S01]  /*3700*/  IADD3.X R35, PT, PT, RZ, RZ, RZ, P4, !PT ;  /* 0x000000ffff237210 */ /* 0x000fe200027fe4ff */
[----:B------:R-:W-:Y:S01]  /*3710*/  IMAD.WIDE.U32 R26, R20, R22, R26 ;  /* 0x00000016141a7225 */ /* 0x000fe200078e001a */
[----:B------:R-:W-:Y:S02]  /*3720*/  IADD3 R32, P5, PT, R29, R30, RZ ;  /* 0x0000001e1d207210 */ /* 0x000fe40007fbe0ff */
        /* <DEDUP_REMOVED lines=12> */
[----:B------:R-:W-:Y:S01]  /*37f0*/  IADD3 R33, PT, PT, R10, R33, RZ ;  /* 0x000000210a217210 */ /* 0x000fe20007ffe0ff */
[----:B------:R-:W-:Y:S01]  /*3800*/  IMAD.X R31, RZ, RZ, RZ, P3 ;  /* 0x000000ffff1f7224 */ /* 0x000fe200018e06ff */
[----:B------:R-:W-:Y:S01]  /*3810*/  IADD3 R18, P4, PT, R18, R29, RZ ;  /* 0x0000001d12127210 */ /* 0x000fe20007f9e0ff */
[----:B------:R-:W-:Y:S01]  /*3820*/  IMAD R16, R34, UR26, RZ ;  /* 0x0000001a22107c24 */ /* 0x000fe2000f8e02ff */
[----:B------:R-:W-:Y:S01]  /*3830*/  IADD3 R32, P3, PT, R27, R32, RZ ;  /* 0x000000201b207210 */ /* 0x000fe20007f7e0ff */
[----:B------:R-:W-:Y:S02]  /*3840*/  IMAD.X R27, RZ, RZ, RZ, P5 ;  /* 0x000000ffff1b7224 */ /* 0x000fe400028e06ff */
[----:B------:R-:W-:-:S04]  /*3850*/  IMAD.WIDE.U32 R30, R14, R7, R30 ;  /* 0x000000070e1e7225 */ /* 0x000fc800078e001e */
[----:B------:R-:W-:Y:S01]  /*3860*/  IMAD.WIDE.U32 R26, R20, R23, R26 ;  /* 0x00000017141a7225 */ /* 0x000fe200078e001a */
[----:B------:R-:W-:Y:S02]  /*3870*/  IADD3 R29, PT, PT, R11, R31, RZ ;  /* 0x0000001f0b1d7210 */ /* 0x000fe40007ffe0ff */
[----:B------:R-:W-:Y:S01]  /*3880*/  IADD3 R30, P5, PT, R33, R30, RZ ;  /* 0x0000001e211e7210 */ /* 0x000fe20007fbe0ff */
[----:B------:R-:W-:Y:S02]  /*3890*/  IMAD.MOV.U32 R35, RZ, RZ, RZ ;  /* 0x000000ffff237224 */ /* 0x000fe400078e00ff */
[----:B------:R-:W-:Y:S01]  /*38a0*/  IMAD.X R33, RZ, RZ, RZ, P3 ;  /* 0x000000ffff217224 */ /* 0x000fe200018e06ff */
[----:B------:R-:W-:Y:S01]  /*38b0*/  IADD3 R26, P3, PT, R29, R26, RZ ;  /* 0x0000001a1d1a7210 */ /* 0x000fe20007f7e0ff */
[----:B------:R-:W-:Y:S01]  /*38c0*/  IMAD.X R31, RZ, RZ, RZ, P5 ;  /* 0x000000ffff1f7224 */ /* 0x000fe200028e06ff */
[----:B------:R-:W-:Y:S01]  /*38d0*/  IADD3 R29, PT, PT, R8, R27, RZ ;  /* 0x0000001b081d7210 */ /* 0x000fe20007ffe0ff */
[----:B------:R-:W-:-:S03]  /*38e0*/  IMAD.HI.U32 R35, R16, R2, R34 ;  /* 0x0000000210237227 */ /* 0x000fc600078e0022 */
        /* <DEDUP_REMOVED lines=32> */
[----:B------:R-:W-:Y:S01]  /*3af0*/  IMAD.WIDE.U32 R32, R19, UR22, R28 ;  /* 0x0000001613207c25 */ /* 0x000fe2000f8e001c */
[----:B------:R-:W-:Y:S02]  /*3b00*/  IADD3.X R35, PT, PT, RZ, RZ, RZ, P1, !PT ;  /* 0x000000ffff237210 */ /* 0x000fe40000ffe4ff */
[----:B------:R-:W-:Y:S01]  /*3b10*/  IADD3 R0, P6, PT, R0, R39, RZ ;  /* 0x0000002700007210 */ /* 0x000fe20007fde0ff */
[----:B------:R-:W-:-:S02]  /*3b20*/  IMAD.X R31, RZ, RZ, RZ, P5 ;  /* 0x000000ffff1f7224 */ /* 0x000fc400028e06ff */
[----:B------:R-:W-:-:S04]  /*3b30*/  IMAD.WIDE.U32 R28, R16, R4, R36 ;  /* 0x00000004101c7225 */ /* 0x000fc800078e0024 */
[----:B------:R-:W-:Y:S01]  /*3b40*/  IMAD.WIDE.U32 R34, R12, R6, R34 ;  /* 0x000000060c227225 */ /* 0x000fe200078e0022 */
[----:B------:R-:W-:-:S03]  /*3b50*/  IADD3 R13, PT, PT, R13, R29, RZ ;  /* 0x0000001d0d0d7210 */ /* 0x000fc60007ffe0ff */
[----:B------:R-:W-:-:S04]  /*3b60*/  IMAD.WIDE.U32 R30, R21, R22, R30 ;  /* 0x00000016151e7225 */ /* 0x000fc800078e001e */
[----:B------:R-:W-:Y:S02]  /*3b70*/  IMAD.IADD R37, R17, 0x1, R35 ;  /* 0x0000000111257824 */ /* 0x000fe400078e0223 */
[----:B------:R-:W-:Y:S02]  /*3b80*/  IMAD.IADD R35, R15, 0x1, R31 ;  /* 0x000000010f237824 */ /* 0x000fe400078e021f */
[----:B------:R-:W-:Y:S01]  /*3b90*/  IMAD.X R14, RZ, RZ, RZ, P2 ;  /* 0x000000ffff0e7224 */ /* 0x000fe200010e06ff */
[----:B------:R-:W-:Y:S01]  /*3ba0*/  IADD3 R38, P2, PT, R13, R34, RZ ;  /* 0x000000220d267210 */ /* 0x000fe20007f5e0ff */
[----:B------:R-:W-:Y:S01]  /*3bb0*/  IMAD.X R9, RZ, RZ, RZ, P0 ;  /* 0x000000ffff097224 */ /* 0x000fe200000e06ff */
        /* <DEDUP_REMOVED lines=29> */
[----:B------:R-:W-:Y:S02]  /*3d90*/  IMAD.X R25, RZ, RZ, RZ, P6 ;  /* 0x000000ffff197224 */ /* 0x000fe400030e06ff */
[----:B------:R-:W-:Y:S02]  /*3da0*/  IMAD.IADD R21, R15, 0x1, R21 ;  /* 0x000000010f157824 */ /* 0x000fe400078e0215 */
[----:B------:R-:W-:Y:S01]  /*3db0*/  IMAD.WIDE.U32 R18, R19, UR23, R24 ;  /* 0x0000001713127c25 */ /* 0x000fe2000f8e0018 */
[----:B------:R-:W-:Y:S02]  /*3dc0*/  IADD3 R24, P6, PT, R17, R20, RZ ;  /* 0x0000001411187210 */ /* 0x000fe40007fde0ff */
[----:B------:R-:W-:Y:S01]  /*3dd0*/  IADD3 R20, P1, PT, R21, R0, RZ ;  /* 0x0000000015147210 */ /* 0x000fe20007f3e0ff */
[----:B------:R-:W-:Y:S01]  /*3de0*/  IMAD.X R9, RZ, RZ, RZ, P2 ;  /* 0x000000ffff097224 */ /* 0x000fe200010e06ff */
[----:B------:R-:W-:Y:S01]  /*3df0*/  IADD3.X R0, PT, PT, RZ, RZ, RZ, P0, !PT ;  /* 0x000000ffff007210 */ /* 0x000fe200007fe4ff */
[----:B------:R-:W-:Y:S01]  /*3e00*/  IMAD.X R25, RZ, RZ, RZ, P6 ;  /* 0x000000ffff197224 */ /* 0x000fe200030e06ff */
[----:B------:R-:W-:-:S02]  /*3e10*/  IADD3 R13, P0, PT, R18, R13, RZ ;  /* 0x0000000d120d7210 */ /* 0x000fc40007f1e0ff */
[----:B------:R-:W-:Y:S01]  /*3e20*/  IADD3.X R21, PT, PT, RZ, RZ, RZ, P1, !PT ;  /* 0x000000ffff157210 */ /* 0x000fe20000ffe4ff */
        /* <DEDUP_REMOVED lines=8> */
[----:B------:R-:W-:Y:S02]  /*3eb0*/  IADD3 R0, P3, PT, R0, R9, RZ ;  /* 0x0000000900007210 */ /* 0x000fe40007f7e0ff */
[----:B------:R-:W-:Y:S02]  /*3ec0*/  IADD3.X R9, PT, PT, RZ, RZ, RZ, P4, !PT ;  /* 0x000000ffff097210 */ /* 0x000fe400027fe4ff */
[----:B------:R-:W-:Y:S02]  /*3ed0*/  IADD3 R10, P6, PT, R11, R12, RZ ;  /* 0x0000000c0b0a7210 */ /* 0x000fe40007fde0ff */
[----:B------:R-:W-:Y:S01]  /*3ee0*/  IADD3 R9, P4, PT, R9, R0, RZ ;  /* 0x0000000009097210 */ /* 0x000fe20007f9e0ff */
[----:B------:R-:W-:-:S02]  /*3ef0*/  IMAD.X R0, RZ, RZ, RZ, P5 ;  /* 0x000000ffff007224 */ /* 0x000fc400028e06ff */
[----:B------:R-:W-:-:S03]  /*3f00*/  IMAD.X R11, RZ, RZ, RZ, P6 ;  /* 0x000000ffff0b7224 */ /* 0x000fc600030e06ff */
[----:B------:R-:W-:Y:S01]  /*3f10*/  IADD3 R0, P5, PT, R0, R9, RZ ;  /* 0x0000000900007210 */ /* 0x000fe20007fbe0ff */
[----:B------:R-:W-:-:S04]  /*3f20*/  IMAD.WIDE.U32 R10, R16, R22, R10 ;  /* 0x00000016100a7225 */ /* 0x000fc800078e000a */
[----:B------:R-:W-:Y:S01]  /*3f30*/  IMAD.X R9, RZ, RZ, RZ, P0 ;  /* 0x000000ffff097224 */ /* 0x000fe200000e06ff */
[----:B------:R-:W-:Y:S01]  /*3f40*/  IADD3 R13, P0, PT, R13, R0, RZ ;  /* 0x000000000d0d7210 */ /* 0x000fe20007f1e0ff */
[----:B------:R-:W-:Y:S01]  /*3f50*/  IMAD.X R0, RZ, RZ, RZ, P1 ;  /* 0x000000ffff007224 */ /* 0x000fe200008e06ff */
[----:B------:R-:W-:Y:S02]  /*3f60*/  IADD3 R12, PT, PT, R15, R11, RZ ;  /* 0x0000000b0f0c7210 */ /* 0x000fe40007ffe0ff */
        /* <DEDUP_REMOVED lines=10> */
[----:B------:R-:W-:-:S04]  /*4010*/  IADD3.X R0, PT, PT, RZ, RZ, RZ, P0, !PT ;  /* 0x000000ffff007210 */ /* 0x000fc800007fe4ff */
[----:B------:R-:W-:-:S04]  /*4020*/  IADD3 R107, PT, PT, R107, R18, R0 ;  /* 0x000000126b6b7210 */ /* 0x000fc80007ffe000 */
[----:B------:R-:W-:-:S13]  /*4030*/  ISETP.GT.U32.AND P0, PT, R107, R23, PT ;  /* 0x000000176b00720c */ /* 0x000fda0003f04070 */
[----:B-1----:R-:W-:Y:S05]  /*4040*/  @P0 BRA `(.L_x_428) ;  /* 0x0000000000800947 */ /* 0x002fea0003800000 */
        /* <DEDUP_REMOVED lines=32> */
.L_x_428:
        /* <DEDUP_REMOVED lines=23> */
.L_x_429:
        /* <DEDUP_REMOVED lines=23> */
[----:B------:R-:W0:Y:S01]  /*4530*/  LDC R97, c[0x3][0x1a4] ;  /* 0x00c06900ff617b82 */ /* 0x000e220000000800 */
[----:B------:R-:W-:Y:S01]  /*4540*/  UPLOP3.LUT UP1, UPT, UPT, UPT, UPT, 0x40, 0x4 ;  /* 0x000000000004789c */ /* 0x000fe20003f2e870 */
[----:B------:R-:W-:Y:S02]  /*4550*/  CS2R R50, SRZ ;  /* 0x0000000000327805 */ /* 0x000fe4000001ff00 */
[----:B------:R-:W-:Y:S02]  /*4560*/  CS2R R52, SRZ ;  /* 0x0000000000347805 */ /* 0x000fe4000001ff00 */
[----:B------:R-:W-:Y:S02]  /*4570*/  CS2R R54, SRZ ;  /* 0x0000000000367805 */ /* 0x000fe4000001ff00 */
[----:B------:R-:W-:Y:S01]  /*4580*/  CS2R R56, SRZ ;  /* 0x0000000000387805 */ /* 0x000fe2000001ff00 */
[----:B------:R-:W1:Y:S08]  /*4590*/  LDC R96, c[0x3][0x1a0] ;  /* 0x00c06800ff607b82 */ /* 0x000e700000000800 */
[----:B------:R-:W3:Y:S08]  /*45a0*/  LDC R89, c[0x3][0x19c] ;  /* 0x00c06700ff597b82 */ /* 0x000ef00000000800 */
[----:B------:R-:W4:Y:S01]  /*45b0*/  LDC R88, c[0x3][0x198] ;  /* 0x00c06600ff587b82 */ /* 0x000f220000000800 */
[----:B0-----:R-:W-:-:S07]  /*45c0*/  IMAD.MOV.U32 R78, RZ, RZ, R97 ;  /* 0x000000ffff4e7224 */ /* 0x001fce00078e0061 */
[----:B------:R-:W0:Y:S01]  /*45d0*/  LDC R69, c[0x3][0x194] ;  /* 0x00c06500ff457b82 */ /* 0x000e220000000800 */
[----:B-1----:R-:W-:-:S07]  /*45e0*/  MOV R79, R96 ;  /* 0x00000060004f7202 */ /* 0x002fce0000000f00 */
[----:B------:R-:W1:Y:S01]  /*45f0*/  LDC R68, c[0x3][0x190] ;  /* 0x00c06400ff447b82 */ /* 0x000e620000000800 */
[----:B---3--:R-:W-:-:S07]  /*4600*/  IMAD.MOV.U32 R80, RZ, RZ, R89 ;  /* 0x000000ffff507224 */ /* 0x008fce00078e0059 */
[----:B------:R-:W3:Y:S01]  /*4610*/  LDC R67, c[0x3][0x18c] ;  /* 0x00c06300ff437b82 */ /* 0x000ee20000000800 */
[----:B----4-:R-:W-:-:S07]  /*4620*/  IMAD.MOV.U32 R81, RZ, RZ, R88 ;  /* 0x000000ffff517224 */ /* 0x010fce00078e0058 */
[----:B------:R-:W4:Y:S01]  /*4630*/  LDC R66, c[0x3][0x188] ;  /* 0x00c06200ff427b82 */ /* 0x000f220000000800 */
[----:B0-----:R-:W-:Y:S01]  /*4640*/  MOV R82, R69 ;  /* 0x0000004500527202 */ /* 0x001fe20000000f00 */
[----:B-1----:R-:W-:Y:S02]  /*4650*/  IMAD.MOV.U32 R83, RZ, RZ, R68 ;  /* 0x000000ffff537224 */ /* 0x002fe400078e0044 */
[----:B---3--:R-:W-:Y:S01]  /*4660*/  IMAD.MOV.U32 R84, RZ, RZ, R67 ;  /* 0x000000ffff547224 */ /* 0x008fe200078e0043 */
[----:B----4-:R-:W-:Y:S02]  /*4670*/  MOV R85, R66 ;  /* 0x0000004200557202 */ /* 0x010fe40000000f00 */
[----:B--2---:R-:W-:-:S13]  /*4680*/  ISETP.NE.AND P0, PT, R0, RZ, PT ;  /* 0x000000ff0000720c */ /* 0x004fda0003f05270 */
[----:B------:R-:W-:Y:S05]  /*4690*/  @!P0 BRA `(.L_x_431) ;  /* 0x00000a5400c88947 */ /* 0x000fea0003800000 */
.L_x_430:
[----:B------:R-:W0:Y:S01]  /*46a0*/  LDCU.64 UR4, c[0x3][0x188] ;  /* 0x00c03100ff0477ac */ /* 0x000e220008000a00 */
[----:B------:R-:W-:Y:S02]  /*46b0*/  CS2R R50, SRZ ;  /* 0x0000000000327805 */ /* 0x000fe4000001ff00 */
[----:B------:R-:W-:Y:S02]  /*46c0*/  CS2R R52, SRZ ;  /* 0x0000000000347805 */ /* 0x000fe4000001ff00 */
[----:B------:R-:W-:Y:S01]  /*46d0*/  CS2R R54, SRZ ;  /* 0x0000000000367805 */ /* 0x000fe2000001ff00 */
[----:B------:R-:W0:Y:S01]  /*46e0*/  LDCU.128 UR8, c[0x3][0x190] ;  /* 0x00c03200ff0877ac */ /* 0x000e220008000c00 */
[----:B------:R-:W-:Y:S02]  /*46f0*/  CS2R R56, SRZ ;  /* 0x0000000000387805 */ /* 0x000fe4000001ff00 */
[----:B------:R-:W-:Y:S02]  /*4700*/  CS2R R96, SRZ ;  /* 0x0000000000607805 */ /* 0x000fe4000001ff00 */
[----:B------:R-:W-:Y:S01]  /*4710*/  CS2R R88, SRZ ;  /* 0x0000000000587805 */ /* 0x000fe2000001ff00 */
[----:B------:R-:W1:Y:S01]  /*4720*/  LDCU.64 UR6, c[0x3][0x1a0] ;  /* 0x00c03400ff0677ac */ /* 0x000e620008000a00 */
[----:B------:R-:W-:-:S02]  /*4730*/  CS2R R68, SRZ ;  /* 0x0000000000447805 */ /* 0x000fc4000001ff00 */
[----:B------:R-:W-:Y:S02]  /*4740*/  CS2R R66, SRZ ;  /* 0x0000000000427805 */ /* 0x000fe4000001ff00 */
[----:B------:R-:W-:Y:S02]  /*4750*/  CS2R R78, SRZ ;  /* 0x00000000004e7805 */ /* 0x000fe4000001ff00 */
[----:B------:R-:W-:Y:S02]  /*4760*/  CS2R R80, SRZ ;  /* 0x0000000000507805 */ /* 0x000fe4000001ff00 */
[----:B------:R-:W-:Y:S02]  /*4770*/  CS2R R82, SRZ ;  /* 0x0000000000527805 */ /* 0x000fe4000001ff00 */
[----:B------:R-:W-:Y:S01]  /*4780*/  CS2R R84, SRZ ;  /* 0x0000000000547805 */ /* 0x000fe2000001ff00 */
[----:B------:R-:W-:Y:S02]  /*4790*/  UPLOP3.LUT UP1, UPT, UPT, UPT, UPT, 0x40, 0x4 ;  /* 0x000000000004789c */ /* 0x000fe40003f2e870 */
[----:B0-----:R-:W-:-:S04]  /*47a0*/  ULOP3.LUT UR4, UR8, UR4, UR5, 0xfe, !UPT ;  /* 0x0000000408047292 */ /* 0x001fc8000f8efe05 */
[----:B------:R-:W-:-:S04]  /*47b0*/  ULOP3.LUT UR4, UR10, UR4, UR9, 0xfe, !UPT ;  /* 0x000000040a047292 */ /* 0x000fc8000f8efe09 */
[----:B-1----:R-:W-:-:S04]  /*47c0*/  ULOP3.LUT UR4, UR6, UR4, UR11, 0xfe, !UPT ;  /* 0x0000000406047292 */ /* 0x002fc8000f8efe0b */
[----:B------:R-:W-:-:S09]  /*47d0*/  ULOP3.LUT UP0, URZ, UR4, UR7, URZ, 0xfc, !UPT ;  /* 0x0000000704ff7292 */ /* 0x000fd2000f80fcff */
[----:B------:R-:W-:Y:S05]  /*47e0*/  BRA.U !UP0, `(.L_x_431) ;  /* 0x00000a5508747547 */ /* 0x000fea000b800000 */
[----:B------:R-:W2:Y:S01]  /*47f0*/  LDG.E R5, desc[UR24][R2.64+0x4] ;  /* 0x0000041802057981 */ /* 0x000ea2000c1e1900 */
[----:B------:R-:W0:Y:S03]  /*4800*/  LDC.64 R6, c[0x3][0x20] ;  /* 0x00c00800ff067b82 */ /* 0x000e260000000a00 */
[----:B------:R-:W3:Y:S04]  /*4810*/  LDG.E R14, desc[UR24][R2.64+0x8] ;  /* 0x00000818020e7981 */ /* 0x000ee8000c1e1900 */
[----:B------:R-:W4:Y:S01]  /*4820*/  LDG.E R15, desc[UR24][R2.64+0xc] ;  /* 0x00000c18020f7981 */ /* 0x000f22000c1e1900 */
[----:B------:R-:W3:Y:S03]  /*4830*/  LDC.64 R12, c[0x3][0x28] ;  /* 0x00c00a00ff0c7b82 */ /* 0x000ee60000000a00 */
[----:B------:R-:W5:Y:S04]  /*4840*/  LDG.E R16, desc[UR24][R2.64+0x10] ;  /* 0x0000101802107981 */ /* 0x000f68000c1e1900 */
[----:B------:R-:W5:Y:S04]  /*4850*/  LDG.E R17, desc[UR24][R2.64+0x14] ;  /* 0x0000141802117981 */ /* 0x000f68000c1e1900 */
[----:B------:R-:W5:Y:S04]  /*4860*/  LDG.E R18, desc[UR24][R2.64+0x18] ;  /* 0x0000181802127981 */ /* 0x000f68000c1e1900 */
[----:B------:R1:W5:Y:S01]  /*4870*/  LDG.E R19, desc[UR24][R2.64+0x1c] ;  /* 0x00001c1802137981 */ /* 0x000362000c1e1900 */
[----:B0-----:R-:W-:Y:S01]  /*4880*/  IADD3 R11, P0, PT, R4, -R6, RZ ;  /* 0x80000006040b7210 */ /* 0x001fe20007f1e0ff */
[----:B------:R-:W-:Y:S01]  /*4890*/  IMAD.MOV.U32 R20, RZ, RZ, -0x1 ;  /* 0xffffffffff147424 */ /* 0x000fe200078e00ff */
[----:B------:R-:W-:-:S03]  /*48a0*/  UMOV UR4, 0xff ;  /* 0x000000ff00047882 */ /* 0x000fc60000000000 */
[----:B------:R-:W-:Y:S01]  /*48b0*/  IMAD.X R10, RZ, RZ, -0x1, P0 ;  /* 0xffffffffff0a7424 */ /* 0x000fe200000e06ff */
[----:B-1----:R-:W5:Y:S04]  /*48c0*/  LDC.64 R2, c[0x3][0x30] ;  /* 0x00c00c00ff027b82 */ /* 0x002f680000000a00 */
[----:B------:R-:W-:-:S04]  /*48d0*/  SHF.R.U32.HI R10, RZ, 0x1f, R10 ;  /* 0x0000001fff0a7819 */ /* 0x000fc8000001160a */
[----:B--2---:R-:W-:Y:S02]  /*48e0*/  IADD3 R10, P0, P1, R5, -R10, -R7 ;  /* 0x8000000a050a7210 */ /* 0x004fe4000791e807 */
[----:B------:R-:W0:Y:S02]  /*48f0*/  LDC.64 R6, c[0x3][0x38] ;  /* 0x00c00e00ff067b82 */ /* 0x000e240000000a00 */
        /* <DEDUP_REMOVED lines=8> */
[----:B-----5:R-:W-:-:S04]  /*4980*/  IADD3 R13, P0, P1, R16, -R13, -R2 ;  /* 0x8000000d100d7210 */ /* 0x020fc8000791e802 */
[----:B------:R-:W-:-:S04]  /*4990*/  IADD3.X R12, PT, PT, RZ, -0x1, R20, P0, P1 ;  /* 0xffffffffff0c7810 */ /* 0x000fc800007e2414 */
[----:B------:R-:W-:-:S04]  /*49a0*/  SHF.R.U32.HI R12, RZ, 0x1f, R12 ;  /* 0x0000001fff0c7819 */ /* 0x000fc8000001160c */
[----:B------:R-:W-:-:S04]  /*49b0*/  IADD3 R12, P0, P1, R17, -R12, -R3 ;  /* 0x8000000c110c7210 */ /* 0x000fc8000791e803 */
[----:B------:R-:W-:-:S04]  /*49c0*/  IADD3.X R3, PT, PT, RZ, -0x1, R20, P0, P1 ;  /* 0xffffffffff037810 */ /* 0x000fc800007e2414 */
[----:B------:R-:W-:-:S04]  /*49d0*/  SHF.R.U32.HI R3, RZ, 0x1f, R3 ;  /* 0x0000001fff037819 */ /* 0x000fc80000011603 */
[----:B0-----:R-:W-:Y:S02]  /*49e0*/  IADD3 R3, P0, P1, R18, -R3, -R6 ;  /* 0x8000000312037210 */ /* 0x001fe4000791e806 */
[----:B------:R-:W-:Y:S02]  /*49f0*/  MOV R6, R14 ;  /* 0x0000000e00067202 */ /* 0x000fe40000000f00 */
[----:B------:R-:W-:-:S04]  /*4a00*/  IADD3.X R0, PT, PT, RZ, -0x1, R20, P0, P1 ;  /* 0xffffffffff007810 */ /* 0x000fc800007e2414 */
[----:B------:R-:W-:-:S04]  /*4a10*/  SHF.R.U32.HI R0, RZ, 0x1f, R0 ;  /* 0x0000001fff007819 */ /* 0x000fc80000011600 */
[----:B------:R-:W-:Y:S01]  /*4a20*/  IADD3 R0, P0, P1, R19, -R0, -R7 ;  /* 0x8000000013007210 */ /* 0x000fe2000791e807 */
[----:B------:R-:W-:-:S03]  /*4a30*/  IMAD.MOV.U32 R7, RZ, RZ, R15 ;  /* 0x000000ffff077224 */ /* 0x000fc600078e000f */
[----:B------:R-:W-:-:S04]  /*4a40*/  IADD3.X R2, PT, PT, RZ, -0x1, R20, P0, P1 ;  /* 0xffffffffff027810 */ /* 0x000fc800007e2414 */
[----:B------:R-:W-:-:S13]  /*4a50*/  ISETP.GE.AND P0, PT, R2, RZ, PT ;  /* 0x000000ff0200720c */ /* 0x000fda0003f06270 */
[----:B------:R-:W-:Y:S01]  /*4a60*/  @P0 IMAD.MOV.U32 R4, RZ, RZ, R11 ;  /* 0x000000ffff040224 */ /* 0x000fe200078e000b */
[----:B------:R-:W-:Y:S01]  /*4a70*/  @P0 MOV R5, R10 ;  /* 0x0000000a00050202 */ /* 0x000fe20000000f00 */
[----:B------:R-:W-:Y:S01]  /*4a80*/  @P0 IMAD.MOV.U32 R6, RZ, RZ, R9 ;  /* 0x000000ffff060224 */ /* 0x000fe200078e0009 */
[----:B------:R-:W-:Y:S01]  /*4a90*/  MOV R11, R19 ;  /* 0x00000013000b7202 */ /* 0x000fe20000000f00 */
[----:B------:R-:W-:Y:S01]  /*4aa0*/  @P0 IMAD.MOV.U32 R7, RZ, RZ, R8 ;  /* 0x000000ffff070224 */ /* 0x000fe200078e0008 */
[----:B------:R-:W-:Y:S01]  /*4ab0*/  MOV R8, R16 ;  /* 0x0000001000087202 */ /* 0x000fe20000000f00 */
[----:B------:R-:W-:Y:S02]  /*4ac0*/  IMAD.MOV.U32 R9, RZ, RZ, R17 ;  /* 0x000000ffff097224 */ /* 0x000fe400078e0011 */
[----:B------:R-:W-:Y:S01]  /*4ad0*/  IMAD.MOV.U32 R10, RZ, RZ, R18 ;  /* 0x000000ffff0a7224 */ /* 0x000fe200078e0012 */
[----:B------:R-:W-:Y:S01]  /*4ae0*/  @P0 MOV R10, R3 ;  /* 0x00000003000a0202 */ /* 0x000fe20000000f00 */
[----:B------:R-:W-:Y:S01]  /*4af0*/  @P0 IMAD.MOV.U32 R8, RZ, RZ, R13 ;  /* 0x000000ffff080224 */ /* 0x000fe200078e000d */
[----:B------:R0:W-:Y:S01]  /*4b00*/  STL.128 [R1], R4 ;  /* 0x0000000401007387 */ /* 0x0001e20000100c00 */
[----:B------:R-:W-:-:S02]  /*4b10*/  @P0 IMAD.MOV.U32 R9, RZ, RZ, R12 ;  /* 0x000000ffff090224 */ /* 0x000fc400078e000c */
[----:B------:R-:W-:-:S05]  /*4b20*/  @P0 IMAD.MOV.U32 R11, RZ, RZ, R0 ;  /* 0x000000ffff0b0224 */ /* 0x000fca00078e0000 */
[----:B------:R0:W-:Y:S02]  /*4b30*/  STL.128 [R1+0x10], R8 ;  /* 0x0000100801007387 */ /* 0x0001e40000100c00 */
.L_x_433:
        /* <DEDUP_REMOVED lines=132> */
.L_x_432:
        /* <DEDUP_REMOVED lines=8> */
[----:B------:R-:W4:Y:S01]  /*5400*/  LDC R81, c[0x3][0x198] ;  /* 0x00c06600ff517b82 */ /* 0x000f220000000800 */
[----:B-1----:R-:W-:-:S07]  /*5410*/  MOV R97, R78 ;  /* 0x0000004e00617202 */ /* 0x002fce0000000f00 */
[----:B------:R-:W1:Y:S01]  /*5420*/  LDC R69, c[0x3][0x194] ;  /* 0x00c06500ff457b82 */ /* 0x000e620000000800 */
[----:B--2---:R-:W-:-:S07]  /*5430*/  IMAD.MOV.U32 R96, RZ, RZ, R79 ;  /* 0x000000ffff607224 */ /* 0x004fce00078e004f */
[----:B------:R-:W2:Y:S01]  /*5440*/  LDC R68, c[0x3][0x190] ;  /* 0x00c06400ff447b82 */ /* 0x000ea20000000800 */
[----:B---3--:R-:W-:-:S07]  /*5450*/  IMAD.MOV.U32 R89, RZ, RZ, R80 ;  /* 0x000000ffff597224 */ /* 0x008fce00078e0050 */
[----:B------:R-:W3:Y:S01]  /*5460*/  LDC R67, c[0x3][0x18c] ;  /* 0x00c06300ff437b82 */ /* 0x000ee20000000800 */
[----:B----4-:R-:W-:-:S07]  /*5470*/  MOV R88, R81 ;  /* 0x0000005100587202 */ /* 0x010fce0000000f00 */
[----:B------:R-:W4:Y:S01]  /*5480*/  LDC R66, c[0x3][0x188] ;  /* 0x00c06200ff427b82 */ /* 0x000f220000000800 */
[----:B-1----:R-:W-:Y:S02]  /*5490*/  IMAD.MOV.U32 R82, RZ, RZ, R69 ;  /* 0x000000ffff527224 */ /* 0x002fe400078e0045 */
[----:B--2---:R-:W-:Y:S01]  /*54a0*/  IMAD.MOV.U32 R83, RZ, RZ, R68 ;  /* 0x000000ffff537224 */ /* 0x004fe200078e0044 */
[----:B---3--:R-:W-:Y:S01]  /*54b0*/  MOV R84, R67 ;  /* 0x0000004300547202 */ /* 0x008fe20000000f00 */
[----:B----4-:R-:W-:Y:S01]  /*54c0*/  IMAD.MOV.U32 R85, RZ, RZ, R66 ;  /* 0x000000ffff557224 */ /* 0x010fe200078e0042 */
[----:B------:R-:W-:Y:S06]  /*54d0*/  BRA.U !UP0, `(.L_x_431) ;  /* 0x00000a4908387547 */ /* 0x000fec000b800000 */
[----:B------:R-:W-:Y:S01]  /*54e0*/  IMAD.MOV.U32 R97, RZ, RZ, R78 ;  /* 0x000000ffff617224 */ /* 0x000fe200078e004e */
[----:B------:R-:W-:Y:S01]  /*54f0*/  MOV R0, R78 ;  /* 0x0000004e00007202 */ /* 0x000fe20000000f00 */
[--C-:B------:R-:W-:Y:S01]  /*5500*/  IMAD.MOV.U32 R96, RZ, RZ, R79.reuse ;  /* 0x000000ffff607224 */ /* 0x100fe200078e004f */
[----:B------:R-:W-:Y:S01]  /*5510*/  MOV R89, R80 ;  /* 0x0000005000597202 */ /* 0x000fe20000000f00 */
[----:B------:R-:W-:Y:S01]  /*5520*/  IMAD.MOV.U32 R2, RZ, RZ, R79 ;  /* 0x000000ffff027224 */ /* 0x000fe200078e004f */
[----:B0-----:R-:W-:Y:S01]  /*5530*/  MOV R4, R81 ;  /* 0x0000005100047202 */ /* 0x001fe20000000f00 */
[----:B------:R-:W-:Y:S01]  /*5540*/  IMAD.MOV.U32 R3, RZ, RZ, R80 ;  /* 0x000000ffff037224 */ /* 0x000fe200078e0050 */
[----:B------:R-:W-:Y:S01]  /*5550*/  MOV R83, R68 ;  /* 0x0000004400537202 */ /* 0x000fe20000000f00 */
[----:B------:R-:W-:Y:S01]  /*5560*/  IMAD.MOV.U32 R88, RZ, RZ, R81 ;  /* 0x000000ffff587224 */ /* 0x000fe200078e0051 */
[----:B------:R-:W-:Y:S01]  /*5570*/  MOV R7, R67 ;  /* 0x0000004300077202 */ /* 0x000fe20000000f00 */
[--C-:B------:R-:W-:Y:S01]  /*5580*/  IMAD.MOV.U32 R82, RZ, RZ, R69.reuse ;  /* 0x000000ffff527224 */ /* 0x100fe200078e0045 */
[----:B------:R-:W-:Y:S01]  /*5590*/  CS2R R50, SRZ ;  /* 0x0000000000327805 */ /* 0x000fe2000001ff00 */
[----:B------:R-:W-:Y:S01]  /*55a0*/  IMAD.MOV.U32 R5, RZ, RZ, R69 ;  /* 0x000000ffff057224 */ /* 0x000fe200078e0045 */
[----:B------:R-:W-:Y:S01]  /*55b0*/  CS2R R52, SRZ ;  /* 0x0000000000347805 */ /* 0x000fe2000001ff00 */
[----:B------:R-:W-:Y:S01]  /*55c0*/  IMAD.MOV.U32 R6, RZ, RZ, R68 ;  /* 0x000000ffff067224 */ /* 0x000fe200078e0044 */
[----:B------:R-:W-:Y:S01]  /*55d0*/  CS2R R54, SRZ ;  /* 0x0000000000367805 */ /* 0x000fe2000001ff00 */
[----:B------:R-:W-:Y:S01]  /*55e0*/  IMAD.MOV.U32 R84, RZ, RZ, R67 ;  /* 0x000000ffff547224 */ /* 0x000fe200078e0043 */
[----:B------:R-:W-:Y:S01]  /*55f0*/  CS2R R56, SRZ ;  /* 0x0000000000387805 */ /* 0x000fe2000001ff00 */
[--C-:B------:R-:W-:Y:S01]  /*5600*/  IMAD.MOV.U32 R85, RZ, RZ, R66.reuse ;  /* 0x000000ffff557224 */ /* 0x100fe200078e0042 */
[----:B------:R-:W0:Y:S01]  /*5610*/  LDCU UR8, c[0x3][0x104] ;  /* 0x00c02080ff0877ac */ /* 0x000e220008000800 */
[----:B------:R-:W-:Y:S01]  /*5620*/  IMAD.MOV.U32 R8, RZ, RZ, R66 ;  /* 0x000000ffff087224 */ /* 0x000fe200078e0042 */
[----:B------:R-:W1:Y:S01]  /*5630*/  LDCU UR9, c[0x3][0x100] ;  /* 0x00c02000ff0977ac */ /* 0x000e620008000800 */
[----:B------:R-:W2:Y:S01]  /*5640*/  LDCU.64 UR10, c[0x3][0xe8] ;  /* 0x00c01d00ff0a77ac */ /* 0x000ea20008000a00 */
[----:B------:R-:W3:Y:S01]  /*5650*/  LDCU.128 UR12, c[0x3][0xf0] ;  /* 0x00c01e00ff0c77ac */ /* 0x000ee20008000c00 */
[----:B------:R-:W-:Y:S01]  /*5660*/  UMOV UR4, 0x1 ;  /* 0x0000000100047882 */ /* 0x000fe20000000000 */
[----:B------:R-:W-:-:S05]  /*5670*/  UMOV UR5, URZ ;  /* 0x000000ff00057c82 */ /* 0x000fca0008000000 */
.L_x_668:
[----:B------:R-:W-:-:S04]  /*5680*/  USHF.R.U32.HI UR7, URZ, 0x5, UR6 ;  /* 0x00000005ff077899 */ /* 0x000fc80008011606 */
[----:B------:R-:W-:-:S09]  /*5690*/  ULEA UR7, UR7, UR27, 0x2 ;  /* 0x0000001b07077291 */ /* 0x000fd2000f8e10ff */
[----:B------:R-:W4:Y:S01]  /*56a0*/  LDL R9, [UR7] ;  /* 0x00000007ff097983 */ /* 0x000f220008100800 */
        /* <DEDUP_REMOVED lines=45> */
[----:B------:R-:W-:Y:S01]  /*5980*/  IMAD.MOV.U32 R40, RZ, RZ, R8 ;  /* 0x000000ffff287224 */ /* 0x000fe200078e0008 */
[----:B----4-:R-:W-:-:S04]  /*5990*/  SHF.R.W.U32.HI R9, RZ, UR6, R9 ;  /* 0x00000006ff097c19 */ /* 0x010fc80008011e09 */
[----:B------:R-:W-:Y:S02]  /*59a0*/  LOP3.LUT R11, R9, 0x1, RZ, 0xc0, !PT ;  /* 0x00000001090b7812 */ /* 0x000fe400078ec0ff */
[----:B------:R-:W-:Y:S02]  /*59b0*/  MOV R9, R112 ;  /* 0x0000007000097202 */ /* 0x000fe40000000f00 */
[----:B------:R-:W-:Y:S01]  /*59c0*/  ISETP.NE.U32.AND P0, PT, R11, 0x1, PT ;  /* 0x000000010b00780c */ /* 0x000fe20003f05070 */
[----:B------:R-:W-:-:S12]  /*59d0*/  IMAD.MOV.U32 R11, RZ, RZ, R110 ;  /* 0x000000ffff0b7224 */ /* 0x000fd800078e006e */
        /* <DEDUP_REMOVED lines=660> */
.L_x_436:
        /* <DEDUP_REMOVED lines=23> */
.L_x_437:
        /* <DEDUP_REMOVED lines=533> */
.L_x_438:
        /* <DEDUP_REMOVED lines=23> */
.L_x_439:
        /* <DEDUP_REMOVED lines=587> */
.L_x_440:
        /* <DEDUP_REMOVED lines=23> */
.L_x_441:
        /* <DEDUP_REMOVED lines=588> */
.L_x_442:
        /* <DEDUP_REMOVED lines=23> */
.L_x_443:
        /* <DEDUP_REMOVED lines=591> */
.L_x_444:
        /* <DEDUP_REMOVED lines=23> */
.L_x_445:
        /* <DEDUP_REMOVED lines=587> */
.L_x_446:
        /* <DEDUP_REMOVED lines=23> */
.L_x_447:
        /* <DEDUP_REMOVED lines=591> */
.L_x_448:
        /* <DEDUP_REMOVED lines=23> */
.L_x_449:
        /* <DEDUP_REMOVED lines=589> */
.L_x_450:
        /* <DEDUP_REMOVED lines=23> */
.L_x_451:
        /* <DEDUP_REMOVED lines=68> */
.L_x_452:
        /* <DEDUP_REMOVED lines=17> */
.L_x_453:
        /* <DEDUP_REMOVED lines=669> */
.L_x_455:
        /* <DEDUP_REMOVED lines=22> */
.L_x_456:
        /* <DEDUP_REMOVED lines=604> */
.L_x_457:
        /* <DEDUP_REMOVED lines=22> */
.L_x_458:
        /* <DEDUP_REMOVED lines=64> */
.L_x_459:
        /* <DEDUP_REMOVED lines=23> */
.L_x_460:
        /* <DEDUP_REMOVED lines=61> */
.L_x_461:
        /* <DEDUP_REMOVED lines=22> */
.L_x_462:
        /* <DEDUP_REMOVED lines=594> */
.L_x_463:
        /* <DEDUP_REMOVED lines=22> */
.L_x_464:
        /* <DEDUP_REMOVED lines=65> */
.L_x_465:
        /* <DEDUP_REMOVED lines=23> */
.L_x_466:
        /* <DEDUP_REMOVED lines=64> */
.L_x_467:
        /* <DEDUP_REMOVED lines=23> */
.L_x_468:
        /* <DEDUP_REMOVED lines=64> */
.L_x_469:
        /* <DEDUP_REMOVED lines=22> */
.L_x_470:
        /* <DEDUP_REMOVED lines=53> */
[----:B------:R-:W-:-:S03]  /*22920*/  IADD3.X R57, PT, PT, RZ, RZ, RZ, P0, !PT ;  /* 0x000000ffff397210 */ /* 0x000fc600007fe4ff */
[----:B------:R-:W-:Y:S01]  /*22930*/  IMAD.IADD R7, R62, 0x1, R55 ;  /* 0x000000013e077824 */ /* 0x000fe200078e0237 */
[----:B------:R-:W-:Y:S01]  /*22940*/  IADD3 R51, PT, PT, R69, R51, RZ ;  /* 0x0000003345337210 */ /* 0x000fe20007ffe0ff */
[----:B------:R-:W-:-:S04]  /*22950*/  IMAD.WIDE.U32 R56, R12, R10, R56 ;  /* 0x0000000a0c387225 */ /* 0x000fc800078e0038 */
[----:B------:R-:W-:Y:S01]  /*22960*/  IMAD.MOV.U32 R53, RZ, RZ, RZ ;  /* 0x000000ffff357224 */ /* 0x000fe200078e00ff */
[----:B------:R-:W-:Y:S01]  /*22970*/  IADD3 R57, PT, PT, R70, R57, RZ ;  /* 0x0000003946397210 */ /* 0x000fe20007ffe0ff */
[----:B------:R-:W-:Y:S01]  /*22980*/  IMAD.X R55, RZ, RZ, RZ, P1 ;  /* 0x000000ffff377224 */ /* 0x000fe200008e06ff */
[----:B------:R-:W-:Y:S01]  /*22990*/  IADD3 R56, P1, PT, R51, R56, RZ ;  /* 0x0000003833387210 */ /* 0x000fe20007f3e0ff */
[----:B------:R-:W-:-:S04]  /*229a0*/  IMAD.WIDE.U32 R52, R14, R9, R52 ;  /* 0x000000090e347225 */ /* 0x000fc800078e0034 */
[----:B------:R-:W-:Y:S01]  /*229b0*/  IMAD.WIDE.U32 R54, R76, R43, R54 ;  /* 0x0000002b4c367225 */ /* 0x000fe200078e0036 */
[----:B------:R-:W-:Y:S02]  /*229c0*/  IADD3 R52, P0, PT, R57, R52, RZ ;  /* 0x0000003439347210 */ /* 0x000fe40007f1e0ff */
[----:B------:R-:W-:Y:S01]  /*229d0*/  IADD3.X R57, PT, PT, RZ, RZ, RZ, P1, !PT ;  /* 0x000000ffff397210 */ /* 0x000fe20000ffe4ff */
[----:B------:R-:W-:Y:S02]  /*229e0*/  IMAD.MOV.U32 R51, RZ, RZ, RZ ;  /* 0x000000ffff337224 */ /* 0x000fe400078e00ff */
[----:B------:R-:W-:Y:S02]  /*229f0*/  IMAD.IADD R71, R63, 0x1, R55 ;  /* 0x000000013f477824 */ /* 0x000fe400078e0237 */
[----:B------:R-:W-:Y:S02]  /*22a00*/  HFMA2 R55, -RZ, RZ, 0, 0 ;  /* 0x00000000ff377431 */ /* 0x000fe400000001ff */
[----:B------:R-:W-:-:S04]  /*22a10*/  IMAD.WIDE.U32 R50, R12, R9, R50 ;  /* 0x000000090c327225 */ /* 0x000fc800078e0032 */
[----:B------:R-:W-:Y:S01]  /*22a20*/  IMAD.MOV.U32 R67, RZ, RZ, RZ ;  /* 0x000000ffff437224 */ /* 0x000fe200078e00ff */
[----:B------:R-:W-:Y:S01]  /*22a30*/  IADD3 R50, P1, PT, R7, R50, RZ ;  /* 0x0000003207327210 */ /* 0x000fe20007f3e0ff */
[----:B------:R-:W-:Y:S02]  /*22a40*/  IMAD R7, R54, R65, RZ ;  /* 0x0000004136077224 */ /* 0x000fe400078e02ff */
[----:B------:R-:W-:-:S04]  /*22a50*/  IMAD.WIDE.U32 R56, R11, R11, R56 ;  /* 0x0000000b0b387225 */ /* 0x000fc800078e0038 */
[----:B------:R-:W-:Y:S02]  /*22a60*/  IMAD.IADD R68, R53, 0x1, R67 ;  /* 0x0000000135447824 */ /* 0x000fe400078e0243 */
[----:B------:R-:W-:Y:S02]  /*22a70*/  IMAD.X R53, RZ, RZ, RZ, P0 ;  /* 0x000000ffff357224 */ /* 0x000fe400000e06ff */
[----:B------:R-:W-:Y:S02]  /*22a80*/  IMAD.IADD R73, R70, 0x1, R51 ;  /* 0x0000000146497824 */ /* 0x000fe400078e0233 */
[----:B------:R-:W-:Y:S01]  /*22a90*/  IMAD.HI.U32 R83, R7, R42, R54 ;  /* 0x0000002a07537227 */ /* 0x000fe200078e0036 */
[----:B------:R-:W-:Y:S02]  /*22aa0*/  IADD3 R55, PT, PT, R69, R57, RZ ;  /* 0x0000003945377210 */ /* 0x000fe40007ffe0ff */
[----:B------:R-:W-:Y:S01]  /*22ab0*/  IADD3 R56, P0, PT, R73, R56, RZ ;  /* 0x0000003849387210 */ /* 0x000fe20007f1e0ff */
[----:B------:R-:W-:Y:S01]  /*22ac0*/  IMAD.WIDE.U32 R52, R13, R10, R52 ;  /* 0x0000000a0d347225 */ /* 0x000fe200078e0034 */
[----:B------:R-:W-:-:S03]  /*22ad0*/  CS2R R72, SRZ ;  /* 0x0000000000487805 */ /* 0x000fc6000001ff00 */
        /* <DEDUP_REMOVED lines=9> */
[C---:B------:R-:W-:Y:S01]  /*22b70*/  IMAD.WIDE.U32 R56, R12.reuse, R10, R56 ;  /* 0x0000000a0c387225 */ /* 0x040fe200078e0038 */
[----:B------:R-:W-:Y:S02]  /*22b80*/  IADD3 R50, P2, PT, R71, R50, RZ ;  /* 0x0000003247327210 */ /* 0x000fe40007f5e0ff */
[----:B------:R-:W-:Y:S01]  /*22b90*/  IADD3 R75, PT, PT, R61, R51, RZ ;  /* 0x000000333d4b7210 */ /* 0x000fe20007ffe0ff */
[----:B------:R-:W-:Y:S01]  /*22ba0*/  IMAD.IADD R54, R69, 0x1, R73 ;  /* 0x0000000145367824 */ /* 0x000fe200078e0249 */
[----:B------:R-:W-:Y:S01]  /*22bb0*/  IADD3.X R69, PT, PT, RZ, RZ, RZ, P0, !PT ;  /* 0x000000ffff457210 */ /* 0x000fe200007fe4ff */
[----:B------:R-:W-:-:S04]  /*22bc0*/  IMAD.WIDE.U32 R52, R12, R11, R52 ;  /* 0x0000000b0c347225 */ /* 0x000fc800078e0034 */
[----:B------:R-:W-:Y:S02]  /*22bd0*/  IMAD.IADD R57, R70, 0x1, R57 ;  /* 0x0000000146397824 */ /* 0x000fe400078e0239 */
[----:B------:R-:W-:Y:S02]  /*22be0*/  IMAD.X R51, RZ, RZ, RZ, P2 ;  /* 0x000000ffff337224 */ /* 0x000fe400010e06ff */
[----:B------:R-:W-:Y:S01]  /*22bf0*/  IMAD.WIDE.U32 R68, R14, R10, R68 ;  /* 0x0000000a0e447225 */ /* 0x000fe200078e0044 */
[----:B------:R-:W-:-:S03]  /*22c00*/  IADD3 R52, P1, PT, R57, R52, RZ ;  /* 0x0000003439347210 */ /* 0x000fc60007f3e0ff */
[----:B------:R-:W-:Y:S02]  /*22c10*/  IMAD.IADD R53, R70, 0x1, R53 ;  /* 0x0000000146357824 */ /* 0x000fe400078e0235 */
[----:B------:R-:W-:Y:S02]  /*22c20*/  IMAD.MOV.U32 R57, RZ, RZ, RZ ;  /* 0x000000ffff397224 */ /* 0x000fe400078e00ff */
[----:B------:R-:W-:Y:S01]  /*22c30*/  IMAD.IADD R55, R64, 0x1, R83 ;  /* 0x0000000140377824 */ /* 0x000fe200078e0253 */
[----:B------:R-:W-:Y:S01]  /*22c40*/  IADD3 R68, P0, PT, R53, R68, RZ ;  /* 0x0000004435447210 */ /* 0x000fe20007f1e0ff */
[----:B------:R-:W-:-:S04]  /*22c50*/  IMAD.WIDE.U32 R50, R76, R44, R50 ;  /* 0x0000002c4c327225 */ /* 0x000fc800078e0032 */
[----:B------:R-:W-:Y:S01]  /*22c60*/  IMAD.WIDE.U32 R56, R13, R9, R56 ;  /* 0x000000090d387225 */ /* 0x000fe200078e0038 */
[----:B------:R-:W-:Y:S02]  /*22c70*/  IADD3 R50, P2, PT, R55, R50, RZ ;  /* 0x0000003237327210 */ /* 0x000fe40007f5e0ff */
[----:B------:R-:W-:Y:S01]  /*22c80*/  MOV R55, RZ ;  /* 0x000000ff00377202 */ /* 0x000fe20000000f00 */
[----:B------:R-:W-:Y:S01]  /*22c90*/  IMAD.X R53, RZ, RZ, RZ, P1 ;  /* 0x000000ffff357224 */ /* 0x000fe200008e06ff */
[----:B------:R-:W-:Y:S01]  /*22ca0*/  IADD3 R71, PT, PT, R62, R51, RZ ;  /* 0x000000333e477210 */ /* 0x000fe20007ffe0ff */
[----:B------:R-:W-:Y:S01]  /*22cb0*/  IMAD.IADD R51, R8, 0x1, R57 ;  /* 0x0000000108337824 */ /* 0x000fe200078e0239 */
        /* <DEDUP_REMOVED lines=29> */
[----:B------:R-:W-:Y:S01]  /*22e90*/  IADD3 R51, PT, PT, R8, R53, RZ ;  /* 0x0000003508337210 */ /* 0x000fe20007ffe0ff */
[----:B------:R-:W-:-:S04]  /*22ea0*/  IMAD.WIDE.U32 R68, R12, R12, R68 ;  /* 0x0000000c0c447225 */ /* 0x000fc800078e0044 */
[----:B------:R-:W-:Y:S01]  /*22eb0*/  IMAD.X R55, RZ, RZ, RZ, P1 ;  /* 0x000000ffff377224 */ /* 0x000fe200008e06ff */
[----:B------:R-:W-:Y:S01]  /*22ec0*/  IADD3 R68, P2, PT, R51, R68, RZ ;  /* 0x0000004433447210 */ /* 0x000fe20007f5e0ff */
[----:B------:R-:W-:Y:S01]  /*22ed0*/  IMAD.IADD R69, R70, 0x1, R69 ;  /* 0x0000000146457824 */ /* 0x000fe200078e0245 */
[----:B------:R-:W-:Y:S01]  /*22ee0*/  IADD3.X R51, PT, PT, RZ, RZ, RZ, P0, !PT ;  /* 0x000000ffff337210 */ /* 0x000fe200007fe4ff */
[----:B------:R-:W-:-:S04]  /*22ef0*/  IMAD.WIDE.U32 R54, R14, R11, R54 ;  /* 0x0000000b0e367225 */ /* 0x000fc800078e0036 */
        /* <DEDUP_REMOVED lines=14> */
[----:B------:R-:W-:Y:S01]  /*22fe0*/  IADD3 R89, PT, PT, R72, R51, RZ ;  /* 0x0000003348597210 */ /* 0x000fe20007ffe0ff */
[----:B------:R-:W-:Y:S02]  /*22ff0*/  IMAD.IADD R55, R67, 0x1, R55 ;  /* 0x0000000143377824 */ /* 0x000fe400078e0237 */
        /* <DEDUP_REMOVED lines=11> */
[----:B------:R-:W-:Y:S01]  /*230b0*/  IMAD.WIDE.U32 R54, R13, R12, R54 ;  /* 0x0000000c0d367225 */ /* 0x000fe200078e0036 */
[----:B------:R-:W-:Y:S02]  /*230c0*/  IADD3 R97, PT, PT, R59, R53, RZ ;  /* 0x000000353b617210 */ /* 0x000fe40007ffe0ff */
[----:B------:R-:W-:Y:S01]  /*230d0*/  IADD3.X R53, PT, PT, RZ, RZ, RZ, P3, !PT ;  /* 0x000000ffff357210 */ /* 0x000fe20001ffe4ff */
[----:B------:R-:W-:Y:S01]  /*230e0*/  IMAD.IADD R83, R62, 0x1, R57 ;  /* 0x000000013e537824 */ /* 0x000fe200078e0239 */
[----:B------:R-:W-:Y:S01]  /*230f0*/  IADD3 R54, P0, PT, R69, R54, RZ ;  /* 0x0000003645367210 */ /* 0x000fe20007f1e0ff */
[----:B------:R-:W-:-:S04]  /*23100*/  IMAD.WIDE.U32 R50, R15, R11, R50 ;  /* 0x0000000b0f327225 */ /* 0x000fc800078e0032 */
        /* <DEDUP_REMOVED lines=26> */
[----:B------:R-:W-:Y:S01]  /*232b0*/  IMAD.X R55, RZ, RZ, RZ, P2 ;  /* 0x000000ffff377224 */ /* 0x000fe200010e06ff */
[----:B------:R-:W-:Y:S01]  /*232c0*/  IADD3 R57, PT, PT, R73, R57, RZ ;  /* 0x0000003949397210 */ /* 0x000fe20007ffe0ff */
        /* <DEDUP_REMOVED lines=8> */
[----:B------:R-:W-:Y:S01]  /*23350*/  IADD3.X R57, PT, PT, RZ, RZ, RZ, P0, !PT ;  /* 0x000000ffff397210 */ /* 0x000fe200007fe4ff */
[----:B------:R-:W-:Y:S02]  /*23360*/  IMAD.IADD R88, R72, 0x1, R71 ;  /* 0x0000000148587824 */ /* 0x000fe400078e0247 */
[----:B------:R-:W-:-:S04]  /*23370*/  IMAD.WIDE.U32 R70, R7, R45, R52 ;  /* 0x0000002d07467225 */ /* 0x000fc800078e0034 */
[----:B------:R-:W-:Y:S02]  /*23380*/  IMAD.IADD R55, R67, 0x1, R55 ;  /* 0x0000000143377824 */ /* 0x000fe400078e0237 */
        /* <DEDUP_REMOVED lines=18> */
[----:B------:R-:W-:Y:S01]  /*234b0*/  IMAD.WIDE.U32 R70, R75, R44, R70 ;  /* 0x0000002c4b467225 */ /* 0x000fe200078e0046 */
[----:B------:R-:W-:-:S03]  /*234c0*/  IADD3 R69, PT, PT, R73, R55, RZ ;  /* 0x0000003749457210 */ /* 0x000fc60007ffe0ff */
[----:B------:R-:W-:Y:S01]  /*234d0*/  IMAD.X R57, RZ, RZ, RZ, P2 ;  /* 0x000000ffff397224 */ /* 0x000fe200010e06ff */
[----:B------:R-:W-:Y:S01]  /*234e0*/  IADD3 R8, P0, PT, R51, R70, RZ ;  /* 0x0000004633087210 */ /* 0x000fe20007f1e0ff */
        /* <DEDUP_REMOVED lines=9> */
[----:B------:R-:W-:Y:S02]  /*23580*/  IADD3.X R53, PT, PT, RZ, RZ, RZ, P3, !PT ;  /* 0x000000ffff357210 */ /* 0x000fe40001ffe4ff */
[----:B------:R-:W-:Y:S01]  /*23590*/  IADD3.X R69, PT, PT, RZ, RZ, RZ, P1, !PT ;  /* 0x000000ffff457210 */ /* 0x000fe20000ffe4ff */
[----:B------:R-:W-:Y:S01]  /*235a0*/  IMAD.WIDE.U32 R54, R16, R9, R54 ;  /* 0x0000000910367225 */ /* 0x000fe200078e0036 */
[----:B------:R-:W-:-:S03]  /*235b0*/  IADD3 R50, P4, PT, R83, R50, RZ ;  /* 0x0000003253327210 */ /* 0x000fc60007f9e0ff */
[----:B------:R-:W-:Y:S01]  /*235c0*/  IMAD.IADD R9, R72, 0x1, R55 ;  /* 0x0000000148097824 */ /* 0x000fe200078e0237 */
[----:B------:R-:W-:Y:S01]  /*235d0*/  IADD3 R54, P3, PT, R97, R54, RZ ;  /* 0x0000003661367210 */ /* 0x000fe20007f7e0ff */
[----:B------:R-:W-:-:S04]  /*235e0*/  IMAD.WIDE.U32 R52, R15, R11, R52 ;  /* 0x0000000b0f347225 */ /* 0x000fc800078e0034 */
[----:B------:R-:W-:Y:S01]  /*235f0*/  IMAD.IADD R89, R59, 0x1, R51 ;  /* 0x000000013b597824 */ /* 0x000fe200078e0233 */
        /* <DEDUP_REMOVED lines=10> */
[----:B------:R-:W-:Y:S02]  /*236a0*/  IMAD.X R57, RZ, RZ, RZ, P2 ;  /* 0x000000ffff397224 */ /* 0x000fe400010e06ff */
[----:B------:R-:W-:Y:S01]  /*236b0*/  IMAD.IADD R97, R72, 0x1, R69 ;  /* 0x0000000148617824 */ /* 0x000fe200078e0245 */
[----:B------:R-:W-:Y:S01]  /*236c0*/  IADD3.X R69, PT, PT, RZ, RZ, RZ, P1, !PT ;  /* 0x000000ffff457210 */ /* 0x000fe20000ffe4ff */
[----:B------:R-:W-:Y:S02]  /*236d0*/  IMAD.IADD R71, R63, 0x1, R9 ;  /* 0x000000013f477824 */ /* 0x000fe400078e0209 */
        /* <DEDUP_REMOVED lines=9> */
[----:B------:R-:W-:-:S04]  /*23770*/  IMAD.WIDE.U32 R68, R15, R13, R68 ;  /* 0x0000000d0f447225 */ /* 0x000fc800078e0044 */
[----:B------:R-:W-:Y:S01]  /*23780*/  IMAD.IADD R83, R60, 0x1, R51 ;  /* 0x000000013c537824 */ /* 0x000fe200078e0233 */
[----:B------:R-:W-:Y:S01]  /*23790*/  IADD3.X R51, PT, PT, RZ, RZ, RZ, P4, !PT ;  /* 0x000000ffff337210 */ /* 0x000fe200027fe4ff */
[----:B------:R-:W-:Y:S01]  /*237a0*/  IMAD.X R53, RZ, RZ, RZ, P3 ;  /* 0x000000ffff357224 */ /* 0x000fe200018e06ff */
[----:B------:R-:W-:Y:S01]  /*237b0*/  IADD3 R68, P3, PT, R57, R68, RZ ;  /* 0x0000004439447210 */ /* 0x000fe20007f7e0ff */
[----:B------:R-:W-:Y:S02]  /*237c0*/  IMAD.X R9, RZ, RZ, RZ, P0 ;  /* 0x000000ffff097224 */ /* 0x000fe400000e06ff */
[----:B------:R-:W-:-:S04]  /*237d0*/  IMAD.WIDE.U32 R52, R16, R10, R52 ;  /* 0x0000000a10347225 */ /* 0x000fc800078e0034 */
[----:B------:R-:W-:Y:S01]  /*237e0*/  IMAD.WIDE.U32 R50, R75, R45, R50 ;  /* 0x0000002d4b327225 */ /* 0x000fe200078e0032 */
[----:B------:R-:W-:-:S03]  /*237f0*/  IADD3 R53, PT, PT, R72, R53, RZ ;  /* 0x0000003548357210 */ /* 0x000fc60007ffe0ff */
        /* <DEDUP_REMOVED lines=8> */
[----:B------:R-:W-:Y:S01]  /*23880*/  IMAD.WIDE.U32 R54, R76, R48, R54 ;  /* 0x000000304c367225 */ /* 0x000fe200078e0036 */
[----:B------:R-:W-:-:S03]  /*23890*/  IADD3 R8, P3, PT, R53, R8, RZ ;  /* 0x0000000835087210 */ /* 0x000fc60007f7e0ff */
[----:B------:R-:W-:Y:S01]  /*238a0*/  IMAD.IADD R9, R73, 0x1, R9 ;  /* 0x0000000149097824 */ /* 0x000fe200078e0209 */
[----:B------:R-:W-:Y:S01]  /*238b0*/  IADD3 R52, PT, PT, R58, R55, RZ ;  /* 0x000000373a347210 */ /* 0x000fe20007ffe0ff */
[----:B------:R-:W-:Y:S01]  /*238c0*/  IMAD.WIDE.U32 R68, R14, R14, R68 ;  /* 0x0000000e0e447225 */ /* 0x000fe200078e0044 */
[----:B------:R-:W-:Y:S02]  /*238d0*/  IADD3 R10, P6, PT, R83, R54, RZ ;  /* 0x00000036530a7210 */ /* 0x000fe40007fde0ff */
[----:B------:R-:W-:Y:S01]  /*238e0*/  IADD3 R52, P4, PT, R52, R89, RZ ;  /* 0x0000005934347210 */ /* 0x000fe20007f9e0ff */
[----:B------:R-:W-:Y:S02]  /*238f0*/  IMAD.IADD R71, R61, 0x1, R51 ;  /* 0x000000013d477824 */ /* 0x000fe400078e0233 */
[----:B------:R-:W-:Y:S02]  /*23900*/  IMAD.X R51, RZ, RZ, RZ, P2 ;  /* 0x000000ffff337224 */ /* 0x000fe400010e06ff */
[----:B------:R-:W-:Y:S01]  /*23910*/  IMAD.X R57, RZ, RZ, RZ, P1 ;  /* 0x000000ffff397224 */ /* 0x000fe200008e06ff */
[----:B------:R-:W-:Y:S01]  /*23920*/  IADD3 R68, P1, PT, R9, R68, RZ ;  /* 0x0000004409447210 */ /* 0x000fe20007f3e0ff */
[----:B------:R-:W-:Y:S01]  /*23930*/  IMAD.IADD R53, R64, 0x1, R99 ;  /* 0x0000000140357824 */ /* 0x000fe200078e0263 */
[----:B------:R-:W-:Y:S01]  /*23940*/  IADD3.X R9, PT, PT, RZ, RZ, RZ, P3, !PT ;  /* 0x000000ffff097210 */ /* 0x000fe20001ffe4ff */
[----:B------:R-:W-:-:S04]  /*23950*/  IMAD.WIDE.U32 R50, R80, R44, R50 ;  /* 0x0000002c50327225 */ /* 0x000fc800078e0032 */
[C---:B------:R-:W-:Y:S01]  /*23960*/  IMAD.WIDE.U32 R56, R16.reuse, R13, R56 ;  /* 0x0000000d10387225 */ /* 0x040fe200078e0038 */
[----:B------:R-:W-:Y:S02]  /*23970*/  IADD3 R50, P3, PT, R53, R50, RZ ;  /* 0x0000003235327210 */ /* 0x000fe40007f7e0ff */
[----:B------:R-:W-:Y:S01]  /*23980*/  IADD3.X R53, PT, PT, RZ, RZ, RZ, P4, !PT ;  /* 0x000000ffff357210 */ /* 0x000fe200027fe4ff */
[----:B------:R-:W-:Y:S02]  /*23990*/  IMAD.IADD R55, R67, 0x1, R69 ;  /* 0x0000000143377824 */ /* 0x000fe400078e0245 */
[----:B------:R-:W-:-:S03]  /*239a0*/  IMAD.WIDE.U32 R8, R16, R11, R8 ;  /* 0x0000000b10087225 */ /* 0x000fc600078e0008 */
[----:B------:R-:W-:Y:S01]  /*239b0*/  IADD3 R54, P5, PT, R55, R56, RZ ;  /* 0x0000003837367210 */ /* 0x000fe20007fbe0ff */
[----:B------:R-:W-:Y:S01]  /*239c0*/  IMAD.X R11, RZ, RZ, RZ, P6 ;  /* 0x000000ffff0b7224 */ /* 0x000fe200030e06ff */
[----:B------:R-:W-:Y:S01]  /*239d0*/  IADD3.X R55, PT, PT, RZ, RZ, RZ, P0, !PT ;  /* 0x000000ffff377210 */ /* 0x000fe200007fe4ff */
[----:B------:R-:W-:Y:S02]  /*239e0*/  IMAD.X R69, RZ, RZ, RZ, P1 ;  /* 0x000000ffff457224 */ /* 0x000fe400008e06ff */
[----:B------:R-:W-:-:S04]  /*239f0*/  IMAD.WIDE.U32 R10, R7, R47, R10 ;  /* 0x0000002f070a7225 */ /* 0x000fc800078e000a */
[----:B------:R-:W-:Y:S02]  /*23a00*/  IMAD.IADD R83, R72, 0x1, R57 ;  /* 0x0000000148537824 */ /* 0x000fe400078e0239 */
[----:B------:R-:W-:-:S04]  /*23a10*/  IMAD.WIDE.U32 R52, R76, R49, R52 ;  /* 0x000000314c347225 */ /* 0x000fc800078e0034 */
[----:B------:R-:W-:Y:S01]  /*23a20*/  IMAD.IADD R57, R62, 0x1, R51 ;  /* 0x000000013e397824 */ /* 0x000fe200078e0233 */
[----:B------:R-:W-:Y:S01]  /*23a30*/  IADD3 R51, P2, PT, R55, R8, RZ ;  /* 0x0000000837337210 */ /* 0x000fe20007f5e0ff */
[----:B------:R-:W-:Y:S01]  /*23a40*/  IMAD.IADD R9, R72, 0x1, R9 ;  /* 0x0000000148097824 */ /* 0x000fe200078e0209 */
[----:B------:R-:W-:Y:S01]  /*23a50*/  IADD3 R8, P0, PT, R71, R10, RZ ;  /* 0x0000000a47087210 */ /* 0x000fe20007f1e0ff */
[----:B------:R-:W-:Y:S01]  /*23a60*/  IMAD.WIDE.U32 R68, R15, R13, R68 ;  /* 0x0000000d0f447225 */ /* 0x000fe200078e0044 */
[----:B------:R-:W-:Y:S02]  /*23a70*/  IADD3 R56, PT, PT, R41, R53, RZ ;  /* 0x0000003529387210 */ /* 0x000fe40007ffe0ff */
[----:B------:R-:W-:Y:S01]  /*23a80*/  IADD3.X R55, PT, PT, RZ, RZ, RZ, P5, !PT ;  /* 0x000000ffff377210 */ /* 0x000fe20002ffe4ff */
        /* <DEDUP_REMOVED lines=8> */
[----:B------:R-:W-:Y:S01]  /*23b10*/  IMAD.IADD R67, R73, 0x1, R69 ;  /* 0x0000000149437824 */ /* 0x000fe200078e0245 */
[----:B------:R-:W-:Y:S01]  /*23b20*/  IADD3.X R69, PT, PT, RZ, RZ, RZ, P1, !PT ;  /* 0x000000ffff457210 */ /* 0x000fe20000ffe4ff */
[----:B------:R-:W-:-:S03]  /*23b30*/  IMAD.WIDE.U32 R8, R75, R46, R8 ;  /* 0x0000002e4b087225 */ /* 0x000fc600078e0008 */
[----:B------:R-:W-:Y:S01]  /*23b40*/  IADD3 R52, P5, PT, R67, R54, RZ ;  /* 0x0000003643347210 */ /* 0x000fe20007fbe0ff */
[----:B------:R-:W-:Y:S01]  /*23b50*/  IMAD.WIDE.U32 R50, R70, R43, R50 ;  /* 0x0000002b46327225 */ /* 0x000fe200078e0032 */
[----:B------:R-:W-:Y:S02]  /*23b60*/  IADD3 R8, P3, PT, R57, R8, RZ ;  /* 0x0000000839087210 */ /* 0x000fe40007f7e0ff */
[----:B------:R-:W-:Y:S01]  /*23b70*/  IADD3.X R53, PT, PT, RZ, RZ, RZ, P5, !PT ;  /* 0x000000ffff357210 */ /* 0x000fe20002ffe4ff */
[----:B------:R-:W-:Y:S02]  /*23b80*/  IMAD.IADD R67, R63, 0x1, R51 ;  /* 0x000000013f437824 */ /* 0x000fe400078e0233 */
[----:B------:R-:W-:Y:S02]  /*23b90*/  IMAD R57, R50, R65, RZ ;  /* 0x0000004132397224 */ /* 0x000fe400078e02ff */
[----:B------:R-:W-:Y:S02]  /*23ba0*/  IMAD.MOV.U32 R51, RZ, RZ, RZ ;  /* 0x000000ffff337224 */ /* 0x000fe400078e00ff */
[----:B------:R-:W-:-:S02]  /*23bb0*/  IMAD.IADD R54, R73, 0x1, R55 ;  /* 0x0000000149367824 */ /* 0x000fc400078e0237 */
[----:B------:R-:W-:-:S03]  /*23bc0*/  IMAD.HI.U32 R71, R57, R42, R50 ;  /* 0x0000002a39477227 */ /* 0x000fc600078e0032 */
[----:B------:R-:W-:Y:S01]  /*23bd0*/  IADD3 R54, P1, PT, R54, R83, RZ ;  /* 0x0000005336367210 */ /* 0x000fe20007f3e0ff */
[----:B------:R-:W-:-:S04]  /*23be0*/  IMAD.WIDE.U32 R68, R16, R12, R68 ;  /* 0x0000000c10447225 */ /* 0x000fc800078e0044 */
[----:B------:R-:W-:Y:S02]  /*23bf0*/  IMAD.X R51, RZ, RZ, RZ, P2 ;  /* 0x000000ffff337224 */ /* 0x000fe400010e06ff */
[----:B------:R-:W-:-:S03]  /*23c00*/  IMAD.WIDE.U32 R10, R7, R48, R10 ;  /* 0x00000030070a7225 */ /* 0x000fc600078e000a */
[----:B------:R-:W-:Y:S01]  /*23c10*/  IADD3 R12, P2, PT, R51, R68, RZ ;  /* 0x00000044330c7210 */ /* 0x000fe20007f5e0ff */
[----:B------:R-:W-:Y:S01]  /*23c20*/  IMAD.WIDE.U32 R52, R15, R14, R52 ;  /* 0x0000000e0f347225 */ /* 0x000fe200078e0034 */
[----:B------:R-:W-:-:S03]  /*23c30*/  IADD3 R11, PT, PT, R58, R11, RZ ;  /* 0x0000000b3a0b7210 */ /* 0x000fc60007ffe0ff */
        /* <DEDUP_REMOVED lines=53> */
[----:B------:R-:W-:Y:S01]  /*23f90*/  IMAD.IADD R51, R58, 0x1, R51 ;  /* 0x000000013a337824 */ /* 0x000fe200078e0233 */
[----:B------:R-:W-:Y:S01]  /*23fa0*/  IADD3.X R11, PT, PT, RZ, RZ, RZ, P1, !PT ;  /* 0x000000ffff0b7210 */ /* 0x000fe20000ffe4ff */
[----:B------:R-:W-:Y:S01]  /*23fb0*/  IMAD.X R14, RZ, RZ, RZ, P3 ;  /* 0x000000ffff0e7224 */ /* 0x000fe200018e06ff */
[----:B------:R-:W-:Y:S01]  /*23fc0*/  IADD3 R7, P0, PT, R7, R12, RZ ;  /* 0x0000000c07077210 */ /* 0x000fe20007f1e0ff */
[----:B------:R-:W-:Y:S01]  /*23fd0*/  IMAD.WIDE.U32 R8, R57, R43, R8 ;  /* 0x0000002b39087225 */ /* 0x000fe200078e0008 */
[----:B------:R-:W-:Y:S02]  /*23fe0*/  IADD3 R12, P3, PT, R51, R56, RZ ;  /* 0x00000038330c7210 */ /* 0x000fe40007f7e0ff */
[----:B------:R-:W-:Y:S01]  /*23ff0*/  IADD3 R14, P1, PT, R14, R7, RZ ;  /* 0x000000070e0e7210 */ /* 0x000fe20007f3e0ff */
[----:B------:R-:W-:Y:S01]  /*24000*/  IMAD.WIDE.U32 R10, R70, R45, R10 ;  /* 0x0000002d460a7225 */ /* 0x000fe200078e000a */
[----:B------:R-:W-:-:S03]  /*24010*/  IADD3.X R51, PT, PT, RZ, RZ, RZ, P5, !PT ;  /* 0x000000ffff337210 */ /* 0x000fc60002ffe4ff */
[----:B------:R-:W-:Y:S02]  /*24020*/  IMAD.IADD R7, R63, 0x1, R9 ;  /* 0x000000013f077824 */ /* 0x000fe400078e0209 */
[C---:B------:R-:W-:Y:S02]  /*24030*/  IMAD.IADD R69, R72.reuse, 0x1, R13 ;  /* 0x0000000148457824 */ /* 0x040fe400078e020d */
[----:B------:R-:W-:Y:S02]  /*24040*/  IMAD.IADD R55, R72, 0x1, R55 ;  /* 0x0000000148377824 */ /* 0x000fe400078e0237 */
[----:B------:R-:W-:Y:S01]  /*24050*/  IMAD.X R13, RZ, RZ, RZ, P3 ;  /* 0x000000ffff0d7224 */ /* 0x000fe200018e06ff */
[----:B------:R-:W-:Y:S01]  /*24060*/  IADD3 R10, P3, PT, R7, R10, RZ ;  /* 0x0000000a070a7210 */ /* 0x000fe20007f7e0ff */
[----:B------:R-:W-:Y:S01]  /*24070*/  IMAD.IADD R11, R61, 0x1, R11 ;  /* 0x000000013d0b7824 */ /* 0x000fe200078e020b */
[----:B------:R-:W-:Y:S01]  /*24080*/  IADD3 R52, P2, PT, R52, R55, RZ ;  /* 0x0000003734347210 */ /* 0x000fe20007f5e0ff */
[----:B------:R-:W-:-:S02]  /*24090*/  IMAD R7, R8, R65, RZ ;  /* 0x0000004108077224 */ /* 0x000fc400078e02ff */
[----:B------:R-:W-:Y:S01]  /*240a0*/  IMAD.WIDE.U32 R50, R80, R47, R50 ;  /* 0x0000002f50327225 */ /* 0x000fe200078e0032 */
[----:B------:R-:W-:-:S03]  /*240b0*/  IADD3.X R53, PT, PT, RZ, RZ, RZ, P2, !PT ;  /* 0x000000ffff357210 */ /* 0x000fc600017fe4ff */
[----:B------:R-:W-:Y:S02]  /*240c0*/  IMAD.MOV.U32 R9, RZ, RZ, RZ ;  /* 0x000000ffff097224 */ /* 0x000fe400078e00ff */
[----:B------:R-:W-:-:S04]  /*240d0*/  IMAD.WIDE.U32 R12, R75, R49, R12 ;  /* 0x000000314b0c7225 */ /* 0x000fc800078e000c */
[----:B------:R-:W-:Y:S01]  /*240e0*/  IMAD.HI.U32 R71, R7, R42, R8 ;  /* 0x0000002a07477227 */ /* 0x000fe200078e0008 */
[----:B------:R-:W-:Y:S02]  /*240f0*/  IADD3 R8, P5, PT, R11, R50, RZ ;  /* 0x000000320b087210 */ /* 0x000fe40007fbe0ff */
        /* <DEDUP_REMOVED lines=10> */
[----:B------:R-:W-:Y:S01]  /*241a0*/  IADD3 R12, P6, PT, R69, R52, RZ ;  /* 0x00000034450c7210 */ /* 0x000fe20007fde0ff */
[----:B------:R-:W-:Y:S01]  /*241b0*/  IMAD.WIDE.U32 R8, R70, R46, R8 ;  /* 0x0000002e46087225 */ /* 0x000fe200078e0008 */
[----:B------:R-:W-:Y:S02]  /*241c0*/  IADD3.X R69, PT, PT, RZ, RZ, RZ, P1, !PT ;  /* 0x000000ffff457210 */ /* 0x000fe40000ffe4ff */
[----:B------:R-:W-:Y:S01]  /*241d0*/  IADD3 R10, P5, PT, R13, R10, RZ ;  /* 0x0000000a0d0a7210 */ /* 0x000fe20007fbe0ff */
[----:B------:R-:W-:Y:S01]  /*241e0*/  IMAD.IADD R11, R62, 0x1, R11 ;  /* 0x000000013e0b7824 */ /* 0x000fe200078e020b */
[----:B------:R-:W-:Y:S01]  /*241f0*/  IADD3 R9, PT, PT, R60, R9, RZ ;  /* 0x000000093c097210 */ /* 0x000fe20007ffe0ff */
[----:B------:R-:W-:Y:S02]  /*24200*/  IMAD.X R67, RZ, RZ, RZ, P4 ;  /* 0x000000ffff437224 */ /* 0x000fe400020e06ff */
[----:B------:R-:W-:Y:S01]  /*24210*/  IMAD.WIDE.U32 R50, R80, R48, R50 ;  /* 0x0000003050327225 */ /* 0x000fe200078e0032 */
[----:B------:R-:W-:-:S02]  /*24220*/  IADD3 R8, P3, PT, R11, R8, RZ ;  /* 0x000000080b087210 */ /* 0x000fc40007f7e0ff */
        /* <DEDUP_REMOVED lines=8> */
[----:B------:R-:W-:Y:S02]  /*242b0*/  IMAD.X R51, RZ, RZ, RZ, P6 ;  /* 0x000000ffff337224 */ /* 0x000fe400030e06ff */
[----:B------:R-:W-:-:S04]  /*242c0*/  IMAD.WIDE.U32 R8, R57, R45, R8 ;  /* 0x0000002d39087225 */ /* 0x000fc800078e0008 */
[----:B------:R-:W-:Y:S01]  /*242d0*/  IMAD.WIDE.U32 R12, R16, R15, R12 ;  /* 0x0000000f100c7225 */ /* 0x000fe200078e000c */
[----:B------:R-:W-:Y:S02]  /*242e0*/  IADD3.X R15, PT, PT, RZ, RZ, RZ, P3, !PT ;  /* 0x000000ffff0f7210 */ /* 0x000fe40001ffe4ff */
[----:B------:R-:W-:Y:S01]  /*242f0*/  IADD3 R9, PT, PT, R61, R9, RZ ;  /* 0x000000093d097210 */ /* 0x000fe20007ffe0ff */
[----:B------:R-:W-:Y:S02]  /*24300*/  IMAD.IADD R55, R63, 0x1, R11 ;  /* 0x000000013f377824 */ /* 0x000fe400078e020b */
        /* <DEDUP_REMOVED lines=32> */
[----:B------:R-:W-:Y:S01]  /*24510*/  IADD3.X R71, PT, PT, RZ, RZ, RZ, P5, !PT ;  /* 0x000000ffff477210 */ /* 0x000fe20002ffe4ff */
[----:B------:R-:W-:-:S04]  /*24520*/  IMAD.WIDE.U32 R14, R57, R47, R14 ;  /* 0x0000002f390e7225 */ /* 0x000fc800078e000e */
        /* <DEDUP_REMOVED lines=16> */
[----:B------:R-:W-:Y:S02]  /*24630*/  IADD3.X R55, PT, PT, RZ, RZ, RZ, P2, !PT ;  /* 0x000000ffff377210 */ /* 0x000fe400017fe4ff */
[----:B------:R-:W-:Y:S01]  /*24640*/  IADD3 R53, P2, PT, R53, R52, RZ ;  /* 0x0000003435357210 */ /* 0x000fe20007f5e0ff */
[----:B------:R-:W-:-:S04]  /*24650*/  IMAD.WIDE.U32 R12, R7, R46, R12 ;  /* 0x0000002e070c7225 */ /* 0x000fc800078e000c */
[----:B------:R-:W-:Y:S01]  /*24660*/  IMAD.IADD R83, R60, 0x1, R13 ;  /* 0x000000013c537824 */ /* 0x000fe200078e020d */
[----:B------:R-:W-:Y:S01]  /*24670*/  MOV R68, R12 ;  /* 0x0000000c00447202 */ /* 0x000fe20000000f00 */
        /* <DEDUP_REMOVED lines=12> */
[----:B------:R-:W-:Y:S01]  /*24740*/  IMAD.WIDE.U32 R14, R7, R47, R14 ;  /* 0x0000002f070e7225 */ /* 0x000fe200078e000e */
[----:B------:R-:W-:-:S03]  /*24750*/  IADD3 R71, P1, PT, R71, R16, RZ ;  /* 0x0000001047477210 */ /* 0x000fc60007f3e0ff */
        /* <DEDUP_REMOVED lines=8> */
[----:B------:R-:W-:Y:S02]  /*247e0*/  IADD3 R16, P4, PT, R16, R57, RZ ;  /* 0x0000003910107210 */ /* 0x000fe40007f9e0ff */
[----:B------:R-:W-:Y:S02]  /*247f0*/  IADD3.X R57, PT, PT, RZ, RZ, RZ, P6, !PT ;  /* 0x000000ffff397210 */ /* 0x000fe400037fe4ff */
[----:B------:R-:W-:Y:S01]  /*24800*/  IADD3 R71, P6, PT, R71, R16, RZ ;  /* 0x0000001047477210 */ /* 0x000fe20007fde0ff */
[----:B------:R-:W-:-:S02]  /*24810*/  IMAD.X R16, RZ, RZ, RZ, P5 ;  /* 0x000000ffff107224 */ /* 0x000fc400028e06ff */
[----:B------:R-:W-:Y:S01]  /*24820*/  IMAD.WIDE.U32 R52, R7, R48, R56 ;  /* 0x0000003007347225 */ /* 0x000fe200078e0038 */
[----:B------:R-:W-:Y:S02]  /*24830*/  IADD3 R54, P2, PT, R54, R71, RZ ;  /* 0x0000004736367210 */ /* 0x000fe40007f5e0ff */
[----:B------:R-:W-:Y:S01]  /*24840*/  IADD3 R16, PT, PT, R16, R72, R55 ;  /* 0x0000004810107210 */ /* 0x000fe20007ffe037 */
        /* <DEDUP_REMOVED lines=49> */
.L_x_471:
        /* <DEDUP_REMOVED lines=22> */
.L_x_472:
        /* <DEDUP_REMOVED lines=59> */
.L_x_473:
        /* <DEDUP_REMOVED lines=22> */
.L_x_474:
        /* <DEDUP_REMOVED lines=47> */
.L_x_475:
        /* <DEDUP_REMOVED lines=22> */
.L_x_476:
        /* <DEDUP_REMOVED lines=32> */
[----:B------:R-:W-:Y:S02]  /*25820*/  HFMA2 R15, -RZ, RZ, 0, 0 ;  /* 0x00000000ff0f7431 */ /* 0x000fe400000001ff */
[----:B------:R-:W-:Y:S02]  /*25830*/  IMAD.X R53, RZ, RZ, RZ, P0 ;  /* 0x000000ffff357224 */ /* 0x000fe400000e06ff */
[----:B------:R-:W-:-:S04]  /*25840*/  IMAD.WIDE.U32 R50, R101, R73, R50 ;  /* 0x0000004965327225 */ /* 0x000fc800078e0032 */
[----:B------:R-:W-:Y:S01]  /*25850*/  IMAD.IADD R10, R11, 0x1, R7 ;  /* 0x000000010b0a7824 */ /* 0x000fe200078e0207 */
[----:B------:R-:W-:Y:S01]  /*25860*/  IADD3 R50, P0, PT, R9, R50, RZ ;  /* 0x0000003209327210 */ /* 0x000fe20007f1e0ff */
[----:B------:R-:W-:Y:S02]  /*25870*/  IMAD R75, R14, R65, RZ ;  /* 0x000000410e4b7224 */ /* 0x000fe400078e02ff */
[----:B------:R-:W-:-:S04]  /*25880*/  IMAD.WIDE.U32 R52, R8, R73, R52 ;  /* 0x0000004908347225 */ /* 0x000fc800078e0034 */
[----:B------:R-:W-:Y:S02]  /*25890*/  IMAD.IADD R11, R13, 0x1, R51 ;  /* 0x000000010d0b7824 */ /* 0x000fe400078e0233 */
[----:B------:R-:W-:-:S03]  /*258a0*/  IMAD.HI.U32 R9, R75, R42, R14 ;  /* 0x0000002a4b097227 */ /* 0x000fc600078e000e */
[----:B------:R-:W-:Y:S01]  /*258b0*/  IADD3 R14, P1, PT, R11, R52, RZ ;  /* 0x000000340b0e7210 */ /* 0x000fe20007f3e0ff */
[----:B------:R-:W-:Y:S01]  /*258c0*/  IMAD.IADD R53, R13, 0x1, R53 ;  /* 0x000000010d357824 */ /* 0x000fe200078e0235 */
[----:B------:R-:W-:Y:S01]  /*258d0*/  MOV R11, RZ ;  /* 0x000000ff000b7202 */ /* 0x000fe20000000f00 */
        /* <DEDUP_REMOVED lines=9> */
[----:B------:R-:W-:Y:S02]  /*25970*/  IMAD.X R53, RZ, RZ, RZ, P0 ;  /* 0x000000ffff357224 */ /* 0x000fe400000e06ff */
[----:B------:R-:W-:Y:S02]  /*25980*/  IMAD.MOV.U32 R71, RZ, RZ, RZ ;  /* 0x000000ffff477224 */ /* 0x000fe400078e00ff */
[----:B------:R-:W-:-:S04]  /*25990*/  IMAD.WIDE.U32 R52, R8, R100, R52 ;  /* 0x0000006408347225 */ /* 0x000fc800078e0034 */
[----:B------:R-:W-:Y:S02]  /*259a0*/  IMAD.IADD R55, R13, 0x1, R15 ;  /* 0x000000010d377824 */ /* 0x000fe400078e020f */
[----:B------:R-:W-:Y:S02]  /*259b0*/  IMAD.MOV.U32 R15, RZ, RZ, RZ ;  /* 0x000000ffff0f7224 */ /* 0x000fe400078e00ff */
[----:B------:R-:W-:Y:S02]  /*259c0*/  IMAD.IADD R10, R11, 0x1, R71 ;  /* 0x000000010b0a7824 */ /* 0x000fe400078e0247 */
[----:B------:R-:W-:Y:S02]  /*259d0*/  IMAD.MOV.U32 R11, RZ, RZ, RZ ;  /* 0x000000ffff0b7224 */ /* 0x000fe400078e00ff */
[----:B------:R-:W-:Y:S01]  /*259e0*/  IMAD.X R51, RZ, RZ, RZ, P1 ;  /* 0x000000ffff337224 */ /* 0x000fe200008e06ff */
[----:B------:R-:W-:Y:S01]  /*259f0*/  IADD3 R54, P1, PT, R55, R52, RZ ;  /* 0x0000003437367210 */ /* 0x000fe20007f3e0ff */
[----:B------:R-:W-:-:S04]  /*25a00*/  IMAD.WIDE.U32 R14, R101, R100, R14 ;  /* 0x00000064650e7225 */ /* 0x000fc800078e000e */
[----:B------:R-:W-:-:S04]  /*25a10*/  IMAD.WIDE.U32 R10, R101, R68, R10 ;  /* 0x00000044650a7225 */ /* 0x000fc800078e000a */
[----:B------:R-:W-:Y:S01]  /*25a20*/  IMAD.IADD R53, R7, 0x1, R53 ;  /* 0x0000000107357824 */ /* 0x000fe200078e0235 */
[----:B------:R-:W-:Y:S01]  /*25a30*/  IADD3 R52, PT, PT, R11, R72, RZ ;  /* 0x000000480b347210 */ /* 0x000fe20007ffe0ff */
[----:B------:R-:W-:Y:S01]  /*25a40*/  IMAD.X R55, RZ, RZ, RZ, P1 ;  /* 0x000000ffff377224 */ /* 0x000fe200008e06ff */
[----:B------:R-:W-:Y:S01]  /*25a50*/  IADD3 R14, P1, PT, R9, R14, RZ ;  /* 0x0000000e090e7210 */ /* 0x000fe20007f3e0ff */
[----:B------:R-:W-:Y:S01]  /*25a60*/  IMAD.WIDE.U32 R50, R75, R43, R50 ;  /* 0x0000002b4b327225 */ /* 0x000fe200078e0032 */
[----:B------:R-:W-:Y:S02]  /*25a70*/  IADD3 R10, P0, PT, R53, R10, RZ ;  /* 0x0000000a350a7210 */ /* 0x000fe40007f1e0ff */
[----:B------:R-:W-:Y:S01]  /*25a80*/  IADD3 R9, PT, PT, R7, R15, RZ ;  /* 0x0000000f07097210 */ /* 0x000fe20007ffe0ff */
[----:B------:R-:W-:Y:S01]  /*25a90*/  IMAD.X R15, RZ, RZ, RZ, P1 ;  /* 0x000000ffff0f7224 */ /* 0x000fe200008e06ff */
[----:B------:R-:W-:Y:S01]  /*25aa0*/  IADD3.X R11, PT, PT, RZ, RZ, RZ, P0, !PT ;  /* 0x000000ffff0b7210 */ /* 0x000fe200007fe4ff */
[----:B------:R-:W-:-:S04]  /*25ab0*/  IMAD.WIDE.U32 R54, R73, R73, R54 ;  /* 0x0000004949367225 */ /* 0x000fc800078e0036 */
[----:B------:R-:W-:Y:S01]  /*25ac0*/  IMAD.IADD R57, R63, 0x1, R51 ;  /* 0x000000013f397824 */ /* 0x000fe200078e0233 */
[----:B------:R-:W-:Y:S01]  /*25ad0*/  IADD3 R54, P0, PT, R9, R54, RZ ;  /* 0x0000003609367210 */ /* 0x000fe20007f1e0ff */
[----:B------:R-:W-:Y:S01]  /*25ae0*/  IMAD.WIDE.U32 R14, R78, R45, R14 ;  /* 0x0000002d4e0e7225 */ /* 0x000fe200078e000e */
[----:B------:R-:W-:-:S03]  /*25af0*/  MOV R9, RZ ;  /* 0x000000ff00097202 */ /* 0x000fc60000000f00 */
[----:B------:R-:W-:Y:S01]  /*25b00*/  IMAD.WIDE.U32 R10, R8, R89, R10 ;  /* 0x00000059080a7225 */ /* 0x000fe200078e000a */
[----:B------:R-:W-:Y:S02]  /*25b10*/  IADD3 R14, P2, PT, R57, R14, RZ ;  /* 0x0000000e390e7210 */ /* 0x000fe40007f5e0ff */
[----:B------:R-:W-:Y:S01]  /*25b20*/  IADD3 R67, PT, PT, R61, R15, RZ ;  /* 0x0000000f3d437210 */ /* 0x000fe20007ffe0ff */
[----:B------:R-:W-:Y:S02]  /*25b30*/  IMAD.MOV.U32 R53, RZ, RZ, RZ ;  /* 0x000000ffff357224 */ /* 0x000fe400078e00ff */
[----:B------:R-:W-:Y:S02]  /*25b40*/  IMAD.IADD R55, R13, 0x1, R55 ;  /* 0x000000010d377824 */ /* 0x000fe400078e0237 */
[----:B------:R-:W-:Y:S02]  /*25b50*/  IMAD R16, R50, R65, RZ ;  /* 0x0000004132107224 */ /* 0x000fe400078e02ff */
[----:B------:R-:W-:Y:S01]  /*25b60*/  IMAD.MOV.U32 R51, RZ, RZ, RZ ;  /* 0x000000ffff337224 */ /* 0x000fe200078e00ff */
[----:B------:R-:W-:Y:S01]  /*25b70*/  IADD3 R10, P1, PT, R55, R10, RZ ;  /* 0x0000000a370a7210 */ /* 0x000fe20007f3e0ff */
[----:B------:R-:W-:-:S04]  /*25b80*/  IMAD.WIDE.U32 R52, R101, R70, R52 ;  /* 0x0000004665347225 */ /* 0x000fc800078e0034 */
[----:B------:R-:W-:Y:S02]  /*25b90*/  IMAD.IADD R11, R71, 0x1, R11 ;  /* 0x00000001470b7824 */ /* 0x000fe400078e020b */
[----:B------:R-:W-:Y:S02]  /*25ba0*/  IMAD.X R55, RZ, RZ, RZ, P0 ;  /* 0x000000ffff377224 */ /* 0x000fe400000e06ff */
[----:B------:R-:W-:Y:S01]  /*25bb0*/  IMAD.HI.U32 R51, R16, R42, R50 ;  /* 0x0000002a10337227 */ /* 0x000fe200078e0032 */
[----:B------:R-:W-:Y:S02]  /*25bc0*/  IADD3 R52, P0, PT, R11, R52, RZ ;  /* 0x000000340b347210 */ /* 0x000fe40007f1e0ff */
[----:B------:R-:W-:Y:S01]  /*25bd0*/  IADD3.X R11, PT, PT, RZ, RZ, RZ, P1, !PT ;  /* 0x000000ffff0b7210 */ /* 0x000fe20000ffe4ff */
[----:B------:R-:W-:Y:S02]  /*25be0*/  IMAD.X R15, RZ, RZ, RZ, P2 ;  /* 0x000000ffff0f7224 */ /* 0x000fe400010e06ff */
[----:B------:R-:W-:-:S04]  /*25bf0*/  IMAD.WIDE.U32 R54, R8, R100, R54 ;  /* 0x0000006408367225 */ /* 0x000fc800078e0036 */
        /* <DEDUP_REMOVED lines=65> */
[C---:B------:R-:W-:Y:S02]  /*26010*/  IMAD.IADD R11, R72.reuse, 0x1, R11 ;  /* 0x00000001480b7824 */ /* 0x040fe400078e020b */
        /* <DEDUP_REMOVED lines=26> */
[----:B------:R-:W-:Y:S01]  /*261c0*/  IADD3.X R51, PT, PT, RZ, RZ, RZ, P0, !PT ;  /* 0x000000ffff337210 */ /* 0x000fe200007fe4ff */
[----:B------:R-:W-:-:S03]  /*261d0*/  IMAD.WIDE.U32 R52, R8, R68, R52 ;  /* 0x0000004408347225 */ /* 0x000fc600078e0034 */
[----:B------:R-:W-:Y:S01]  /*261e0*/  IADD3 R14, P0, PT, R14, R99, RZ ;  /* 0x000000630e0e7210 */ /* 0x000fe20007f1e0ff */
[----:B------:R-:W-:-:S04]  /*261f0*/  IMAD.WIDE.U32 R10, R75, R46, R10 ;  /* 0x0000002e4b0a7225 */ /* 0x000fc800078e000a */
[----:B------:R-:W-:Y:S01]  /*26200*/  IMAD.WIDE.U32 R54, R67, R43, R54 ;  /* 0x0000002b43367225 */ /* 0x000fe200078e0036 */
[----:B------:R-:W-:Y:S02]  /*26210*/  IADD3 R10, P4, PT, R57, R10, RZ ;  /* 0x0000000a390a7210 */ /* 0x000fe40007f9e0ff */
[----:B------:R-:W-:Y:S01]  /*26220*/  IADD3.X R57, PT, PT, RZ, RZ, RZ, P1, !PT ;  /* 0x000000ffff397210 */ /* 0x000fe20000ffe4ff */
[----:B------:R-:W-:-:S04]  /*26230*/  IMAD.WIDE.U32 R50, R100, R89, R50 ;  /* 0x0000005964327225 */ /* 0x000fc800078e0032 */
[----:B------:R-:W-:Y:S02]  /*26240*/  IMAD.IADD R15, R72, 0x1, R53 ;  /* 0x00000001480f7824 */ /* 0x000fe400078e0235 */
[----:B------:R-:W-:Y:S01]  /*26250*/  IMAD.IADD R83, R63, 0x1, R55 ;  /* 0x000000013f537824 */ /* 0x000fe200078e0237 */
[----:B------:R-:W-:Y:S01]  /*26260*/  MOV R55, RZ ;  /* 0x000000ff00377202 */ /* 0x000fe20000000f00 */
[----:B------:R-:W-:Y:S01]  /*26270*/  IMAD R76, R54, R65, RZ ;  /* 0x00000041364c7224 */ /* 0x000fe200078e02ff */
[----:B------:R-:W-:Y:S01]  /*26280*/  IADD3 R50, P2, PT, R15, R50, RZ ;  /* 0x000000320f327210 */ /* 0x000fe20007f5e0ff */
[----:B------:R-:W-:Y:S02]  /*26290*/  IMAD.X R15, RZ, RZ, RZ, P0 ;  /* 0x000000ffff0f7224 */ /* 0x000fe400000e06ff */
[----:B------:R-:W-:Y:S01]  /*262a0*/  IMAD.IADD R103, R71, 0x1, R51 ;  /* 0x0000000147677824 */ /* 0x000fe200078e0233 */
[----:B------:R-:W-:Y:S01]  /*262b0*/  IADD3.X R51, PT, PT, RZ, RZ, RZ, P2, !PT ;  /* 0x000000ffff337210 */ /* 0x000fe200017fe4ff */
[----:B------:R-:W-:-:S04]  /*262c0*/  IMAD.WIDE.U32 R56, R100, R68, R56 ;  /* 0x0000004464387225 */ /* 0x000fc800078e0038 */
[----:B------:R-:W-:-:S04]  /*262d0*/  IMAD.HI.U32 R105, R76, R42, R54 ;  /* 0x0000002a4c697227 */ /* 0x000fc800078e0036 */
[----:B------:R-:W-:Y:S02]  /*262e0*/  IMAD.MOV.U32 R53, RZ, RZ, RZ ;  /* 0x000000ffff357224 */ /* 0x000fe400078e00ff */
        /* <DEDUP_REMOVED lines=8> */
[----:B------:R-:W-:Y:S02]  /*26370*/  IMAD.X R15, RZ, RZ, RZ, P1 ;  /* 0x000000ffff0f7224 */ /* 0x000fe400008e06ff */
[----:B------:R-:W-:Y:S02]  /*26380*/  IMAD.IADD R53, R9, 0x1, R53 ;  /* 0x0000000109357824 */ /* 0x000fe400078e0235 */
[----:B------:R-:W-:Y:S02]  /*26390*/  IMAD.X R51, RZ, RZ, RZ, P0 ;  /* 0x000000ffff337224 */ /* 0x000fe400000e06ff */
[----:B------:R-:W-:Y:S01]  /*263a0*/  IMAD.WIDE.U32 R14, R89, R89, R14 ;  /* 0x00000059590e7225 */ /* 0x000fe200078e000e */
[----:B------:R-:W-:-:S02]  /*263b0*/  IADD3 R54, P2, PT, R53, R56, RZ ;  /* 0x0000003835367210 */ /* 0x000fc40007f5e0ff */
[----:B------:R-:W-:Y:S01]  /*263c0*/  IADD3.X R53, PT, PT, RZ, RZ, RZ, P3, !PT ;  /* 0x000000ffff357210 */ /* 0x000fe20001ffe4ff */
[----:B------:R-:W-:Y:S01]  /*263d0*/  IMAD.IADD R57, R72, 0x1, R57 ;  /* 0x0000000148397824 */ /* 0x000fe200078e0239 */
[----:B------:R-:W-:Y:S01]  /*263e0*/  IADD3 R15, PT, PT, R71, R15, RZ ;  /* 0x0000000f470f7210 */ /* 0x000fe20007ffe0ff */
[----:B------:R-:W-:Y:S01]  /*263f0*/  IMAD.IADD R99, R60, 0x1, R11 ;  /* 0x000000013c637824 */ /* 0x000fe200078e020b */
[----:B------:R-:W-:Y:S01]  /*26400*/  IADD3.X R55, PT, PT, RZ, RZ, RZ, P2, !PT ;  /* 0x000000ffff377210 */ /* 0x000fe200017fe4ff */
        /* <DEDUP_REMOVED lines=31> */
[C---:B------:R-:W-:Y:S01]  /*26600*/  IMAD.IADD R15, R72.reuse, 0x1, R15 ;  /* 0x00000001480f7824 */ /* 0x040fe200078e020f */
        /* <DEDUP_REMOVED lines=18> */
[----:B------:R-:W-:Y:S02]  /*26730*/  IMAD.X R57, RZ, RZ, RZ, P1 ;  /* 0x000000ffff397224 */ /* 0x000fe400008e06ff */
[----:B------:R-:W-:Y:S01]  /*26740*/  IMAD.IADD R83, R63, 0x1, R11 ;  /* 0x000000013f537824 */ /* 0x000fe200078e020b */
[----:B------:R-:W-:Y:S01]  /*26750*/  MOV R11, RZ ;  /* 0x000000ff000b7202 */ /* 0x000fe20000000f00 */
[----:B------:R-:W-:-:S04]  /*26760*/  IMAD.WIDE.U32 R54, R78, R49, R54 ;  /* 0x000000314e367225 */ /* 0x000fc800078e0036 */
[----:B------:R-:W-:Y:S01]  /*26770*/  IMAD.IADD R15, R9, 0x1, R15 ;  /* 0x00000001090f7824 */ /* 0x000fe200078e020f */
[----:B------:R-:W-:Y:S01]  /*26780*/  IADD3 R55, PT, PT, R41, R55, RZ ;  /* 0x0000003729377210 */ /* 0x000fe20007ffe0ff */
[----:B------:R-:W-:Y:S02]  /*26790*/  IMAD R78, R10, R65, RZ ;  /* 0x000000410a4e7224 */ /* 0x000fe400078e02ff */
[----:B------:R-:W-:-:S04]  /*267a0*/  IMAD.WIDE.U32 R50, R89, R68, R50 ;  /* 0x0000004459327225 */ /* 0x000fc800078e0032 */
[----:B------:R-:W-:-:S04]  /*267b0*/  IMAD.WIDE.U32 R56, R89, R70, R56 ;  /* 0x0000004659387225 */ /* 0x000fc800078e0038 */
[----:B------:R-:W-:Y:S01]  /*267c0*/  IMAD.HI.U32 R103, R78, R42, R10 ;  /* 0x0000002a4e677227 */ /* 0x000fe200078e000a */
[----:B------:R-:W-:Y:S02]  /*267d0*/  IADD3 R10, P1, PT, R15, R50, RZ ;  /* 0x000000320f0a7210 */ /* 0x000fe40007f3e0ff */
[----:B------:R-:W-:Y:S01]  /*267e0*/  IADD3 R50, P3, PT, R97, R54, RZ ;  /* 0x0000003661327210 */ /* 0x000fe20007f7e0ff */
[----:B------:R-:W-:Y:S02]  /*267f0*/  IMAD.IADD R51, R72, 0x1, R51 ;  /* 0x0000000148337824 */ /* 0x000fe400078e0233 */
[----:B------:R-:W-:Y:S02]  /*26800*/  IMAD.X R15, RZ, RZ, RZ, P0 ;  /* 0x000000ffff0f7224 */ /* 0x000fe400000e06ff */
[----:B------:R-:W-:Y:S02]  /*26810*/  IMAD.IADD R11, R9, 0x1, R57 ;  /* 0x00000001090b7824 */ /* 0x000fe400078e0239 */
        /* <DEDUP_REMOVED lines=8> */
[----:B------:R-:W-:Y:S01]  /*268a0*/  IADD3 R97, PT, PT, R61, R53, RZ ;  /* 0x000000353d617210 */ /* 0x000fe20007ffe0ff */
[----:B------:R-:W-:Y:S02]  /*268b0*/  IMAD.IADD R15, R69, 0x1, R57 ;  /* 0x00000001450f7824 */ /* 0x000fe400078e0239 */
[----:B------:R-:W-:Y:S01]  /*268c0*/  IMAD.WIDE.U32 R56, R100, R70, R10 ;  /* 0x0000004664387225 */ /* 0x000fe200078e000a */
[----:B------:R-:W-:-:S03]  /*268d0*/  IADD3 R10, P3, PT, R83, R52, RZ ;  /* 0x00000034530a7210 */ /* 0x000fc60007f7e0ff */
        /* <DEDUP_REMOVED lines=20> */
[C---:B------:R-:W-:Y:S01]  /*26a20*/  IADD3 R103, PT, PT, R69.reuse, R15, RZ ;  /* 0x0000000f45677210 */ /* 0x040fe20007ffe0ff */
[----:B------:R-:W-:Y:S01]  /*26a30*/  IMAD.X R99, RZ, RZ, RZ, P1 ;  /* 0x000000ffff637224 */ /* 0x000fe200008e06ff */
[----:B------:R-:W-:Y:S01]  /*26a40*/  IADD3 R51, PT, PT, R69, R51, RZ ;  /* 0x0000003345337210 */ /* 0x000fe20007ffe0ff */
[----:B------:R-:W-:-:S02]  /*26a50*/  IMAD.X R57, RZ, RZ, RZ, P3 ;  /* 0x000000ffff397224 */ /* 0x000fc400018e06ff */
[----:B------:R-:W-:Y:S01]  /*26a60*/  IMAD.WIDE.U32 R52, R16, R47, R52 ;  /* 0x0000002f10347225 */ /* 0x000fe200078e0034 */
[----:B------:R-:W-:-:S03]  /*26a70*/  IADD3 R99, P3, PT, R99, R50, RZ ;  /* 0x0000003263637210 */ /* 0x000fc60007f7e0ff */
[----:B------:R-:W-:Y:S01]  /*26a80*/  IMAD.WIDE.U32 R56, R89, R70, R56 ;  /* 0x0000004659387225 */ /* 0x000fe200078e0038 */
[----:B------:R-:W-:-:S03]  /*26a90*/  IADD3 R50, P1, PT, R97, R52, RZ ;  /* 0x0000003461327210 */ /* 0x000fc60007f3e0ff */
[----:B------:R-:W-:Y:S02]  /*26aa0*/  IMAD.X R55, RZ, RZ, RZ, P5 ;  /* 0x000000ffff377224 */ /* 0x000fe400028e06ff */
[----:B------:R-:W-:Y:S01]  /*26ab0*/  IMAD.X R15, RZ, RZ, RZ, P4 ;  /* 0x000000ffff0f7224 */ /* 0x000fe200020e06ff */
[----:B------:R-:W-:Y:S01]  /*26ac0*/  IADD3 R52, P4, PT, R51, R56, RZ ;  /* 0x0000003833347210 */ /* 0x000fe20007f9e0ff */
[----:B------:R-:W-:Y:S01]  /*26ad0*/  IMAD.IADD R83, R62, 0x1, R11 ;  /* 0x000000013e537824 */ /* 0x000fe200078e020b */
[----:B------:R-:W-:Y:S01]  /*26ae0*/  IADD3.X R11, PT, PT, RZ, RZ, RZ, P0, !PT ;  /* 0x000000ffff0b7210 */ /* 0x000fe200007fe4ff */
[----:B------:R-:W-:Y:S02]  /*26af0*/  IMAD.X R51, RZ, RZ, RZ, P1 ;  /* 0x000000ffff337224 */ /* 0x000fe400008e06ff */
[----:B------:R-:W-:Y:S01]  /*26b00*/  IMAD.WIDE.U32 R54, R75, R49, R54 ;  /* 0x000000314b367225 */ /* 0x000fe200078e0036 */
[----:B------:R-:W-:-:S03]  /*26b10*/  IADD3 R75, PT, PT, R9, R57, RZ ;  /* 0x00000039094b7210 */ /* 0x000fc60007ffe0ff */
        /* <DEDUP_REMOVED lines=80> */
[----:B------:R-:W-:Y:S02]  /*27020*/  IMAD.X R11, RZ, RZ, RZ, P5 ;  /* 0x000000ffff0b7224 */ /* 0x000fe400028e06ff */
        /* <DEDUP_REMOVED lines=64> */
[----:B------:R-:W-:-:S02]  /*27430*/  IMAD.X R11, RZ, RZ, RZ, P1 ;  /* 0x000000ffff0b7224 */ /* 0x000fc400008e06ff */
[----:B------:R-:W-:Y:S01]  /*27440*/  IMAD.WIDE.U32 R14, R16, R44, R14 ;  /* 0x0000002c100e7225 */ /* 0x000fe200078e000e */
[----:B------:R-:W-:Y:S02]  /*27450*/  IADD3.X R76, PT, PT, RZ, RZ, RZ, P2, !PT ;  /* 0x000000ffff4c7210 */ /* 0x000fe400017fe4ff */
[----:B------:R-:W-:Y:S01]  /*27460*/  IADD3 R54, P1, PT, R11, R56, RZ ;  /* 0x000000380b367210 */ /* 0x000fe20007f3e0ff */
[----:B------:R-:W-:Y:S01]  /*27470*/  IMAD.X R53, RZ, RZ, RZ, P0 ;  /* 0x000000ffff357224 */ /* 0x000fe200000e06ff */
[----:B------:R-:W-:Y:S01]  /*27480*/  IADD3 R11, PT, PT, R62, R15, RZ ;  /* 0x0000000f3e0b7210 */ /* 0x000fe20007ffe0ff */
[----:B------:R-:W-:Y:S01]  /*27490*/  IMAD.WIDE.U32 R50, R75, R46, R50 ;  /* 0x0000002e4b327225 */ /* 0x000fe200078e0032 */
[----:B------:R-:W-:Y:S02]  /*274a0*/  IADD3.X R56, PT, PT, RZ, RZ, RZ, P4, !PT ;  /* 0x000000ffff387210 */ /* 0x000fe400027fe4ff */
[----:B------:R-:W-:Y:S01]  /*274b0*/  MOV R111, R14 ;  /* 0x0000000e006f7202 */ /* 0x000fe20000000f00 */
[----:B------:R-:W-:Y:S01]  /*274c0*/  IMAD.X R83, RZ, RZ, RZ, P5 ;  /* 0x000000ffff537224 */ /* 0x000fe200028e06ff */
[----:B------:R-:W-:Y:S01]  /*274d0*/  IADD3 R50, P5, PT, R11, R50, RZ ;  /* 0x000000320b327210 */ /* 0x000fe20007fbe0ff */
[----:B------:R-:W-:-:S03]  /*274e0*/  IMAD.WIDE.U32 R52, R78, R48, R52 ;  /* 0x000000304e347225 */ /* 0x000fc600078e0034 */
[----:B------:R-:W-:Y:S01]  /*274f0*/  IADD3 R83, P0, PT, R83, R54, RZ ;  /* 0x0000003653537210 */ /* 0x000fe20007f1e0ff */
[----:B------:R-:W-:Y:S02]  /*27500*/  IMAD.IADD R51, R60, 0x1, R51 ;  /* 0x000000013c337824 */ /* 0x000fe400078e0233 */
[----:B------:R-:W-:Y:S02]  /*27510*/  IMAD.IADD R54, R58, 0x1, R53 ;  /* 0x000000013a367824 */ /* 0x000fe400078e0235 */
[----:B------:R-:W-:Y:S01]  /*27520*/  IMAD.IADD R57, R69, 0x1, R57 ;  /* 0x0000000145397824 */ /* 0x000fe200078e0239 */
        /* <DEDUP_REMOVED lines=25> */
[----:B------:R-:W-:-:S03]  /*276c0*/  IADD3 R67, PT, PT, R69, R99, RZ ;  /* 0x0000006345437210 */ /* 0x000fc60007ffe0ff */
[----:B------:R-:W-:Y:S01]  /*276d0*/  IMAD.IADD R11, R60, 0x1, R55 ;  /* 0x000000013c0b7824 */ /* 0x000fe200078e0237 */
[----:B------:R-:W-:Y:S01]  /*276e0*/  IADD3 R56, PT, PT, R58, R53, RZ ;  /* 0x000000353a387210 */ /* 0x000fe20007ffe0ff */
[----:B------:R-:W-:Y:S02]  /*276f0*/  IMAD.X R53, RZ, RZ, RZ, P1 ;  /* 0x000000ffff357224 */ /* 0x000fe400008e06ff */
[----:B------:R-:W-:Y:S01]  /*27700*/  IMAD.X R76, RZ, RZ, RZ, P5 ;  /* 0x000000ffff4c7224 */ /* 0x000fe200028e06ff */
[----:B------:R-:W-:Y:S01]  /*27710*/  IADD3 R52, P6, PT, R11, R52, RZ ;  /* 0x000000340b347210 */ /* 0x000fe20007fde0ff */
[----:B------:R-:W-:Y:S01]  /*27720*/  IMAD.X R11, RZ, RZ, RZ, P0 ;  /* 0x000000ffff0b7224 */ /* 0x000fe200000e06ff */
[----:B------:R-:W-:Y:S01]  /*27730*/  IADD3 R56, P1, PT, R56, R57, RZ ;  /* 0x0000003938387210 */ /* 0x000fe20007f3e0ff */
[----:B------:R-:W-:Y:S01]  /*27740*/  IMAD.MOV.U32 R83, RZ, RZ, R10 ;  /* 0x000000ffff537224 */ /* 0x000fe200078e000a */
[----:B------:R-:W-:Y:S01]  /*27750*/  IADD3 R78, P0, PT, R53, R98, RZ ;  /* 0x00000062354e7210 */ /* 0x000fe20007f1e0ff */
[----:B------:R-:W-:Y:S01]  /*27760*/  IMAD.MOV.U32 R110, RZ, RZ, R50 ;  /* 0x000000ffff6e7224 */ /* 0x000fe200078e0032 */
        /* <DEDUP_REMOVED lines=10> */
[----:B------:R-:W-:-:S03]  /*27810*/  IMAD.X R76, RZ, RZ, RZ, P4 ;  /* 0x000000ffff4c7224 */ /* 0x000fc600020e06ff */
        /* <DEDUP_REMOVED lines=21> */
[----:B------:R-:W-:-:S03]  /*27970*/  IMAD.IADD R16, R41, 0x1, R99 ;  /* 0x0000000129107824 */ /* 0x000fc600078e0263 */
[----:B------:R-:W-:Y:S02]  /*27980*/  IADD3 R11, PT, PT, R76, R11, R67 ;  /* 0x0000000b4c0b7210 */ /* 0x000fe40007ffe043 */
        /* <DEDUP_REMOVED lines=31> */
.L_x_477:
        /* <DEDUP_REMOVED lines=22> */
.L_x_478:
        /* <DEDUP_REMOVED lines=42> */
.L_x_479:
        /* <DEDUP_REMOVED lines=42> */
.L_x_480:
        /* <DEDUP_REMOVED lines=42> */
.L_x_481:
[----:B------:R-:W-:-:S04]  /*284c0*/  IMAD.WIDE.U32 R50, R96, R101, RZ ;  /* 0x0000006560327225 */ /* 0x000fc800078e00ff */
[----:B------:R-:W-:Y:S01]  /*284d0*/  HFMA2 R78, -RZ, RZ, 0, 0 ;  /* 0x00000000ff4e7431 */ /* 0x000fe200000001ff */
[----:B------:R-:W-:Y:S01]  /*284e0*/  MOV R67, RZ ;  /* 0x000000ff00437202 */ /* 0x000fe20000000f00 */
[----:B------:R-:W-:Y:S02]  /*284f0*/  HFMA2 R10, -RZ, RZ, 0, 0 ;  /* 0x00000000ff0a7431 */ /* 0x000fe400000001ff */
[----:B------:R-:W-:Y:S01]  /*28500*/  IMAD.MOV.U32 R15, RZ, RZ, RZ ;  /* 0x000000ffff0f7224 */ /* 0x000fe200078e00ff */
[----:B------:R-:W-:Y:S01]  /*28510*/  MOV R16, RZ ;  /* 0x000000ff00107202 */ /* 0x000fe20000000f00 */
[----:B------:R-:W-:Y:S02]  /*28520*/  IMAD.MOV.U32 R80, RZ, RZ, RZ ;  /* 0x000000ffff507224 */ /* 0x000fe400078e00ff */
[----:B------:R-:W-:Y:S02]  /*28530*/  IMAD.IADD R14, R51, 0x1, R15 ;  /* 0x00000001330e7824 */ /* 0x000fe400078e020f */
[----:B------:R-:W-:-:S02]  /*28540*/  HFMA2 R15, -RZ, RZ, 0, 0 ;  /* 0x00000000ff0f7431 */ /* 0x000fc400000001ff */
[----:B------:R-:W-:Y:S02]  /*28550*/  IMAD R97, R50, R65, RZ ;  /* 0x0000004132617224 */ /* 0x000fe400078e02ff */
[----:B------:R-:W-:Y:S02]  /*28560*/  IMAD.MOV.U32 R51, RZ, RZ, RZ ;  /* 0x000000ffff337224 */ /* 0x000fe400078e00ff */
[----:B------:R-:W-:Y:S02]  /*28570*/  IMAD.MOV.U32 R55, RZ, RZ, RZ ;  /* 0x000000ffff377224 */ /* 0x000fe400078e00ff */
[----:B------:R-:W-:-:S04]  /*28580*/  IMAD.HI.U32 R53, R97, R42, R50 ;  /* 0x0000002a61357227 */ /* 0x000fc800078e0032 */
[----:B------:R-:W-:-:S04]  /*28590*/  IMAD.WIDE.U32 R14, R101, R85, R14 ;  /* 0x00000055650e7225 */ /* 0x000fc800078e000e */
[----:B------:R-:W-:Y:S01]  /*285a0*/  IMAD.IADD R54, R15, 0x1, R80 ;  /* 0x000000010f367824 */ /* 0x000fe200078e0250 */
[----:B------:R-:W-:Y:S01]  /*285b0*/  MOV R15, RZ ;  /* 0x000000ff000f7202 */ /* 0x000fe20000000f00 */
[----:B------:R-:W-:Y:S02]  /*285c0*/  IMAD.MOV.U32 R75, RZ, RZ, RZ ;  /* 0x000000ffff4b7224 */ /* 0x000fe400078e00ff */
[----:B------:R-:W-:-:S04]  /*285d0*/  IMAD.WIDE.U32 R54, R101, R84, R54 ;  /* 0x0000005465367225 */ /* 0x000fc800078e0036 */
[----:B------:R-:W-:-:S04]  /*285e0*/  IMAD.WIDE.U32 R14, R96, R8, R14 ;  /* 0x00000008600e7225 */ /* 0x000fc800078e000e */
[----:B------:R-:W-:Y:S01]  /*285f0*/  IMAD.MOV.U32 R76, RZ, RZ, RZ ;  /* 0x000000ffff4c7224 */ /* 0x000fe200078e00ff */
[----:B------:R-:W-:Y:S01]  /*28600*/  IADD3 R51, PT, PT, R88, R15, RZ ;  /* 0x0000000f58337210 */ /* 0x000fe20007ffe0ff */
        /* <DEDUP_REMOVED lines=12> */
[----:B------:R-:W-:Y:S01]  /*286d0*/  MOV R52, R50 ;  /* 0x0000003200347202 */ /* 0x000fe20000000f00 */
[----:B------:R-:W-:Y:S02]  /*286e0*/  IMAD.X R15, RZ, RZ, RZ, P1 ;  /* 0x000000ffff0f7224 */ /* 0x000fe400008e06ff */
[----:B------:R-:W-:Y:S01]  /*286f0*/  IMAD.WIDE.U32 R66, R101, R79, R66 ;  /* 0x0000004f65427225 */ /* 0x000fe200078e0042 */
[----:B------:R-:W-:-:S03]  /*28700*/  IADD3 R54, P0, PT, R51, R54, RZ ;  /* 0x0000003633367210 */ /* 0x000fc60007f1e0ff */
[----:B------:R-:W-:-:S04]  /*28710*/  IMAD.WIDE.U32 R14, R97, R43, R14 ;  /* 0x0000002b610e7225 */ /* 0x000fc800078e000e */
[----:B------:R-:W-:Y:S02]  /*28720*/  IMAD.X R55, RZ, RZ, RZ, P0 ;  /* 0x000000ffff377224 */ /* 0x000fe400000e06ff */
[----:B------:R-:W-:-:S04]  /*28730*/  IMAD.WIDE.U32 R52, R96, R73, R52 ;  /* 0x0000004960347225 */ /* 0x000fc800078e0034 */
        /* <DEDUP_REMOVED lines=8> */
[----:B------:R-:W-:Y:S02]  /*287c0*/  IMAD.IADD R50, R67, 0x1, R76 ;  /* 0x0000000143327824 */ /* 0x000fe400078e024c */
[----:B------:R-:W-:Y:S02]  /*287d0*/  HFMA2 R53, -RZ, RZ, 0, 0 ;  /* 0x00000000ff357431 */ /* 0x000fe400000001ff */
[----:B------:R-:W-:Y:S02]  /*287e0*/  IMAD.MOV.U32 R51, RZ, RZ, RZ ;  /* 0x000000ffff337224 */ /* 0x000fe400078e00ff */
[----:B------:R-:W-:-:S02]  /*287f0*/  IMAD.IADD R67, R75, 0x1, R55 ;  /* 0x000000014b437824 */ /* 0x000fc400078e0237 */
[----:B------:R-:W-:-:S03]  /*28800*/  IMAD.WIDE.U32 R50, R101, R77, R50 ;  /* 0x0000004d65327225 */ /* 0x000fc600078e0032 */
[----:B------:R-:W-:Y:S01]  /*28810*/  IADD3 R66, P0, PT, R67, R66, RZ ;  /* 0x0000004243427210 */ /* 0x000fe20007f1e0ff */
[----:B------:R-:W-:Y:S02]  /*28820*/  IMAD.IADD R52, R51, 0x1, R10 ;  /* 0x0000000133347824 */ /* 0x000fe400078e020a */
[----:B------:R-:W-:Y:S02]  /*28830*/  IMAD.X R55, RZ, RZ, RZ, P1 ;  /* 0x000000ffff377224 */ /* 0x000fe400008e06ff */
[----:B------:R-:W-:Y:S02]  /*28840*/  IMAD.X R67, RZ, RZ, RZ, P0 ;  /* 0x000000ffff437224 */ /* 0x000fe400000e06ff */
[----:B------:R-:W-:-:S04]  /*28850*/  IMAD.WIDE.U32 R52, R101, R74, R52 ;  /* 0x0000004a65347225 */ /* 0x000fc800078e0034 */
[----:B------:R-:W-:-:S04]  /*28860*/  IMAD.WIDE.U32 R54, R73, R85, R54 ;  /* 0x0000005549367225 */ /* 0x000fc800078e0036 */
[----:B------:R-:W-:Y:S02]  /*28870*/  IMAD.X R15, RZ, RZ, RZ, P2 ;  /* 0x000000ffff0f7224 */ /* 0x000fe400010e06ff */
[----:B------:R-:W-:Y:S01]  /*28880*/  IMAD.IADD R56, R53, 0x1, R16 ;  /* 0x0000000135387824 */ /* 0x000fe200078e0210 */
[----:B------:R-:W-:Y:S01]  /*28890*/  IADD3 R53, PT, PT, R80, R55, RZ ;  /* 0x0000003750357210 */ /* 0x000fe20007ffe0ff */
[----:B------:R-:W-:Y:S01]  /*288a0*/  IMAD.WIDE.U32 R66, R8, R81, R66 ;  /* 0x0000005108427225 */ /* 0x000fe200078e0042 */
[----:B------:R-:W-:-:S03]  /*288b0*/  MOV R55, RZ ;  /* 0x000000ff00377202 */ /* 0x000fc60000000f00 */
[----:B------:R-:W-:Y:S01]  /*288c0*/  IMAD.IADD R51, R64, 0x1, R57 ;  /* 0x0000000140337824 */ /* 0x000fe200078e0239 */
[----:B------:R-:W-:Y:S01]  /*288d0*/  IADD3 R66, P0, PT, R53, R66, RZ ;  /* 0x0000004235427210 */ /* 0x000fe20007f1e0ff */
[----:B------:R-:W-:Y:S01]  /*288e0*/  IMAD.WIDE.U32 R14, R97, R44, R14 ;  /* 0x0000002c610e7225 */ /* 0x000fe200078e000e */
[----:B------:R-:W-:-:S03]  /*288f0*/  IADD3 R53, PT, PT, R78, R67, RZ ;  /* 0x000000434e357210 */ /* 0x000fc60007ffe0ff */
        /* <DEDUP_REMOVED lines=10> */
[----:B------:R-:W-:-:S04]  /*289a0*/  IMAD.WIDE.U32 R14, R83, R43, R14 ;  /* 0x0000002b530e7225 */ /* 0x000fc800078e000e */
[----:B------:R-:W-:Y:S01]  /*289b0*/  IMAD.X R51, RZ, RZ, RZ, P0 ;  /* 0x000000ffff337224 */ /* 0x000fe200000e06ff */
[----:B------:R-:W-:Y:S01]  /*289c0*/  IADD3 R66, P0, PT, R53, R66, RZ ;  /* 0x0000004235427210 */ /* 0x000fe20007f1e0ff */
[----:B------:R-:W-:Y:S02]  /*289d0*/  IMAD.IADD R53, R63, 0x1, R15 ;  /* 0x000000013f357824 */ /* 0x000fe400078e020f */
[----:B------:R-:W-:Y:S02]  /*289e0*/  HFMA2 R15, -RZ, RZ, 0, 0 ;  /* 0x00000000ff0f7431 */ /* 0x000fe400000001ff */
[----:B------:R-:W-:Y:S02]  /*289f0*/  IMAD.MOV.U32 R57, RZ, RZ, RZ ;  /* 0x000000ffff397224 */ /* 0x000fe400078e00ff */
[----:B------:R-:W-:Y:S02]  /*28a00*/  IMAD.X R55, RZ, RZ, RZ, P1 ;  /* 0x000000ffff377224 */ /* 0x000fe400008e06ff */
[----:B------:R-:W-:-:S04]  /*28a10*/  IMAD.WIDE.U32 R56, R11, R101, R56 ;  /* 0x000000650b387225 */ /* 0x000fc800078e0038 */
[----:B------:R-:W-:Y:S02]  /*28a20*/  IMAD R101, R14, R65, RZ ;  /* 0x000000410e657224 */ /* 0x000fe400078e02ff */
[----:B------:R-:W-:-:S04]  /*28a30*/  IMAD.WIDE.U32 R50, R8, R79, R50 ;  /* 0x0000004f08327225 */ /* 0x000fc800078e0032 */
[----:B------:R-:W-:-:S04]  /*28a40*/  IMAD.WIDE.U32 R54, R97, R45, R54 ;  /* 0x0000002d61367225 */ /* 0x000fc800078e0036 */
[----:B------:R-:W-:Y:S01]  /*28a50*/  IMAD.HI.U32 R105, R101, R42, R14 ;  /* 0x0000002a65697227 */ /* 0x000fe200078e000e */
        /* <DEDUP_REMOVED lines=9> */
[----:B------:R-:W-:Y:S02]  /*28af0*/  IMAD.IADD R55, R64, 0x1, R105 ;  /* 0x0000000140377824 */ /* 0x000fe400078e0269 */
[----:B------:R-:W-:-:S04]  /*28b00*/  IMAD.WIDE.U32 R50, R83, R44, R50 ;  /* 0x0000002c53327225 */ /* 0x000fc800078e0032 */
[----:B------:R-:W-:Y:S01]  /*28b10*/  IMAD.WIDE.U32 R14, R73, R81, R14 ;  /* 0x00000051490e7225 */ /* 0x000fe200078e000e */
[----:B------:R-:W-:Y:S02]  /*28b20*/  IADD3 R50, P2, PT, R55, R50, RZ ;  /* 0x0000003237327210 */ /* 0x000fe40007f5e0ff */
[----:B------:R-:W-:Y:S01]  /*28b30*/  MOV R55, RZ ;  /* 0x000000ff00377202 */ /* 0x000fe20000000f00 */
[----:B------:R-:W-:Y:S01]  /*28b40*/  IMAD.X R53, RZ, RZ, RZ, P0 ;  /* 0x000000ffff357224 */ /* 0x000fe200000e06ff */
[----:B------:R-:W-:Y:S01]  /*28b50*/  IADD3 R15, PT, PT, R78, R15, RZ ;  /* 0x0000000f4e0f7210 */ /* 0x000fe20007ffe0ff */
        /* <DEDUP_REMOVED lines=29> */
[----:B------:R-:W-:Y:S01]  /*28d30*/  IADD3.X R55, PT, PT, RZ, RZ, RZ, P0, !PT ;  /* 0x000000ffff377210 */ /* 0x000fe200007fe4ff */
[----:B------:R-:W-:Y:S02]  /*28d40*/  IMAD R66, R50, R65, RZ ;  /* 0x0000004132427224 */ /* 0x000fe400078e02ff */
[----:B------:R-:W-:-:S04]  /*28d50*/  IMAD.WIDE.U32 R56, R8, R74, R56 ;  /* 0x0000004a08387225 */ /* 0x000fc800078e0038 */
[----:B------:R-:W-:Y:S02]  /*28d60*/  IMAD.MOV.U32 R51, RZ, RZ, RZ ;  /* 0x000000ffff337224 */ /* 0x000fe400078e00ff */
[----:B------:R-:W-:-:S04]  /*28d70*/  IMAD.WIDE.U32 R14, R89, R85, R14 ;  /* 0x00000055590e7225 */ /* 0x000fc800078e000e */
[----:B------:R-:W-:Y:S01]  /*28d80*/  IMAD.HI.U32 R105, R66, R42, R50 ;  /* 0x0000002a42697227 */ /* 0x000fe200078e0032 */
[----:B------:R-:W-:-:S03]  /*28d90*/  IADD3 R50, P1, PT, R53, R56, RZ ;  /* 0x0000003835327210 */ /* 0x000fc60007f3e0ff */
[----:B------:R-:W-:Y:S02]  /*28da0*/  IMAD.X R53, RZ, RZ, RZ, P2 ;  /* 0x000000ffff357224 */ /* 0x000fe400010e06ff */
[----:B------:R-:W-:Y:S02]  /*28db0*/  IMAD.IADD R15, R80, 0x1, R15 ;  /* 0x00000001500f7824 */ /* 0x000fe400078e020f */
[----:B------:R-:W-:-:S04]  /*28dc0*/  IMAD.WIDE.U32 R52, R100, R81, R52 ;  /* 0x0000005164347225 */ /* 0x000fc800078e0034 */
[----:B------:R-:W-:Y:S01]  /*28dd0*/  IMAD.IADD R56, R16, 0x1, R57 ;  /* 0x0000000110387824 */ /* 0x000fe200078e0239 */
[----:B------:R-:W-:Y:S01]  /*28de0*/  IADD3 R52, P2, PT, R15, R52, RZ ;  /* 0x000000340f347210 */ /* 0x000fe20007f5e0ff */
[----:B------:R-:W-:Y:S02]  /*28df0*/  IMAD.X R51, RZ, RZ, RZ, P1 ;  /* 0x000000ffff337224 */ /* 0x000fe400008e06ff */
[----:B------:R-:W-:Y:S02]  /*28e00*/  HFMA2 R15, -RZ, RZ, 0, 0 ;  /* 0x00000000ff0f7431 */ /* 0x000fe400000001ff */
[----:B------:R-:W-:Y:S01]  /*28e10*/  IMAD.WIDE.U32 R54, R83, R45, R54 ;  /* 0x0000002d53367225 */ /* 0x000fe200078e0036 */
[----:B------:R-:W-:Y:S02]  /*28e20*/  IADD3 R56, P0, PT, R56, R115, RZ ;  /* 0x0000007338387210 */ /* 0x000fe40007f1e0ff */
[----:B------:R-:W-:Y:S01]  /*28e30*/  IADD3 R53, PT, PT, R78, R53, RZ ;  /* 0x000000354e357210 */ /* 0x000fe20007ffe0ff */
[----:B------:R-:W-:-:S04]  /*28e40*/  IMAD.WIDE.U32 R50, R73, R77, R50 ;  /* 0x0000004d49327225 */ /* 0x000fc800078e0032 */
[----:B------:R-:W-:Y:S01]  /*28e50*/  IMAD.X R57, RZ, RZ, RZ, P0 ;  /* 0x000000ffff397224 */ /* 0x000fe200000e06ff */
[----:B------:R-:W-:Y:S01]  /*28e60*/  IADD3 R54, P0, PT, R67, R54, RZ ;  /* 0x0000003643367210 */ /* 0x000fe20007f1e0ff */
[----:B------:R-:W-:Y:S01]  /*28e70*/  IMAD.WIDE.U32 R14, R96, R68, R14 ;  /* 0x00000044600e7225 */ /* 0x000fe200078e000e */
[----:B------:R-:W-:-:S03]  /*28e80*/  IADD3 R50, P1, PT, R53, R50, RZ ;  /* 0x0000003235327210 */ /* 0x000fc60007f3e0ff */
[----:B------:R-:W-:Y:S01]  /*28e90*/  IMAD.X R53, RZ, RZ, RZ, P2 ;  /* 0x000000ffff357224 */ /* 0x000fe200010e06ff */
[----:B------:R-:W-:Y:S01]  /*28ea0*/  IADD3 R15, PT, PT, R72, R15, RZ ;  /* 0x0000000f480f7210 */ /* 0x000fe20007ffe0ff */
[----:B------:R-:W-:Y:S01]  /*28eb0*/  IMAD.IADD R67, R61, 0x1, R55 ;  /* 0x000000013d437824 */ /* 0x000fe200078e0237 */
[----:B------:R-:W-:Y:S01]  /*28ec0*/  IADD3 R14, P3, PT, R103, R14, RZ ;  /* 0x0000000e670e7210 */ /* 0x000fe20007f7e0ff */
[----:B------:R-:W-:Y:S02]  /*28ed0*/  IMAD.X R55, RZ, RZ, RZ, P0 ;  /* 0x000000ffff377224 */ /* 0x000fe400000e06ff */
[----:B------:R-:W-:-:S04]  /*28ee0*/  IMAD.WIDE.U32 R52, R89, R84, R52 ;  /* 0x0000005459347225 */ /* 0x000fc800078e0034 */
[----:B------:R-:W-:-:S04]  /*28ef0*/  IMAD.WIDE.U32 R56, R11, R8, R56 ;  /* 0x000000080b387225 */ /* 0x000fc800078e0038 */
[----:B------:R-:W-:Y:S02]  /*28f00*/  IMAD.IADD R51, R10, 0x1, R51 ;  /* 0x000000010a337824 */ /* 0x000fe400078e0233 */
[----:B------:R-:W-:Y:S01]  /*28f10*/  IMAD.WIDE.U32 R102, R101, R44, R54 ;  /* 0x0000002c65667225 */ /* 0x000fe200078e0036 */
[----:B------:R-:W-:Y:S02]  /*28f20*/  IADD3 R54, P2, PT, R15, R52, RZ ;  /* 0x000000340f367210 */ /* 0x000fe40007f5e0ff */
[----:B------:R-:W-:Y:S01]  /*28f30*/  IADD3.X R15, PT, PT, RZ, RZ, RZ, P3, !PT ;  /* 0x000000ffff0f7210 */ /* 0x000fe20001ffe4ff */
[----:B------:R-:W-:Y:S01]  /*28f40*/  IMAD.IADD R88, R88, 0x1, R57 ;  /* 0x0000000158587824 */ /* 0x000fe200078e0239 */
[----:B------:R-:W-:Y:S01]  /*28f50*/  IADD3 R56, P0, PT, R51, R56, RZ ;  /* 0x0000003833387210 */ /* 0x000fe20007f1e0ff */
[----:B------:R-:W-:Y:S01]  /*28f60*/  IMAD.X R51, RZ, RZ, RZ, P1 ;  /* 0x000000ffff337224 */ /* 0x000fe200008e06ff */
[----:B------:R-:W-:Y:S01]  /*28f70*/  IADD3 R57, PT, PT, R64, R105, RZ ;  /* 0x0000006940397210 */ /* 0x000fe20007ffe0ff */
[----:B------:R-:W-:-:S03]  /*28f80*/  IMAD.WIDE.U32 R14, R97, R47, R14 ;  /* 0x0000002f610e7225 */ /* 0x000fc600078e000e */
[----:B------:R-:W-:Y:S01]  /*28f90*/  IADD3 R52, P4, PT, R57, R102, RZ ;  /* 0x0000006639347210 */ /* 0x000fe20007f9e0ff */
        /* <DEDUP_REMOVED lines=12> */
[----:B------:R-:W-:-:S02]  /*29060*/  IMAD.X R53, RZ, RZ, RZ, P4 ;  /* 0x000000ffff357224 */ /* 0x000fc400020e06ff */
[----:B------:R-:W-:Y:S01]  /*29070*/  IMAD.X R51, RZ, RZ, RZ, P0 ;  /* 0x000000ffff337224 */ /* 0x000fe200000e06ff */
[----:B------:R-:W-:Y:S01]  /*29080*/  IADD3 R102, P0, PT, R57, R88, RZ ;  /* 0x0000005839667210 */ /* 0x000fe20007f1e0ff */
[----:B------:R-:W-:-:S04]  /*29090*/  IMAD.WIDE.U32 R54, R68, R85, R54 ;  /* 0x0000005544367225 */ /* 0x000fc800078e0036 */
        /* <DEDUP_REMOVED lines=10> */
[----:B------:R-:W-:Y:S01]  /*29140*/  MOV R53, RZ ;  /* 0x000000ff00357202 */ /* 0x000fe20000000f00 */
[----:B------:R-:W-:Y:S01]  /*29150*/  IMAD.IADD R117, R78, 0x1, R51 ;  /* 0x000000014e757824 */ /* 0x000fe200078e0233 */
[----:B------:R-:W-:Y:S01]  /*29160*/  IADD3.X R51, PT, PT, RZ, RZ, RZ, P2, !PT ;  /* 0x000000ffff337210 */ /* 0x000fe200017fe4ff */
[----:B------:R-:W-:Y:S02]  /*29170*/  IMAD R8, R52, R65, RZ ;  /* 0x0000004134087224 */ /* 0x000fe400078e02ff */
[----:B------:R-:W-:Y:S02]  /*29180*/  IMAD.X R103, RZ, RZ, RZ, P0 ;  /* 0x000000ffff677224 */ /* 0x000fe400000e06ff */
[----:B------:R-:W-:-:S04]  /*29190*/  IMAD.WIDE.U32 R56, R100, R77, R56 ;  /* 0x0000004d64387225 */ /* 0x000fc800078e0038 */
[----:B------:R-:W-:Y:S02]  /*291a0*/  IMAD.MOV.U32 R55, RZ, RZ, RZ ;  /* 0x000000ffff377224 */ /* 0x000fe400078e00ff */
[----:B------:R-:W-:Y:S01]  /*291b0*/  IMAD.HI.U32 R119, R8, R42, R52 ;  /* 0x0000002a08777227 */ /* 0x000fe200078e0034 */
[----:B------:R-:W-:-:S03]  /*291c0*/  IADD3 R52, P1, PT, R117, R56, RZ ;  /* 0x0000003875347210 */ /* 0x000fc60007f3e0ff */
[----:B------:R-:W-:-:S04]  /*291d0*/  IMAD.WIDE.U32 R102, R11, R73, R102 ;  /* 0x000000490b667225 */ /* 0x000fc800078e0066 */
[----:B------:R-:W-:Y:S01]  /*291e0*/  IMAD.IADD R57, R10, 0x1, R57 ;  /* 0x000000010a397824 */ /* 0x000fe200078e0239 */
[----:B------:R-:W-:Y:S01]  /*291f0*/  IADD3 R13, PT, PT, R13, R103, RZ ;  /* 0x000000670d0d7210 */ /* 0x000fe20007ffe0ff */
[----:B------:R-:W-:-:S03]  /*29200*/  IMAD.WIDE.U32 R54, R96, R70, R54 ;  /* 0x0000004660367225 */ /* 0x000fc600078e0036 */
        /* <DEDUP_REMOVED lines=12> */
[----:B------:R-:W-:Y:S01]  /*292d0*/  IMAD.WIDE.U32 R102, R100, R74, R102 ;  /* 0x0000004a64667225 */ /* 0x000fe200078e0066 */
[----:B------:R-:W-:Y:S02]  /*292e0*/  IADD3 R14, P4, PT, R67, R14, RZ ;  /* 0x0000000e430e7210 */ /* 0x000fe40007f9e0ff */
        /* <DEDUP_REMOVED lines=12> */
[----:B------:R-:W-:Y:S01]  /*293b0*/  IADD3.X R103, PT, PT, RZ, RZ, RZ, P1, !PT ;  /* 0x000000ffff677210 */ /* 0x000fe20000ffe4ff */
[----:B------:R-:W-:Y:S02]  /*293c0*/  IMAD.X R15, RZ, RZ, RZ, P4 ;  /* 0x000000ffff0f7224 */ /* 0x000fe400020e06ff */
[----:B------:R-:W-:Y:S01]  /*293d0*/  IMAD.WIDE.U32 R52, R68, R81, R52 ;  /* 0x0000005144347225 */ /* 0x000fe200078e0034 */
[----:B------:R-:W-:-:S02]  /*293e0*/  IADD3 R56, P2, PT, R56, R13, RZ ;  /* 0x0000000d38387210 */ /* 0x000fc40007f5e0ff */
[----:B------:R-:W-:Y:S01]  /*293f0*/  IADD3 R13, PT, PT, R64, R119, RZ ;  /* 0x00000077400d7210 */ /* 0x000fe20007ffe0ff */
[----:B------:R-:W-:Y:S02]  /*29400*/  IMAD.IADD R51, R80, 0x1, R51 ;  /* 0x0000000150337824 */ /* 0x000fe400078e0233 */
[----:B------:R-:W-:-:S03]  /*29410*/  IMAD.WIDE.U32 R14, R66, R44, R14 ;  /* 0x0000002c420e7225 */ /* 0x000fc600078e000e */
[----:B------:R-:W-:Y:S01]  /*29420*/  IADD3 R52, P3, PT, R51, R52, RZ ;  /* 0x0000003433347210 */ /* 0x000fe20007f7e0ff */
[----:B------:R-:W-:Y:S01]  /*29430*/  IMAD.MOV.U32 R51, RZ, RZ, RZ ;  /* 0x000000ffff337224 */ /* 0x000fe200078e00ff */
[----:B------:R-:W-:Y:S01]  /*29440*/  IADD3 R14, P0, PT, R13, R14, RZ ;  /* 0x0000000e0d0e7210 */ /* 0x000fe20007f1e0ff */
[----:B------:R-:W-:Y:S02]  /*29450*/  IMAD.IADD R13, R62, 0x1, R15 ;  /* 0x000000013e0d7824 */ /* 0x000fe400078e020f */
        /* <DEDUP_REMOVED lines=13> */
[----:B------:R-:W-:Y:S01]  /*29530*/  IMAD.X R55, RZ, RZ, RZ, P4 ;  /* 0x000000ffff377224 */ /* 0x000fe200020e06ff */
[----:B------:R-:W-:Y:S01]  /*29540*/  IADD3 R52, P3, PT, R15, R52, RZ ;  /* 0x000000340f347210 */ /* 0x000fe20007f7e0ff */
[----:B------:R-:W-:-:S02]  /*29550*/  IMAD.X R15, RZ, RZ, RZ, P0 ;  /* 0x000000ffff0f7224 */ /* 0x000fc400000e06ff */
        /* <DEDUP_REMOVED lines=8> */
[----:B------:R-:W-:Y:S01]  /*295e0*/  IMAD.IADD R105, R7, 0x1, R57 ;  /* 0x0000000107697824 */ /* 0x000fe200078e0239 */
[----:B------:R-:W-:Y:S01]  /*295f0*/  IADD3 R13, PT, PT, R63, R15, RZ ;  /* 0x0000000f3f0d7210 */ /* 0x000fe20007ffe0ff */
[----:B------:R-:W-:Y:S02]  /*29600*/  IMAD.IADD R53, R75, 0x1, R53 ;  /* 0x000000014b357824 */ /* 0x000fe400078e0235 */
[----:B------:R-:W-:Y:S02]  /*29610*/  IMAD R7, R14, R65, RZ ;  /* 0x000000410e077224 */ /* 0x000fe400078e02ff */
[----:B------:R-:W-:-:S04]  /*29620*/  IMAD.WIDE.U32 R96, R68, R79, R96 ;  /* 0x0000004f44607225 */ /* 0x000fc800078e0060 */
[----:B------:R-:W-:Y:S02]  /*29630*/  IMAD.MOV.U32 R15, RZ, RZ, RZ ;  /* 0x000000ffff0f7224 */ /* 0x000fe400078e00ff */
        /* <DEDUP_REMOVED lines=13> */
[----:B------:R-:W-:-:S04]  /*29710*/  IMAD.WIDE.U32 R52, R12, R85, R52 ;  /* 0x000000550c347225 */ /* 0x000fc800078e0034 */
[----:B------:R-:W-:Y:S02]  /*29720*/  IMAD.X R15, RZ, RZ, RZ, P0 ;  /* 0x000000ffff0f7224 */ /* 0x000fe400000e06ff */
[----:B------:R-:W-:-:S04]  /*29730*/  IMAD.WIDE.U32 R54, R66, R45, R54 ;  /* 0x0000002d42367225 */ /* 0x000fc800078e0036 */
        /* <DEDUP_REMOVED lines=17> */
[----:B------:R-:W-:Y:S02]  /*29850*/  IMAD.IADD R51, R58, 0x1, R51 ;  /* 0x000000013a337824 */ /* 0x000fe400078e0233 */
        /* <DEDUP_REMOVED lines=11> */
[----:B------:R-:W-:Y:S01]  /*29910*/  IMAD.IADD R67, R61, 0x1, R55 ;  /* 0x000000013d437824 */ /* 0x000fe200078e0237 */
[----:B------:R-:W-:Y:S01]  /*29920*/  IADD3 R53, P1, PT, R57, R14, RZ ;  /* 0x0000000e39357210 */ /* 0x000fe20007f3e0ff */
[----:B------:R-:W-:Y:S02]  /*29930*/  IMAD.X R57, RZ, RZ, RZ, P3 ;  /* 0x000000ffff397224 */ /* 0x000fe400018e06ff */
        /* <DEDUP_REMOVED lines=26> */
[----:B------:R-:W-:Y:S01]  /*29ae0*/  IMAD R13, R52, R65, RZ ;  /* 0x00000041340d7224 */ /* 0x000fe200078e02ff */
[----:B------:R-:W-:Y:S01]  /*29af0*/  IADD3 R51, PT, PT, R58, R51, RZ ;  /* 0x000000333a337210 */ /* 0x000fe20007ffe0ff */
[----:B------:R-:W-:Y:S02]  /*29b00*/  IMAD.MOV.U32 R53, RZ, RZ, RZ ;  /* 0x000000ffff357224 */ /* 0x000fe400078e00ff */
[----:B------:R-:W-:-:S04]  /*29b10*/  IMAD.WIDE.U32 R56, R12, R81, R56 ;  /* 0x000000510c387225 */ /* 0x000fc800078e0038 */
[----:B------:R-:W-:Y:S02]  /*29b20*/  IMAD.IADD R15, R60, 0x1, R15 ;  /* 0x000000013c0f7824 */ /* 0x000fe400078e020f */
        /* <DEDUP_REMOVED lines=15> */
[----:B------:R-:W-:Y:S02]  /*29c20*/  IMAD.X R57, RZ, RZ, RZ, P0 ;  /* 0x000000ffff397224 */ /* 0x000fe400000e06ff */
[----:B------:R-:W-:Y:S02]  /*29c30*/  IMAD.X R55, RZ, RZ, RZ, P2 ;  /* 0x000000ffff377224 */ /* 0x000fe400010e06ff */
[----:B------:R-:W-:Y:S01]  /*29c40*/  IMAD.WIDE.U32 R52, R101, R49, R52 ;  /* 0x0000003165347225 */ /* 0x000fe200078e0034 */
[----:B------:R-:W-:-:S03]  /*29c50*/  IADD3 R57, P0, PT, R57, R56, RZ ;  /* 0x0000003839397210 */ /* 0x000fc60007f1e0ff */
[----:B------:R-:W-:-:S04]  /*29c60*/  IMAD.WIDE.U32 R14, R8, R45, R14 ;  /* 0x0000002d080e7225 */ /* 0x000fc800078e000e */
[----:B------:R-:W-:Y:S01]  /*29c70*/  IMAD.IADD R73, R72, 0x1, R81 ;  /* 0x0000000148497824 */ /* 0x000fe200078e0251 */
[----:B------:R-:W-:Y:S01]  /*29c80*/  IADD3 R14, P2, PT, R67, R14, RZ ;  /* 0x0000000e430e7210 */ /* 0x000fe20007f5e0ff */
[----:B------:R-:W-:Y:S01]  /*29c90*/  IMAD.WIDE.U32 R54, R12, R79, R54 ;  /* 0x0000004f0c367225 */ /* 0x000fe200078e0036 */
[----:B------:R-:W-:-:S03]  /*29ca0*/  IADD3.X R67, PT, PT, RZ, RZ, RZ, P1, !PT ;  /* 0x000000ffff437210 */ /* 0x000fc60000ffe4ff */
[----:B------:R-:W-:Y:S01]  /*29cb0*/  IMAD.IADD R72, R41, 0x1, R53 ;  /* 0x0000000129487824 */ /* 0x000fe200078e0235 */
[----:B------:R-:W-:Y:S01]  /*29cc0*/  IADD3 R71, PT, PT, R76, R55, RZ ;  /* 0x000000374c477210 */ /* 0x000fe20007ffe0ff */
        /* <DEDUP_REMOVED lines=11> */
[----:B------:R-:W-:Y:S02]  /*29d80*/  IMAD.IADD R51, R59, 0x1, R51 ;  /* 0x000000013b337824 */ /* 0x000fe400078e0233 */
[----:B------:R-:W-:Y:S01]  /*29d90*/  IMAD.X R68, RZ, RZ, RZ, P6 ;  /* 0x000000ffff447224 */ /* 0x000fe200030e06ff */
[----:B------:R-:W-:Y:S01]  /*29da0*/  IADD3 R55, P0, PT, R55, R56, RZ ;  /* 0x0000003837377210 */ /* 0x000fe20007f1e0ff */
        /* <DEDUP_REMOVED lines=22> */
[----:B------:R-:W-:-:S04]  /*29f10*/  IMAD.WIDE.U32 R52, R66, R48, R52 ;  /* 0x0000003042347225 */ /* 0x000fc800078e0034 */
[----:B------:R-:W-:Y:S01]  /*29f20*/  IMAD.WIDE.U32 R14, R13, R43, R14 ;  /* 0x0000002b0d0e7225 */ /* 0x000fe200078e000e */
[----:B------:R-:W-:-:S03]  /*29f30*/  IADD3 R52, P3, PT, R51, R52, RZ ;  /* 0x0000003433347210 */ /* 0x000fc60007f7e0ff */
[----:B------:R-:W-:Y:S02]  /*29f40*/  IMAD.IADD R53, R58, 0x1, R53 ;  /* 0x000000013a357824 */ /* 0x000fe400078e0235 */
[----:B------:R-:W-:Y:S02]  /*29f50*/  IMAD.IADD R67, R63, 0x1, R15 ;  /* 0x000000013f437824 */ /* 0x000fe400078e020f */
[----:B------:R-:W-:Y:S02]  /*29f60*/  HFMA2 R15, -RZ, RZ, 0, 0 ;  /* 0x00000000ff0f7431 */ /* 0x000fe400000001ff */
[----:B------:R-:W-:Y:S01]  /*29f70*/  IMAD.X R51, RZ, RZ, RZ, P2 ;  /* 0x000000ffff337224 */ /* 0x000fe200010e06ff */
[----:B------:R-:W-:Y:S01]  /*29f80*/  IADD3 R54, P5, PT, R53, R72, RZ ;  /* 0x0000004835367210 */ /* 0x000fe20007fbe0ff */
[----:B------:R-:W-:Y:S01]  /*29f90*/  IMAD R71, R14, R65, RZ ;  /* 0x000000410e477224 */ /* 0x000fe200078e02ff */
[----:B------:R-:W-:Y:S01]  /*29fa0*/  IADD3.X R53, PT, PT, RZ, RZ, RZ, P3, !PT ;  /* 0x000000ffff357210 */ /* 0x000fe20001ffe4ff */
[----:B------:R-:W-:-:S04]  /*29fb0*/  IMAD.WIDE.U32 R50, R7, R45, R50 ;  /* 0x0000002d07327225 */ /* 0x000fc800078e0032 */
[----:B------:R-:W-:Y:S02]  /*29fc0*/  IMAD.X R55, RZ, RZ, RZ, P5 ;  /* 0x000000ffff377224 */ /* 0x000fe400028e06ff */
        /* <DEDUP_REMOVED lines=15> */
[----:B------:R-:W-:-:S02]  /*2a0c0*/  IMAD.X R51, RZ, RZ, RZ, P3 ;  /* 0x000000ffff337224 */ /* 0x000fc400018e06ff */
[----:B------:R-:W-:-:S04]  /*2a0d0*/  IMAD.WIDE.U32 R14, R7, R46, R14 ;  /* 0x0000002e070e7225 */ /* 0x000fc800078e000e */
[----:B------:R-:W-:Y:S02]  /*2a0e0*/  IMAD.IADD R55, R62, 0x1, R67 ;  /* 0x000000013e377824 */ /* 0x000fe400078e0243 */
[----:B------:R-:W-:-:S03]  /*2a0f0*/  IMAD.WIDE.U32 R50, R8, R48, R50 ;  /* 0x0000003008327225 */ /* 0x000fc600078e0032 */
[----:B------:R-:W-:Y:S01]  /*2a100*/  IADD3 R14, P3, PT, R55, R14, RZ ;  /* 0x0000000e370e7210 */ /* 0x000fe20007f7e0ff */
[----:B------:R-:W-:Y:S01]  /*2a110*/  IMAD.X R77, RZ, RZ, RZ, P6 ;  /* 0x000000ffff4d7224 */ /* 0x000fe200030e06ff */
[----:B------:R-:W-:Y:S01]  /*2a120*/  IADD3 R54, P6, PT, R75, R56, RZ ;  /* 0x000000384b367210 */ /* 0x000fe20007fde0ff */
[----:B------:R-:W-:Y:S02]  /*2a130*/  IMAD.IADD R15, R60, 0x1, R15 ;  /* 0x000000013c0f7824 */ /* 0x000fe400078e020f */
[----:B------:R-:W-:Y:S01]  /*2a140*/  IMAD.IADD R52, R58, 0x1, R51 ;  /* 0x000000013a347824 */ /* 0x000fe200078e0233 */
[----:B------:R-:W-:Y:S01]  /*2a150*/  IADD3.X R55, PT, PT, RZ, RZ, RZ, P6, !PT ;  /* 0x000000ffff377210 */ /* 0x000fe200037fe4ff */
[----:B------:R-:W-:Y:S01]  /*2a160*/  IMAD.X R67, RZ, RZ, RZ, P5 ;  /* 0x000000ffff437224 */ /* 0x000fe200028e06ff */
[----:B------:R-:W-:Y:S02]  /*2a170*/  IADD3 R50, P6, PT, R15, R50, RZ ;  /* 0x000000320f327210 */ /* 0x000fe40007fde0ff */
[----:B------:R-:W-:Y:S01]  /*2a180*/  IADD3.X R15, PT, PT, RZ, RZ, RZ, P3, !PT ;  /* 0x000000ffff0f7210 */ /* 0x000fe20001ffe4ff */
[----:B------:R-:W-:Y:S01]  /*2a190*/  IMAD.WIDE.U32 R66, R71, R43, R66 ;  /* 0x0000002b47427225 */ /* 0x000fe200078e0042 */
[----:B------:R-:W-:-:S02]  /*2a1a0*/  IADD3 R52, P3, PT, R52, R73, RZ ;  /* 0x0000004934347210 */ /* 0x000fc40007f7e0ff */
[----:B------:R-:W-:Y:S01]  /*2a1b0*/  IADD3 R77, P4, PT, R77, R10, RZ ;  /* 0x0000000a4d4d7210 */ /* 0x000fe20007f9e0ff */
[----:B------:R-:W-:Y:S02]  /*2a1c0*/  IMAD.X R51, RZ, RZ, RZ, P6 ;  /* 0x000000ffff337224 */ /* 0x000fe400030e06ff */
[----:B------:R-:W-:-:S04]  /*2a1d0*/  IMAD.WIDE.U32 R14, R13, R45, R14 ;  /* 0x0000002d0d0e7225 */ /* 0x000fc800078e000e */
[----:B------:R-:W-:Y:S02]  /*2a1e0*/  IMAD.X R53, RZ, RZ, RZ, P3 ;  /* 0x000000ffff357224 */ /* 0x000fe400018e06ff */
[----:B------:R-:W-:-:S04]  /*2a1f0*/  IMAD.WIDE.U32 R74, R12, R74, R54 ;  /* 0x0000004a0c4a7225 */ /* 0x000fc800078e0036 */
[----:B------:R-:W-:Y:S01]  /*2a200*/  IMAD.WIDE.U32 R50, R7, R47, R50 ;  /* 0x0000002f07327225 */ /* 0x000fe200078e0032 */
[----:B------:R-:W-:-:S03]  /*2a210*/  IADD3 R16, PT, PT, R16, R75, RZ ;  /* 0x0000004b10107210 */ /* 0x000fc60007ffe0ff */
[----:B------:R-:W-:Y:S01]  /*2a220*/  IMAD.IADD R55, R63, 0x1, R67 ;  /* 0x000000013f377824 */ /* 0x000fe200078e0243 */
[----:B------:R-:W-:Y:S01]  /*2a230*/  IADD3 R51, PT, PT, R59, R51, RZ ;  /* 0x000000333b337210 */ /* 0x000fe20007ffe0ff */
[----:B------:R-:W-:Y:S02]  /*2a240*/  IMAD.IADD R15, R61, 0x1, R15 ;  /* 0x000000013d0f7824 */ /* 0x000fe400078e020f */
        /* <DEDUP_REMOVED lines=27> */
[----:B------:R-:W-:Y:S01]  /*2a400*/  IMAD.IADD R67, R9, 0x1, R57 ;  /* 0x0000000109437824 */ /* 0x000fe200078e0239 */
[----:B------:R-:W-:Y:S01]  /*2a410*/  IADD3 R10, P5, PT, R10, R73, RZ ;  /* 0x000000490a0a7210 */ /* 0x000fe20007fbe0ff */
[----:B------:R-:W-:Y:S01]  /*2a420*/  IMAD.X R9, RZ, RZ, RZ, P4 ;  /* 0x000000ffff097224 */ /* 0x000fe200020e06ff */
[----:B------:R-:W-:Y:S01]  /*2a430*/  IADD3.X R57, PT, PT, RZ, RZ, RZ, P3, !PT ;  /* 0x000000ffff397210 */ /* 0x000fe20001ffe4ff */
[----:B------:R-:W-:-:S03]  /*2a440*/  IMAD.WIDE.U32 R50, R71, R45, R50 ;  /* 0x0000002d47327225 */ /* 0x000fc600078e0032 */
[----:B------:R-:W-:Y:S01]  /*2a450*/  IADD3 R57, P3, PT, R57, R10, RZ ;  /* 0x0000000a39397210 */ /* 0x000fe20007f7e0ff */
[----:B------:R-:W-:-:S04]  /*2a460*/  IMAD.WIDE.U32 R52, R13, R47, R52 ;  /* 0x0000002f0d347225 */ /* 0x000fc800078e0034 */
[----:B------:R-:W-:-:S04]  /*2a470*/  IMAD.WIDE.U32 R8, R7, R49, R8 ;  /* 0x0000003107087225 */ /* 0x000fc800078e0008 */
        /* <DEDUP_REMOVED lines=26> */
[----:B------:R-:W-:Y:S01]  /*2a620*/  MOV R69, R66 ;  /* 0x0000004200457202 */ /* 0x000fe20000000f00 */
[----:B------:R-:W-:Y:S01]  /*2a630*/  IMAD.MOV.U32 R16, RZ, RZ, R50 ;  /* 0x000000ffff107224 */ /* 0x000fe200078e0032 */
[----:B------:R-:W-:Y:S01]  /*2a640*/  IADD3 R8, P5, PT, R11, R8, RZ ;  /* 0x000000080b087210 */ /* 0x000fe20007fbe0ff */
[----:B------:R-:W-:Y:S01]  /*2a650*/  IMAD.WIDE.U32 R54, R71, R47, R54 ;  /* 0x0000002f47367225 */ /* 0x000fe200078e0036 */
[----:B------:R-:W-:-:S02]  /*2a660*/  IADD3.X R11, PT, PT, RZ, RZ, RZ, P1, !PT ;  /* 0x000000ffff0b7210 */ /* 0x000fc40000ffe4ff */
[----:B------:R-:W-:Y:S01]  /*2a670*/  IADD3 R7, P1, PT, R7, R8, RZ ;  /* 0x0000000807077210 */ /* 0x000fe20007f3e0ff */
[----:B------:R-:W-:Y:S01]  /*2a680*/  IMAD.X R8, RZ, RZ, RZ, P3 ;  /* 0x000000ffff087224 */ /* 0x000fe200018e06ff */
[----:B------:R-:W-:Y:S01]  /*2a690*/  MOV R66, R52 ;  /* 0x0000003400427202 */ /* 0x000fe20000000f00 */
[----:B------:R-:W-:-:S03]  /*2a6a0*/  IMAD.WIDE.U32 R10, R13, R49, R10 ;  /* 0x000000310d0a7225 */ /* 0x000fc600078e000a */
[----:B------:R-:W-:Y:S01]  /*2a6b0*/  IADD3 R8, P3, PT, R8, R7, RZ ;  /* 0x0000000708087210 */ /* 0x000fe20007f7e0ff */
[----:B------:R-:W-:Y:S01]  /*2a6c0*/  IMAD.IADD R13, R59, 0x1, R55 ;  /* 0x000000013b0d7824 */ /* 0x000fe200078e0237 */
[----:B------:R-:W-:Y:S02]  /*2a6d0*/  IADD3.X R7, PT, PT, RZ, RZ, RZ, P4, !PT ;  /* 0x000000ffff077210 */ /* 0x000fe400027fe4ff */
        /* <DEDUP_REMOVED lines=54> */
.L_x_482:
        /* <DEDUP_REMOVED lines=22> */
.L_x_483:
[----:B------:R-:W-:Y:S01]  /*2aba0*/  IMAD.WIDE.U32 R52, R40, R17, RZ ;  /* 0x0000001128347225 */ /* 0x000fe200078e00ff */
[----:B------:R-:W-:-:S03]  /*2abb0*/  IADD3 R106, P0, PT, -R106, R69, RZ ;  /* 0x000000456a6a7210 */ /* 0x000fc60007f1e1ff */
[----:B------:R-:W-:Y:S01]  /*2abc0*/  HFMA2 R11, -RZ, RZ, 0, 0 ;  /* 0x00000000ff0b7431 */ /* 0x000fe200000001ff */
[----:B------:R-:W-:Y:S01]  /*2abd0*/  MOV R55, RZ ;  /* 0x000000ff00377202 */ /* 0x000fe20000000f00 */
[----:B------:R-:W-:Y:S01]  /*2abe0*/  IMAD.MOV.U32 R12, RZ, RZ, RZ ;  /* 0x000000ffff0c7224 */ /* 0x000fe200078e00ff */
[----:B------:R-:W-:Y:S01]  /*2abf0*/  IADD3.X R13, PT, PT, RZ, -0x1, RZ, P0, !PT ;  /* 0xffffffffff0d7810 */ /* 0x000fe200007fe4ff */
[----:B------:R-:W-:Y:S01]  /*2ac00*/  IMAD.MOV.U32 R51, RZ, RZ, RZ ;  /* 0x000000ffff337224 */ /* 0x000fe200078e00ff */
[----:B------:R-:W-:Y:S01]  /*2ac10*/  CS2R R68, SRZ ;  /* 0x0000000000447805 */ /* 0x000fe2000001ff00 */
[----:B------:R-:W-:Y:S01]  /*2ac20*/  IMAD.IADD R50, R53, 0x1, R12 ;  /* 0x0000000135327824 */ /* 0x000fe200078e020c */
[----:B------:R-:W-:Y:S01]  /*2ac30*/  SHF.R.U32.HI R13, RZ, 0x1f, R13 ;  /* 0x0000001fff0d7819 */ /* 0x000fe2000001160d */
[----:B------:R-:W-:Y:S01]  /*2ac40*/  IMAD R14, R52, R65, RZ ;  /* 0x00000041340e7224 */ /* 0x000fe200078e02ff */
[----:B------:R-:W-:Y:S01]  /*2ac50*/  MOV R73, RZ ;  /* 0x000000ff00497202 */ /* 0x000fe20000000f00 */
[----:B------:R-:W-:Y:S01]  /*2ac60*/  IMAD.WIDE.U32 R50, R39, R17, R50 ;  /* 0x0000001127327225 */ /* 0x000fe200078e0032 */
[----:B------:R-:W-:-:S03]  /*2ac70*/  IADD3 R0, P0, P1, R67, -R13, -R0 ;  /* 0x8000000d43007210 */ /* 0x000fc6000791e800 */
[----:B------:R-:W-:Y:S01]  /*2ac80*/  IMAD.MOV.U32 R56, RZ, RZ, R52 ;  /* 0x000000ffff387224 */ /* 0x000fe200078e0034 */
[----:B------:R-:W-:Y:S01]  /*2ac90*/  IADD3 R54, PT, PT, R51, R11, RZ ;  /* 0x0000000b33367210 */ /* 0x000fe20007ffe0ff */
[----:B------:R-:W-:Y:S01]  /*2aca0*/  IMAD.MOV.U32 R52, RZ, RZ, R50 ;  /* 0x000000ffff347224 */ /* 0x000fe200078e0032 */
[----:B------:R-:W-:Y:S01]  /*2acb0*/  IADD3.X R15, PT, PT, RZ, -0x1, R82, P0, P1 ;  /* 0xffffffffff0f7810 */ /* 0x000fe200007e2452 */
[----:B------:R-:W-:Y:S02]  /*2acc0*/  IMAD.MOV.U32 R53, RZ, RZ, RZ ;  /* 0x000000ffff357224 */ /* 0x000fe400078e00ff */
[----:B------:R-:W-:Y:S01]  /*2acd0*/  IMAD.MOV.U32 R57, RZ, RZ, RZ ;  /* 0x000000ffff397224 */ /* 0x000fe200078e00ff */
[----:B------:R-:W-:Y:S01]  /*2ace0*/  SHF.R.U32.HI R15, RZ, 0x1f, R15 ;  /* 0x0000001fff0f7819 */ /* 0x000fe2000001160f */
[----:B------:R-:W-:-:S03]  /*2acf0*/  IMAD.WIDE.U32 R52, R40, R18, R52 ;  /* 0x0000001228347225 */ /* 0x000fc600078e0034 */
[----:B------:R-:W-:Y:S01]  /*2ad00*/  IADD3 R2, P0, P1, R16, -R15, -R2 ;  /* 0x8000000f10027210 */ /* 0x000fe2000791e802 */
[----:B------:R-:W-:Y:S01]  /*2ad10*/  IMAD.HI.U32 R13, R14, R42, R56 ;  /* 0x0000002a0e0d7227 */ /* 0x000fe200078e0038 */
[----:B------:R-:W-:Y:S02]  /*2ad20*/  MOV R15, RZ ;  /* 0x000000ff000f7202 */ /* 0x000fe40000000f00 */
[----:B------:R-:W-:Y:S01]  /*2ad30*/  IADD3.X R16, PT, PT, RZ, -0x1, R82, P0, P1 ;  /* 0xffffffffff107810 */ /* 0x000fe200007e2452 */
[----:B------:R-:W-:-:S03]  /*2ad40*/  IMAD.WIDE.U32 R54, R38, R17, R54 ;  /* 0x0000001126367225 */ /* 0x000fc600078e0036 */
[----:B------:R-:W-:Y:S01]  /*2ad50*/  SHF.R.U32.HI R16, RZ, 0x1f, R16 ;  /* 0x0000001fff107819 */ /* 0x000fe20000011610 */
[----:B------:R-:W-:Y:S02]  /*2ad60*/  IMAD.IADD R57, R12, 0x1, R53 ;  /* 0x000000010c397824 */ /* 0x000fe400078e0235 */
[----:B------:R-:W-:Y:S02]  /*2ad70*/  IMAD.IADD R53, R64, 0x1, R13 ;  /* 0x0000000140357824 */ /* 0x000fe400078e020d */
[----:B------:R-:W-:Y:S02]  /*2ad80*/  HFMA2 R13, -RZ, RZ, 0, 0 ;  /* 0x00000000ff0d7431 */ /* 0x000fe400000001ff */
[----:B------:R-:W-:Y:S01]  /*2ad90*/  IMAD.MOV.U32 R70, RZ, RZ, RZ ;  /* 0x000000ffff467224 */ /* 0x000fe200078e00ff */
[----:B------:R-:W-:Y:S02]  /*2ada0*/  IADD3 R56, P2, PT, R57, R54, RZ ;  /* 0x0000003639387210 */ /* 0x000fe40007f5e0ff */
[----:B------:R-:W-:-:S02]  /*2adb0*/  IADD3 R52, P3, PT, R53, R52, RZ ;  /* 0x0000003435347210 */ /* 0x000fc40007f7e0ff */
[----:B------:R-:W-:Y:S01]  /*2adc0*/  IADD3 R3, P6, P5, R66, -R16, -R3 ;  /* 0x8000001042037210 */ /* 0x000fe20007dde803 */
[----:B------:R-:W-:Y:S02]  /*2add0*/  IMAD.X R57, RZ, RZ, RZ, P2 ;  /* 0x000000ffff397224 */ /* 0x000fe400010e06ff */
[----:B------:R-:W-:Y:S01]  /*2ade0*/  IMAD.X R53, RZ, RZ, RZ, P3 ;  /* 0x000000ffff357224 */ /* 0x000fe200018e06ff */
[----:B------:R-:W-:Y:S01]  /*2adf0*/  IADD3.X R102, PT, PT, RZ, -0x1, R82, P6, P5 ;  /* 0xffffffffff667810 */ /* 0x000fe200037ea452 */
[----:B------:R-:W-:Y:S02]  /*2ae00*/  IMAD.IADD R54, R55, 0x1, R13 ;  /* 0x0000000137367824 */ /* 0x000fe400078e020d */
[----:B------:R-:W-:Y:S01]  /*2ae10*/  IMAD.WIDE.U32 R56, R39, R18, R56 ;  /* 0x0000001227387225 */ /* 0x000fe200078e0038 */
[----:B------:R-:W-:-:S03]  /*2ae20*/  SHF.R.U32.HI R102, RZ, 0x1f, R102 ;  /* 0x0000001fff667819 */ /* 0x000fc60000011666 */
[----:B------:R-:W-:Y:S01]  /*2ae30*/  IMAD.MOV.U32 R55, RZ, RZ, RZ ;  /* 0x000000ffff377224 */ /* 0x000fe200078e00ff */
[----:B------:R-:W-:Y:S01]  /*2ae40*/  IADD3 R51, PT, PT, R11, R57, RZ ;  /* 0x000000390b337210 */ /* 0x000fe20007ffe0ff */
[----:B------:R-:W-:Y:S02]  /*2ae50*/  IMAD.MOV.U32 R57, RZ, RZ, RZ ;  /* 0x000000ffff397224 */ /* 0x000fe400078e00ff */
[----:B------:R-:W-:-:S04]  /*2ae60*/  IMAD.WIDE.U32 R54, R37, R17, R54 ;  /* 0x0000001125367225 */ /* 0x000fc800078e0036 */
[----:B------:R-:W-:Y:S01]  /*2ae70*/  IMAD.IADD R50, R55, 0x1, R15 ;  /* 0x0000000137327824 */ /* 0x000fe200078e020f */
[----:B------:R-:W-:Y:S01]  /*2ae80*/  IADD3 R54, P0, PT, R51, R54, RZ ;  /* 0x0000003633367210 */ /* 0x000fe20007f1e0ff */
[----:B------:R-:W-:Y:S02]  /*2ae90*/  IMAD.MOV.U32 R51, RZ, RZ, RZ ;  /* 0x000000ffff337224 */ /* 0x000fe400078e00ff */
[----:B------:R-:W-:-:S04]  /*2aea0*/  IMAD.WIDE.U32 R56, R40, R19, R56 ;  /* 0x0000001328387225 */ /* 0x000fc800078e0038 */
[----:B------:R-:W-:Y:S01]  /*2aeb0*/  IMAD.X R55, RZ, RZ, RZ, P0 ;  /* 0x000000ffff377224 */ /* 0x000fe200000e06ff */
[----:B------:R-:W-:Y:S01]  /*2aec0*/  IADD3 R57, PT, PT, R12, R57, RZ ;  /* 0x000000390c397210 */ /* 0x000fe20007ffe0ff */
[----:B------:R-:W-:-:S04]  /*2aed0*/  IMAD.WIDE.U32 R52, R14, R43, R52 ;  /* 0x0000002b0e347225 */ /* 0x000fc800078e0034 */
        /* <DEDUP_REMOVED lines=14> */
[----:B------:R-:W-:-:S04]  /*2afc0*/  IMAD.HI.U32 R53, R71, R42, R52 ;  /* 0x0000002a47357227 */ /* 0x000fc800078e0034 */
[----:B------:R-:W-:Y:S02]  /*2afd0*/  IMAD.X R51, RZ, RZ, RZ, P0 ;  /* 0x000000ffff337224 */ /* 0x000fe400000e06ff */
[----:B------:R-:W-:-:S04]  /*2afe0*/  IMAD.WIDE.U32 R54, R39, R19, R54 ;  /* 0x0000001327367225 */ /* 0x000fc800078e0036 */
[----:B------:R-:W-:Y:S02]  /*2aff0*/  IMAD.IADD R52, R67, 0x1, R69 ;  /* 0x0000000143347824 */ /* 0x000fe400078e0245 */
[----:B------:R-:W-:Y:S02]  /*2b000*/  IMAD.IADD R67, R64, 0x1, R53 ;  /* 0x0000000140437824 */ /* 0x000fe400078e0235 */
[----:B------:R-:W-:-:S04]  /*2b010*/  IMAD.WIDE.U32 R56, R14, R44, R56 ;  /* 0x0000002c0e387225 */ /* 0x000fc800078e0038 */
[----:B------:R-:W-:Y:S01]  /*2b020*/  IMAD.MOV.U32 R53, RZ, RZ, RZ ;  /* 0x000000ffff357224 */ /* 0x000fe200078e00ff */
[----:B------:R-:W-:Y:S01]  /*2b030*/  IADD3 R56, P1, PT, R67, R56, RZ ;  /* 0x0000003843387210 */ /* 0x000fe20007f3e0ff */
[----:B------:R-:W-:-:S04]  /*2b040*/  IMAD.WIDE.U32 R50, R37, R18, R50 ;  /* 0x0000001225327225 */ /* 0x000fc800078e0032 */
[----:B------:R-:W-:Y:S02]  /*2b050*/  IMAD.IADD R55, R11, 0x1, R55 ;  /* 0x000000010b377824 */ /* 0x000fe400078e0237 */
[----:B------:R-:W-:-:S03]  /*2b060*/  IMAD.WIDE.U32 R52, R34, R17, R52 ;  /* 0x0000001122347225 */ /* 0x000fc600078e0034 */
[----:B------:R-:W-:Y:S01]  /*2b070*/  IADD3 R50, P0, PT, R55, R50, RZ ;  /* 0x0000003237327210 */ /* 0x000fe20007f1e0ff */
        /* <DEDUP_REMOVED lines=15> */
[----:B------:R-:W-:-:S03]  /*2b170*/  IADD3.X R55, PT, PT, RZ, RZ, RZ, P1, !PT ;  /* 0x000000ffff377210 */ /* 0x000fc60000ffe4ff */
[----:B------:R-:W-:Y:S02]  /*2b180*/  HFMA2 R72, -RZ, RZ, 0, 0 ;  /* 0x00000000ff487431 */ /* 0x000fe400000001ff */
[----:B------:R-:W-:Y:S02]  /*2b190*/  IMAD.IADD R53, R63, 0x1, R57 ;  /* 0x000000013f357824 */ /* 0x000fe400078e0239 */
[----:B------:R-:W-:-:S04]  /*2b1a0*/  IMAD.WIDE.U32 R66, R36, R18, R66 ;  /* 0x0000001224427225 */ /* 0x000fc800078e0042 */
[----:B------:R-:W-:Y:S02]  /*2b1b0*/  IMAD.IADD R51, R13, 0x1, R51 ;  /* 0x000000010d337824 */ /* 0x000fe400078e0233 */
[----:B------:R-:W-:Y:S01]  /*2b1c0*/  IMAD R73, R56, R65, RZ ;  /* 0x0000004138497224 */ /* 0x000fe200078e02ff */
[----:B------:R-:W-:Y:S01]  /*2b1d0*/  IADD3 R79, PT, PT, R17, R72, RZ ;  /* 0x00000048114f7210 */ /* 0x000fe20007ffe0ff */
        /* <DEDUP_REMOVED lines=112> */
[----:B------:R-:W-:Y:S01]  /*2b8e0*/  IMAD.X R67, RZ, RZ, RZ, P3 ;  /* 0x000000ffff437224 */ /* 0x000fe200018e06ff */
[----:B------:R-:W-:Y:S01]  /*2b8f0*/  IADD3 R77, PT, PT, R63, R53, RZ ;  /* 0x000000353f4d7210 */ /* 0x000fe20007ffe0ff */
[----:B------:R-:W-:-:S04]  /*2b900*/  IMAD.WIDE.U32 R16, R35, R20, R16 ;  /* 0x0000001423107225 */ /* 0x000fc800078e0010 */
[----:B------:R-:W-:Y:S01]  /*2b910*/  IMAD R75, R52, R65, RZ ;  /* 0x00000041344b7224 */ /* 0x000fe200078e02ff */
[----:B------:R-:W-:Y:S01]  /*2b920*/  IADD3 R16, P1, PT, R55, R16, RZ ;  /* 0x0000001037107210 */ /* 0x000fe20007f3e0ff */
[----:B------:R-:W-:Y:S02]  /*2b930*/  IMAD.MOV.U32 R53, RZ, RZ, RZ ;  /* 0x000000ffff357224 */ /* 0x000fe400078e00ff */
[----:B------:R-:W-:-:S04]  /*2b940*/  IMAD.WIDE.U32 R66, R33, R19, R66 ;  /* 0x0000001321427225 */ /* 0x000fc800078e0042 */
[----:B------:R-:W-:Y:S02]  /*2b950*/  IMAD.X R19, RZ, RZ, RZ, P2 ;  /* 0x000000ffff137224 */ /* 0x000fe400010e06ff */
[----:B------:R-:W-:Y:S02]  /*2b960*/  IMAD.IADD R17, R69, 0x1, R17 ;  /* 0x0000000145117824 */ /* 0x000fe400078e0211 */
[----:B------:R-:W-:-:S04]  /*2b970*/  IMAD.WIDE.U32 R50, R40, R23, R50 ;  /* 0x0000001728327225 */ /* 0x000fc800078e0032 */
[----:B------:R-:W-:Y:S01]  /*2b980*/  IMAD.HI.U32 R83, R75, R42, R52 ;  /* 0x0000002a4b537227 */ /* 0x000fe200078e0034 */
[----:B------:R-:W-:Y:S02]  /*2b990*/  IADD3 R50, P3, PT, R81, R50, RZ ;  /* 0x0000003251327210 */ /* 0x000fe40007f7e0ff */
[----:B------:R-:W-:Y:S01]  /*2b9a0*/  IADD3 R51, PT, PT, R12, R51, RZ ;  /* 0x000000330c337210 */ /* 0x000fe20007ffe0ff */
[----:B------:R-:W-:Y:S02]  /*2b9b0*/  IMAD.X R55, RZ, RZ, RZ, P0 ;  /* 0x000000ffff377224 */ /* 0x000fe400000e06ff */
        /* <DEDUP_REMOVED lines=19> */
[----:B------:R-:W-:Y:S01]  /*2baf0*/  IMAD.IADD R67, R72, 0x1, R67 ;  /* 0x0000000148437824 */ /* 0x000fe200078e0243 */
        /* <DEDUP_REMOVED lines=10> */
[----:B------:R-:W-:-:S04]  /*2bba0*/  IMAD.WIDE.U32 R16, R37, R22, R16 ;  /* 0x0000001625107225 */ /* 0x000fc800078e0010 */
[----:B------:R-:W-:Y:S01]  /*2bbb0*/  IMAD.IADD R53, R11, 0x1, R55 ;  /* 0x000000010b357824 */ /* 0x000fe200078e0237 */
[----:B------:R-:W-:Y:S01]  /*2bbc0*/  MOV R55, RZ ;  /* 0x000000ff00377202 */ /* 0x000fe20000000f00 */
[----:B------:R-:W-:Y:S02]  /*2bbd0*/  IMAD.IADD R79, R58, 0x1, R51 ;  /* 0x000000013a4f7824 */ /* 0x000fe400078e0233 */
[----:B------:R-:W-:Y:S02]  /*2bbe0*/  IMAD.X R51, RZ, RZ, RZ, P1 ;  /* 0x000000ffff337224 */ /* 0x000fe400008e06ff */
        /* <DEDUP_REMOVED lines=8> */
[----:B------:R-:W-:Y:S01]  /*2bc70*/  IADD3 R51, PT, PT, R69, R19, RZ ;  /* 0x0000001345337210 */ /* 0x000fe20007ffe0ff */
        /* <DEDUP_REMOVED lines=8> */
[----:B------:R-:W-:Y:S01]  /*2bd00*/  IADD3.X R53, PT, PT, RZ, RZ, RZ, P0, !PT ;  /* 0x000000ffff357210 */ /* 0x000fe200007fe4ff */
[----:B------:R-:W-:Y:S01]  /*2bd10*/  IMAD.IADD R83, R72, 0x1, R57 ;  /* 0x0000000148537824 */ /* 0x000fe200078e0239 */
[----:B------:R-:W-:Y:S01]  /*2bd20*/  IADD3 R16, P1, PT, R19, R16, RZ ;  /* 0x0000001013107210 */ /* 0x000fe20007f3e0ff */
[----:B------:R-:W-:Y:S01]  /*2bd30*/  IMAD.X R19, RZ, RZ, RZ, P2 ;  /* 0x000000ffff137224 */ /* 0x000fe200010e06ff */
[----:B------:R-:W-:Y:S01]  /*2bd40*/  IADD3.X R57, PT, PT, RZ, RZ, RZ, P3, !PT ;  /* 0x000000ffff397210 */ /* 0x000fe20001ffe4ff */
[----:B------:R-:W-:-:S04]  /*2bd50*/  IMAD.WIDE.U32 R50, R73, R46, R50 ;  /* 0x0000002e49327225 */ /* 0x000fc800078e0032 */
[----:B------:R-:W-:Y:S01]  /*2bd60*/  IMAD.WIDE.U32 R52, R75, R43, R52 ;  /* 0x0000002b4b347225 */ /* 0x000fe200078e0034 */
[----:B------:R-:W-:-:S03]  /*2bd70*/  IADD3 R50, P2, PT, R67, R50, RZ ;  /* 0x0000003243327210 */ /* 0x000fc60007f5e0ff */
        /* <DEDUP_REMOVED lines=16> */
[----:B------:R-:W-:Y:S02]  /*2be80*/  IMAD.X R19, RZ, RZ, RZ, P4 ;  /* 0x000000ffff137224 */ /* 0x000fe400020e06ff */
[----:B------:R-:W-:Y:S01]  /*2be90*/  IMAD.IADD R54, R68, 0x1, R57 ;  /* 0x0000000144367824 */ /* 0x000fe200078e0239 */
        /* <DEDUP_REMOVED lines=26> */
[----:B------:R-:W-:Y:S01]  /*2c040*/  IMAD.X R21, RZ, RZ, RZ, P2 ;  /* 0x000000ffff157224 */ /* 0x000fe200010e06ff */
[----:B------:R-:W-:Y:S01]  /*2c050*/  IADD3.X R57, PT, PT, RZ, RZ, RZ, P1, !PT ;  /* 0x000000ffff397210 */ /* 0x000fe20000ffe4ff */
[----:B------:R-:W-:-:S04]  /*2c060*/  IMAD.WIDE.U32 R18, R38, R24, R18 ;  /* 0x0000001826127225 */ /* 0x000fc800078e0012 */
[----:B------:R-:W-:Y:S02]  /*2c070*/  IMAD.IADD R11, R64, 0x1, R85 ;  /* 0x00000001400b7824 */ /* 0x000fe400078e0255 */
[----:B------:R-:W-:Y:S02]  /*2c080*/  IMAD.IADD R77, R72, 0x1, R55 ;  /* 0x00000001484d7824 */ /* 0x000fe400078e0237 */
[----:B------:R-:W-:Y:S01]  /*2c090*/  IMAD.IADD R39, R61, 0x1, R51 ;  /* 0x000000013d277824 */ /* 0x000fe200078e0233 */
        /* <DEDUP_REMOVED lines=14> */
[----:B------:R-:W-:Y:S02]  /*2c180*/  IADD3 R12, P0, PT, R21, R50, RZ ;  /* 0x00000032150c7210 */ /* 0x000fe40007f1e0ff */
[----:B------:R-:W-:Y:S01]  /*2c190*/  IADD3 R50, PT, PT, R41, R51, RZ ;  /* 0x0000003329327210 */ /* 0x000fe20007ffe0ff */
[----:B------:R-:W-:Y:S01]  /*2c1a0*/  IMAD.X R21, RZ, RZ, RZ, P3 ;  /* 0x000000ffff157224 */ /* 0x000fe200018e06ff */
[----:B------:R-:W-:Y:S01]  /*2c1b0*/  IADD3 R14, PT, PT, R68, R39, RZ ;  /* 0x00000027440e7210 */ /* 0x000fe20007ffe0ff */
[----:B------:R-:W-:Y:S01]  /*2c1c0*/  IMAD.WIDE.U32 R16, R67, R43, R16 ;  /* 0x0000002b43107225 */ /* 0x000fe200078e0010 */
[----:B------:R-:W-:-:S02]  /*2c1d0*/  IADD3 R50, P1, PT, R50, R11, RZ ;  /* 0x0000000b32327210 */ /* 0x000fc40007f3e0ff */
[----:B------:R-:W-:Y:S01]  /*2c1e0*/  IADD3.X R13, PT, PT, RZ, RZ, RZ, P0, !PT ;  /* 0x000000ffff0d7210 */ /* 0x000fe200007fe4ff */
[----:B------:R-:W-:Y:S01]  /*2c1f0*/  IMAD.IADD R53, R70, 0x1, R53 ;  /* 0x0000000146357824 */ /* 0x000fe200078e0235 */
[----:B------:R-:W-:Y:S01]  /*2c200*/  IADD3 R14, P3, PT, R14, R77, RZ ;  /* 0x0000004d0e0e7210 */ /* 0x000fe20007f7e0ff */
[----:B------:R-:W-:-:S04]  /*2c210*/  IMAD.WIDE.U32 R20, R37, R24, R20 ;  /* 0x0000001825147225 */ /* 0x000fc800078e0014 */
[----:B------:R-:W-:Y:S02]  /*2c220*/  IMAD.IADD R37, R63, 0x1, R17 ;  /* 0x000000013f257824 */ /* 0x000fe400078e0211 */
[----:B------:R-:W-:Y:S02]  /*2c230*/  HFMA2 R17, -RZ, RZ, 0, 0 ;  /* 0x00000000ff117431 */ /* 0x000fe400000001ff */
[----:B------:R-:W-:Y:S01]  /*2c240*/  IMAD.X R19, RZ, RZ, RZ, P4 ;  /* 0x000000ffff137224 */ /* 0x000fe200020e06ff */
[----:B------:R-:W-:Y:S01]  /*2c250*/  IADD3 R38, P4, PT, R53, R38, RZ ;  /* 0x0000002635267210 */ /* 0x000fe20007f9e0ff */
[----:B------:R-:W-:Y:S02]  /*2c260*/  IMAD R11, R16, R65, RZ ;  /* 0x00000041100b7224 */ /* 0x000fe400078e02ff */
[----:B------:R-:W-:-:S04]  /*2c270*/  IMAD.WIDE.U32 R18, R74, R46, R18 ;  /* 0x0000002e4a127225 */ /* 0x000fc800078e0012 */
[----:B------:R-:W-:Y:S01]  /*2c280*/  IMAD.X R39, RZ, RZ, RZ, P4 ;  /* 0x000000ffff277224 */ /* 0x000fe200020e06ff */
[----:B------:R-:W-:Y:S01]  /*2c290*/  IADD3 R18, P0, PT, R55, R18, RZ ;  /* 0x0000001237127210 */ /* 0x000fe20007f1e0ff */
[----:B------:R-:W-:Y:S02]  /*2c2a0*/  IMAD.IADD R19, R60, 0x1, R19 ;  /* 0x000000013c137824 */ /* 0x000fe400078e0213 */
[----:B------:R-:W-:-:S04]  /*2c2b0*/  IMAD.HI.U32 R57, R11, R42, R16 ;  /* 0x0000002a0b397227 */ /* 0x000fc800078e0010 */
        /* <DEDUP_REMOVED lines=8> */
[----:B------:R-:W-:Y:S02]  /*2c340*/  IMAD.IADD R13, R58, 0x1, R13 ;  /* 0x000000013a0d7824 */ /* 0x000fe400078e020d */
[----:B------:R-:W-:Y:S01]  /*2c350*/  IMAD.WIDE.U32 R14, R33, R22, R14 ;  /* 0x00000016210e7225 */ /* 0x000fe200078e000e */
[----:B------:R-:W-:-:S02]  /*2c360*/  IADD3 R21, P2, PT, R51, R20, RZ ;  /* 0x0000001433157210 */ /* 0x000fc40007f5e0ff */
[----:B------:R-:W-:Y:S01]  /*2c370*/  IADD3 R20, P0, PT, R13, R50, RZ ;  /* 0x000000320d147210 */ /* 0x000fe20007f1e0ff */
[----:B------:R-:W-:Y:S01]  /*2c380*/  IMAD.IADD R17, R69, 0x1, R39 ;  /* 0x0000000145117824 */ /* 0x000fe200078e0227 */
[----:B------:R-:W-:Y:S01]  /*2c390*/  IADD3.X R39, PT, PT, RZ, RZ, RZ, P4, !PT ;  /* 0x000000ffff277210 */ /* 0x000fe200027fe4ff */
[----:B------:R-:W-:Y:S02]  /*2c3a0*/  IMAD.X R40, RZ, RZ, RZ, P1 ;  /* 0x000000ffff287224 */ /* 0x000fe400008e06ff */
        /* <DEDUP_REMOVED lines=25> */
[----:B------:R-:W-:-:S03]  /*2c540*/  IMAD.WIDE.U32 R14, R67, R44, R14 ;  /* 0x0000002c430e7225 */ /* 0x000fc600078e000e */
[----:B------:R-:W-:Y:S01]  /*2c550*/  IADD3.X R37, PT, PT, RZ, RZ, RZ, P1, !PT ;  /* 0x000000ffff257210 */ /* 0x000fe20000ffe4ff */
[----:B------:R-:W-:Y:S01]  /*2c560*/  IMAD.IADD R51, R41, 0x1, R21 ;  /* 0x0000000129337824 */ /* 0x000fe200078e0215 */
[----:B------:R-:W-:Y:S01]  /*2c570*/  IADD3.X R21, PT, PT, RZ, RZ, RZ, P4, !PT ;  /* 0x000000ffff157210 */ /* 0x000fe200027fe4ff */
        /* <DEDUP_REMOVED lines=27> */
[----:B------:R-:W-:-:S04]  /*2c730*/  IMAD.WIDE.U32 R20, R67, R45, R20 ;  /* 0x0000002d43147225 */ /* 0x000fc800078e0014 */
[----:B------:R-:W-:Y:S02]  /*2c740*/  IMAD.X R15, RZ, RZ, RZ, P3 ;  /* 0x000000ffff0f7224 */ /* 0x000fe400018e06ff */
[----:B------:R-:W-:Y:S02]  /*2c750*/  IMAD.IADD R17, R63, 0x1, R37 ;  /* 0x000000013f117824 */ /* 0x000fe400078e0225 */
[----:B------:R-:W-:Y:S02]  /*2c760*/  IMAD R65, R36, R65, RZ ;  /* 0x0000004124417224 */ /* 0x000fe400078e02ff */
[----:B------:R-:W-:Y:S02]  /*2c770*/  IMAD.MOV.U32 R37, RZ, RZ, RZ ;  /* 0x000000ffff257224 */ /* 0x000fe400078e00ff */
[----:B------:R-:W-:Y:S01]  /*2c780*/  IMAD.X R38, RZ, RZ, RZ, P1 ;  /* 0x000000ffff267224 */ /* 0x000fe200008e06ff */
[----:B------:R-:W-:Y:S01]  /*2c790*/  IADD3 R12, P1, PT, R69, R16, RZ ;  /* 0x00000010450c7210 */ /* 0x000fe20007f3e0ff */
[----:B------:R-:W-:Y:S01]  /*2c7a0*/  IMAD.IADD R21, R61, 0x1, R21 ;  /* 0x000000013d157824 */ /* 0x000fe200078e0215 */
[----:B------:R-:W-:Y:S01]  /*2c7b0*/  IADD3 R16, P3, PT, R17, R20, RZ ;  /* 0x0000001411107210 */ /* 0x000fe20007f7e0ff */
[----:B------:R-:W-:Y:S01]  /*2c7c0*/  IMAD.WIDE.U32 R14, R75, R47, R14 ;  /* 0x0000002f4b0e7225 */ /* 0x000fe200078e000e */
[----:B------:R-:W-:-:S02]  /*2c7d0*/  IADD3 R38, P4, PT, R38, R13, RZ ;  /* 0x0000000d26267210 */ /* 0x000fc40007f9e0ff */
[----:B------:R-:W-:Y:S01]  /*2c7e0*/  IADD3.X R17, PT, PT, RZ, RZ, RZ, P3, !PT ;  /* 0x000000ffff117210 */ /* 0x000fe20001ffe4ff */
[----:B------:R-:W-:Y:S01]  /*2c7f0*/  IMAD.HI.U32 R19, R65, R42, R36 ;  /* 0x0000002a41137227 */ /* 0x000fe200078e0024 */
[----:B------:R-:W-:Y:S02]  /*2c800*/  IADD3.X R37, PT, PT, RZ, RZ, RZ, P0, !PT ;  /* 0x000000ffff257210 */ /* 0x000fe400007fe4ff */
[----:B------:R-:W-:Y:S01]  /*2c810*/  IADD3 R20, P0, PT, R21, R14, RZ ;  /* 0x0000000e15147210 */ /* 0x000fe20007f1e0ff */
[----:B------:R-:W-:-:S03]  /*2c820*/  IMAD.WIDE.U32 R22, R74, R49, R22 ;  /* 0x000000314a167225 */ /* 0x000fc600078e0016 */
[----:B------:R-:W-:Y:S01]  /*2c830*/  IADD3.X R21, PT, PT, RZ, RZ, RZ, P0, !PT ;  /* 0x000000ffff157210 */ /* 0x000fe200007fe4ff */
[----:B------:R-:W-:Y:S02]  /*2c840*/  IMAD.IADD R15, R59, 0x1, R15 ;  /* 0x000000013b0f7824 */ /* 0x000fe400078e020f */
[----:B------:R-:W-:Y:S02]  /*2c850*/  IMAD.IADD R36, R41, 0x1, R23 ;  /* 0x0000000129247824 */ /* 0x000fe400078e0217 */
        /* <DEDUP_REMOVED lines=66> */
[----:B------:R-:W-:Y:S01]  /*2cc80*/  IMAD.IADD R23, R59, 0x1, R23 ;  /* 0x000000013b177824 */ /* 0x000fe200078e0217 */
[----:B------:R-:W-:Y:S01]  /*2cc90*/  IADD3 R21, PT, PT, R41, R21, RZ ;  /* 0x0000001529157210 */ /* 0x000fe20007ffe0ff */
[----:B------:R-:W-:Y:S02]  /*2cca0*/  IMAD.X R19, RZ, RZ, RZ, P4 ;  /* 0x000000ffff137224 */ /* 0x000fe400020e06ff */
[----:B------:R-:W-:Y:S01]  /*2ccb0*/  IMAD.X R35, RZ, RZ, RZ, P6 ;  /* 0x000000ffff237224 */ /* 0x000fe200030e06ff */
[----:B------:R-:W-:Y:S01]  /*2ccc0*/  IADD3 R22, P4, PT, R23, R20, RZ ;  /* 0x0000001417167210 */ /* 0x000fe20007f9e0ff */
[----:B------:R-:W-:Y:S01]  /*2ccd0*/  IMAD.WIDE.U32 R18, R33, R24, R18 ;  /* 0x0000001821127225 */ /* 0x000fe200078e0012 */
[----:B------:R-:W-:Y:S02]  /*2cce0*/  IADD3.X R20, PT, PT, RZ, RZ, RZ, P2, !PT ;  /* 0x000000ffff147210 */ /* 0x000fe400017fe4ff */
[----:B------:R-:W-:Y:S01]  /*2ccf0*/  IADD3 R101, P2, P6, R8, -R101, -R5 ;  /* 0x8000006508657210 */ /* 0x000fe20007e5e805 */
[----:B------:R-:W-:Y:S01]  /*2cd00*/  IMAD.X R23, RZ, RZ, RZ, P4 ;  /* 0x000000ffff177224 */ /* 0x000fe200020e06ff */
[----:B------:R-:W-:Y:S01]  /*2cd10*/  IADD3 R20, P4, PT, R20, R9, RZ ;  /* 0x0000000914147210 */ /* 0x000fe20007f9e0ff */
[----:B------:R-:W-:-:S03]  /*2cd20*/  IMAD.WIDE.U32 R4, R65, R46, R34 ;  /* 0x0000002e41047225 */ /* 0x000fc600078e0022 */
[----:B------:R-:W-:Y:S01]  /*2cd30*/  IADD3.X R33, PT, PT, RZ, RZ, RZ, P4, !PT ;  /* 0x000000ffff217210 */ /* 0x000fe200027fe4ff */
[----:B------:R-:W-:Y:S01]  /*2cd40*/  IMAD.WIDE.U32 R8, R11, R48, R22 ;  /* 0x000000300b087225 */ /* 0x000fe200078e0016 */
[----:B------:R-:W-:Y:S02]  /*2cd50*/  IADD3.X R23, PT, PT, RZ, -0x1, R82, P2, P6 ;  /* 0xffffffffff177810 */ /* 0x000fe400017ec452 */
[----:B------:R-:W-:Y:S01]  /*2cd60*/  IADD3 R21, P2, PT, R21, R20, RZ ;  /* 0x0000001415157210 */ /* 0x000fe20007f5e0ff */
[----:B------:R-:W-:Y:S01]  /*2cd70*/  IMAD.IADD R37, R60, 0x1, R5 ;  /* 0x000000013c257824 */ /* 0x000fe200078e0205 */
[----:B------:R-:W-:Y:S01]  /*2cd80*/  SHF.R.U32.HI R23, RZ, 0x1f, R23 ;  /* 0x0000001fff177819 */ /* 0x000fe20000011617 */
[----:B------:R-:W-:Y:S01]  /*2cd90*/  IMAD.IADD R20, R58, 0x1, R9 ;  /* 0x000000013a147824 */ /* 0x000fe200078e0209 */
        /* <DEDUP_REMOVED lines=8> */
[----:B------:R-:W-:-:S02]  /*2ce20*/  IADD3.X R9, PT, PT, RZ, RZ, RZ, P6, !PT ;  /* 0x000000ffff097210 */ /* 0x000fc400037fe4ff */
[----:B------:R-:W-:Y:S01]  /*2ce30*/  IADD3 R22, P5, PT, R22, R21, RZ ;  /* 0x0000001516167210 */ /* 0x000fe20007fbe0ff */
[----:B------:R-:W-:Y:S01]  /*2ce40*/  IMAD.X R21, RZ, RZ, RZ, P3 ;  /* 0x000000ffff157224 */ /* 0x000fe200018e06ff */
[----:B------:R-:W-:Y:S01]  /*2ce50*/  IADD3 R100, P1, P6, R10, -R23, -R6 ;  /* 0x800000170a647210 */ /* 0x000fe20007e3e806 */
[----:B------:R-:W-:Y:S01]  /*2ce60*/  IMAD.WIDE.U32 R8, R65, R47, R8 ;  /* 0x0000002f41087225 */ /* 0x000fe200078e0008 */
[----:B------:R-:W-:Y:S02]  /*2ce70*/  IADD3 R35, P3, PT, R35, R22, RZ ;  /* 0x0000001623237210 */ /* 0x000fe40007f7e0ff */
[----:B------:R-:W-:Y:S01]  /*2ce80*/  IADD3.X R22, PT, PT, RZ, -0x1, R82, P1, P6 ;  /* 0xffffffffff167810 */ /* 0x000fe20000fec452 */
[----:B------:R-:W-:Y:S01]  /*2ce90*/  IMAD.WIDE.U32 R10, R11, R49, R20 ;  /* 0x000000310b0a7225 */ /* 0x000fe200078e0014 */
[----:B------:R-:W-:Y:S02]  /*2cea0*/  IADD3 R6, P4, PT, R18, R35, RZ ;  /* 0x0000002312067210 */ /* 0x000fe40007f9e0ff */
[----:B------:R-:W-:Y:S01]  /*2ceb0*/  SHF.R.U32.HI R22, RZ, 0x1f, R22 ;  /* 0x0000001fff167819 */ /* 0x000fe20000011616 */
[----:B------:R-:W-:Y:S01]  /*2cec0*/  IMAD.IADD R23, R59, 0x1, R9 ;  /* 0x000000013b177824 */ /* 0x000fe200078e0209 */
[----:B------:R-:W-:Y:S01]  /*2ced0*/  IADD3 R33, P1, PT, R33, R6, RZ ;  /* 0x0000000621217210 */ /* 0x000fe20007f3e0ff */
[----:B------:R-:W-:-:S02]  /*2cee0*/  IMAD.X R6, RZ, RZ, RZ, P2 ;  /* 0x000000ffff067224 */ /* 0x000fc400010e06ff */
[----:B------:R-:W-:Y:S01]  /*2cef0*/  IMAD.X R18, RZ, RZ, RZ, P5 ;  /* 0x000000ffff127224 */ /* 0x000fe200028e06ff */
[----:B------:R-:W-:Y:S02]  /*2cf00*/  IADD3 R20, P6, PT, R23, R10, RZ ;  /* 0x0000000a17147210 */ /* 0x000fe40007fde0ff */
[----:B------:R-:W-:Y:S01]  /*2cf10*/  IADD3 R19, P2, PT, R6, R33, RZ ;  /* 0x0000002106137210 */ /* 0x000fe20007f5e0ff */
[----:B------:R-:W-:Y:S01]  /*2cf20*/  IMAD.IADD R6, R41, 0x1, R11 ;  /* 0x0000000129067824 */ /* 0x000fe200078e020b */
[----:B------:R-:W-:Y:S02]  /*2cf30*/  IADD3.X R21, PT, PT, RZ, RZ, RZ, P6, !PT ;  /* 0x000000ffff157210 */ /* 0x000fe400037fe4ff */
[----:B------:R-:W-:Y:S02]  /*2cf40*/  IADD3.X R33, PT, PT, RZ, RZ, RZ, P0, !PT ;  /* 0x000000ffff217210 */ /* 0x000fe400007fe4ff */
[----:B------:R-:W-:Y:S01]  /*2cf50*/  IADD3 R107, P0, P6, R7, -R22, -R107 ;  /* 0x80000016076b7210 */ /* 0x000fe20007e1e86b */
[----:B------:R-:W-:Y:S01]  /*2cf60*/  IMAD.WIDE.U32 R10, R65, R48, R20 ;  /* 0x00000030410a7225 */ /* 0x000fe200078e0014 */
[----:B------:R-:W-:-:S02]  /*2cf70*/  IADD3 R6, P5, PT, R6, R19, RZ ;  /* 0x0000001306067210 */ /* 0x000fc40007fbe0ff */
[----:B------:R-:W-:Y:S01]  /*2cf80*/  IADD3.X R22, PT, PT, RZ, -0x1, R82, P0, P6 ;  /* 0xffffffffff167810 */ /* 0x000fe200007ec452 */
[----:B------:R-:W-:Y:S01]  /*2cf90*/  IMAD.IADD R21, R58, 0x1, R11 ;  /* 0x000000013a157824 */ /* 0x000fe200078e020b */
[----:B------:R-:W-:Y:S01]  /*2cfa0*/  ISETP.GT.U32.AND P0, PT, R107, -0x1, PT ;  /* 0xffffffff6b00780c */ /* 0x000fe20003f04070 */
[----:B------:R-:W-:Y:S01]  /*2cfb0*/  IMAD.X R19, RZ, RZ, RZ, P4 ;  /* 0x000000ffff137224 */ /* 0x000fe200020e06ff */
[----:B------:R-:W-:Y:S02]  /*2cfc0*/  IADD3 R18, PT, PT, R18, R72, R33 ;  /* 0x0000004812127210 */ /* 0x000fe40007ffe021 */
[----:B------:R-:W-:Y:S02]  /*2cfd0*/  ISETP.GT.AND.EX P0, PT, R22, -0x1, PT, P0 ;  /* 0xffffffff1600780c */ /* 0x000fe40003f04300 */
        /* <DEDUP_REMOVED lines=27> */
.L_x_484:
        /* <DEDUP_REMOVED lines=40> */
.L_x_485:
        /* <DEDUP_REMOVED lines=22> */
.L_x_486:
        /* <DEDUP_REMOVED lines=8> */
[----:B------:R-:W-:Y:S01]  /*2d5f0*/  SHF.R.U32.HI R0, RZ, 0x1f, R3 ;  /* 0x0000001fff007819 */ /* 0x000fe20000011603 */
[----:B------:R-:W-:Y:S01]  /*2d600*/  IMAD.WIDE.U32 R10, R18, 0x2, R10 ;  /* 0x00000002120a7825 */ /* 0x000fe200078e000a */
[----:B------:R-:W-:-:S02]  /*2d610*/  LOP3.LUT R5, R5, 0x1, RZ, 0xc0, !PT ;  /* 0x0000000105057812 */ /* 0x000fc400078ec0ff */
[----:B------:R-:W-:Y:S02]  /*2d620*/  LOP3.LUT R12, R0, 0xfffffffe, R7, 0xf8, !PT ;  /* 0xfffffffe000c7812 */ /* 0x000fe400078ef807 */
        /* <DEDUP_REMOVED lines=9> */
[----:B------:R-:W-:Y:S02]  /*2d6c0*/  LOP3.LUT R9, R9, 0x1, RZ, 0xc0, !PT ;  /* 0x0000000109097812 */ /* 0x000fe400078ec0ff */
[----:B------:R-:W-:Y:S02]  /*2d6d0*/  LOP3.LUT R7, R7, 0x1, RZ, 0xc0, !PT ;  /* 0x0000000107077812 */ /* 0x000fe400078ec0ff */
[----:B------:R-:W-:Y:S02]  /*2d6e0*/  SHF.L.U32 R6, R24, 0x1, RZ ;  /* 0x0000000118067819 */ /* 0x000fe400000006ff */
[----:B------:R-:W-:-:S02]  /*2d6f0*/  SHF.L.U32 R0, R19, 0x1, RZ ;  /* 0x0000000113007819 */ /* 0x000fc400000006ff */
[----:B------:R-:W-:Y:S02]  /*2d700*/  LOP3.LUT R13, R13, 0x1, RZ, 0xc0, !PT ;  /* 0x000000010d0d7812 */ /* 0x000fe400078ec0ff */
[----:B------:R-:W-:Y:S02]  /*2d710*/  LOP3.LUT R5, R5, 0x1, RZ, 0xc0, !PT ;  /* 0x0000000105057812 */ /* 0x000fe400078ec0ff */
        /* <DEDUP_REMOVED lines=36> */
.L_x_487:
        /* <DEDUP_REMOVED lines=24> */
.L_x_454:
[C---:B------:R-:W-:Y:S01]  /*2dae0*/  SHF.L.U64.HI R11, R85.reuse, 0x1, R138 ;  /* 0x00000001550b7819 */ /* 0x040fe2000001028a */
[----:B------:R-:W-:Y:S01]  /*2daf0*/  IMAD.SHL.U32 R14, R88, 0x2, RZ ;  /* 0x00000002580e7824 */ /* 0x000fe200078e00ff */
[----:B------:R-:W-:Y:S01]  /*2db00*/  SHF.L.U32 R10, R96, 0x1, RZ ;  /* 0x00000001600a7819 */ /* 0x000fe200000006ff */
[----:B------:R-:W-:Y:S01]  /*2db10*/  IMAD.SHL.U32 R12, R85, 0x2, RZ ;  /* 0x00000002550c7824 */ /* 0x000fe200078e00ff */
[----:B------:R-:W-:Y:S02]  /*2db20*/  LOP3.LUT R11, R11, 0x1, RZ, 0xc0, !PT ;  /* 0x000000010b0b7812 */ /* 0x000fe400078ec0ff */
[----:B------:R-:W-:Y:S02]  /*2db30*/  SHF.L.U64.HI R13, R88, 0x1, R135 ;  /* 0x00000001580d7819 */ /* 0x000fe40000010287 */
[----:B------:R-:W-:Y:S01]  /*2db40*/  LOP3.LUT R138, R11, 0xfffffffe, R10, 0xf8, !PT ;  /* 0xfffffffe0b8a7812 */ /* 0x000fe200078ef80a */
[----:B------:R-:W-:Y:S01]  /*2db50*/  IMAD.MOV.U32 R11, RZ, RZ, RZ ;  /* 0x000000ffff0b7224 */ /* 0x000fe200078e00ff */
[----:B------:R-:W-:-:S02]  /*2db60*/  SHF.L.U64.HI R10, R115, 0x1, R134 ;  /* 0x00000001730a7819 */ /* 0x000fc40000010286 */
[----:B------:R-:W-:Y:S02]  /*2db70*/  SHF.R.U32.HI R9, RZ, 0x1f, R89 ;  /* 0x0000001fff097819 */ /* 0x000fe40000011659 */
        /* <DEDUP_REMOVED lines=10> */
[----:B------:R-:W-:Y:S02]  /*2dc20*/  LOP3.LUT R140, R13, 0xfffffffe, R12, 0xf8, !PT ;  /* 0xfffffffe0d8c7812 */ /* 0x000fe400078ef80c */
[----:B------:R-:W-:Y:S02]  /*2dc30*/  ISETP.GT.U32.OR.EX P0, PT, R11, RZ, !P0, P1 ;  /* 0x000000ff0b00720c */ /* 0x000fe40004704510 */
[----:B------:R-:W-:Y:S01]  /*2dc40*/  SHF.L.U64.HI R12, R114, 0x1, R81 ;  /* 0x00000001720c7819 */ /* 0x000fe20000010251 */
[----:B------:R-:W-:Y:S01]  /*2dc50*/  IMAD.MOV.U32 R81, RZ, RZ, R18 ;  /* 0x000000ffff517224 */ /* 0x000fe200078e0012 */
[----:B------:R-:W-:Y:S02]  /*2dc60*/  SHF.L.U64.HI R14, R97, 0x1, R136 ;  /* 0x00000001610e7819 */ /* 0x000fe40000010288 */
[----:B------:R-:W-:Y:S01]  /*2dc70*/  LOP3.LUT R131, R16, 0xfffffffe, R9, 0xf8, !PT ;  /* 0xfffffffe10837812 */ /* 0x000fe200078ef809 */
[----:B------:R-:W-:Y:S01]  /*2dc80*/  IMAD.SHL.U32 R9, R115, 0x2, RZ ;  /* 0x0000000273097824 */ /* 0x000fe200078e00ff */
[----:B------:R-:W-:-:S02]  /*2dc90*/  LOP3.LUT R12, R12, 0x1, RZ, 0xc0, !PT ;  /* 0x000000010c0c7812 */ /* 0x000fc400078ec0ff */
[----:B------:R-:W-:Y:S02]  /*2dca0*/  SHF.L.U32 R13, R114, 0x1, RZ ;  /* 0x00000001720d7819 */ /* 0x000fe400000006ff */
[----:B------:R-:W-:Y:S02]  /*2dcb0*/  LOP3.LUT R14, R14, 0x1, RZ, 0xc0, !PT ;  /* 0x000000010e0e7812 */ /* 0x000fe400078ec0ff */
        /* <DEDUP_REMOVED lines=29> */
.L_x_488:
        /* <DEDUP_REMOVED lines=22> */
.L_x_489:
[----:B------:R-:W-:-:S04]  /*2dff0*/  IMAD.WIDE.U32 R142, R9, R9, RZ ;  /* 0x00000009098e7225 */ /* 0x000fc800078e00ff */
[----:B------:R-:W-:Y:S01]  /*2e000*/  HFMA2 R17, -RZ, RZ, 0, 0 ;  /* 0x00000000ff117431 */ /* 0x000fe200000001ff */
[----:B------:R-:W-:Y:S01]  /*2e010*/  MOV R13, RZ ;  /* 0x000000ff000d7202 */ /* 0x000fe20000000f00 */
[----:B------:R-:W-:Y:S02]  /*2e020*/  HFMA2 R20, -RZ, RZ, 0, 0 ;  /* 0x00000000ff147431 */ /* 0x000fe400000001ff */
[----:B------:R-:W-:Y:S01]  /*2e030*/  IMAD.MOV.U32 R10, RZ, RZ, R143 ;  /* 0x000000ffff0a7224 */ /* 0x000fe200078e008f */
[C---:B------:R-:W-:Y:S01]  /*2e040*/  LOP3.LUT R14, R142.reuse, 0xfffffffd, RZ, 0xc0, !PT ;  /* 0xfffffffd8e0e7812 */ /* 0x040fe200078ec0ff */
[----:B------:R-:W-:Y:S01]  /*2e050*/  IMAD.MOV.U32 R11, RZ, RZ, RZ ;  /* 0x000000ffff0b7224 */ /* 0x000fe200078e00ff */
[----:B------:R-:W-:Y:S01]  /*2e060*/  CS2R R132, SRZ ;  /* 0x0000000000847805 */ /* 0x000fe2000001ff00 */
        /* <DEDUP_REMOVED lines=8> */
[----:B------:R-:W-:Y:S02]  /*2e0f0*/  IMAD.MOV.U32 R143, RZ, RZ, RZ ;  /* 0x000000ffff8f7224 */ /* 0x000fe400078e00ff */
[----:B------:R-:W-:Y:S01]  /*2e100*/  IMAD.HI.U32 R15, R142, R42, R14 ;  /* 0x0000002a8e0f7227 */ /* 0x000fe200078e000e */
[----:B------:R-:W-:Y:S02]  /*2e110*/  IADD3 R14, P0, PT, R11, R12, RZ ;  /* 0x0000000c0b0e7210 */ /* 0x000fe40007f1e0ff */
[----:B------:R-:W-:Y:S01]  /*2e120*/  IADD3 R12, PT, PT, R13, R20, RZ ;  /* 0x000000140d0c7210 */ /* 0x000fe20007ffe0ff */
[----:B------:R-:W-:-:S02]  /*2e130*/  IMAD.IADD R11, R64, 0x1, R15 ;  /* 0x00000001400b7824 */ /* 0x000fc400078e020f */
[----:B------:R-:W-:Y:S02]  /*2e140*/  IMAD.X R15, RZ, RZ, RZ, P0 ;  /* 0x000000ffff0f7224 */ /* 0x000fe400000e06ff */
[----:B------:R-:W-:Y:S01]  /*2e150*/  IMAD.MOV.U32 R13, RZ, RZ, RZ ;  /* 0x000000ffff0d7224 */ /* 0x000fe200078e00ff */
[----:B------:R-:W-:Y:S01]  /*2e160*/  IADD3 R10, P0, PT, R11, R10, RZ ;  /* 0x0000000a0b0a7210 */ /* 0x000fe20007f1e0ff */
[----:B------:R-:W-:-:S04]  /*2e170*/  IMAD.WIDE.U32 R14, R81, R81, R14 ;  /* 0x00000051510e7225 */ /* 0x000fc800078e000e */
[----:B------:R-:W-:Y:S01]  /*2e180*/  IMAD.X R11, RZ, RZ, RZ, P0 ;  /* 0x000000ffff0b7224 */ /* 0x000fe200000e06ff */
[----:B------:R-:W-:Y:S01]  /*2e190*/  IADD3 R17, PT, PT, R17, R15, RZ ;  /* 0x0000000f11117210 */ /* 0x000fe20007ffe0ff */
        /* <DEDUP_REMOVED lines=8> */
[----:B------:R-:W-:Y:S01]  /*2e220*/  IADD3 R14, P0, PT, R11, R14, RZ ;  /* 0x0000000e0b0e7210 */ /* 0x000fe20007f1e0ff */
[----:B------:R-:W-:Y:S01]  /*2e230*/  IMAD R139, R10, R65, RZ ;  /* 0x000000410a8b7224 */ /* 0x000fe200078e02ff */
[----:B------:R-:W-:Y:S01]  /*2e240*/  IADD3 R13, PT, PT, R20, R15, RZ ;  /* 0x0000000f140d7210 */ /* 0x000fe20007ffe0ff */
[----:B------:R-:W-:Y:S01]  /*2e250*/  IMAD.WIDE.U32 R16, R81, R140, R16 ;  /* 0x0000008c51107225 */ /* 0x000fe200078e0010 */
[----:B------:R-:W-:-:S03]  /*2e260*/  IADD3.X R15, PT, PT, RZ, RZ, RZ, P0, !PT ;  /* 0x000000ffff0f7210 */ /* 0x000fc600007fe4ff */
[----:B------:R-:W-:Y:S02]  /*2e270*/  IMAD.MOV.U32 R11, RZ, RZ, RZ ;  /* 0x000000ffff0b7224 */ /* 0x000fe400078e00ff */
[----:B------:R-:W-:-:S04]  /*2e280*/  IMAD.WIDE.U32 R14, R142, R44, R14 ;  /* 0x0000002c8e0e7225 */ /* 0x000fc800078e000e */
[----:B------:R-:W-:Y:S01]  /*2e290*/  IMAD.HI.U32 R19, R139, R42, R10 ;  /* 0x0000002a8b137227 */ /* 0x000fe200078e000a */
[----:B------:R-:W-:-:S03]  /*2e2a0*/  IADD3 R10, P1, PT, R13, R16, RZ ;  /* 0x000000100d0a7210 */ /* 0x000fc60007f3e0ff */
[----:B------:R-:W-:Y:S02]  /*2e2b0*/  IMAD.MOV.U32 R13, RZ, RZ, RZ ;  /* 0x000000ffff0d7224 */ /* 0x000fe400078e00ff */
[----:B------:R-:W-:Y:S01]  /*2e2c0*/  IMAD.IADD R11, R20, 0x1, R17 ;  /* 0x00000001140b7824 */ /* 0x000fe200078e0211 */
[----:B------:R-:W-:Y:S01]  /*2e2d0*/  IADD3 R17, PT, PT, R64, R19, RZ ;  /* 0x0000001340117210 */ /* 0x000fe20007ffe0ff */
[----:B------:R-:W-:-:S04]  /*2e2e0*/  IMAD.WIDE.U32 R12, R9, R131, R12 ;  /* 0x00000083090c7225 */ /* 0x000fc800078e000c */
[----:B------:R-:W-:Y:S01]  /*2e2f0*/  IMAD.MOV.U32 R141, RZ, RZ, RZ ;  /* 0x000000ffff8d7224 */ /* 0x000fe200078e00ff */
[----:B------:R-:W-:Y:S01]  /*2e300*/  IADD3 R16, P0, PT, R11, R12, RZ ;  /* 0x0000000c0b107210 */ /* 0x000fe20007f1e0ff */
        /* <DEDUP_REMOVED lines=17> */
[----:B------:R-:W-:Y:S01]  /*2e420*/  IMAD.MOV.U32 R24, RZ, RZ, RZ ;  /* 0x000000ffff187224 */ /* 0x000fe200078e00ff */
[----:B------:R-:W-:Y:S01]  /*2e430*/  IADD3 R12, P0, PT, R17, R12, RZ ;  /* 0x0000000c110c7210 */ /* 0x000fe20007f1e0ff */
[----:B------:R-:W-:-:S04]  /*2e440*/  IMAD.WIDE.U32 R14, R139, R43, R14 ;  /* 0x0000002b8b0e7225 */ /* 0x000fc800078e000e */
[----:B------:R-:W-:Y:S02]  /*2e450*/  IMAD.IADD R17, R143, 0x1, R11 ;  /* 0x000000018f117824 */ /* 0x000fe400078e020b */
[----:B------:R-:W-:Y:S02]  /*2e460*/  IMAD.X R11, RZ, RZ, RZ, P1 ;  /* 0x000000ffff0b7224 */ /* 0x000fe400008e06ff */
[----:B------:R-:W-:-:S04]  /*2e470*/  IMAD.WIDE.U32 R18, R140, R140, R18 ;  /* 0x0000008c8c127225 */ /* 0x000fc800078e0012 */
[----:B------:R-:W-:Y:S02]  /*2e480*/  IMAD.IADD R16, R13, 0x1, R24 ;  /* 0x000000010d107824 */ /* 0x000fe400078e0218 */
[----:B------:R-:W-:Y:S01]  /*2e490*/  IMAD.IADD R21, R63, 0x1, R15 ;  /* 0x000000013f157824 */ /* 0x000fe200078e020f */
[----:B------:R-:W-:Y:S01]  /*2e4a0*/  MOV R15, RZ ;  /* 0x000000ff000f7202 */ /* 0x000fe20000000f00 */
[----:B------:R-:W-:Y:S01]  /*2e4b0*/  IMAD.X R13, RZ, RZ, RZ, P0 ;  /* 0x000000ffff0d7224 */ /* 0x000fe200000e06ff */
[----:B------:R-:W-:Y:S01]  /*2e4c0*/  IADD3 R18, P0, PT, R17, R18, RZ ;  /* 0x0000001211127210 */ /* 0x000fe20007f1e0ff */
[----:B------:R-:W-:Y:S02]  /*2e4d0*/  IMAD R80, R14, R65, RZ ;  /* 0x000000410e507224 */ /* 0x000fe400078e02ff */
[----:B------:R-:W-:-:S04]  /*2e4e0*/  IMAD.WIDE.U32 R10, R142, R45, R10 ;  /* 0x0000002d8e0a7225 */ /* 0x000fc800078e000a */
[----:B------:R-:W-:Y:S01]  /*2e4f0*/  IMAD.WIDE.U32 R12, R81, R131, R12 ;  /* 0x00000083510c7225 */ /* 0x000fe200078e000c */
[----:B------:R-:W-:Y:S02]  /*2e500*/  IADD3 R10, P2, PT, R21, R10, RZ ;  /* 0x0000000a150a7210 */ /* 0x000fe40007f5e0ff */
[----:B------:R-:W-:Y:S01]  /*2e510*/  IADD3 R21, PT, PT, R61, R11, RZ ;  /* 0x0000000b3d157210 */ /* 0x000fe20007ffe0ff */
[----:B------:R-:W-:Y:S02]  /*2e520*/  IMAD.MOV.U32 R17, RZ, RZ, RZ ;  /* 0x000000ffff117224 */ /* 0x000fe400078e00ff */
[----:B------:R-:W-:Y:S01]  /*2e530*/  IMAD.HI.U32 R145, R80, R42, R14 ;  /* 0x0000002a50917227 */ /* 0x000fe200078e000e */
[----:B------:R-:W-:-:S03]  /*2e540*/  IADD3 R15, PT, PT, R20, R19, RZ ;  /* 0x00000013140f7210 */ /* 0x000fc60007ffe0ff */
        /* <DEDUP_REMOVED lines=40> */
[----:B------:R-:W-:Y:S01]  /*2e7d0*/  IMAD.WIDE.U32 R14, R81, R135, R14 ;  /* 0x00000087510e7225 */ /* 0x000fe200078e000e */
[----:B------:R-:W-:-:S03]  /*2e7e0*/  IADD3 R16, P2, PT, R13, R16, RZ ;  /* 0x000000100d107210 */ /* 0x000fc60007f5e0ff */
[----:B------:R-:W-:Y:S02]  /*2e7f0*/  IMAD.IADD R17, R141, 0x1, R17 ;  /* 0x000000018d117824 */ /* 0x000fe400078e0211 */
[----:B------:R-:W-:-:S04]  /*2e800*/  IMAD.WIDE.U32 R10, R80, R43, R10 ;  /* 0x0000002b500a7225 */ /* 0x000fc800078e000a */
[----:B------:R-:W-:Y:S02]  /*2e810*/  IMAD.IADD R18, R133, 0x1, R15 ;  /* 0x0000000185127824 */ /* 0x000fe400078e020f */
[----:B------:R-:W-:Y:S01]  /*2e820*/  IMAD.X R13, RZ, RZ, RZ, P1 ;  /* 0x000000ffff0d7224 */ /* 0x000fe200008e06ff */
[----:B------:R-:W-:Y:S01]  /*2e830*/  IADD3 R14, P1, PT, R17, R14, RZ ;  /* 0x0000000e110e7210 */ /* 0x000fe20007f3e0ff */
[----:B------:R-:W-:Y:S01]  /*2e840*/  IMAD.IADD R134, R60, 0x1, R19 ;  /* 0x000000013c867824 */ /* 0x000fe200078e0213 */
[----:B------:R-:W-:Y:S01]  /*2e850*/  IADD3.X R17, PT, PT, RZ, RZ, RZ, P2, !PT ;  /* 0x000000ffff117210 */ /* 0x000fe200017fe4ff */
[----:B------:R-:W-:Y:S01]  /*2e860*/  IMAD.IADD R19, R63, 0x1, R11 ;  /* 0x000000013f137824 */ /* 0x000fe200078e020b */
[----:B------:R-:W-:Y:S01]  /*2e870*/  MOV R11, RZ ;  /* 0x000000ff000b7202 */ /* 0x000fe20000000f00 */
[----:B------:R-:W-:Y:S01]  /*2e880*/  IMAD R136, R10, R65, RZ ;  /* 0x000000410a887224 */ /* 0x000fe200078e02ff */
[----:B------:R-:W-:Y:S01]  /*2e890*/  IADD3 R18, P0, PT, R18, R21, RZ ;  /* 0x0000001512127210 */ /* 0x000fe20007f1e0ff */
[----:B------:R-:W-:-:S04]  /*2e8a0*/  IMAD.WIDE.U32 R12, R81, R131, R12 ;  /* 0x00000083510c7225 */ /* 0x000fc800078e000c */
[----:B------:R-:W-:Y:S02]  /*2e8b0*/  IMAD.X R21, RZ, RZ, RZ, P3 ;  /* 0x000000ffff157224 */ /* 0x000fe400018e06ff */
        /* <DEDUP_REMOVED lines=9> */
[----:B------:R-:W-:Y:S01]  /*2e950*/  IMAD.IADD R143, R143, 0x1, R17 ;  /* 0x000000018f8f7824 */ /* 0x000fe200078e0211 */
[----:B------:R-:W-:Y:S01]  /*2e960*/  IADD3.X R17, PT, PT, RZ, RZ, RZ, P2, !PT ;  /* 0x000000ffff117210 */ /* 0x000fe200017fe4ff */
[----:B------:R-:W-:-:S04]  /*2e970*/  IMAD.WIDE.U32 R14, R140, R137, R14 ;  /* 0x000000898c0e7225 */ /* 0x000fc800078e000e */
        /* <DEDUP_REMOVED lines=38> */
[----:B------:R-:W-:Y:S01]  /*2ebe0*/  IMAD.WIDE.U32 R14, R138, R131, R14 ;  /* 0x000000838a0e7225 */ /* 0x000fe200078e000e */
[----:B------:R-:W-:Y:S02]  /*2ebf0*/  IADD3 R12, P3, PT, R21, R12, RZ ;  /* 0x0000000c150c7210 */ /* 0x000fe40007f7e0ff */
[----:B------:R-:W-:Y:S01]  /*2ec00*/  IADD3.X R21, PT, PT, RZ, RZ, RZ, P0, !PT ;  /* 0x000000ffff157210 */ /* 0x000fe200007fe4ff */
[----:B------:R-:W-:Y:S01]  /*2ec10*/  IMAD.IADD R17, R24, 0x1, R17 ;  /* 0x0000000118117824 */ /* 0x000fe200078e0211 */
[----:B------:R-:W-:Y:S01]  /*2ec20*/  IADD3 R15, PT, PT, R141, R15, RZ ;  /* 0x0000000f8d0f7210 */ /* 0x000fe20007ffe0ff */
[----:B------:R-:W-:Y:S02]  /*2ec30*/  IMAD.X R19, RZ, RZ, RZ, P1 ;  /* 0x000000ffff137224 */ /* 0x000fe400008e06ff */
[----:B------:R-:W-:Y:S01]  /*2ec40*/  IMAD R134, R10, R65, RZ ;  /* 0x000000410a867224 */ /* 0x000fe200078e02ff */
[----:B------:R-:W-:Y:S01]  /*2ec50*/  IADD3 R14, P2, PT, R17, R14, RZ ;  /* 0x0000000e110e7210 */ /* 0x000fe20007f5e0ff */
[----:B------:R-:W-:-:S02]  /*2ec60*/  IMAD.MOV.U32 R11, RZ, RZ, RZ ;  /* 0x000000ffff0b7224 */ /* 0x000fc400078e00ff */
[----:B------:R-:W-:-:S04]  /*2ec70*/  IMAD.WIDE.U32 R18, R138, R137, R18 ;  /* 0x000000898a127225 */ /* 0x000fc800078e0012 */
[----:B------:R-:W-:-:S04]  /*2ec80*/  IMAD.HI.U32 R144, R134, R42, R10 ;  /* 0x0000002a86907227 */ /* 0x000fc800078e000a */
[----:B------:R-:W-:Y:S01]  /*2ec90*/  IMAD.MOV.U32 R10, RZ, RZ, R16 ;  /* 0x000000ffff0a7224 */ /* 0x000fe200078e0010 */
[----:B------:R-:W-:Y:S01]  /*2eca0*/  IADD3 R16, P1, PT, R15, R18, RZ ;  /* 0x000000120f107210 */ /* 0x000fe20007f3e0ff */
[----:B------:R-:W-:Y:S02]  /*2ecb0*/  IMAD.IADD R19, R24, 0x1, R19 ;  /* 0x0000000118137824 */ /* 0x000fe400078e0213 */
[----:B------:R-:W-:Y:S01]  /*2ecc0*/  IMAD.WIDE.U32 R10, R9, R135, R10 ;  /* 0x00000087090a7225 */ /* 0x000fe200078e000a */
[----:B------:R-:W-:-:S03]  /*2ecd0*/  IADD3.X R17, PT, PT, RZ, RZ, RZ, P1, !PT ;  /* 0x000000ffff117210 */ /* 0x000fc60000ffe4ff */
        /* <DEDUP_REMOVED lines=38> */
[----:B------:R-:W-:-:S04]  /*2ef40*/  IMAD.WIDE.U32 R18, R131, R137, R18 ;  /* 0x0000008983127225 */ /* 0x000fc800078e0012 */
[----:B------:R-:W-:Y:S02]  /*2ef50*/  IMAD.IADD R17, R24, 0x1, R17 ;  /* 0x0000000118117824 */ /* 0x000fe400078e0211 */
[----:B------:R-:W-:Y:S01]  /*2ef60*/  IMAD.X R11, RZ, RZ, RZ, P3 ;  /* 0x000000ffff0b7224 */ /* 0x000fe200018e06ff */
[----:B------:R-:W-:Y:S01]  /*2ef70*/  IADD3 R16, P3, PT, R13, R16, RZ ;  /* 0x000000100d107210 */ /* 0x000fe20007f7e0ff */
[----:B------:R-:W-:Y:S01]  /*2ef80*/  IMAD.MOV.U32 R15, RZ, RZ, RZ ;  /* 0x000000ffff0f7224 */ /* 0x000fe200078e00ff */
        /* <DEDUP_REMOVED lines=20> */
[----:B------:R-:W-:Y:S02]  /*2f0d0*/  IMAD.IADD R145, R63, 0x1, R13 ;  /* 0x000000013f917824 */ /* 0x000fe400078e020d */
[----:B------:R-:W-:Y:S02]  /*2f0e0*/  IMAD.IADD R17, R133, 0x1, R17 ;  /* 0x0000000185117824 */ /* 0x000fe400078e0211 */
[----:B------:R-:W-:Y:S02]  /*2f0f0*/  IMAD R141, R12, R65, RZ ;  /* 0x000000410c8d7224 */ /* 0x000fe400078e02ff */
[----:B------:R-:W-:-:S04]  /*2f100*/  IMAD.WIDE.U32 R18, R131, R137, R18 ;  /* 0x0000008983127225 */ /* 0x000fc800078e0012 */
[----:B------:R-:W-:Y:S01]  /*2f110*/  IMAD.MOV.U32 R13, RZ, RZ, RZ ;  /* 0x000000ffff0d7224 */ /* 0x000fe200078e00ff */
[----:B------:R-:W-:Y:S01]  /*2f120*/  IADD3 R19, PT, PT, R24, R19, RZ ;  /* 0x0000001318137210 */ /* 0x000fe20007ffe0ff */
[----:B------:R-:W-:Y:S01]  /*2f130*/  IMAD.IADD R22, R132, 0x1, R21 ;  /* 0x0000000184167824 */ /* 0x000fe200078e0215 */
[----:B------:R-:W-:Y:S01]  /*2f140*/  IADD3.X R21, PT, PT, RZ, RZ, RZ, P1, !PT ;  /* 0x000000ffff157210 */ /* 0x000fe20000ffe4ff */
[----:B------:R-:W-:Y:S01]  /*2f150*/  IMAD.HI.U32 R143, R141, R42, R12 ;  /* 0x0000002a8d8f7227 */ /* 0x000fe200078e000c */
[----:B------:R-:W-:-:S03]  /*2f160*/  IADD3 R12, P0, PT, R17, R18, RZ ;  /* 0x00000012110c7210 */ /* 0x000fc60007f1e0ff */
[----:B------:R-:W-:-:S04]  /*2f170*/  IMAD.WIDE.U32 R14, R142, R49, R14 ;  /* 0x000000318e0e7225 */ /* 0x000fc800078e000e */
[----:B------:R-:W-:Y:S01]  /*2f180*/  IMAD.X R17, RZ, RZ, RZ, P3 ;  /* 0x000000ffff117224 */ /* 0x000fe200018e06ff */
[----:B------:R-:W-:Y:S01]  /*2f190*/  IADD3 R14, P2, PT, R9, R14, RZ ;  /* 0x0000000e090e7210 */ /* 0x000fe20007f5e0ff */
        /* <DEDUP_REMOVED lines=17> */
[----:B------:R-:W-:Y:S02]  /*2f2b0*/  IADD3 R142, P6, PT, R142, R14, RZ ;  /* 0x0000000e8e8e7210 */ /* 0x000fe40007fde0ff */
[----:B------:R-:W-:Y:S01]  /*2f2c0*/  IADD3 R14, PT, PT, R58, R15, RZ ;  /* 0x0000000f3a0e7210 */ /* 0x000fe20007ffe0ff */
[----:B------:R-:W-:Y:S01]  /*2f2d0*/  IMAD.IADD R9, R61, 0x1, R11 ;  /* 0x000000013d097824 */ /* 0x000fe200078e020b */
[----:B------:R-:W-:Y:S01]  /*2f2e0*/  IADD3 R12, P3, PT, R17, R12, RZ ;  /* 0x0000000c110c7210 */ /* 0x000fe20007f7e0ff */
[----:B------:R-:W-:Y:S01]  /*2f2f0*/  IMAD.X R11, RZ, RZ, RZ, P2 ;  /* 0x000000ffff0b7224 */ /* 0x000fe200010e06ff */
        /* <DEDUP_REMOVED lines=8> */
[-C--:B------:R-:W-:Y:S01]  /*2f380*/  IMAD.WIDE.U32 R18, R131, R23.reuse, R18 ;  /* 0x0000001783127225 */ /* 0x080fe200078e0012 */
[----:B------:R-:W-:Y:S02]  /*2f390*/  IADD3 R10, P3, PT, R15, R10, RZ ;  /* 0x0000000a0f0a7210 */ /* 0x000fe40007f7e0ff */
[----:B------:R-:W-:Y:S01]  /*2f3a0*/  IADD3.X R15, PT, PT, RZ, RZ, RZ, P4, !PT ;  /* 0x000000ffff0f7210 */ /* 0x000fe200027fe4ff */
[----:B------:R-:W-:Y:S02]  /*2f3b0*/  IMAD.IADD R17, R24, 0x1, R21 ;  /* 0x0000000118117824 */ /* 0x000fe400078e0215 */
[----:B------:R-:W-:Y:S02]  /*2f3c0*/  IMAD.X R143, RZ, RZ, RZ, P6 ;  /* 0x000000ffff8f7224 */ /* 0x000fe400030e06ff */
[----:B------:R-:W-:Y:S01]  /*2f3d0*/  IMAD.WIDE.U32 R12, R140, R23, R12 ;  /* 0x000000178c0c7225 */ /* 0x000fe200078e000c */
[----:B------:R-:W-:Y:S02]  /*2f3e0*/  IADD3 R16, P5, PT, R17, R18, RZ ;  /* 0x0000001211107210 */ /* 0x000fe40007fbe0ff */
[----:B------:R-:W-:Y:S01]  /*2f3f0*/  IADD3.X R17, PT, PT, RZ, RZ, RZ, P0, !PT ;  /* 0x000000ffff117210 */ /* 0x000fe200007fe4ff */
[----:B------:R-:W-:-:S02]  /*2f400*/  IMAD.X R21, RZ, RZ, RZ, P1 ;  /* 0x000000ffff157224 */ /* 0x000fc400008e06ff */
        /* <DEDUP_REMOVED lines=22> */
[----:B------:R-:W-:Y:S02]  /*2f570*/  IMAD.IADD R17, R133, 0x1, R17 ;  /* 0x0000000185117824 */ /* 0x000fe400078e0211 */
[----:B------:R-:W-:Y:S02]  /*2f580*/  IMAD.IADD R81, R63, 0x1, R11 ;  /* 0x000000013f517824 */ /* 0x000fe400078e020b */
[----:B------:R-:W-:Y:S01]  /*2f590*/  IMAD R9, R10, R65, RZ ;  /* 0x000000410a097224 */ /* 0x000fe200078e02ff */
[----:B------:R-:W-:Y:S01]  /*2f5a0*/  IADD3 R18, P1, PT, R17, R18, RZ ;  /* 0x0000001211127210 */ /* 0x000fe20007f3e0ff */
[----:B------:R-:W-:Y:S01]  /*2f5b0*/  IMAD.MOV.U32 R11, RZ, RZ, RZ ;  /* 0x000000ffff0b7224 */ /* 0x000fe200078e00ff */
[----:B------:R-:W-:Y:S01]  /*2f5c0*/  IADD3.X R17, PT, PT, RZ, RZ, RZ, P5, !PT ;  /* 0x000000ffff117210 */ /* 0x000fe20002ffe4ff */
[----:B------:R-:W-:-:S04]  /*2f5d0*/  IMAD.WIDE.U32 R12, R136, R46, R12 ;  /* 0x0000002e880c7225 */ /* 0x000fc800078e000c */
[----:B------:R-:W-:Y:S01]  /*2f5e0*/  IMAD.WIDE.U32 R20, R138, R23, R20 ;  /* 0x000000178a147225 */ /* 0x000fe200078e0014 */
[----:B------:R-:W-:-:S03]  /*2f5f0*/  IADD3 R12, P3, PT, R19, R12, RZ ;  /* 0x0000000c130c7210 */ /* 0x000fc60007f7e0ff */
[----:B------:R-:W-:-:S04]  /*2f600*/  IMAD.HI.U32 R22, R9, R42, R10 ;  /* 0x0000002a09167227 */ /* 0x000fc800078e000a */
        /* <DEDUP_REMOVED lines=23> */
[----:B------:R-:W-:Y:S01]  /*2f780*/  IMAD.WIDE.U32 R16, R80, R49, R16 ;  /* 0x0000003150107225 */ /* 0x000fe200078e0010 */
[----:B------:R-:W-:-:S03]  /*2f790*/  IADD3 R11, PT, PT, R59, R11, RZ ;  /* 0x0000000b3b0b7210 */ /* 0x000fc60007ffe0ff */
[----:B------:R-:W-:-:S04]  /*2f7a0*/  IMAD.WIDE.U32 R14, R131, R23, R14 ;  /* 0x00000017830e7225 */ /* 0x000fc800078e000e */
[----:B------:R-:W-:Y:S02]  /*2f7b0*/  IMAD.X R81, RZ, RZ, RZ, P2 ;  /* 0x000000ffff517224 */ /* 0x000fe400010e06ff */
[C---:B------:R-:W-:Y:S02]  /*2f7c0*/  IMAD.IADD R21, R132.reuse, 0x1, R19 ;  /* 0x0000000184157824 */ /* 0x040fe400078e0213 */
[----:B------:R-:W-:Y:S02]  /*2f7d0*/  IMAD.IADD R13, R61, 0x1, R13 ;  /* 0x000000013d0d7824 */ /* 0x000fe400078e020d */
[----:B------:R-:W-:Y:S01]  /*2f7e0*/  IMAD.X R19, RZ, RZ, RZ, P5 ;  /* 0x000000ffff137224 */ /* 0x000fe200028e06ff */
[----:B------:R-:W-:Y:S01]  /*2f7f0*/  IADD3 R24, P5, PT, R81, R14, RZ ;  /* 0x0000000e51187210 */ /* 0x000fe20007fbe0ff */
[----:B------:R-:W-:Y:S01]  /*2f800*/  IMAD.IADD R17, R41, 0x1, R17 ;  /* 0x0000000129117824 */ /* 0x000fe200078e0211 */
        /* <DEDUP_REMOVED lines=39> */
[----:B------:R-:W-:Y:S01]  /*2fa80*/  IMAD.IADD R13, R63, 0x1, R13 ;  /* 0x000000013f0d7824 */ /* 0x000fe200078e020d */
[----:B------:R-:W-:Y:S01]  /*2fa90*/  IADD3 R21, P4, PT, R21, R20, RZ ;  /* 0x0000001415157210 */ /* 0x000fe20007f9e0ff */
[----:B------:R-:W-:-:S02]  /*2faa0*/  IMAD.IADD R81, R132, 0x1, R19 ;  /* 0x0000000184517824 */ /* 0x000fc400078e0213 */
[----:B------:R-:W-:Y:S01]  /*2fab0*/  IMAD.X R19, RZ, RZ, RZ, P3 ;  /* 0x000000ffff137224 */ /* 0x000fe200018e06ff */
[----:B------:R-:W-:Y:S01]  /*2fac0*/  IADD3 R10, P3, PT, R13, R10, RZ ;  /* 0x0000000a0d0a7210 */ /* 0x000fe20007f7e0ff */
[----:B------:R-:W-:Y:S02]  /*2fad0*/  IMAD.IADD R11, R61, 0x1, R11 ;  /* 0x000000013d0b7824 */ /* 0x000fe400078e020b */
[----:B------:R-:W-:Y:S02]  /*2fae0*/  IMAD R20, R12, R65, RZ ;  /* 0x000000410c147224 */ /* 0x000fe400078e02ff */
[----:B------:R-:W-:-:S04]  /*2faf0*/  IMAD.WIDE.U32 R14, R134, R47, R14 ;  /* 0x0000002f860e7225 */ /* 0x000fc800078e000e */
[----:B------:R-:W-:-:S04]  /*2fb00*/  IMAD.WIDE.U32 R18, R136, R49, R18 ;  /* 0x0000003188127225 */ /* 0x000fc800078e0012 */
[----:B------:R-:W-:Y:S02]  /*2fb10*/  IMAD.MOV.U32 R13, RZ, RZ, RZ ;  /* 0x000000ffff0d7224 */ /* 0x000fe400078e00ff */
[----:B------:R-:W-:Y:S02]  /*2fb20*/  IMAD.IADD R15, R59, 0x1, R15 ;  /* 0x000000013b0f7824 */ /* 0x000fe400078e020f */
[----:B------:R-:W-:Y:S01]  /*2fb30*/  IMAD.HI.U32 R131, R20, R42, R12 ;  /* 0x0000002a14837227 */ /* 0x000fe200078e000c */
[----:B------:R-:W-:Y:S02]  /*2fb40*/  IADD3 R12, P5, PT, R11, R14, RZ ;  /* 0x0000000e0b0c7210 */ /* 0x000fe40007fbe0ff */
        /* <DEDUP_REMOVED lines=20> */
[----:B------:R-:W-:Y:S02]  /*2fc90*/  IMAD.IADD R19, R58, 0x1, R19 ;  /* 0x000000013a137824 */ /* 0x000fe400078e0213 */
[----:B------:R-:W-:-:S02]  /*2fca0*/  IMAD.X R11, RZ, RZ, RZ, P3 ;  /* 0x000000ffff0b7224 */ /* 0x000fc400018e06ff */
[----:B------:R-:W-:Y:S01]  /*2fcb0*/  IMAD.X R13, RZ, RZ, RZ, P6 ;  /* 0x000000ffff0d7224 */ /* 0x000fe200030e06ff */
[----:B------:R-:W-:Y:S01]  /*2fcc0*/  IADD3 R18, P3, PT, R19, R22, RZ ;  /* 0x0000001613127210 */ /* 0x000fe20007f7e0ff */
[----:B------:R-:W-:-:S03]  /*2fcd0*/  IMAD.WIDE.U32 R80, R20, R43, R80 ;  /* 0x0000002b14507225 */ /* 0x000fc600078e0050 */
[----:B------:R-:W-:Y:S01]  /*2fce0*/  IADD3.X R19, PT, PT, RZ, RZ, RZ, P3, !PT ;  /* 0x000000ffff137210 */ /* 0x000fe20001ffe4ff */
[----:B------:R-:W-:-:S04]  /*2fcf0*/  IMAD.WIDE.U32 R10, R9, R45, R10 ;  /* 0x0000002d090a7225 */ /* 0x000fc800078e000a */
[----:B------:R-:W-:-:S04]  /*2fd00*/  IMAD.WIDE.U32 R12, R141, R47, R12 ;  /* 0x0000002f8d0c7225 */ /* 0x000fc800078e000c */
[----:B------:R-:W-:Y:S02]  /*2fd10*/  IMAD.IADD R81, R63, 0x1, R81 ;  /* 0x000000013f517824 */ /* 0x000fe400078e0251 */
[----:B------:R-:W-:Y:S01]  /*2fd20*/  IMAD.WIDE.U32 R14, R135, R23, R14 ;  /* 0x00000017870e7225 */ /* 0x000fe200078e000e */
[----:B------:R-:W-:Y:S02]  /*2fd30*/  IADD3 R135, PT, PT, R61, R11, RZ ;  /* 0x0000000b3d877210 */ /* 0x000fe40007ffe0ff */
[----:B------:R-:W-:Y:S01]  /*2fd40*/  IADD3 R10, P6, PT, R81, R10, RZ ;  /* 0x0000000a510a7210 */ /* 0x000fe20007fde0ff */
[----:B------:R-:W-:Y:S01]  /*2fd50*/  IMAD.WIDE.U32 R18, R134, R49, R18 ;  /* 0x0000003186127225 */ /* 0x000fe200078e0012 */
[----:B------:R-:W-:-:S03]  /*2fd60*/  IADD3 R134, P5, PT, R135, R12, RZ ;  /* 0x0000000c87867210 */ /* 0x000fc60007fbe0ff */
        /* <DEDUP_REMOVED lines=44> */
[----:B------:R-:W-:-:S02]  /*30030*/  IADD3 R21, P4, PT, R21, R22, RZ ;  /* 0x0000001615157210 */ /* 0x000fc40007f9e0ff */
        /* <DEDUP_REMOVED lines=20> */
[----:B------:R-:W-:Y:S01]  /*30180*/  IMAD.WIDE.U32 R134, R9, R49, R18 ;  /* 0x0000003109867225 */ /* 0x000fe200078e0012 */
[----:B------:R-:W-:Y:S02]  /*30190*/  IADD3 R19, PT, PT, R59, R17, RZ ;  /* 0x000000113b137210 */ /* 0x000fe40007ffe0ff */
[----:B------:R-:W-:Y:S01]  /*301a0*/  IADD3 R9, P3, PT, R21, R22, RZ ;  /* 0x0000001615097210 */ /* 0x000fe20007f7e0ff */
[----:B------:R-:W-:Y:S01]  /*301b0*/  IMAD.X R22, RZ, RZ, RZ, P4 ;  /* 0x000000ffff167224 */ /* 0x000fe200020e06ff */
[----:B------:R-:W-:Y:S01]  /*301c0*/  IADD3 R18, P6, PT, R19, R134, RZ ;  /* 0x0000008613127210 */ /* 0x000fe20007fde0ff */
[----:B------:R-:W-:Y:S01]  /*301d0*/  IMAD.IADD R134, R41, 0x1, R135 ;  /* 0x0000000129867824 */ /* 0x000fe200078e0287 */
[----:B------:R-:W-:Y:S01]  /*301e0*/  IADD3.X R21, PT, PT, RZ, RZ, RZ, P1, !PT ;  /* 0x000000ffff157210 */ /* 0x000fe20000ffe4ff */
[----:B------:R-:W-:Y:S01]  /*301f0*/  IMAD.MOV.U32 R149, RZ, RZ, R80 ;  /* 0x000000ffff957224 */ /* 0x000fe200078e0050 */
[----:B------:R-:W-:Y:S01]  /*30200*/  IADD3 R22, P4, PT, R22, R9, RZ ;  /* 0x0000000916167210 */ /* 0x000fe20007f9e0ff */
[----:B------:R-:W-:Y:S01]  /*30210*/  IMAD.X R9, RZ, RZ, RZ, P2 ;  /* 0x000000ffff097224 */ /* 0x000fe200010e06ff */
[----:B------:R-:W-:Y:S01]  /*30220*/  IADD3.X R19, PT, PT, RZ, RZ, RZ, P6, !PT ;  /* 0x000000ffff137210 */ /* 0x000fe200037fe4ff */
[----:B------:R-:W-:Y:S01]  /*30230*/  IMAD.MOV.U32 R158, RZ, RZ, R12 ;  /* 0x000000ffff9e7224 */ /* 0x000fe200078e000c */
[----:B------:R-:W-:Y:S01]  /*30240*/  IADD3.X R81, PT, PT, RZ, RZ, RZ, P4, !PT ;  /* 0x000000ffff517210 */ /* 0x000fe200027fe4ff */
[----:B------:R-:W-:Y:S01]  /*30250*/  IMAD.MOV.U32 R156, RZ, RZ, R14 ;  /* 0x000000ffff9c7224 */ /* 0x000fe200078e000e */
[----:B------:R-:W-:Y:S01]  /*30260*/  IADD3 R9, P6, PT, R9, R22, RZ ;  /* 0x0000001609097210 */ /* 0x000fe20007fde0ff */
[----:B------:R-:W-:-:S03]  /*30270*/  IMAD.WIDE.U32 R18, R20, R48, R18 ;  /* 0x0000003014127225 */ /* 0x000fc600078e0012 */
[----:B------:R-:W-:Y:S01]  /*30280*/  IADD3 R23, P2, PT, R134, R9, RZ ;  /* 0x0000000986177210 */ /* 0x000fe20007f5e0ff */
[----:B------:R-:W-:Y:S01]  /*30290*/  IMAD.IADD R22, R58, 0x1, R19 ;  /* 0x000000013a167824 */ /* 0x000fe200078e0213 */
[----:B------:R-:W-:Y:S01]  /*302a0*/  MOV R152, R18 ;  /* 0x0000001200987202 */ /* 0x000fe20000000f00 */
[----:B------:R-:W-:Y:S02]  /*302b0*/  IMAD.X R9, RZ, RZ, RZ, P5 ;  /* 0x000000ffff097224 */ /* 0x000fe400028e06ff */
[----:B------:R-:W-:Y:S01]  /*302c0*/  IMAD.X R145, RZ, RZ, RZ, P2 ;  /* 0x000000ffff917224 */ /* 0x000fe200010e06ff */
[----:B------:R-:W-:Y:S01]  /*302d0*/  IADD3 R22, P0, PT, R22, R23, RZ ;  /* 0x0000001716167210 */ /* 0x000fe20007f1e0ff */
[----:B------:R-:W-:Y:S01]  /*302e0*/  IMAD.MOV.U32 R155, RZ, RZ, R16 ;  /* 0x000000ffff9b7224 */ /* 0x000fe200078e0010 */
[----:B------:R-:W-:Y:S01]  /*302f0*/  IADD3 R9, PT, PT, R9, R132, R24 ;  /* 0x0000008409097210 */ /* 0x000fe20007ffe018 */
[----:B------:R-:W-:Y:S02]  /*30300*/  IMAD.X R24, RZ, RZ, RZ, P3 ;  /* 0x000000ffff187224 */ /* 0x000fe400018e06ff */
[----:B------:R-:W-:-:S03]  /*30310*/  IMAD.X R23, RZ, RZ, RZ, P0 ;  /* 0x000000ffff177224 */ /* 0x000fc600000e06ff */
[----:B------:R-:W-:Y:S01]  /*30320*/  IADD3 R9, PT, PT, R24, R9, R21 ;  /* 0x0000000918097210 */ /* 0x000fe20007ffe015 */
[----:B------:R-:W-:Y:S02]  /*30330*/  IMAD.X R24, RZ, RZ, RZ, P6 ;  /* 0x000000ffff187224 */ /* 0x000fe400030e06ff */
[----:B------:R-:W-:-:S03]  /*30340*/  IMAD.WIDE.U32 R20, R20, R49, R22 ;  /* 0x0000003114147225 */ /* 0x000fc600078e0016 */
[----:B------:R-:W-:Y:S01]  /*30350*/  IADD3 R9, PT, PT, R24, R9, R81 ;  /* 0x0000000918097210 */ /* 0x000fe20007ffe051 */
[----:B------:R-:W-:Y:S01]  /*30360*/  IMAD.MOV.U32 R151, RZ, RZ, R20 ;  /* 0x000000ffff977224 */ /* 0x000fe200078e0014 */
[----:B------:R-:W-:-:S04]  /*30370*/  IADD3 R22, PT, PT, R41, R21, RZ ;  /* 0x0000001529167210 */ /* 0x000fc80007ffe0ff */
        /* <DEDUP_REMOVED lines=28> */
.L_x_490:
        /* <DEDUP_REMOVED lines=22> */
.L_x_491:
[----:B------:R-:W-:Y:S02]  /*306a0*/  HFMA2 R157, -RZ, RZ, 0, 0 ;  /* 0x00000000ff9d7431 */ /* 0x000fe400000001ff */
[----:B------:R-:W-:Y:S01]  /*306b0*/  IMAD.WIDE.U32 R12, R149, R89, RZ ;  /* 0x00000059950c7225 */ /* 0x000fe200078e00ff */
[----:B------:R-:W-:-:S03]  /*306c0*/  MOV R148, RZ ;  /* 0x000000ff00947202 */ /* 0x000fc60000000f00 */
[----:B------:R-:W-:Y:S01]  /*306d0*/  HFMA2 R9, -RZ, RZ, 0, 0 ;  /* 0x00000000ff097431 */ /* 0x000fe200000001ff */
[----:B------:R-:W-:Y:S01]  /*306e0*/  MOV R24, RZ ;  /* 0x000000ff00187202 */ /* 0x000fe20000000f00 */
[----:B------:R-:W-:Y:S02]  /*306f0*/  IMAD.MOV.U32 R11, RZ, RZ, RZ ;  /* 0x000000ffff0b7224 */ /* 0x000fe400078e00ff */
[----:B------:R-:W-:Y:S02]  /*30700*/  HFMA2 R131, -RZ, RZ, 0, 0 ;  /* 0x00000000ff837431 */ /* 0x000fe400000001ff */
[----:B------:R-:W-:Y:S01]  /*30710*/  IMAD.MOV.U32 R17, RZ, RZ, RZ ;  /* 0x000000ffff117224 */ /* 0x000fe200078e00ff */
[----:B------:R-:W-:Y:S01]  /*30720*/  MOV R150, RZ ;  /* 0x000000ff00967202 */ /* 0x000fe20000000f00 */
[----:B------:R-:W-:Y:S01]  /*30730*/  IMAD R81, R12, R65, RZ ;  /* 0x000000410c517224 */ /* 0x000fe200078e02ff */
[----:B------:R-:W-:Y:S01]  /*30740*/  CS2R R146, SRZ ;  /* 0x0000000000927805 */ /* 0x000fe2000001ff00 */
        /* <DEDUP_REMOVED lines=26> */
[----:B------:R-:W-:Y:S02]  /*308f0*/  HFMA2 R17, -RZ, RZ, 0, 0 ;  /* 0x00000000ff117431 */ /* 0x000fe400000001ff */
[----:B------:R-:W-:Y:S02]  /*30900*/  IMAD.X R15, RZ, RZ, RZ, P0 ;  /* 0x000000ffff0f7224 */ /* 0x000fe400000e06ff */
[----:B------:R-:W-:-:S04]  /*30910*/  IMAD.WIDE.U32 R12, R85, R149, R12 ;  /* 0x00000095550c7225 */ /* 0x000fc800078e000c */
[----:B------:R-:W-:Y:S02]  /*30920*/  IMAD.IADD R19, R63, 0x1, R11 ;  /* 0x000000013f137824 */ /* 0x000fe400078e020b */
[----:B------:R-:W-:-:S04]  /*30930*/  IMAD.WIDE.U32 R14, R88, R154, R14 ;  /* 0x0000009a580e7225 */ /* 0x000fc800078e000e */
[----:B------:R-:W-:Y:S02]  /*30940*/  IMAD.IADD R11, R13, 0x1, R24 ;  /* 0x000000010d0b7824 */ /* 0x000fe400078e0218 */
[----:B------:R-:W-:Y:S02]  /*30950*/  IMAD R80, R10, R65, RZ ;  /* 0x000000410a507224 */ /* 0x000fe400078e02ff */
[----:B------:R-:W-:Y:S01]  /*30960*/  IMAD.IADD R13, R9, 0x1, R15 ;  /* 0x00000001090d7824 */ /* 0x000fe200078e020f */
[----:B------:R-:W-:Y:S01]  /*30970*/  IADD3 R18, P1, PT, R11, R14, RZ ;  /* 0x0000000e0b127210 */ /* 0x000fe20007f3e0ff */
[----:B------:R-:W-:Y:S02]  /*30980*/  IMAD.MOV.U32 R11, RZ, RZ, RZ ;  /* 0x000000ffff0b7224 */ /* 0x000fe400078e00ff */
[----:B------:R-:W-:-:S04]  /*30990*/  IMAD.WIDE.U32 R16, R89, R155, R16 ;  /* 0x0000009b59107225 */ /* 0x000fc800078e0010 */
        /* <DEDUP_REMOVED lines=17> */
[----:B------:R-:W-:Y:S02]  /*30ab0*/  IMAD.X R11, RZ, RZ, RZ, P0 ;  /* 0x000000ffff0b7224 */ /* 0x000fe400000e06ff */
[----:B------:R-:W-:Y:S02]  /*30ac0*/  IMAD.MOV.U32 R19, RZ, RZ, RZ ;  /* 0x000000ffff137224 */ /* 0x000fe400078e00ff */
[----:B------:R-:W-:-:S02]  /*30ad0*/  IMAD.IADD R13, R9, 0x1, R13 ;  /* 0x00000001090d7824 */ /* 0x000fc400078e020d */
[----:B------:R-:W-:-:S04]  /*30ae0*/  IMAD.WIDE.U32 R16, R89, R152, R16 ;  /* 0x0000009859107225 */ /* 0x000fc800078e0010 */
[----:B------:R-:W-:Y:S01]  /*30af0*/  IMAD.WIDE.U32 R18, R96, R149, R18 ;  /* 0x0000009560127225 */ /* 0x000fe200078e0012 */
[----:B------:R-:W-:-:S03]  /*30b00*/  IADD3 R16, P0, PT, R13, R16, RZ ;  /* 0x000000100d107210 */ /* 0x000fc60007f1e0ff */
[----:B------:R-:W-:Y:S01]  /*30b10*/  IMAD.WIDE.U32 R10, R80, R43, R10 ;  /* 0x0000002b500a7225 */ /* 0x000fe200078e000a */
[----:B------:R-:W-:Y:S02]  /*30b20*/  IADD3 R20, P2, PT, R21, R18, RZ ;  /* 0x0000001215147210 */ /* 0x000fe40007f5e0ff */
[----:B------:R-:W-:Y:S01]  /*30b30*/  IADD3 R13, PT, PT, R19, R131, RZ ;  /* 0x00000083130d7210 */ /* 0x000fe20007ffe0ff */
[----:B------:R-:W-:Y:S02]  /*30b40*/  IMAD.X R15, RZ, RZ, RZ, P1 ;  /* 0x000000ffff0f7224 */ /* 0x000fe400008e06ff */
[----:B------:R-:W-:Y:S01]  /*30b50*/  IMAD.IADD R23, R63, 0x1, R11 ;  /* 0x000000013f177824 */ /* 0x000fe200078e020b */
[----:B------:R-:W-:Y:S01]  /*30b60*/  MOV R11, RZ ;  /* 0x000000ff000b7202 */ /* 0x000fe20000000f00 */
[----:B------:R-:W-:Y:S02]  /*30b70*/  IMAD.IADD R12, R17, 0x1, R150 ;  /* 0x00000001110c7824 */ /* 0x000fe400078e0296 */
[----:B------:R-:W-:-:S02]  /*30b80*/  IMAD R22, R10, R65, RZ ;  /* 0x000000410a167224 */ /* 0x000fc400078e02ff */
[----:B------:R-:W-:Y:S02]  /*30b90*/  IMAD.X R17, RZ, RZ, RZ, P0 ;  /* 0x000000ffff117224 */ /* 0x000fe400000e06ff */
[----:B------:R-:W-:-:S04]  /*30ba0*/  IMAD.WIDE.U32 R14, R85, R154, R14 ;  /* 0x0000009a550e7225 */ /* 0x000fc800078e000e */
[----:B------:R-:W-:Y:S01]  /*30bb0*/  IMAD.HI.U32 R19, R22, R42, R10 ;  /* 0x0000002a16137227 */ /* 0x000fe200078e000a */
[----:B------:R-:W-:Y:S02]  /*30bc0*/  IADD3 R15, PT, PT, R24, R15, RZ ;  /* 0x0000000f180f7210 */ /* 0x000fe40007ffe0ff */
[----:B------:R-:W-:Y:S01]  /*30bd0*/  IADD3 R14, P1, PT, R13, R14, RZ ;  /* 0x0000000e0d0e7210 */ /* 0x000fe20007f3e0ff */
[----:B------:R-:W-:Y:S01]  /*30be0*/  IMAD.X R21, RZ, RZ, RZ, P2 ;  /* 0x000000ffff157224 */ /* 0x000fe200010e06ff */
[----:B------:R-:W-:Y:S01]  /*30bf0*/  IADD3 R19, PT, PT, R64, R19, RZ ;  /* 0x0000001340137210 */ /* 0x000fe20007ffe0ff */
[----:B------:R-:W-:-:S04]  /*30c00*/  IMAD.WIDE.U32 R10, R88, R155, R16 ;  /* 0x0000009b580a7225 */ /* 0x000fc800078e0010 */
        /* <DEDUP_REMOVED lines=8> */
[----:B------:R-:W-:Y:S01]  /*30c90*/  IMAD.WIDE.U32 R14, R96, R158, R14 ;  /* 0x0000009e600e7225 */ /* 0x000fe200078e000e */
[----:B------:R-:W-:-:S03]  /*30ca0*/  IADD3 R12, P0, PT, R133, R12, RZ ;  /* 0x0000000c850c7210 */ /* 0x000fc60007f1e0ff */
[----:B------:R-:W-:Y:S02]  /*30cb0*/  IMAD.X R17, RZ, RZ, RZ, P2 ;  /* 0x000000ffff117224 */ /* 0x000fe400010e06ff */
[----:B------:R-:W-:-:S04]  /*30cc0*/  IMAD.WIDE.U32 R10, R85, R156, R10 ;  /* 0x0000009c550a7225 */ /* 0x000fc800078e000a */
[----:B------:R-:W-:Y:S02]  /*30cd0*/  IMAD.IADD R15, R131, 0x1, R15 ;  /* 0x00000001830f7824 */ /* 0x000fe400078e020f */
[----:B------:R-:W-:-:S04]  /*30ce0*/  IMAD.WIDE.U32 R16, R80, R44, R16 ;  /* 0x0000002c50107225 */ /* 0x000fc800078e0010 */
[----:B------:R-:W-:Y:S01]  /*30cf0*/  IMAD.IADD R18, R13, 0x1, R146 ;  /* 0x000000010d127824 */ /* 0x000fe200078e0292 */
[----:B------:R-:W-:Y:S01]  /*30d00*/  IADD3 R16, P1, PT, R19, R16, RZ ;  /* 0x0000001013107210 */ /* 0x000fe20007f3e0ff */
[----:B------:R-:W-:Y:S01]  /*30d10*/  IMAD.X R13, RZ, RZ, RZ, P0 ;  /* 0x000000ffff0d7224 */ /* 0x000fe200000e06ff */
[----:B------:R-:W-:Y:S01]  /*30d20*/  IADD3 R10, P0, PT, R15, R10, RZ ;  /* 0x0000000a0f0a7210 */ /* 0x000fe20007f1e0ff */
[----:B------:R-:W-:Y:S02]  /*30d30*/  IMAD.MOV.U32 R15, RZ, RZ, RZ ;  /* 0x000000ffff0f7224 */ /* 0x000fe400078e00ff */
[----:B------:R-:W-:Y:S02]  /*30d40*/  HFMA2 R19, -RZ, RZ, 0, 0 ;  /* 0x00000000ff137431 */ /* 0x000fe400000001ff */
[----:B------:R-:W-:Y:S01]  /*30d50*/  IMAD.IADD R20, R61, 0x1, R21 ;  /* 0x000000013d147824 */ /* 0x000fe200078e0215 */
[----:B------:R-:W-:Y:S01]  /*30d60*/  IADD3 R133, PT, PT, R62, R17, RZ ;  /* 0x000000113e857210 */ /* 0x000fe20007ffe0ff */
        /* <DEDUP_REMOVED lines=8> */
[----:B------:R-:W-:Y:S02]  /*30df0*/  IMAD.X R21, RZ, RZ, RZ, P2 ;  /* 0x000000ffff157224 */ /* 0x000fe400010e06ff */
        /* <DEDUP_REMOVED lines=13> */
[----:B------:R-:W-:Y:S01]  /*30ed0*/  IMAD.IADD R133, R63, 0x1, R17 ;  /* 0x000000013f857824 */ /* 0x000fe200078e0211 */
[----:B------:R-:W-:Y:S01]  /*30ee0*/  MOV R17, RZ ;  /* 0x000000ff00117202 */ /* 0x000fe20000000f00 */
[----:B------:R-:W-:Y:S01]  /*30ef0*/  IMAD R23, R16, R65, RZ ;  /* 0x0000004110177224 */ /* 0x000fe200078e02ff */
[----:B------:R-:W-:Y:S01]  /*30f00*/  IADD3 R135, PT, PT, R24, R13, RZ ;  /* 0x0000000d18877210 */ /* 0x000fe20007ffe0ff */
[----:B------:R-:W-:Y:S01]  /*30f10*/  IMAD.WIDE.U32 R14, R88, R151, R14 ;  /* 0x00000097580e7225 */ /* 0x000fe200078e000e */
[----:B------:R-:W-:-:S03]  /*30f20*/  IADD3.X R13, PT, PT, RZ, RZ, RZ, P0, !PT ;  /* 0x000000ffff0d7210 */ /* 0x000fc600007fe4ff */
[----:B------:R-:W-:Y:S01]  /*30f30*/  IMAD.X R11, RZ, RZ, RZ, P1 ;  /* 0x000000ffff0b7224 */ /* 0x000fe200008e06ff */
[----:B------:R-:W-:Y:S01]  /*30f40*/  IADD3 R14, P1, PT, R135, R14, RZ ;  /* 0x0000000e870e7210 */ /* 0x000fe20007f3e0ff */
[----:B------:R-:W-:-:S04]  /*30f50*/  IMAD.HI.U32 R20, R23, R42, R16 ;  /* 0x0000002a17147227 */ /* 0x000fc800078e0010 */
        /* <DEDUP_REMOVED lines=57> */
[----:B------:R-:W-:Y:S01]  /*312f0*/  IMAD.IADD R19, R132, 0x1, R135 ;  /* 0x0000000184137824 */ /* 0x000fe200078e0287 */
[----:B------:R-:W-:Y:S01]  /*31300*/  IADD3 R15, PT, PT, R60, R15, RZ ;  /* 0x0000000f3c0f7210 */ /* 0x000fe20007ffe0ff */
[----:B------:R-:W-:-:S04]  /*31310*/  IMAD.WIDE.U32 R16, R96, R152, R16 ;  /* 0x0000009860107225 */ /* 0x000fc800078e0010 */
        /* <DEDUP_REMOVED lines=8> */
[----:B------:R-:W-:Y:S02]  /*313a0*/  HFMA2 R134, -RZ, RZ, 0, 0 ;  /* 0x00000000ff867431 */ /* 0x000fe400000001ff */
        /* <DEDUP_REMOVED lines=84> */
[----:B------:R-:W-:Y:S01]  /*318f0*/  IADD3.X R13, PT, PT, RZ, RZ, RZ, P1, !PT ;  /* 0x000000ffff0d7210 */ /* 0x000fe20000ffe4ff */
[----:B------:R-:W-:Y:S01]  /*31900*/  IMAD.WIDE.U32 R16, R116, R158, R16 ;  /* 0x0000009e74107225 */ /* 0x000fe200078e0010 */
[----:B------:R-:W-:-:S03]  /*31910*/  IADD3 R14, P4, PT, R14, R21, RZ ;  /* 0x000000150e0e7210 */ /* 0x000fc60007f9e0ff */
[----:B------:R-:W-:Y:S02]  /*31920*/  IMAD.X R21, RZ, RZ, RZ, P0 ;  /* 0x000000ffff157224 */ /* 0x000fe400000e06ff */
[----:B------:R-:W-:Y:S02]  /*31930*/  IMAD.IADD R15, R41, 0x1, R15 ;  /* 0x00000001290f7824 */ /* 0x000fe400078e020f */
[----:B------:R-:W-:Y:S02]  /*31940*/  IMAD.IADD R11, R148, 0x1, R17 ;  /* 0x00000001940b7824 */ /* 0x000fe400078e0211 */
[----:B------:R-:W-:Y:S01]  /*31950*/  IMAD.WIDE.U32 R12, R115, R156, R12 ;  /* 0x0000009c730c7225 */ /* 0x000fe200078e000c */
[----:B------:R-:W-:Y:S02]  /*31960*/  IADD3 R18, P0, PT, R15, R16, RZ ;  /* 0x000000100f127210 */ /* 0x000fe40007f1e0ff */
[----:B------:R-:W-:Y:S01]  /*31970*/  IADD3.X R15, PT, PT, RZ, RZ, RZ, P4, !PT ;  /* 0x000000ffff0f7210 */ /* 0x000fe200027fe4ff */
[----:B------:R-:W-:Y:S01]  /*31980*/  IMAD.WIDE.U32 R20, R23, R45, R20 ;  /* 0x0000002d17147225 */ /* 0x000fe200078e0014 */
[----:B------:R-:W-:-:S02]  /*31990*/  IADD3 R12, P5, PT, R11, R12, RZ ;  /* 0x0000000c0b0c7210 */ /* 0x000fc40007fbe0ff */
[----:B------:R-:W-:Y:S01]  /*319a0*/  IADD3 R13, PT, PT, R134, R13, RZ ;  /* 0x0000000d860d7210 */ /* 0x000fe20007ffe0ff */
[----:B------:R-:W-:Y:S01]  /*319b0*/  IMAD.X R11, RZ, RZ, RZ, P3 ;  /* 0x000000ffff0b7224 */ /* 0x000fe200018e06ff */
[----:B------:R-:W-:Y:S01]  /*319c0*/  IADD3 R16, P1, PT, R139, R20, RZ ;  /* 0x000000148b107210 */ /* 0x000fe20007f3e0ff */
[----:B------:R-:W-:Y:S02]  /*319d0*/  IMAD.X R139, RZ, RZ, RZ, P2 ;  /* 0x000000ffff8b7224 */ /* 0x000fe400010e06ff */
        /* <DEDUP_REMOVED lines=10> */
[----:B------:R-:W-:Y:S01]  /*31a80*/  IMAD.IADD R17, R61, 0x1, R21 ;  /* 0x000000013d117824 */ /* 0x000fe200078e0215 */
[----:B------:R-:W-:Y:S01]  /*31a90*/  IADD3 R18, P5, PT, R19, R18, RZ ;  /* 0x0000001213127210 */ /* 0x000fe20007fbe0ff */
[----:B------:R-:W-:-:S04]  /*31aa0*/  IMAD.WIDE.U32 R12, R116, R154, R12 ;  /* 0x0000009a740c7225 */ /* 0x000fc800078e000c */
        /* <DEDUP_REMOVED lines=23> */
[----:B------:R-:W-:-:S04]  /*31c20*/  IMAD.WIDE.U32 R12, R23, R46, R12 ;  /* 0x0000002e170c7225 */ /* 0x000fc800078e000c */
        /* <DEDUP_REMOVED lines=38> */
[----:B------:R-:W-:Y:S01]  /*31e90*/  IADD3 R13, PT, PT, R59, R11, RZ ;  /* 0x0000000b3b0d7210 */ /* 0x000fe20007ffe0ff */
[----:B------:R-:W-:-:S04]  /*31ea0*/  IMAD.WIDE.U32 R16, R116, R155, R16 ;  /* 0x0000009b74107225 */ /* 0x000fc800078e0010 */
[----:B------:R-:W-:Y:S02]  /*31eb0*/  IMAD.X R19, RZ, RZ, RZ, P0 ;  /* 0x000000ffff137224 */ /* 0x000fe400000e06ff */
[----:B------:R-:W-:-:S03]  /*31ec0*/  IMAD.X R11, RZ, RZ, RZ, P1 ;  /* 0x000000ffff0b7224 */ /* 0x000fc600008e06ff */
        /* <DEDUP_REMOVED lines=9> */
[----:B------:R-:W-:Y:S01]  /*31f60*/  IMAD.IADD R17, R41, 0x1, R137 ;  /* 0x0000000129117824 */ /* 0x000fe200078e0289 */
[----:B------:R-:W-:Y:S01]  /*31f70*/  IADD3 R11, P2, PT, R13, R22, RZ ;  /* 0x000000160d0b7210 */ /* 0x000fe20007f5e0ff */
[----:B------:R-:W-:Y:S01]  /*31f80*/  IMAD R22, R14, R65, RZ ;  /* 0x000000410e167224 */ /* 0x000fe200078e02ff */
[----:B------:R-:W-:Y:S01]  /*31f90*/  IADD3 R10, P4, PT, R10, R15, RZ ;  /* 0x0000000f0a0a7210 */ /* 0x000fe20007f9e0ff */
[----:B------:R-:W-:Y:S01]  /*31fa0*/  IMAD.X R13, RZ, RZ, RZ, P3 ;  /* 0x000000ffff0d7224 */ /* 0x000fe200018e06ff */
[----:B------:R-:W-:Y:S01]  /*31fb0*/  MOV R15, RZ ;  /* 0x000000ff000f7202 */ /* 0x000fe20000000f00 */
[----:B------:R-:W-:Y:S01]  /*31fc0*/  IMAD.WIDE.U32 R18, R135, R46, R18 ;  /* 0x0000002e87127225 */ /* 0x000fe200078e0012 */
[----:B------:R-:W-:-:S02]  /*31fd0*/  IADD3.X R21, PT, PT, RZ, RZ, RZ, P5, !PT ;  /* 0x000000ffff157210 */ /* 0x000fc40002ffe4ff */
[----:B------:R-:W-:Y:S01]  /*31fe0*/  IADD3 R17, P6, PT, R17, R80, RZ ;  /* 0x0000005011117210 */ /* 0x000fe20007fde0ff */
[----:B------:R-:W-:-:S04]  /*31ff0*/  IMAD.HI.U32 R15, R22, R42, R14 ;  /* 0x0000002a160f7227 */ /* 0x000fc800078e000e */
[----:B------:R-:W-:-:S04]  /*32000*/  IMAD.WIDE.U32 R12, R81, R44, R12 ;  /* 0x0000002c510c7225 */ /* 0x000fc800078e000c */
        /* <DEDUP_REMOVED lines=121> */
[----:B------:R-:W-:Y:S02]  /*327a0*/  IMAD.IADD R15, R60, 0x1, R17 ;  /* 0x000000013c0f7824 */ /* 0x000fe400078e0211 */
[----:B------:R-:W-:-:S03]  /*327b0*/  IMAD.WIDE.U32 R10, R145, R116, R10 ;  /* 0x00000074910a7225 */ /* 0x000fc600078e000a */
[----:B------:R-:W-:Y:S01]  /*327c0*/  IADD3 R14, P2, PT, R15, R12, RZ ;  /* 0x0000000c0f0e7210 */ /* 0x000fe20007f5e0ff */
[----:B------:R-:W-:Y:S01]  /*327d0*/  IMAD.MOV.U32 R137, RZ, RZ, R20 ;  /* 0x000000ffff897224 */ /* 0x000fe200078e0014 */
        /* <DEDUP_REMOVED lines=8> */
[----:B------:R-:W-:-:S04]  /*32860*/  IMAD.WIDE.U32 R14, R80, R47, R14 ;  /* 0x0000002f500e7225 */ /* 0x000fc800078e000e */
[----:B------:R-:W-:Y:S02]  /*32870*/  IMAD.X R23, RZ, RZ, RZ, P1 ;  /* 0x000000ffff177224 */ /* 0x000fe400008e06ff */
[----:B------:R-:W-:-:S03]  /*32880*/  IMAD.IADD R13, R59, 0x1, R15 ;  /* 0x000000013b0d7824 */ /* 0x000fc600078e020f */
[----:B------:R-:W-:Y:S01]  /*32890*/  IADD3 R23, PT, PT, R23, R11, R140 ;  /* 0x0000000b17177210 */ /* 0x000fe20007ffe08c */
[----:B------:R-:W-:Y:S01]  /*328a0*/  IMAD.MOV.U32 R140, RZ, RZ, R14 ;  /* 0x000000ffff8c7224 */ /* 0x000fe200078e000e */
[----:B------:R-:W-:-:S03]  /*328b0*/  IADD3.X R11, PT, PT, RZ, RZ, RZ, P6, !PT ;  /* 0x000000ffff0b7210 */ /* 0x000fc600037fe4ff */
[----:B------:R-:W-:-:S04]  /*328c0*/  IMAD.WIDE.U32 R10, R22, R49, R10 ;  /* 0x00000031160a7225 */ /* 0x000fc800078e000a */
[----:B------:R-:W-:Y:S01]  /*328d0*/  IMAD.IADD R11, R41, 0x1, R11 ;  /* 0x00000001290b7824 */ /* 0x000fe200078e020b */
[----:B------:R-:W-:Y:S01]  /*328e0*/  IADD3 R12, P1, PT, R13, R10, RZ ;  /* 0x0000000a0d0c7210 */ /* 0x000fe20007f3e0ff */
[----:B------:R-:W-:Y:S01]  /*328f0*/  IMAD.X R10, RZ, RZ, RZ, P4 ;  /* 0x000000ffff0a7224 */ /* 0x000fe200020e06ff */
[----:B------:R-:W-:-:S04]  /*32900*/  IADD3.X R13, PT, PT, RZ, RZ, RZ, P0, !PT ;  /* 0x000000ffff0d7210 */ /* 0x000fc800007fe4ff */
[----:B------:R-:W-:Y:S01]  /*32910*/  IADD3 R13, P0, PT, R13, R138, RZ ;  /* 0x0000008a0d0d7210 */ /* 0x000fe20007f1e0ff */
[----:B------:R-:W-:-:S03]  /*32920*/  IMAD.MOV.U32 R138, RZ, RZ, R18 ;  /* 0x000000ffff8a7224 */ /* 0x000fc600078e0012 */
[----:B------:R-:W-:Y:S01]  /*32930*/  IADD3 R10, P2, PT, R10, R13, RZ ;  /* 0x0000000d0a0a7210 */ /* 0x000fe20007f5e0ff */
[----:B------:R-:W-:-:S03]  /*32940*/  IMAD.X R13, RZ, RZ, RZ, P1 ;  /* 0x000000ffff0d7224 */ /* 0x000fc600008e06ff */
[----:B------:R-:W-:Y:S01]  /*32950*/  IADD3 R81, P4, PT, R81, R10, RZ ;  /* 0x0000000a51517210 */ /* 0x000fe20007f9e0ff */
[----:B------:R-:W-:Y:S01]  /*32960*/  IMAD.WIDE.U32 R12, R80, R48, R12 ;  /* 0x00000030500c7225 */ /* 0x000fe200078e000c */
[----:B------:R-:W-:-:S03]  /*32970*/  IADD3.X R10, PT, PT, RZ, RZ, RZ, P3, !PT ;  /* 0x000000ffff0a7210 */ /* 0x000fc60001ffe4ff */
[----:B------:R-:W-:Y:S01]  /*32980*/  IMAD.X R22, RZ, RZ, RZ, P2 ;  /* 0x000000ffff167224 */ /* 0x000fe200010e06ff */
[----:B------:R-:W-:Y:S01]  /*32990*/  IADD3 R10, P1, PT, R10, R81, RZ ;  /* 0x000000510a0a7210 */ /* 0x000fe20007f3e0ff */
[----:B------:R-:W-:-:S03]  /*329a0*/  IMAD.MOV.U32 R141, RZ, RZ, R12 ;  /* 0x000000ffff8d7224 */ /* 0x000fc600078e000c */
[----:B------:R-:W-:Y:S01]  /*329b0*/  IADD3 R11, P3, PT, R11, R10, RZ ;  /* 0x0000000a0b0b7210 */ /* 0x000fe20007f7e0ff */
[----:B------:R-:W-:-:S04]  /*329c0*/  IMAD.IADD R10, R58, 0x1, R13 ;  /* 0x000000013a0a7824 */ /* 0x000fc800078e020d */
[----:B------:R-:W-:Y:S01]  /*329d0*/  IMAD.X R135, RZ, RZ, RZ, P3 ;  /* 0x000000ffff877224 */ /* 0x000fe200018e06ff */
[----:B------:R-:W-:Y:S02]  /*329e0*/  IADD3 R10, P5, PT, R10, R11, RZ ;  /* 0x0000000b0a0a7210 */ /* 0x000fe40007fbe0ff */
[----:B------:R-:W-:-:S04]  /*329f0*/  IADD3.X R11, PT, PT, RZ, RZ, RZ, P0, !PT ;  /* 0x000000ffff0b7210 */ /* 0x000fc800007fe4ff */
[----:B------:R-:W-:Y:S01]  /*32a00*/  IADD3 R23, PT, PT, R22, R23, R11 ;  /* 0x0000001716177210 */ /* 0x000fe20007ffe00b */
[----:B------:R-:W-:Y:S02]  /*32a10*/  IMAD.X R11, RZ, RZ, RZ, P5 ;  /* 0x000000ffff0b7224 */ /* 0x000fe400028e06ff */
[----:B------:R-:W-:Y:S02]  /*32a20*/  IMAD.X R22, RZ, RZ, RZ, P1 ;  /* 0x000000ffff167224 */ /* 0x000fe400008e06ff */
[----:B------:R-:W-:Y:S01]  /*32a30*/  IMAD.WIDE.U32 R10, R80, R49, R10 ;  /* 0x00000031500a7225 */ /* 0x000fe200078e000a */
[----:B------:R-:W-:-:S04]  /*32a40*/  IADD3.X R80, PT, PT, RZ, RZ, RZ, P4, !PT ;  /* 0x000000ffff507210 */ /* 0x000fc800027fe4ff */
[----:B------:R-:W-:Y:S02]  /*32a50*/  IADD3 R23, PT, PT, R22, R23, R80 ;  /* 0x0000001716177210 */ /* 0x000fe40007ffe050 */
        /* <DEDUP_REMOVED lines=30> */
.L_x_492:
        /* <DEDUP_REMOVED lines=22> */
.L_x_493:
[----:B------:R-:W-:Y:S02]  /*32da0*/  HFMA2 R19, -RZ, RZ, 0, 0 ;  /* 0x00000000ff137431 */ /* 0x000fe400000001ff */
[----:B------:R-:W-:Y:S01]  /*32db0*/  IMAD.WIDE.U32 R16, R149, R113, RZ ;  /* 0x0000007195107225 */ /* 0x000fe200078e00ff */
[----:B------:R-:W-:-:S03]  /*32dc0*/  MOV R11, RZ ;  /* 0x000000ff000b7202 */ /* 0x000fc60000000f00 */
[----:B------:R-:W-:Y:S02]  /*32dd0*/  IMAD.IADD R18, R157, 0x1, R17 ;  /* 0x000000019d127824 */ /* 0x000fe400078e0211 */
[----:B------:R-:W-:Y:S02]  /*32de0*/  IMAD.MOV.U32 R17, RZ, RZ, RZ ;  /* 0x000000ffff117224 */ /* 0x000fe400078e00ff */
[----:B------:R-:W-:-:S04]  /*32df0*/  IMAD.WIDE.U32 R18, R113, R158, R18 ;  /* 0x0000009e71127225 */ /* 0x000fc800078e0012 */
[----:B------:R-:W-:Y:S02]  /*32e00*/  IMAD.IADD R10, R148, 0x1, R19 ;  /* 0x00000001940a7824 */ /* 0x000fe400078e0213 */
[----:B------:R-:W-:Y:S02]  /*32e10*/  IMAD.MOV.U32 R19, RZ, RZ, RZ ;  /* 0x000000ffff137224 */ /* 0x000fe400078e00ff */
        /* <DEDUP_REMOVED lines=8> */
[----:B------:R-:W-:Y:S01]  /*32ea0*/  IMAD.WIDE.U32 R14, R112, R158, R14 ;  /* 0x0000009e700e7225 */ /* 0x000fe200078e000e */
[----:B------:R-:W-:-:S03]  /*32eb0*/  IADD3 R12, PT, PT, R144, R11, RZ ;  /* 0x0000000b900c7210 */ /* 0x000fc60007ffe0ff */
[----:B------:R-:W-:Y:S02]  /*32ec0*/  IMAD.IADD R13, R148, 0x1, R15 ;  /* 0x00000001940d7824 */ /* 0x000fe400078e020f */
[----:B------:R-:W-:-:S03]  /*32ed0*/  IMAD.MOV.U32 R15, RZ, RZ, RZ ;  /* 0x000000ffff0f7224 */ /* 0x000fc600078e00ff */
[----:B------:R-:W-:Y:S01]  /*32ee0*/  IADD3 R10, P0, PT, R13, R10, RZ ;  /* 0x0000000a0d0a7210 */ /* 0x000fe20007f1e0ff */
[----:B------:R-:W-:-:S04]  /*32ef0*/  IMAD.WIDE.U32 R14, R110, R149, R14 ;  /* 0x000000956e0e7225 */ /* 0x000fc800078e000e */
[----:B------:R-:W-:Y:S01]  /*32f00*/  IMAD.X R11, RZ, RZ, RZ, P0 ;  /* 0x000000ffff0b7224 */ /* 0x000fe200000e06ff */
[----:B------:R-:W-:Y:S01]  /*32f10*/  IADD3 R13, PT, PT, R157, R15, RZ ;  /* 0x0000000f9d0d7210 */ /* 0x000fe20007ffe0ff */
[----:B------:R-:W-:Y:S02]  /*32f20*/  IMAD R15, R16, R65, RZ ;  /* 0x00000041100f7224 */ /* 0x000fe400078e02ff */
[----:B------:R-:W-:-:S04]  /*32f30*/  IMAD.WIDE.U32 R10, R112, R154, R10 ;  /* 0x0000009a700a7225 */ /* 0x000fc800078e000a */
[----:B------:R-:W-:Y:S01]  /*32f40*/  IMAD.IADD R11, R143, 0x1, R11 ;  /* 0x000000018f0b7824 */ /* 0x000fe200078e020b */
[----:B------:R-:W-:Y:S01]  /*32f50*/  IADD3 R10, P1, PT, R13, R10, RZ ;  /* 0x0000000a0d0a7210 */ /* 0x000fe20007f3e0ff */
[----:B------:R-:W-:Y:S02]  /*32f60*/  IMAD.MOV.U32 R13, RZ, RZ, RZ ;  /* 0x000000ffff0d7224 */ /* 0x000fe400078e00ff */
[----:B------:R-:W-:-:S04]  /*32f70*/  IMAD.HI.U32 R17, R15, R42, R16 ;  /* 0x0000002a0f117227 */ /* 0x000fc800078e0010 */
[----:B------:R-:W-:-:S04]  /*32f80*/  IMAD.WIDE.U32 R12, R113, R155, R12 ;  /* 0x0000009b710c7225 */ /* 0x000fc800078e000c */
[----:B------:R-:W-:Y:S01]  /*32f90*/  IMAD.IADD R17, R64, 0x1, R17 ;  /* 0x0000000140117824 */ /* 0x000fe200078e0211 */
[----:B------:R-:W-:Y:S01]  /*32fa0*/  IADD3 R20, P0, PT, R11, R12, RZ ;  /* 0x0000000c0b147210 */ /* 0x000fe20007f1e0ff */
[----:B------:R-:W-:Y:S01]  /*32fb0*/  IMAD.X R11, RZ, RZ, RZ, P1 ;  /* 0x000000ffff0b7224 */ /* 0x000fe200008e06ff */
[----:B------:R-:W-:Y:S01]  /*32fc0*/  IADD3 R12, PT, PT, R153, R13, RZ ;  /* 0x0000000d990c7210 */ /* 0x000fe20007ffe0ff */
[----:B------:R-:W-:Y:S02]  /*32fd0*/  IMAD.MOV.U32 R13, RZ, RZ, RZ ;  /* 0x000000ffff0d7224 */ /* 0x000fe400078e00ff */
[----:B------:R-:W-:Y:S02]  /*32fe0*/  IMAD.X R21, RZ, RZ, RZ, P0 ;  /* 0x000000ffff157224 */ /* 0x000fe400000e06ff */
[----:B------:R-:W-:-:S04]  /*32ff0*/  IMAD.WIDE.U32 R10, R110, R158, R10 ;  /* 0x0000009e6e0a7225 */ /* 0x000fc800078e000a */
[----:B------:R-:W-:Y:S01]  /*33000*/  IMAD.WIDE.U32 R20, R112, R156, R20 ;  /* 0x0000009c70147225 */ /* 0x000fe200078e0014 */
[----:B------:R-:W-:-:S03]  /*33010*/  IADD3 R81, PT, PT, R148, R11, RZ ;  /* 0x0000000b94517210 */ /* 0x000fc60007ffe0ff */
[----:B------:R-:W-:Y:S01]  /*33020*/  IMAD.IADD R21, R144, 0x1, R21 ;  /* 0x0000000190157824 */ /* 0x000fe200078e0215 */
[----:B------:R-:W-:Y:S01]  /*33030*/  IADD3 R80, P1, PT, R81, R20, RZ ;  /* 0x0000001451507210 */ /* 0x000fe20007f3e0ff */
[----:B------:R-:W-:-:S04]  /*33040*/  IMAD.WIDE.U32 R12, R113, R152, R12 ;  /* 0x00000098710c7225 */ /* 0x000fc800078e000c */
[----:B------:R-:W-:Y:S01]  /*33050*/  IMAD.X R81, RZ, RZ, RZ, P1 ;  /* 0x000000ffff517224 */ /* 0x000fe200008e06ff */
[----:B------:R-:W-:Y:S02]  /*33060*/  IADD3 R20, P0, PT, R21, R12, RZ ;  /* 0x0000000c15147210 */ /* 0x000fe40007f1e0ff */
[----:B------:R-:W-:Y:S01]  /*33070*/  IADD3 R12, PT, PT, R150, R13, RZ ;  /* 0x0000000d960c7210 */ /* 0x000fe20007ffe0ff */
[----:B------:R-:W-:-:S04]  /*33080*/  IMAD.WIDE.U32 R80, R110, R154, R80 ;  /* 0x0000009a6e507225 */ /* 0x000fc800078e0050 */
[----:B------:R-:W-:Y:S01]  /*33090*/  IMAD.X R21, RZ, RZ, RZ, P0 ;  /* 0x000000ffff157224 */ /* 0x000fe200000e06ff */
[----:B------:R-:W-:Y:S01]  /*330a0*/  IADD3 R23, PT, PT, R143, R81, RZ ;  /* 0x000000518f177210 */ /* 0x000fe20007ffe0ff */
[----:B------:R-:W-:Y:S02]  /*330b0*/  IMAD.MOV.U32 R13, RZ, RZ, RZ ;  /* 0x000000ffff0d7224 */ /* 0x000fe400078e00ff */
[----:B------:R-:W-:-:S04]  /*330c0*/  IMAD.WIDE.U32 R20, R112, R155, R20 ;  /* 0x0000009b70147225 */ /* 0x000fc800078e0014 */
        /* <DEDUP_REMOVED lines=14> */
[----:B------:R-:W-:Y:S01]  /*331b0*/  HFMA2 R11, -RZ, RZ, 0, 0 ;  /* 0x00000000ff0b7431 */ /* 0x000fe200000001ff */
[----:B------:R-:W-:Y:S02]  /*331c0*/  IADD3 R12, P0, PT, R21, R12, RZ ;  /* 0x0000000c150c7210 */ /* 0x000fe40007f1e0ff */
[----:B------:R-:W-:Y:S02]  /*331d0*/  IADD3.X R21, PT, PT, RZ, RZ, RZ, P1, !PT ;  /* 0x000000ffff157210 */ /* 0x000fe40000ffe4ff */
[----:B------:R-:W-:Y:S02]  /*331e0*/  IMAD.IADD R11, R13, 0x1, R11 ;  /* 0x000000010d0b7824 */ /* 0x000fe400078e020b */
[----:B------:R-:W-:Y:S01]  /*331f0*/  IMAD.X R13, RZ, RZ, RZ, P0 ;  /* 0x000000ffff0d7224 */ /* 0x000fe200000e06ff */
[----:B------:R-:W-:Y:S01]  /*33200*/  IADD3 R18, P0, PT, R17, R18, RZ ;  /* 0x0000001211127210 */ /* 0x000fe20007f1e0ff */
[----:B------:R-:W-:-:S04]  /*33210*/  IMAD.WIDE.U32 R20, R110, R155, R20 ;  /* 0x0000009b6e147225 */ /* 0x000fc800078e0014 */
[----:B------:R-:W-:-:S04]  /*33220*/  IMAD.WIDE.U32 R12, R112, R151, R12 ;  /* 0x00000097700c7225 */ /* 0x000fc800078e000c */
[----:B------:R-:W-:Y:S01]  /*33230*/  IMAD.IADD R19, R153, 0x1, R21 ;  /* 0x0000000199137824 */ /* 0x000fe200078e0215 */
[----:B------:R-:W-:-:S04]  /*33240*/  IADD3 R16, PT, PT, R146, R13, RZ ;  /* 0x0000000d92107210 */ /* 0x000fc80007ffe0ff */
[----:B------:R-:W-:Y:S01]  /*33250*/  IADD3 R12, P2, PT, R19, R12, RZ ;  /* 0x0000000c130c7210 */ /* 0x000fe20007f5e0ff */
[----:B------:R-:W-:Y:S01]  /*33260*/  IMAD.MOV.U32 R19, RZ, RZ, RZ ;  /* 0x000000ffff137224 */ /* 0x000fe200078e00ff */
[----:B------:R-:W-:-:S03]  /*33270*/  IADD3 R16, P1, PT, R16, R11, RZ ;  /* 0x0000000b10107210 */ /* 0x000fc60007f3e0ff */
[----:B------:R-:W-:Y:S01]  /*33280*/  IMAD.X R13, RZ, RZ, RZ, P2 ;  /* 0x000000ffff0d7224 */ /* 0x000fe200010e06ff */
[----:B------:R-:W-:Y:S01]  /*33290*/  IADD3.X R17, PT, PT, RZ, RZ, RZ, P1, !PT ;  /* 0x000000ffff117210 */ /* 0x000fe20000ffe4ff */
[----:B------:R-:W-:-:S04]  /*332a0*/  IMAD.WIDE.U32 R12, R110, R152, R12 ;  /* 0x000000986e0c7225 */ /* 0x000fc800078e000c */
[----:B------:R-:W-:-:S04]  /*332b0*/  IMAD.WIDE.U32 R16, R145, R112, R16 ;  /* 0x0000007091107225 */ /* 0x000fc800078e0010 */
[----:B------:R-:W-:Y:S01]  /*332c0*/  IMAD.IADD R11, R150, 0x1, R13 ;  /* 0x00000001960b7824 */ /* 0x000fe200078e020d */
[----:B------:R-:W-:Y:S02]  /*332d0*/  IADD3 R13, PT, PT, R17, R19, RZ ;  /* 0x00000013110d7210 */ /* 0x000fe40007ffe0ff */
[----:B------:R-:W-:Y:S02]  /*332e0*/  IADD3.X R19, PT, PT, RZ, RZ, RZ, P0, !PT ;  /* 0x000000ffff137210 */ /* 0x000fe400007fe4ff */
[----:B------:R-:W-:Y:S01]  /*332f0*/  IADD3 R16, P1, PT, R11, R16, RZ ;  /* 0x000000100b107210 */ /* 0x000fe20007f3e0ff */
[----:B------:R-:W-:Y:S02]  /*33300*/  IMAD.MOV.U32 R11, RZ, RZ, RZ ;  /* 0x000000ffff0b7224 */ /* 0x000fe400078e00ff */
[----:B------:R-:W-:-:S04]  /*33310*/  IMAD.WIDE.U32 R18, R15, R43, R18 ;  /* 0x0000002b0f127225 */ /* 0x000fc800078e0012 */
[----:B------:R-:W-:-:S04]  /*33320*/  IMAD.WIDE.U32 R10, R109, R149, R10 ;  /* 0x000000956d0a7225 */ /* 0x000fc800078e000a */
        /* <DEDUP_REMOVED lines=12> */
[----:B------:R-:W-:Y:S01]  /*333f0*/  IMAD.X R163, RZ, RZ, RZ, P0 ;  /* 0x000000ffffa37224 */ /* 0x000fe200000e06ff */
[----:B------:R-:W-:Y:S01]  /*33400*/  IADD3 R22, P2, PT, R23, R22, RZ ;  /* 0x0000001617167210 */ /* 0x000fe20007f5e0ff */
[----:B------:R-:W-:-:S04]  /*33410*/  IMAD.WIDE.U32 R80, R108, R149, R80 ;  /* 0x000000956c507225 */ /* 0x000fc800078e0050 */
[----:B------:R-:W-:Y:S02]  /*33420*/  IMAD.X R23, RZ, RZ, RZ, P2 ;  /* 0x000000ffff177224 */ /* 0x000fe400010e06ff */
[----:B------:R-:W-:-:S04]  /*33430*/  IMAD.WIDE.U32 R162, R15, R44, R162 ;  /* 0x0000002c0fa27225 */ /* 0x000fc800078e00a2 */
[----:B------:R-:W-:Y:S01]  /*33440*/  IMAD.WIDE.U32 R22, R109, R154, R22 ;  /* 0x0000009a6d167225 */ /* 0x000fe200078e0016 */
[----:B------:R-:W-:-:S03]  /*33450*/  IADD3 R165, PT, PT, R62, R163, RZ ;  /* 0x000000a33ea57210 */ /* 0x000fc60007ffe0ff */
[----:B------:R-:W-:Y:S01]  /*33460*/  IMAD.HI.U32 R19, R14, R42, R18 ;  /* 0x0000002a0e137227 */ /* 0x000fe200078e0012 */
[----:B------:R-:W-:Y:S02]  /*33470*/  IADD3 R21, PT, PT, R143, R23, RZ ;  /* 0x000000178f157210 */ /* 0x000fe40007ffe0ff */
[----:B------:R-:W-:Y:S01]  /*33480*/  IADD3 R164, P0, PT, R165, R10, RZ ;  /* 0x0000000aa5a47210 */ /* 0x000fe20007f1e0ff */
[----:B------:R-:W-:Y:S01]  /*33490*/  IMAD.IADD R19, R64, 0x1, R19 ;  /* 0x0000000140137824 */ /* 0x000fe200078e0213 */
[----:B------:R-:W-:-:S03]  /*334a0*/  IADD3 R20, P2, PT, R21, R20, RZ ;  /* 0x0000001415147210 */ /* 0x000fc60007f5e0ff */
[----:B------:R-:W-:Y:S02]  /*334b0*/  IMAD.X R165, RZ, RZ, RZ, P0 ;  /* 0x000000ffffa57224 */ /* 0x000fe400000e06ff */
[----:B------:R-:W-:Y:S02]  /*334c0*/  IMAD.X R21, RZ, RZ, RZ, P2 ;  /* 0x000000ffff157224 */ /* 0x000fe400010e06ff */
[----:B------:R-:W-:-:S04]  /*334d0*/  IMAD.WIDE.U32 R164, R15, R45, R164 ;  /* 0x0000002d0fa47225 */ /* 0x000fc800078e00a4 */
[----:B------:R-:W-:-:S04]  /*334e0*/  IMAD.WIDE.U32 R20, R109, R156, R20 ;  /* 0x0000009c6d147225 */ /* 0x000fc800078e0014 */
[----:B------:R-:W-:-:S05]  /*334f0*/  IMAD.IADD R113, R144, 0x1, R21 ;  /* 0x0000000190717824 */ /* 0x000fca00078e0215 */
[----:B------:R-:W-:-:S04]  /*33500*/  IADD3 R112, P2, PT, R113, R12, RZ ;  /* 0x0000000c71707210 */ /* 0x000fc80007f5e0ff */
[----:B------:R-:W-:-:S03]  /*33510*/  IADD3.X R113, PT, PT, RZ, RZ, RZ, P2, !PT ;  /* 0x000000ffff717210 */ /* 0x000fc600017fe4ff */
[----:B------:R-:W-:-:S05]  /*33520*/  IMAD.WIDE.U32 R112, R109, R155, R112 ;  /* 0x0000009b6d707225 */ /* 0x000fca00078e0070 */
[----:B------:R-:W-:-:S04]  /*33530*/  IADD3 R11, PT, PT, R153, R113, RZ ;  /* 0x00000071990b7210 */ /* 0x000fc80007ffe0ff */
[----:B------:R-:W-:Y:S01]  /*33540*/  IADD3 R12, P2, PT, R11, R16, RZ ;  /* 0x000000100b0c7210 */ /* 0x000fe20007f5e0ff */
[----:B------:R-:W-:Y:S02]  /*33550*/  IMAD.IADD R11, R146, 0x1, R17 ;  /* 0x00000001920b7824 */ /* 0x000fe400078e0211 */
[----:B------:R-:W-:Y:S02]  /*33560*/  IMAD.IADD R17, R157, 0x1, R81 ;  /* 0x000000019d117824 */ /* 0x000fe400078e0251 */
[----:B------:R-:W-:-:S03]  /*33570*/  IMAD.IADD R81, R61, 0x1, R165 ;  /* 0x000000013d517824 */ /* 0x000fc600078e02a5 */
        /* <DEDUP_REMOVED lines=8> */
[----:B------:R-:W-:Y:S01]  /*33600*/  IMAD.X R21, RZ, RZ, RZ, P1 ;  /* 0x000000ffff157224 */ /* 0x000fe200008e06ff */
[----:B------:R-:W-:Y:S02]  /*33610*/  IADD3 R160, P1, PT, R11, R13, RZ ;  /* 0x0000000d0ba07210 */ /* 0x000fe40007f3e0ff */
[----:B------:R-:W-:Y:S01]  /*33620*/  IADD3.X R13, PT, PT, RZ, RZ, RZ, P2, !PT ;  /* 0x000000ffff0d7210 */ /* 0x000fe200017fe4ff */
[----:B------:R-:W-:-:S04]  /*33630*/  IMAD.WIDE.U32 R20, R108, R154, R20 ;  /* 0x0000009a6c147225 */ /* 0x000fc800078e0014 */
[----:B------:R-:W-:Y:S01]  /*33640*/  IMAD.X R161, RZ, RZ, RZ, P1 ;  /* 0x000000ffffa17224 */ /* 0x000fe200008e06ff */
[----:B------:R-:W-:Y:S01]  /*33650*/  IADD3 R23, PT, PT, R143, R21, RZ ;  /* 0x000000158f177210 */ /* 0x000fe20007ffe0ff */
[----:B------:R-:W-:-:S03]  /*33660*/  IMAD.WIDE.U32 R12, R109, R152, R12 ;  /* 0x000000986d0c7225 */ /* 0x000fc600078e000c */
[----:B------:R-:W-:Y:S01]  /*33670*/  IADD3 R22, P3, PT, R23, R112, RZ ;  /* 0x0000007017167210 */ /* 0x000fe20007f7e0ff */
[----:B------:R-:W-:-:S04]  /*33680*/  IMAD.WIDE.U32 R160, R145, R110, R160 ;  /* 0x0000006e91a07225 */ /* 0x000fc800078e00a0 */
[----:B------:R-:W-:Y:S02]  /*33690*/  IMAD.X R23, RZ, RZ, RZ, P3 ;  /* 0x000000ffff177224 */ /* 0x000fe400018e06ff */
[----:B------:R-:W-:Y:S01]  /*336a0*/  IMAD.IADD R11, R150, 0x1, R13 ;  /* 0x00000001960b7824 */ /* 0x000fe200078e020d */
[----:B------:R-:W-:Y:S01]  /*336b0*/  MOV R13, RZ ;  /* 0x000000ff000d7202 */ /* 0x000fe20000000f00 */
[----:B------:R-:W-:-:S03]  /*336c0*/  IMAD.WIDE.U32 R22, R108, R156, R22 ;  /* 0x0000009c6c167225 */ /* 0x000fc600078e0016 */
[----:B------:R-:W-:Y:S01]  /*336d0*/  IADD3 R160, P1, PT, R11, R160, RZ ;  /* 0x000000a00ba07210 */ /* 0x000fe20007f3e0ff */
[----:B------:R-:W-:Y:S02]  /*336e0*/  IMAD.IADD R113, R144, 0x1, R23 ;  /* 0x0000000190717824 */ /* 0x000fe400078e0217 */
[----:B------:R-:W-:Y:S01]  /*336f0*/  IMAD.IADD R13, R161, 0x1, R13 ;  /* 0x00000001a10d7824 */ /* 0x000fe200078e020d */
[----:B------:R-:W-:Y:S02]  /*33700*/  IADD3.X R161, PT, PT, RZ, RZ, RZ, P1, !PT ;  /* 0x000000ffffa17210 */ /* 0x000fe40000ffe4ff */
[----:B------:R-:W-:Y:S01]  /*33710*/  IADD3 R112, P2, PT, R113, R12, RZ ;  /* 0x0000000c71707210 */ /* 0x000fe20007f5e0ff */
[----:B------:R-:W-:-:S04]  /*33720*/  IMAD.WIDE.U32 R160, R109, R151, R160 ;  /* 0x000000976da07225 */ /* 0x000fc800078e00a0 */
[----:B------:R-:W-:Y:S02]  /*33730*/  IMAD.X R113, RZ, RZ, RZ, P2 ;  /* 0x000000ffff717224 */ /* 0x000fe400010e06ff */
[----:B------:R-:W-:Y:S02]  /*33740*/  IMAD.IADD R11, R146, 0x1, R161 ;  /* 0x00000001920b7824 */ /* 0x000fe400078e02a1 */
[----:B------:R-:W-:-:S04]  /*33750*/  IMAD.WIDE.U32 R112, R108, R155, R112 ;  /* 0x0000009b6c707225 */ /* 0x000fc800078e0070 */
[----:B------:R-:W-:-:S05]  /*33760*/  IMAD.IADD R17, R153, 0x1, R113 ;  /* 0x0000000199117824 */ /* 0x000fca00078e0271 */
[----:B------:R-:W-:Y:S01]  /*33770*/  IADD3 R12, P2, PT, R17, R160, RZ ;  /* 0x000000a0110c7210 */ /* 0x000fe20007f5e0ff */
[----:B------:R-:W-:Y:S01]  /*33780*/  HFMA2 R17, -RZ, RZ, 0, 0 ;  /* 0x00000000ff117431 */ /* 0x000fe200000001ff */
[----:B------:R-:W-:-:S05]  /*33790*/  IADD3 R160, P3, PT, R11, R13, RZ ;  /* 0x0000000d0ba07210 */ /* 0x000fca0007f7e0ff */
[----:B------:R-:W-:Y:S02]  /*337a0*/  IMAD.X R161, RZ, RZ, RZ, P3 ;  /* 0x000000ffffa17224 */ /* 0x000fe400018e06ff */
[----:B------:R-:W-:-:S04]  /*337b0*/  IMAD.WIDE.U32 R16, R99, R149, R16 ;  /* 0x0000009563107225 */ /* 0x000fc800078e0010 */
[----:B------:R-:W-:Y:S02]  /*337c0*/  IMAD.IADD R21, R157, 0x1, R17 ;  /* 0x000000019d157824 */ /* 0x000fe400078e0211 */
[----:B------:R-:W-:Y:S02]  /*337d0*/  IMAD.IADD R17, R60, 0x1, R81 ;  /* 0x000000013c117824 */ /* 0x000fe400078e0251 */
[----:B------:R-:W-:Y:S01]  /*337e0*/  IMAD.WIDE.U32 R160, R145, R109, R160 ;  /* 0x0000006d91a07225 */ /* 0x000fe200078e00a0 */
[----:B------:R-:W-:Y:S02]  /*337f0*/  IADD3 R20, P1, PT, R21, R20, RZ ;  /* 0x0000001415147210 */ /* 0x000fe40007f3e0ff */
[----:B------:R-:W-:-:S03]  /*33800*/  IADD3 R16, P0, PT, R17, R16, RZ ;  /* 0x0000001011107210 */ /* 0x000fc60007f1e0ff */
[----:B------:R-:W-:Y:S02]  /*33810*/  IMAD.X R21, RZ, RZ, RZ, P1 ;  /* 0x000000ffff157224 */ /* 0x000fe400008e06ff */
[----:B------:R-:W-:Y:S02]  /*33820*/  IMAD.X R17, RZ, RZ, RZ, P0 ;  /* 0x000000ffff117224 */ /* 0x000fe400000e06ff */
[----:B------:R-:W-:-:S04]  /*33830*/  IMAD.WIDE.U32 R20, R99, R158, R20 ;  /* 0x0000009e63147225 */ /* 0x000fc800078e0014 */
[----:B------:R-:W-:Y:S01]  /*33840*/  IMAD.WIDE.U32 R16, R15, R47, R16 ;  /* 0x0000002f0f107225 */ /* 0x000fe200078e0010 */
[----:B------:R-:W-:-:S03]  /*33850*/  IADD3 R23, PT, PT, R148, R21, RZ ;  /* 0x0000001594177210 */ /* 0x000fc60007ffe0ff */
[----:B------:R-:W-:Y:S01]  /*33860*/  IMAD.MOV.U32 R21, RZ, RZ, RZ ;  /* 0x000000ffff157224 */ /* 0x000fe200078e00ff */
[----:B------:R-:W-:Y:S01]  /*33870*/  IADD3 R22, P1, PT, R23, R22, RZ ;  /* 0x0000001617167210 */ /* 0x000fe20007f3e0ff */
[----:B------:R-:W-:-:S04]  /*33880*/  IMAD.WIDE.U32 R20, R98, R149, R20 ;  /* 0x0000009562147225 */ /* 0x000fc800078e0014 */
[----:B------:R-:W-:Y:S01]  /*33890*/  IMAD.X R23, RZ, RZ, RZ, P1 ;  /* 0x000000ffff177224 */ /* 0x000fe200008e06ff */
[----:B------:R-:W-:Y:S02]  /*338a0*/  IADD3 R11, PT, PT, R157, R21, RZ ;  /* 0x000000159d0b7210 */ /* 0x000fe40007ffe0ff */
[----:B------:R-:W-:Y:S01]  /*338b0*/  IADD3 R21, PT, PT, R59, R17, RZ ;  /* 0x000000113b157210 */ /* 0x000fe20007ffe0ff */
[----:B------:R-:W-:-:S03]  /*338c0*/  IMAD.WIDE.U32 R22, R99, R154, R22 ;  /* 0x0000009a63167225 */ /* 0x000fc600078e0016 */
[----:B------:R-:W-:Y:S02]  /*338d0*/  IADD3 R20, P0, PT, R21, R20, RZ ;  /* 0x0000001415147210 */ /* 0x000fe40007f1e0ff */
[----:B------:R-:W-:Y:S01]  /*338e0*/  IADD3 R22, P1, PT, R11, R22, RZ ;  /* 0x000000160b167210 */ /* 0x000fe20007f3e0ff */
[----:B------:R-:W-:Y:S02]  /*338f0*/  IMAD.IADD R11, R143, 0x1, R23 ;  /* 0x000000018f0b7824 */ /* 0x000fe400078e0217 */
[----:B------:R-:W-:Y:S02]  /*33900*/  IMAD.X R21, RZ, RZ, RZ, P0 ;  /* 0x000000ffff157224 */ /* 0x000fe400000e06ff */
[----:B------:R-:W-:Y:S01]  /*33910*/  IMAD.X R23, RZ, RZ, RZ, P1 ;  /* 0x000000ffff177224 */ /* 0x000fe200008e06ff */
[----:B------:R-:W-:Y:S01]  /*33920*/  IADD3 R18, P1, PT, R19, R162, RZ ;  /* 0x000000a213127210 */ /* 0x000fe20007f3e0ff */
[----:B------:R-:W-:Y:S01]  /*33930*/  IMAD.WIDE.U32 R20, R15, R48, R20 ;  /* 0x000000300f147225 */ /* 0x000fe200078e0014 */
[----:B------:R-:W-:-:S02]  /*33940*/  IADD3 R112, P3, PT, R11, R112, RZ ;  /* 0x000000700b707210 */ /* 0x000fc40007f7e0ff */
[----:B------:R-:W-:Y:S01]  /*33950*/  IADD3.X R19, PT, PT, RZ, RZ, RZ, P1, !PT ;  /* 0x000000ffff137210 */ /* 0x000fe20000ffe4ff */
[----:B------:R-:W-:Y:S02]  /*33960*/  IMAD.IADD R13, R58, 0x1, R21 ;  /* 0x000000013a0d7824 */ /* 0x000fe400078e0215 */
[----:B------:R-:W-:-:S04]  /*33970*/  IMAD.WIDE.U32 R22, R98, R158, R22 ;  /* 0x0000009e62167225 */ /* 0x000fc800078e0016 */
[----:B------:R-:W-:Y:S01]  /*33980*/  IMAD.WIDE.U32 R18, R14, R43, R18 ;  /* 0x0000002b0e127225 */ /* 0x000fe200078e0012 */
[----:B------:R-:W-:-:S03]  /*33990*/  MOV R10, R22 ;  /* 0x00000016000a7202 */ /* 0x000fc60000000f00 */
[----:B------:R-:W-:Y:S02]  /*339a0*/  IMAD.IADD R163, R63, 0x1, R19 ;  /* 0x000000013fa37824 */ /* 0x000fe400078e0213 */
[----:B------:R-:W-:Y:S02]  /*339b0*/  IMAD.MOV.U32 R19, RZ, RZ, RZ ;  /* 0x000000ffff137224 */ /* 0x000fe400078e00ff */
[----:B------:R-:W-:Y:S01]  /*339c0*/  IMAD.MOV.U32 R11, RZ, RZ, RZ ;  /* 0x000000ffff0b7224 */ /* 0x000fe200078e00ff */
[----:B------:R-:W-:Y:S01]  /*339d0*/  IADD3 R162, P1, PT, R163, R164, RZ ;  /* 0x000000a4a3a27210 */ /* 0x000fe20007f3e0ff */
[----:B------:R-:W-:Y:S02]  /*339e0*/  IMAD.X R113, RZ, RZ, RZ, P3 ;  /* 0x000000ffff717224 */ /* 0x000fe400018e06ff */
[----:B------:R-:W-:-:S04]  /*339f0*/  IMAD.WIDE.U32 R10, R111, R149, R10 ;  /* 0x000000956f0a7225 */ /* 0x000fc800078e000a */
[----:B------:R-:W-:Y:S01]  /*33a00*/  IMAD.X R163, RZ, RZ, RZ, P1 ;  /* 0x000000ffffa37224 */ /* 0x000fe200008e06ff */
[----:B------:R-:W-:Y:S01]  /*33a10*/  IADD3 R10, P0, PT, R13, R10, RZ ;  /* 0x0000000a0d0a7210 */ /* 0x000fe20007f1e0ff */
[----:B------:R-:W-:Y:S01]  /*33a20*/  IMAD.X R13, RZ, RZ, RZ, P2 ;  /* 0x000000ffff0d7224 */ /* 0x000fe200010e06ff */
[----:B------:R-:W-:Y:S01]  /*33a30*/  IADD3 R157, PT, PT, R157, R11, RZ ;  /* 0x0000000b9d9d7210 */ /* 0x000fe20007ffe0ff */
[----:B------:R-:W-:-:S04]  /*33a40*/  IMAD.WIDE.U32 R162, R14, R44, R162 ;  /* 0x0000002c0ea27225 */ /* 0x000fc800078e00a2 */
[----:B------:R-:W-:Y:S01]  /*33a50*/  IMAD.WIDE.U32 R112, R99, R156, R112 ;  /* 0x0000009c63707225 */ /* 0x000fe200078e0070 */
[----:B------:R-:W-:-:S03]  /*33a60*/  IADD3 R81, PT, PT, R62, R163, RZ ;  /* 0x000000a33e517210 */ /* 0x000fc60007ffe0ff */
        /* <DEDUP_REMOVED lines=10> */
[----:B------:R-:W-:Y:S01]  /*33b10*/  IMAD.IADD R17, R61, 0x1, R81 ;  /* 0x000000013d117824 */ /* 0x000fe200078e0251 */
[----:B------:R-:W-:Y:S01]  /*33b20*/  IADD3.X R13, PT, PT, RZ, RZ, RZ, P6, !PT ;  /* 0x000000ffff0d7210 */ /* 0x000fe200037fe4ff */
[----:B------:R-:W-:-:S03]  /*33b30*/  IMAD.X R113, RZ, RZ, RZ, P3 ;  /* 0x000000ffff717224 */ /* 0x000fc600018e06ff */
[----:B------:R-:W-:Y:S01]  /*33b40*/  IADD3 R16, P1, PT, R17, R16, RZ ;  /* 0x0000001011107210 */ /* 0x000fe20007f3e0ff */
[----:B------:R-:W-:-:S03]  /*33b50*/  IMAD.WIDE.U32 R112, R98, R154, R112 ;  /* 0x0000009a62707225 */ /* 0x000fc600078e0070 */
[----:B------:R-:W-:Y:S01]  /*33b60*/  IADD3.X R17, PT, PT, RZ, RZ, RZ, P1, !PT ;  /* 0x000000ffff117210 */ /* 0x000fe20000ffe4ff */
[----:B------:R-:W-:Y:S01]  /*33b70*/  IMAD.WIDE.U32 R12, R99, R155, R12 ;  /* 0x0000009b630c7225 */ /* 0x000fe200078e000c */
[----:B------:R-:W-:-:S03]  /*33b80*/  IADD3 R112, P6, PT, R157, R112, RZ ;  /* 0x000000709d707210 */ /* 0x000fc60007fde0ff */
[----:B------:R-:W-:Y:S01]  /*33b90*/  IMAD.WIDE.U32 R16, R14, R46, R16 ;  /* 0x0000002e0e107225 */ /* 0x000fe200078e0010 */
[----:B------:R-:W-:-:S03]  /*33ba0*/  IADD3 R13, PT, PT, R153, R13, RZ ;  /* 0x0000000d990d7210 */ /* 0x000fc60007ffe0ff */
[----:B------:R-:W-:Y:S02]  /*33bb0*/  IMAD.IADD R21, R60, 0x1, R17 ;  /* 0x000000013c157824 */ /* 0x000fe400078e0211 */
[----:B------:R-:W-:Y:S02]  /*33bc0*/  IMAD R17, R18, R65, RZ ;  /* 0x0000004112117224 */ /* 0x000fe400078e02ff */
[----:B------:R-:W-:Y:S01]  /*33bd0*/  IMAD.IADD R113, R143, 0x1, R113 ;  /* 0x000000018f717824 */ /* 0x000fe200078e0271 */
[----:B------:R-:W-:Y:S01]  /*33be0*/  IADD3 R20, P4, PT, R21, R20, RZ ;  /* 0x0000001415147210 */ /* 0x000fe20007f9e0ff */
[----:B------:R-:W-:-:S03]  /*33bf0*/  IMAD.HI.U32 R19, R17, R42, R18 ;  /* 0x0000002a11137227 */ /* 0x000fc600078e0012 */
[----:B------:R-:W-:Y:S01]  /*33c00*/  IADD3 R12, P3, PT, R113, R12, RZ ;  /* 0x0000000c710c7210 */ /* 0x000fe20007f7e0ff */
[----:B------:R-:W-:Y:S01]  /*33c10*/  IMAD.X R21, RZ, RZ, RZ, P4 ;  /* 0x000000ffff157224 */ /* 0x000fe200020e06ff */
[----:B------:R-:W-:Y:S01]  /*33c20*/  IADD3 R19, PT, PT, R64, R19, RZ ;  /* 0x0000001340137210 */ /* 0x000fe20007ffe0ff */
[----:B------:R-:W-:Y:S02]  /*33c30*/  IMAD.X R113, RZ, RZ, RZ, P6 ;  /* 0x000000ffff717224 */ /* 0x000fe400030e06ff */
[----:B------:R-:W-:Y:S01]  /*33c40*/  IMAD.WIDE.U32 R20, R14, R47, R20 ;  /* 0x0000002f0e147225 */ /* 0x000fe200078e0014 */
[----:B------:R-:W-:-:S03]  /*33c50*/  IADD3 R18, P1, PT, R19, R162, RZ ;  /* 0x000000a213127210 */ /* 0x000fc60007f3e0ff */
[----:B------:R-:W-:-:S04]  /*33c60*/  IMAD.WIDE.U32 R112, R111, R158, R112 ;  /* 0x0000009e6f707225 */ /* 0x000fc800078e0070 */
[----:B------:R-:W-:Y:S02]  /*33c70*/  IMAD.X R19, RZ, RZ, RZ, P1 ;  /* 0x000000ffff137224 */ /* 0x000fe400008e06ff */
[----:B------:R-:W-:-:S04]  /*33c80*/  IMAD.WIDE.U32 R18, R17, R43, R18 ;  /* 0x0000002b11127225 */ /* 0x000fc800078e0012 */
[----:B------:R-:W-:Y:S02]  /*33c90*/  IMAD.IADD R81, R63, 0x1, R19 ;  /* 0x000000013f517824 */ /* 0x000fe400078e0213 */
[----:B------:R-:W-:Y:S02]  /*33ca0*/  HFMA2 R19, -RZ, RZ, 0, 0 ;  /* 0x00000000ff137431 */ /* 0x000fe400000001ff */
[----:B------:R-:W-:Y:S01]  /*33cb0*/  IMAD R22, R18, R65, RZ ;  /* 0x0000004112167224 */ /* 0x000fe200078e02ff */
[----:B------:R-:W-:-:S05]  /*33cc0*/  IADD3 R80, P1, PT, R81, R80, RZ ;  /* 0x0000005051507210 */ /* 0x000fca0007f3e0ff */
[----:B------:R-:W-:Y:S02]  /*33cd0*/  IMAD.X R81, RZ, RZ, RZ, P1 ;  /* 0x000000ffff517224 */ /* 0x000fe400008e06ff */
[----:B------:R-:W-:-:S04]  /*33ce0*/  IMAD.HI.U32 R11, R22, R42, R18 ;  /* 0x0000002a160b7227 */ /* 0x000fc800078e0012 */
[----:B------:R-:W-:-:S04]  /*33cf0*/  IMAD.WIDE.U32 R80, R17, R44, R80 ;  /* 0x0000002c11507225 */ /* 0x000fc800078e0050 */
[----:B------:R-:W-:Y:S01]  /*33d00*/  IMAD.IADD R11, R64, 0x1, R11 ;  /* 0x00000001400b7824 */ /* 0x000fe200078e020b */
[----:B------:R-:W-:-:S04]  /*33d10*/  IADD3 R19, PT, PT, R62, R81, RZ ;  /* 0x000000513e137210 */ /* 0x000fc80007ffe0ff */
[----:B------:R-:W-:Y:S02]  /*33d20*/  IADD3 R80, P1, PT, R11, R80, RZ ;  /* 0x000000500b507210 */ /* 0x000fe40007f3e0ff */
[----:B------:R-:W-:Y:S02]  /*33d30*/  MOV R11, RZ ;  /* 0x000000ff000b7202 */ /* 0x000fe40000000f00 */
[----:B------:R-:W-:Y:S01]  /*33d40*/  IADD3 R18, P5, PT, R19, R16, RZ ;  /* 0x0000001013127210 */ /* 0x000fe20007fbe0ff */
[----:B------:R-:W-:Y:S02]  /*33d50*/  IMAD.X R81, RZ, RZ, RZ, P1 ;  /* 0x000000ffff517224 */ /* 0x000fe400008e06ff */
[----:B------:R-:W-:Y:S01]  /*33d60*/  IMAD.IADD R16, R161, 0x1, R11 ;  /* 0x00000001a1107824 */ /* 0x000fe200078e020b */
[----:B------:R-:W-:Y:S01]  /*33d70*/  IADD3.X R11, PT, PT, RZ, RZ, RZ, P0, !PT ;  /* 0x000000ffff0b7210 */ /* 0x000fe200007fe4ff */
[----:B------:R-:W-:Y:S02]  /*33d80*/  IMAD.X R161, RZ, RZ, RZ, P2 ;  /* 0x000000ffffa17224 */ /* 0x000fe400010e06ff */
[----:B------:R-:W-:-:S02]  /*33d90*/  IMAD.X R19, RZ, RZ, RZ, P5 ;  /* 0x000000ffff137224 */ /* 0x000fc400028e06ff */
[----:B------:R-:W-:-:S04]  /*33da0*/  IMAD.WIDE.U32 R160, R108, R151, R160 ;  /* 0x000000976ca07225 */ /* 0x000fc800078e00a0 */
[----:B------:R-:W-:Y:S01]  /*33db0*/  IMAD.WIDE.U32 R10, R15, R49, R10 ;  /* 0x000000310f0a7225 */ /* 0x000fe200078e000a */
        /* <DEDUP_REMOVED lines=8> */
[----:B------:R-:W-:Y:S01]  /*33e40*/  IMAD.IADD R23, R146, 0x1, R161 ;  /* 0x0000000192177824 */ /* 0x000fe200078e02a1 */
[----:B------:R-:W-:Y:S01]  /*33e50*/  IADD3 R19, PT, PT, R63, R81, RZ ;  /* 0x000000513f137210 */ /* 0x000fe20007ffe0ff */
[----:B------:R-:W-:Y:S01]  /*33e60*/  IMAD.X R13, RZ, RZ, RZ, P3 ;  /* 0x000000ffff0d7224 */ /* 0x000fe200018e06ff */
[----:B------:R-:W-:Y:S01]  /*33e70*/  IADD3 R15, P3, PT, R15, R112, RZ ;  /* 0x000000700f0f7210 */ /* 0x000fe20007f7e0ff */
[----:B------:R-:W-:Y:S01]  /*33e80*/  HFMA2 R81, -RZ, RZ, 0, 0 ;  /* 0x00000000ff517431 */ /* 0x000fe200000001ff */
[----:B------:R-:W-:Y:S01]  /*33e90*/  IADD3 R112, P6, PT, R23, R16, RZ ;  /* 0x0000001017707210 */ /* 0x000fe20007fde0ff */
[----:B------:R-:W-:Y:S01]  /*33ea0*/  IMAD.WIDE.U32 R12, R98, R156, R12 ;  /* 0x0000009c620c7225 */ /* 0x000fe200078e000c */
[----:B------:R-:W-:-:S02]  /*33eb0*/  IADD3 R18, P4, PT, R19, R18, RZ ;  /* 0x0000001213127210 */ /* 0x000fc40007f9e0ff */
[----:B------:R-:W-:Y:S01]  /*33ec0*/  IADD3 R11, PT, PT, R148, R113, RZ ;  /* 0x00000071940b7210 */ /* 0x000fe20007ffe0ff */
[----:B------:R-:W-:Y:S01]  /*33ed0*/  IMAD R23, R80, R65, RZ ;  /* 0x0000004150177224 */ /* 0x000fe200078e02ff */
[----:B------:R-:W-:Y:S01]  /*33ee0*/  IADD3.X R113, PT, PT, RZ, RZ, RZ, P6, !PT ;  /* 0x000000ffff717210 */ /* 0x000fe200037fe4ff */
[----:B------:R-:W-:Y:S01]  /*33ef0*/  IMAD.X R161, RZ, RZ, RZ, P2 ;  /* 0x000000ffffa17224 */ /* 0x000fe200010e06ff */
[----:B------:R-:W-:Y:S01]  /*33f00*/  IADD3.X R19, PT, PT, RZ, RZ, RZ, P4, !PT ;  /* 0x000000ffff137210 */ /* 0x000fe200027fe4ff */
[----:B------:R-:W-:Y:S01]  /*33f10*/  IMAD.HI.U32 R81, R23, R42, R80 ;  /* 0x0000002a17517227 */ /* 0x000fe200078e0050 */
[----:B------:R-:W-:-:S03]  /*33f20*/  IADD3 R12, P5, PT, R11, R12, RZ ;  /* 0x0000000c0b0c7210 */ /* 0x000fc60007fbe0ff */
[----:B------:R-:W-:-:S04]  /*33f30*/  IMAD.WIDE.U32 R112, R145, R108, R112 ;  /* 0x0000006c91707225 */ /* 0x000fc800078e0070 */
[----:B------:R-:W-:Y:S02]  /*33f40*/  IMAD.MOV.U32 R11, RZ, RZ, RZ ;  /* 0x000000ffff0b7224 */ /* 0x000fe400078e00ff */
[----:B------:R-:W-:-:S04]  /*33f50*/  IMAD.WIDE.U32 R18, R22, R44, R18 ;  /* 0x0000002c16127225 */ /* 0x000fc800078e0012 */
[----:B------:R-:W-:Y:S02]  /*33f60*/  IMAD.IADD R16, R113, 0x1, R11 ;  /* 0x0000000171107824 */ /* 0x000fe400078e020b */
[----:B------:R-:W-:Y:S02]  /*33f70*/  IMAD.X R21, RZ, RZ, RZ, P0 ;  /* 0x000000ffff157224 */ /* 0x000fe400000e06ff */
[----:B------:R-:W-:Y:S01]  /*33f80*/  IMAD.IADD R11, R62, 0x1, R19 ;  /* 0x000000013e0b7824 */ /* 0x000fe200078e0213 */
        /* <DEDUP_REMOVED lines=17> */
[----:B------:R-:W-:Y:S02]  /*340a0*/  IMAD.IADD R19, R63, 0x1, R19 ;  /* 0x000000013f137824 */ /* 0x000fe400078e0213 */
[----:B------:R-:W-:-:S04]  /*340b0*/  IMAD.WIDE.U32 R20, R22, R45, R20 ;  /* 0x0000002d16147225 */ /* 0x000fc800078e0014 */
[----:B------:R-:W-:Y:S01]  /*340c0*/  IMAD.WIDE.U32 R12, R14, R48, R10 ;  /* 0x000000300e0c7225 */ /* 0x000fe200078e000a */
[----:B------:R-:W-:-:S03]  /*340d0*/  IADD3 R10, P1, PT, R19, R20, RZ ;  /* 0x00000014130a7210 */ /* 0x000fc60007f3e0ff */
[----:B------:R-:W-:Y:S01]  /*340e0*/  IMAD R20, R18, R65, RZ ;  /* 0x0000004112147224 */ /* 0x000fe200078e02ff */
[----:B------:R-:W-:Y:S01]  /*340f0*/  IADD3 R12, P3, PT, R80, R12, RZ ;  /* 0x0000000c500c7210 */ /* 0x000fe20007f7e0ff */
[----:B------:R-:W-:Y:S01]  /*34100*/  IMAD.IADD R80, R58, 0x1, R13 ;  /* 0x000000013a507824 */ /* 0x000fe200078e020d */
[----:B------:R-:W-:Y:S01]  /*34110*/  IADD3.X R11, PT, PT, RZ, RZ, RZ, P1, !PT ;  /* 0x000000ffff0b7210 */ /* 0x000fe20000ffe4ff */
[----:B------:R-:W-:Y:S01]  /*34120*/  IMAD.MOV.U32 R19, RZ, RZ, RZ ;  /* 0x000000ffff137224 */ /* 0x000fe200078e00ff */
[----:B------:R-:W-:Y:S01]  /*34130*/  IADD3.X R13, PT, PT, RZ, RZ, RZ, P3, !PT ;  /* 0x000000ffff0d7210 */ /* 0x000fe20001ffe4ff */
[----:B------:R-:W-:Y:S02]  /*34140*/  IMAD.IADD R161, R150, 0x1, R161 ;  /* 0x0000000196a17824 */ /* 0x000fe400078e02a1 */
[----:B------:R-:W-:Y:S01]  /*34150*/  IMAD.HI.U32 R19, R20, R42, R18 ;  /* 0x0000002a14137227 */ /* 0x000fe200078e0012 */
[----:B------:R-:W-:Y:S02]  /*34160*/  IADD3 R18, P1, PT, R80, R15, RZ ;  /* 0x0000000f50127210 */ /* 0x000fe40007f3e0ff */
[----:B------:R-:W-:Y:S01]  /*34170*/  IADD3 R112, P4, PT, R161, R112, RZ ;  /* 0x00000070a1707210 */ /* 0x000fe20007f9e0ff */
[----:B------:R-:W-:-:S02]  /*34180*/  IMAD.X R109, RZ, RZ, RZ, P2 ;  /* 0x000000ffff6d7224 */ /* 0x000fc400010e06ff */
[----:B------:R-:W-:-:S04]  /*34190*/  IMAD.WIDE.U32 R10, R23, R44, R10 ;  /* 0x0000002c170a7225 */ /* 0x000fc800078e000a */
[----:B------:R-:W-:Y:S02]  /*341a0*/  IMAD.IADD R15, R64, 0x1, R19 ;  /* 0x00000001400f7824 */ /* 0x000fe400078e0213 */
[----:B------:R-:W-:Y:S02]  /*341b0*/  IMAD.X R19, RZ, RZ, RZ, P1 ;  /* 0x000000ffff137224 */ /* 0x000fe400008e06ff */
[----:B------:R-:W-:Y:S01]  /*341c0*/  IMAD.WIDE.U32 R12, R17, R47, R12 ;  /* 0x0000002f110c7225 */ /* 0x000fe200078e000c */
[----:B------:R-:W-:Y:S02]  /*341d0*/  IADD3 R10, P3, PT, R15, R10, RZ ;  /* 0x0000000a0f0a7210 */ /* 0x000fe40007f7e0ff */
[----:B------:R-:W-:Y:S01]  /*341e0*/  IADD3 R15, PT, PT, R62, R11, RZ ;  /* 0x0000000b3e0f7210 */ /* 0x000fe20007ffe0ff */
[----:B------:R-:W-:Y:S01]  /*341f0*/  IMAD.X R113, RZ, RZ, RZ, P4 ;  /* 0x000000ffff717224 */ /* 0x000fe200020e06ff */
[----:B------:R-:W-:Y:S01]  /*34200*/  IADD3 R13, PT, PT, R59, R13, RZ ;  /* 0x0000000d3b0d7210 */ /* 0x000fe20007ffe0ff */
        /* <DEDUP_REMOVED lines=17> */
[----:B------:R-:W-:Y:S01]  /*34320*/  IMAD.WIDE.U32 R10, R20, R43, R10 ;  /* 0x0000002b140a7225 */ /* 0x000fe200078e000a */
[----:B------:R-:W-:-:S02]  /*34330*/  IADD3 R12, P2, PT, R15, R12, RZ ;  /* 0x0000000c0f0c7210 */ /* 0x000fc40007f5e0ff */
[----:B------:R-:W-:Y:S01]  /*34340*/  IADD3.X R19, PT, PT, RZ, RZ, RZ, P5, !PT ;  /* 0x000000ffff137210 */ /* 0x000fe20002ffe4ff */
[----:B------:R-:W-:Y:S01]  /*34350*/  IMAD R16, R10, R65, RZ ;  /* 0x000000410a107224 */ /* 0x000fe200078e02ff */
[----:B------:R-:W-:Y:S01]  /*34360*/  IADD3 R110, PT, PT, R63, R11, RZ ;  /* 0x0000000b3f6e7210 */ /* 0x000fe20007ffe0ff */
[----:B------:R-:W-:Y:S02]  /*34370*/  IMAD.MOV.U32 R11, RZ, RZ, RZ ;  /* 0x000000ffff0b7224 */ /* 0x000fe400078e00ff */
[----:B------:R-:W-:Y:S02]  /*34380*/  IMAD.X R15, RZ, RZ, RZ, P4 ;  /* 0x000000ffff0f7224 */ /* 0x000fe400020e06ff */
[----:B------:R-:W-:-:S04]  /*34390*/  IMAD.HI.U32 R112, R16, R42, R10 ;  /* 0x0000002a10707227 */ /* 0x000fc800078e000a */
[----:B------:R-:W-:-:S04]  /*343a0*/  IMAD.WIDE.U32 R108, R111, R156, R108 ;  /* 0x0000009c6f6c7225 */ /* 0x000fc800078e006c */
[----:B------:R-:W-:Y:S02]  /*343b0*/  IMAD.X R11, RZ, RZ, RZ, P0 ;  /* 0x000000ffff0b7224 */ /* 0x000fe400000e06ff */
[----:B------:R-:W-:-:S04]  /*343c0*/  IMAD.WIDE.U32 R14, R17, R48, R14 ;  /* 0x00000030110e7225 */ /* 0x000fc800078e000e */
[----:B------:R-:W-:Y:S02]  /*343d0*/  IMAD.IADD R13, R60, 0x1, R13 ;  /* 0x000000013c0d7824 */ /* 0x000fe400078e020d */
[----:B------:R-:W-:Y:S02]  /*343e0*/  IMAD.X R81, RZ, RZ, RZ, P3 ;  /* 0x000000ffff517224 */ /* 0x000fe400018e06ff */
[----:B------:R-:W-:Y:S01]  /*343f0*/  IMAD.IADD R109, R144, 0x1, R109 ;  /* 0x00000001906d7824 */ /* 0x000fe200078e026d */
[----:B------:R-:W-:Y:S01]  /*34400*/  IADD3 R144, P0, PT, R11, R108, RZ ;  /* 0x0000006c0b907210 */ /* 0x000fe20007f1e0ff */
[----:B------:R-:W-:Y:S01]  /*34410*/  IMAD.WIDE.U32 R18, R98, R152, R18 ;  /* 0x0000009862127225 */ /* 0x000fe200078e0012 */
[----:B------:R-:W-:Y:S02]  /*34420*/  IADD3 R108, PT, PT, R58, R15, RZ ;  /* 0x0000000f3a6c7210 */ /* 0x000fe40007ffe0ff */
[----:B------:R-:W-:Y:S01]  /*34430*/  IADD3 R10, P3, PT, R13, R14, RZ ;  /* 0x0000000e0d0a7210 */ /* 0x000fe20007f7e0ff */
[----:B------:R-:W-:Y:S01]  /*34440*/  IMAD.WIDE.U32 R80, R145, R99, R80 ;  /* 0x0000006391507225 */ /* 0x000fe200078e0050 */
[----:B------:R-:W-:-:S03]  /*34450*/  IADD3 R19, PT, PT, R150, R19, RZ ;  /* 0x0000001396137210 */ /* 0x000fc60007ffe0ff */
[----:B------:R-:W-:Y:S01]  /*34460*/  IMAD.MOV.U32 R11, RZ, RZ, RZ ;  /* 0x000000ffff0b7224 */ /* 0x000fe200078e00ff */
        /* <DEDUP_REMOVED lines=10> */
[----:B------:R-:W-:-:S02]  /*34510*/  IMAD.IADD R13, R61, 0x1, R13 ;  /* 0x000000013d0d7824 */ /* 0x000fc400078e020d */
        /* <DEDUP_REMOVED lines=19> */
[----:B------:R-:W-:-:S03]  /*34650*/  IMAD.WIDE.U32 R12, R20, R44, R12 ;  /* 0x0000002c140c7225 */ /* 0x000fc600078e000c */
[----:B------:R-:W-:Y:S01]  /*34660*/  IADD3 R99, P6, PT, R108, R99, RZ ;  /* 0x000000636c637210 */ /* 0x000fe20007fde0ff */
        /* <DEDUP_REMOVED lines=9> */
[----:B------:R-:W-:Y:S01]  /*34700*/  IADD3 R11, PT, PT, R60, R11, RZ ;  /* 0x0000000b3c0b7210 */ /* 0x000fe20007ffe0ff */
[----:B------:R-:W-:-:S04]  /*34710*/  IMAD.WIDE.U32 R18, R111, R152, R18 ;  /* 0x000000986f127225 */ /* 0x000fc800078e0012 */
[----:B------:R-:W-:Y:S02]  /*34720*/  IMAD.X R13, RZ, RZ, RZ, P0 ;  /* 0x000000ffff0d7224 */ /* 0x000fe400000e06ff */
[----:B------:R-:W-:Y:S02]  /*34730*/  IMAD.X R17, RZ, RZ, RZ, P6 ;  /* 0x000000ffff117224 */ /* 0x000fe400030e06ff */
[----:B------:R-:W-:Y:S02]  /*34740*/  IMAD.X R81, RZ, RZ, RZ, P5 ;  /* 0x000000ffff517224 */ /* 0x000fe400028e06ff */
        /* <DEDUP_REMOVED lines=8> */
[----:B------:R-:W-:Y:S01]  /*347d0*/  IADD3 R108, PT, PT, R58, R15, RZ ;  /* 0x0000000f3a6c7210 */ /* 0x000fe20007ffe0ff */
[----:B------:R-:W-:Y:S01]  /*347e0*/  IMAD.X R11, RZ, RZ, RZ, P1 ;  /* 0x000000ffff0b7224 */ /* 0x000fe200008e06ff */
[----:B------:R-:W-:Y:S01]  /*347f0*/  IADD3 R98, P1, PT, R98, R19, RZ ;  /* 0x0000001362627210 */ /* 0x000fe20007f3e0ff */
        /* <DEDUP_REMOVED lines=8> */
[----:B------:R-:W-:Y:S01]  /*34880*/  IMAD.IADD R11, R61, 0x1, R11 ;  /* 0x000000013d0b7824 */ /* 0x000fe200078e020b */
[----:B------:R-:W-:Y:S01]  /*34890*/  IADD3 R98, P2, PT, R21, R80, RZ ;  /* 0x0000005015627210 */ /* 0x000fe20007f5e0ff */
[----:B------:R-:W-:Y:S01]  /*348a0*/  IMAD R21, R12, R65, RZ ;  /* 0x000000410c157224 */ /* 0x000fe200078e02ff */
[----:B------:R-:W-:Y:S01]  /*348b0*/  IADD3.X R19, PT, PT, RZ, RZ, RZ, P3, !PT ;  /* 0x000000ffff137210 */ /* 0x000fe20001ffe4ff */
        /* <DEDUP_REMOVED lines=62> */
[----:B------:R-:W-:-:S02]  /*34ca0*/  IMAD.MOV.U32 R109, RZ, RZ, RZ ;  /* 0x000000ffff6d7224 */ /* 0x000fc400078e00ff */
[----:B------:R-:W-:-:S03]  /*34cb0*/  IMAD.WIDE.U32 R10, R21, R45, R10 ;  /* 0x0000002d150a7225 */ /* 0x000fc600078e000a */
[----:B------:R-:W-:Y:S01]  /*34cc0*/  IADD3 R109, PT, PT, R81, R109, RZ ;  /* 0x0000006d516d7210 */ /* 0x000fe20007ffe0ff */
[----:B------:R-:W-:Y:S01]  /*34cd0*/  IMAD.X R19, RZ, RZ, RZ, P4 ;  /* 0x000000ffff137224 */ /* 0x000fe200020e06ff */
[----:B------:R-:W-:Y:S01]  /*34ce0*/  IADD3 R81, P2, PT, R17, R22, RZ ;  /* 0x0000001611517210 */ /* 0x000fe20007f5e0ff */
[----:B------:R-:W-:Y:S01]  /*34cf0*/  IMAD.WIDE.U32 R14, R16, R47, R14 ;  /* 0x0000002f100e7225 */ /* 0x000fe200078e000e */
[----:B------:R-:W-:Y:S02]  /*34d00*/  IADD3 R17, PT, PT, R61, R11, RZ ;  /* 0x0000000b3d117210 */ /* 0x000fe40007ffe0ff */
[----:B------:R-:W-:Y:S01]  /*34d10*/  MOV R151, R10 ;  /* 0x0000000a00977202 */ /* 0x000fe20000000f00 */
[----:B------:R-:W-:Y:S01]  /*34d20*/  IMAD.WIDE.U32 R18, R20, R49, R18 ;  /* 0x0000003114127225 */ /* 0x000fe200078e0012 */
[----:B------:R-:W-:Y:S02]  /*34d30*/  IADD3 R14, P4, PT, R17, R14, RZ ;  /* 0x0000000e110e7210 */ /* 0x000fe40007f9e0ff */
[----:B------:R-:W-:Y:S01]  /*34d40*/  IADD3.X R17, PT, PT, RZ, RZ, RZ, P6, !PT ;  /* 0x000000ffff117210 */ /* 0x000fe200037fe4ff */
[----:B------:R-:W-:-:S02]  /*34d50*/  IMAD.IADD R23, R59, 0x1, R15 ;  /* 0x000000013b177824 */ /* 0x000fc400078e020f */
[----:B------:R-:W-:Y:S02]  /*34d60*/  IMAD.X R20, RZ, RZ, RZ, P3 ;  /* 0x000000ffff147224 */ /* 0x000fe400018e06ff */
        /* <DEDUP_REMOVED lines=24> */
[----:B------:R-:W-:Y:S01]  /*34ef0*/  IMAD.MOV.U32 R149, RZ, RZ, R14 ;  /* 0x000000ffff957224 */ /* 0x000fe200078e000e */
[----:B------:R-:W-:Y:S01]  /*34f00*/  IADD3 R20, P2, PT, R20, R17, RZ ;  /* 0x0000001114147210 */ /* 0x000fe20007f5e0ff */
[----:B------:R-:W-:Y:S01]  /*34f10*/  IMAD.WIDE.U32 R22, R16, R49, R22 ;  /* 0x0000003110167225 */ /* 0x000fe200078e0016 */
[----:B------:R-:W-:-:S02]  /*34f20*/  IADD3 R80, PT, PT, R147, R81, RZ ;  /* 0x0000005193507210 */ /* 0x000fc40007ffe0ff */
[----:B------:R-:W-:Y:S01]  /*34f30*/  IADD3 R99, P1, PT, R99, R20, RZ ;  /* 0x0000001463637210 */ /* 0x000fe20007f3e0ff */
[----:B------:R-:W-:Y:S01]  /*34f40*/  IMAD.WIDE.U32 R18, R21, R47, R18 ;  /* 0x0000002f15127225 */ /* 0x000fe200078e0012 */
[----:B------:R-:W-:-:S03]  /*34f50*/  IADD3.X R20, PT, PT, RZ, RZ, RZ, P3, !PT ;  /* 0x000000ffff147210 */ /* 0x000fc60001ffe4ff */
        /* <DEDUP_REMOVED lines=15> */
[----:B------:R-:W-:Y:S02]  /*35050*/  IADD3 R22, PT, PT, R58, R17, RZ ;  /* 0x000000113a167210 */ /* 0x000fe40007ffe0ff */
[----:B------:R-:W-:Y:S02]  /*35060*/  MOV R144, R16 ;  /* 0x0000001000907202 */ /* 0x000fe40000000f00 */
        /* <DEDUP_REMOVED lines=40> */
.L_x_494:
        /* <DEDUP_REMOVED lines=22> */
.L_x_495:
[----:B------:R-:W-:Y:S01]  /*35450*/  SHF.L.U32 R14, R79, 0x1, RZ ;  /* 0x000000014f0e7819 */ /* 0x000fe200000006ff */
[----:B------:R-:W-:Y:S01]  /*35460*/  IMAD.SHL.U32 R12, R69, 0x2, RZ ;  /* 0x00000002450c7824 */ /* 0x000fe200078e00ff */
[----:B------:R-:W-:Y:S01]  /*35470*/  SHF.R.U32.HI R11, RZ, 0x1f, R83 ;  /* 0x0000001fff0b7819 */ /* 0x000fe20000011653 */
[----:B------:R-:W-:Y:S01]  /*35480*/  IMAD.SHL.U32 R22, R83, 0x2, RZ ;  /* 0x0000000253167824 */ /* 0x000fe200078e00ff */
[C---:B------:R-:W-:Y:S01]  /*35490*/  SHF.L.U64.HI R13, R78.reuse, 0x1, R121 ;  /* 0x000000014e0d7819 */ /* 0x040fe20000010279 */
[----:B------:R-:W-:Y:S01]  /*354a0*/  IMAD.SHL.U32 R78, R78, 0x2, RZ ;  /* 0x000000024e4e7824 */ /* 0x000fe200078e00ff */
[----:B------:R-:W-:Y:S01]  /*354b0*/  LOP3.LUT R121, R11, 0xfffffffe, R14, 0xf8, !PT ;  /* 0xfffffffe0b797812 */ /* 0x000fe200078ef80e */
[----:B------:R-:W-:Y:S01]  /*354c0*/  HFMA2 R11, -RZ, RZ, 0, 0 ;  /* 0x00000000ff0b7431 */ /* 0x000fe200000001ff */
[----:B------:R-:W-:Y:S02]  /*354d0*/  SHF.L.U64.HI R10, R66, 0x1, R117 ;  /* 0x00000001420a7819 */ /* 0x000fe40000010275 */
[----:B------:R-:W-:-:S02]  /*354e0*/  LOP3.LUT R13, R13, 0x1, RZ, 0xc0, !PT ;  /* 0x000000010d0d7812 */ /* 0x000fc400078ec0ff */
[----:B------:R-:W-:Y:S02]  /*354f0*/  LOP3.LUT R10, R10, 0x1, RZ, 0xc0, !PT ;  /* 0x000000010a0a7812 */ /* 0x000fe400078ec0ff */
[----:B------:R-:W-:Y:S02]  /*35500*/  LOP3.LUT R150, R13, 0xfffffffe, R12, 0xf8, !PT ;  /* 0xfffffffe0d967812 */ /* 0x000fe400078ef80c */
[----:B------:R-:W-:Y:S01]  /*35510*/  SHF.L.U64.HI R12, R68, 0x1, R119 ;  /* 0x00000001440c7819 */ /* 0x000fe20000010277 */
[----:B------:R-:W-:Y:S01]  /*35520*/  IMAD.WIDE.U32 R10, R84, 0x2, R10 ;  /* 0x00000002540a7825 */ /* 0x000fe200078e000a */
[C---:B------:R-:W-:Y:S02]  /*35530*/  SHF.L.U64.HI R13, R67.reuse, 0x1, R118 ;  /* 0x00000001430d7819 */ /* 0x040fe40000010276 */
[----:B------:R-:W-:Y:S01]  /*35540*/  LOP3.LUT R12, R12, 0x1, RZ, 0xc0, !PT ;  /* 0x000000010c0c7812 */ /* 0x000fe200078ec0ff */
[----:B------:R-:W-:Y:S01]  /*35550*/  IMAD.SHL.U32 R67, R67, 0x2, RZ ;  /* 0x0000000243437824 */ /* 0x000fe200078e00ff */
[----:B------:R-:W-:Y:S01]  /*35560*/  ISETP.LE.U32.AND P0, PT, R10, R49, PT ;  /* 0x000000310a00720c */ /* 0x000fe20003f03070 */
[----:B------:R-:W-:Y:S01]  /*35570*/  IMAD.SHL.U32 R68, R68, 0x2, RZ ;  /* 0x0000000244447824 */ /* 0x000fe200078e00ff */
[----:B------:R-:W-:-:S02]  /*35580*/  ISETP.GT.U32.AND P1, PT, R10, -0x1, PT ;  /* 0xffffffff0a00780c */ /* 0x000fc40003f24070 */
[----:B------:R-:W-:Y:S02]  /*35590*/  SHF.L.U64.HI R17, R79, 0x1, R122 ;  /* 0x000000014f117819 */ /* 0x000fe4000001027a */
[----:B------:R-:W-:Y:S02]  /*355a0*/  ISETP.GT.U32.OR.EX P0, PT, R11, RZ, !P0, P1 ;  /* 0x000000ff0b00720c */ /* 0x000fe40004704510 */
[----:B------:R-:W-:Y:S02]  /*355b0*/  SHF.L.U64.HI R15, R69, 0x1, R120 ;  /* 0x00000001450f7819 */ /* 0x000fe40000010278 */
[----:B------:R-:W-:Y:S02]  /*355c0*/  LOP3.LUT R12, R12, 0xfffffffe, R67, 0xf8, !PT ;  /* 0xfffffffe0c0c7812 */ /* 0x000fe400078ef843 */
[----:B------:R-:W-:Y:S02]  /*355d0*/  LOP3.LUT R17, R17, 0x1, RZ, 0xc0, !PT ;  /* 0x0000000111117812 */ /* 0x000fe400078ec0ff */
[----:B------:R-:W-:Y:S01]  /*355e0*/  LOP3.LUT R15, R15, 0x1, RZ, 0xc0, !PT ;  /* 0x000000010f0f7812 */ /* 0x000fe200078ec0ff */
[----:B------:R-:W-:Y:S01]  /*355f0*/  IMAD.MOV.U32 R83, RZ, RZ, R12 ;  /* 0x000000ffff537224 */ /* 0x000fe200078e000c */
[----:B------:R-:W-:-:S02]  /*35600*/  SHF.L.U32 R66, R66, 0x1, RZ ;  /* 0x0000000142427819 */ /* 0x000fc400000006ff */
        /* <DEDUP_REMOVED lines=31> */
.L_x_496:
        /* <DEDUP_REMOVED lines=22> */
.L_x_497:
[----:B------:R-:W-:Y:S02]  /*35960*/  HFMA2 R11, -RZ, RZ, 0, 0 ;  /* 0x00000000ff0b7431 */ /* 0x000fe400000001ff */
[----:B------:R-:W-:Y:S01]  /*35970*/  IMAD.WIDE.U32 R66, R22, R22, RZ ;  /* 0x0000001616427225 */ /* 0x000fe200078e00ff */
[----:B------:R-:W-:Y:S02]  /*35980*/  CS2R R118, SRZ ;  /* 0x0000000000767805 */ /* 0x000fe4000001ff00 */
[----:B------:R-:W-:Y:S01]  /*35990*/  MOV R13, RZ ;  /* 0x000000ff000d7202 */ /* 0x000fe20000000f00 */
[----:B------:R-:W-:Y:S02]  /*359a0*/  HFMA2 R155, -RZ, RZ, 0, 0 ;  /* 0x00000000ff9b7431 */ /* 0x000fe400000001ff */
[----:B------:R-:W-:Y:S01]  /*359b0*/  IMAD.MOV.U32 R10, RZ, RZ, R67 ;  /* 0x000000ffff0a7224 */ /* 0x000fe200078e0043 */
[C---:B------:R-:W-:Y:S01]  /*359c0*/  LOP3.LUT R14, R66.reuse, 0xfffffffd, RZ, 0xc0, !PT ;  /* 0xfffffffd420e7812 */ /* 0x040fe200078ec0ff */
[----:B------:R-:W-:Y:S01]  /*359d0*/  IMAD R66, R66, R65, RZ ;  /* 0x0000004142427224 */ /* 0x000fe200078e02ff */
[----:B------:R-:W-:Y:S01]  /*359e0*/  CS2R R78, SRZ ;  /* 0x00000000004e7805 */ /* 0x000fe2000001ff00 */
        /* <DEDUP_REMOVED lines=18> */
[----:B------:R-:W-:Y:S01]  /*35b10*/  IMAD.MOV.U32 R148, RZ, RZ, RZ ;  /* 0x000000ffff947224 */ /* 0x000fe200078e00ff */
[----:B------:R-:W-:Y:S01]  /*35b20*/  MOV R17, RZ ;  /* 0x000000ff00117202 */ /* 0x000fe20000000f00 */
[----:B------:R-:W-:Y:S01]  /*35b30*/  IMAD.WIDE.U32 R10, R66, R43, R10 ;  /* 0x0000002b420a7225 */ /* 0x000fe200078e000a */
[----:B------:R-:W-:-:S03]  /*35b40*/  IADD3 R14, P0, PT, R15, R12, RZ ;  /* 0x0000000c0f0e7210 */ /* 0x000fc60007f1e0ff */
[----:B------:R-:W-:-:S04]  /*35b50*/  IMAD.WIDE.U32 R16, R22, R156, R16 ;  /* 0x0000009c16107225 */ /* 0x000fc800078e0010 */
[----:B------:R-:W-:Y:S02]  /*35b60*/  IMAD.X R15, RZ, RZ, RZ, P0 ;  /* 0x000000ffff0f7224 */ /* 0x000fe400000e06ff */
[----:B------:R-:W-:Y:S02]  /*35b70*/  IMAD.IADD R11, R63, 0x1, R11 ;  /* 0x000000013f0b7824 */ /* 0x000fe400078e020b */
[----:B------:R-:W-:Y:S02]  /*35b80*/  IMAD.IADD R12, R13, 0x1, R78 ;  /* 0x000000010d0c7824 */ /* 0x000fe400078e024e */
[----:B------:R-:W-:Y:S01]  /*35b90*/  IMAD.WIDE.U32 R14, R121, R156, R14 ;  /* 0x0000009c790e7225 */ /* 0x000fe200078e000e */
[----:B------:R-:W-:-:S03]  /*35ba0*/  IADD3 R16, P0, PT, R11, R16, RZ ;  /* 0x000000100b107210 */ /* 0x000fc60007f1e0ff */
[----:B------:R-:W-:Y:S02]  /*35bb0*/  HFMA2 R11, -RZ, RZ, 0, 0 ;  /* 0x00000000ff0b7431 */ /* 0x000fe400000001ff */
[C---:B------:R-:W-:Y:S02]  /*35bc0*/  IMAD.IADD R13, R155.reuse, 0x1, R17 ;  /* 0x000000019b0d7824 */ /* 0x040fe400078e0211 */
[----:B------:R-:W-:Y:S02]  /*35bd0*/  IMAD R69, R10, R65, RZ ;  /* 0x000000410a457224 */ /* 0x000fe400078e02ff */
[----:B------:R-:W-:Y:S01]  /*35be0*/  IMAD.IADD R15, R155, 0x1, R15 ;  /* 0x000000019b0f7824 */ /* 0x000fe200078e020f */
[----:B------:R-:W-:Y:S01]  /*35bf0*/  IADD3 R14, P1, PT, R13, R14, RZ ;  /* 0x0000000e0d0e7210 */ /* 0x000fe20007f3e0ff */
[----:B------:R-:W-:Y:S01]  /*35c00*/  IMAD.X R17, RZ, RZ, RZ, P0 ;  /* 0x000000ffff117224 */ /* 0x000fe200000e06ff */
[----:B------:R-:W-:Y:S01]  /*35c10*/  MOV R13, RZ ;  /* 0x000000ff000d7202 */ /* 0x000fe20000000f00 */
[----:B------:R-:W-:-:S04]  /*35c20*/  IMAD.HI.U32 R11, R69, R42, R10 ;  /* 0x0000002a450b7227 */ /* 0x000fc800078e000a */
        /* <DEDUP_REMOVED lines=10> */
[----:B------:R-:W-:Y:S02]  /*35cd0*/  IMAD.X R11, RZ, RZ, RZ, P0 ;  /* 0x000000ffff0b7224 */ /* 0x000fe400000e06ff */
[----:B------:R-:W-:Y:S02]  /*35ce0*/  IMAD.IADD R19, R155, 0x1, R15 ;  /* 0x000000019b137824 */ /* 0x000fe400078e020f */
[----:B------:R-:W-:-:S02]  /*35cf0*/  HFMA2 R15, -RZ, RZ, 0, 0 ;  /* 0x00000000ff0f7431 */ /* 0x000fc400000001ff */
        /* <DEDUP_REMOVED lines=15> */
[----:B------:R-:W-:Y:S02]  /*35df0*/  IMAD.IADD R19, R155, 0x1, R19 ;  /* 0x000000019b137824 */ /* 0x000fe400078e0213 */
[----:B------:R-:W-:-:S04]  /*35e00*/  IMAD.WIDE.U32 R12, R121, R152, R12 ;  /* 0x00000098790c7225 */ /* 0x000fc800078e000c */
[----:B------:R-:W-:Y:S01]  /*35e10*/  IMAD.WIDE.U32 R16, R69, R43, R16 ;  /* 0x0000002b45107225 */ /* 0x000fe200078e0010 */
[----:B------:R-:W-:Y:S02]  /*35e20*/  IADD3 R12, P1, PT, R19, R12, RZ ;  /* 0x0000000c130c7210 */ /* 0x000fe40007f3e0ff */
[----:B------:R-:W-:Y:S01]  /*35e30*/  IADD3 R13, PT, PT, R148, R13, RZ ;  /* 0x0000000d940d7210 */ /* 0x000fe20007ffe0ff */
[----:B------:R-:W-:Y:S01]  /*35e40*/  IMAD.MOV.U32 R11, RZ, RZ, RZ ;  /* 0x000000ffff0b7224 */ /* 0x000fe200078e00ff */
[----:B------:R-:W-:Y:S01]  /*35e50*/  IADD3 R21, PT, PT, R63, R17, RZ ;  /* 0x000000113f157210 */ /* 0x000fe20007ffe0ff */
        /* <DEDUP_REMOVED lines=8> */
[----:B------:R-:W-:Y:S02]  /*35ee0*/  IMAD.X R13, RZ, RZ, RZ, P1 ;  /* 0x000000ffff0d7224 */ /* 0x000fe400008e06ff */
[----:B------:R-:W-:-:S04]  /*35ef0*/  IMAD.WIDE.U32 R18, R121, R150, R18 ;  /* 0x0000009679127225 */ /* 0x000fc800078e0012 */
[----:B------:R-:W-:Y:S02]  /*35f00*/  IMAD.IADD R99, R61, 0x1, R15 ;  /* 0x000000013d637824 */ /* 0x000fe400078e020f */
[----:B------:R-:W-:-:S04]  /*35f10*/  IMAD.HI.U32 R17, R67, R42, R16 ;  /* 0x0000002a43117227 */ /* 0x000fc800078e0010 */
[----:B------:R-:W-:Y:S02]  /*35f20*/  IMAD.IADD R14, R11, 0x1, R79 ;  /* 0x000000010b0e7824 */ /* 0x000fe400078e024f */
[----:B------:R-:W-:-:S04]  /*35f30*/  IMAD.WIDE.U32 R12, R156, R150, R12 ;  /* 0x000000969c0c7225 */ /* 0x000fc800078e000c */
[C---:B------:R-:W-:Y:S01]  /*35f40*/  IMAD.IADD R15, R78.reuse, 0x1, R19 ;  /* 0x000000014e0f7824 */ /* 0x040fe200078e0213 */
[----:B------:R-:W-:Y:S01]  /*35f50*/  MOV R19, RZ ;  /* 0x000000ff00137202 */ /* 0x000fe20000000f00 */
        /* <DEDUP_REMOVED lines=19> */
[----:B------:R-:W-:Y:S02]  /*36090*/  IMAD.IADD R19, R148, 0x1, R19 ;  /* 0x0000000194137824 */ /* 0x000fe400078e0213 */
[----:B------:R-:W-:Y:S02]  /*360a0*/  IMAD.X R99, RZ, RZ, RZ, P1 ;  /* 0x000000ffff637224 */ /* 0x000fe400008e06ff */
[----:B------:R-:W-:Y:S01]  /*360b0*/  IMAD.IADD R18, R15, 0x1, R84 ;  /* 0x000000010f127824 */ /* 0x000fe200078e0254 */
[----:B------:R-:W-:Y:S01]  /*360c0*/  IADD3 R12, P1, PT, R19, R12, RZ ;  /* 0x0000000c130c7210 */ /* 0x000fe20007f3e0ff */
[----:B------:R-:W-:-:S04]  /*360d0*/  IMAD.WIDE.U32 R10, R156, R152, R10 ;  /* 0x000000989c0a7225 */ /* 0x000fc800078e000a */
[----:B------:R-:W-:Y:S02]  /*360e0*/  IMAD.IADD R13, R78, 0x1, R13 ;  /* 0x000000014e0d7824 */ /* 0x000fe400078e020d */
[----:B------:R-:W-:-:S03]  /*360f0*/  IMAD.WIDE.U32 R16, R67, R43, R16 ;  /* 0x0000002b43107225 */ /* 0x000fc600078e0010 */
[----:B------:R-:W-:Y:S01]  /*36100*/  IADD3 R10, P2, PT, R13, R10, RZ ;  /* 0x0000000a0d0a7210 */ /* 0x000fe20007f5e0ff */
[----:B------:R-:W-:Y:S01]  /*36110*/  IMAD.X R15, RZ, RZ, RZ, P0 ;  /* 0x000000ffff0f7224 */ /* 0x000fe200000e06ff */
[----:B------:R-:W-:Y:S01]  /*36120*/  IADD3.X R13, PT, PT, RZ, RZ, RZ, P1, !PT ;  /* 0x000000ffff0d7210 */ /* 0x000fe20000ffe4ff */
        /* <DEDUP_REMOVED lines=10> */
[----:B------:R-:W-:Y:S02]  /*361d0*/  IMAD.IADD R15, R79, 0x1, R15 ;  /* 0x000000014f0f7824 */ /* 0x000fe400078e020f */
[----:B------:R-:W-:Y:S01]  /*361e0*/  IMAD.HI.U32 R99, R68, R42, R16 ;  /* 0x0000002a44637227 */ /* 0x000fe200078e0010 */
[----:B------:R-:W-:Y:S02]  /*361f0*/  IADD3 R16, P1, PT, R11, R14, RZ ;  /* 0x0000000e0b107210 */ /* 0x000fe40007f3e0ff */
[----:B------:R-:W-:Y:S01]  /*36200*/  IADD3 R18, P0, PT, R15, R18, RZ ;  /* 0x000000120f127210 */ /* 0x000fe20007f1e0ff */
[----:B------:R-:W-:Y:S02]  /*36210*/  IMAD.X R11, RZ, RZ, RZ, P2 ;  /* 0x000000ffff0b7224 */ /* 0x000fe400010e06ff */
[----:B------:R-:W-:-:S04]  /*36220*/  IMAD.WIDE.U32 R12, R121, R152, R12 ;  /* 0x00000098790c7225 */ /* 0x000fc800078e000c */
        /* <DEDUP_REMOVED lines=10> */
[----:B------:R-:W-:Y:S01]  /*362d0*/  IMAD.IADD R17, R118, 0x1, R17 ;  /* 0x0000000176117824 */ /* 0x000fe200078e0211 */
        /* <DEDUP_REMOVED lines=12> */
[----:B------:R-:W-:Y:S01]  /*363a0*/  IADD3 R15, PT, PT, R148, R15, RZ ;  /* 0x0000000f940f7210 */ /* 0x000fe20007ffe0ff */
[----:B------:R-:W-:Y:S01]  /*363b0*/  IMAD.X R19, RZ, RZ, RZ, P0 ;  /* 0x000000ffff137224 */ /* 0x000fe200000e06ff */
[----:B------:R-:W-:Y:S01]  /*363c0*/  IADD3.X R13, PT, PT, RZ, RZ, RZ, P3, !PT ;  /* 0x000000ffff0d7210 */ /* 0x000fe20001ffe4ff */
        /* <DEDUP_REMOVED lines=22> */
[----:B------:R-:W-:-:S04]  /*36530*/  IMAD.WIDE.U32 R10, R68, R43, R10 ;  /* 0x0000002b440a7225 */ /* 0x000fc800078e000a */
[----:B------:R-:W-:Y:S01]  /*36540*/  IMAD.X R13, RZ, RZ, RZ, P3 ;  /* 0x000000ffff0d7224 */ /* 0x000fe200018e06ff */
[----:B------:R-:W-:Y:S01]  /*36550*/  IADD3 R108, PT, PT, R63, R11, RZ ;  /* 0x0000000b3f6c7210 */ /* 0x000fe20007ffe0ff */
[----:B------:R-:W-:Y:S02]  /*36560*/  IMAD.MOV.U32 R15, RZ, RZ, RZ ;  /* 0x000000ffff0f7224 */ /* 0x000fe400078e00ff */
[----:B------:R-:W-:Y:S02]  /*36570*/  IMAD.X R19, RZ, RZ, RZ, P1 ;  /* 0x000000ffff137224 */ /* 0x000fe400008e06ff */
[----:B------:R-:W-:Y:S02]  /*36580*/  IMAD.IADD R111, R148, 0x1, R17 ;  /* 0x00000001946f7824 */ /* 0x000fe400078e0211 */
[----:B------:R-:W-:-:S04]  /*36590*/  IMAD.WIDE.U32 R12, R69, R46, R12 ;  /* 0x0000002e450c7225 */ /* 0x000fc800078e000c */
[----:B------:R-:W-:Y:S01]  /*365a0*/  IMAD R98, R10, R65, RZ ;  /* 0x000000410a627224 */ /* 0x000fe200078e02ff */
[----:B------:R-:W-:Y:S01]  /*365b0*/  IADD3 R12, P4, PT, R21, R12, RZ ;  /* 0x0000000c150c7210 */ /* 0x000fe20007f9e0ff */
[----:B------:R-:W-:Y:S01]  /*365c0*/  IMAD.MOV.U32 R11, RZ, RZ, RZ ;  /* 0x000000ffff0b7224 */ /* 0x000fe200078e00ff */
[----:B------:R-:W-:Y:S01]  /*365d0*/  IADD3 R99, PT, PT, R60, R13, RZ ;  /* 0x0000000d3c637210 */ /* 0x000fe20007ffe0ff */
[----:B------:R-:W-:Y:S01]  /*365e0*/  IMAD.WIDE.U32 R14, R22, R117, R14 ;  /* 0x00000075160e7225 */ /* 0x000fe200078e000e */
[----:B------:R-:W-:-:S03]  /*365f0*/  IADD3.X R13, PT, PT, RZ, RZ, RZ, P4, !PT ;  /* 0x000000ffff0d7210 */ /* 0x000fc600027fe4ff */
[----:B------:R-:W-:Y:S01]  /*36600*/  IMAD.X R17, RZ, RZ, RZ, P2 ;  /* 0x000000ffff117224 */ /* 0x000fe200010e06ff */
[----:B------:R-:W-:Y:S01]  /*36610*/  IADD3 R15, PT, PT, R79, R15, RZ ;  /* 0x0000000f4f0f7210 */ /* 0x000fe20007ffe0ff */
[----:B------:R-:W-:-:S04]  /*36620*/  IMAD.WIDE.U32 R18, R150, R83, R18 ;  /* 0x0000005396127225 */ /* 0x000fc800078e0012 */
[----:B------:R-:W-:Y:S01]  /*36630*/  IMAD.HI.U32 R110, R98, R42, R10 ;  /* 0x0000002a626e7227 */ /* 0x000fe200078e000a */
        /* <DEDUP_REMOVED lines=29> */
[----:B------:R-:W-:Y:S01]  /*36810*/  IADD3 R15, PT, PT, R64, R110, RZ ;  /* 0x0000006e400f7210 */ /* 0x000fe20007ffe0ff */
[----:B------:R-:W-:Y:S01]  /*36820*/  IMAD.IADD R21, R84, 0x1, R21 ;  /* 0x0000000154157824 */ /* 0x000fe200078e0215 */
[----:B------:R-:W-:Y:S01]  /*36830*/  IADD3 R13, PT, PT, R118, R13, RZ ;  /* 0x0000000d760d7210 */ /* 0x000fe20007ffe0ff */
[----:B------:R-:W-:Y:S02]  /*36840*/  IMAD.X R109, RZ, RZ, RZ, P1 ;  /* 0x000000ffff6d7224 */ /* 0x000fe400008e06ff */
[----:B------:R-:W-:Y:S01]  /*36850*/  IMAD.X R11, RZ, RZ, RZ, P3 ;  /* 0x000000ffff0b7224 */ /* 0x000fe200018e06ff */
[----:B------:R-:W-:Y:S01]  /*36860*/  IADD3 R12, P3, PT, R17, R12, RZ ;  /* 0x0000000c110c7210 */ /* 0x000fe20007f7e0ff */
[----:B------:R-:W-:Y:S01]  /*36870*/  IMAD.MOV.U32 R17, RZ, RZ, RZ ;  /* 0x000000ffff117224 */ /* 0x000fe200078e00ff */
[----:B------:R-:W-:Y:S01]  /*36880*/  IADD3 R14, P1, PT, R14, R21, RZ ;  /* 0x000000150e0e7210 */ /* 0x000fe20007f3e0ff */
[----:B------:R-:W-:-:S02]  /*36890*/  IMAD.X R19, RZ, RZ, RZ, P2 ;  /* 0x000000ffff137224 */ /* 0x000fc400010e06ff */
[----:B------:R-:W-:-:S04]  /*368a0*/  IMAD.WIDE.U32 R108, R68, R44, R108 ;  /* 0x0000002c446c7225 */ /* 0x000fc800078e006c */
[----:B------:R-:W-:Y:S01]  /*368b0*/  IMAD.WIDE.U32 R10, R69, R47, R10 ;  /* 0x0000002f450a7225 */ /* 0x000fe200078e000a */
[----:B------:R-:W-:-:S03]  /*368c0*/  IADD3 R108, P0, PT, R15, R108, RZ ;  /* 0x0000006c0f6c7210 */ /* 0x000fc60007f1e0ff */
        /* <DEDUP_REMOVED lines=9> */
[----:B------:R-:W-:Y:S01]  /*36960*/  IMAD.WIDE.U32 R14, R150, R81, R14 ;  /* 0x00000051960e7225 */ /* 0x000fe200078e000e */
[----:B------:R-:W-:-:S03]  /*36970*/  IADD3.X R13, PT, PT, RZ, RZ, RZ, P3, !PT ;  /* 0x000000ffff0d7210 */ /* 0x000fc60001ffe4ff */
        /* <DEDUP_REMOVED lines=37> */
[----:B------:R-:W-:Y:S01]  /*36bd0*/  IMAD R20, R108, R65, RZ ;  /* 0x000000416c147224 */ /* 0x000fe200078e02ff */
[----:B------:R-:W-:Y:S01]  /*36be0*/  IADD3 R17, PT, PT, R79, R17, RZ ;  /* 0x000000114f117210 */ /* 0x000fe20007ffe0ff */
[----:B------:R-:W-:Y:S01]  /*36bf0*/  IMAD.MOV.U32 R109, RZ, RZ, RZ ;  /* 0x000000ffff6d7224 */ /* 0x000fe200078e00ff */
[----:B------:R-:W-:Y:S01]  /*36c00*/  IADD3.X R13, PT, PT, RZ, RZ, RZ, P3, !PT ;  /* 0x000000ffff0d7210 */ /* 0x000fe20001ffe4ff */
[----:B------:R-:W-:-:S04]  /*36c10*/  IMAD.WIDE.U32 R14, R83, R83, R14 ;  /* 0x00000053530e7225 */ /* 0x000fc800078e000e */
[----:B------:R-:W-:Y:S01]  /*36c20*/  IMAD.WIDE.U32 R10, R69, R48, R10 ;  /* 0x00000030450a7225 */ /* 0x000fe200078e000a */
[----:B------:R-:W-:Y:S02]  /*36c30*/  IADD3 R110, P3, PT, R17, R14, RZ ;  /* 0x0000000e116e7210 */ /* 0x000fe40007f7e0ff */
[----:B------:R-:W-:Y:S01]  /*36c40*/  IADD3.X R17, PT, PT, RZ, RZ, RZ, P4, !PT ;  /* 0x000000ffff117210 */ /* 0x000fe200027fe4ff */
[----:B------:R-:W-:Y:S02]  /*36c50*/  IMAD.IADD R21, R60, 0x1, R21 ;  /* 0x000000013c157824 */ /* 0x000fe400078e0215 */
[----:B------:R-:W-:-:S03]  /*36c60*/  IMAD.HI.U32 R108, R20, R42, R108 ;  /* 0x0000002a146c7227 */ /* 0x000fc600078e006c */
[----:B------:R-:W-:Y:S01]  /*36c70*/  IADD3 R10, P2, PT, R21, R10, RZ ;  /* 0x0000000a150a7210 */ /* 0x000fe20007f5e0ff */
[----:B------:R-:W-:Y:S02]  /*36c80*/  IMAD.X R19, RZ, RZ, RZ, P0 ;  /* 0x000000ffff137224 */ /* 0x000fe400000e06ff */
[----:B------:R-:W-:Y:S02]  /*36c90*/  IMAD.IADD R112, R58, 0x1, R11 ;  /* 0x000000013a707824 */ /* 0x000fe400078e020b */
[----:B------:R-:W-:-:S03]  /*36ca0*/  IMAD.WIDE.U32 R12, R98, R44, R12 ;  /* 0x0000002c620c7225 */ /* 0x000fc600078e000c */
[----:B------:R-:W-:Y:S01]  /*36cb0*/  IADD3 R14, P5, PT, R112, R99, RZ ;  /* 0x00000063700e7210 */ /* 0x000fe20007fbe0ff */
[----:B------:R-:W-:Y:S02]  /*36cc0*/  IMAD.IADD R11, R64, 0x1, R108 ;  /* 0x00000001400b7824 */ /* 0x000fe400078e026c */
[----:B------:R-:W-:Y:S02]  /*36cd0*/  IMAD.IADD R15, R118, 0x1, R15 ;  /* 0x00000001760f7824 */ /* 0x000fe400078e020f */
[----:B------:R-:W-:Y:S01]  /*36ce0*/  IMAD.WIDE.U32 R18, R152, R81, R18 ;  /* 0x0000005198127225 */ /* 0x000fe200078e0012 */
[----:B------:R-:W-:-:S03]  /*36cf0*/  IADD3 R12, P0, PT, R11, R12, RZ ;  /* 0x0000000c0b0c7210 */ /* 0x000fc60007f1e0ff */
[----:B------:R-:W-:Y:S01]  /*36d00*/  IMAD.IADD R99, R62, 0x1, R13 ;  /* 0x000000013e637824 */ /* 0x000fe200078e020d */
[----:B------:R-:W-:Y:S01]  /*36d10*/  IADD3.X R13, PT, PT, RZ, RZ, RZ, P1, !PT ;  /* 0x000000ffff0d7210 */ /* 0x000fe20000ffe4ff */
[----:B------:R-:W-:Y:S01]  /*36d20*/  IMAD.WIDE.U32 R16, R156, R81, R16 ;  /* 0x000000519c107225 */ /* 0x000fe200078e0010 */
[----:B------:R-:W-:Y:S02]  /*36d30*/  IADD3 R18, P4, PT, R15, R18, RZ ;  /* 0x000000120f127210 */ /* 0x000fe40007f9e0ff */
[----:B------:R-:W-:Y:S01]  /*36d40*/  IADD3.X R15, PT, PT, RZ, RZ, RZ, P5, !PT ;  /* 0x000000ffff0f7210 */ /* 0x000fe20002ffe4ff */
[----:B------:R-:W-:Y:S02]  /*36d50*/  IMAD.X R11, RZ, RZ, RZ, P2 ;  /* 0x000000ffff0b7224 */ /* 0x000fe400010e06ff */
[----:B------:R-:W-:Y:S02]  /*36d60*/  IMAD.IADD R66, R61, 0x1, R111 ;  /* 0x000000013d427824 */ /* 0x000fe400078e026f */
[----:B------:R-:W-:Y:S01]  /*36d70*/  IMAD.X R111, RZ, RZ, RZ, P3 ;  /* 0x000000ffff6f7224 */ /* 0x000fe200018e06ff */
[----:B------:R-:W-:Y:S01]  /*36d80*/  IADD3 R108, P3, PT, R13, R16, RZ ;  /* 0x000000100d6c7210 */ /* 0x000fe20007f7e0ff */
[----:B------:R-:W-:-:S04]  /*36d90*/  IMAD.WIDE.U32 R10, R67, R47, R10 ;  /* 0x0000002f430a7225 */ /* 0x000fc800078e000a */
[----:B------:R-:W-:Y:S01]  /*36da0*/  IMAD.IADD R21, R84, 0x1, R19 ;  /* 0x0000000154157824 */ /* 0x000fe200078e0213 */
[----:B------:R-:W-:Y:S01]  /*36db0*/  IADD3 R10, P1, PT, R66, R10, RZ ;  /* 0x0000000a420a7210 */ /* 0x000fe20007f3e0ff */
[----:B------:R-:W-:Y:S01]  /*36dc0*/  IMAD.X R13, RZ, RZ, RZ, P0 ;  /* 0x000000ffff0d7224 */ /* 0x000fe200000e06ff */
[----:B------:R-:W-:Y:S01]  /*36dd0*/  IADD3 R11, PT, PT, R59, R11, RZ ;  /* 0x0000000b3b0b7210 */ /* 0x000fe20007ffe0ff */
[----:B------:R-:W-:Y:S02]  /*36de0*/  IMAD.X R19, RZ, RZ, RZ, P4 ;  /* 0x000000ffff137224 */ /* 0x000fe400020e06ff */
[----:B------:R-:W-:Y:S02]  /*36df0*/  IMAD.IADD R17, R84, 0x1, R17 ;  /* 0x0000000154117824 */ /* 0x000fe400078e0211 */
[----:B------:R-:W-:-:S04]  /*36e00*/  IMAD.WIDE.U32 R110, R152, R117, R110 ;  /* 0x00000075986e7225 */ /* 0x000fc800078e006e */
[----:B------:R-:W-:Y:S01]  /*36e10*/  IMAD.WIDE.U32 R14, R69, R49, R14 ;  /* 0x00000031450e7225 */ /* 0x000fe200078e000e */
[----:B------:R-:W-:-:S03]  /*36e20*/  IADD3 R16, P4, PT, R17, R110, RZ ;  /* 0x0000006e11107210 */ /* 0x000fc60007f9e0ff */
[----:B------:R-:W-:Y:S01]  /*36e30*/  IMAD.WIDE.U32 R12, R20, R43, R12 ;  /* 0x0000002b140c7225 */ /* 0x000fe200078e000c */
[----:B------:R-:W-:Y:S02]  /*36e40*/  IADD3 R14, P5, PT, R11, R14, RZ ;  /* 0x0000000e0b0e7210 */ /* 0x000fe40007fbe0ff */
[----:B------:R-:W-:Y:S01]  /*36e50*/  IADD3 R15, PT, PT, R41, R15, RZ ;  /* 0x0000000f290f7210 */ /* 0x000fe20007ffe0ff */
[----:B------:R-:W-:-:S04]  /*36e60*/  IMAD.WIDE.U32 R18, R83, R117, R18 ;  /* 0x0000007553127225 */ /* 0x000fc800078e0012 */
[----:B------:R-:W-:Y:S02]  /*36e70*/  IMAD.IADD R69, R63, 0x1, R13 ;  /* 0x000000013f457824 */ /* 0x000fe400078e020d */
[----:B------:R-:W-:Y:S02]  /*36e80*/  HFMA2 R13, -RZ, RZ, 0, 0 ;  /* 0x00000000ff0d7431 */ /* 0x000fe400000001ff */
[----:B------:R-:W-:Y:S01]  /*36e90*/  IMAD.X R11, RZ, RZ, RZ, P1 ;  /* 0x000000ffff0b7224 */ /* 0x000fe200008e06ff */
[----:B------:R-:W-:Y:S01]  /*36ea0*/  IADD3 R66, P1, PT, R15, R108, RZ ;  /* 0x0000006c0f427210 */ /* 0x000fe20007f3e0ff */
[C---:B------:R-:W-:Y:S02]  /*36eb0*/  IMAD.IADD R110, R79.reuse, 0x1, R19 ;  /* 0x000000014f6e7824 */ /* 0x040fe400078e0213 */
[----:B------:R-:W-:Y:S02]  /*36ec0*/  IMAD.IADD R111, R79, 0x1, R111 ;  /* 0x000000014f6f7824 */ /* 0x000fe400078e026f */
[----:B------:R-:W-:Y:S01]  /*36ed0*/  IMAD.WIDE.U32 R10, R68, R46, R10 ;  /* 0x0000002e440a7225 */ /* 0x000fe200078e000a */
[----:B------:R-:W-:-:S02]  /*36ee0*/  IADD3 R108, P2, PT, R110, R21, RZ ;  /* 0x000000156e6c7210 */ /* 0x000fc40007f5e0ff */
[----:B------:R-:W-:Y:S01]  /*36ef0*/  IADD3 R18, P6, PT, R111, R18, RZ ;  /* 0x000000126f127210 */ /* 0x000fe20007fde0ff */
[----:B------:R-:W-:Y:S01]  /*36f00*/  IMAD R21, R12, R65, RZ ;  /* 0x000000410c157224 */ /* 0x000fe200078e02ff */
[----:B------:R-:W-:Y:S01]  /*36f10*/  IADD3 R10, P0, PT, R99, R10, RZ ;  /* 0x0000000a630a7210 */ /* 0x000fe20007f1e0ff */
[----:B------:R-:W-:Y:S01]  /*36f20*/  IMAD.X R17, RZ, RZ, RZ, P4 ;  /* 0x000000ffff117224 */ /* 0x000fe200020e06ff */
[----:B------:R-:W-:Y:S01]  /*36f30*/  IADD3.X R19, PT, PT, RZ, RZ, RZ, P6, !PT ;  /* 0x000000ffff137210 */ /* 0x000fe200037fe4ff */
[----:B------:R-:W-:Y:S01]  /*36f40*/  IMAD.X R15, RZ, RZ, RZ, P5 ;  /* 0x000000ffff0f7224 */ /* 0x000fe200028e06ff */
[----:B------:R-:W-:Y:S01]  /*36f50*/  IADD3 R11, PT, PT, R60, R11, RZ ;  /* 0x0000000b3c0b7210 */ /* 0x000fe20007ffe0ff */
        /* <DEDUP_REMOVED lines=22> */
[----:B------:R-:W-:Y:S02]  /*370c0*/  IMAD.X R15, RZ, RZ, RZ, P2 ;  /* 0x000000ffff0f7224 */ /* 0x000fe400010e06ff */
[----:B------:R-:W-:Y:S02]  /*370d0*/  IMAD.IADD R11, R61, 0x1, R11 ;  /* 0x000000013d0b7824 */ /* 0x000fe400078e020b */
[----:B------:R-:W-:-:S04]  /*370e0*/  IMAD.WIDE.U32 R12, R68, R47, R12 ;  /* 0x0000002f440c7225 */ /* 0x000fc800078e000c */
[----:B------:R-:W-:Y:S01]  /*370f0*/  IMAD.WIDE.U32 R16, R67, R49, R16 ;  /* 0x0000003143107225 */ /* 0x000fe200078e0010 */
[----:B------:R-:W-:Y:S02]  /*37100*/  IADD3.X R67, PT, PT, RZ, RZ, RZ, P3, !PT ;  /* 0x000000ffff437210 */ /* 0x000fe40001ffe4ff */
[----:B------:R-:W-:Y:S01]  /*37110*/  IADD3 R12, P3, PT, R11, R12, RZ ;  /* 0x0000000c0b0c7210 */ /* 0x000fe20007f7e0ff */
[----:B------:R-:W-:Y:S01]  /*37120*/  IMAD.WIDE.U32 R14, R152, R81, R14 ;  /* 0x00000051980e7225 */ /* 0x000fe200078e000e */
[----:B------:R-:W-:-:S03]  /*37130*/  IADD3.X R11, PT, PT, RZ, RZ, RZ, P1, !PT ;  /* 0x000000ffff0b7210 */ /* 0x000fc60000ffe4ff */
[----:B------:R-:W-:Y:S01]  /*37140*/  IMAD.X R19, RZ, RZ, RZ, P5 ;  /* 0x000000ffff137224 */ /* 0x000fe200028e06ff */
[----:B------:R-:W-:Y:S01]  /*37150*/  IADD3 R67, P2, PT, R67, R14, RZ ;  /* 0x0000000e43437210 */ /* 0x000fe20007f5e0ff */
[----:B------:R-:W-:Y:S01]  /*37160*/  IMAD.IADD R13, R59, 0x1, R13 ;  /* 0x000000013b0d7824 */ /* 0x000fe200078e020d */
[----:B------:R-:W-:Y:S01]  /*37170*/  IADD3 R15, PT, PT, R84, R15, RZ ;  /* 0x0000000f540f7210 */ /* 0x000fe20007ffe0ff */
        /* <DEDUP_REMOVED lines=20> */
[----:B------:R-:W-:Y:S02]  /*372c0*/  IMAD.IADD R19, R79, 0x1, R19 ;  /* 0x000000014f137824 */ /* 0x000fe400078e0213 */
[----:B------:R-:W-:-:S02]  /*372d0*/  IMAD.IADD R13, R60, 0x1, R13 ;  /* 0x000000013c0d7824 */ /* 0x000fc400078e020d */
[----:B------:R-:W-:Y:S01]  /*372e0*/  IMAD.WIDE.U32 R16, R83, R81, R16 ;  /* 0x0000005153107225 */ /* 0x000fe200078e0010 */
[----:B------:R-:W-:Y:S02]  /*372f0*/  IADD3 R18, P0, PT, R19, R108, RZ ;  /* 0x0000006c13127210 */ /* 0x000fe40007f1e0ff */
        /* <DEDUP_REMOVED lines=12> */
[----:B------:R-:W-:Y:S02]  /*373c0*/  IMAD.IADD R11, R63, 0x1, R11 ;  /* 0x000000013f0b7824 */ /* 0x000fe400078e020b */
[----:B------:R-:W-:Y:S01]  /*373d0*/  IMAD.IADD R66, R84, 0x1, R17 ;  /* 0x0000000154427824 */ /* 0x000fe200078e0211 */
[----:B------:R-:W-:Y:S01]  /*373e0*/  IADD3.X R17, PT, PT, RZ, RZ, RZ, P3, !PT ;  /* 0x000000ffff117210 */ /* 0x000fe20001ffe4ff */
[----:B------:R-:W-:Y:S01]  /*373f0*/  IMAD.WIDE.U32 R14, R98, R47, R14 ;  /* 0x0000002f620e7225 */ /* 0x000fe200078e000e */
[----:B------:R-:W-:Y:S02]  /*37400*/  IADD3 R12, P3, PT, R11, R12, RZ ;  /* 0x0000000c0b0c7210 */ /* 0x000fe40007f7e0ff */
[----:B------:R-:W-:Y:S01]  /*37410*/  MOV R11, RZ ;  /* 0x000000ff000b7202 */ /* 0x000fe20000000f00 */
        /* <DEDUP_REMOVED lines=33> */
[----:B------:R-:W-:Y:S01]  /*37630*/  IADD3 R11, PT, PT, R63, R11, RZ ;  /* 0x0000000b3f0b7210 */ /* 0x000fe20007ffe0ff */
[----:B------:R-:W-:-:S03]  /*37640*/  IMAD.WIDE.U32 R18, R117, R81, R18 ;  /* 0x0000005175127225 */ /* 0x000fc600078e0012 */
        /* <DEDUP_REMOVED lines=38> */
[----:B------:R-:W-:Y:S01]  /*378b0*/  MOV R109, R10 ;  /* 0x0000000a006d7202 */ /* 0x000fe20000000f00 */
        /* <DEDUP_REMOVED lines=15> */
[----:B------:R-:W-:Y:S02]  /*379b0*/  IMAD.X R99, RZ, RZ, RZ, P2 ;  /* 0x000000ffff637224 */ /* 0x000fe400010e06ff */
[----:B------:R-:W-:Y:S01]  /*379c0*/  IMAD.WIDE.U32 R16, R21, R48, R16 ;  /* 0x0000003015107225 */ /* 0x000fe200078e0010 */
[----:B------:R-:W-:Y:S02]  /*379d0*/  IADD3 R69, P2, PT, R11, R20, RZ ;  /* 0x000000140b457210 */ /* 0x000fe40007f5e0ff */
[----:B------:R-:W-:Y:S01]  /*379e0*/  IADD3 R11, PT, PT, R60, R19, RZ ;  /* 0x000000133c0b7210 */ /* 0x000fe20007ffe0ff */
[----:B------:R-:W-:Y:S01]  /*379f0*/  IMAD.IADD R68, R58, 0x1, R17 ;  /* 0x000000013a447824 */ /* 0x000fe200078e0211 */
[----:B------:R-:W-:Y:S01]  /*37a00*/  IADD3.X R20, PT, PT, RZ, RZ, RZ, P0, !PT ;  /* 0x000000ffff147210 */ /* 0x000fe200007fe4ff */
[----:B------:R-:W-:Y:S01]  /*37a10*/  IMAD.WIDE.U32 R98, R81, R81, R98 ;  /* 0x0000005151627225 */ /* 0x000fe200078e0062 */
[----:B------:R-:W-:-:S03]  /*37a20*/  IADD3 R16, P6, PT, R11, R16, RZ ;  /* 0x000000100b107210 */ /* 0x000fc60007fde0ff */
[----:B------:R-:W-:Y:S01]  /*37a30*/  IMAD.X R17, RZ, RZ, RZ, P1 ;  /* 0x000000ffff117224 */ /* 0x000fe200008e06ff */
[----:B------:R-:W-:Y:S01]  /*37a40*/  IADD3 R68, P1, PT, R68, R69, RZ ;  /* 0x0000004544447210 */ /* 0x000fe20007f3e0ff */
[----:B------:R-:W-:Y:S02]  /*37a50*/  IMAD.X R11, RZ, RZ, RZ, P5 ;  /* 0x000000ffff0b7224 */ /* 0x000fe400028e06ff */
[----:B------:R-:W-:Y:S01]  /*37a60*/  IMAD.X R66, RZ, RZ, RZ, P3 ;  /* 0x000000ffff427224 */ /* 0x000fe200018e06ff */
[----:B------:R-:W-:Y:S01]  /*37a70*/  IADD3 R69, P0, PT, R17, R98, RZ ;  /* 0x0000006211457210 */ /* 0x000fe20007f1e0ff */
[----:B------:R-:W-:Y:S02]  /*37a80*/  IMAD.X R17, RZ, RZ, RZ, P6 ;  /* 0x000000ffff117224 */ /* 0x000fe400030e06ff */
[----:B------:R-:W-:Y:S01]  /*37a90*/  IMAD.IADD R98, R84, 0x1, R99 ;  /* 0x0000000154627824 */ /* 0x000fe200078e0263 */
        /* <DEDUP_REMOVED lines=9> */
[----:B------:R-:W-:Y:S02]  /*37b30*/  IADD3 R69, PT, PT, R41, R69, RZ ;  /* 0x0000004529457210 */ /* 0x000fe40007ffe0ff */
[----:B------:R-:W-:Y:S01]  /*37b40*/  IADD3 R11, P4, PT, R11, R66, RZ ;  /* 0x000000420b0b7210 */ /* 0x000fe20007f9e0ff */
[----:B------:R-:W-:Y:S01]  /*37b50*/  IMAD.X R66, RZ, RZ, RZ, P2 ;  /* 0x000000ffff427224 */ /* 0x000fe200010e06ff */
[----:B------:R-:W-:-:S05]  /*37b60*/  IADD3 R20, P6, PT, R21, R68, RZ ;  /* 0x0000004415147210 */ /* 0x000fca0007fde0ff */
[----:B------:R-:W-:Y:S01]  /*37b70*/  IMAD.X R21, RZ, RZ, RZ, P6 ;  /* 0x000000ffff157224 */ /* 0x000fe200030e06ff */
[----:B------:R-:W-:Y:S02]  /*37b80*/  IADD3 R66, P6, PT, R66, R11, RZ ;  /* 0x0000000b42427210 */ /* 0x000fe40007fde0ff */
[----:B------:R-:W-:Y:S01]  /*37b90*/  IADD3.X R11, PT, PT, RZ, RZ, RZ, P5, !PT ;  /* 0x000000ffff0b7210 */ /* 0x000fe20002ffe4ff */
[----:B------:R-:W-:Y:S01]  /*37ba0*/  IMAD.WIDE.U32 R20, R67, R48, R20 ;  /* 0x0000003043147225 */ /* 0x000fe200078e0014 */
[----:B------:R-:W-:-:S03]  /*37bb0*/  IADD3 R69, P2, PT, R69, R66, RZ ;  /* 0x0000004245457210 */ /* 0x000fc60007f5e0ff */
[----:B------:R-:W-:Y:S02]  /*37bc0*/  IMAD.X R66, RZ, RZ, RZ, P0 ;  /* 0x000000ffff427224 */ /* 0x000fe400000e06ff */
        /* <DEDUP_REMOVED lines=45> */
.L_x_498:
        /* <DEDUP_REMOVED lines=22> */
.L_x_499:
        /* <DEDUP_REMOVED lines=42> */
.L_x_500:
        /* <DEDUP_REMOVED lines=42> */
.L_x_501:
        /* <DEDUP_REMOVED lines=42> */
.L_x_502:
        /* <DEDUP_REMOVED lines=42> */
.L_x_503:
[----:B------:R-:W-:-:S04]  /*38a80*/  IMAD.WIDE.U32 R68, R154, R22, RZ ;  /* 0x000000169a447225 */ /* 0x000fc800078e00ff */
[----:B------:R-:W-:Y:S02]  /*38a90*/  HFMA2 R122, -RZ, RZ, 0, 0 ;  /* 0x00000000ff7a7431 */ /* 0x000fe400000001ff */
[----:B------:R-:W-:Y:S02]  /*38aa0*/  IMAD.MOV.U32 R67, RZ, RZ, RZ ;  /* 0x000000ffff437224 */ /* 0x000fe400078e00ff */
[----:B------:R-:W-:Y:S02]  /*38ab0*/  IMAD.MOV.U32 R145, RZ, RZ, RZ ;  /* 0x000000ffff917224 */ /* 0x000fe400078e00ff */
[----:B------:R-:W-:Y:S02]  /*38ac0*/  IMAD.IADD R66, R69, 0x1, R67 ;  /* 0x0000000145427824 */ /* 0x000fe400078e0243 */
[----:B------:R-:W-:Y:S02]  /*38ad0*/  HFMA2 R67, -RZ, RZ, 0, 0 ;  /* 0x00000000ff437431 */ /* 0x000fe400000001ff */
[----:B------:R-:W-:-:S02]  /*38ae0*/  IMAD.MOV.U32 R11, RZ, RZ, RZ ;  /* 0x000000ffff0b7224 */ /* 0x000fc400078e00ff */
[----:B------:R-:W-:Y:S02]  /*38af0*/  IMAD.MOV.U32 R146, RZ, RZ, RZ ;  /* 0x000000ffff927224 */ /* 0x000fe400078e00ff */
[----:B------:R-:W-:Y:S02]  /*38b00*/  IMAD.MOV.U32 R143, RZ, RZ, RZ ;  /* 0x000000ffff8f7224 */ /* 0x000fe400078e00ff */
[----:B------:R-:W-:Y:S02]  /*38b10*/  IMAD.MOV.U32 R69, RZ, RZ, RZ ;  /* 0x000000ffff457224 */ /* 0x000fe400078e00ff */
[----:B------:R-:W-:-:S04]  /*38b20*/  IMAD.WIDE.U32 R66, R22, R153, R66 ;  /* 0x0000009916427225 */ /* 0x000fc800078e0042 */
[----:B------:R-:W-:Y:S01]  /*38b30*/  IMAD.IADD R10, R67, 0x1, R145 ;  /* 0x00000001430a7824 */ /* 0x000fe200078e0291 */
[----:B------:R-:W-:-:S03]  /*38b40*/  MOV R67, RZ ;  /* 0x000000ff00437202 */ /* 0x000fc60000000f00 */
[----:B------:R-:W-:-:S04]  /*38b50*/  IMAD.WIDE.U32 R10, R22, R151, R10 ;  /* 0x00000097160a7225 */ /* 0x000fc800078e000a */
[----:B------:R-:W-:-:S04]  /*38b60*/  IMAD.WIDE.U32 R66, R154, R121, R66 ;  /* 0x000000799a427225 */ /* 0x000fc800078e0042 */
[----:B------:R-:W-:Y:S02]  /*38b70*/  IMAD.IADD R21, R119, 0x1, R67 ;  /* 0x0000000177157824 */ /* 0x000fe400078e0243 */
[----:B------:R-:W-:-:S03]  /*38b80*/  HFMA2 R67, -RZ, RZ, 0, 0 ;  /* 0x00000000ff437431 */ /* 0x000fc600000001ff */
[----:B------:R-:W-:Y:S01]  /*38b90*/  IADD3 R20, P0, PT, R21, R10, RZ ;  /* 0x0000000a15147210 */ /* 0x000fe20007f1e0ff */
[----:B------:R-:W-:Y:S01]  /*38ba0*/  IMAD.IADD R10, R11, 0x1, R122 ;  /* 0x000000010b0a7824 */ /* 0x000fe200078e027a */
[----:B------:R-:W-:-:S03]  /*38bb0*/  MOV R11, RZ ;  /* 0x000000ff000b7202 */ /* 0x000fc60000000f00 */
[----:B------:R-:W-:Y:S02]  /*38bc0*/  IMAD.X R21, RZ, RZ, RZ, P0 ;  /* 0x000000ffff157224 */ /* 0x000fe400000e06ff */
[----:B------:R-:W-:-:S04]  /*38bd0*/  IMAD.WIDE.U32 R10, R22, R149, R10 ;  /* 0x00000095160a7225 */ /* 0x000fc800078e000a */
[----:B------:R-:W-:-:S04]  /*38be0*/  IMAD.WIDE.U32 R20, R121, R153, R20 ;  /* 0x0000009979147225 */ /* 0x000fc800078e0014 */
[----:B------:R-:W-:Y:S01]  /*38bf0*/  IMAD.IADD R19, R145, 0x1, R21 ;  /* 0x0000000191137824 */ /* 0x000fe200078e0215 */
[----:B------:R-:W-:-:S04]  /*38c00*/  MOV R21, RZ ;  /* 0x000000ff00157202 */ /* 0x000fc80000000f00 */
[----:B------:R-:W-:Y:S01]  /*38c10*/  IADD3 R18, P0, PT, R19, R10, RZ ;  /* 0x0000000a13127210 */ /* 0x000fe20007f1e0ff */
[----:B------:R-:W-:Y:S02]  /*38c20*/  IMAD.IADD R10, R11, 0x1, R146 ;  /* 0x000000010b0a7824 */ /* 0x000fe400078e0292 */
[----:B------:R-:W-:Y:S01]  /*38c30*/  IMAD.MOV.U32 R11, RZ, RZ, RZ ;  /* 0x000000ffff0b7224 */ /* 0x000fe200078e00ff */
[----:B------:R-:W-:Y:S01]  /*38c40*/  IADD3.X R19, PT, PT, RZ, RZ, RZ, P0, !PT ;  /* 0x000000ffff137210 */ /* 0x000fe200007fe4ff */
[----:B------:R-:W-:-:S04]  /*38c50*/  IMAD.WIDE.U32 R20, R154, R156, R20 ;  /* 0x0000009c9a147225 */ /* 0x000fc800078e0014 */
[----:B------:R-:W-:-:S04]  /*38c60*/  IMAD.WIDE.U32 R18, R121, R151, R18 ;  /* 0x0000009779127225 */ /* 0x000fc800078e0012 */
[----:B------:R-:W-:Y:S01]  /*38c70*/  IMAD.WIDE.U32 R10, R22, R147, R10 ;  /* 0x00000093160a7225 */ /* 0x000fe200078e000a */
[----:B------:R-:W-:-:S03]  /*38c80*/  IADD3 R17, PT, PT, R122, R19, RZ ;  /* 0x000000137a117210 */ /* 0x000fc60007ffe0ff */
[----:B------:R-:W-:Y:S01]  /*38c90*/  IMAD.IADD R19, R155, 0x1, R21 ;  /* 0x000000019b137824 */ /* 0x000fe200078e0215 */
[----:B------:R-:W-:Y:S02]  /*38ca0*/  IADD3 R16, P0, PT, R17, R10, RZ ;  /* 0x0000000a11107210 */ /* 0x000fe40007f1e0ff */
[----:B------:R-:W-:Y:S01]  /*38cb0*/  IADD3 R10, PT, PT, R11, R143, RZ ;  /* 0x0000008f0b0a7210 */ /* 0x000fe20007ffe0ff */
[----:B------:R-:W-:Y:S01]  /*38cc0*/  IMAD.MOV.U32 R11, RZ, RZ, RZ ;  /* 0x000000ffff0b7224 */ /* 0x000fe200078e00ff */
[----:B------:R-:W-:Y:S01]  /*38cd0*/  IADD3 R18, P1, PT, R19, R18, RZ ;  /* 0x0000001213127210 */ /* 0x000fe20007f3e0ff */
[----:B------:R-:W-:Y:S02]  /*38ce0*/  IMAD.X R17, RZ, RZ, RZ, P0 ;  /* 0x000000ffff117224 */ /* 0x000fe400000e06ff */
[----:B------:R-:W-:-:S04]  /*38cf0*/  IMAD.WIDE.U32 R10, R22, R144, R10 ;  /* 0x00000090160a7225 */ /* 0x000fc800078e000a */
[----:B------:R-:W-:-:S04]  /*38d00*/  IMAD.WIDE.U32 R16, R121, R149, R16 ;  /* 0x0000009579107225 */ /* 0x000fc800078e0010 */
[----:B------:R-:W-:Y:S02]  /*38d10*/  IMAD.IADD R15, R146, 0x1, R17 ;  /* 0x00000001920f7824 */ /* 0x000fe400078e0211 */
[----:B------:R-:W-:-:S03]  /*38d20*/  IMAD.X R19, RZ, RZ, RZ, P1 ;  /* 0x000000ffff137224 */ /* 0x000fc600008e06ff */
[----:B------:R-:W-:Y:S01]  /*38d30*/  IADD3 R14, P0, PT, R15, R10, RZ ;  /* 0x0000000a0f0e7210 */ /* 0x000fe20007f1e0ff */
[----:B------:R-:W-:Y:S01]  /*38d40*/  IMAD.IADD R10, R11, 0x1, R67 ;  /* 0x000000010b0a7824 */ /* 0x000fe200078e0243 */
[----:B------:R-:W-:Y:S01]  /*38d50*/  MOV R11, RZ ;  /* 0x000000ff000b7202 */ /* 0x000fe20000000f00 */
[----:B------:R-:W-:-:S04]  /*38d60*/  IMAD.WIDE.U32 R18, R156, R153, R18 ;  /* 0x000000999c127225 */ /* 0x000fc800078e0012 */
[----:B------:R-:W-:Y:S01]  /*38d70*/  IMAD.X R15, RZ, RZ, RZ, P0 ;  /* 0x000000ffff0f7224 */ /* 0x000fe200000e06ff */
[----:B------:R-:W-:Y:S01]  /*38d80*/  IADD3 R17, PT, PT, R145, R19, RZ ;  /* 0x0000001391117210 */ /* 0x000fe20007ffe0ff */
[----:B------:R-:W-:-:S03]  /*38d90*/  IMAD.WIDE.U32 R10, R22, R120, R10 ;  /* 0x00000078160a7225 */ /* 0x000fc600078e000a */
[----:B------:R-:W-:Y:S01]  /*38da0*/  IADD3 R16, P1, PT, R17, R16, RZ ;  /* 0x0000001011107210 */ /* 0x000fe20007f3e0ff */
[----:B------:R-:W-:-:S04]  /*38db0*/  IMAD.WIDE.U32 R14, R121, R147, R14 ;  /* 0x00000093790e7225 */ /* 0x000fc800078e000e */
[----:B------:R-:W-:Y:S02]  /*38dc0*/  IMAD.IADD R13, R143, 0x1, R15 ;  /* 0x000000018f0d7824 */ /* 0x000fe400078e020f */
[----:B------:R-:W-:Y:S02]  /*38dd0*/  HFMA2 R15, -RZ, RZ, 0, 0 ;  /* 0x00000000ff0f7431 */ /* 0x000fe400000001ff */
[----:B------:R-:W-:Y:S02]  /*38de0*/  IMAD.X R17, RZ, RZ, RZ, P1 ;  /* 0x000000ffff117224 */ /* 0x000fe400008e06ff */
[----:B------:R-:W-:Y:S01]  /*38df0*/  IMAD.MOV.U32 R19, RZ, RZ, RZ ;  /* 0x000000ffff137224 */ /* 0x000fe200078e00ff */
[----:B------:R-:W-:Y:S01]  /*38e00*/  IADD3 R12, P0, PT, R13, R10, RZ ;  /* 0x0000000a0d0c7210 */ /* 0x000fe20007f1e0ff */
[----:B------:R-:W-:Y:S01]  /*38e10*/  IMAD.WIDE.U32 R16, R156, R151, R16 ;  /* 0x000000979c107225 */ /* 0x000fe200078e0010 */
[----:B------:R-:W-:-:S03]  /*38e20*/  IADD3 R10, PT, PT, R11, R69, RZ ;  /* 0x000000450b0a7210 */ /* 0x000fc60007ffe0ff */
[----:B------:R-:W-:Y:S02]  /*38e30*/  IMAD.MOV.U32 R11, RZ, RZ, RZ ;  /* 0x000000ffff0b7224 */ /* 0x000fe400078e00ff */
[----:B------:R-:W-:Y:S02]  /*38e40*/  IMAD.X R13, RZ, RZ, RZ, P0 ;  /* 0x000000ffff0d7224 */ /* 0x000fe400000e06ff */
[----:B------:R-:W-:-:S04]  /*38e50*/  IMAD.WIDE.U32 R10, R80, R22, R10 ;  /* 0x00000016500a7225 */ /* 0x000fc800078e000a */
[----:B------:R-:W-:Y:S02]  /*38e60*/  IMAD.IADD R22, R11, 0x1, R15 ;  /* 0x000000010b167824 */ /* 0x000fe400078e020f */
        /* <DEDUP_REMOVED lines=8> */
[----:B------:R-:W-:Y:S01]  /*38ef0*/  IMAD.WIDE.U32 R14, R156, R149, R14 ;  /* 0x000000959c0e7225 */ /* 0x000fe200078e000e */
[----:B------:R-:W-:-:S03]  /*38f00*/  IADD3.X R11, PT, PT, RZ, RZ, RZ, P0, !PT ;  /* 0x000000ffff0b7210 */ /* 0x000fc600007fe4ff */
[----:B------:R-:W-:Y:S02]  /*38f10*/  IMAD.IADD R13, R146, 0x1, R15 ;  /* 0x00000001920d7824 */ /* 0x000fe400078e020f */
[----:B------:R-:W-:-:S03]  /*38f20*/  IMAD.WIDE.U32 R10, R121, R120, R10 ;  /* 0x00000078790a7225 */ /* 0x000fc600078e000a */
[----:B------:R-:W-:Y:S01]  /*38f30*/  IADD3 R12, P1, PT, R13, R12, RZ ;  /* 0x0000000c0d0c7210 */ /* 0x000fe20007f3e0ff */
[----:B------:R-:W-:-:S04]  /*38f40*/  IMAD.IADD R11, R69, 0x1, R11 ;  /* 0x00000001450b7824 */ /* 0x000fc800078e020b */
[----:B------:R-:W-:Y:S01]  /*38f50*/  IMAD.X R13, RZ, RZ, RZ, P1 ;  /* 0x000000ffff0d7224 */ /* 0x000fe200008e06ff */
[----:B------:R-:W-:Y:S01]  /*38f60*/  IADD3 R22, P0, PT, R11, R22, RZ ;  /* 0x000000160b167210 */ /* 0x000fe20007f1e0ff */
[----:B------:R-:W-:-:S04]  /*38f70*/  IMAD.WIDE.U32 R12, R156, R147, R12 ;  /* 0x000000939c0c7225 */ /* 0x000fc800078e000c */
[----:B------:R-:W-:Y:S02]  /*38f80*/  IMAD.IADD R13, R143, 0x1, R13 ;  /* 0x000000018f0d7824 */ /* 0x000fe400078e020d */
[----:B------:R-:W-:-:S03]  /*38f90*/  IMAD.X R23, RZ, RZ, RZ, P0 ;  /* 0x000000ffff177224 */ /* 0x000fc600000e06ff */
[----:B------:R-:W-:Y:S01]  /*38fa0*/  IADD3 R10, P1, PT, R13, R10, RZ ;  /* 0x0000000a0d0a7210 */ /* 0x000fe20007f3e0ff */
[----:B------:R-:W-:-:S03]  /*38fb0*/  IMAD.WIDE.U32 R22, R80, R121, R22 ;  /* 0x0000007950167225 */ /* 0x000fc600078e0016 */
[----:B------:R-:W-:Y:S02]  /*38fc0*/  IADD3.X R11, PT, PT, RZ, RZ, RZ, P1, !PT ;  /* 0x000000ffff0b7210 */ /* 0x000fe40000ffe4ff */
[----:B------:R-:W-:Y:S02]  /*38fd0*/  IADD3 R16, P1, PT, R17, R16, RZ ;  /* 0x0000001011107210 */ /* 0x000fe40007f3e0ff */
[----:B------:R-:W-:Y:S01]  /*38fe0*/  IADD3 R119, PT, PT, R119, R23, RZ ;  /* 0x0000001777777210 */ /* 0x000fe20007ffe0ff */
[----:B------:R-:W-:Y:S01]  /*38ff0*/  IMAD.WIDE.U32 R10, R156, R144, R10 ;  /* 0x000000909c0a7225 */ /* 0x000fe200078e000a */
[----:B------:R-:W-:-:S03]  /*39000*/  IADD3.X R17, PT, PT, RZ, RZ, RZ, P1, !PT ;  /* 0x000000ffff117210 */ /* 0x000fc60000ffe4ff */
[----:B------:R-:W-:Y:S02]  /*39010*/  IMAD.IADD R11, R67, 0x1, R11 ;  /* 0x00000001430b7824 */ /* 0x000fe400078e020b */
[----:B------:R-:W-:-:S03]  /*39020*/  IMAD.WIDE.U32 R16, R150, R153, R16 ;  /* 0x0000009996107225 */ /* 0x000fc600078e0010 */
[----:B------:R-:W-:Y:S01]  /*39030*/  IADD3 R22, P0, PT, R11, R22, RZ ;  /* 0x000000160b167210 */ /* 0x000fe20007f1e0ff */
        /* <DEDUP_REMOVED lines=8> */
[----:B------:R-:W-:-:S04]  /*390c0*/  IADD3 R158, PT, PT, R69, R23, RZ ;  /* 0x00000017459e7210 */ /* 0x000fc80007ffe0ff */
[----:B------:R-:W-:Y:S02]  /*390d0*/  IADD3 R13, PT, PT, R122, R15, RZ ;  /* 0x0000000f7a0d7210 */ /* 0x000fe40007ffe0ff */
[----:B------:R-:W-:Y:S02]  /*390e0*/  IADD3 R15, PT, PT, R148, R17, RZ ;  /* 0x00000011940f7210 */ /* 0x000fe40007ffe0ff */
[----:B------:R-:W-:Y:S02]  /*390f0*/  IADD3 R12, P1, PT, R13, R12, RZ ;  /* 0x0000000c0d0c7210 */ /* 0x000fe40007f3e0ff */
[----:B------:R-:W-:-:S03]  /*39100*/  IADD3 R158, P0, PT, R158, R119, RZ ;  /* 0x000000779e9e7210 */ /* 0x000fc60007f1e0ff */
[----:B------:R-:W-:Y:S02]  /*39110*/  IMAD.X R13, RZ, RZ, RZ, P1 ;  /* 0x000000ffff0d7224 */ /* 0x000fe400008e06ff */
[----:B------:R-:W-:Y:S02]  /*39120*/  IMAD.X R159, RZ, RZ, RZ, P0 ;  /* 0x000000ffff9f7224 */ /* 0x000fe400000e06ff */
[----:B------:R-:W-:-:S04]  /*39130*/  IMAD.WIDE.U32 R12, R150, R149, R12 ;  /* 0x00000095960c7225 */ /* 0x000fc800078e000c */
[----:B------:R-:W-:Y:S02]  /*39140*/  IMAD.IADD R11, R146, 0x1, R13 ;  /* 0x00000001920b7824 */ /* 0x000fe400078e020d */
[----:B------:R-:W-:-:S03]  /*39150*/  IMAD.WIDE.U32 R158, R80, R156, R158 ;  /* 0x0000009c509e7225 */ /* 0x000fc600078e009e */
[----:B------:R-:W-:Y:S01]  /*39160*/  IADD3 R10, P1, PT, R11, R10, RZ ;  /* 0x0000000a0b0a7210 */ /* 0x000fe20007f3e0ff */
[----:B------:R-:W-:-:S03]  /*39170*/  IMAD.IADD R155, R155, 0x1, R159 ;  /* 0x000000019b9b7824 */ /* 0x000fc600078e029f */
[----:B------:R-:W-:-:S03]  /*39180*/  IADD3.X R11, PT, PT, RZ, RZ, RZ, P1, !PT ;  /* 0x000000ffff0b7210 */ /* 0x000fc60000ffe4ff */
[----:B------:R-:W-:-:S04]  /*39190*/  IMAD.WIDE.U32 R10, R150, R147, R10 ;  /* 0x00000093960a7225 */ /* 0x000fc800078e000a */
[----:B------:R-:W-:-:S05]  /*391a0*/  IMAD.IADD R11, R143, 0x1, R11 ;  /* 0x000000018f0b7824 */ /* 0x000fca00078e020b */
[----:B------:R-:W-:-:S05]  /*391b0*/  IADD3 R22, P1, PT, R11, R22, RZ ;  /* 0x000000160b167210 */ /* 0x000fca0007f3e0ff */
        /* <DEDUP_REMOVED lines=8> */
[----:B------:R-:W-:Y:S02]  /*39240*/  IMAD.MOV.U32 R15, RZ, RZ, RZ ;  /* 0x000000ffff0f7224 */ /* 0x000fe400078e00ff */
[----:B------:R-:W-:Y:S01]  /*39250*/  IMAD.X R159, RZ, RZ, RZ, P0 ;  /* 0x000000ffff9f7224 */ /* 0x000fe200000e06ff */
[----:B------:R-:W-:Y:S01]  /*39260*/  IADD3 R12, P1, PT, R13, R12, RZ ;  /* 0x0000000c0d0c7210 */ /* 0x000fe20007f3e0ff */
[----:B------:R-:W-:-:S03]  /*39270*/  IMAD.WIDE.U32 R14, R154, R83, R14 ;  /* 0x000000539a0e7225 */ /* 0x000fc600078e000e */
[----:B------:R-:W-:Y:S01]  /*39280*/  IADD3.X R13, PT, PT, RZ, RZ, RZ, P1, !PT ;  /* 0x000000ffff0d7210 */ /* 0x000fe20000ffe4ff */
[----:B------:R-:W-:Y:S02]  /*39290*/  IMAD.IADD R11, R118, 0x1, R15 ;  /* 0x00000001760b7824 */ /* 0x000fe400078e020f */
[----:B------:R-:W-:-:S04]  /*392a0*/  IMAD.WIDE.U32 R158, R150, R120, R158 ;  /* 0x00000078969e7225 */ /* 0x000fc800078e009e */
[----:B------:R-:W-:-:S05]  /*392b0*/  IMAD.WIDE.U32 R12, R152, R151, R12 ;  /* 0x00000097980c7225 */ /* 0x000fca00078e000c */
[----:B------:R-:W-:Y:S02]  /*392c0*/  IADD3 R13, PT, PT, R122, R13, RZ ;  /* 0x0000000d7a0d7210 */ /* 0x000fe40007ffe0ff */
        /* <DEDUP_REMOVED lines=9> */
[----:B------:R-:W-:-:S03]  /*39360*/  IMAD.MOV.U32 R13, RZ, RZ, RZ ;  /* 0x000000ffff0d7224 */ /* 0x000fc600078e00ff */
[----:B------:R-:W-:Y:S01]  /*39370*/  IADD3 R22, P1, PT, R23, R22, RZ ;  /* 0x0000001617167210 */ /* 0x000fe20007f3e0ff */
[----:B------:R-:W-:Y:S01]  /*39380*/  IMAD.WIDE.U32 R12, R154, R117, R12 ;  /* 0x000000759a0c7225 */ /* 0x000fe200078e000c */
[----:B------:R-:W-:Y:S02]  /*39390*/  IADD3.X R11, PT, PT, RZ, RZ, RZ, P2, !PT ;  /* 0x000000ffff0b7210 */ /* 0x000fe400017fe4ff */
[----:B------:R-:W-:Y:S01]  /*393a0*/  IADD3.X R23, PT, PT, RZ, RZ, RZ, P1, !PT ;  /* 0x000000ffff177210 */ /* 0x000fe20000ffe4ff */
[----:B------:R-:W-:Y:S02]  /*393b0*/  IMAD.IADD R13, R79, 0x1, R13 ;  /* 0x000000014f0d7824 */ /* 0x000fe400078e020d */
[----:B------:R-:W-:-:S04]  /*393c0*/  IMAD.WIDE.U32 R10, R83, R151, R10 ;  /* 0x00000097530a7225 */ /* 0x000fc800078e000a */
[----:B------:R-:W-:Y:S01]  /*393d0*/  IMAD.WIDE.U32 R22, R152, R147, R22 ;  /* 0x0000009398167225 */ /* 0x000fe200078e0016 */
[----:B------:R-:W-:-:S03]  /*393e0*/  IADD3 R10, P3, PT, R13, R10, RZ ;  /* 0x0000000a0d0a7210 */ /* 0x000fc60007f7e0ff */
[----:B------:R-:W-:Y:S02]  /*393f0*/  IMAD.IADD R11, R122, 0x1, R11 ;  /* 0x000000017a0b7824 */ /* 0x000fe400078e020b */
[----:B------:R-:W-:Y:S02]  /*39400*/  IMAD.IADD R23, R143, 0x1, R23 ;  /* 0x000000018f177824 */ /* 0x000fe400078e0217 */
[----:B------:R-:W-:Y:S01]  /*39410*/  IMAD R13, R68, R65, RZ ;  /* 0x00000041440d7224 */ /* 0x000fe200078e02ff */
[----:B------:R-:W-:Y:S01]  /*39420*/  IADD3 R22, P2, PT, R11, R22, RZ ;  /* 0x000000160b167210 */ /* 0x000fe20007f5e0ff */
[----:B------:R-:W-:Y:S01]  /*39430*/  IMAD.X R11, RZ, RZ, RZ, P3 ;  /* 0x000000ffff0b7224 */ /* 0x000fe200018e06ff */
[----:B------:R-:W-:Y:S02]  /*39440*/  IADD3 R156, P1, PT, R23, R158, RZ ;  /* 0x0000009e179c7210 */ /* 0x000fe40007f3e0ff */
[----:B------:R-:W-:Y:S01]  /*39450*/  IADD3 R158, PT, PT, R69, R159, RZ ;  /* 0x0000009f459e7210 */ /* 0x000fe20007ffe0ff */
[----:B------:R-:W-:-:S02]  /*39460*/  IMAD.X R23, RZ, RZ, RZ, P2 ;  /* 0x000000ffff177224 */ /* 0x000fc400010e06ff */
        /* <DEDUP_REMOVED lines=15> */
[----:B------:R-:W-:Y:S02]  /*39560*/  HFMA2 R11, -RZ, RZ, 0, 0 ;  /* 0x00000000ff0b7431 */ /* 0x000fe400000001ff */
[----:B------:R-:W-:-:S04]  /*39570*/  IMAD.WIDE.U32 R22, R117, R151, R22 ;  /* 0x0000009775167225 */ /* 0x000fc800078e0016 */
[----:B------:R-:W-:Y:S01]  /*39580*/  IMAD.IADD R78, R78, 0x1, R159 ;  /* 0x000000014e4e7824 */ /* 0x000fe200078e029f */
[----:B------:R-:W-:Y:S01]  /*39590*/  IADD3.X R159, PT, PT, RZ, RZ, RZ, P0, !PT ;  /* 0x000000ffff9f7210 */ /* 0x000fe200007fe4ff */
[----:B------:R-:W-:Y:S01]  /*395a0*/  IMAD.WIDE.U32 R156, R83, R147, R156 ;  /* 0x00000093539c7225 */ /* 0x000fe200078e009c */
[----:B------:R-:W-:-:S03]  /*395b0*/  IADD3 R23, PT, PT, R122, R23, RZ ;  /* 0x000000177a177210 */ /* 0x000fc60007ffe0ff */
[----:B------:R-:W-:Y:S01]  /*395c0*/  IMAD.WIDE.U32 R10, R154, R81, R10 ;  /* 0x000000519a0a7225 */ /* 0x000fe200078e000a */
[----:B------:R-:W-:-:S03]  /*395d0*/  IADD3 R154, P1, PT, R23, R156, RZ ;  /* 0x0000009c179a7210 */ /* 0x000fc60007f3e0ff */
[----:B------:R-:W-:Y:S01]  /*395e0*/  IMAD.IADD R157, R143, 0x1, R157 ;  /* 0x000000018f9d7824 */ /* 0x000fe200078e029d */
[----:B------:R-:W-:Y:S01]  /*395f0*/  IADD3.X R155, PT, PT, RZ, RZ, RZ, P1, !PT ;  /* 0x000000ffff9b7210 */ /* 0x000fe20000ffe4ff */
[----:B------:R-:W-:-:S04]  /*39600*/  IMAD.WIDE.U32 R158, R152, R120, R158 ;  /* 0x00000078989e7225 */ /* 0x000fc800078e009e */
[----:B------:R-:W-:Y:S01]  /*39610*/  IMAD.WIDE.U32 R154, R117, R149, R154 ;  /* 0x00000095759a7225 */ /* 0x000fe200078e009a */
[----:B------:R-:W-:-:S03]  /*39620*/  IADD3 R156, P2, PT, R157, R158, RZ ;  /* 0x0000009e9d9c7210 */ /* 0x000fc60007f5e0ff */
[----:B------:R-:W-:Y:S01]  /*39630*/  IMAD.IADD R11, R84, 0x1, R11 ;  /* 0x00000001540b7824 */ /* 0x000fe200078e020b */
[----:B------:R-:W-:Y:S01]  /*39640*/  IADD3.X R157, PT, PT, RZ, RZ, RZ, P2, !PT ;  /* 0x000000ffff9d7210 */ /* 0x000fe200017fe4ff */
[----:B------:R-:W-:Y:S02]  /*39650*/  IMAD.IADD R155, R146, 0x1, R155 ;  /* 0x00000001929b7824 */ /* 0x000fe400078e029b */
[----:B------:R-:W-:Y:S01]  /*39660*/  IMAD.IADD R159, R69, 0x1, R159 ;  /* 0x00000001459f7824 */ /* 0x000fe200078e029f */
[----:B------:R-:W-:Y:S01]  /*39670*/  IADD3 R22, P3, PT, R11, R22, RZ ;  /* 0x000000160b167210 */ /* 0x000fe20007f7e0ff */
[----:B------:R-:W-:-:S03]  /*39680*/  IMAD.WIDE.U32 R156, R83, R144, R156 ;  /* 0x00000090539c7225 */ /* 0x000fc600078e009c */
[----:B------:R-:W-:Y:S01]  /*39690*/  IADD3 R158, P1, PT, R159, R78, RZ ;  /* 0x0000004e9f9e7210 */ /* 0x000fe20007f3e0ff */
[----:B------:R-:W-:Y:S01]  /*396a0*/  IMAD.IADD R11, R67, 0x1, R157 ;  /* 0x00000001430b7824 */ /* 0x000fe200078e029d */
[----:B------:R-:W-:Y:S01]  /*396b0*/  IADD3 R150, P2, PT, R155, R156, RZ ;  /* 0x0000009c9b967210 */ /* 0x000fe20007f5e0ff */
[----:B------:R-:W-:Y:S01]  /*396c0*/  IMAD.MOV.U32 R157, RZ, RZ, RZ ;  /* 0x000000ffff9d7224 */ /* 0x000fe200078e00ff */
[----:B------:R-:W-:Y:S01]  /*396d0*/  MOV R156, R68 ;  /* 0x00000044009c7202 */ /* 0x000fe20000000f00 */
[----:B------:R-:W-:Y:S02]  /*396e0*/  IMAD.X R159, RZ, RZ, RZ, P1 ;  /* 0x000000ffff9f7224 */ /* 0x000fe400008e06ff */
[----:B------:R-:W-:Y:S02]  /*396f0*/  IMAD.X R23, RZ, RZ, RZ, P3 ;  /* 0x000000ffff177224 */ /* 0x000fe400018e06ff */
[----:B------:R-:W-:-:S04]  /*39700*/  IMAD.HI.U32 R157, R13, R42, R156 ;  /* 0x0000002a0d9d7227 */ /* 0x000fc800078e009c */
[----:B------:R-:W-:Y:S02]  /*39710*/  IMAD.IADD R157, R64, 0x1, R157 ;  /* 0x00000001409d7824 */ /* 0x000fe400078e029d */
[----:B------:R-:W-:-:S03]  /*39720*/  IMAD.WIDE.U32 R22, R81, R153, R22 ;  /* 0x0000009951167225 */ /* 0x000fc600078e0016 */
[----:B------:R-:W-:Y:S01]  /*39730*/  IADD3 R156, P1, PT, R157, R66, RZ ;  /* 0x000000429d9c7210 */ /* 0x000fe20007f3e0ff */
[----:B------:R-:W-:Y:S02]  /*39740*/  IMAD.IADD R145, R145, 0x1, R23 ;  /* 0x0000000191917824 */ /* 0x000fe400078e0217 */
[----:B------:R-:W-:Y:S01]  /*39750*/  IMAD.WIDE.U32 R152, R80, R152, R158 ;  /* 0x0000009850987225 */ /* 0x000fe200078e009e */
[----:B------:R-:W-:Y:S02]  /*39760*/  IADD3.X R157, PT, PT, RZ, RZ, RZ, P1, !PT ;  /* 0x000000ffff9d7210 */ /* 0x000fe40000ffe4ff */
[----:B------:R-:W-:Y:S01]  /*39770*/  IADD3 R154, P0, PT, R145, R154, RZ ;  /* 0x0000009a919a7210 */ /* 0x000fe20007f1e0ff */
[----:B------:R-:W-:Y:S01]  /*39780*/  IMAD.IADD R148, R148, 0x1, R153 ;  /* 0x0000000194947824 */ /* 0x000fe200078e0299 */
        /* <DEDUP_REMOVED lines=11> */
[----:B------:R-:W-:Y:S01]  /*39840*/  IMAD.IADD R157, R62, 0x1, R21 ;  /* 0x000000013e9d7824 */ /* 0x000fe200078e0215 */
[----:B------:R-:W-:Y:S01]  /*39850*/  IADD3 R20, P3, PT, R15, R20, RZ ;  /* 0x000000140f147210 */ /* 0x000fe20007f7e0ff */
[----:B------:R-:W-:-:S03]  /*39860*/  IMAD.WIDE.U32 R154, R81, R151, R154 ;  /* 0x00000097519a7225 */ /* 0x000fc600078e009a */
[----:B------:R-:W-:Y:S01]  /*39870*/  IADD3 R156, P1, PT, R157, R18, RZ ;  /* 0x000000129d9c7210 */ /* 0x000fe20007f3e0ff */
[----:B------:R-:W-:Y:S01]  /*39880*/  IMAD.X R151, RZ, RZ, RZ, P2 ;  /* 0x000000ffff977224 */ /* 0x000fe200010e06ff */
[----:B------:R-:W-:Y:S01]  /*39890*/  IADD3.X R21, PT, PT, RZ, RZ, RZ, P3, !PT ;  /* 0x000000ffff157210 */ /* 0x000fe20001ffe4ff */
[----:B------:R-:W-:Y:S02]  /*398a0*/  IMAD.X R153, RZ, RZ, RZ, P4 ;  /* 0x000000ffff997224 */ /* 0x000fe400020e06ff */
[----:B------:R-:W-:Y:S02]  /*398b0*/  IMAD.X R157, RZ, RZ, RZ, P1 ;  /* 0x000000ffff9d7224 */ /* 0x000fe400008e06ff */
[----:B------:R-:W-:-:S04]  /*398c0*/  IMAD.WIDE.U32 R18, R23, R43, R20 ;  /* 0x0000002b17127225 */ /* 0x000fc800078e0014 */
[----:B------:R-:W-:-:S04]  /*398d0*/  IMAD.WIDE.U32 R156, R13, R45, R156 ;  /* 0x0000002d0d9c7225 */ /* 0x000fc800078e009c */
[----:B------:R-:W-:Y:S01]  /*398e0*/  IMAD.IADD R21, R63, 0x1, R19 ;  /* 0x000000013f157824 */ /* 0x000fe200078e0213 */
[----:B------:R-:W-:Y:S01]  /*398f0*/  IADD3 R157, PT, PT, R61, R157, RZ ;  /* 0x0000009d3d9d7210 */ /* 0x000fe20007ffe0ff */
[----:B------:R-:W-:Y:S02]  /*39900*/  HFMA2 R19, -RZ, RZ, 0, 0 ;  /* 0x00000000ff137431 */ /* 0x000fe400000001ff */
[----:B------:R-:W-:Y:S01]  /*39910*/  IMAD R66, R18, R65, RZ ;  /* 0x0000004112427224 */ /* 0x000fe200078e02ff */
        /* <DEDUP_REMOVED lines=10> */
[----:B------:R-:W-:-:S03]  /*399c0*/  IMAD.WIDE.U32 R152, R83, R120, R152 ;  /* 0x0000007853987225 */ /* 0x000fc600078e0098 */
        /* <DEDUP_REMOVED lines=8> */
[----:B------:R-:W-:Y:S01]  /*39a50*/  IADD3 R14, P3, PT, R17, R14, RZ ;  /* 0x0000000e110e7210 */ /* 0x000fe20007f7e0ff */
[----:B------:R-:W-:-:S04]  /*39a60*/  IMAD.HI.U32 R17, R66, R42, R18 ;  /* 0x0000002a42117227 */ /* 0x000fc800078e0012 */
[----:B------:R-:W-:-:S05]  /*39a70*/  IMAD.IADD R17, R64, 0x1, R17 ;  /* 0x0000000140117824 */ /* 0x000fca00078e0211 */
[----:B------:R-:W-:-:S05]  /*39a80*/  IADD3 R16, P1, PT, R17, R16, RZ ;  /* 0x0000001011107210 */ /* 0x000fca0007f3e0ff */
[----:B------:R-:W-:Y:S02]  /*39a90*/  IMAD.X R17, RZ, RZ, RZ, P1 ;  /* 0x000000ffff117224 */ /* 0x000fe400008e06ff */
[----:B------:R-:W-:-:S04]  /*39aa0*/  IMAD.WIDE.U32 R16, R66, R43, R16 ;  /* 0x0000002b42107225 */ /* 0x000fc800078e0010 */
[----:B------:R-:W-:Y:S01]  /*39ab0*/  IMAD R68, R16, R65, RZ ;  /* 0x0000004110447224 */ /* 0x000fe200078e02ff */
[----:B------:R-:W-:Y:S01]  /*39ac0*/  IADD3 R21, PT, PT, R63, R17, RZ ;  /* 0x000000113f157210 */ /* 0x000fe20007ffe0ff */
[----:B------:R-:W-:-:S03]  /*39ad0*/  IMAD.MOV.U32 R17, RZ, RZ, RZ ;  /* 0x000000ffff117224 */ /* 0x000fc600078e00ff */
[----:B------:R-:W-:Y:S01]  /*39ae0*/  IADD3 R20, P1, PT, R21, R20, RZ ;  /* 0x0000001415147210 */ /* 0x000fe20007f3e0ff */
[----:B------:R-:W-:-:S04]  /*39af0*/  IMAD.HI.U32 R17, R68, R42, R16 ;  /* 0x0000002a44117227 */ /* 0x000fc800078e0010 */
[----:B------:R-:W-:Y:S01]  /*39b00*/  IMAD.X R21, RZ, RZ, RZ, P1 ;  /* 0x000000ffff157224 */ /* 0x000fe200008e06ff */
[----:B------:R-:W-:Y:S01]  /*39b10*/  IADD3 R16, P1, PT, R15, R12, RZ ;  /* 0x0000000c0f107210 */ /* 0x000fe20007f3e0ff */
[----:B------:R-:W-:Y:S01]  /*39b20*/  IMAD.X R15, RZ, RZ, RZ, P3 ;  /* 0x000000ffff0f7224 */ /* 0x000fe200018e06ff */
[----:B------:R-:W-:Y:S01]  /*39b30*/  IADD3 R19, PT, PT, R64, R17, RZ ;  /* 0x0000001140137210 */ /* 0x000fe20007ffe0ff */
[----:B------:R-:W-:Y:S01]  /*39b40*/  IMAD.WIDE.U32 R20, R66, R44, R20 ;  /* 0x0000002c42147225 */ /* 0x000fe200078e0014 */
[----:B------:R-:W-:-:S03]  /*39b50*/  IADD3.X R17, PT, PT, RZ, RZ, RZ, P1, !PT ;  /* 0x000000ffff117210 */ /* 0x000fc60000ffe4ff */
[----:B------:R-:W-:Y:S01]  /*39b60*/  IMAD.IADD R21, R62, 0x1, R21 ;  /* 0x000000013e157824 */ /* 0x000fe200078e0215 */
[----:B------:R-:W-:Y:S01]  /*39b70*/  IADD3 R18, P3, PT, R19, R20, RZ ;  /* 0x0000001413127210 */ /* 0x000fe20007f7e0ff */
[----:B------:R-:W-:-:S04]  /*39b80*/  IMAD.WIDE.U32 R14, R23, R46, R14 ;  /* 0x0000002e170e7225 */ /* 0x000fc800078e000e */
[----:B------:R-:W-:Y:S01]  /*39b90*/  IMAD.WIDE.U32 R16, R13, R48, R16 ;  /* 0x000000300d107225 */ /* 0x000fe200078e0010 */
[----:B------:R-:W-:-:S03]  /*39ba0*/  IADD3 R14, P1, PT, R21, R14, RZ ;  /* 0x0000000e150e7210 */ /* 0x000fc60007f3e0ff */
[----:B------:R-:W-:Y:S01]  /*39bb0*/  IMAD.IADD R15, R60, 0x1, R15 ;  /* 0x000000013c0f7824 */ /* 0x000fe200078e020f */
[----:B------:R-:W-:Y:S01]  /*39bc0*/  IADD3 R17, PT, PT, R58, R17, RZ ;  /* 0x000000113a117210 */ /* 0x000fe20007ffe0ff */
[----:B------:R-:W-:-:S03]  /*39bd0*/  IMAD.X R19, RZ, RZ, RZ, P3 ;  /* 0x000000ffff137224 */ /* 0x000fc600018e06ff */
[----:B------:R-:W-:Y:S01]  /*39be0*/  IADD3 R16, P3, PT, R15, R16, RZ ;  /* 0x000000100f107210 */ /* 0x000fe20007f7e0ff */
[----:B------:R-:W-:-:S04]  /*39bf0*/  IMAD.WIDE.U32 R18, R68, R43, R18 ;  /* 0x0000002b44127225 */ /* 0x000fc800078e0012 */
[----:B------:R-:W-:Y:S01]  /*39c00*/  IMAD.X R15, RZ, RZ, RZ, P1 ;  /* 0x000000ffff0f7224 */ /* 0x000fe200008e06ff */
[----:B------:R-:W-:Y:S01]  /*39c10*/  IADD3 R20, P1, PT, R17, R10, RZ ;  /* 0x0000000a11147210 */ /* 0x000fe20007f3e0ff */
[----:B------:R-:W-:Y:S01]  /*39c20*/  IMAD.IADD R21, R63, 0x1, R19 ;  /* 0x000000013f157824 */ /* 0x000fe200078e0213 */
[----:B------:R-:W-:Y:S01]  /*39c30*/  MOV R19, RZ ;  /* 0x000000ff00137202 */ /* 0x000fe20000000f00 */
[----:B------:R-:W-:-:S04]  /*39c40*/  IMAD.WIDE.U32 R14, R66, R45, R14 ;  /* 0x0000002d420e7225 */ /* 0x000fc800078e000e */
[----:B------:R-:W-:Y:S02]  /*39c50*/  IMAD R10, R18, R65, RZ ;  /* 0x00000041120a7224 */ /* 0x000fe400078e02ff */
[----:B------:R-:W-:Y:S01]  /*39c60*/  IMAD.X R17, RZ, RZ, RZ, P3 ;  /* 0x000000ffff117224 */ /* 0x000fe200018e06ff */
[----:B------:R-:W-:Y:S01]  /*39c70*/  IADD3 R14, P3, PT, R21, R14, RZ ;  /* 0x0000000e150e7210 */ /* 0x000fe20007f7e0ff */
[----:B------:R-:W-:Y:S01]  /*39c80*/  IMAD.HI.U32 R119, R10, R42, R18 ;  /* 0x0000002a0a777227 */ /* 0x000fe200078e0012 */
[----:B------:R-:W-:-:S03]  /*39c90*/  IADD3.X R21, PT, PT, RZ, RZ, RZ, P1, !PT ;  /* 0x000000ffff157210 */ /* 0x000fc60000ffe4ff */
[----:B------:R-:W-:Y:S02]  /*39ca0*/  IMAD.IADD R19, R61, 0x1, R15 ;  /* 0x000000013d137824 */ /* 0x000fe400078e020f */
[----:B------:R-:W-:-:S04]  /*39cb0*/  IMAD.WIDE.U32 R16, R23, R47, R16 ;  /* 0x0000002f17107225 */ /* 0x000fc800078e0010 */
[----:B------:R-:W-:Y:S01]  /*39cc0*/  IMAD.X R15, RZ, RZ, RZ, P3 ;  /* 0x000000ffff0f7224 */ /* 0x000fe200018e06ff */
[----:B------:R-:W-:Y:S01]  /*39cd0*/  IADD3 R12, P1, PT, R19, R16, RZ ;  /* 0x00000010130c7210 */ /* 0x000fe20007f3e0ff */
[----:B------:R-:W-:-:S03]  /*39ce0*/  IMAD.WIDE.U32 R20, R13, R49, R20 ;  /* 0x000000310d147225 */ /* 0x000fc600078e0014 */
[----:B------:R-:W-:Y:S01]  /*39cf0*/  IADD3.X R13, PT, PT, RZ, RZ, RZ, P1, !PT ;  /* 0x000000ffff0d7210 */ /* 0x000fe20000ffe4ff */
[----:B------:R-:W-:-:S04]  /*39d00*/  IMAD.WIDE.U32 R14, R68, R44, R14 ;  /* 0x0000002c440e7225 */ /* 0x000fc800078e000e */
[----:B------:R-:W-:Y:S02]  /*39d10*/  IMAD.IADD R19, R64, 0x1, R119 ;  /* 0x0000000140137824 */ /* 0x000fe400078e0277 */
[----:B------:R-:W-:Y:S02]  /*39d20*/  IMAD.IADD R119, R62, 0x1, R15 ;  /* 0x000000013e777824 */ /* 0x000fe400078e020f */
[----:B------:R-:W-:Y:S01]  /*39d30*/  IMAD.WIDE.U32 R12, R66, R46, R12 ;  /* 0x0000002e420c7225 */ /* 0x000fe200078e000c */
[----:B------:R-:W-:-:S03]  /*39d40*/  IADD3 R14, P1, PT, R19, R14, RZ ;  /* 0x0000000e130e7210 */ /* 0x000fc60007f3e0ff */
[----:B------:R-:W-:Y:S01]  /*39d50*/  IMAD.IADD R17, R59, 0x1, R17 ;  /* 0x000000013b117824 */ /* 0x000fe200078e0211 */
[----:B------:R-:W-:Y:S01]  /*39d60*/  IADD3.X R15, PT, PT, RZ, RZ, RZ, P1, !PT ;  /* 0x000000ffff0f7210 */ /* 0x000fe20000ffe4ff */
[----:B------:R-:W-:Y:S01]  /*39d70*/  IMAD.IADD R19, R41, 0x1, R21 ;  /* 0x0000000129137824 */ /* 0x000fe200078e0215 */
[----:B------:R-:W-:Y:S02]  /*39d80*/  IADD3 R16, P3, PT, R119, R12, RZ ;  /* 0x0000000c77107210 */ /* 0x000fe40007f7e0ff */
[----:B------:R-:W-:Y:S01]  /*39d90*/  IADD3 R12, P1, PT, R17, R20, RZ ;  /* 0x00000014110c7210 */ /* 0x000fe20007f3e0ff */
[----:B------:R-:W-:Y:S01]  /*39da0*/  IMAD.WIDE.U32 R14, R10, R43, R14 ;  /* 0x0000002b0a0e7225 */ /* 0x000fe200078e000e */
[----:B------:R-:W-:-:S03]  /*39db0*/  IADD3 R21, PT, PT, R60, R13, RZ ;  /* 0x0000000d3c157210 */ /* 0x000fc60007ffe0ff */
[----:B------:R-:W-:Y:S01]  /*39dc0*/  IMAD.X R17, RZ, RZ, RZ, P3 ;  /* 0x000000ffff117224 */ /* 0x000fe200018e06ff */
[----:B------:R-:W-:Y:S01]  /*39dd0*/  IADD3 R22, P3, PT, R19, R22, RZ ;  /* 0x0000001613167210 */ /* 0x000fe20007f7e0ff */
[----:B------:R-:W-:Y:S02]  /*39de0*/  IMAD.IADD R19, R63, 0x1, R15 ;  /* 0x000000013f137824 */ /* 0x000fe400078e020f */
[----:B------:R-:W-:Y:S02]  /*39df0*/  HFMA2 R15, -RZ, RZ, 0, 0 ;  /* 0x00000000ff0f7431 */ /* 0x000fe400000001ff */
[----:B------:R-:W-:Y:S02]  /*39e00*/  IMAD.X R13, RZ, RZ, RZ, P1 ;  /* 0x000000ffff0d7224 */ /* 0x000fe400008e06ff */
[----:B------:R-:W-:-:S04]  /*39e10*/  IMAD.WIDE.U32 R16, R68, R45, R16 ;  /* 0x0000002d44107225 */ /* 0x000fc800078e0010 */
[----:B------:R-:W-:Y:S01]  /*39e20*/  IMAD R18, R14, R65, RZ ;  /* 0x000000410e127224 */ /* 0x000fe200078e02ff */
[----:B------:R-:W-:Y:S01]  /*39e30*/  IADD3 R16, P1, PT, R19, R16, RZ ;  /* 0x0000001013107210 */ /* 0x000fe20007f3e0ff */
[----:B------:R-:W-:-:S04]  /*39e40*/  IMAD.WIDE.U32 R12, R23, R48, R12 ;  /* 0x00000030170c7225 */ /* 0x000fc800078e000c */
[----:B------:R-:W-:Y:S01]  /*39e50*/  IMAD.HI.U32 R15, R18, R42, R14 ;  /* 0x0000002a120f7227 */ /* 0x000fe200078e000e */
        /* <DEDUP_REMOVED lines=12> */
[----:B------:R-:W-:Y:S02]  /*39f20*/  IADD3.X R15, PT, PT, RZ, RZ, RZ, P0, !PT ;  /* 0x000000ffff0f7210 */ /* 0x000fe400007fe4ff */
[----:B------:R-:W-:Y:S01]  /*39f30*/  IADD3 R16, P1, PT, R11, R16, RZ ;  /* 0x000000100b107210 */ /* 0x000fe20007f3e0ff */
[----:B------:R-:W-:Y:S01]  /*39f40*/  IMAD.IADD R13, R59, 0x1, R13 ;  /* 0x000000013b0d7824 */ /* 0x000fe200078e020d */
[----:B------:R-:W-:Y:S01]  /*39f50*/  IADD3 R12, P0, PT, R19, R12, RZ ;  /* 0x0000000c130c7210 */ /* 0x000fe20007f1e0ff */
[----:B------:R-:W-:Y:S01]  /*39f60*/  IMAD.WIDE.U32 R14, R23, R49, R14 ;  /* 0x00000031170e7225 */ /* 0x000fe200078e000e */
[----:B------:R-:W-:-:S03]  /*39f70*/  IADD3 R23, PT, PT, R143, R151, RZ ;  /* 0x000000978f177210 */ /* 0x000fc60007ffe0ff */
        /* <DEDUP_REMOVED lines=15> */
[----:B------:R-:W-:Y:S02]  /*3a070*/  IMAD.IADD R19, R41, 0x1, R15 ;  /* 0x0000000129137824 */ /* 0x000fe400078e020f */
[----:B------:R-:W-:Y:S02]  /*3a080*/  IMAD.X R15, RZ, RZ, RZ, P3 ;  /* 0x000000ffff0f7224 */ /* 0x000fe400018e06ff */
[----:B------:R-:W-:Y:S01]  /*3a090*/  IMAD.HI.U32 R11, R78, R42, R16 ;  /* 0x0000002a4e0b7227 */ /* 0x000fe200078e0010 */
[----:B------:R-:W-:-:S03]  /*3a0a0*/  IADD3 R19, P0, PT, R19, R154, RZ ;  /* 0x0000009a13137210 */ /* 0x000fc60007f1e0ff */
[----:B------:R-:W-:-:S04]  /*3a0b0*/  IMAD.WIDE.U32 R20, R81, R149, R20 ;  /* 0x0000009551147225 */ /* 0x000fc800078e0014 */
[----:B------:R-:W-:Y:S01]  /*3a0c0*/  IMAD.X R17, RZ, RZ, RZ, P2 ;  /* 0x000000ffff117224 */ /* 0x000fe200010e06ff */
[----:B------:R-:W-:Y:S01]  /*3a0d0*/  IADD3 R21, PT, PT, R146, R21, RZ ;  /* 0x0000001592157210 */ /* 0x000fe20007ffe0ff */
[----:B------:R-:W-:Y:S02]  /*3a0e0*/  IMAD.X R23, RZ, RZ, RZ, P4 ;  /* 0x000000ffff177224 */ /* 0x000fe400020e06ff */
[----:B------:R-:W-:Y:S01]  /*3a0f0*/  IMAD.WIDE.U32 R14, R66, R48, R14 ;  /* 0x00000030420e7225 */ /* 0x000fe200078e000e */
[----:B------:R-:W-:-:S03]  /*3a100*/  IADD3 R122, P2, PT, R17, R20, RZ ;  /* 0x00000014117a7210 */ /* 0x000fc60007f5e0ff */
[----:B------:R-:W-:Y:S01]  /*3a110*/  IMAD.X R149, RZ, RZ, RZ, P5 ;  /* 0x000000ffff957224 */ /* 0x000fe200028e06ff */
[----:B------:R-:W-:Y:S01]  /*3a120*/  IADD3 R14, P3, PT, R13, R14, RZ ;  /* 0x0000000e0d0e7210 */ /* 0x000fe20007f7e0ff */
[----:B------:R-:W-:-:S04]  /*3a130*/  IMAD.WIDE.U32 R22, R117, R144, R22 ;  /* 0x0000009075167225 */ /* 0x000fc800078e0016 */
[----:B------:R-:W-:Y:S01]  /*3a140*/  IMAD.IADD R20, R58, 0x1, R15 ;  /* 0x000000013a147824 */ /* 0x000fe200078e020f */
[----:B------:R-:W-:Y:S01]  /*3a150*/  IADD3.X R15, PT, PT, RZ, RZ, RZ, P0, !PT ;  /* 0x000000ffff0f7210 */ /* 0x000fe200007fe4ff */
        /* <DEDUP_REMOVED lines=18> */
[----:B------:R-:W-:Y:S02]  /*3a280*/  IMAD.X R19, RZ, RZ, RZ, P2 ;  /* 0x000000ffff137224 */ /* 0x000fe400010e06ff */
        /* <DEDUP_REMOVED lines=13> */
[----:B------:R-:W-:-:S02]  /*3a360*/  IADD3.X R21, PT, PT, RZ, RZ, RZ, P2, !PT ;  /* 0x000000ffff157210 */ /* 0x000fc400017fe4ff */
[----:B------:R-:W-:Y:S01]  /*3a370*/  IADD3 R118, P0, PT, R118, R17, RZ ;  /* 0x0000001176767210 */ /* 0x000fe20007f1e0ff */
[----:B------:R-:W-:Y:S01]  /*3a380*/  IMAD.X R15, RZ, RZ, RZ, P4 ;  /* 0x000000ffff0f7224 */ /* 0x000fe200020e06ff */
[----:B------:R-:W-:Y:S01]  /*3a390*/  IADD3 R148, PT, PT, R69, R149, RZ ;  /* 0x0000009545947210 */ /* 0x000fe20007ffe0ff */
[----:B------:R-:W-:Y:S01]  /*3a3a0*/  IMAD.X R17, RZ, RZ, RZ, P5 ;  /* 0x000000ffff117224 */ /* 0x000fe200028e06ff */
[----:B------:R-:W-:Y:S01]  /*3a3b0*/  IADD3 R19, P6, PT, R19, R118, RZ ;  /* 0x0000007613137210 */ /* 0x000fe20007fde0ff */
[----:B------:R-:W-:Y:S01]  /*3a3c0*/  IMAD.IADD R13, R62, 0x1, R13 ;  /* 0x000000013e0d7824 */ /* 0x000fe200078e020d */
[----:B------:R-:W-:Y:S01]  /*3a3d0*/  IADD3 R22, P1, PT, R148, R23, RZ ;  /* 0x0000001794167210 */ /* 0x000fe20007f3e0ff */
[----:B------:R-:W-:-:S03]  /*3a3e0*/  IMAD.WIDE.U32 R14, R10, R46, R14 ;  /* 0x0000002e0a0e7225 */ /* 0x000fc600078e000e */
[----:B------:R-:W-:Y:S01]  /*3a3f0*/  IADD3.X R23, PT, PT, RZ, RZ, RZ, P1, !PT ;  /* 0x000000ffff177210 */ /* 0x000fe20000ffe4ff */
[----:B------:R-:W-:Y:S01]  /*3a400*/  IMAD.IADD R11, R64, 0x1, R11 ;  /* 0x00000001400b7824 */ /* 0x000fe200078e020b */
[----:B------:R-:W-:Y:S01]  /*3a410*/  IADD3 R14, P2, PT, R13, R14, RZ ;  /* 0x0000000e0d0e7210 */ /* 0x000fe20007f5e0ff */
[----:B------:R-:W-:-:S03]  /*3a420*/  IMAD.WIDE.U32 R16, R68, R48, R16 ;  /* 0x0000003044107225 */ /* 0x000fc600078e0010 */
        /* <DEDUP_REMOVED lines=17> */
[----:B------:R-:W-:Y:S02]  /*3a540*/  IMAD.X R11, RZ, RZ, RZ, P6 ;  /* 0x000000ffff0b7224 */ /* 0x000fe400030e06ff */
[----:B------:R-:W-:-:S03]  /*3a550*/  IMAD.WIDE.U32 R14, R18, R45, R14 ;  /* 0x0000002d120e7225 */ /* 0x000fc600078e000e */
[----:B------:R-:W-:Y:S01]  /*3a560*/  IADD3 R11, P4, PT, R11, R66, RZ ;  /* 0x000000420b0b7210 */ /* 0x000fe20007f9e0ff */
[----:B------:R-:W-:Y:S01]  /*3a570*/  IMAD.WIDE.U32 R20, R68, R49, R20 ;  /* 0x0000003144147225 */ /* 0x000fe200078e0014 */
[----:B------:R-:W-:-:S03]  /*3a580*/  IADD3 R66, P2, PT, R67, R14, RZ ;  /* 0x0000000e43427210 */ /* 0x000fc60007f5e0ff */
[----:B------:R-:W-:Y:S02]  /*3a590*/  IMAD R68, R12, R65, RZ ;  /* 0x000000410c447224 */ /* 0x000fe400078e02ff */
[----:B------:R-:W-:-:S04]  /*3a5a0*/  IMAD.WIDE.U32 R16, R10, R47, R16 ;  /* 0x0000002f0a107225 */ /* 0x000fc800078e0010 */
[----:B------:R-:W-:Y:S02]  /*3a5b0*/  IMAD.MOV.U32 R13, RZ, RZ, RZ ;  /* 0x000000ffff0d7224 */ /* 0x000fe400078e00ff */
[----:B------:R-:W-:Y:S02]  /*3a5c0*/  IMAD.IADD R15, R61, 0x1, R15 ;  /* 0x000000013d0f7824 */ /* 0x000fe400078e020f */
[----:B------:R-:W-:Y:S01]  /*3a5d0*/  IMAD.HI.U32 R119, R68, R42, R12 ;  /* 0x0000002a44777227 */ /* 0x000fe200078e000c */
[----:B------:R-:W-:Y:S02]  /*3a5e0*/  IADD3 R13, PT, PT, R59, R17, RZ ;  /* 0x000000113b0d7210 */ /* 0x000fe40007ffe0ff */
        /* <DEDUP_REMOVED lines=29> */
[----:B------:R-:W-:Y:S01]  /*3a7c0*/  IMAD.WIDE.U32 R16, R10, R49, R16 ;  /* 0x000000310a107225 */ /* 0x000fe200078e0010 */
[----:B------:R-:W-:-:S03]  /*3a7d0*/  IADD3 R19, PT, PT, R63, R67, RZ ;  /* 0x000000433f137210 */ /* 0x000fc60007ffe0ff */
[----:B------:R-:W-:Y:S02]  /*3a7e0*/  IMAD.X R10, RZ, RZ, RZ, P2 ;  /* 0x000000ffff0a7224 */ /* 0x000fe400010e06ff */
[----:B------:R-:W-:-:S04]  /*3a7f0*/  IMAD.WIDE.U32 R14, R18, R47, R14 ;  /* 0x0000002f120e7225 */ /* 0x000fc800078e000e */
[----:B------:R-:W-:Y:S02]  /*3a800*/  IMAD.IADD R13, R61, 0x1, R13 ;  /* 0x000000013d0d7824 */ /* 0x000fe400078e020d */
[----:B------:R-:W-:Y:S01]  /*3a810*/  IMAD.WIDE.U32 R120, R81, R120, R20 ;  /* 0x0000007851787225 */ /* 0x000fe200078e0014 */
[----:B------:R-:W-:Y:S02]  /*3a820*/  IADD3 R21, P3, PT, R10, R11, RZ ;  /* 0x0000000b0a157210 */ /* 0x000fe40007f7e0ff */
[----:B------:R-:W-:Y:S01]  /*3a830*/  IADD3 R10, P6, PT, R19, R12, RZ ;  /* 0x0000000c130a7210 */ /* 0x000fe20007fde0ff */
[----:B------:R-:W-:Y:S01]  /*3a840*/  IMAD.IADD R15, R59, 0x1, R15 ;  /* 0x000000013b0f7824 */ /* 0x000fe200078e020f */
[----:B------:R-:W-:Y:S01]  /*3a850*/  IADD3 R14, P5, PT, R13, R14, RZ ;  /* 0x0000000e0d0e7210 */ /* 0x000fe20007fbe0ff */
[----:B------:R-:W-:Y:S01]  /*3a860*/  IMAD.X R19, RZ, RZ, RZ, P0 ;  /* 0x000000ffff137224 */ /* 0x000fe200000e06ff */
[----:B------:R-:W-:Y:S01]  /*3a870*/  IADD3 R20, PT, PT, R41, R17, RZ ;  /* 0x0000001129147210 */ /* 0x000fe20007ffe0ff */
        /* <DEDUP_REMOVED lines=10> */
[----:B------:R-:W-:Y:S01]  /*3a920*/  IADD3 R22, P0, PT, R22, R19, RZ ;  /* 0x0000001316167210 */ /* 0x000fe20007f1e0ff */
[----:B------:R-:W-:Y:S01]  /*3a930*/  IMAD.WIDE.U32 R16, R18, R48, R12 ;  /* 0x0000003012107225 */ /* 0x000fe200078e000c */
[----:B------:R-:W-:-:S03]  /*3a940*/  IADD3 R13, PT, PT, R62, R11, RZ ;  /* 0x0000000b3e0d7210 */ /* 0x000fc60007ffe0ff */
[----:B------:R-:W-:Y:S01]  /*3a950*/  IMAD.IADD R15, R60, 0x1, R15 ;  /* 0x000000013c0f7824 */ /* 0x000fe200078e020f */
[----:B------:R-:W-:Y:S01]  /*3a960*/  IADD3 R12, P5, PT, R13, R14, RZ ;  /* 0x0000000e0d0c7210 */ /* 0x000fe20007fbe0ff */
[----:B------:R-:W-:-:S03]  /*3a970*/  IMAD.IADD R17, R58, 0x1, R17 ;  /* 0x000000013a117824 */ /* 0x000fc600078e0211 */
[----:B------:R-:W-:Y:S01]  /*3a980*/  IADD3 R14, P6, PT, R15, R16, RZ ;  /* 0x000000100f0e7210 */ /* 0x000fe20007fde0ff */
[----:B------:R-:W-:Y:S01]  /*3a990*/  IMAD.X R13, RZ, RZ, RZ, P5 ;  /* 0x000000ffff0d7224 */ /* 0x000fe200028e06ff */
[----:B------:R-:W-:Y:S01]  /*3a9a0*/  IADD3 R16, P4, PT, R17, R20, RZ ;  /* 0x0000001411107210 */ /* 0x000fe20007f9e0ff */
[----:B------:R-:W-:Y:S01]  /*3a9b0*/  IMAD.X R20, RZ, RZ, RZ, P3 ;  /* 0x000000ffff147224 */ /* 0x000fe200018e06ff */
        /* <DEDUP_REMOVED lines=8> */
[----:B------:R-:W-:Y:S01]  /*3aa40*/  IMAD.WIDE.U32 R16, R18, R49, R16 ;  /* 0x0000003112107225 */ /* 0x000fe200078e0010 */
[----:B------:R-:W-:-:S03]  /*3aa50*/  IADD3 R14, P6, PT, R19, R14, RZ ;  /* 0x0000000e130e7210 */ /* 0x000fc60007fde0ff */
[----:B------:R-:W-:-:S05]  /*3aa60*/  IMAD.IADD R15, R59, 0x1, R15 ;  /* 0x000000013b0f7824 */ /* 0x000fca00078e020f */
[----:B------:R-:W-:Y:S01]  /*3aa70*/  IADD3 R18, P4, PT, R15, R16, RZ ;  /* 0x000000100f127210 */ /* 0x000fe20007f9e0ff */
[----:B------:R-:W-:Y:S01]  /*3aa80*/  IMAD.X R15, RZ, RZ, RZ, P6 ;  /* 0x000000ffff0f7224 */ /* 0x000fe200030e06ff */
[----:B------:R-:W-:-:S03]  /*3aa90*/  IADD3 R16, P2, PT, R69, R118, RZ ;  /* 0x0000007645107210 */ /* 0x000fc60007f5e0ff */
        /* <DEDUP_REMOVED lines=28> */
[----:B------:R-:W-:Y:S01]  /*3ac60*/  IMAD.X R23, RZ, RZ, RZ, P0 ;  /* 0x000000ffff177224 */ /* 0x000fe200000e06ff */
[----:B------:R-:W-:Y:S01]  /*3ac70*/  IADD3 R18, P6, PT, R19, R78, RZ ;  /* 0x0000004e13127210 */ /* 0x000fe20007fde0ff */
[----:B------:R-:W-:Y:S01]  /*3ac80*/  IMAD.X R22, RZ, RZ, RZ, P5 ;  /* 0x000000ffff167224 */ /* 0x000fe200028e06ff */
[----:B------:R-:W-:Y:S01]  /*3ac90*/  IADD3 R21, P4, PT, R21, R20, RZ ;  /* 0x0000001415157210 */ /* 0x000fe20007f9e0ff */
[----:B------:R-:W-:Y:S01]  /*3aca0*/  IMAD.X R67, RZ, RZ, RZ, P1 ;  /* 0x000000ffff437224 */ /* 0x000fe200008e06ff */
[----:B------:R-:W-:Y:S01]  /*3acb0*/  IADD3.X R20, PT, PT, RZ, RZ, RZ, P2, !PT ;  /* 0x000000ffff147210 */ /* 0x000fe200017fe4ff */
[----:B------:R-:W-:Y:S01]  /*3acc0*/  IMAD.X R19, RZ, RZ, RZ, P6 ;  /* 0x000000ffff137224 */ /* 0x000fe200030e06ff */
[----:B------:R-:W-:Y:S01]  /*3acd0*/  IADD3 R22, PT, PT, R22, R80, R23 ;  /* 0x0000005016167210 */ /* 0x000fe20007ffe017 */
[----:B------:R-:W-:Y:S01]  /*3ace0*/  IMAD.X R23, RZ, RZ, RZ, P3 ;  /* 0x000000ffff177224 */ /* 0x000fe200018e06ff */
[----:B------:R-:W-:Y:S01]  /*3acf0*/  IADD3 R20, P6, PT, R20, R21, RZ ;  /* 0x0000001514147210 */ /* 0x000fe20007fde0ff */
[----:B------:R-:W-:-:S02]  /*3ad00*/  IMAD.IADD R21, R41, 0x1, R79 ;  /* 0x0000000129157824 */ /* 0x000fc400078e024f */
[----:B------:R-:W-:Y:S01]  /*3ad10*/  IMAD.WIDE.U32 R18, R68, R48, R18 ;  /* 0x0000003044127225 */ /* 0x000fe200078e0012 */
[----:B------:R-:W-:Y:S02]  /*3ad20*/  IADD3 R22, PT, PT, R23, R22, R67 ;  /* 0x0000001617167210 */ /* 0x000fe40007ffe043 */
[----:B------:R-:W-:Y:S01]  /*3ad30*/  IADD3 R21, P2, PT, R21, R20, RZ ;  /* 0x0000001415157210 */ /* 0x000fe20007f5e0ff */
[----:B------:R-:W-:Y:S01]  /*3ad40*/  IMAD.X R67, RZ, RZ, RZ, P4 ;  /* 0x000000ffff437224 */ /* 0x000fe200020e06ff */
[----:B------:R-:W-:Y:S01]  /*3ad50*/  IADD3 R20, PT, PT, R58, R19, RZ ;  /* 0x000000133a147210 */ /* 0x000fe20007ffe0ff */
[----:B------:R-:W-:Y:S02]  /*3ad60*/  IMAD.X R23, RZ, RZ, RZ, P6 ;  /* 0x000000ffff177224 */ /* 0x000fe400030e06ff */
[----:B------:R-:W-:Y:S01]  /*3ad70*/  IMAD.MOV.U32 R78, RZ, RZ, R18 ;  /* 0x000000ffff4e7224 */ /* 0x000fe200078e0012 */
[----:B------:R-:W-:Y:S02]  /*3ad80*/  IADD3 R20, P0, PT, R20, R21, RZ ;  /* 0x0000001514147210 */ /* 0x000fe40007f1e0ff */
[----:B------:R-:W-:Y:S01]  /*3ad90*/  IADD3 R23, PT, PT, R23, R22, R67 ;  /* 0x0000001617177210 */ /* 0x000fe20007ffe043 */
[----:B------:R-:W-:Y:S01]  /*3ada0*/  IMAD.MOV.U32 R22, RZ, RZ, R66 ;  /* 0x000000ffff167224 */ /* 0x000fe200078e0042 */
[----:B------:R-:W-:-:S02]  /*3adb0*/  IADD3.X R21, PT, PT, RZ, RZ, RZ, P0, !PT ;  /* 0x000000ffff157210 */ /* 0x000fc400007fe4ff */
[----:B------:R-:W-:Y:S02]  /*3adc0*/  IADD3.X R67, PT, PT, RZ, RZ, RZ, P2, !PT ;  /* 0x000000ffff437210 */ /* 0x000fe400017fe4ff */
[----:B------:R-:W-:Y:S01]  /*3add0*/  MOV R66, R10 ;  /* 0x0000000a00427202 */ /* 0x000fe20000000f00 */
[----:B------:R-:W-:-:S04]  /*3ade0*/  IMAD.WIDE.U32 R20, R68, R49, R20 ;  /* 0x0000003144147225 */ /* 0x000fc800078e0014 */
        /* <DEDUP_REMOVED lines=32> */
.L_x_504:
        /* <DEDUP_REMOVED lines=22> */
.L_x_505:
[----:B------:R-:W-:Y:S01]  /*3b150*/  CS2R R80, SRZ ;  /* 0x0000000000507805 */ /* 0x000fe2000001ff00 */
[----:B------:R-:W-:-:S04]  /*3b160*/  IMAD.WIDE.U32 R10, R136, R106, RZ ;  /* 0x0000006a880a7225 */ /* 0x000fc800078e00ff */
[----:B------:R-:W-:Y:S01]  /*3b170*/  HFMA2 R13, -RZ, RZ, 0, 0 ;  /* 0x00000000ff0d7431 */ /* 0x000fe200000001ff */
[----:B------:R-:W-:Y:S02]  /*3b180*/  MOV R117, RZ ;  /* 0x000000ff00757202 */ /* 0x000fe40000000f00 */
[----:B------:R-:W-:Y:S01]  /*3b190*/  CS2R R118, SRZ ;  /* 0x0000000000767805 */ /* 0x000fe2000001ff00 */
        /* <DEDUP_REMOVED lines=24> */
[----:B------:R-:W-:Y:S01]  /*3b320*/  IMAD.WIDE.U32 R14, R121, R43, R14 ;  /* 0x0000002b790e7225 */ /* 0x000fe200078e000e */
[----:B------:R-:W-:Y:S02]  /*3b330*/  MOV R17, RZ ;  /* 0x000000ff00117202 */ /* 0x000fe40000000f00 */
[----:B------:R-:W-:Y:S01]  /*3b340*/  IADD3 R12, P0, PT, R11, R12, RZ ;  /* 0x0000000c0b0c7210 */ /* 0x000fe20007f1e0ff */
[----:B------:R-:W-:Y:S02]  /*3b350*/  HFMA2 R11, -RZ, RZ, 0, 0 ;  /* 0x00000000ff0b7431 */ /* 0x000fe400000001ff */
[----:B------:R-:W-:Y:S02]  /*3b360*/  IMAD.IADD R19, R63, 0x1, R15 ;  /* 0x000000013f137824 */ /* 0x000fe400078e020f */
[----:B------:R-:W-:-:S04]  /*3b370*/  IMAD.WIDE.U32 R16, R104, R136, R16 ;  /* 0x0000008868107225 */ /* 0x000fc800078e0010 */
[----:B------:R-:W-:Y:S01]  /*3b380*/  IMAD.X R13, RZ, RZ, RZ, P0 ;  /* 0x000000ffff0d7224 */ /* 0x000fe200000e06ff */
[----:B------:R-:W-:Y:S01]  /*3b390*/  IADD3 R18, P2, PT, R19, R16, RZ ;  /* 0x0000001013127210 */ /* 0x000fe20007f5e0ff */
[----:B------:R-:W-:Y:S02]  /*3b3a0*/  IMAD.IADD R17, R81, 0x1, R17 ;  /* 0x0000000151117824 */ /* 0x000fe400078e0211 */
[----:B------:R-:W-:-:S04]  /*3b3b0*/  IMAD.WIDE.U32 R10, R106, R140, R10 ;  /* 0x0000008c6a0a7225 */ /* 0x000fc800078e000a */
[----:B------:R-:W-:-:S04]  /*3b3c0*/  IMAD.WIDE.U32 R12, R105, R138, R12 ;  /* 0x0000008a690c7225 */ /* 0x000fc800078e000c */
[----:B------:R-:W-:Y:S01]  /*3b3d0*/  IMAD.IADD R20, R11, 0x1, R119 ;  /* 0x000000010b147824 */ /* 0x000fe200078e0277 */
[----:B------:R-:W-:Y:S01]  /*3b3e0*/  IADD3 R12, P1, PT, R17, R12, RZ ;  /* 0x0000000c110c7210 */ /* 0x000fe20007f3e0ff */
[----:B------:R-:W-:Y:S02]  /*3b3f0*/  IMAD.IADD R11, R117, 0x1, R13 ;  /* 0x00000001750b7824 */ /* 0x000fe400078e020d */
[----:B------:R-:W-:Y:S01]  /*3b400*/  IMAD R120, R14, R65, RZ ;  /* 0x000000410e787224 */ /* 0x000fe200078e02ff */
[----:B------:R-:W-:Y:S01]  /*3b410*/  IADD3.X R13, PT, PT, RZ, RZ, RZ, P1, !PT ;  /* 0x000000ffff0d7210 */ /* 0x000fe20000ffe4ff */
        /* <DEDUP_REMOVED lines=24> */
[----:B------:R-:W-:-:S03]  /*3b5a0*/  IMAD.WIDE.U32 R12, R103, R136, R12 ;  /* 0x00000088670c7225 */ /* 0x000fc600078e000c */
        /* <DEDUP_REMOVED lines=19> */
[----:B------:R-:W-:Y:S01]  /*3b6e0*/  IMAD.X R19, RZ, RZ, RZ, P1 ;  /* 0x000000ffff137224 */ /* 0x000fe200008e06ff */
[----:B------:R-:W-:Y:S01]  /*3b6f0*/  IADD3 R145, PT, PT, R64, R145, RZ ;  /* 0x0000009140917210 */ /* 0x000fe20007ffe0ff */
[----:B------:R-:W-:Y:S01]  /*3b700*/  IMAD.WIDE.U32 R10, R103, R137, R10 ;  /* 0x00000089670a7225 */ /* 0x000fe200078e000a */
[----:B------:R-:W-:-:S03]  /*3b710*/  IADD3 R16, P0, PT, R21, R16, RZ ;  /* 0x0000001015107210 */ /* 0x000fc60007f1e0ff */
[----:B------:R-:W-:Y:S01]  /*3b720*/  IMAD.IADD R143, R61, 0x1, R13 ;  /* 0x000000013d8f7824 */ /* 0x000fe200078e020d */
[----:B------:R-:W-:Y:S01]  /*3b730*/  IADD3.X R17, PT, PT, RZ, RZ, RZ, P0, !PT ;  /* 0x000000ffff117210 */ /* 0x000fe200007fe4ff */
[----:B------:R-:W-:Y:S02]  /*3b740*/  IMAD.X R13, RZ, RZ, RZ, P2 ;  /* 0x000000ffff0d7224 */ /* 0x000fe400010e06ff */
[----:B------:R-:W-:-:S04]  /*3b750*/  IMAD.WIDE.U32 R20, R104, R139, R18 ;  /* 0x0000008b68147225 */ /* 0x000fc800078e0012 */
[----:B------:R-:W-:Y:S02]  /*3b760*/  IMAD.IADD R11, R80, 0x1, R11 ;  /* 0x00000001500b7824 */ /* 0x000fe400078e020b */
[----:B------:R-:W-:-:S03]  /*3b770*/  IMAD.WIDE.U32 R18, R120, R44, R12 ;  /* 0x0000002c78127225 */ /* 0x000fc600078e000c */
[----:B------:R-:W-:Y:S01]  /*3b780*/  IADD3 R12, P1, PT, R11, R20, RZ ;  /* 0x000000140b0c7210 */ /* 0x000fe20007f3e0ff */
[----:B------:R-:W-:Y:S01]  /*3b790*/  IMAD.IADD R11, R84, 0x1, R21 ;  /* 0x00000001540b7824 */ /* 0x000fe200078e0215 */
[----:B------:R-:W-:Y:S01]  /*3b7a0*/  MOV R20, R10 ;  /* 0x0000000a00147202 */ /* 0x000fe20000000f00 */
[----:B------:R-:W-:Y:S01]  /*3b7b0*/  IMAD.WIDE.U32 R16, R105, R141, R16 ;  /* 0x0000008d69107225 */ /* 0x000fe200078e0010 */
[----:B------:R-:W-:-:S03]  /*3b7c0*/  IADD3 R18, P2, PT, R145, R18, RZ ;  /* 0x0000001291127210 */ /* 0x000fc60007f5e0ff */
[----:B------:R-:W-:Y:S01]  /*3b7d0*/  IMAD.MOV.U32 R21, RZ, RZ, RZ ;  /* 0x000000ffff157224 */ /* 0x000fe200078e00ff */
[----:B------:R-:W-:Y:S01]  /*3b7e0*/  IADD3 R10, P0, PT, R11, R16, RZ ;  /* 0x000000100b0a7210 */ /* 0x000fe20007f1e0ff */
[----:B------:R-:W-:Y:S02]  /*3b7f0*/  HFMA2 R11, -RZ, RZ, 0, 0 ;  /* 0x00000000ff0b7431 */ /* 0x000fe400000001ff */
[----:B------:R-:W-:-:S04]  /*3b800*/  IMAD.WIDE.U32 R14, R135, R106, R14 ;  /* 0x0000006a870e7225 */ /* 0x000fc800078e000e */
[----:B------:R-:W-:-:S04]  /*3b810*/  IMAD.WIDE.U32 R20, R102, R136, R20 ;  /* 0x0000008866147225 */ /* 0x000fc800078e0014 */
[----:B------:R-:W-:Y:S01]  /*3b820*/  IMAD.X R13, RZ, RZ, RZ, P1 ;  /* 0x000000ffff0d7224 */ /* 0x000fe200008e06ff */
[----:B------:R-:W-:Y:S01]  /*3b830*/  IADD3 R20, P1, PT, R143, R20, RZ ;  /* 0x000000148f147210 */ /* 0x000fe20007f3e0ff */
[----:B------:R-:W-:Y:S01]  /*3b840*/  IMAD.IADD R145, R62, 0x1, R19 ;  /* 0x000000013e917824 */ /* 0x000fe200078e0213 */
        /* <DEDUP_REMOVED lines=18> */
[----:B------:R-:W-:-:S04]  /*3b970*/  IMAD.WIDE.U32 R14, R105, R142, R14 ;  /* 0x0000008e690e7225 */ /* 0x000fc800078e000e */
[----:B------:R-:W-:Y:S01]  /*3b980*/  IMAD.IADD R145, R63, 0x1, R19 ;  /* 0x000000013f917824 */ /* 0x000fe200078e0213 */
[----:B------:R-:W-:Y:S01]  /*3b990*/  MOV R19, RZ ;  /* 0x000000ff00137202 */ /* 0x000fe20000000f00 */
[----:B------:R-:W-:Y:S02]  /*3b9a0*/  IMAD R106, R18, R65, RZ ;  /* 0x00000041126a7224 */ /* 0x000fe400078e02ff */
[----:B------:R-:W-:Y:S01]  /*3b9b0*/  IMAD.X R13, RZ, RZ, RZ, P1 ;  /* 0x000000ffff0d7224 */ /* 0x000fe200008e06ff */
[----:B------:R-:W-:Y:S01]  /*3b9c0*/  IADD3 R14, P1, PT, R11, R14, RZ ;  /* 0x0000000e0b0e7210 */ /* 0x000fe20007f3e0ff */
[----:B------:R-:W-:Y:S02]  /*3b9d0*/  IMAD.IADD R20, R60, 0x1, R21 ;  /* 0x000000013c147824 */ /* 0x000fe400078e0215 */
[----:B------:R-:W-:-:S04]  /*3b9e0*/  IMAD.HI.U32 R21, R106, R42, R18 ;  /* 0x0000002a6a157227 */ /* 0x000fc800078e0012 */
[----:B------:R-:W-:-:S04]  /*3b9f0*/  IMAD.WIDE.U32 R12, R102, R137, R12 ;  /* 0x00000089660c7225 */ /* 0x000fc800078e000c */
[----:B------:R-:W-:Y:S01]  /*3ba00*/  IMAD.IADD R18, R83, 0x1, R15 ;  /* 0x0000000153127824 */ /* 0x000fe200078e020f */
[----:B------:R-:W-:Y:S01]  /*3ba10*/  IADD3.X R15, PT, PT, RZ, RZ, RZ, P1, !PT ;  /* 0x000000ffff0f7210 */ /* 0x000fe20000ffe4ff */
[----:B------:R-:W-:-:S04]  /*3ba20*/  IMAD.WIDE.U32 R16, R103, R139, R16 ;  /* 0x0000008b67107225 */ /* 0x000fc800078e0010 */
        /* <DEDUP_REMOVED lines=15> */
[----:B------:R-:W-:-:S04]  /*3bb20*/  IMAD.WIDE.U32 R18, R135, R105, R18 ;  /* 0x0000006987127225 */ /* 0x000fc800078e0012 */
[----:B------:R-:W-:Y:S01]  /*3bb30*/  HFMA2 R105, -RZ, RZ, 0, 0 ;  /* 0x00000000ff697431 */ /* 0x000fe200000001ff */
[----:B------:R-:W-:Y:S01]  /*3bb40*/  IADD3.X R11, PT, PT, RZ, RZ, RZ, P0, !PT ;  /* 0x000000ffff0b7210 */ /* 0x000fe200007fe4ff */
[----:B------:R-:W-:Y:S02]  /*3bb50*/  IMAD.IADD R15, R118, 0x1, R15 ;  /* 0x00000001760f7824 */ /* 0x000fe400078e020f */
[----:B------:R-:W-:Y:S02]  /*3bb60*/  IMAD.IADD R13, R81, 0x1, R13 ;  /* 0x00000001510d7824 */ /* 0x000fe400078e020d */
[----:B------:R-:W-:Y:S01]  /*3bb70*/  IMAD.WIDE.U32 R16, R102, R138, R16 ;  /* 0x0000008a66107225 */ /* 0x000fe200078e0010 */
[----:B------:R-:W-:-:S03]  /*3bb80*/  IADD3 R18, P0, PT, R15, R18, RZ ;  /* 0x000000120f127210 */ /* 0x000fc60007f1e0ff */
[----:B------:R-:W-:Y:S01]  /*3bb90*/  IMAD.X R15, RZ, RZ, RZ, P1 ;  /* 0x000000ffff0f7224 */ /* 0x000fe200008e06ff */
[----:B------:R-:W-:Y:S01]  /*3bba0*/  IADD3 R16, P2, PT, R13, R16, RZ ;  /* 0x000000100d107210 */ /* 0x000fe20007f5e0ff */
[----:B------:R-:W-:Y:S01]  /*3bbb0*/  IMAD.X R13, RZ, RZ, RZ, P3 ;  /* 0x000000ffff0d7224 */ /* 0x000fe200018e06ff */
[----:B------:R-:W-:Y:S01]  /*3bbc0*/  IADD3 R17, PT, PT, R117, R17, RZ ;  /* 0x0000001175117210 */ /* 0x000fe20007ffe0ff */
[----:B------:R-:W-:Y:S02]  /*3bbd0*/  IMAD.IADD R20, R19, 0x1, R105 ;  /* 0x0000000113147824 */ /* 0x000fe400078e0269 */
[----:B------:R-:W-:Y:S02]  /*3bbe0*/  IMAD.IADD R21, R64, 0x1, R21 ;  /* 0x0000000140157824 */ /* 0x000fe400078e0215 */
[----:B------:R-:W-:-:S04]  /*3bbf0*/  IMAD.WIDE.U32 R10, R122, R44, R10 ;  /* 0x0000002c7a0a7225 */ /* 0x000fc800078e000a */
[----:B------:R-:W-:Y:S01]  /*3bc00*/  IMAD.X R19, RZ, RZ, RZ, P0 ;  /* 0x000000ffff137224 */ /* 0x000fe200000e06ff */
        /* <DEDUP_REMOVED lines=19> */
[----:B------:R-:W-:-:S04]  /*3bd40*/  IMAD.WIDE.U32 R14, R102, R139, R14 ;  /* 0x0000008b660e7225 */ /* 0x000fc800078e000e */
[----:B------:R-:W-:-:S04]  /*3bd50*/  IMAD.WIDE.U32 R12, R120, R46, R12 ;  /* 0x0000002e780c7225 */ /* 0x000fc800078e000c */
[----:B------:R-:W-:Y:S01]  /*3bd60*/  IMAD.IADD R17, R80, 0x1, R17 ;  /* 0x0000000150117824 */ /* 0x000fe200078e0211 */
[----:B------:R-:W-:Y:S01]  /*3bd70*/  IADD3 R12, P4, PT, R21, R12, RZ ;  /* 0x0000000c150c7210 */ /* 0x000fe20007f9e0ff */
[----:B------:R-:W-:Y:S01]  /*3bd80*/  IMAD.IADD R144, R63, 0x1, R11 ;  /* 0x000000013f907824 */ /* 0x000fe200078e020b */
[----:B------:R-:W-:Y:S01]  /*3bd90*/  IADD3.X R21, PT, PT, RZ, RZ, RZ, P0, !PT ;  /* 0x000000ffff157210 */ /* 0x000fe200007fe4ff */
[----:B------:R-:W-:Y:S01]  /*3bda0*/  IMAD.IADD R15, R84, 0x1, R15 ;  /* 0x00000001540f7824 */ /* 0x000fe200078e020f */
[----:B------:R-:W-:Y:S01]  /*3bdb0*/  IADD3 R14, P3, PT, R17, R14, RZ ;  /* 0x0000000e110e7210 */ /* 0x000fe20007f7e0ff */
[----:B------:R-:W-:Y:S02]  /*3bdc0*/  IMAD R105, R10, R65, RZ ;  /* 0x000000410a697224 */ /* 0x000fe400078e02ff */
[----:B------:R-:W-:Y:S02]  /*3bdd0*/  IMAD.MOV.U32 R11, RZ, RZ, RZ ;  /* 0x000000ffff0b7224 */ /* 0x000fe400078e00ff */
[----:B------:R-:W-:-:S04]  /*3bde0*/  IMAD.WIDE.U32 R18, R103, R141, R18 ;  /* 0x0000008d67127225 */ /* 0x000fc800078e0012 */
[----:B------:R-:W-:Y:S02]  /*3bdf0*/  IMAD.MOV.U32 R17, RZ, RZ, RZ ;  /* 0x000000ffff117224 */ /* 0x000fe400078e00ff */
[----:B------:R-:W-:Y:S01]  /*3be00*/  IMAD.HI.U32 R146, R105, R42, R10 ;  /* 0x0000002a69927227 */ /* 0x000fe200078e000a */
[----:B------:R-:W-:Y:S02]  /*3be10*/  IADD3 R10, P2, PT, R15, R18, RZ ;  /* 0x000000120f0a7210 */ /* 0x000fe40007f5e0ff */
[----:B------:R-:W-:Y:S01]  /*3be20*/  IADD3.X R15, PT, PT, RZ, RZ, RZ, P3, !PT ;  /* 0x000000ffff0f7210 */ /* 0x000fe20001ffe4ff */
[----:B------:R-:W-:-:S04]  /*3be30*/  IMAD.WIDE.U32 R16, R100, R136, R16 ;  /* 0x0000008864107225 */ /* 0x000fc800078e0010 */
[----:B------:R-:W-:Y:S01]  /*3be40*/  IMAD.WIDE.U32 R20, R135, R104, R20 ;  /* 0x0000006887147225 */ /* 0x000fe200078e0014 */
[----:B------:R-:W-:-:S03]  /*3be50*/  IADD3 R16, P3, PT, R145, R16, RZ ;  /* 0x0000001091107210 */ /* 0x000fc60007f7e0ff */
[----:B------:R-:W-:Y:S02]  /*3be60*/  IMAD.IADD R19, R118, 0x1, R19 ;  /* 0x0000000176137824 */ /* 0x000fe400078e0213 */
[----:B------:R-:W-:Y:S01]  /*3be70*/  IMAD.IADD R143, R60, 0x1, R13 ;  /* 0x000000013c8f7824 */ /* 0x000fe200078e020d */
[----:B------:R-:W-:Y:S01]  /*3be80*/  IADD3.X R13, PT, PT, RZ, RZ, RZ, P4, !PT ;  /* 0x000000ffff0d7210 */ /* 0x000fe200027fe4ff */
[----:B------:R-:W-:Y:S01]  /*3be90*/  IMAD.IADD R17, R81, 0x1, R17 ;  /* 0x0000000151117824 */ /* 0x000fe200078e0211 */
[----:B------:R-:W-:Y:S01]  /*3bea0*/  IADD3 R20, P1, PT, R19, R20, RZ ;  /* 0x0000001413147210 */ /* 0x000fe20007f3e0ff */
[----:B------:R-:W-:Y:S02]  /*3beb0*/  IMAD.MOV.U32 R11, RZ, RZ, RZ ;  /* 0x000000ffff0b7224 */ /* 0x000fe400078e00ff */
[----:B------:R-:W-:-:S04]  /*3bec0*/  IMAD.WIDE.U32 R14, R101, R138, R14 ;  /* 0x0000008a650e7225 */ /* 0x000fc800078e000e */
[----:B------:R-:W-:Y:S01]  /*3bed0*/  IMAD.IADD R18, R21, 0x1, R11 ;  /* 0x0000000115127824 */ /* 0x000fe200078e020b */
[----:B------:R-:W-:Y:S01]  /*3bee0*/  IADD3 R14, P0, PT, R17, R14, RZ ;  /* 0x0000000e110e7210 */ /* 0x000fe20007f1e0ff */
[----:B------:R-:W-:Y:S01]  /*3bef0*/  IMAD.WIDE.U32 R12, R122, R45, R12 ;  /* 0x0000002d7a0c7225 */ /* 0x000fe200078e000c */
[----:B------:R-:W-:Y:S02]  /*3bf00*/  IADD3.X R21, PT, PT, RZ, RZ, RZ, P1, !PT ;  /* 0x000000ffff157210 */ /* 0x000fe40000ffe4ff */
[----:B------:R-:W-:Y:S01]  /*3bf10*/  IADD3.X R11, PT, PT, RZ, RZ, RZ, P2, !PT ;  /* 0x000000ffff0b7210 */ /* 0x000fe200017fe4ff */
[----:B------:R-:W-:Y:S01]  /*3bf20*/  IMAD.X R17, RZ, RZ, RZ, P3 ;  /* 0x000000ffff117224 */ /* 0x000fe200018e06ff */
[----:B------:R-:W-:Y:S01]  /*3bf30*/  IADD3 R144, P2, PT, R144, R12, RZ ;  /* 0x0000000c90907210 */ /* 0x000fe20007f5e0ff */
[----:B------:R-:W-:-:S04]  /*3bf40*/  IMAD.WIDE.U32 R20, R103, R142, R20 ;  /* 0x0000008e67147225 */ /* 0x000fc800078e0014 */
[----:B------:R-:W-:-:S04]  /*3bf50*/  IMAD.WIDE.U32 R16, R121, R48, R16 ;  /* 0x0000003079107225 */ /* 0x000fc800078e0010 */
[----:B------:R-:W-:Y:S01]  /*3bf60*/  IMAD.IADD R15, R117, 0x1, R15 ;  /* 0x00000001750f7824 */ /* 0x000fe200078e020f */
[----:B------:R-:W-:Y:S01]  /*3bf70*/  IADD3 R12, P4, PT, R143, R16, RZ ;  /* 0x000000108f0c7210 */ /* 0x000fe20007f9e0ff */
[----:B------:R-:W-:-:S04]  /*3bf80*/  IMAD.WIDE.U32 R10, R102, R140, R10 ;  /* 0x0000008c660a7225 */ /* 0x000fc800078e000a */
[----:B------:R-:W-:Y:S01]  /*3bf90*/  IMAD.IADD R104, R58, 0x1, R17 ;  /* 0x000000013a687824 */ /* 0x000fe200078e0211 */
        /* <DEDUP_REMOVED lines=13> */
[----:B------:R-:W-:-:S04]  /*3c070*/  IMAD.WIDE.U32 R10, R101, R139, R10 ;  /* 0x0000008b650a7225 */ /* 0x000fc800078e000a */
[----:B------:R-:W-:Y:S01]  /*3c080*/  IMAD.IADD R17, R80, 0x1, R15 ;  /* 0x0000000150117824 */ /* 0x000fe200078e020f */
[----:B------:R-:W-:Y:S01]  /*3c090*/  IADD3 R143, PT, PT, R84, R11, RZ ;  /* 0x0000000b548f7210 */ /* 0x000fe20007ffe0ff */
[----:B------:R-:W-:Y:S02]  /*3c0a0*/  IMAD.IADD R19, R61, 0x1, R13 ;  /* 0x000000013d137824 */ /* 0x000fe400078e020d */
        /* <DEDUP_REMOVED lines=8> */
[----:B------:R-:W-:Y:S01]  /*3c130*/  IMAD.WIDE.U32 R14, R107, R136, R14 ;  /* 0x000000886b0e7225 */ /* 0x000fe200078e000e */
[----:B------:R-:W-:Y:S02]  /*3c140*/  IADD3 R21, PT, PT, R118, R21, RZ ;  /* 0x0000001576157210 */ /* 0x000fe40007ffe0ff */
[----:B------:R-:W-:Y:S01]  /*3c150*/  IADD3 R20, P2, PT, R143, R20, RZ ;  /* 0x000000148f147210 */ /* 0x000fe20007f5e0ff */
        /* <DEDUP_REMOVED lines=9> */
[----:B------:R-:W-:Y:S01]  /*3c1f0*/  IADD3.X R15, PT, PT, RZ, RZ, RZ, P4, !PT ;  /* 0x000000ffff0f7210 */ /* 0x000fe200027fe4ff */
[----:B------:R-:W-:-:S03]  /*3c200*/  IMAD.WIDE.U32 R12, R122, R46, R12 ;  /* 0x0000002e7a0c7225 */ /* 0x000fc600078e000c */
[----:B------:R-:W-:Y:S01]  /*3c210*/  IADD3 R10, P3, PT, R19, R10, RZ ;  /* 0x0000000a130a7210 */ /* 0x000fe20007f7e0ff */
[----:B------:R-:W-:Y:S01]  /*3c220*/  IMAD.IADD R11, R117, 0x1, R11 ;  /* 0x00000001750b7824 */ /* 0x000fe200078e020b */
        /* <DEDUP_REMOVED lines=12> */
[----:B------:R-:W-:Y:S01]  /*3c2f0*/  IMAD.IADD R21, R119, 0x1, R21 ;  /* 0x0000000177157824 */ /* 0x000fe200078e0215 */
[----:B------:R-:W-:Y:S01]  /*3c300*/  IADD3 R121, PT, PT, R63, R19, RZ ;  /* 0x000000133f797210 */ /* 0x000fe20007ffe0ff */
[----:B------:R-:W-:Y:S01]  /*3c310*/  IMAD.WIDE.U32 R10, R107, R137, R10 ;  /* 0x000000896b0a7225 */ /* 0x000fe200078e000a */
[----:B------:R-:W-:Y:S02]  /*3c320*/  IADD3.X R137, PT, PT, RZ, RZ, RZ, P1, !PT ;  /* 0x000000ffff897210 */ /* 0x000fe40000ffe4ff */
[----:B------:R-:W-:Y:S01]  /*3c330*/  IADD3 R16, P3, PT, R21, R16, RZ ;  /* 0x0000001015107210 */ /* 0x000fe20007f7e0ff */
[----:B------:R-:W-:Y:S02]  /*3c340*/  IMAD.IADD R104, R60, 0x1, R13 ;  /* 0x000000013c687824 */ /* 0x000fe400078e020d */
[----:B------:R-:W-:Y:S02]  /*3c350*/  IMAD R103, R18, R65, RZ ;  /* 0x0000004112677224 */ /* 0x000fe400078e02ff */
[----:B------:R-:W-:-:S02]  /*3c360*/  IMAD.MOV.U32 R19, RZ, RZ, RZ ;  /* 0x000000ffff137224 */ /* 0x000fc400078e00ff */
[----:B------:R-:W-:Y:S02]  /*3c370*/  IMAD.X R13, RZ, RZ, RZ, P0 ;  /* 0x000000ffff0d7224 */ /* 0x000fe400000e06ff */
[----:B------:R-:W-:Y:S02]  /*3c380*/  IMAD.IADD R15, R41, 0x1, R15 ;  /* 0x00000001290f7824 */ /* 0x000fe400078e020f */
[----:B------:R-:W-:Y:S01]  /*3c390*/  IMAD.X R145, RZ, RZ, RZ, P2 ;  /* 0x000000ffff917224 */ /* 0x000fe200010e06ff */
[----:B------:R-:W-:Y:S01]  /*3c3a0*/  IADD3 R14, P2, PT, R14, R81, RZ ;  /* 0x000000510e0e7210 */ /* 0x000fe20007f5e0ff */
[----:B------:R-:W-:-:S04]  /*3c3b0*/  IMAD.WIDE.U32 R136, R120, R48, R136 ;  /* 0x0000003078887225 */ /* 0x000fc800078e0088 */
[----:B------:R-:W-:-:S04]  /*3c3c0*/  IMAD.HI.U32 R18, R103, R42, R18 ;  /* 0x0000002a67127227 */ /* 0x000fc800078e0012 */
[----:B------:R-:W-:-:S04]  /*3c3d0*/  IMAD.WIDE.U32 R12, R100, R139, R12 ;  /* 0x0000008b640c7225 */ /* 0x000fc800078e000c */
[----:B------:R-:W-:Y:S01]  /*3c3e0*/  IMAD.X R17, RZ, RZ, RZ, P3 ;  /* 0x000000ffff117224 */ /* 0x000fe200018e06ff */
[----:B------:R-:W-:Y:S01]  /*3c3f0*/  IADD3 R13, PT, PT, R84, R13, RZ ;  /* 0x0000000d540d7210 */ /* 0x000fe20007ffe0ff */
[----:B------:R-:W-:-:S04]  /*3c400*/  IMAD.WIDE.U32 R144, R106, R45, R144 ;  /* 0x0000002d6a907225 */ /* 0x000fc800078e0090 */
[----:B------:R-:W-:Y:S01]  /*3c410*/  IMAD.IADD R19, R80, 0x1, R11 ;  /* 0x0000000150137824 */ /* 0x000fe200078e020b */
[----:B------:R-:W-:Y:S01]  /*3c420*/  IADD3 R11, P0, PT, R15, R10, RZ ;  /* 0x0000000a0f0b7210 */ /* 0x000fe20007f1e0ff */
[----:B------:R-:W-:Y:S01]  /*3c430*/  IMAD.X R15, RZ, RZ, RZ, P2 ;  /* 0x000000ffff0f7224 */ /* 0x000fe200010e06ff */
[----:B------:R-:W-:Y:S01]  /*3c440*/  IADD3 R20, P2, PT, R104, R136, RZ ;  /* 0x0000008868147210 */ /* 0x000fe20007f5e0ff */
[----:B------:R-:W-:Y:S01]  /*3c450*/  IMAD.WIDE.U32 R16, R101, R141, R16 ;  /* 0x0000008d65107225 */ /* 0x000fe200078e0010 */
[----:B------:R-:W-:Y:S02]  /*3c460*/  IADD3 R10, P1, PT, R121, R144, RZ ;  /* 0x00000090790a7210 */ /* 0x000fe40007f3e0ff */
        /* <DEDUP_REMOVED lines=8> */
[----:B------:R-:W-:Y:S01]  /*3c4f0*/  IMAD.MOV.U32 R19, RZ, RZ, RZ ;  /* 0x000000ffff137224 */ /* 0x000fe200078e00ff */
[----:B------:R-:W-:Y:S01]  /*3c500*/  IADD3.X R81, PT, PT, RZ, RZ, RZ, P0, !PT ;  /* 0x000000ffff517210 */ /* 0x000fe200007fe4ff */
        /* <DEDUP_REMOVED lines=36> */
[----:B------:R-:W-:Y:S01]  /*3c750*/  IADD3.X R19, PT, PT, RZ, RZ, RZ, P5, !PT ;  /* 0x000000ffff137210 */ /* 0x000fe20002ffe4ff */
[----:B------:R-:W-:Y:S02]  /*3c760*/  IMAD.IADD R13, R60, 0x1, R13 ;  /* 0x000000013c0d7824 */ /* 0x000fe400078e020d */
[----:B------:R-:W-:Y:S02]  /*3c770*/  IMAD R20, R10, R65, RZ ;  /* 0x000000410a147224 */ /* 0x000fe400078e02ff */
[----:B------:R-:W-:-:S02]  /*3c780*/  IMAD.MOV.U32 R11, RZ, RZ, RZ ;  /* 0x000000ffff0b7224 */ /* 0x000fc400078e00ff */
[----:B------:R-:W-:-:S04]  /*3c790*/  IMAD.WIDE.U32 R16, R122, R48, R16 ;  /* 0x000000307a107225 */ /* 0x000fc800078e0010 */
[----:B------:R-:W-:-:S04]  /*3c7a0*/  IMAD.WIDE.U32 R80, R107, R139, R80 ;  /* 0x0000008b6b507225 */ /* 0x000fc800078e0050 */
[----:B------:R-:W-:Y:S02]  /*3c7b0*/  IMAD.X R15, RZ, RZ, RZ, P4 ;  /* 0x000000ffff0f7224 */ /* 0x000fe400020e06ff */
[----:B------:R-:W-:Y:S01]  /*3c7c0*/  IMAD.HI.U32 R21, R20, R42, R10 ;  /* 0x0000002a14157227 */ /* 0x000fe200078e000a */
[----:B------:R-:W-:Y:S02]  /*3c7d0*/  IADD3 R10, P3, PT, R13, R16, RZ ;  /* 0x000000100d0a7210 */ /* 0x000fe40007f7e0ff */
[----:B------:R-:W-:Y:S01]  /*3c7e0*/  IADD3.X R11, PT, PT, RZ, RZ, RZ, P1, !PT ;  /* 0x000000ffff0b7210 */ /* 0x000fe20000ffe4ff */
[----:B------:R-:W-:Y:S01]  /*3c7f0*/  IMAD.IADD R121, R84, 0x1, R81 ;  /* 0x0000000154797824 */ /* 0x000fe200078e0251 */
[----:B------:R-:W-:Y:S01]  /*3c800*/  IADD3.X R13, PT, PT, RZ, RZ, RZ, P2, !PT ;  /* 0x000000ffff0d7210 */ /* 0x000fe200017fe4ff */
[----:B------:R-:W-:Y:S01]  /*3c810*/  IMAD.WIDE.U32 R14, R100, R141, R14 ;  /* 0x0000008d640e7225 */ /* 0x000fe200078e000e */
[----:B------:R-:W-:-:S03]  /*3c820*/  IADD3 R80, P1, PT, R11, R80, RZ ;  /* 0x000000500b507210 */ /* 0x000fc60007f3e0ff */
[----:B------:R-:W-:Y:S01]  /*3c830*/  IMAD.IADD R17, R58, 0x1, R17 ;  /* 0x000000013a117824 */ /* 0x000fe200078e0211 */
[----:B------:R-:W-:Y:S01]  /*3c840*/  IADD3 R16, P4, PT, R121, R14, RZ ;  /* 0x0000000e79107210 */ /* 0x000fe20007f9e0ff */
[----:B------:R-:W-:-:S03]  /*3c850*/  IMAD.WIDE.U32 R18, R135, R101, R18 ;  /* 0x0000006587127225 */ /* 0x000fc600078e0012 */
[----:B------:R-:W-:Y:S01]  /*3c860*/  IADD3 R14, P6, PT, R17, R102, RZ ;  /* 0x00000066110e7210 */ /* 0x000fe20007fde0ff */
[----:B------:R-:W-:Y:S02]  /*3c870*/  IMAD.IADD R15, R118, 0x1, R15 ;  /* 0x00000001760f7824 */ /* 0x000fe400078e020f */
[----:B------:R-:W-:-:S04]  /*3c880*/  IMAD.WIDE.U32 R12, R105, R45, R12 ;  /* 0x0000002d690c7225 */ /* 0x000fc800078e000c */
        /* <DEDUP_REMOVED lines=11> */
[----:B------:R-:W-:Y:S01]  /*3c940*/  IMAD.MOV.U32 R101, RZ, RZ, RZ ;  /* 0x000000ffff657224 */ /* 0x000fe200078e00ff */
[----:B------:R-:W-:Y:S01]  /*3c950*/  MOV R117, RZ ;  /* 0x000000ff00757202 */ /* 0x000fe20000000f00 */
[----:B------:R-:W-:-:S03]  /*3c960*/  IMAD.WIDE.U32 R16, R107, R140, R16 ;  /* 0x0000008c6b107225 */ /* 0x000fc600078e0010 */
[----:B------:R-:W-:Y:S01]  /*3c970*/  IADD3 R101, PT, PT, R19, R101, RZ ;  /* 0x0000006513657210 */ /* 0x000fe20007ffe0ff */
[----:B------:R-:W-:-:S04]  /*3c980*/  IMAD.WIDE.U32 R14, R122, R49, R14 ;  /* 0x000000317a0e7225 */ /* 0x000fc800078e000e */
[----:B------:R-:W-:Y:S01]  /*3c990*/  IMAD.X R13, RZ, RZ, RZ, P1 ;  /* 0x000000ffff0d7224 */ /* 0x000fe200008e06ff */
[----:B------:R-:W-:Y:S01]  /*3c9a0*/  IADD3 R80, PT, PT, R41, R15, RZ ;  /* 0x0000000f29507210 */ /* 0x000fe20007ffe0ff */
        /* <DEDUP_REMOVED lines=19> */
[----:B------:R-:W-:Y:S01]  /*3cae0*/  IMAD.IADD R13, R62, 0x1, R13 ;  /* 0x000000013e0d7824 */ /* 0x000fe200078e020d */
[----:B------:R-:W-:Y:S01]  /*3caf0*/  IADD3.X R84, PT, PT, RZ, RZ, RZ, P4, !PT ;  /* 0x000000ffff547210 */ /* 0x000fe200027fe4ff */
[----:B------:R-:W-:-:S02]  /*3cb00*/  IMAD.IADD R18, R83, 0x1, R19 ;  /* 0x0000000153127824 */ /* 0x000fc400078e0213 */
[----:B------:R-:W-:Y:S01]  /*3cb10*/  IMAD.WIDE.U32 R16, R107, R141, R16 ;  /* 0x0000008d6b107225 */ /* 0x000fe200078e0010 */
[----:B------:R-:W-:Y:S02]  /*3cb20*/  IADD3 R10, P1, PT, R13, R10, RZ ;  /* 0x0000000a0d0a7210 */ /* 0x000fe40007f3e0ff */
[----:B------:R-:W-:Y:S01]  /*3cb30*/  IADD3 R18, P5, PT, R18, R101, RZ ;  /* 0x0000006512127210 */ /* 0x000fe20007fbe0ff */
[----:B------:R-:W-:Y:S02]  /*3cb40*/  IMAD.X R13, RZ, RZ, RZ, P0 ;  /* 0x000000ffff0d7224 */ /* 0x000fe400000e06ff */
        /* <DEDUP_REMOVED lines=8> */
[----:B------:R-:W-:Y:S02]  /*3cbd0*/  IMAD.IADD R15, R58, 0x1, R15 ;  /* 0x000000013a0f7824 */ /* 0x000fe400078e020f */
[----:B------:R-:W-:Y:S01]  /*3cbe0*/  IMAD.X R11, RZ, RZ, RZ, P1 ;  /* 0x000000ffff0b7224 */ /* 0x000fe200008e06ff */
[----:B------:R-:W-:Y:S01]  /*3cbf0*/  IADD3 R17, P1, PT, R17, R16, RZ ;  /* 0x0000001011117210 */ /* 0x000fe20007f3e0ff */
[----:B------:R-:W-:Y:S01]  /*3cc00*/  IMAD.WIDE.U32 R12, R20, R43, R12 ;  /* 0x0000002b140c7225 */ /* 0x000fe200078e000c */
[----:B------:R-:W-:Y:S02]  /*3cc10*/  IADD3 R16, P3, PT, R15, R80, RZ ;  /* 0x000000500f107210 */ /* 0x000fe40007f7e0ff */
[----:B------:R-:W-:Y:S01]  /*3cc20*/  IADD3 R84, P4, PT, R84, R17, RZ ;  /* 0x0000001154547210 */ /* 0x000fe20007f9e0ff */
[----:B------:R-:W-:-:S04]  /*3cc30*/  IMAD.WIDE.U32 R18, R135, R100, R18 ;  /* 0x0000006487127225 */ /* 0x000fc800078e0012 */
[----:B------:R-:W-:Y:S01]  /*3cc40*/  IMAD.WIDE.U32 R10, R103, R45, R10 ;  /* 0x0000002d670a7225 */ /* 0x000fe200078e000a */
[----:B------:R-:W-:-:S03]  /*3cc50*/  IADD3 R80, P2, PT, R81, R18, RZ ;  /* 0x0000001251507210 */ /* 0x000fc60007f5e0ff */
[----:B------:R-:W-:Y:S01]  /*3cc60*/  IMAD.IADD R13, R63, 0x1, R13 ;  /* 0x000000013f0d7824 */ /* 0x000fe200078e020d */
[----:B------:R-:W-:Y:S01]  /*3cc70*/  IADD3 R11, PT, PT, R61, R11, RZ ;  /* 0x0000000b3d0b7210 */ /* 0x000fe20007ffe0ff */
[----:B------:R-:W-:Y:S01]  /*3cc80*/  IMAD.X R15, RZ, RZ, RZ, P5 ;  /* 0x000000ffff0f7224 */ /* 0x000fe200028e06ff */
[----:B------:R-:W-:Y:S01]  /*3cc90*/  IADD3.X R81, PT, PT, RZ, RZ, RZ, P2, !PT ;  /* 0x000000ffff517210 */ /* 0x000fe200017fe4ff */
[----:B------:R-:W-:Y:S01]  /*3cca0*/  IMAD R18, R12, R65, RZ ;  /* 0x000000410c127224 */ /* 0x000fe200078e02ff */
[----:B------:R-:W-:Y:S01]  /*3ccb0*/  IADD3 R10, P5, PT, R13, R10, RZ ;  /* 0x0000000a0d0a7210 */ /* 0x000fe20007fbe0ff */
[----:B------:R-:W-:Y:S02]  /*3ccc0*/  IMAD.X R17, RZ, RZ, RZ, P3 ;  /* 0x000000ffff117224 */ /* 0x000fe400018e06ff */
[----:B------:R-:W-:Y:S02]  /*3ccd0*/  IMAD.MOV.U32 R13, RZ, RZ, RZ ;  /* 0x000000ffff0d7224 */ /* 0x000fe400078e00ff */
[----:B------:R-:W-:-:S04]  /*3cce0*/  IMAD.WIDE.U32 R14, R105, R47, R14 ;  /* 0x0000002f690e7225 */ /* 0x000fc800078e000e */
[----:B------:R-:W-:Y:S01]  /*3ccf0*/  IMAD.HI.U32 R101, R18, R42, R12 ;  /* 0x0000002a12657227 */ /* 0x000fe200078e000c */
[----:B------:R-:W-:-:S03]  /*3cd00*/  IADD3 R12, P3, PT, R11, R14, RZ ;  /* 0x0000000e0b0c7210 */ /* 0x000fc60007f7e0ff */
[----:B------:R-:W-:-:S04]  /*3cd10*/  IMAD.WIDE.U32 R16, R106, R49, R16 ;  /* 0x000000316a107225 */ /* 0x000fc800078e0010 */
[----:B------:R-:W-:Y:S02]  /*3cd20*/  IMAD.IADD R15, R59, 0x1, R15 ;  /* 0x000000013b0f7824 */ /* 0x000fe400078e020f */
[----:B------:R-:W-:Y:S02]  /*3cd30*/  IMAD.X R11, RZ, RZ, RZ, P5 ;  /* 0x000000ffff0b7224 */ /* 0x000fe400028e06ff */
        /* <DEDUP_REMOVED lines=8> */
[----:B------:R-:W-:Y:S02]  /*3cdc0*/  IMAD.IADD R11, R62, 0x1, R11 ;  /* 0x000000013e0b7824 */ /* 0x000fe400078e020b */
        /* <DEDUP_REMOVED lines=64> */
[----:B------:R-:W-:Y:S01]  /*3d1d0*/  IMAD.WIDE.U32 R16, R18, R46, R16 ;  /* 0x0000002e12107225 */ /* 0x000fe200078e0010 */
[----:B------:R-:W-:-:S02]  /*3d1e0*/  IADD3 R84, P4, PT, R84, R21, RZ ;  /* 0x0000001554547210 */ /* 0x000fc40007f9e0ff */
[----:B------:R-:W-:Y:S01]  /*3d1f0*/  IADD3.X R21, PT, PT, RZ, RZ, RZ, P0, !PT ;  /* 0x000000ffff157210 */ /* 0x000fe200007fe4ff */
[----:B------:R-:W-:Y:S01]  /*3d200*/  IMAD.WIDE.U32 R80, R20, R48, R80 ;  /* 0x0000003014507225 */ /* 0x000fe200078e0050 */
[----:B------:R-:W-:Y:S02]  /*3d210*/  IADD3 R117, PT, PT, R60, R17, RZ ;  /* 0x000000113c757210 */ /* 0x000fe40007ffe0ff */
[----:B------:R-:W-:Y:S01]  /*3d220*/  IADD3 R103, P5, PT, R103, R84, RZ ;  /* 0x0000005467677210 */ /* 0x000fe20007fbe0ff */
[----:B------:R-:W-:Y:S01]  /*3d230*/  IMAD.X R101, RZ, RZ, RZ, P6 ;  /* 0x000000ffff657224 */ /* 0x000fe200030e06ff */
[----:B------:R-:W-:Y:S01]  /*3d240*/  IADD3 R80, P6, PT, R117, R80, RZ ;  /* 0x0000005075507210 */ /* 0x000fe20007fde0ff */
[----:B------:R-:W-:Y:S01]  /*3d250*/  IMAD.IADD R102, R58, 0x1, R81 ;  /* 0x000000013a667824 */ /* 0x000fe200078e0251 */
[----:B------:R-:W-:Y:S01]  /*3d260*/  MOV R106, R16 ;  /* 0x00000010006a7202 */ /* 0x000fe20000000f00 */
[----:B------:R-:W-:-:S04]  /*3d270*/  IMAD.WIDE.U32 R100, R135, R107, R100 ;  /* 0x0000006b87647225 */ /* 0x000fc800078e0064 */
[----:B------:R-:W-:Y:S02]  /*3d280*/  HFMA2 R107, -RZ, RZ, 0, 0 ;  /* 0x00000000ff6b7431 */ /* 0x000fe400000001ff */
[----:B------:R-:W-:Y:S01]  /*3d290*/  IMAD.X R81, RZ, RZ, RZ, P1 ;  /* 0x000000ffff517224 */ /* 0x000fe200008e06ff */
[----:B------:R-:W-:Y:S01]  /*3d2a0*/  IADD3 R102, P1, PT, R102, R103, RZ ;  /* 0x0000006766667210 */ /* 0x000fe20007f3e0ff */
[----:B------:R-:W-:Y:S02]  /*3d2b0*/  IMAD.X R84, RZ, RZ, RZ, P2 ;  /* 0x000000ffff547224 */ /* 0x000fe400010e06ff */
        /* <DEDUP_REMOVED lines=15> */
[----:B------:R-:W-:Y:S01]  /*3d3b0*/  IADD3 R20, P6, PT, R121, R102, RZ ;  /* 0x0000006679147210 */ /* 0x000fe20007fde0ff */
[----:B------:R-:W-:Y:S01]  /*3d3c0*/  IMAD.MOV.U32 R104, RZ, RZ, R80 ;  /* 0x000000ffff687224 */ /* 0x000fe200078e0050 */
[----:B------:R-:W-:Y:S02]  /*3d3d0*/  IADD3 R84, P4, PT, R84, R21, RZ ;  /* 0x0000001554547210 */ /* 0x000fe40007f9e0ff */
[----:B------:R-:W-:Y:S01]  /*3d3e0*/  IADD3.X R102, PT, PT, RZ, RZ, RZ, P1, !PT ;  /* 0x000000ffff667210 */ /* 0x000fe20000ffe4ff */
[----:B------:R-:W-:Y:S01]  /*3d3f0*/  IMAD.X R21, RZ, RZ, RZ, P6 ;  /* 0x000000ffff157224 */ /* 0x000fe200030e06ff */
[----:B------:R-:W-:-:S02]  /*3d400*/  IADD3 R83, P6, PT, R83, R84, RZ ;  /* 0x0000005453537210 */ /* 0x000fc40007fde0ff */
[----:B------:R-:W-:Y:S01]  /*3d410*/  IADD3.X R84, PT, PT, RZ, RZ, RZ, P0, !PT ;  /* 0x000000ffff547210 */ /* 0x000fe200007fe4ff */
[----:B------:R-:W-:Y:S01]  /*3d420*/  IMAD.WIDE.U32 R20, R18, R48, R20 ;  /* 0x0000003012147225 */ /* 0x000fe200078e0014 */
[----:B------:R-:W-:-:S03]  /*3d430*/  IADD3 R100, P5, PT, R100, R83, RZ ;  /* 0x0000005364647210 */ /* 0x000fc60007fbe0ff */
[----:B------:R-:W-:Y:S02]  /*3d440*/  IMAD.X R83, RZ, RZ, RZ, P2 ;  /* 0x000000ffff537224 */ /* 0x000fe400010e06ff */
[----:B------:R-:W-:-:S03]  /*3d450*/  IMAD.IADD R103, R58, 0x1, R21 ;  /* 0x000000013a677824 */ /* 0x000fc600078e0215 */
[----:B------:R-:W-:Y:S01]  /*3d460*/  IADD3 R83, PT, PT, R83, R101, R84 ;  /* 0x0000006553537210 */ /* 0x000fe20007ffe054 */
[----:B------:R-:W-:Y:S01]  /*3d470*/  IMAD.X R84, RZ, RZ, RZ, P3 ;  /* 0x000000ffff547224 */ /* 0x000fe200018e06ff */
[----:B------:R-:W-:-:S04]  /*3d480*/  IADD3 R100, P0, PT, R103, R100, RZ ;  /* 0x0000006467647210 */ /* 0x000fc80007f1e0ff */
        /* <DEDUP_REMOVED lines=42> */
.L_x_506:
        /* <DEDUP_REMOVED lines=22> */
.L_x_507:
[----:B------:R-:W-:Y:S01]  /*3d890*/  SHF.L.U32 R16, R119, 0x1, RZ ;  /* 0x0000000177107819 */ /* 0x000fe200000006ff */
        /* <DEDUP_REMOVED lines=8> */
[----:B------:R-:W-:-:S02]  /*3d920*/  SHF.L.U64.HI R13, R107, 0x1, R118 ;  /* 0x000000016b0d7819 */ /* 0x000fc40000010276 */
[----:B------:R-:W-:Y:S02]  /*3d930*/  SHF.L.U64.HI R17, R119, 0x1, R120 ;  /* 0x0000000177117819 */ /* 0x000fe40000010278 */
[----:B------:R-:W-:Y:S02]  /*3d940*/  LOP3.LUT R13, R13, 0x1, RZ, 0xc0, !PT ;  /* 0x000000010d0d7812 */ /* 0x000fe400078ec0ff */
[----:B------:R-:W-:Y:S01]  /*3d950*/  LOP3.LUT R17, R17, 0x1, RZ, 0xc0, !PT ;  /* 0x0000000111117812 */ /* 0x000fe200078ec0ff */
[----:B------:R-:W-:Y:S01]  /*3d960*/  IMAD.WIDE.U32 R10, R84, 0x2, R10 ;  /* 0x00000002540a7825 */ /* 0x000fe200078e000a */
[----:B------:R-:W-:Y:S02]  /*3d970*/  SHF.L.U64.HI R15, R106, 0x1, R117 ;  /* 0x000000016a0f7819 */ /* 0x000fe40000010275 */
[----:B------:R-:W-:Y:S02]  /*3d980*/  LOP3.LUT R16, R13, 0xfffffffe, R12, 0xf8, !PT ;  /* 0xfffffffe0d107812 */ /* 0x000fe400078ef80c */
[----:B------:R-:W-:-:S02]  /*3d990*/  ISETP.LE.U32.AND P0, PT, R10, R49, PT ;  /* 0x000000310a00720c */ /* 0x000fc40003f03070 */
[----:B------:R-:W-:Y:S02]  /*3d9a0*/  ISETP.GT.U32.AND P1, PT, R10, -0x1, PT ;  /* 0xffffffff0a00780c */ /* 0x000fe40003f24070 */
[C---:B------:R-:W-:Y:S02]  /*3d9b0*/  SHF.L.U64.HI R13, R104.reuse, 0x1, R105 ;  /* 0x00000001680d7819 */ /* 0x040fe40000010269 */
[----:B------:R-:W-:Y:S02]  /*3d9c0*/  ISETP.GT.U32.OR.EX P0, PT, R11, RZ, !P0, P1 ;  /* 0x000000ff0b00720c */ /* 0x000fe40004704510 */
[----:B------:R-:W-:Y:S01]  /*3d9d0*/  LOP3.LUT R17, R17, 0xfffffffe, R14, 0xf8, !PT ;  /* 0xfffffffe11117812 */ /* 0x000fe200078ef80e */
[----:B------:R-:W-:Y:S01]  /*3d9e0*/  IMAD.SHL.U32 R14, R104, 0x2, RZ ;  /* 0x00000002680e7824 */ /* 0x000fe200078e00ff */
[C---:B------:R-:W-:Y:S01]  /*3d9f0*/  SHF.L.U64.HI R12, R18.reuse, 0x1, R103 ;  /* 0x00000001120c7819 */ /* 0x040fe20000010267 */
[----:B------:R-:W-:Y:S01]  /*3da00*/  IMAD.SHL.U32 R18, R18, 0x2, RZ ;  /* 0x0000000212127824 */ /* 0x000fe200078e00ff */
[----:B------:R-:W-:-:S02]  /*3da10*/  LOP3.LUT R15, R15, 0x1, RZ, 0xc0, !PT ;  /* 0x000000010f0f7812 */ /* 0x000fc400078ec0ff */
[----:B------:R-:W-:Y:S02]  /*3da20*/  LOP3.LUT R13, R13, 0x1, RZ, 0xc0, !PT ;  /* 0x000000010d0d7812 */ /* 0x000fe400078ec0ff */
[----:B------:R-:W-:Y:S02]  /*3da30*/  SHF.L.U32 R83, R83, 0x1, RZ ;  /* 0x0000000153537819 */ /* 0x000fe400000006ff */
[----:B------:R-:W-:Y:S02]  /*3da40*/  LOP3.LUT R12, R12, 0x1, RZ, 0xc0, !PT ;  /* 0x000000010c0c7812 */ /* 0x000fe400078ec0ff */
[----:B------:R-:W-:Y:S02]  /*3da50*/  LOP3.LUT R15, R15, 0xfffffffe, R14, 0xf8, !PT ;  /* 0xfffffffe0f0f7812 */ /* 0x000fe400078ef80e */
[----:B------:R-:W-:Y:S01]  /*3da60*/  LOP3.LUT R14, R13, 0xfffffffe, R18, 0xf8, !PT ;  /* 0xfffffffe0d0e7812 */ /* 0x000fe200078ef812 */
[----:B------:R-:W-:Y:S01]  /*3da70*/  IMAD.MOV.U32 R18, RZ, RZ, R20 ;  /* 0x000000ffff127224 */ /* 0x000fe200078e0014 */
        /* <DEDUP_REMOVED lines=28> */
.L_x_508:
        /* <DEDUP_REMOVED lines=22> */
.L_x_509:
[----:B------:R-:W-:Y:S02]  /*3dda0*/  IADD3 R106, P0, PT, -R19, R22, RZ ;  /* 0x00000016136a7210 */ /* 0x000fe40007f1e1ff */
[----:B------:R-:W-:-:S03]  /*3ddb0*/  IADD3 R22, PT, PT, R40, R57, RZ ;  /* 0x0000003928167210 */ /* 0x000fc60007ffe0ff */
[----:B------:R-:W-:-:S05]  /*3ddc0*/  IMAD.X R105, RZ, RZ, -0x1, P0 ;  /* 0xffffffffff697424 */ /* 0x000fca00000e06ff */
        /* <DEDUP_REMOVED lines=24> */
[----:B------:R-:W-:Y:S02]  /*3df50*/  IADD3.X R10, PT, PT, RZ, RZ, RZ, P2, P3 ;  /* 0x000000ffff0a7210 */ /* 0x000fe400017e64ff */
[----:B------:R-:W-:-:S02]  /*3df60*/  IADD3.X R100, PT, PT, RZ, -0x1, R82, P0, P1 ;  /* 0xffffffffff647810 */ /* 0x000fc400007e2452 */
        /* <DEDUP_REMOVED lines=12> */
[----:B------:R-:W-:Y:S01]  /*3e030*/  ISETP.LE.U32.AND P0, PT, R20, R49, PT ;  /* 0x000000311400720c */ /* 0x000fe20003f03070 */
[----:B------:R-:W-:Y:S01]  /*3e040*/  IMAD.MOV.U32 R23, RZ, RZ, R20 ;  /* 0x000000ffff177224 */ /* 0x000fe200078e0014 */
[----:B------:R-:W-:-:S02]  /*3e050*/  ISETP.GT.U32.AND P1, PT, R107, -0x1, PT ;  /* 0xffffffff6b00780c */ /* 0x000fc40003f24070 */
[----:B------:R-:W-:Y:S02]  /*3e060*/  IADD3.X R11, PT, PT, RZ, -0x1, R82, P2, P3 ;  /* 0xffffffffff0b7810 */ /* 0x000fe400017e6452 */
[----:B------:R-:W-:Y:S02]  /*3e070*/  ISETP.GT.U32.AND P2, PT, R20, -0x1, PT ;  /* 0xffffffff1400780c */ /* 0x000fe40003f44070 */
[----:B------:R-:W-:Y:S02]  /*3e080*/  ISETP.GT.AND.EX P1, PT, R11, -0x1, PT, P1 ;  /* 0xffffffff0b00780c */ /* 0x000fe40003f24310 */
        /* <DEDUP_REMOVED lines=20> */
.L_x_510:
        /* <DEDUP_REMOVED lines=26> */
.L_x_511:
        /* <DEDUP_REMOVED lines=22> */
.L_x_512:
[----:B------:R-:W-:Y:S02]  /*3e4d0*/  HFMA2 R13, -RZ, RZ, 0, 0 ;  /* 0x00000000ff0d7431 */ /* 0x000fe400000001ff */
[----:B------:R-:W-:-:S04]  /*3e4e0*/  IMAD.WIDE.U32 R16, R22, R22, RZ ;  /* 0x0000001616107225 */ /* 0x000fc800078e00ff */
[----:B------:R-:W-:Y:S02]  /*3e4f0*/  HFMA2 R15, -RZ, RZ, 0, 0 ;  /* 0x00000000ff0f7431 */ /* 0x000fe400000001ff */
        /* <DEDUP_REMOVED lines=41> */
[----:B------:R-:W-:-:S02]  /*3e790*/  IMAD.X R15, RZ, RZ, RZ, P0 ;  /* 0x000000ffff0f7224 */ /* 0x000fc400000e06ff */
        /* <DEDUP_REMOVED lines=11> */
[----:B------:R-:W-:Y:S02]  /*3e850*/  IMAD.IADD R13, R19, 0x1, R13 ;  /* 0x00000001130d7824 */ /* 0x000fe400078e020d */
[----:B------:R-:W-:Y:S01]  /*3e860*/  IMAD.IADD R21, R62, 0x1, R15 ;  /* 0x000000013e157824 */ /* 0x000fe200078e020f */
[----:B------:R-:W-:Y:S01]  /*3e870*/  IADD3.X R15, PT, PT, RZ, RZ, RZ, P1, !PT ;  /* 0x000000ffff0f7210 */ /* 0x000fe20000ffe4ff */
[----:B------:R-:W-:Y:S01]  /*3e880*/  IMAD.WIDE.U32 R10, R22, R51, R10 ;  /* 0x00000033160a7225 */ /* 0x000fe200078e000a */
[----:B------:R-:W-:-:S03]  /*3e890*/  IADD3 R16, P1, PT, R13, R16, RZ ;  /* 0x000000100d107210 */ /* 0x000fc60007f3e0ff */
[----:B------:R-:W-:Y:S02]  /*3e8a0*/  HFMA2 R13, -RZ, RZ, 0, 0 ;  /* 0x00000000ff0d7431 */ /* 0x000fe400000001ff */
[----:B------:R-:W-:Y:S02]  /*3e8b0*/  IMAD.IADD R17, R20, 0x1, R17 ;  /* 0x0000000114117824 */ /* 0x000fe400078e0211 */
[----:B------:R-:W-:-:S03]  /*3e8c0*/  IMAD.WIDE.U32 R14, R53, R43, R14 ;  /* 0x0000002b350e7225 */ /* 0x000fc600078e000e */
[----:B------:R-:W-:Y:S01]  /*3e8d0*/  IADD3 R10, P0, PT, R17, R10, RZ ;  /* 0x0000000a110a7210 */ /* 0x000fe20007f1e0ff */
[----:B------:R-:W-:Y:S02]  /*3e8e0*/  IMAD.X R17, RZ, RZ, RZ, P1 ;  /* 0x000000ffff117224 */ /* 0x000fe400008e06ff */
[----:B------:R-:W-:-:S04]  /*3e8f0*/  IMAD.WIDE.U32 R12, R22, R52, R12 ;  /* 0x00000034160c7225 */ /* 0x000fc800078e000c */
[----:B------:R-:W-:Y:S01]  /*3e900*/  IMAD.MOV.U32 R33, RZ, RZ, RZ ;  /* 0x000000ffff217224 */ /* 0x000fe200078e00ff */
[----:B------:R-:W-:Y:S01]  /*3e910*/  IADD3 R12, P1, PT, R21, R12, RZ ;  /* 0x0000000c150c7210 */ /* 0x000fe20007f3e0ff */
[----:B------:R-:W-:Y:S01]  /*3e920*/  IMAD R34, R14, R65, RZ ;  /* 0x000000410e227224 */ /* 0x000fe200078e02ff */
[----:B------:R-:W-:Y:S01]  /*3e930*/  IADD3 R21, PT, PT, R63, R15, RZ ;  /* 0x0000000f3f157210 */ /* 0x000fe20007ffe0ff */
[----:B------:R-:W-:Y:S02]  /*3e940*/  IMAD.MOV.U32 R15, RZ, RZ, RZ ;  /* 0x000000ffff0f7224 */ /* 0x000fe400078e00ff */
[----:B------:R-:W-:-:S04]  /*3e950*/  IMAD.WIDE.U32 R16, R54, R54, R16 ;  /* 0x0000003636107225 */ /* 0x000fc800078e0010 */
[----:B------:R-:W-:Y:S02]  /*3e960*/  IMAD.IADD R18, R11, 0x1, R33 ;  /* 0x000000010b127824 */ /* 0x000fe400078e0221 */
[----:B------:R-:W-:Y:S01]  /*3e970*/  IMAD.IADD R37, R20, 0x1, R13 ;  /* 0x0000000114257824 */ /* 0x000fe200078e020d */
[----:B------:R-:W-:Y:S01]  /*3e980*/  IADD3.X R13, PT, PT, RZ, RZ, RZ, P1, !PT ;  /* 0x000000ffff0d7210 */ /* 0x000fe20000ffe4ff */
[----:B------:R-:W-:Y:S02]  /*3e990*/  IMAD.X R11, RZ, RZ, RZ, P0 ;  /* 0x000000ffff0b7224 */ /* 0x000fe400000e06ff */
[----:B------:R-:W-:Y:S01]  /*3e9a0*/  IMAD.HI.U32 R57, R34, R42, R14 ;  /* 0x0000002a22397227 */ /* 0x000fe200078e000e */
[----:B------:R-:W-:-:S03]  /*3e9b0*/  IADD3 R16, P0, PT, R37, R16, RZ ;  /* 0x0000001025107210 */ /* 0x000fc60007f1e0ff */
[----:B------:R-:W-:Y:S02]  /*3e9c0*/  HFMA2 R37, -RZ, RZ, 0, 0 ;  /* 0x00000000ff257431 */ /* 0x000fe400000001ff */
        /* <DEDUP_REMOVED lines=8> */
[----:B------:R-:W-:Y:S02]  /*3ea50*/  IMAD.IADD R11, R56, 0x1, R11 ;  /* 0x00000001380b7824 */ /* 0x000fe400078e020b */
[----:B------:R-:W-:Y:S02]  /*3ea60*/  IMAD.X R17, RZ, RZ, RZ, P0 ;  /* 0x000000ffff117224 */ /* 0x000fe400000e06ff */
[----:B------:R-:W-:Y:S01]  /*3ea70*/  IMAD.MOV.U32 R38, RZ, RZ, RZ ;  /* 0x000000ffff267224 */ /* 0x000fe200078e00ff */
[----:B------:R-:W-:Y:S01]  /*3ea80*/  IADD3 R18, P0, PT, R11, R18, RZ ;  /* 0x000000120b127210 */ /* 0x000fe20007f1e0ff */
[----:B------:R-:W-:Y:S02]  /*3ea90*/  IMAD.X R11, RZ, RZ, RZ, P1 ;  /* 0x000000ffff0b7224 */ /* 0x000fe400008e06ff */
[----:B------:R-:W-:Y:S01]  /*3eaa0*/  IMAD.WIDE.U32 R16, R35, R52, R16 ;  /* 0x0000003423107225 */ /* 0x000fe200078e0010 */
[----:B------:R-:W-:-:S03]  /*3eab0*/  IADD3 R14, PT, PT, R19, R38, RZ ;  /* 0x00000026130e7210 */ /* 0x000fc60007ffe0ff */
        /* <DEDUP_REMOVED lines=65> */
[C---:B------:R-:W-:Y:S02]  /*3eed0*/  IMAD.IADD R15, R33.reuse, 0x1, R15 ;  /* 0x00000001210f7824 */ /* 0x040fe400078e020f */
        /* <DEDUP_REMOVED lines=20> */
[----:B------:R-:W-:-:S02]  /*3f020*/  IMAD.X R19, RZ, RZ, RZ, P2 ;  /* 0x000000ffff137224 */ /* 0x000fc400010e06ff */
[----:B------:R-:W-:Y:S01]  /*3f030*/  IMAD.IADD R39, R62, 0x1, R17 ;  /* 0x000000013e277824 */ /* 0x000fe200078e0211 */
[----:B------:R-:W-:Y:S01]  /*3f040*/  IADD3 R20, P1, PT, R15, R12, RZ ;  /* 0x0000000c0f147210 */ /* 0x000fe20007f3e0ff */
[----:B------:R-:W-:Y:S02]  /*3f050*/  IMAD.X R17, RZ, RZ, RZ, P4 ;  /* 0x000000ffff117224 */ /* 0x000fe400020e06ff */
[----:B------:R-:W-:Y:S02]  /*3f060*/  IMAD.X R15, RZ, RZ, RZ, P0 ;  /* 0x000000ffff0f7224 */ /* 0x000fe400000e06ff */
[----:B------:R-:W-:-:S04]  /*3f070*/  IMAD.WIDE.U32 R18, R35, R51, R18 ;  /* 0x0000003323127225 */ /* 0x000fc800078e0012 */
[----:B------:R-:W-:Y:S02]  /*3f080*/  IMAD.IADD R12, R38, 0x1, R13 ;  /* 0x00000001260c7824 */ /* 0x000fe400078e020d */
[----:B------:R-:W-:-:S03]  /*3f090*/  IMAD.WIDE.U32 R10, R53, R46, R10 ;  /* 0x0000002e350a7225 */ /* 0x000fc600078e000a */
[----:B------:R-:W-:Y:S01]  /*3f0a0*/  IADD3 R12, P0, PT, R12, R57, RZ ;  /* 0x000000390c0c7210 */ /* 0x000fe20007f1e0ff */
[----:B------:R-:W-:Y:S01]  /*3f0b0*/  IMAD.WIDE.U32 R16, R50, R43, R16 ;  /* 0x0000002b32107225 */ /* 0x000fe200078e0010 */
[----:B------:R-:W-:-:S03]  /*3f0c0*/  IADD3 R10, P3, PT, R39, R10, RZ ;  /* 0x0000000a270a7210 */ /* 0x000fc60007f7e0ff */
[----:B------:R-:W-:Y:S01]  /*3f0d0*/  IMAD.WIDE.U32 R14, R52, R36, R14 ;  /* 0x00000024340e7225 */ /* 0x000fe200078e000e */
[----:B------:R-:W-:-:S03]  /*3f0e0*/  IADD3 R57, PT, PT, R63, R17, RZ ;  /* 0x000000113f397210 */ /* 0x000fc60007ffe0ff */
        /* <DEDUP_REMOVED lines=8> */
[----:B------:R-:W-:Y:S02]  /*3f170*/  IMAD.MOV.U32 R19, RZ, RZ, RZ ;  /* 0x000000ffff137224 */ /* 0x000fe400078e00ff */
        /* <DEDUP_REMOVED lines=8> */
[----:B------:R-:W-:Y:S01]  /*3f200*/  IMAD.IADD R69, R60, 0x1, R11 ;  /* 0x000000013c457824 */ /* 0x000fe200078e020b */
[----:B------:R-:W-:Y:S01]  /*3f210*/  IADD3 R18, P0, PT, R17, R20, RZ ;  /* 0x0000001411127210 */ /* 0x000fe20007f1e0ff */
[----:B------:R-:W-:Y:S01]  /*3f220*/  IMAD.X R11, RZ, RZ, RZ, P3 ;  /* 0x000000ffff0b7224 */ /* 0x000fe200018e06ff */
[----:B------:R-:W-:Y:S01]  /*3f230*/  IADD3.X R17, PT, PT, RZ, RZ, RZ, P1, !PT ;  /* 0x000000ffff117210 */ /* 0x000fe20000ffe4ff */
[----:B------:R-:W-:-:S04]  /*3f240*/  IMAD.WIDE.U32 R14, R54, R51, R14 ;  /* 0x00000033360e7225 */ /* 0x000fc800078e000e */
[----:B------:R-:W-:Y:S01]  /*3f250*/  IMAD.WIDE.U32 R10, R34, R45, R10 ;  /* 0x0000002d220a7225 */ /* 0x000fe200078e000a */
[----:B------:R-:W-:Y:S02]  /*3f260*/  IADD3 R14, P1, PT, R19, R14, RZ ;  /* 0x0000000e130e7210 */ /* 0x000fe40007f3e0ff */
[----:B------:R-:W-:Y:S01]  /*3f270*/  IADD3.X R19, PT, PT, RZ, RZ, RZ, P0, !PT ;  /* 0x000000ffff137210 */ /* 0x000fe200007fe4ff */
        /* <DEDUP_REMOVED lines=46> */
[----:B------:R-:W-:Y:S01]  /*3f560*/  IADD3.X R13, PT, PT, RZ, RZ, RZ, P4, !PT ;  /* 0x000000ffff0d7210 */ /* 0x000fe200027fe4ff */
[----:B------:R-:W-:Y:S01]  /*3f570*/  IMAD.WIDE.U32 R10, R39, R43, R10 ;  /* 0x0000002b270a7225 */ /* 0x000fe200078e000a */
[----:B------:R-:W-:-:S03]  /*3f580*/  IADD3 R20, P1, PT, R19, R20, RZ ;  /* 0x0000001413147210 */ /* 0x000fc60007f3e0ff */
[----:B------:R-:W-:Y:S02]  /*3f590*/  IMAD.X R19, RZ, RZ, RZ, P2 ;  /* 0x000000ffff137224 */ /* 0x000fe400010e06ff */
[----:B------:R-:W-:-:S04]  /*3f5a0*/  IMAD.WIDE.U32 R14, R55, R49, R14 ;  /* 0x00000031370e7225 */ /* 0x000fc800078e000e */
[----:B------:R-:W-:Y:S01]  /*3f5b0*/  IMAD.WIDE.U32 R12, R34, R46, R12 ;  /* 0x0000002e220c7225 */ /* 0x000fe200078e000c */
[----:B------:R-:W-:-:S03]  /*3f5c0*/  IADD3 R14, P2, PT, R67, R14, RZ ;  /* 0x0000000e430e7210 */ /* 0x000fc60007f5e0ff */
[----:B------:R-:W-:Y:S01]  /*3f5d0*/  IMAD.IADD R55, R63, 0x1, R11 ;  /* 0x000000013f377824 */ /* 0x000fe200078e020b */
[----:B------:R-:W-:Y:S01]  /*3f5e0*/  IADD3 R12, P4, PT, R57, R12, RZ ;  /* 0x0000000c390c7210 */ /* 0x000fe20007f9e0ff */
[----:B------:R-:W-:Y:S01]  /*3f5f0*/  IMAD.IADD R69, R37, 0x1, R21 ;  /* 0x0000000125457824 */ /* 0x000fe200078e0215 */
[----:B------:R-:W-:Y:S01]  /*3f600*/  IADD3.X R21, PT, PT, RZ, RZ, RZ, P1, !PT ;  /* 0x000000ffff157210 */ /* 0x000fe20000ffe4ff */
        /* <DEDUP_REMOVED lines=8> */
[----:B------:R-:W-:Y:S01]  /*3f690*/  IMAD.X R17, RZ, RZ, RZ, P3 ;  /* 0x000000ffff117224 */ /* 0x000fe200018e06ff */
[----:B------:R-:W-:Y:S01]  /*3f6a0*/  IADD3 R20, P3, PT, R19, R20, RZ ;  /* 0x0000001413147210 */ /* 0x000fe20007f7e0ff */
[----:B------:R-:W-:Y:S01]  /*3f6b0*/  IMAD.IADD R57, R60, 0x1, R13 ;  /* 0x000000013c397824 */ /* 0x000fe200078e020d */
[----:B------:R-:W-:Y:S01]  /*3f6c0*/  IADD3.X R13, PT, PT, RZ, RZ, RZ, P4, !PT ;  /* 0x000000ffff0d7210 */ /* 0x000fe200027fe4ff */
[----:B------:R-:W-:Y:S02]  /*3f6d0*/  IMAD.IADD R15, R41, 0x1, R15 ;  /* 0x00000001290f7824 */ /* 0x000fe400078e020f */
[----:B------:R-:W-:-:S04]  /*3f6e0*/  IMAD.WIDE.U32 R16, R35, R23, R16 ;  /* 0x0000001723107225 */ /* 0x000fc800078e0010 */
[----:B------:R-:W-:Y:S01]  /*3f6f0*/  IMAD.X R11, RZ, RZ, RZ, P0 ;  /* 0x000000ffff0b7224 */ /* 0x000fe200000e06ff */
        /* <DEDUP_REMOVED lines=17> */
[----:B------:R-:W-:Y:S01]  /*3f810*/  IMAD.X R19, RZ, RZ, RZ, P1 ;  /* 0x000000ffff137224 */ /* 0x000fe200008e06ff */
[----:B------:R-:W-:Y:S01]  /*3f820*/  IADD3 R20, P1, PT, R11, R20, RZ ;  /* 0x000000140b147210 */ /* 0x000fe20007f3e0ff */
[----:B------:R-:W-:Y:S01]  /*3f830*/  IMAD.X R13, RZ, RZ, RZ, P2 ;  /* 0x000000ffff0d7224 */ /* 0x000fe200010e06ff */
[----:B------:R-:W-:Y:S01]  /*3f840*/  IADD3.X R11, PT, PT, RZ, RZ, RZ, P3, !PT ;  /* 0x000000ffff0b7210 */ /* 0x000fe20001ffe4ff */
[----:B------:R-:W-:-:S04]  /*3f850*/  IMAD.WIDE.U32 R18, R36, R23, R18 ;  /* 0x0000001724127225 */ /* 0x000fc800078e0012 */
[----:B------:R-:W-:Y:S02]  /*3f860*/  IMAD.IADD R17, R64, 0x1, R79 ;  /* 0x0000000140117824 */ /* 0x000fe400078e024f */
        /* <DEDUP_REMOVED lines=8> */
[----:B------:R-:W-:Y:S02]  /*3f8f0*/  IMAD.X R15, RZ, RZ, RZ, P6 ;  /* 0x000000ffff0f7224 */ /* 0x000fe400030e06ff */
[----:B------:R-:W-:-:S02]  /*3f900*/  IMAD.X R21, RZ, RZ, RZ, P1 ;  /* 0x000000ffff157224 */ /* 0x000fc400008e06ff */
        /* <DEDUP_REMOVED lines=9> */
[----:B------:R-:W-:Y:S02]  /*3f9a0*/  IMAD.IADD R15, R59, 0x1, R15 ;  /* 0x000000013b0f7824 */ /* 0x000fe400078e020f */
[----:B------:R-:W-:Y:S01]  /*3f9b0*/  IMAD.WIDE.U32 R18, R51, R40, R18 ;  /* 0x0000002833127225 */ /* 0x000fe200078e0012 */
[----:B------:R-:W-:Y:S02]  /*3f9c0*/  IADD3 R20, P1, PT, R11, R20, RZ ;  /* 0x000000140b147210 */ /* 0x000fe40007f3e0ff */
        /* <DEDUP_REMOVED lines=12> */
[----:B------:R-:W-:Y:S02]  /*3fa90*/  IADD3.X R17, PT, PT, RZ, RZ, RZ, P5, !PT ;  /* 0x000000ffff117210 */ /* 0x000fe40002ffe4ff */
[----:B------:R-:W-:Y:S01]  /*3faa0*/  IADD3 R10, P3, PT, R33, R10, RZ ;  /* 0x0000000a210a7210 */ /* 0x000fe20007f7e0ff */
[----:B------:R-:W-:-:S04]  /*3fab0*/  IMAD.WIDE.U32 R20, R52, R23, R20 ;  /* 0x0000001734147225 */ /* 0x000fc800078e0014 */
[----:B------:R-:W-:-:S04]  /*3fac0*/  IMAD.WIDE.U32 R14, R34, R48, R14 ;  /* 0x00000030220e7225 */ /* 0x000fc800078e000e */
[----:B------:R-:W-:Y:S01]  /*3fad0*/  IMAD.IADD R35, R63, 0x1, R13 ;  /* 0x000000013f237824 */ /* 0x000fe200078e020d */
[----:B------:R-:W-:Y:S01]  /*3fae0*/  IADD3 R15, PT, PT, R58, R15, RZ ;  /* 0x0000000f3a0f7210 */ /* 0x000fe20007ffe0ff */
[----:B------:R-:W-:Y:S02]  /*3faf0*/  IMAD.IADD R11, R60, 0x1, R11 ;  /* 0x000000013c0b7824 */ /* 0x000fe400078e020b */
        /* <DEDUP_REMOVED lines=22> */
[----:B------:R-:W-:Y:S01]  /*3fc60*/  IADD3 R10, P3, PT, R35, R10, RZ ;  /* 0x0000000a230a7210 */ /* 0x000fe20007f7e0ff */
[----:B------:R-:W-:Y:S02]  /*3fc70*/  IMAD.IADD R11, R61, 0x1, R11 ;  /* 0x000000013d0b7824 */ /* 0x000fe400078e020b */
[----:B------:R-:W-:-:S04]  /*3fc80*/  IMAD.WIDE.U32 R12, R50, R47, R12 ;  /* 0x0000002f320c7225 */ /* 0x000fc800078e000c */
[----:B------:R-:W-:Y:S01]  /*3fc90*/  IMAD.WIDE.U32 R16, R34, R49, R16 ;  /* 0x0000003122107225 */ /* 0x000fe200078e0010 */
[----:B------:R-:W-:Y:S02]  /*3fca0*/  IADD3 R12, P4, PT, R11, R12, RZ ;  /* 0x0000000c0b0c7210 */ /* 0x000fe40007f9e0ff */
[----:B------:R-:W-:Y:S01]  /*3fcb0*/  IADD3 R13, PT, PT, R59, R13, RZ ;  /* 0x0000000d3b0d7210 */ /* 0x000fe20007ffe0ff */
[----:B------:R-:W-:-:S04]  /*3fcc0*/  IMAD.WIDE.U32 R14, R36, R23, R14 ;  /* 0x00000017240e7225 */ /* 0x000fc800078e000e */
[----:B------:R-:W-:Y:S02]  /*3fcd0*/  IMAD.X R19, RZ, RZ, RZ, P5 ;  /* 0x000000ffff137224 */ /* 0x000fe400028e06ff */
[----:B------:R-:W-:Y:S02]  /*3fce0*/  IMAD.X R35, RZ, RZ, RZ, P2 ;  /* 0x000000ffff237224 */ /* 0x000fe400010e06ff */
[----:B------:R-:W-:Y:S01]  /*3fcf0*/  IMAD.IADD R34, R41, 0x1, R17 ;  /* 0x0000000129227824 */ /* 0x000fe200078e0211 */
[----:B------:R-:W-:Y:S01]  /*3fd00*/  IADD3.X R17, PT, PT, RZ, RZ, RZ, P0, !PT ;  /* 0x000000ffff117210 */ /* 0x000fe200007fe4ff */
        /* <DEDUP_REMOVED lines=85> */
[----:B------:R-:W-:Y:S01]  /*40260*/  IADD3.X R39, PT, PT, RZ, RZ, RZ, P1, !PT ;  /* 0x000000ffff277210 */ /* 0x000fe20000ffe4ff */
[----:B------:R-:W-:Y:S02]  /*40270*/  IMAD.X R16, RZ, RZ, RZ, P2 ;  /* 0x000000ffff107224 */ /* 0x000fe400010e06ff */
        /* <DEDUP_REMOVED lines=9> */
[----:B------:R-:W-:Y:S02]  /*40310*/  IMAD.X R21, RZ, RZ, RZ, P2 ;  /* 0x000000ffff157224 */ /* 0x000fe400010e06ff */
        /* <DEDUP_REMOVED lines=24> */
[----:B------:R-:W-:Y:S01]  /*404a0*/  IADD3 R14, P4, PT, R21, R16, RZ ;  /* 0x00000010150e7210 */ /* 0x000fe20007f9e0ff */
[----:B------:R-:W-:Y:S01]  /*404b0*/  IMAD.X R22, RZ, RZ, RZ, P2 ;  /* 0x000000ffff167224 */ /* 0x000fe200010e06ff */
[----:B------:R-:W-:-:S02]  /*404c0*/  IADD3.X R21, PT, PT, RZ, RZ, RZ, P6, !PT ;  /* 0x000000ffff157210 */ /* 0x000fc400037fe4ff */
        /* <DEDUP_REMOVED lines=35> */
[----:B------:R-:W-:-:S03]  /*40700*/  IMAD.MOV.U32 R35, RZ, RZ, R14 ;  /* 0x000000ffff237224 */ /* 0x000fc600078e000e */
[----:B------:R-:W-:Y:S01]  /*40710*/  IADD3 R13, P6, PT, R13, R16, RZ ;  /* 0x000000100d0d7210 */ /* 0x000fe20007fde0ff */
[----:B------:R-:W-:-:S03]  /*40720*/  IMAD.WIDE.U32 R22, R34, R48, R22 ;  /* 0x0000003022167225 */ /* 0x000fc600078e0016 */
[----:B------:R-:W-:Y:S01]  /*40730*/  IADD3 R17, P2, PT, R38, R13, RZ ;  /* 0x0000000d26117210 */ /* 0x000fe20007f5e0ff */
[----:B------:R-:W-:Y:S02]  /*40740*/  IMAD.X R13, RZ, RZ, RZ, P5 ;  /* 0x000000ffff0d7224 */ /* 0x000fe400028e06ff */
[----:B------:R-:W-:Y:S02]  /*40750*/  IMAD.IADD R16, R58, 0x1, R23 ;  /* 0x000000013a107824 */ /* 0x000fe400078e0217 */
[----:B------:R-:W-:Y:S01]  /*40760*/  IMAD.MOV.U32 R38, RZ, RZ, R10 ;  /* 0x000000ffff267224 */ /* 0x000fe200078e000a */
        /* <DEDUP_REMOVED lines=44> */
.L_x_513:
        /* <DEDUP_REMOVED lines=22> */
.L_x_514:
        /* <DEDUP_REMOVED lines=42> */
.L_x_515:
        /* <DEDUP_REMOVED lines=42> */
.L_x_516:
[----:B------:R-:W-:Y:S01]  /*410d0*/  CS2R R22, SRZ ;  /* 0x0000000000167805 */ /* 0x000fe2000001ff00 */
[----:B------:R-:W-:-:S04]  /*410e0*/  IMAD.WIDE.U32 R10, R89, R33, RZ ;  /* 0x00000021590a7225 */ /* 0x000fc800078e00ff */
[----:B------:R-:W-:Y:S01]  /*410f0*/  HFMA2 R20, -RZ, RZ, 0, 0 ;  /* 0x00000000ff147431 */ /* 0x000fe200000001ff */
[----:B------:R-:W-:Y:S01]  /*41100*/  MOV R19, RZ ;  /* 0x000000ff00137202 */ /* 0x000fe20000000f00 */
        /* <DEDUP_REMOVED lines=13> */
[----:B------:R-:W-:-:S04]  /*411e0*/  IMAD.HI.U32 R11, R36, R42, R10 ;  /* 0x0000002a240b7227 */ /* 0x000fc800078e000a */
[----:B------:R-:W-:Y:S01]  /*411f0*/  IMAD.X R15, RZ, RZ, RZ, P0 ;  /* 0x000000ffff0f7224 */ /* 0x000fe200000e06ff */
[----:B------:R-:W-:Y:S01]  /*41200*/  IADD3 R7, PT, PT, R64, R11, RZ ;  /* 0x0000000b40077210 */ /* 0x000fe20007ffe0ff */
[----:B------:R-:W-:Y:S02]  /*41210*/  IMAD.IADD R12, R24, 0x1, R13 ;  /* 0x00000001180c7824 */ /* 0x000fe400078e020d */
[----:B------:R-:W-:Y:S01]  /*41220*/  IMAD.WIDE.U32 R14, R88, R21, R14 ;  /* 0x00000015580e7225 */ /* 0x000fe200078e000e */
[----:B------:R-:W-:-:S03]  /*41230*/  IADD3 R6, P1, PT, R7, R6, RZ ;  /* 0x0000000607067210 */ /* 0x000fc60007f3e0ff */
[----:B------:R-:W-:Y:S01]  /*41240*/  IMAD.MOV.U32 R13, RZ, RZ, RZ ;  /* 0x000000ffff0d7224 */ /* 0x000fe200078e00ff */
[----:B------:R-:W-:Y:S01]  /*41250*/  IADD3.X R7, PT, PT, RZ, RZ, RZ, P1, !PT ;  /* 0x000000ffff077210 */ /* 0x000fe20000ffe4ff */
[----:B------:R-:W-:Y:S02]  /*41260*/  IMAD.IADD R5, R9, 0x1, R15 ;  /* 0x0000000109057824 */ /* 0x000fe400078e020f */
[----:B------:R-:W-:Y:S02]  /*41270*/  HFMA2 R15, -RZ, RZ, 0, 0 ;  /* 0x00000000ff0f7431 */ /* 0x000fe400000001ff */
[----:B------:R-:W-:-:S04]  /*41280*/  IMAD.WIDE.U32 R12, R33, R96, R12 ;  /* 0x00000060210c7225 */ /* 0x000fc800078e000c */
[----:B------:R-:W-:Y:S01]  /*41290*/  IMAD.MOV.U32 R11, RZ, RZ, RZ ;  /* 0x000000ffff0b7224 */ /* 0x000fe200078e00ff */
[----:B------:R-:W-:Y:S01]  /*412a0*/  IADD3 R10, PT, PT, R131, R13, RZ ;  /* 0x0000000d830a7210 */ /* 0x000fe20007ffe0ff */
        /* <DEDUP_REMOVED lines=20> */
[----:B------:R-:W-:Y:S01]  /*413f0*/  IMAD.WIDE.U32 R6, R33, R115, R6 ;  /* 0x0000007321067225 */ /* 0x000fe200078e0006 */
[----:B------:R-:W-:-:S03]  /*41400*/  IADD3.X R11, PT, PT, RZ, RZ, RZ, P0, !PT ;  /* 0x000000ffff0b7210 */ /* 0x000fc600007fe4ff */
[----:B------:R-:W-:-:S04]  /*41410*/  IMAD.WIDE.U32 R12, R88, R38, R12 ;  /* 0x00000026580c7225 */ /* 0x000fc800078e000c */
[----:B------:R-:W-:Y:S02]  /*41420*/  IMAD.IADD R5, R64, 0x1, R5 ;  /* 0x0000000140057824 */ /* 0x000fe400078e0205 */
[----:B------:R-:W-:-:S04]  /*41430*/  IMAD.WIDE.U32 R14, R36, R44, R14 ;  /* 0x0000002c240e7225 */ /* 0x000fc800078e000e */
[----:B------:R-:W-:Y:S01]  /*41440*/  IMAD.IADD R16, R134, 0x1, R7 ;  /* 0x0000000186107824 */ /* 0x000fe200078e0207 */
[----:B------:R-:W-:Y:S01]  /*41450*/  IADD3 R14, P2, PT, R5, R14, RZ ;  /* 0x0000000e050e7210 */ /* 0x000fe20007f5e0ff */
[----:B------:R-:W-:Y:S01]  /*41460*/  IMAD.WIDE.U32 R10, R96, R21, R10 ;  /* 0x00000015600a7225 */ /* 0x000fe200078e000a */
[----:B------:R-:W-:Y:S02]  /*41470*/  IADD3 R5, PT, PT, R62, R15, RZ ;  /* 0x0000000f3e057210 */ /* 0x000fe40007ffe0ff */
[----:B------:R-:W-:Y:S01]  /*41480*/  IADD3.X R15, PT, PT, RZ, RZ, RZ, P2, !PT ;  /* 0x000000ffff0f7210 */ /* 0x000fe200017fe4ff */
[----:B------:R-:W-:Y:S02]  /*41490*/  IMAD.IADD R7, R9, 0x1, R13 ;  /* 0x0000000109077824 */ /* 0x000fe400078e020d */
[----:B------:R-:W-:Y:S02]  /*414a0*/  IMAD.IADD R19, R131, 0x1, R11 ;  /* 0x0000000183137824 */ /* 0x000fe400078e020b */
[----:B------:R-:W-:Y:S01]  /*414b0*/  IMAD.MOV.U32 R13, RZ, RZ, RZ ;  /* 0x000000ffff0d7224 */ /* 0x000fe200078e00ff */
[----:B------:R-:W-:Y:S01]  /*414c0*/  IADD3 R10, P1, PT, R7, R10, RZ ;  /* 0x0000000a070a7210 */ /* 0x000fe20007f3e0ff */
[----:B------:R-:W-:Y:S01]  /*414d0*/  IMAD.WIDE.U32 R14, R35, R43, R14 ;  /* 0x0000002b230e7225 */ /* 0x000fe200078e000e */
[----:B------:R-:W-:-:S03]  /*414e0*/  IADD3 R18, P0, PT, R19, R18, RZ ;  /* 0x0000001213127210 */ /* 0x000fc60007f1e0ff */
[----:B------:R-:W-:Y:S02]  /*414f0*/  IMAD.X R11, RZ, RZ, RZ, P1 ;  /* 0x000000ffff0b7224 */ /* 0x000fe400008e06ff */
[----:B------:R-:W-:-:S04]  /*41500*/  IMAD.WIDE.U32 R12, R89, R4, R12 ;  /* 0x00000004590c7225 */ /* 0x000fc800078e000c */
[----:B------:R-:W-:Y:S01]  /*41510*/  IMAD.WIDE.U32 R10, R85, R38, R10 ;  /* 0x00000026550a7225 */ /* 0x000fe200078e000a */
[----:B------:R-:W-:Y:S02]  /*41520*/  IADD3 R7, PT, PT, R13, R22, RZ ;  /* 0x000000160d077210 */ /* 0x000fe40007ffe0ff */
[----:B------:R-:W-:Y:S01]  /*41530*/  IADD3 R12, P1, PT, R5, R12, RZ ;  /* 0x0000000c050c7210 */ /* 0x000fe20007f3e0ff */
[----:B------:R-:W-:Y:S01]  /*41540*/  IMAD.X R19, RZ, RZ, RZ, P0 ;  /* 0x000000ffff137224 */ /* 0x000fe200000e06ff */
[----:B------:R-:W-:Y:S01]  /*41550*/  IADD3 R5, PT, PT, R63, R15, RZ ;  /* 0x0000000f3f057210 */ /* 0x000fe20007ffe0ff */
[----:B------:R-:W-:Y:S01]  /*41560*/  IMAD.MOV.U32 R17, RZ, RZ, RZ ;  /* 0x000000ffff117224 */ /* 0x000fe200078e00ff */
[----:B------:R-:W-:Y:S01]  /*41570*/  IADD3 R10, P0, PT, R7, R10, RZ ;  /* 0x0000000a070a7210 */ /* 0x000fe20007f1e0ff */
[----:B------:R-:W-:Y:S02]  /*41580*/  IMAD.IADD R11, R24, 0x1, R11 ;  /* 0x00000001180b7824 */ /* 0x000fe400078e020b */
[----:B------:R-:W-:-:S02]  /*41590*/  IMAD R34, R14, R65, RZ ;  /* 0x000000410e227224 */ /* 0x000fc400078e02ff */
[----:B------:R-:W-:-:S04]  /*415a0*/  IMAD.WIDE.U32 R18, R97, R21, R18 ;  /* 0x0000001561127225 */ /* 0x000fc800078e0012 */
[----:B------:R-:W-:Y:S01]  /*415b0*/  IMAD.MOV.U32 R15, RZ, RZ, RZ ;  /* 0x000000ffff0f7224 */ /* 0x000fe200078e00ff */
[----:B------:R-:W-:Y:S01]  /*415c0*/  IADD3 R7, PT, PT, R132, R19, RZ ;  /* 0x0000001384077210 */ /* 0x000fe20007ffe0ff */
[----:B------:R-:W-:-:S04]  /*415d0*/  IMAD.WIDE.U32 R16, R33, R116, R16 ;  /* 0x0000007421107225 */ /* 0x000fc800078e0010 */
        /* <DEDUP_REMOVED lines=8> */
[----:B------:R-:W-:-:S03]  /*41660*/  IADD3 R12, P2, PT, R5, R12, RZ ;  /* 0x0000000c050c7210 */ /* 0x000fc60007f5e0ff */
[----:B------:R-:W-:Y:S01]  /*41670*/  IMAD.WIDE.U32 R14, R96, R38, R14 ;  /* 0x00000026600e7225 */ /* 0x000fe200078e000e */
[----:B------:R-:W-:-:S03]  /*41680*/  IADD3 R11, PT, PT, R9, R11, RZ ;  /* 0x0000000b090b7210 */ /* 0x000fc60007ffe0ff */
[----:B------:R-:W-:Y:S01]  /*41690*/  IMAD.IADD R39, R61, 0x1, R13 ;  /* 0x000000013d277824 */ /* 0x000fe200078e020d */
[----:B------:R-:W-:Y:S01]  /*416a0*/  IADD3 R14, P1, PT, R11, R14, RZ ;  /* 0x0000000e0b0e7210 */ /* 0x000fe20007f3e0ff */
[----:B------:R-:W-:Y:S02]  /*416b0*/  IMAD.X R13, RZ, RZ, RZ, P2 ;  /* 0x000000ffff0d7224 */ /* 0x000fe400010e06ff */
[----:B------:R-:W-:Y:S02]  /*416c0*/  IMAD.MOV.U32 R18, RZ, RZ, R10 ;  /* 0x000000ffff127224 */ /* 0x000fe400078e000a */
[----:B------:R-:W-:Y:S02]  /*416d0*/  IMAD.MOV.U32 R19, RZ, RZ, RZ ;  /* 0x000000ffff137224 */ /* 0x000fe400078e00ff */
[----:B------:R-:W-:Y:S02]  /*416e0*/  IMAD.IADD R5, R64, 0x1, R33 ;  /* 0x0000000140057824 */ /* 0x000fe400078e0221 */
[----:B------:R-:W-:-:S02]  /*416f0*/  IMAD.X R7, RZ, RZ, RZ, P0 ;  /* 0x000000ffff077224 */ /* 0x000fc400000e06ff */
[----:B------:R-:W-:-:S04]  /*41700*/  IMAD.WIDE.U32 R12, R35, R44, R12 ;  /* 0x0000002c230c7225 */ /* 0x000fc800078e000c */
[----:B------:R-:W-:Y:S01]  /*41710*/  IMAD.IADD R11, R131, 0x1, R15 ;  /* 0x00000001830b7824 */ /* 0x000fe200078e020f */
[----:B------:R-:W-:Y:S01]  /*41720*/  IADD3.X R15, PT, PT, RZ, RZ, RZ, P1, !PT ;  /* 0x000000ffff0f7210 */ /* 0x000fe20000ffe4ff */
[----:B------:R-:W-:Y:S01]  /*41730*/  IMAD.WIDE.U32 R18, R89, R3, R18 ;  /* 0x0000000359127225 */ /* 0x000fe200078e0012 */
[----:B------:R-:W-:Y:S02]  /*41740*/  IADD3 R12, P2, PT, R5, R12, RZ ;  /* 0x0000000c050c7210 */ /* 0x000fe40007f5e0ff */
[----:B------:R-:W-:Y:S01]  /*41750*/  IADD3 R5, PT, PT, R62, R13, RZ ;  /* 0x0000000d3e057210 */ /* 0x000fe20007ffe0ff */
[----:B------:R-:W-:Y:S01]  /*41760*/  IMAD.MOV.U32 R33, RZ, RZ, RZ ;  /* 0x000000ffff217224 */ /* 0x000fe200078e00ff */
        /* <DEDUP_REMOVED lines=9> */
[----:B------:R-:W-:Y:S01]  /*41800*/  IMAD.MOV.U32 R7, RZ, RZ, RZ ;  /* 0x000000ffff077224 */ /* 0x000fe200078e00ff */
[----:B------:R-:W-:Y:S01]  /*41810*/  IADD3.X R13, PT, PT, RZ, RZ, RZ, P2, !PT ;  /* 0x000000ffff0d7210 */ /* 0x000fe200017fe4ff */
[----:B------:R-:W-:Y:S01]  /*41820*/  IMAD.WIDE.U32 R18, R36, R46, R18 ;  /* 0x0000002e24127225 */ /* 0x000fe200078e0012 */
[----:B------:R-:W-:-:S03]  /*41830*/  IADD3 R16, P0, PT, R51, R16, RZ ;  /* 0x0000001033107210 */ /* 0x000fc60007f1e0ff */
[----:B------:R-:W-:Y:S01]  /*41840*/  IMAD.IADD R53, R17, 0x1, R7 ;  /* 0x0000000111357824 */ /* 0x000fe200078e0207 */
[----:B------:R-:W-:Y:S01]  /*41850*/  IADD3 R39, PT, PT, R60, R19, RZ ;  /* 0x000000133c277210 */ /* 0x000fe20007ffe0ff */
        /* <DEDUP_REMOVED lines=12> */
[----:B------:R-:W-:Y:S01]  /*41920*/  IMAD.MOV.U32 R13, RZ, RZ, RZ ;  /* 0x000000ffff0d7224 */ /* 0x000fe200078e00ff */
[----:B------:R-:W-:Y:S01]  /*41930*/  IADD3 R16, P1, PT, R11, R16, RZ ;  /* 0x000000100b107210 */ /* 0x000fe20007f3e0ff */
[----:B------:R-:W-:Y:S02]  /*41940*/  IMAD.X R11, RZ, RZ, RZ, P2 ;  /* 0x000000ffff0b7224 */ /* 0x000fe400010e06ff */
[----:B------:R-:W-:-:S04]  /*41950*/  IMAD.HI.U32 R55, R6, R42, R12 ;  /* 0x0000002a06377227 */ /* 0x000fc800078e000c */
[----:B------:R-:W-:Y:S02]  /*41960*/  IMAD.IADD R12, R134, 0x1, R17 ;  /* 0x00000001860c7824 */ /* 0x000fe400078e0211 */
[----:B------:R-:W-:-:S03]  /*41970*/  IMAD.WIDE.U32 R14, R88, R3, R14 ;  /* 0x00000003580e7225 */ /* 0x000fc600078e000e */
[----:B------:R-:W-:Y:S01]  /*41980*/  IADD3 R12, P0, PT, R12, R53, RZ ;  /* 0x000000350c0c7210 */ /* 0x000fe20007f1e0ff */
[----:B------:R-:W-:-:S03]  /*41990*/  IMAD.WIDE.U32 R10, R96, R4, R10 ;  /* 0x00000004600a7225 */ /* 0x000fc600078e000a */
[----:B------:R-:W-:Y:S01]  /*419a0*/  IADD3.X R13, PT, PT, RZ, RZ, RZ, P0, !PT ;  /* 0x000000ffff0d7210 */ /* 0x000fe200007fe4ff */
[----:B------:R-:W-:Y:S02]  /*419b0*/  IMAD.IADD R15, R9, 0x1, R15 ;  /* 0x00000001090f7824 */ /* 0x000fe400078e020f */
[----:B------:R-:W-:Y:S02]  /*419c0*/  IMAD.X R17, RZ, RZ, RZ, P1 ;  /* 0x000000ffff117224 */ /* 0x000fe400008e06ff */
[----:B------:R-:W-:Y:S01]  /*419d0*/  IMAD.WIDE.U32 R18, R35, R45, R18 ;  /* 0x0000002d23127225 */ /* 0x000fe200078e0012 */
[----:B------:R-:W-:-:S03]  /*419e0*/  IADD3 R10, P0, PT, R15, R10, RZ ;  /* 0x0000000a0f0a7210 */ /* 0x000fc60007f1e0ff */
[----:B------:R-:W-:Y:S02]  /*419f0*/  HFMA2 R15, -RZ, RZ, 0, 0 ;  /* 0x00000000ff0f7431 */ /* 0x000fe400000001ff */
        /* <DEDUP_REMOVED lines=8> */
[----:B------:R-:W-:-:S04]  /*41a80*/  IMAD.WIDE.U32 R14, R89, R2, R14 ;  /* 0x00000002590e7225 */ /* 0x000fc800078e000e */
[----:B------:R-:W-:Y:S01]  /*41a90*/  IMAD.MOV.U32 R5, RZ, RZ, RZ ;  /* 0x000000ffff057224 */ /* 0x000fe200078e00ff */
[----:B------:R-:W-:Y:S01]  /*41aa0*/  IADD3 R14, P3, PT, R39, R14, RZ ;  /* 0x0000000e270e7210 */ /* 0x000fe20007f7e0ff */
        /* <DEDUP_REMOVED lines=33> */
[----:B------:R-:W-:Y:S01]  /*41cc0*/  IADD3 R16, P2, PT, R11, R16, RZ ;  /* 0x000000100b107210 */ /* 0x000fe20007f5e0ff */
[----:B------:R-:W-:Y:S01]  /*41cd0*/  IMAD.WIDE.U32 R20, R35, R46, R20 ;  /* 0x0000002e23147225 */ /* 0x000fe200078e0014 */
[----:B------:R-:W-:-:S03]  /*41ce0*/  MOV R11, RZ ;  /* 0x000000ff000b7202 */ /* 0x000fc60000000f00 */
[----:B------:R-:W-:-:S04]  /*41cf0*/  IMAD.WIDE.U32 R12, R114, R4, R12 ;  /* 0x00000004720c7225 */ /* 0x000fc800078e000c */
[----:B------:R-:W-:Y:S01]  /*41d00*/  IMAD.X R19, RZ, RZ, RZ, P4 ;  /* 0x000000ffff137224 */ /* 0x000fe200020e06ff */
[----:B------:R-:W-:Y:S01]  /*41d10*/  IADD3 R20, P4, PT, R39, R20, RZ ;  /* 0x0000001427147210 */ /* 0x000fe20007f9e0ff */
[----:B------:R-:W-:Y:S01]  /*41d20*/  IMAD.WIDE.U32 R14, R116, R38, R14 ;  /* 0x00000026740e7225 */ /* 0x000fe200078e000e */
[----:B------:R-:W-:Y:S02]  /*41d30*/  IADD3 R12, P1, PT, R17, R12, RZ ;  /* 0x0000000c110c7210 */ /* 0x000fe40007f3e0ff */
[----:B------:R-:W-:Y:S01]  /*41d40*/  IADD3 R13, PT, PT, R133, R13, RZ ;  /* 0x0000000d850d7210 */ /* 0x000fe20007ffe0ff */
[----:B------:R-:W-:Y:S01]  /*41d50*/  IMAD.WIDE.U32 R18, R6, R43, R18 ;  /* 0x0000002b06127225 */ /* 0x000fe200078e0012 */
[----:B------:R-:W-:Y:S02]  /*41d60*/  IADD3 R37, PT, PT, R37, R15, RZ ;  /* 0x0000000f25257210 */ /* 0x000fe40007ffe0ff */
[----:B------:R-:W-:Y:S01]  /*41d70*/  IADD3 R14, P0, PT, R13, R14, RZ ;  /* 0x0000000e0d0e7210 */ /* 0x000fe20007f1e0ff */
[----:B------:R-:W-:-:S02]  /*41d80*/  IMAD.IADD R53, R60, 0x1, R21 ;  /* 0x000000013c357824 */ /* 0x000fc400078e0215 */
[----:B------:R-:W-:-:S04]  /*41d90*/  IMAD.WIDE.U32 R10, R89, R0, R10 ;  /* 0x00000000590a7225 */ /* 0x000fc800078e000a */
[----:B------:R-:W-:Y:S01]  /*41da0*/  IMAD.MOV.U32 R38, RZ, RZ, RZ ;  /* 0x000000ffff267224 */ /* 0x000fe200078e00ff */
[----:B------:R-:W-:Y:S01]  /*41db0*/  IADD3 R10, P3, PT, R55, R10, RZ ;  /* 0x0000000a370a7210 */ /* 0x000fe20007f7e0ff */
[----:B------:R-:W-:Y:S02]  /*41dc0*/  IMAD.X R17, RZ, RZ, RZ, P2 ;  /* 0x000000ffff117224 */ /* 0x000fe400010e06ff */
[----:B------:R-:W-:Y:S02]  /*41dd0*/  IMAD.X R21, RZ, RZ, RZ, P4 ;  /* 0x000000ffff157224 */ /* 0x000fe400020e06ff */
[----:B------:R-:W-:Y:S02]  /*41de0*/  IMAD.IADD R51, R63, 0x1, R19 ;  /* 0x000000013f337824 */ /* 0x000fe400078e0213 */
[----:B------:R-:W-:Y:S02]  /*41df0*/  IMAD.IADD R11, R11, 0x1, R38 ;  /* 0x000000010b0b7824 */ /* 0x000fe400078e0226 */
[----:B------:R-:W-:-:S04]  /*41e00*/  IMAD.WIDE.U32 R16, R85, R2, R16 ;  /* 0x0000000255107225 */ /* 0x000fc800078e0010 */
[----:B------:R-:W-:Y:S01]  /*41e10*/  IMAD R39, R18, R65, RZ ;  /* 0x0000004112277224 */ /* 0x000fe200078e02ff */
[----:B------:R-:W-:Y:S01]  /*41e20*/  IADD3 R16, P2, PT, R11, R16, RZ ;  /* 0x000000100b107210 */ /* 0x000fe20007f5e0ff */
[----:B------:R-:W-:Y:S01]  /*41e30*/  IMAD.MOV.U32 R19, RZ, RZ, RZ ;  /* 0x000000ffff137224 */ /* 0x000fe200078e00ff */
[----:B------:R-:W-:Y:S01]  /*41e40*/  IADD3.X R11, PT, PT, RZ, RZ, RZ, P3, !PT ;  /* 0x000000ffff0b7210 */ /* 0x000fe20001ffe4ff */
[----:B------:R-:W-:-:S04]  /*41e50*/  IMAD.WIDE.U32 R20, R34, R45, R20 ;  /* 0x0000002d22147225 */ /* 0x000fc800078e0014 */
[----:B------:R-:W-:Y:S02]  /*41e60*/  IMAD.X R13, RZ, RZ, RZ, P1 ;  /* 0x000000ffff0d7224 */ /* 0x000fe400008e06ff */
[----:B------:R-:W-:Y:S01]  /*41e70*/  IMAD.HI.U32 R57, R39, R42, R18 ;  /* 0x0000002a27397227 */ /* 0x000fe200078e0012 */
[----:B------:R-:W-:-:S03]  /*41e80*/  IADD3 R18, P1, PT, R51, R20, RZ ;  /* 0x0000001433127210 */ /* 0x000fc60007f3e0ff */
[----:B------:R-:W-:Y:S02]  /*41e90*/  IMAD.IADD R17, R24, 0x1, R17 ;  /* 0x0000000118117824 */ /* 0x000fe400078e0211 */
[----:B------:R-:W-:Y:S02]  /*41ea0*/  IMAD.X R15, RZ, RZ, RZ, P0 ;  /* 0x000000ffff0f7224 */ /* 0x000fe400000e06ff */
[----:B------:R-:W-:-:S04]  /*41eb0*/  IMAD.WIDE.U32 R12, R97, R3, R12 ;  /* 0x00000003610c7225 */ /* 0x000fc800078e000c */
[----:B------:R-:W-:Y:S01]  /*41ec0*/  IMAD.WIDE.U32 R14, R115, R4, R14 ;  /* 0x00000004730e7225 */ /* 0x000fe200078e000e */
[----:B------:R-:W-:Y:S02]  /*41ed0*/  IADD3 R12, P0, PT, R17, R12, RZ ;  /* 0x0000000c110c7210 */ /* 0x000fe40007f1e0ff */
[----:B------:R-:W-:Y:S01]  /*41ee0*/  IADD3 R13, PT, PT, R132, R13, RZ ;  /* 0x0000000d840d7210 */ /* 0x000fe20007ffe0ff */
[----:B------:R-:W-:Y:S01]  /*41ef0*/  IMAD.WIDE.U32 R10, R36, R48, R10 ;  /* 0x00000030240a7225 */ /* 0x000fe200078e000a */
[----:B------:R-:W-:Y:S02]  /*41f00*/  IADD3.X R17, PT, PT, RZ, RZ, RZ, P2, !PT ;  /* 0x000000ffff117210 */ /* 0x000fe400017fe4ff */
[----:B------:R-:W-:Y:S01]  /*41f10*/  IADD3 R14, P2, PT, R13, R14, RZ ;  /* 0x0000000e0d0e7210 */ /* 0x000fe20007f5e0ff */
[----:B------:R-:W-:Y:S01]  /*41f20*/  IMAD.X R19, RZ, RZ, RZ, P1 ;  /* 0x000000ffff137224 */ /* 0x000fe200008e06ff */
[----:B------:R-:W-:Y:S01]  /*41f30*/  IADD3 R10, P3, PT, R53, R10, RZ ;  /* 0x0000000a350a7210 */ /* 0x000fe20007f7e0ff */
[----:B------:R-:W-:Y:S01]  /*41f40*/  IMAD.IADD R20, R134, 0x1, R15 ;  /* 0x0000000186147824 */ /* 0x000fe200078e020f */
[----:B------:R-:W-:Y:S01]  /*41f50*/  IADD3.X R13, PT, PT, RZ, RZ, RZ, P0, !PT ;  /* 0x000000ffff0d7210 */ /* 0x000fe200007fe4ff */
[----:B------:R-:W-:-:S02]  /*41f60*/  IMAD.IADD R15, R64, 0x1, R57 ;  /* 0x00000001400f7824 */ /* 0x000fc400078e0239 */
[----:B------:R-:W-:Y:S01]  /*41f70*/  IMAD.WIDE.U32 R18, R6, R44, R18 ;  /* 0x0000002c06127225 */ /* 0x000fe200078e0012 */
[----:B------:R-:W-:-:S03]  /*41f80*/  IADD3 R20, P1, PT, R20, R37, RZ ;  /* 0x0000002514147210 */ /* 0x000fc60007f3e0ff */
[----:B------:R-:W-:Y:S01]  /*41f90*/  IMAD.WIDE.U32 R16, R88, R0, R16 ;  /* 0x0000000058107225 */ /* 0x000fe200078e0010 */
[----:B------:R-:W-:Y:S02]  /*41fa0*/  IADD3 R18, P0, PT, R15, R18, RZ ;  /* 0x000000120f127210 */ /* 0x000fe40007f1e0ff */
[----:B------:R-:W-:Y:S01]  /*41fb0*/  IADD3 R37, PT, PT, R62, R19, RZ ;  /* 0x000000133e257210 */ /* 0x000fe20007ffe0ff */
[----:B------:R-:W-:Y:S02]  /*41fc0*/  IMAD.IADD R51, R58, 0x1, R11 ;  /* 0x000000013a337824 */ /* 0x000fe400078e020b */
[----:B------:R-:W-:Y:S02]  /*41fd0*/  IMAD.X R11, RZ, RZ, RZ, P3 ;  /* 0x000000ffff0b7224 */ /* 0x000fe400018e06ff */
[----:B------:R-:W-:-:S04]  /*41fe0*/  IMAD.WIDE.U32 R12, R96, R2, R12 ;  /* 0x00000002600c7225 */ /* 0x000fc800078e000c */
[----:B------:R-:W-:Y:S02]  /*41ff0*/  IMAD.IADD R15, R9, 0x1, R17 ;  /* 0x00000001090f7824 */ /* 0x000fe400078e0211 */
[----:B------:R-:W-:Y:S02]  /*42000*/  HFMA2 R17, -RZ, RZ, 0, 0 ;  /* 0x00000000ff117431 */ /* 0x000fe400000001ff */
[----:B------:R-:W-:Y:S02]  /*42010*/  IMAD.IADD R21, R61, 0x1, R21 ;  /* 0x000000013d157824 */ /* 0x000fe400078e0215 */
        /* <DEDUP_REMOVED lines=26> */
[----:B------:R-:W-:Y:S02]  /*421c0*/  IMAD.X R17, RZ, RZ, RZ, P4 ;  /* 0x000000ffff117224 */ /* 0x000fe400020e06ff */
[----:B------:R-:W-:-:S04]  /*421d0*/  IMAD.WIDE.U32 R10, R34, R46, R10 ;  /* 0x0000002e220a7225 */ /* 0x000fc800078e000a */
[----:B------:R-:W-:Y:S01]  /*421e0*/  IMAD.WIDE.U32 R18, R39, R43, R18 ;  /* 0x0000002b27127225 */ /* 0x000fe200078e0012 */
[----:B------:R-:W-:Y:S02]  /*421f0*/  IADD3 R10, P2, PT, R37, R10, RZ ;  /* 0x0000000a250a7210 */ /* 0x000fe40007f5e0ff */
[----:B------:R-:W-:Y:S01]  /*42200*/  IADD3 R51, PT, PT, R60, R11, RZ ;  /* 0x0000000b3c337210 */ /* 0x000fe20007ffe0ff */
[----:B------:R-:W-:Y:S02]  /*42210*/  IMAD.IADD R15, R132, 0x1, R15 ;  /* 0x00000001840f7824 */ /* 0x000fe400078e020f */
[----:B------:R-:W-:-:S04]  /*42220*/  IMAD.WIDE.U32 R20, R115, R3, R20 ;  /* 0x0000000373147225 */ /* 0x000fc800078e0014 */
        /* <DEDUP_REMOVED lines=8> */
[----:B------:R-:W-:Y:S01]  /*422b0*/  IMAD R23, R18, R65, RZ ;  /* 0x0000004112177224 */ /* 0x000fe200078e02ff */
[----:B------:R-:W-:Y:S01]  /*422c0*/  IADD3.X R15, PT, PT, RZ, RZ, RZ, P0, !PT ;  /* 0x000000ffff0f7210 */ /* 0x000fe200007fe4ff */
[----:B------:R-:W-:Y:S01]  /*422d0*/  IMAD.X R11, RZ, RZ, RZ, P2 ;  /* 0x000000ffff0b7224 */ /* 0x000fe200010e06ff */
[----:B------:R-:W-:Y:S01]  /*422e0*/  IADD3 R4, P0, PT, R17, R12, RZ ;  /* 0x0000000c11047210 */ /* 0x000fe20007f1e0ff */
[----:B------:R-:W-:-:S04]  /*422f0*/  IMAD.HI.U32 R57, R23, R42, R18 ;  /* 0x0000002a17397227 */ /* 0x000fc800078e0012 */
[----:B------:R-:W-:Y:S02]  /*42300*/  IMAD.IADD R18, R134, 0x1, R21 ;  /* 0x0000000186127824 */ /* 0x000fe400078e0215 */
[----:B------:R-:W-:Y:S02]  /*42310*/  IMAD.IADD R13, R9, 0x1, R13 ;  /* 0x00000001090d7824 */ /* 0x000fe400078e020d */
        /* <DEDUP_REMOVED lines=16> */
[----:B------:R-:W-:Y:S02]  /*42420*/  IMAD.X R13, RZ, RZ, RZ, P5 ;  /* 0x000000ffff0d7224 */ /* 0x000fe400028e06ff */
[----:B------:R-:W-:Y:S01]  /*42430*/  IMAD.WIDE.U32 R18, R116, R3, R18 ;  /* 0x0000000374127225 */ /* 0x000fe200078e0012 */
[----:B------:R-:W-:Y:S02]  /*42440*/  IADD3 R20, P4, PT, R17, R4, RZ ;  /* 0x0000000411147210 */ /* 0x000fe40007f9e0ff */
[----:B------:R-:W-:Y:S01]  /*42450*/  IADD3 R3, PT, PT, R64, R57, RZ ;  /* 0x0000003940037210 */ /* 0x000fe20007ffe0ff */
[----:B------:R-:W-:Y:S02]  /*42460*/  IMAD.IADD R21, R133, 0x1, R21 ;  /* 0x0000000185157824 */ /* 0x000fe400078e0215 */
[----:B------:R-:W-:-:S03]  /*42470*/  IMAD.WIDE.U32 R12, R8, R85, R12 ;  /* 0x00000055080c7225 */ /* 0x000fc600078e000c */
[----:B------:R-:W-:Y:S01]  /*42480*/  IADD3 R18, P5, PT, R21, R18, RZ ;  /* 0x0000001215127210 */ /* 0x000fe20007fbe0ff */
[----:B------:R-:W-:Y:S02]  /*42490*/  IMAD.X R17, RZ, RZ, RZ, P0 ;  /* 0x000000ffff117224 */ /* 0x000fe400000e06ff */
[----:B------:R-:W-:-:S03]  /*424a0*/  IMAD.WIDE.U32 R10, R39, R44, R10 ;  /* 0x0000002c270a7225 */ /* 0x000fc600078e000a */
[----:B------:R-:W-:Y:S01]  /*424b0*/  IADD3 R4, P1, PT, R17, R12, RZ ;  /* 0x0000000c11047210 */ /* 0x000fe20007f3e0ff */
[----:B------:R-:W-:Y:S01]  /*424c0*/  IMAD.X R15, RZ, RZ, RZ, P2 ;  /* 0x000000ffff0f7224 */ /* 0x000fe200010e06ff */
[----:B------:R-:W-:Y:S01]  /*424d0*/  IADD3.X R17, PT, PT, RZ, RZ, RZ, P3, !PT ;  /* 0x000000ffff117210 */ /* 0x000fe20001ffe4ff */
[----:B------:R-:W-:Y:S01]  /*424e0*/  IMAD.X R21, RZ, RZ, RZ, P4 ;  /* 0x000000ffff157224 */ /* 0x000fe200020e06ff */
[----:B------:R-:W-:Y:S01]  /*424f0*/  IADD3 R10, P2, PT, R3, R10, RZ ;  /* 0x0000000a030a7210 */ /* 0x000fe20007f5e0ff */
[----:B------:R-:W-:Y:S01]  /*42500*/  IMAD.WIDE.U32 R14, R34, R47, R14 ;  /* 0x0000002f220e7225 */ /* 0x000fe200078e000e */
[----:B------:R-:W-:-:S03]  /*42510*/  IADD3 R3, PT, PT, R62, R11, RZ ;  /* 0x0000000b3e037210 */ /* 0x000fc60007ffe0ff */
[----:B------:R-:W-:Y:S02]  /*42520*/  IMAD.IADD R11, R24, 0x1, R13 ;  /* 0x00000001180b7824 */ /* 0x000fe400078e020d */
[----:B------:R-:W-:Y:S02]  /*42530*/  IMAD.IADD R33, R33, 0x1, R19 ;  /* 0x0000000121217824 */ /* 0x000fe400078e0213 */
[----:B------:R-:W-:Y:S01]  /*42540*/  IMAD.WIDE.U32 R12, R35, R49, R20 ;  /* 0x00000031230c7225 */ /* 0x000fe200078e0014 */
[----:B------:R-:W-:-:S03]  /*42550*/  IADD3 R20, P0, PT, R9, R14, RZ ;  /* 0x0000000e09147210 */ /* 0x000fc60007f1e0ff */
[----:B------:R-:W-:Y:S01]  /*42560*/  IMAD.X R19, RZ, RZ, RZ, P5 ;  /* 0x000000ffff137224 */ /* 0x000fe200028e06ff */
[----:B------:R-:W-:Y:S01]  /*42570*/  IADD3.X R21, PT, PT, RZ, RZ, RZ, P0, !PT ;  /* 0x000000ffff157210 */ /* 0x000fe200007fe4ff */
        /* <DEDUP_REMOVED lines=13> */
[----:B------:R-:W-:Y:S02]  /*42650*/  IMAD.X R19, RZ, RZ, RZ, P3 ;  /* 0x000000ffff137224 */ /* 0x000fe400018e06ff */
[----:B------:R-:W-:Y:S02]  /*42660*/  IMAD.IADD R35, R41, 0x1, R13 ;  /* 0x0000000129237824 */ /* 0x000fe400078e020d */
[----:B------:R-:W-:-:S03]  /*42670*/  IMAD.WIDE.U32 R16, R34, R48, R16 ;  /* 0x0000003022107225 */ /* 0x000fc600078e0010 */
[----:B------:R-:W-:Y:S01]  /*42680*/  IADD3 R35, P0, PT, R35, R4, RZ ;  /* 0x0000000423237210 */ /* 0x000fe20007f1e0ff */
[----:B------:R-:W-:Y:S01]  /*42690*/  IMAD.WIDE.U32 R20, R23, R43, R10 ;  /* 0x0000002b17147225 */ /* 0x000fe200078e000a */
[----:B------:R-:W-:-:S03]  /*426a0*/  IADD3 R10, P3, PT, R3, R36, RZ ;  /* 0x00000024030a7210 */ /* 0x000fc60007f7e0ff */
[----:B------:R-:W-:-:S04]  /*426b0*/  IMAD.WIDE.U32 R18, R8, R96, R18 ;  /* 0x0000006008127225 */ /* 0x000fc800078e0012 */
[----:B------:R-:W-:Y:S01]  /*426c0*/  IMAD.X R13, RZ, RZ, RZ, P5 ;  /* 0x000000ffff0d7224 */ /* 0x000fe200028e06ff */
[----:B------:R-:W-:Y:S01]  /*426d0*/  IADD3 R131, PT, PT, R131, R19, RZ ;  /* 0x0000001383837210 */ /* 0x000fe20007ffe0ff */
[----:B------:R-:W-:Y:S01]  /*426e0*/  IMAD.X R3, RZ, RZ, RZ, P1 ;  /* 0x000000ffff037224 */ /* 0x000fe200008e06ff */
[----:B------:R-:W-:Y:S01]  /*426f0*/  IADD3 R4, P1, PT, R37, R16, RZ ;  /* 0x0000001025047210 */ /* 0x000fe20007f3e0ff */
[----:B------:R-:W-:Y:S02]  /*42700*/  IMAD.IADD R33, R63, 0x1, R21 ;  /* 0x000000013f217824 */ /* 0x000fe400078e0215 */
[----:B------:R-:W-:Y:S02]  /*42710*/  HFMA2 R21, -RZ, RZ, 0, 0 ;  /* 0x00000000ff157431 */ /* 0x000fe400000001ff */
[----:B------:R-:W-:Y:S01]  /*42720*/  IMAD.X R15, RZ, RZ, RZ, P6 ;  /* 0x000000ffff0f7224 */ /* 0x000fe200030e06ff */
[----:B------:R-:W-:Y:S01]  /*42730*/  IADD3 R18, P2, PT, R3, R18, RZ ;  /* 0x0000001203127210 */ /* 0x000fe20007f5e0ff */
[----:B------:R-:W-:Y:S01]  /*42740*/  IMAD.WIDE.U32 R12, R114, R0, R12 ;  /* 0x00000000720c7225 */ /* 0x000fe200078e000c */
[----:B------:R-:W-:-:S03]  /*42750*/  IADD3.X R19, PT, PT, RZ, RZ, RZ, P0, !PT ;  /* 0x000000ffff137210 */ /* 0x000fc600007fe4ff */
[----:B------:R-:W-:Y:S01]  /*42760*/  IMAD.IADD R16, R58, 0x1, R17 ;  /* 0x000000013a107824 */ /* 0x000fe200078e0211 */
[----:B------:R-:W-:Y:S01]  /*42770*/  IADD3 R19, P0, PT, R19, R18, RZ ;  /* 0x0000001213137210 */ /* 0x000fe20007f1e0ff */
[----:B------:R-:W-:Y:S01]  /*42780*/  IMAD.WIDE.U32 R2, R116, R2, R14 ;  /* 0x0000000274027225 */ /* 0x000fe200078e000e */
[----:B------:R-:W-:Y:S02]  /*42790*/  IADD3 R14, P4, PT, R131, R12, RZ ;  /* 0x0000000c830e7210 */ /* 0x000fe40007f9e0ff */
[----:B------:R-:W-:Y:S01]  /*427a0*/  IADD3 R12, P6, PT, R16, R35, RZ ;  /* 0x00000023100c7210 */ /* 0x000fe20007fde0ff */
[----:B------:R-:W-:Y:S02]  /*427b0*/  IMAD.X R11, RZ, RZ, RZ, P3 ;  /* 0x000000ffff0b7224 */ /* 0x000fe400018e06ff */
[----:B------:R-:W-:Y:S02]  /*427c0*/  IMAD.IADD R13, R133, 0x1, R13 ;  /* 0x00000001850d7824 */ /* 0x000fe400078e020d */
[----:B------:R-:W-:-:S02]  /*427d0*/  IMAD R9, R20, R65, RZ ;  /* 0x0000004114097224 */ /* 0x000fc400078e02ff */
[----:B------:R-:W-:Y:S01]  /*427e0*/  IMAD.WIDE.U32 R16, R39, R45, R10 ;  /* 0x0000002d27107225 */ /* 0x000fe200078e000a */
[----:B------:R-:W-:-:S03]  /*427f0*/  IADD3 R10, P3, PT, R13, R2, RZ ;  /* 0x000000020d0a7210 */ /* 0x000fc60007f7e0ff */
[----:B------:R-:W-:Y:S01]  /*42800*/  IMAD.HI.U32 R51, R9, R42, R20 ;  /* 0x0000002a09337227 */ /* 0x000fe200078e0014 */
[----:B------:R-:W-:Y:S02]  /*42810*/  IADD3 R21, PT, PT, R5, R3, RZ ;  /* 0x0000000305157210 */ /* 0x000fe40007ffe0ff */
[----:B------:R-:W-:Y:S01]  /*42820*/  IADD3 R17, PT, PT, R61, R17, RZ ;  /* 0x000000113d117210 */ /* 0x000fe20007ffe0ff */
[----:B------:R-:W-:Y:S01]  /*42830*/  IMAD.X R13, RZ, RZ, RZ, P6 ;  /* 0x000000ffff0d7224 */ /* 0x000fe200030e06ff */
[----:B------:R-:W-:Y:S01]  /*42840*/  IADD3 R2, P5, PT, R33, R16, RZ ;  /* 0x0000001021027210 */ /* 0x000fe20007fbe0ff */
[----:B------:R-:W-:Y:S02]  /*42850*/  IMAD.X R5, RZ, RZ, RZ, P1 ;  /* 0x000000ffff057224 */ /* 0x000fe400008e06ff */
[----:B------:R-:W-:Y:S02]  /*42860*/  IMAD.X R15, RZ, RZ, RZ, P4 ;  /* 0x000000ffff0f7224 */ /* 0x000fe400020e06ff */
[----:B------:R-:W-:-:S04]  /*42870*/  IMAD.WIDE.U32 R34, R34, R49, R12 ;  /* 0x0000003122227225 */ /* 0x000fc800078e000c */
[----:B------:R-:W-:Y:S01]  /*42880*/  IMAD.WIDE.U32 R4, R6, R47, R4 ;  /* 0x0000002f06047225 */ /* 0x000fe200078e0004 */
[----:B------:R-:W-:-:S03]  /*42890*/  IADD3 R20, PT, PT, R41, R35, RZ ;  /* 0x0000002329147210 */ /* 0x000fc60007ffe0ff */
[----:B------:R-:W-:Y:S01]  /*428a0*/  IMAD.WIDE.U32 R14, R8, R97, R14 ;  /* 0x00000061080e7225 */ /* 0x000fe200078e000e */
[----:B------:R-:W-:Y:S02]  /*428b0*/  IADD3 R12, P1, PT, R17, R4, RZ ;  /* 0x00000004110c7210 */ /* 0x000fe40007f3e0ff */
[----:B------:R-:W-:Y:S01]  /*428c0*/  IADD3 R3, PT, PT, R59, R5, RZ ;  /* 0x000000053b037210 */ /* 0x000fe20007ffe0ff */
[----:B------:R-:W-:Y:S01]  /*428d0*/  IMAD.X R11, RZ, RZ, RZ, P3 ;  /* 0x000000ffff0b7224 */ /* 0x000fe200018e06ff */
[----:B------:R-:W-:Y:S01]  /*428e0*/  IADD3 R20, P6, PT, R20, R19, RZ ;  /* 0x0000001314147210 */ /* 0x000fe20007fde0ff */
[----:B------:R-:W-:Y:S02]  /*428f0*/  IMAD.X R13, RZ, RZ, RZ, P2 ;  /* 0x000000ffff0d7224 */ /* 0x000fe400010e06ff */
[----:B------:R-:W-:Y:S01]  /*42900*/  IMAD.WIDE.U32 R4, R115, R0, R10 ;  /* 0x0000000073047225 */ /* 0x000fe200078e000a */
[----:B------:R-:W-:Y:S02]  /*42910*/  IADD3 R10, P2, PT, R3, R34, RZ ;  /* 0x00000022030a7210 */ /* 0x000fe40007f5e0ff */
[----:B------:R-:W-:Y:S01]  /*42920*/  IADD3 R14, P3, PT, R13, R14, RZ ;  /* 0x0000000e0d0e7210 */ /* 0x000fe20007f7e0ff */
[----:B------:R-:W-:Y:S01]  /*42930*/  IMAD.X R17, RZ, RZ, RZ, P0 ;  /* 0x000000ffff117224 */ /* 0x000fe200000e06ff */
[----:B------:R-:W-:Y:S01]  /*42940*/  IADD3.X R18, PT, PT, RZ, RZ, RZ, P6, !PT ;  /* 0x000000ffff127210 */ /* 0x000fe200037fe4ff */
[----:B------:R-:W-:Y:S01]  /*42950*/  IMAD.IADD R11, R132, 0x1, R15 ;  /* 0x00000001840b7824 */ /* 0x000fe200078e020f */
[----:B------:R-:W-:Y:S01]  /*42960*/  IADD3.X R3, PT, PT, RZ, RZ, RZ, P5, !PT ;  /* 0x000000ffff037210 */ /* 0x000fe20002ffe4ff */
[----:B------:R-:W-:Y:S01]  /*42970*/  IMAD.X R13, RZ, RZ, RZ, P1 ;  /* 0x000000ffff0d7224 */ /* 0x000fe200008e06ff */
[----:B------:R-:W-:-:S02]  /*42980*/  IADD3 R17, P0, PT, R17, R14, RZ ;  /* 0x0000000e11117210 */ /* 0x000fc40007f1e0ff */
        /* <DEDUP_REMOVED lines=11> */
[----:B------:R-:W-:Y:S01]  /*42a40*/  IMAD.WIDE.U32 R16, R8, R114, R16 ;  /* 0x0000007208107225 */ /* 0x000fe200078e0010 */
[----:B------:R-:W-:-:S03]  /*42a50*/  IADD3.X R5, PT, PT, RZ, RZ, RZ, P5, !PT ;  /* 0x000000ffff057210 */ /* 0x000fc60002ffe4ff */
[----:B------:R-:W-:Y:S02]  /*42a60*/  IMAD.X R13, RZ, RZ, RZ, P3 ;  /* 0x000000ffff0d7224 */ /* 0x000fe400018e06ff */
[----:B------:R-:W-:Y:S02]  /*42a70*/  IMAD.IADD R15, R62, 0x1, R15 ;  /* 0x000000013e0f7824 */ /* 0x000fe400078e020f */
[----:B------:R-:W-:Y:S02]  /*42a80*/  IMAD.IADD R3, R60, 0x1, R3 ;  /* 0x000000013c037824 */ /* 0x000fe400078e0203 */
        /* <DEDUP_REMOVED lines=30> */
[----:B------:R-:W-:Y:S02]  /*42c70*/  IMAD.X R13, RZ, RZ, RZ, P4 ;  /* 0x000000ffff0d7224 */ /* 0x000fe400020e06ff */
[----:B------:R-:W-:Y:S01]  /*42c80*/  IMAD.WIDE.U32 R14, R9, R44, R14 ;  /* 0x0000002c090e7225 */ /* 0x000fe200078e000e */
[----:B------:R-:W-:-:S03]  /*42c90*/  IADD3 R0, P0, PT, R0, R17, RZ ;  /* 0x0000001100007210 */ /* 0x000fc60007f1e0ff */
[----:B------:R-:W-:Y:S01]  /*42ca0*/  IMAD.X R11, RZ, RZ, RZ, P2 ;  /* 0x000000ffff0b7224 */ /* 0x000fe200010e06ff */
[----:B------:R-:W-:Y:S01]  /*42cb0*/  IADD3 R17, PT, PT, R62, R15, RZ ;  /* 0x0000000f3e117210 */ /* 0x000fe20007ffe0ff */
[----:B------:R-:W-:Y:S01]  /*42cc0*/  IMAD.IADD R21, R41, 0x1, R5 ;  /* 0x0000000129157824 */ /* 0x000fe200078e0205 */
[----:B------:R-:W-:Y:S01]  /*42cd0*/  IADD3 R33, P5, PT, R33, R0, RZ ;  /* 0x0000000021217210 */ /* 0x000fe20007fbe0ff */
[----:B------:R-:W-:-:S03]  /*42ce0*/  IMAD.WIDE.U32 R12, R23, R46, R12 ;  /* 0x0000002e170c7225 */ /* 0x000fc600078e000c */
[----:B------:R-:W-:Y:S01]  /*42cf0*/  IADD3 R21, P1, PT, R21, R18, RZ ;  /* 0x0000001215157210 */ /* 0x000fe20007f3e0ff */
        /* <DEDUP_REMOVED lines=56> */
[----:B------:R-:W-:-:S03]  /*43080*/  IMAD.X R19, RZ, RZ, RZ, P4 ;  /* 0x000000ffff137224 */ /* 0x000fc600020e06ff */
        /* <DEDUP_REMOVED lines=20> */
[----:B------:R-:W-:Y:S02]  /*431d0*/  IADD3 R3, P1, PT, R3, R116, RZ ;  /* 0x0000007403037210 */ /* 0x000fe40007f3e0ff */
[----:B------:R-:W-:Y:S01]  /*431e0*/  IADD3 R7, PT, PT, R7, R117, RZ ;  /* 0x0000007507077210 */ /* 0x000fe20007ffe0ff */
        /* <DEDUP_REMOVED lines=20> */
[----:B------:R-:W-:-:S04]  /*43330*/  IADD3 R2, PT, PT, R58, R21, RZ ;  /* 0x000000153a027210 */ /* 0x000fc80007ffe0ff */
        /* <DEDUP_REMOVED lines=46> */
.L_x_517:
        /* <DEDUP_REMOVED lines=22> */
.L_x_435:
        /* <DEDUP_REMOVED lines=12> */
[----:B-----5:R-:W-:-:S07]  /*43840*/  IMAD.MOV.U32 R96, RZ, RZ, R79 ;  /* 0x000000ffff607224 */ /* 0x020fce00078e004f */
[----:B------:R-:W5:Y:S01]  /*43850*/  LDC R68, c[0x3][0x190] ;  /* 0x00c06400ff447b82 */ /* 0x000f620000000800 */
[----:B0-----:R-:W-:-:S07]  /*43860*/  MOV R89, R80 ;  /* 0x0000005000597202 */ /* 0x001fce0000000f00 */
[----:B------:R-:W0:Y:S01]  /*43870*/  LDC R67, c[0x3][0x18c] ;  /* 0x00c06300ff437b82 */ /* 0x000e220000000800 */
[----:B-1----:R-:W-:-:S07]  /*43880*/  IMAD.MOV.U32 R88, RZ, RZ, R81 ;  /* 0x000000ffff587224 */ /* 0x002fce00078e0051 */
[----:B------:R-:W1:Y:S01]  /*43890*/  LDC R66, c[0x3][0x188] ;  /* 0x00c06200ff427b82 */ /* 0x000e620000000800 */
[----:B----4-:R-:W-:Y:S01]  /*438a0*/  IMAD.MOV.U32 R82, RZ, RZ, R69 ;  /* 0x000000ffff527224 */ /* 0x010fe200078e0045 */
[----:B-----5:R-:W-:Y:S01]  /*438b0*/  MOV R83, R68 ;  /* 0x0000004400537202 */ /* 0x020fe20000000f00 */
[----:B0-----:R-:W-:Y:S02]  /*438c0*/  IMAD.MOV.U32 R84, RZ, RZ, R67 ;  /* 0x000000ffff547224 */ /* 0x001fe400078e0043 */
[----:B-1----:R-:W-:Y:S01]  /*438d0*/  IMAD.MOV.U32 R85, RZ, RZ, R66 ;  /* 0x000000ffff557224 */ /* 0x002fe200078e0042 */
        /* <DEDUP_REMOVED lines=31> */
[----:B------:R-:W-:Y:S02]  /*43ad0*/  HFMA2 R11, -RZ, RZ, 0, 0 ;  /* 0x00000000ff0b7431 */ /* 0x000fe400000001ff */
[----:B------:R-:W-:-:S04]  /*43ae0*/  IMAD.WIDE.U32 R18, R95, R95, RZ ;  /* 0x0000005f5f127225 */ /* 0x000fc800078e00ff */
[----:B------:R-:W-:Y:S01]  /*43af0*/  HFMA2 R41, -RZ, RZ, 0, 0 ;  /* 0x00000000ff297431 */ /* 0x000fe200000001ff */
[----:B------:R-:W-:Y:S01]  /*43b00*/  MOV R43, RZ ;  /* 0x000000ff002b7202 */ /* 0x000fe20000000f00 */
[----:B------:R-:W0:Y:S01]  /*43b10*/  LDC R9, c[0x3][0xe0] ;  /* 0x00c03800ff097b82 */ /* 0x000e220000000800 */
[----:B------:R-:W-:Y:S01]  /*43b20*/  IMAD.MOV.U32 R10, RZ, RZ, R19 ;  /* 0x000000ffff0a7224 */ /* 0x000fe200078e0013 */
[----:B------:R-:W-:Y:S01]  /*43b30*/  MOV R24, RZ ;  /* 0x000000ff00187202 */ /* 0x000fe20000000f00 */
[----:B------:R-:W-:Y:S02]  /*43b40*/  IMAD.MOV.U32 R13, RZ, RZ, RZ ;  /* 0x000000ffff0d7224 */ /* 0x000fe400078e00ff */
[----:B------:R-:W-:Y:S02]  /*43b50*/  IMAD.MOV.U32 R35, RZ, RZ, RZ ;  /* 0x000000ffff237224 */ /* 0x000fe400078e00ff */
[----:B------:R-:W-:-:S04]  /*43b60*/  IMAD.WIDE.U32 R10, R95, R94, R10 ;  /* 0x0000005e5f0a7225 */ /* 0x000fc800078e000a */
[----:B------:R-:W-:Y:S01]  /*43b70*/  IMAD.MOV.U32 R12, RZ, RZ, R11 ;  /* 0x000000ffff0c7224 */ /* 0x000fe200078e000b */
[----:B------:R-:W-:-:S03]  /*43b80*/  MOV R11, RZ ;  /* 0x000000ff000b7202 */ /* 0x000fc60000000f00 */
[----:B------:R-:W-:-:S04]  /*43b90*/  IMAD.WIDE.U32 R12, R95, R93, R12 ;  /* 0x0000005d5f0c7225 */ /* 0x000fc800078e000c */
[----:B------:R-:W-:-:S05]  /*43ba0*/  IMAD.WIDE.U32 R10, R95, R94, R10 ;  /* 0x0000005e5f0a7225 */ /* 0x000fca00078e000a */
[----:B------:R-:W-:Y:S01]  /*43bb0*/  IADD3 R14, P0, PT, R12, R11, RZ ;  /* 0x0000000b0c0e7210 */ /* 0x000fe20007f1e0ff */
[----:B------:R-:W-:Y:S02]  /*43bc0*/  IMAD.MOV.U32 R12, RZ, RZ, R13 ;  /* 0x000000ffff0c7224 */ /* 0x000fe400078e000d */
[----:B------:R-:W-:Y:S02]  /*43bd0*/  HFMA2 R13, -RZ, RZ, 0, 0 ;  /* 0x00000000ff0d7431 */ /* 0x000fe400000001ff */
[----:B------:R-:W-:Y:S02]  /*43be0*/  IMAD.X R15, RZ, RZ, RZ, P0 ;  /* 0x000000ffff0f7224 */ /* 0x000fe400000e06ff */
[----:B------:R-:W-:-:S04]  /*43bf0*/  IMAD.WIDE.U32 R14, R94, R94, R14 ;  /* 0x0000005e5e0e7225 */ /* 0x000fc800078e000e */
[----:B------:R-:W-:-:S03]  /*43c00*/  IMAD.WIDE.U32 R12, R95, R92, R12 ;  /* 0x0000005c5f0c7225 */ /* 0x000fc600078e000c */
[----:B------:R-:W-:Y:S01]  /*43c10*/  IADD3 R16, P0, PT, R12, R15, RZ ;  /* 0x0000000f0c107210 */ /* 0x000fe20007f1e0ff */
[----:B------:R-:W-:Y:S01]  /*43c20*/  IMAD.MOV.U32 R12, RZ, RZ, R13 ;  /* 0x000000ffff0c7224 */ /* 0x000fe200078e000d */
[----:B------:R-:W-:Y:S01]  /*43c30*/  MOV R13, RZ ;  /* 0x000000ff000d7202 */ /* 0x000fe20000000f00 */
        /* <DEDUP_REMOVED lines=8> */
[----:B------:R-:W-:Y:S02]  /*43cc0*/  IMAD.X R21, RZ, RZ, RZ, P0 ;  /* 0x000000ffff157224 */ /* 0x000fe400000e06ff */
[----:B------:R-:W-:Y:S01]  /*43cd0*/  IMAD.MOV.U32 R13, RZ, RZ, RZ ;  /* 0x000000ffff0d7224 */ /* 0x000fe200078e00ff */
[----:B------:R-:W-:Y:S01]  /*43ce0*/  IADD3.X R23, PT, PT, RZ, RZ, RZ, P1, !PT ;  /* 0x000000ffff177210 */ /* 0x000fe20000ffe4ff */
[----:B------:R-:W-:-:S04]  /*43cf0*/  IMAD.WIDE.U32 R16, R94, R92, R20 ;  /* 0x0000005c5e107225 */ /* 0x000fc800078e0014 */
[----:B------:R-:W-:-:S04]  /*43d00*/  IMAD.WIDE.U32 R12, R95, R90, R12 ;  /* 0x0000005a5f0c7225 */ /* 0x000fc800078e000c */
[----:B------:R-:W-:Y:S01]  /*43d10*/  IMAD.WIDE.U32 R20, R94, R93, R22 ;  /* 0x0000005d5e147225 */ /* 0x000fe200078e0016 */
[----:B------:R-:W-:-:S03]  /*43d20*/  IADD3 R22, P0, PT, R12, R17, RZ ;  /* 0x000000110c167210 */ /* 0x000fc60007f1e0ff */
[----:B------:R-:W-:Y:S02]  /*43d30*/  IMAD.MOV.U32 R12, RZ, RZ, R13 ;  /* 0x000000ffff0c7224 */ /* 0x000fe400078e000d */
[----:B------:R-:W-:Y:S01]  /*43d40*/  HFMA2 R13, -RZ, RZ, 0, 0 ;  /* 0x00000000ff0d7431 */ /* 0x000fe200000001ff */
[----:B------:R-:W-:Y:S01]  /*43d50*/  IADD3 R16, P1, PT, R16, R21, RZ ;  /* 0x0000001510107210 */ /* 0x000fe20007f3e0ff */
[----:B------:R-:W-:Y:S01]  /*43d60*/  IMAD.MOV.U32 R34, RZ, RZ, R20 ;  /* 0x000000ffff227224 */ /* 0x000fe200078e0014 */
[----:B------:R-:W-:-:S03]  /*43d70*/  IADD3.X R23, PT, PT, RZ, RZ, RZ, P0, !PT ;  /* 0x000000ffff177210 */ /* 0x000fc600007fe4ff */
[----:B------:R-:W-:Y:S02]  /*43d80*/  IMAD.X R17, RZ, RZ, RZ, P1 ;  /* 0x000000ffff117224 */ /* 0x000fe400008e06ff */
[----:B------:R-:W-:-:S04]  /*43d90*/  IMAD.WIDE.U32 R20, R94, R91, R22 ;  /* 0x0000005b5e147225 */ /* 0x000fc800078e0016 */
[----:B------:R-:W-:-:S04]  /*43da0*/  IMAD.WIDE.U32 R12, R95, R87, R12 ;  /* 0x000000575f0c7225 */ /* 0x000fc800078e000c */
[----:B------:R-:W-:-:S04]  /*43db0*/  IMAD.WIDE.U32 R22, R93, R93, R16 ;  /* 0x0000005d5d167225 */ /* 0x000fc800078e0010 */
[----:B------:R-:W-:Y:S01]  /*43dc0*/  IMAD.WIDE.U32 R16, R95, R92, R34 ;  /* 0x0000005c5f107225 */ /* 0x000fe200078e0022 */
[----:B------:R-:W-:Y:S02]  /*43dd0*/  IADD3 R34, P0, PT, R12, R21, RZ ;  /* 0x000000150c227210 */ /* 0x000fe40007f1e0ff */
[----:B------:R-:W-:Y:S02]  /*43de0*/  IADD3 R36, P1, PT, R20, R23, RZ ;  /* 0x0000001714247210 */ /* 0x000fe40007f3e0ff */
[----:B------:R-:W-:Y:S02]  /*43df0*/  IADD3 R38, P2, PT, R22, R17, RZ ;  /* 0x0000001116267210 */ /* 0x000fe40007f5e0ff */
[----:B------:R-:W-:Y:S01]  /*43e00*/  IADD3.X R35, PT, PT, RZ, RZ, RZ, P0, !PT ;  /* 0x000000ffff237210 */ /* 0x000fe200007fe4ff */
[----:B------:R-:W-:Y:S01]  /*43e10*/  IMAD.X R37, RZ, RZ, RZ, P1 ;  /* 0x000000ffff257224 */ /* 0x000fe200008e06ff */
[----:B------:R-:W-:Y:S01]  /*43e20*/  MOV R12, R13 ;  /* 0x0000000d000c7202 */ /* 0x000fe20000000f00 */
[----:B------:R-:W-:-:S02]  /*43e30*/  IMAD.MOV.U32 R13, RZ, RZ, RZ ;  /* 0x000000ffff0d7224 */ /* 0x000fc400078e00ff */
        /* <DEDUP_REMOVED lines=36> */
[----:B------:R-:W-:Y:S01]  /*44080*/  IMAD.WIDE.U32 R36, R92, R91, R40 ;  /* 0x0000005b5c247225 */ /* 0x000fe200078e0028 */
[----:B------:R-:W-:Y:S02]  /*44090*/  IADD3 R40, P0, PT, R13, R21, RZ ;  /* 0x000000150d287210 */ /* 0x000fe40007f1e0ff */
[----:B------:R-:W1:Y:S01]  /*440a0*/  LDC.64 R12, c[0x3][RZ] ;  /* 0x00c00000ff0c7b82 */ /* 0x000e620000000a00 */
        /* <DEDUP_REMOVED lines=16> */
[----:B0-----:R-:W-:Y:S01]  /*441b0*/  IMAD R35, R18, R9, RZ ;  /* 0x0000000912237224 */ /* 0x001fe200078e02ff */
[----:B------:R-:W-:Y:S01]  /*441c0*/  IADD3 R44, P2, PT, R38, R43, RZ ;  /* 0x0000002b262c7210 */ /* 0x000fe20007f5e0ff */
[----:B------:R-:W-:Y:S01]  /*441d0*/  IMAD.X R37, RZ, RZ, RZ, P1 ;  /* 0x000000ffff257224 */ /* 0x000fe200008e06ff */
[----:B------:R-:W-:Y:S01]  /*441e0*/  LOP3.LUT R46, R18, 0xfffffffd, RZ, 0xc0, !PT ;  /* 0xfffffffd122e7812 */ /* 0x000fe200078ec0ff */
[----:B------:R-:W-:Y:S01]  /*441f0*/  IMAD.WIDE.U32 R38, R92, R87, R40 ;  /* 0x000000575c267225 */ /* 0x000fe200078e0028 */
[----:B------:R-:W-:-:S03]  /*44200*/  CS2R R18, SRZ ;  /* 0x0000000000127805 */ /* 0x000fc6000001ff00 */
[----:B------:R-:W-:Y:S01]  /*44210*/  IMAD.X R45, RZ, RZ, RZ, P2 ;  /* 0x000000ffff2d7224 */ /* 0x000fe200010e06ff */
[----:B------:R-:W-:Y:S01]  /*44220*/  IADD3 R20, P0, PT, R21, R39, RZ ;  /* 0x0000002715147210 */ /* 0x000fe20007f1e0ff */
[----:B------:R-:W-:Y:S02]  /*44230*/  IMAD.MOV.U32 R47, RZ, RZ, RZ ;  /* 0x000000ffff2f7224 */ /* 0x000fe400078e00ff */
[----:B------:R-:W-:Y:S01]  /*44240*/  IMAD.WIDE.U32 R40, R91, R91, R36 ;  /* 0x0000005b5b287225 */ /* 0x000fe200078e0024 */
[----:B------:R-:W-:Y:S02]  /*44250*/  MOV R36, R42 ;  /* 0x0000002a00247202 */ /* 0x000fe40000000f00 */
[----:B------:R-:W-:Y:S01]  /*44260*/  IADD3.X R21, PT, PT, RZ, RZ, RZ, P0, !PT ;  /* 0x000000ffff157210 */ /* 0x000fe200007fe4ff */
[----:B------:R-:W-:Y:S01]  /*44270*/  IMAD.WIDE.U32 R44, R93, R90, R44 ;  /* 0x0000005a5d2c7225 */ /* 0x000fe200078e002c */
[----:B------:R-:W-:-:S03]  /*44280*/  IADD3 R38, P1, PT, R38, R41, RZ ;  /* 0x0000002926267210 */ /* 0x000fc60007f3e0ff */
[----:B-1----:R-:W-:Y:S01]  /*44290*/  IMAD.HI.U32 R51, R35, R12, R46 ;  /* 0x0000000c23337227 */ /* 0x002fe200078e002e */
[----:B------:R-:W-:-:S03]  /*442a0*/  IADD3 R40, P2, PT, R40, R45, RZ ;  /* 0x0000002d28287210 */ /* 0x000fc60007f5e0ff */
[----:B------:R-:W-:Y:S02]  /*442b0*/  IMAD.MOV.U32 R37, RZ, RZ, RZ ;  /* 0x000000ffff257224 */ /* 0x000fe400078e00ff */
[----:B------:R-:W-:Y:S02]  /*442c0*/  IMAD.IADD R51, R18, 0x1, R51 ;  /* 0x0000000112337824 */ /* 0x000fe400078e0233 */
[----:B------:R-:W-:-:S03]  /*442d0*/  IMAD.WIDE.U32 R36, R95, R87, R36 ;  /* 0x000000575f247225 */ /* 0x000fc600078e0024 */
[----:B------:R-:W-:Y:S01]  /*442e0*/  IADD3 R50, P4, PT, R10, R51, RZ ;  /* 0x000000330a327210 */ /* 0x000fe20007f9e0ff */
        /* <DEDUP_REMOVED lines=8> */
[----:B------:R-:W-:Y:S01]  /*44370*/  IMAD.X R51, RZ, RZ, RZ, P4 ;  /* 0x000000ffff337224 */ /* 0x000fe200020e06ff */
[----:B------:R-:W-:Y:S01]  /*44380*/  IADD3 R46, P1, PT, R10, R39, RZ ;  /* 0x000000270a2e7210 */ /* 0x000fe20007f3e0ff */
[----:B------:R-:W-:Y:S01]  /*44390*/  IMAD.WIDE.U32 R42, R94, R87, R42 ;  /* 0x000000575e2a7225 */ /* 0x000fe200078e002a */
[----:B------:R-:W0:Y:S03]  /*443a0*/  LDC.64 R10, c[0x3][0x8] ;  /* 0x00c00200ff0a7b82 */ /* 0x000e260000000a00 */
[----:B------:R-:W-:Y:S01]  /*443b0*/  IMAD.X R41, RZ, RZ, RZ, P0 ;  /* 0x000000ffff297224 */ /* 0x000fe200000e06ff */
[----:B------:R-:W-:Y:S01]  /*443c0*/  IADD3 R48, P2, PT, R38, R43, RZ ;  /* 0x0000002b26307210 */ /* 0x000fe20007f5e0ff */
[----:B------:R-:W-:Y:S01]  /*443d0*/  IMAD.WIDE.U32 R50, R35, R13, R50 ;  /* 0x0000000d23327225 */ /* 0x000fe200078e0032 */
[----:B------:R-:W-:-:S03]  /*443e0*/  MOV R38, R42 ;  /* 0x0000002a00267202 */ /* 0x000fc60000000f00 */
        /* <DEDUP_REMOVED lines=8> */
[----:B------:R-:W-:Y:S01]  /*44470*/  IADD3.X R53, PT, PT, RZ, RZ, RZ, P2, !PT ;  /* 0x000000ffff357210 */ /* 0x000fe200017fe4ff */
[----:B------:R-:W-:Y:S01]  /*44480*/  IMAD R37, R50, R9, RZ ;  /* 0x0000000932257224 */ /* 0x000fe200078e02ff */
[----:B------:R-:W-:Y:S01]  /*44490*/  IADD3 R40, P1, PT, R40, R21, RZ ;  /* 0x0000001528287210 */ /* 0x000fe20007f3e0ff */
[----:B------:R-:W-:-:S02]  /*444a0*/  IMAD.MOV.U32 R51, RZ, RZ, RZ ;  /* 0x000000ffff337224 */ /* 0x000fc400078e00ff */
[----:B------:R-:W-:Y:S02]  /*444b0*/  IMAD.MOV.U32 R39, RZ, RZ, RZ ;  /* 0x000000ffff277224 */ /* 0x000fe400078e00ff */
[----:B------:R-:W-:-:S04]  /*444c0*/  IMAD.WIDE.U32 R14, R93, R87, R48 ;  /* 0x000000575d0e7225 */ /* 0x000fc800078e0030 */
[----:B------:R-:W-:Y:S01]  /*444d0*/  IMAD.HI.U32 R51, R37, R12, R50 ;  /* 0x0000000c25337227 */ /* 0x000fe200078e0032 */
[----:B------:R-:W-:Y:S02]  /*444e0*/  IADD3 R42, P2, PT, R20, R15, RZ ;  /* 0x0000000f142a7210 */ /* 0x000fe40007f5e0ff */
[----:B------:R-:W-:Y:S01]  /*444f0*/  CS2R R20, SRZ ;  /* 0x0000000000147805 */ /* 0x000fe2000001ff00 */
[----:B------:R-:W-:-:S04]  /*44500*/  IMAD.WIDE.U32 R38, R95, R86, R38 ;  /* 0x000000565f267225 */ /* 0x000fc800078e0026 */
[----:B------:R-:W-:Y:S01]  /*44510*/  IMAD.X R41, RZ, RZ, RZ, P1 ;  /* 0x000000ffff297224 */ /* 0x000fe200008e06ff */
[----:B------:R-:W-:Y:S01]  /*44520*/  IADD3 R46, P3, PT, R14, R39, RZ ;  /* 0x000000270e2e7210 */ /* 0x000fe20007f7e0ff */
[----:B------:R-:W-:Y:S02]  /*44530*/  IMAD.IADD R51, R18, 0x1, R51 ;  /* 0x0000000112337824 */ /* 0x000fe400078e0233 */
[----:B0-----:R-:W-:-:S04]  /*44540*/  IMAD.WIDE.U32 R48, R35, R10, R52 ;  /* 0x0000000a23307225 */ /* 0x001fc800078e0034 */
[----:B------:R-:W-:Y:S01]  /*44550*/  IMAD.X R43, RZ, RZ, RZ, P2 ;  /* 0x000000ffff2b7224 */ /* 0x000fe200010e06ff */
[----:B------:R-:W-:Y:S01]  /*44560*/  IADD3 R49, PT, PT, R20, R49, RZ ;  /* 0x0000003114317210 */ /* 0x000fe20007ffe0ff */
        /* <DEDUP_REMOVED lines=11> */
[----:B------:R-:W0:Y:S01]  /*44620*/  LDC.64 R14, c[0x3][0x10] ;  /* 0x00c00400ff0e7b82 */ /* 0x000e220000000a00 */
[----:B------:R-:W-:Y:S01]  /*44630*/  IMAD.X R49, RZ, RZ, RZ, P3 ;  /* 0x000000ffff317224 */ /* 0x000fe200018e06ff */
[----:B------:R-:W-:Y:S01]  /*44640*/  IADD3 R40, P2, PT, R40, R95, RZ ;  /* 0x0000005f28287210 */ /* 0x000fe20007f5e0ff */
        /* <DEDUP_REMOVED lines=9> */
[----:B------:R-:W-:Y:S02]  /*446e0*/  IMAD.MOV.U32 R51, RZ, RZ, RZ ;  /* 0x000000ffff337224 */ /* 0x000fe400078e00ff */
[----:B------:R-:W-:Y:S01]  /*446f0*/  IMAD.X R47, RZ, RZ, RZ, P1 ;  /* 0x000000ffff2f7224 */ /* 0x000fe200008e06ff */
[----:B------:R-:W-:Y:S01]  /*44700*/  IADD3.X R43, PT, PT, RZ, RZ, RZ, P2, !PT ;  /* 0x000000ffff2b7210 */ /* 0x000fe200017fe4ff */
[----:B------:R-:W-:Y:S01]  /*44710*/  IMAD.HI.U32 R51, R39, R12, R50 ;  /* 0x0000000c27337227 */ /* 0x000fe200078e0032 */
[----:B------:R-:W-:-:S03]  /*44720*/  IADD3 R48, P1, PT, R22, R49, RZ ;  /* 0x0000003116307210 */ /* 0x000fc60007f3e0ff */
[----:B------:R-:W-:-:S04]  /*44730*/  IMAD.WIDE.U32 R22, R91, R87, R46 ;  /* 0x000000575b167225 */ /* 0x000fc800078e002e */
        /* <DEDUP_REMOVED lines=11> */
[----:B------:R-:W-:Y:S02]  /*447f0*/  IMAD.X R51, RZ, RZ, RZ, P3 ;  /* 0x000000ffff337224 */ /* 0x000fe400018e06ff */
[----:B------:R-:W-:Y:S01]  /*44800*/  IMAD.X R45, RZ, RZ, RZ, P0 ;  /* 0x000000ffff2d7224 */ /* 0x000fe200000e06ff */
[----:B------:R-:W-:Y:S01]  /*44810*/  IADD3 R48, P0, PT, R47, R16, RZ ;  /* 0x000000102f307210 */ /* 0x000fe20007f1e0ff */
[----:B------:R-:W-:-:S03]  /*44820*/  IMAD.WIDE.U32 R92, R92, R86, R22 ;  /* 0x000000565c5c7225 */ /* 0x000fc600078e0016 */
[----:B------:R-:W-:Y:S01]  /*44830*/  IADD3.X R49, PT, PT, RZ, RZ, RZ, P0, !PT ;  /* 0x000000ffff317210 */ /* 0x000fe200007fe4ff */
[----:B------:R-:W-:-:S04]  /*44840*/  IMAD.WIDE.U32 R50, R39, R13, R50 ;  /* 0x0000000d27327225 */ /* 0x000fc800078e0032 */
[----:B------:R-:W-:Y:S02]  /*44850*/  IMAD.MOV.U32 R23, RZ, RZ, RZ ;  /* 0x000000ffff177224 */ /* 0x000fe400078e00ff */
[----:B------:R-:W-:Y:S02]  /*44860*/  IMAD.IADD R53, R19, 0x1, R51 ;  /* 0x0000000113357824 */ /* 0x000fe400078e0233 */
[----:B------:R-:W-:Y:S02]  /*44870*/  HFMA2 R51, -RZ, RZ, 0, 0 ;  /* 0x00000000ff337431 */ /* 0x000fe400000001ff */
[----:B------:R-:W-:Y:S02]  /*44880*/  IMAD.IADD R33, R23, 0x1, R17 ;  /* 0x0000000117217824 */ /* 0x000fe400078e0211 */
[----:B------:R-:W-:-:S03]  /*44890*/  IMAD.WIDE.U32 R16, R37, R11, R48 ;  /* 0x0000000b25107225 */ /* 0x000fc600078e0030 */
[----:B------:R-:W-:Y:S01]  /*448a0*/  IADD3 R48, P2, PT, R34, R33, RZ ;  /* 0x0000002122307210 */ /* 0x000fe20007f5e0ff */
[----:B------:R-:W-:Y:S01]  /*448b0*/  IMAD R22, R50, R9, RZ ;  /* 0x0000000932167224 */ /* 0x000fe200078e02ff */
[----:B------:R-:W-:Y:S01]  /*448c0*/  IADD3 R52, P3, PT, R53, R16, RZ ;  /* 0x0000001035347210 */ /* 0x000fe20007f7e0ff */
[----:B------:R-:W-:-:S04]  /*448d0*/  IMAD.WIDE.U32 R44, R90, R86, R44 ;  /* 0x000000565a2c7225 */ /* 0x000fc800078e002c */
[----:B------:R-:W-:-:S04]  /*448e0*/  IMAD.WIDE.U32 R42, R90, R87, R42 ;  /* 0x000000575a2a7225 */ /* 0x000fc800078e002a */
[----:B------:R-:W-:Y:S01]  /*448f0*/  IMAD.X R49, RZ, RZ, RZ, P2 ;  /* 0x000000ffff317224 */ /* 0x000fe200010e06ff */
[----:B------:R-:W-:Y:S01]  /*44900*/  IADD3 R46, P0, PT, R44, R43, RZ ;  /* 0x0000002b2c2e7210 */ /* 0x000fe20007f1e0ff */
[----:B------:R-:W-:Y:S01]  /*44910*/  IMAD.HI.U32 R33, R22, R12, R50 ;  /* 0x0000000c16217227 */ /* 0x000fe200078e0032 */
[----:B------:R-:W-:-:S03]  /*44920*/  IADD3 R42, P1, PT, R42, R93, RZ ;  /* 0x0000005d2a2a7210 */ /* 0x000fc60007f3e0ff */
[----:B------:R-:W-:Y:S01]  /*44930*/  IMAD.IADD R51, R21, 0x1, R17 ;  /* 0x0000000115337824 */ /* 0x000fe200078e0211 */
[----:B------:R-:W-:Y:S01]  /*44940*/  IADD3 R33, PT, PT, R18, R33, RZ ;  /* 0x0000002112217210 */ /* 0x000fe20007ffe0ff */
[----:B------:R-:W0:Y:S01]  /*44950*/  LDC.64 R16, c[0x3][0x18] ;  /* 0x00c00600ff107b82 */ /* 0x000e220000000a00 */
[----:B------:R-:W-:-:S04]  /*44960*/  IMAD.WIDE.U32 R48, R35, R15, R48 ;  /* 0x0000000f23307225 */ /* 0x000fc800078e0030 */
[----:B------:R-:W-:Y:S01]  /*44970*/  IMAD.X R53, RZ, RZ, RZ, P3 ;  /* 0x000000ffff357224 */ /* 0x000fe200018e06ff */
[----:B------:R-:W-:Y:S01]  /*44980*/  IADD3 R49, PT, PT, R24, R49, RZ ;  /* 0x0000003118317210 */ /* 0x000fe20007ffe0ff */
        /* <DEDUP_REMOVED lines=20> */
[----:B------:R-:W-:-:S04]  /*44ad0*/  IMAD.WIDE.U32 R52, R22, R13, R52 ;  /* 0x0000000d16347225 */ /* 0x000fc800078e0034 */
[----:B------:R-:W-:Y:S02]  /*44ae0*/  IMAD.X R51, RZ, RZ, RZ, P3 ;  /* 0x000000ffff337224 */ /* 0x000fe400018e06ff */
[----:B------:R-:W-:Y:S02]  /*44af0*/  IMAD.MOV.U32 R33, RZ, RZ, RZ ;  /* 0x000000ffff217224 */ /* 0x000fe400078e00ff */
[----:B------:R-:W-:Y:S01]  /*44b00*/  IMAD.WIDE.U32 R90, R90, R86, R46 ;  /* 0x000000565a5a7225 */ /* 0x000fe200078e002e */
[----:B------:R-:W-:Y:S02]  /*44b10*/  IADD3 R46, P1, PT, R41, R48, RZ ;  /* 0x00000030292e7210 */ /* 0x000fe40007f3e0ff */
[----:B------:R-:W-:Y:S01]  /*44b20*/  IADD3 R41, PT, PT, R19, R53, RZ ;  /* 0x0000003513297210 */ /* 0x000fe20007ffe0ff */
[----:B------:R-:W-:-:S04]  /*44b30*/  IMAD.WIDE.U32 R50, R39, R11, R50 ;  /* 0x0000000b27327225 */ /* 0x000fc800078e0032 */
[----:B------:R-:W-:Y:S01]  /*44b40*/  IMAD.IADD R49, R33, 0x1, R49 ;  /* 0x0000000121317824 */ /* 0x000fe200078e0231 */
[----:B------:R-:W-:Y:S01]  /*44b50*/  IADD3 R50, P2, PT, R41, R50, RZ ;  /* 0x0000003229327210 */ /* 0x000fe20007f5e0ff */
[----:B------:R-:W-:Y:S02]  /*44b60*/  IMAD R36, R52, R9, RZ ;  /* 0x0000000934247224 */ /* 0x000fe400078e02ff */
[----:B------:R-:W-:Y:S01]  /*44b70*/  IMAD.MOV.U32 R53, RZ, RZ, RZ ;  /* 0x000000ffff357224 */ /* 0x000fe200078e00ff */
[----:B------:R-:W-:Y:S01]  /*44b80*/  IADD3 R48, P0, PT, R38, R49, RZ ;  /* 0x0000003126307210 */ /* 0x000fe20007f1e0ff */
[----:B------:R-:W-:Y:S02]  /*44b90*/  IMAD.X R47, RZ, RZ, RZ, P1 ;  /* 0x000000ffff2f7224 */ /* 0x000fe400008e06ff */
[----:B------:R-:W-:-:S04]  /*44ba0*/  IMAD.HI.U32 R55, R36, R12, R52 ;  /* 0x0000000c24377227 */ /* 0x000fc800078e0034 */
        /* <DEDUP_REMOVED lines=18> */
[----:B------:R-:W-:Y:S01]  /*44cd0*/  IMAD.MOV.U32 R34, RZ, RZ, RZ ;  /* 0x000000ffff227224 */ /* 0x000fe200078e00ff */
[----:B------:R-:W-:Y:S01]  /*44ce0*/  IADD3 R52, P1, PT, R35, R52, RZ ;  /* 0x0000003423347210 */ /* 0x000fe20007f3e0ff */
        /* <DEDUP_REMOVED lines=18> */
[----:B------:R-:W-:Y:S01]  /*44e10*/  IMAD R35, R54, R9, RZ ;  /* 0x0000000936237224 */ /* 0x000fe200078e02ff */
[----:B------:R-:W-:Y:S01]  /*44e20*/  IADD3 R38, P0, PT, R40, R41, RZ ;  /* 0x0000002928267210 */ /* 0x000fe20007f1e0ff */
[----:B------:R-:W-:-:S04]  /*44e30*/  IMAD.WIDE.U32 R40, R37, R17, R48 ;  /* 0x0000001125287225 */ /* 0x000fc800078e0030 */
[----:B------:R-:W-:Y:S02]  /*44e40*/  IMAD.IADD R37, R24, 0x1, R51 ;  /* 0x0000000118257824 */ /* 0x000fe400078e0233 */
[----:B------:R-:W-:Y:S02]  /*44e50*/  IMAD.MOV.U32 R55, RZ, RZ, RZ ;  /* 0x000000ffff377224 */ /* 0x000fe400078e00ff */
[----:B------:R-:W-:Y:S01]  /*44e60*/  IMAD.X R53, RZ, RZ, RZ, P2 ;  /* 0x000000ffff357224 */ /* 0x000fe200010e06ff */
[----:B------:R-:W-:Y:S01]  /*44e70*/  IADD3 R48, P2, PT, R43, R50, RZ ;  /* 0x000000322b307210 */ /* 0x000fe20007f5e0ff */
[----:B------:R-:W-:Y:S01]  /*44e80*/  IMAD.HI.U32 R55, R35, R12, R54 ;  /* 0x0000000c23377227 */ /* 0x000fe200078e0036 */
[----:B------:R-:W-:Y:S02]  /*44e90*/  IADD3 R40, P1, PT, R37, R40, RZ ;  /* 0x0000002825287210 */ /* 0x000fe40007f3e0ff */
[----:B------:R-:W-:Y:S01]  /*44ea0*/  IADD3.X R49, PT, PT, RZ, RZ, RZ, P2, !PT ;  /* 0x000000ffff317210 */ /* 0x000fe200017fe4ff */
[----:B------:R-:W-:-:S02]  /*44eb0*/  IMAD.IADD R43, R34, 0x1, R41 ;  /* 0x00000001222b7824 */ /* 0x000fc400078e0229 */
[----:B------:R-:W-:Y:S01]  /*44ec0*/  IMAD.WIDE.U32 R50, R36, R10, R52 ;  /* 0x0000000a24327225 */ /* 0x000fe200078e0034 */
[----:B------:R-:W-:-:S03]  /*44ed0*/  IADD3 R53, PT, PT, R18, R55, RZ ;  /* 0x0000003712357210 */ /* 0x000fc60007ffe0ff */
[----:B------:R-:W-:Y:S01]  /*44ee0*/  IMAD.X R41, RZ, RZ, RZ, P1 ;  /* 0x000000ffff297224 */ /* 0x000fe200008e06ff */
[----:B------:R-:W-:Y:S01]  /*44ef0*/  IADD3 R43, P1, PT, R43, R38, RZ ;  /* 0x000000262b2b7210 */ /* 0x000fe20007f3e0ff */
[----:B------:R-:W-:Y:S01]  /*44f00*/  IMAD.WIDE.U32 R48, R22, R14, R48 ;  /* 0x0000000e16307225 */ /* 0x000fe200078e0030 */
[----:B------:R-:W-:-:S03]  /*44f10*/  IADD3 R52, P3, PT, R53, R50, RZ ;  /* 0x0000003235347210 */ /* 0x000fc60007f7e0ff */
[----:B------:R-:W-:Y:S01]  /*44f20*/  IMAD.X R93, RZ, RZ, RZ, P0 ;  /* 0x000000ffff5d7224 */ /* 0x000fe200000e06ff */
[----:B------:R-:W-:Y:S01]  /*44f30*/  IADD3.X R53, PT, PT, RZ, RZ, RZ, P3, !PT ;  /* 0x000000ffff357210 */ /* 0x000fe20001ffe4ff */
[----:B------:R-:W-:Y:S02]  /*44f40*/  IMAD.IADD R51, R20, 0x1, R51 ;  /* 0x0000000114337824 */ /* 0x000fe400078e0233 */
[----:B------:R-:W-:Y:S01]  /*44f50*/  IMAD.WIDE.U32 R40, R39, R16, R40 ;  /* 0x0000001027287225 */ /* 0x000fe200078e0028 */
[----:B------:R-:W-:Y:S02]  /*44f60*/  IADD3 R93, P0, PT, R92, R93, RZ ;  /* 0x0000005d5c5d7210 */ /* 0x000fe40007f1e0ff */
[----:B------:R-:W-:Y:S01]  /*44f70*/  IADD3 R50, P3, PT, R51, R48, RZ ;  /* 0x0000003033327210 */ /* 0x000fe20007f7e0ff */
[----:B------:R-:W-:Y:S02]  /*44f80*/  IMAD.IADD R49, R23, 0x1, R49 ;  /* 0x0000000117317824 */ /* 0x000fe400078e0231 */
[----:B------:R-:W-:-:S02]  /*44f90*/  IMAD.X R54, RZ, RZ, RZ, P1 ;  /* 0x000000ffff367224 */ /* 0x000fc400008e06ff */
[----:B------:R-:W-:Y:S01]  /*44fa0*/  IMAD.X R51, RZ, RZ, RZ, P3 ;  /* 0x000000ffff337224 */ /* 0x000fe200018e06ff */
[----:B------:R-:W-:Y:S01]  /*44fb0*/  IADD3 R48, P2, PT, R49, R40, RZ ;  /* 0x0000002831307210 */ /* 0x000fe20007f5e0ff */
        /* <DEDUP_REMOVED lines=9> */
[----:B------:R-:W-:Y:S02]  /*45050*/  IMAD.IADD R55, R19, 0x1, R53 ;  /* 0x0000000113377824 */ /* 0x000fe400078e0235 */
[----:B------:R-:W-:Y:S01]  /*45060*/  HFMA2 R53, -RZ, RZ, 0, 0 ;  /* 0x00000000ff357431 */ /* 0x000fe200000001ff */
[----:B------:R-:W-:Y:S01]  /*45070*/  IADD3 R44, P2, PT, R44, R41, RZ ;  /* 0x000000292c2c7210 */ /* 0x000fe20007f5e0ff */
[----:B------:R-:W-:Y:S01]  /*45080*/  IMAD.X R41, RZ, RZ, RZ, P1 ;  /* 0x000000ffff297224 */ /* 0x000fe200008e06ff */
[----:B------:R-:W-:Y:S01]  /*45090*/  IADD3.X R91, PT, PT, RZ, RZ, RZ, P0, !PT ;  /* 0x000000ffff5b7210 */ /* 0x000fe200007fe4ff */
[----:B------:R-:W-:Y:S01]  /*450a0*/  IMAD.WIDE.U32 R42, R22, R15, R48 ;  /* 0x0000000f162a7225 */ /* 0x000fe200078e0030 */
[----:B------:R-:W-:Y:S02]  /*450b0*/  IADD3 R48, P3, PT, R55, R50, RZ ;  /* 0x0000003237307210 */ /* 0x000fe40007f7e0ff */
[----:B------:R-:W-:Y:S01]  /*450c0*/  IADD3 R91, P1, PT, R90, R91, RZ ;  /* 0x0000005b5a5b7210 */ /* 0x000fe20007f3e0ff */
[----:B------:R-:W-:-:S02]  /*450d0*/  IMAD.IADD R51, R21, 0x1, R51 ;  /* 0x0000000115337824 */ /* 0x000fc400078e0233 */
[----:B------:R-:W-:Y:S02]  /*450e0*/  IMAD R37, R52, R9, RZ ;  /* 0x0000000934257224 */ /* 0x000fe400078e02ff */
[----:B------:R-:W-:Y:S01]  /*450f0*/  IMAD.WIDE.U32 R38, R39, R17, R40 ;  /* 0x0000001127267225 */ /* 0x000fe200078e0028 */
[----:B------:R-:W-:-:S03]  /*45100*/  IADD3 R40, P4, PT, R51, R42, RZ ;  /* 0x0000002a33287210 */ /* 0x000fc60007f9e0ff */
[----:B------:R-:W-:Y:S01]  /*45110*/  IMAD.IADD R43, R24, 0x1, R43 ;  /* 0x00000001182b7824 */ /* 0x000fe200078e022b */
[----:B------:R-:W-:Y:S01]  /*45120*/  IADD3 R51, PT, PT, R34, R39, RZ ;  /* 0x0000002722337210 */ /* 0x000fe20007ffe0ff */
[----:B------:R-:W-:Y:S02]  /*45130*/  IMAD.X R49, RZ, RZ, RZ, P3 ;  /* 0x000000ffff317224 */ /* 0x000fe400018e06ff */
[----:B------:R-:W-:Y:S01]  /*45140*/  IMAD.HI.U32 R53, R37, R12, R52 ;  /* 0x0000000c25357227 */ /* 0x000fe200078e0034 */
[----:B------:R-:W-:-:S03]  /*45150*/  IADD3 R38, P3, PT, R43, R38, RZ ;  /* 0x000000262b267210 */ /* 0x000fc60007f7e0ff */
[----:B------:R-:W-:Y:S02]  /*45160*/  IMAD.X R41, RZ, RZ, RZ, P4 ;  /* 0x000000ffff297224 */ /* 0x000fe400020e06ff */
        /* <DEDUP_REMOVED lines=56> */
[----:B------:R-:W-:Y:S01]  /*454f0*/  MOV R65, R40 ;  /* 0x0000002800417202 */ /* 0x000fe20000000f00 */
        /* <DEDUP_REMOVED lines=17> */
[----:B------:R-:W-:Y:S01]  /*45610*/  IADD3.X R43, PT, PT, RZ, RZ, RZ, P2, !PT ;  /* 0x000000ffff2b7210 */ /* 0x000fe200017fe4ff */
[----:B------:R-:W-:-:S03]  /*45620*/  IMAD.WIDE.U32 R38, R22, R10, R50 ;  /* 0x0000000a16267225 */ /* 0x000fc600078e0032 */
[----:B------:R-:W-:Y:S01]  /*45630*/  IADD3 R36, P6, PT, R36, R41, RZ ;  /* 0x0000002924247210 */ /* 0x000fe20007fde0ff */
        /* <DEDUP_REMOVED lines=25> */
[----:B------:R-:W-:Y:S01]  /*457d0*/  IMAD.MOV.U32 R63, RZ, RZ, R50 ;  /* 0x000000ffff3f7224 */ /* 0x000fe200078e0032 */
[----:B------:R-:W-:-:S02]  /*457e0*/  IADD3.X R41, PT, PT, RZ, RZ, RZ, P1, !PT ;  /* 0x000000ffff297210 */ /* 0x000fc40000ffe4ff */
[----:B------:R-:W-:Y:S01]  /*457f0*/  IADD3 R46, P5, PT, R35, R42, RZ ;  /* 0x0000002a232e7210 */ /* 0x000fe20007fbe0ff */
[----:B------:R-:W-:Y:S01]  /*45800*/  IMAD.X R35, RZ, RZ, RZ, P6 ;  /* 0x000000ffff237224 */ /* 0x000fe200030e06ff */
[----:B------:R-:W-:Y:S01]  /*45810*/  IADD3 R44, P6, PT, R45, R47, RZ ;  /* 0x0000002f2d2c7210 */ /* 0x000fe20007fde0ff */
[----:B------:R-:W-:-:S03]  /*45820*/  IMAD.WIDE.U32 R52, R22, R14, R52 ;  /* 0x0000000e16347225 */ /* 0x000fc600078e0034 */
[----:B------:R-:W-:Y:S01]  /*45830*/  IADD3 R35, P4, PT, R35, R36, RZ ;  /* 0x0000002423237210 */ /* 0x000fe20007f9e0ff */
[----:B------:R-:W-:Y:S01]  /*45840*/  IMAD.X R47, RZ, RZ, RZ, P5 ;  /* 0x000000ffff2f7224 */ /* 0x000fe200028e06ff */
[----:B------:R-:W-:Y:S01]  /*45850*/  IADD3.X R45, PT, PT, RZ, RZ, RZ, P6, !PT ;  /* 0x000000ffff2d7210 */ /* 0x000fe200037fe4ff */
[----:B------:R-:W-:Y:S01]  /*45860*/  IMAD.IADD R36, R34, 0x1, R43 ;  /* 0x0000000122247824 */ /* 0x000fe200078e022b */
[----:B------:R-:W-:Y:S01]  /*45870*/  MOV R49, R52 ;  /* 0x0000003400317202 */ /* 0x000fe20000000f00 */
[----:B------:R-:W-:-:S03]  /*45880*/  IMAD.WIDE.U32 R42, R37, R16, R46 ;  /* 0x00000010252a7225 */ /* 0x000fc600078e002e */
[----:B------:R-:W-:Y:S01]  /*45890*/  IADD3 R36, P5, PT, R36, R35, RZ ;  /* 0x0000002324247210 */ /* 0x000fe20007fbe0ff */
        /* <DEDUP_REMOVED lines=33> */
[----:B------:R-:W-:Y:S02]  /*45ab0*/  IMAD.MOV.U32 R46, RZ, RZ, R54 ;  /* 0x000000ffff2e7224 */ /* 0x000fe400078e0036 */
        /* <DEDUP_REMOVED lines=39> */
.L_x_519:
        /* <DEDUP_REMOVED lines=23> */
.L_x_520:
[----:B------:R-:W-:Y:S02]  /*45ea0*/  HFMA2 R64, -RZ, RZ, 0, 0 ;  /* 0x00000000ff407431 */ /* 0x000fe400000001ff */
[----:B------:R-:W-:Y:S01]  /*45eb0*/  IMAD.WIDE.U32 R50, R65, R130, RZ ;  /* 0x0000008241327225 */ /* 0x000fe200078e00ff */
[----:B------:R-:W-:Y:S02]  /*45ec0*/  CS2R R38, SRZ ;  /* 0x0000000000267805 */ /* 0x000fe4000001ff00 */
[----:B------:R-:W-:Y:S01]  /*45ed0*/  MOV R55, RZ ;  /* 0x000000ff00377202 */ /* 0x000fe20000000f00 */
[----:B------:R-:W-:Y:S02]  /*45ee0*/  HFMA2 R22, -RZ, RZ, 0, 0 ;  /* 0x00000000ff167431 */ /* 0x000fe400000001ff */
[----:B------:R-:W-:Y:S01]  /*45ef0*/  IMAD.MOV.U32 R53, RZ, RZ, RZ ;  /* 0x000000ffff357224 */ /* 0x000fe200078e00ff */
[----:B------:R-:W-:Y:S01]  /*45f00*/  MOV R40, RZ ;  /* 0x000000ff00287202 */ /* 0x000fe20000000f00 */
[----:B------:R-:W-:-:S02]  /*45f10*/  IMAD.MOV.U32 R57, RZ, RZ, RZ ;  /* 0x000000ffff397224 */ /* 0x000fc400078e00ff */
[----:B------:R-:W-:Y:S02]  /*45f20*/  IMAD.MOV.U32 R47, RZ, RZ, RZ ;  /* 0x000000ffff2f7224 */ /* 0x000fe400078e00ff */
[----:B------:R-:W-:Y:S02]  /*45f30*/  IMAD.IADD R52, R51, 0x1, R64 ;  /* 0x0000000133347824 */ /* 0x000fe400078e0240 */
[----:B------:R-:W-:Y:S02]  /*45f40*/  IMAD.MOV.U32 R51, RZ, RZ, RZ ;  /* 0x000000ffff337224 */ /* 0x000fe400078e00ff */
[----:B------:R-:W-:-:S04]  /*45f50*/  IMAD.WIDE.U32 R52, R130, R43, R52 ;  /* 0x0000002b82347225 */ /* 0x000fc800078e0034 */
[----:B------:R-:W-:Y:S01]  /*45f60*/  IMAD.MOV.U32 R56, RZ, RZ, R52 ;  /* 0x000000ffff387224 */ /* 0x000fe200078e0034 */
[----:B------:R-:W-:Y:S01]  /*45f70*/  IADD3 R54, PT, PT, R53, R38, RZ ;  /* 0x0000002635367210 */ /* 0x000fe20007ffe0ff */
[----:B------:R-:W-:Y:S02]  /*45f80*/  IMAD R53, R50, R9, RZ ;  /* 0x0000000932357224 */ /* 0x000fe400078e02ff */
        /* <DEDUP_REMOVED lines=14> */
[----:B------:R-:W-:Y:S02]  /*46070*/  IMAD.MOV.U32 R58, RZ, RZ, R54 ;  /* 0x000000ffff3a7224 */ /* 0x000fe400078e0036 */
[----:B------:R-:W-:Y:S01]  /*46080*/  IMAD.WIDE.U32 R60, R53, R13, R60 ;  /* 0x0000000d353c7225 */ /* 0x000fe200078e003c */
[----:B------:R-:W-:-:S03]  /*46090*/  IADD3 R56, P0, PT, R57, R50, RZ ;  /* 0x0000003239387210 */ /* 0x000fc60007f1e0ff */
[----:B------:R-:W-:Y:S01]  /*460a0*/  IMAD.MOV.U32 R59, RZ, RZ, RZ ;  /* 0x000000ffff3b7224 */ /* 0x000fe200078e00ff */
[----:B------:R-:W-:Y:S01]  /*460b0*/  IADD3.X R57, PT, PT, RZ, RZ, RZ, P0, !PT ;  /* 0x000000ffff397210 */ /* 0x000fe200007fe4ff */
[----:B------:R-:W-:Y:S01]  /*460c0*/  IMAD.IADD R50, R51, 0x1, R47 ;  /* 0x0000000133327824 */ /* 0x000fe200078e022f */
        /* <DEDUP_REMOVED lines=13> */
[----:B------:R-:W-:Y:S01]  /*461a0*/  IMAD.WIDE.U32 R54, R53, R10, R58 ;  /* 0x0000000a35367225 */ /* 0x000fe200078e003a */
[----:B------:R-:W-:Y:S02]  /*461b0*/  IADD3 R58, P0, PT, R37, R50, RZ ;  /* 0x00000032253a7210 */ /* 0x000fe40007f1e0ff */
[----:B------:R-:W-:Y:S01]  /*461c0*/  IADD3 R50, PT, PT, R51, R40, RZ ;  /* 0x0000002833327210 */ /* 0x000fe20007ffe0ff */
[----:B------:R-:W-:Y:S02]  /*461d0*/  IMAD.X R61, RZ, RZ, RZ, P1 ;  /* 0x000000ffff3d7224 */ /* 0x000fe400008e06ff */
[----:B------:R-:W-:Y:S02]  /*461e0*/  HFMA2 R51, -RZ, RZ, 0, 0 ;  /* 0x00000000ff337431 */ /* 0x000fe400000001ff */
[----:B------:R-:W-:Y:S02]  /*461f0*/  IMAD.IADD R35, R18, 0x1, R35 ;  /* 0x0000000112237824 */ /* 0x000fe400078e0223 */
[----:B------:R-:W-:-:S02]  /*46200*/  IMAD.X R59, RZ, RZ, RZ, P0 ;  /* 0x000000ffff3b7224 */ /* 0x000fc400000e06ff */
[----:B------:R-:W-:Y:S01]  /*46210*/  IMAD.WIDE.U32 R60, R128, R43, R60 ;  /* 0x0000002b803c7225 */ /* 0x000fe200078e003c */
[----:B------:R-:W-:-:S03]  /*46220*/  IADD3 R54, P1, PT, R35, R54, RZ ;  /* 0x0000003623367210 */ /* 0x000fc60007f3e0ff */
[----:B------:R-:W-:-:S04]  /*46230*/  IMAD.WIDE.U32 R58, R129, R49, R58 ;  /* 0x00000031813a7225 */ /* 0x000fc800078e003a */
[----:B------:R-:W-:Y:S02]  /*46240*/  IMAD.IADD R37, R38, 0x1, R61 ;  /* 0x0000000126257824 */ /* 0x000fe400078e023d */
[----:B------:R-:W-:Y:S02]  /*46250*/  IMAD.IADD R35, R20, 0x1, R55 ;  /* 0x0000000114237824 */ /* 0x000fe400078e0237 */
[----:B------:R-:W-:Y:S01]  /*46260*/  IMAD.WIDE.U32 R56, R130, R44, R50 ;  /* 0x0000002c82387225 */ /* 0x000fe200078e0032 */
[----:B------:R-:W-:Y:S02]  /*46270*/  IADD3 R58, P0, PT, R37, R58, RZ ;  /* 0x0000003a253a7210 */ /* 0x000fe40007f1e0ff */
[----:B------:R-:W-:Y:S01]  /*46280*/  IADD3 R37, PT, PT, R47, R59, RZ ;  /* 0x0000003b2f257210 */ /* 0x000fe20007ffe0ff */
[----:B------:R-:W-:Y:S01]  /*46290*/  IMAD.X R55, RZ, RZ, RZ, P1 ;  /* 0x000000ffff377224 */ /* 0x000fe200008e06ff */
[----:B------:R-:W-:Y:S01]  /*462a0*/  IADD3.X R59, PT, PT, RZ, RZ, RZ, P0, !PT ;  /* 0x000000ffff3b7210 */ /* 0x000fe200007fe4ff */
[----:B------:R-:W-:-:S02]  /*462b0*/  IMAD.MOV.U32 R61, RZ, RZ, RZ ;  /* 0x000000ffff3d7224 */ /* 0x000fc400078e00ff */
[----:B------:R-:W-:Y:S01]  /*462c0*/  IMAD.WIDE.U32 R66, R48, R13, R54 ;  /* 0x0000000d30427225 */ /* 0x000fe200078e0036 */
[----:B------:R-:W-:-:S03]  /*462d0*/  IADD3 R54, P0, PT, R37, R56, RZ ;  /* 0x0000003825367210 */ /* 0x000fc60007f1e0ff */
[----:B------:R-:W-:Y:S01]  /*462e0*/  IMAD.WIDE.U32 R60, R127, R65, R60 ;  /* 0x000000417f3c7225 */ /* 0x000fe200078e003c */
[----:B------:R-:W-:-:S03]  /*462f0*/  IADD3.X R55, PT, PT, RZ, RZ, RZ, P0, !PT ;  /* 0x000000ffff377210 */ /* 0x000fc600007fe4ff */
[----:B------:R-:W-:Y:S01]  /*46300*/  IMAD.WIDE.U32 R58, R128, R63, R58 ;  /* 0x0000003f803a7225 */ /* 0x000fe200078e003a */
[----:B------:R-:W-:Y:S02]  /*46310*/  IADD3 R56, P2, PT, R35, R60, RZ ;  /* 0x0000003c23387210 */ /* 0x000fe40007f5e0ff */
[----:B------:R-:W-:Y:S01]  /*46320*/  MOV R35, RZ ;  /* 0x000000ff00237202 */ /* 0x000fe20000000f00 */
        /* <DEDUP_REMOVED lines=8> */
[----:B------:R-:W-:Y:S02]  /*463b0*/  IMAD R42, R66, R9, RZ ;  /* 0x00000009422a7224 */ /* 0x000fe400078e02ff */
[----:B------:R-:W-:Y:S02]  /*463c0*/  IMAD.MOV.U32 R67, RZ, RZ, RZ ;  /* 0x000000ffff437224 */ /* 0x000fe400078e00ff */
        /* <DEDUP_REMOVED lines=12> */
[----:B------:R-:W-:-:S03]  /*46490*/  IADD3.X R59, PT, PT, RZ, RZ, RZ, P0, !PT ;  /* 0x000000ffff3b7210 */ /* 0x000fc600007fe4ff */
[----:B------:R-:W-:Y:S01]  /*464a0*/  IMAD.IADD R45, R21, 0x1, R67 ;  /* 0x00000001152d7824 */ /* 0x000fe200078e0243 */
[----:B------:R-:W-:Y:S01]  /*464b0*/  IADD3 R50, P0, PT, R51, R60, RZ ;  /* 0x0000003c33327210 */ /* 0x000fe20007f1e0ff */
[----:B------:R-:W-:Y:S02]  /*464c0*/  IMAD.X R67, RZ, RZ, RZ, P1 ;  /* 0x000000ffff437224 */ /* 0x000fe400008e06ff */
[----:B------:R-:W-:Y:S02]  /*464d0*/  IMAD.IADD R55, R47, 0x1, R61 ;  /* 0x000000012f377824 */ /* 0x000fe400078e023d */
[----:B------:R-:W-:Y:S01]  /*464e0*/  IMAD.WIDE.U32 R60, R48, R10, R66 ;  /* 0x0000000a303c7225 */ /* 0x000fe200078e0042 */
[----:B------:R-:W-:-:S03]  /*464f0*/  MOV R66, R56 ;  /* 0x0000003800427202 */ /* 0x000fc60000000f00 */
[----:B------:R-:W-:Y:S01]  /*46500*/  IMAD.MOV.U32 R67, RZ, RZ, RZ ;  /* 0x000000ffff437224 */ /* 0x000fe200078e00ff */
[----:B------:R-:W-:Y:S01]  /*46510*/  IADD3 R37, PT, PT, R20, R61, RZ ;  /* 0x0000003d14257210 */ /* 0x000fe20007ffe0ff */
[----:B------:R-:W-:Y:S02]  /*46520*/  IMAD.IADD R57, R18, 0x1, R69 ;  /* 0x0000000112397824 */ /* 0x000fe400078e0245 */
[----:B------:R-:W-:-:S03]  /*46530*/  IMAD.WIDE.U32 R58, R129, R44, R58 ;  /* 0x0000002c813a7225 */ /* 0x000fc600078e003a */
[----:B------:R-:W-:Y:S01]  /*46540*/  IADD3 R56, P3, PT, R57, R60, RZ ;  /* 0x0000003c39387210 */ /* 0x000fe20007f7e0ff */
[----:B------:R-:W-:Y:S01]  /*46550*/  IMAD.X R51, RZ, RZ, RZ, P0 ;  /* 0x000000ffff337224 */ /* 0x000fe200000e06ff */
[----:B------:R-:W-:Y:S01]  /*46560*/  IADD3 R60, P0, PT, R55, R58, RZ ;  /* 0x0000003a373c7210 */ /* 0x000fe20007f1e0ff */
[----:B------:R-:W-:-:S03]  /*46570*/  IMAD.WIDE.U32 R66, R126, R65, R66 ;  /* 0x000000417e427225 */ /* 0x000fc600078e0042 */
[----:B------:R-:W-:Y:S01]  /*46580*/  IADD3.X R61, PT, PT, RZ, RZ, RZ, P0, !PT ;  /* 0x000000ffff3d7210 */ /* 0x000fe200007fe4ff */
[----:B------:R-:W-:Y:S01]  /*46590*/  IMAD.WIDE.U32 R50, R127, R63, R50 ;  /* 0x0000003f7f327225 */ /* 0x000fe200078e0032 */
[----:B------:R-:W-:-:S03]  /*465a0*/  IADD3 R66, P2, PT, R45, R66, RZ ;  /* 0x000000422d427210 */ /* 0x000fc60007f5e0ff */
[----:B------:R-:W-:Y:S01]  /*465b0*/  IMAD.IADD R55, R64, 0x1, R67 ;  /* 0x0000000140377824 */ /* 0x000fe200078e0243 */
[----:B------:R-:W-:Y:S01]  /*465c0*/  IADD3.X R67, PT, PT, RZ, RZ, RZ, P2, !PT ;  /* 0x000000ffff437210 */ /* 0x000fe200017fe4ff */
[----:B------:R-:W-:Y:S02]  /*465d0*/  IMAD.IADD R45, R39, 0x1, R59 ;  /* 0x00000001272d7824 */ /* 0x000fe400078e023b */
[----:B------:R-:W-:Y:S01]  /*465e0*/  IMAD.X R57, RZ, RZ, RZ, P3 ;  /* 0x000000ffff397224 */ /* 0x000fe200018e06ff */
[----:B------:R-:W-:Y:S01]  /*465f0*/  IADD3 R50, P1, PT, R55, R50, RZ ;  /* 0x0000003237327210 */ /* 0x000fe20007f3e0ff */
[----:B------:R-:W-:Y:S02]  /*46600*/  IMAD.MOV.U32 R55, RZ, RZ, RZ ;  /* 0x000000ffff377224 */ /* 0x000fe400078e00ff */
[----:B------:R-:W-:-:S04]  /*46610*/  IMAD.WIDE.U32 R66, R53, R14, R66 ;  /* 0x0000000e35427225 */ /* 0x000fc800078e0042 */
[----:B------:R-:W-:-:S04]  /*46620*/  IMAD.WIDE.U32 R58, R36, R130, R54 ;  /* 0x00000082243a7225 */ /* 0x000fc800078e0036 */
[----:B------:R-:W-:-:S04]  /*46630*/  IMAD.WIDE.U32 R56, R42, R13, R56 ;  /* 0x0000000d2a387225 */ /* 0x000fc800078e0038 */
[----:B------:R-:W-:Y:S01]  /*46640*/  IMAD.WIDE.U32 R54, R128, R46, R60 ;  /* 0x0000002e80367225 */ /* 0x000fe200078e003c */
[----:B------:R-:W-:Y:S02]  /*46650*/  IADD3 R60, P0, PT, R58, R45, RZ ;  /* 0x0000002d3a3c7210 */ /* 0x000fe40007f1e0ff */
[----:B------:R-:W-:Y:S01]  /*46660*/  IADD3 R58, P3, PT, R37, R66, RZ ;  /* 0x00000042253a7210 */ /* 0x000fe20007f7e0ff */
[----:B------:R-:W-:Y:S02]  /*46670*/  IMAD.IADD R37, R19, 0x1, R57 ;  /* 0x0000000113257824 */ /* 0x000fe400078e0239 */
[----:B------:R-:W-:Y:S01]  /*46680*/  HFMA2 R57, -RZ, RZ, 0, 0 ;  /* 0x00000000ff397431 */ /* 0x000fe200000001ff */
[----:B------:R-:W-:Y:S01]  /*46690*/  IADD3.X R61, PT, PT, RZ, RZ, RZ, P0, !PT ;  /* 0x000000ffff3d7210 */ /* 0x000fe200007fe4ff */
[----:B------:R-:W-:Y:S02]  /*466a0*/  IMAD R45, R56, R9, RZ ;  /* 0x00000009382d7224 */ /* 0x000fe400078e02ff */
[----:B------:R-:W-:-:S02]  /*466b0*/  IMAD.IADD R51, R22, 0x1, R51 ;  /* 0x0000000116337824 */ /* 0x000fc400078e0233 */
[----:B------:R-:W-:-:S03]  /*466c0*/  IMAD.WIDE.U32 R60, R129, R41, R60 ;  /* 0x00000029813c7225 */ /* 0x000fc600078e003c */
[----:B------:R-:W-:Y:S01]  /*466d0*/  IADD3 R54, P2, PT, R51, R54, RZ ;  /* 0x0000003633367210 */ /* 0x000fe20007f5e0ff */
[----:B------:R-:W-:-:S04]  /*466e0*/  IMAD.HI.U32 R73, R45, R12, R56 ;  /* 0x0000000c2d497227 */ /* 0x000fc800078e0038 */
[----:B------:R-:W-:Y:S02]  /*466f0*/  IMAD.IADD R55, R40, 0x1, R55 ;  /* 0x0000000128377824 */ /* 0x000fe400078e0237 */
[----:B------:R-:W-:Y:S02]  /*46700*/  IMAD.IADD R57, R35, 0x1, R61 ;  /* 0x0000000123397824 */ /* 0x000fe400078e023d */
        /* <DEDUP_REMOVED lines=8> */
[----:B------:R-:W-:-:S04]  /*46790*/  IMAD.WIDE.U32 R58, R48, R11, R58 ;  /* 0x0000000b303a7225 */ /* 0x000fc800078e003a */
[----:B------:R-:W-:Y:S01]  /*467a0*/  IMAD.WIDE.U32 R54, R127, R49, R54 ;  /* 0x000000317f367225 */ /* 0x000fe200078e0036 */
[----:B------:R-:W-:Y:S02]  /*467b0*/  IADD3 R50, P2, PT, R37, R58, RZ ;  /* 0x0000003a25327210 */ /* 0x000fe40007f5e0ff */
[----:B------:R-:W-:Y:S01]  /*467c0*/  MOV R58, R60 ;  /* 0x0000003c003a7202 */ /* 0x000fe20000000f00 */
[----:B------:R-:W-:Y:S02]  /*467d0*/  IMAD.IADD R51, R38, 0x1, R61 ;  /* 0x0000000126337824 */ /* 0x000fe400078e023d */
[----:B------:R-:W-:Y:S02]  /*467e0*/  IMAD.IADD R71, R21, 0x1, R59 ;  /* 0x0000000115477824 */ /* 0x000fe400078e023b */
[----:B------:R-:W-:Y:S01]  /*467f0*/  IMAD.MOV.U32 R59, RZ, RZ, RZ ;  /* 0x000000ffff3b7224 */ /* 0x000fe200078e00ff */
[----:B------:R-:W-:Y:S01]  /*46800*/  IADD3 R54, P1, PT, R51, R54, RZ ;  /* 0x0000003633367210 */ /* 0x000fe20007f3e0ff */
[----:B------:R-:W-:Y:S01]  /*46810*/  IMAD.IADD R61, R47, 0x1, R55 ;  /* 0x000000012f3d7824 */ /* 0x000fe200078e0237 */
[----:B------:R-:W-:Y:S01]  /*46820*/  IADD3.X R51, PT, PT, RZ, RZ, RZ, P2, !PT ;  /* 0x000000ffff337210 */ /* 0x000fe200017fe4ff */
[----:B------:R-:W-:-:S04]  /*46830*/  IMAD.WIDE.U32 R58, R125, R65, R58 ;  /* 0x000000417d3a7225 */ /* 0x000fc800078e003a */
[----:B------:R-:W-:Y:S02]  /*46840*/  IMAD.X R55, RZ, RZ, RZ, P1 ;  /* 0x000000ffff377224 */ /* 0x000fe400008e06ff */
[----:B------:R-:W-:-:S04]  /*46850*/  IMAD.WIDE.U32 R66, R128, R44, R66 ;  /* 0x0000002c80427225 */ /* 0x000fc800078e0042 */
        /* <DEDUP_REMOVED lines=10> */
[----:B------:R-:W-:Y:S01]  /*46900*/  IMAD.WIDE.U32 R54, R42, R10, R50 ;  /* 0x0000000a2a367225 */ /* 0x000fe200078e0032 */
[----:B------:R-:W-:-:S03]  /*46910*/  IADD3 R50, P0, PT, R56, R67, RZ ;  /* 0x0000004338327210 */ /* 0x000fc60007f1e0ff */
[----:B------:R-:W-:Y:S01]  /*46920*/  IMAD.X R67, RZ, RZ, RZ, P3 ;  /* 0x000000ffff437224 */ /* 0x000fe200018e06ff */
[----:B------:R-:W-:Y:S01]  /*46930*/  IADD3.X R51, PT, PT, RZ, RZ, RZ, P0, !PT ;  /* 0x000000ffff337210 */ /* 0x000fe200007fe4ff */
[----:B------:R-:W-:Y:S02]  /*46940*/  IMAD.IADD R37, R18, 0x1, R73 ;  /* 0x0000000112257824 */ /* 0x000fe400078e0249 */
[----:B------:R-:W-:-:S03]  /*46950*/  IMAD.WIDE.U32 R66, R53, R15, R66 ;  /* 0x0000000f35427225 */ /* 0x000fc600078e0042 */
[----:B------:R-:W-:Y:S01]  /*46960*/  IADD3 R54, P4, PT, R37, R54, RZ ;  /* 0x0000003625367210 */ /* 0x000fe20007f9e0ff */
[----:B------:R-:W-:Y:S01]  /*46970*/  IMAD.WIDE.U32 R68, R127, R46, R60 ;  /* 0x0000002e7f447225 */ /* 0x000fe200078e003c */
[----:B------:R-:W-:Y:S02]  /*46980*/  IADD3 R66, P3, PT, R71, R66, RZ ;  /* 0x0000004247427210 */ /* 0x000fe40007f7e0ff */
[----:B------:R-:W-:Y:S01]  /*46990*/  IADD3 R75, PT, PT, R24, R67, RZ ;  /* 0x00000043184b7210 */ /* 0x000fe20007ffe0ff */
[----:B------:R-:W-:Y:S01]  /*469a0*/  IMAD.WIDE.U32 R60, R128, R41, R50 ;  /* 0x00000029803c7225 */ /* 0x000fe200078e0032 */
[----:B------:R-:W-:Y:S02]  /*469b0*/  IADD3.X R67, PT, PT, RZ, RZ, RZ, P3, !PT ;  /* 0x000000ffff437210 */ /* 0x000fe40001ffe4ff */
[----:B------:R-:W-:Y:S01]  /*469c0*/  IADD3 R50, P0, PT, R59, R68, RZ ;  /* 0x000000443b327210 */ /* 0x000fe20007f1e0ff */
[----:B------:R-:W-:Y:S02]  /*469d0*/  IMAD.IADD R69, R40, 0x1, R69 ;  /* 0x0000000128457824 */ /* 0x000fe400078e0245 */
[----:B------:R-:W-:-:S02]  /*469e0*/  IMAD.IADD R37, R20, 0x1, R55 ;  /* 0x0000000114257824 */ /* 0x000fc400078e0237 */
[----:B------:R-:W-:Y:S01]  /*469f0*/  IMAD.X R55, RZ, RZ, RZ, P4 ;  /* 0x000000ffff377224 */ /* 0x000fe200020e06ff */
[----:B------:R-:W-:Y:S01]  /*46a00*/  IADD3 R60, P1, PT, R69, R60, RZ ;  /* 0x0000003c453c7210 */ /* 0x000fe20007f3e0ff */
[----:B------:R-:W-:Y:S02]  /*46a10*/  IMAD.X R59, RZ, RZ, RZ, P2 ;  /* 0x000000ffff3b7224 */ /* 0x000fe400010e06ff */
[----:B------:R-:W-:Y:S02]  /*46a20*/  IMAD.IADD R56, R35, 0x1, R61 ;  /* 0x0000000123387824 */ /* 0x000fe400078e023d */
[----:B------:R-:W-:-:S04]  /*46a30*/  IMAD.WIDE.U32 R68, R48, R14, R66 ;  /* 0x0000000e30447225 */ /* 0x000fc800078e0042 */
[----:B------:R-:W-:-:S04]  /*46a40*/  IMAD.WIDE.U32 R66, R45, R13, R54 ;  /* 0x0000000d2d427225 */ /* 0x000fc800078e0036 */
[----:B------:R-:W-:Y:S01]  /*46a50*/  IMAD.X R51, RZ, RZ, RZ, P0 ;  /* 0x000000ffff337224 */ /* 0x000fe200000e06ff */
[----:B------:R-:W-:Y:S01]  /*46a60*/  IADD3 R56, P0, PT, R57, R56, RZ ;  /* 0x0000003839387210 */ /* 0x000fe20007f1e0ff */
[----:B------:R-:W-:Y:S01]  /*46a70*/  IMAD.WIDE.U32 R58, R125, R43, R58 ;  /* 0x0000002b7d3a7225 */ /* 0x000fe200078e003a */
[----:B------:R-:W-:-:S03]  /*46a80*/  IADD3 R71, PT, PT, R19, R67, RZ ;  /* 0x0000004313477210 */ /* 0x000fc60007ffe0ff */
[----:B------:R-:W-:Y:S01]  /*46a90*/  IMAD.X R61, RZ, RZ, RZ, P1 ;  /* 0x000000ffff3d7224 */ /* 0x000fe200008e06ff */
[----:B------:R-:W-:Y:S01]  /*46aa0*/  IADD3 R54, P1, PT, R37, R68, RZ ;  /* 0x0000004425367210 */ /* 0x000fe20007f3e0ff */
[----:B------:R-:W-:-:S03]  /*46ab0*/  IMAD.WIDE.U32 R50, R126, R49, R50 ;  /* 0x000000317e327225 */ /* 0x000fc600078e0032 */
[----:B------:R-:W-:Y:S01]  /*46ac0*/  IADD3.X R55, PT, PT, RZ, RZ, RZ, P1, !PT ;  /* 0x000000ffff377210 */ /* 0x000fe20000ffe4ff */
[----:B------:R-:W-:Y:S01]  /*46ad0*/  IMAD.IADD R57, R38, 0x1, R59 ;  /* 0x0000000126397824 */ /* 0x000fe200078e023b */
[----:B------:R-:W-:Y:S01]  /*46ae0*/  IADD3 R51, PT, PT, R47, R51, RZ ;  /* 0x000000332f337210 */ /* 0x000fe20007ffe0ff */
[----:B------:R-:W-:Y:S02]  /*46af0*/  IMAD R37, R66, R9, RZ ;  /* 0x0000000942257224 */ /* 0x000fe400078e02ff */
[----:B------:R-:W-:Y:S01]  /*46b00*/  IMAD.MOV.U32 R67, RZ, RZ, RZ ;  /* 0x000000ffff437224 */ /* 0x000fe200078e00ff */
[----:B------:R-:W-:Y:S01]  /*46b10*/  IADD3 R50, P3, PT, R57, R50, RZ ;  /* 0x0000003239327210 */ /* 0x000fe20007f7e0ff */
[----:B------:R-:W-:Y:S01]  /*46b20*/  IMAD.WIDE.U32 R60, R127, R44, R60 ;  /* 0x0000002c7f3c7225 */ /* 0x000fe200078e003c */
[----:B------:R-:W-:-:S03]  /*46b30*/  IADD3.X R57, PT, PT, RZ, RZ, RZ, P0, !PT ;  /* 0x000000ffff397210 */ /* 0x000fc600007fe4ff */
[----:B------:R-:W-:-:S04]  /*46b40*/  IMAD.HI.U32 R77, R37, R12, R66 ;  /* 0x0000000c254d7227 */ /* 0x000fc800078e0042 */
[----:B------:R-:W-:Y:S01]  /*46b50*/  IMAD.MOV.U32 R66, RZ, RZ, R58 ;  /* 0x000000ffff427224 */ /* 0x000fe200078e003a */
[----:B------:R-:W-:Y:S01]  /*46b60*/  IADD3 R58, P2, PT, R51, R60, RZ ;  /* 0x0000003c333a7210 */ /* 0x000fe20007f5e0ff */
[----:B------:R-:W-:Y:S02]  /*46b70*/  IMAD.IADD R59, R39, 0x1, R61 ;  /* 0x00000001273b7824 */ /* 0x000fe400078e023d */
[----:B------:R-:W-:-:S04]  /*46b80*/  IMAD.WIDE.U32 R66, R124, R65, R66 ;  /* 0x000000417c427225 */ /* 0x000fc800078e0042 */
        /* <DEDUP_REMOVED lines=27> */
[----:B------:R-:W-:Y:S01]  /*46d40*/  IMAD.WIDE.U32 R66, R124, R43, R54 ;  /* 0x0000002b7c427225 */ /* 0x000fe200078e0036 */
[----:B------:R-:W-:-:S03]  /*46d50*/  IADD3 R71, PT, PT, R20, R51, RZ ;  /* 0x0000003314477210 */ /* 0x000fc60007ffe0ff */
[----:B------:R-:W-:Y:S02]  /*46d60*/  IMAD.IADD R51, R38, 0x1, R67 ;  /* 0x0000000126337824 */ /* 0x000fe400078e0243 */
[----:B------:R-:W-:Y:S02]  /*46d70*/  HFMA2 R67, -RZ, RZ, 0, 0 ;  /* 0x00000000ff437431 */ /* 0x000fe400000001ff */
[----:B------:R-:W-:Y:S02]  /*46d80*/  IMAD.X R61, RZ, RZ, RZ, P3 ;  /* 0x000000ffff3d7224 */ /* 0x000fe400018e06ff */
[----:B------:R-:W-:Y:S02]  /*46d90*/  IMAD.IADD R73, R33, 0x1, R57 ;  /* 0x0000000121497824 */ /* 0x000fe400078e0239 */
[----:B------:R-:W-:Y:S02]  /*46da0*/  IMAD.IADD R57, R18, 0x1, R77 ;  /* 0x0000000112397824 */ /* 0x000fe400078e024d */
[----:B------:R-:W-:-:S02]  /*46db0*/  IMAD.X R59, RZ, RZ, RZ, P4 ;  /* 0x000000ffff3b7224 */ /* 0x000fc400020e06ff */
[----:B------:R-:W-:Y:S01]  /*46dc0*/  IMAD.WIDE.U32 R60, R125, R49, R60 ;  /* 0x000000317d3c7225 */ /* 0x000fe200078e003c */
[----:B------:R-:W-:-:S03]  /*46dd0*/  IADD3 R50, P1, PT, R57, R50, RZ ;  /* 0x0000003239327210 */ /* 0x000fc60007f3e0ff */
[----:B------:R-:W-:-:S04]  /*46de0*/  IMAD.WIDE.U32 R66, R123, R65, R66 ;  /* 0x000000417b427225 */ /* 0x000fc800078e0042 */
[----:B------:R-:W-:Y:S01]  /*46df0*/  IMAD.X R57, RZ, RZ, RZ, P2 ;  /* 0x000000ffff397224 */ /* 0x000fe200010e06ff */
[----:B------:R-:W-:Y:S01]  /*46e00*/  IADD3 R66, P3, PT, R73, R66, RZ ;  /* 0x0000004249427210 */ /* 0x000fe20007f7e0ff */
[----:B------:R-:W-:Y:S01]  /*46e10*/  IMAD.WIDE.U32 R54, R48, R15, R58 ;  /* 0x0000000f30367225 */ /* 0x000fe200078e003a */
[----:B------:R-:W-:-:S03]  /*46e20*/  IADD3 R58, P2, PT, R51, R60, RZ ;  /* 0x0000003c333a7210 */ /* 0x000fc60007f5e0ff */
[----:B------:R-:W-:Y:S01]  /*46e30*/  IMAD.IADD R61, R47, 0x1, R61 ;  /* 0x000000012f3d7824 */ /* 0x000fe200078e023d */
[----:B------:R-:W-:Y:S01]  /*46e40*/  IADD3.X R59, PT, PT, RZ, RZ, RZ, P2, !PT ;  /* 0x000000ffff3b7210 */ /* 0x000fe200017fe4ff */
[----:B------:R-:W-:Y:S01]  /*46e50*/  IMAD.WIDE.U32 R56, R126, R44, R56 ;  /* 0x0000002c7e387225 */ /* 0x000fe200078e0038 */
[----:B------:R-:W-:-:S03]  /*46e60*/  IADD3 R60, P4, PT, R69, R54, RZ ;  /* 0x00000036453c7210 */ /* 0x000fc60007f9e0ff */
[----:B------:R-:W-:Y:S01]  /*46e70*/  IMAD.IADD R51, R64, 0x1, R67 ;  /* 0x0000000140337824 */ /* 0x000fe200078e0243 */
[----:B------:R-:W-:Y:S01]  /*46e80*/  IADD3 R54, P2, PT, R61, R56, RZ ;  /* 0x000000383d367210 */ /* 0x000fe20007f5e0ff */
[----:B------:R-:W-:Y:S01]  /*46e90*/  IMAD.X R67, RZ, RZ, RZ, P3 ;  /* 0x000000ffff437224 */ /* 0x000fe200018e06ff */
[----:B------:R-:W-:Y:S01]  /*46ea0*/  IADD3 R77, PT, PT, R39, R57, RZ ;  /* 0x00000039274d7210 */ /* 0x000fe20007ffe0ff */
[----:B------:R-:W-:-:S04]  /*46eb0*/  IMAD.WIDE.U32 R58, R124, R63, R58 ;  /* 0x0000003f7c3a7225 */ /* 0x000fc800078e003a */
[----:B------:R-:W-:Y:S01]  /*46ec0*/  IMAD.WIDE.U32 R56, R53, R17, R66 ;  /* 0x0000001135387225 */ /* 0x000fe200078e0042 */
[----:B------:R-:W-:-:S03]  /*46ed0*/  IADD3 R59, PT, PT, R22, R59, RZ ;  /* 0x0000003b163b7210 */ /* 0x000fc60007ffe0ff */
[----:B------:R-:W-:Y:S01]  /*46ee0*/  IMAD.X R53, RZ, RZ, RZ, P0 ;  /* 0x000000ffff357224 */ /* 0x000fe200000e06ff */
        /* <DEDUP_REMOVED lines=8> */
[----:B------:R-:W-:Y:S01]  /*46f70*/  IADD3 R75, PT, PT, R23, R61, RZ ;  /* 0x0000003d174b7210 */ /* 0x000fe20007ffe0ff */
[----:B------:R-:W-:Y:S01]  /*46f80*/  IMAD.WIDE.U32 R68, R37, R13, R50 ;  /* 0x0000000d25447225 */ /* 0x000fe200078e0032 */
[----:B------:R-:W-:-:S03]  /*46f90*/  IADD3 R50, P1, PT, R71, R60, RZ ;  /* 0x0000003c47327210 */ /* 0x000fc60007f3e0ff */
[----:B------:R-:W-:Y:S02]  /*46fa0*/  IMAD.X R55, RZ, RZ, RZ, P2 ;  /* 0x000000ffff377224 */ /* 0x000fe400010e06ff */
[----:B------:R-:W-:Y:S01]  /*46fb0*/  IMAD.IADD R71, R19, 0x1, R69 ;  /* 0x0000000113477824 */ /* 0x000fe200078e0245 */
[----:B------:R-:W-:Y:S01]  /*46fc0*/  MOV R69, RZ ;  /* 0x000000ff00457202 */ /* 0x000fe20000000f00 */
[----:B------:R-:W-:-:S04]  /*46fd0*/  IMAD.WIDE.U32 R54, R125, R46, R54 ;  /* 0x0000002e7d367225 */ /* 0x000fc800078e0036 */
[----:B------:R-:W-:Y:S01]  /*46fe0*/  IMAD R61, R68, R9, RZ ;  /* 0x00000009443d7224 */ /* 0x000fe200078e02ff */
[----:B------:R-:W-:Y:S01]  /*46ff0*/  IADD3 R54, P3, PT, R59, R54, RZ ;  /* 0x000000363b367210 */ /* 0x000fe20007f7e0ff */
[----:B------:R-:W-:Y:S02]  /*47000*/  IMAD.X R67, RZ, RZ, RZ, P0 ;  /* 0x000000ffff437224 */ /* 0x000fe400000e06ff */
[----:B------:R-:W-:-:S04]  /*47010*/  IMAD.HI.U32 R77, R61, R12, R68 ;  /* 0x0000000c3d4d7227 */ /* 0x000fc800078e0044 */
        /* <DEDUP_REMOVED lines=31> */
[----:B------:R-:W-:Y:S01]  /*47210*/  IMAD.WIDE.U32 R68, R123, R63, R56 ;  /* 0x0000003f7b447225 */ /* 0x000fe200078e0038 */
[----:B------:R-:W-:Y:S02]  /*47220*/  IADD3 R71, PT, PT, R20, R51, RZ ;  /* 0x0000003314477210 */ /* 0x000fe40007ffe0ff */
[----:B------:R-:W-:Y:S01]  /*47230*/  IADD3 R50, P1, PT, R55, R50, RZ ;  /* 0x0000003237327210 */ /* 0x000fe20007f3e0ff */
[----:B------:R-:W-:Y:S01]  /*47240*/  IMAD.IADD R75, R39, 0x1, R59 ;  /* 0x00000001274b7824 */ /* 0x000fe200078e023b */
[----:B------:R-:W-:Y:S01]  /*47250*/  IADD3.X R55, PT, PT, RZ, RZ, RZ, P2, !PT ;  /* 0x000000ffff377210 */ /* 0x000fe200017fe4ff */
[----:B------:R-:W-:-:S04]  /*47260*/  IMAD.WIDE.U32 R56, R36, R126, R52 ;  /* 0x0000007e24387225 */ /* 0x000fc800078e0034 */
        /* <DEDUP_REMOVED lines=22> */
[----:B------:R-:W-:Y:S01]  /*473d0*/  IMAD.WIDE.U32 R66, R61, R13, R50 ;  /* 0x0000000d3d427225 */ /* 0x000fe200078e0032 */
[----:B------:R-:W-:Y:S02]  /*473e0*/  IADD3.X R51, PT, PT, RZ, RZ, RZ, P2, !PT ;  /* 0x000000ffff337210 */ /* 0x000fe400017fe4ff */
[----:B------:R-:W-:Y:S01]  /*473f0*/  IADD3 R50, P5, PT, R71, R68, RZ ;  /* 0x0000004447327210 */ /* 0x000fe20007fbe0ff */
[----:B------:R-:W-:-:S02]  /*47400*/  IMAD.X R55, RZ, RZ, RZ, P4 ;  /* 0x000000ffff377224 */ /* 0x000fc400020e06ff */
[----:B------:R-:W-:Y:S02]  /*47410*/  IMAD.IADD R73, R34, 0x1, R59 ;  /* 0x0000000122497824 */ /* 0x000fe400078e023b */
[----:B------:R-:W-:Y:S01]  /*47420*/  IMAD.IADD R57, R23, 0x1, R69 ;  /* 0x0000000117397824 */ /* 0x000fe200078e0245 */
[----:B------:R-:W-:Y:S01]  /*47430*/  IADD3 R69, PT, PT, R19, R67, RZ ;  /* 0x0000004313457210 */ /* 0x000fe20007ffe0ff */
[----:B------:R-:W-:Y:S01]  /*47440*/  IMAD.X R59, RZ, RZ, RZ, P3 ;  /* 0x000000ffff3b7224 */ /* 0x000fe200018e06ff */
[----:B------:R-:W-:Y:S01]  /*47450*/  IADD3 R73, P1, PT, R73, R60, RZ ;  /* 0x0000003c49497210 */ /* 0x000fe20007f3e0ff */
[----:B------:R-:W-:Y:S02]  /*47460*/  IMAD R48, R66, R9, RZ ;  /* 0x0000000942307224 */ /* 0x000fe400078e02ff */
[----:B------:R-:W-:Y:S02]  /*47470*/  IMAD.MOV.U32 R67, RZ, RZ, RZ ;  /* 0x000000ffff437224 */ /* 0x000fe400078e00ff */
[----:B------:R-:W-:-:S04]  /*47480*/  IMAD.WIDE.U32 R54, R123, R49, R54 ;  /* 0x000000317b367225 */ /* 0x000fc800078e0036 */
[----:B------:R-:W-:Y:S01]  /*47490*/  IMAD.X R53, RZ, RZ, RZ, P6 ;  /* 0x000000ffff357224 */ /* 0x000fe200030e06ff */
[----:B------:R-:W-:Y:S01]  /*474a0*/  IADD3 R60, P2, PT, R51, R54, RZ ;  /* 0x00000036333c7210 */ /* 0x000fe20007f5e0ff */
[----:B------:R-:W-:Y:S01]  /*474b0*/  IMAD.WIDE.U32 R58, R42, R16, R58 ;  /* 0x000000102a3a7225 */ /* 0x000fe200078e003a */
[----:B------:R-:W-:-:S03]  /*474c0*/  IADD3.X R51, PT, PT, RZ, RZ, RZ, P5, !PT ;  /* 0x000000ffff337210 */ /* 0x000fc60002ffe4ff */
[----:B------:R-:W-:-:S04]  /*474d0*/  IMAD.HI.U32 R75, R48, R12, R66 ;  /* 0x0000000c304b7227 */ /* 0x000fc800078e0042 */
[----:B------:R-:W-:Y:S02]  /*474e0*/  IMAD.IADD R67, R47, 0x1, R55 ;  /* 0x000000012f437824 */ /* 0x000fe400078e0237 */
        /* <DEDUP_REMOVED lines=10> */
[----:B------:R-:W-:Y:S01]  /*47590*/  IMAD.X R71, RZ, RZ, RZ, P1 ;  /* 0x000000ffff477224 */ /* 0x000fe200008e06ff */
[----:B------:R-:W-:Y:S01]  /*475a0*/  IADD3 R66, P3, PT, R56, R67, RZ ;  /* 0x0000004338427210 */ /* 0x000fe20007f7e0ff */
[----:B------:R-:W-:-:S03]  /*475b0*/  IMAD.WIDE.U32 R52, R45, R15, R52 ;  /* 0x0000000f2d347225 */ /* 0x000fc600078e0034 */
[----:B------:R-:W-:Y:S01]  /*475c0*/  IADD3 R71, P1, PT, R71, R60, RZ ;  /* 0x0000003c47477210 */ /* 0x000fe20007f3e0ff */
[----:B------:R-:W-:-:S04]  /*475d0*/  IMAD.WIDE.U32 R50, R37, R11, R50 ;  /* 0x0000000b25327225 */ /* 0x000fc800078e0032 */
[----:B------:R-:W-:Y:S01]  /*475e0*/  IMAD.X R55, RZ, RZ, RZ, P4 ;  /* 0x000000ffff377224 */ /* 0x000fe200020e06ff */
[----:B------:R-:W-:Y:S01]  /*475f0*/  IADD3 R50, P0, PT, R69, R50, RZ ;  /* 0x0000003245327210 */ /* 0x000fe20007f1e0ff */
[----:B------:R-:W-:Y:S01]  /*47600*/  IMAD.WIDE.U32 R58, R42, R17, R58 ;  /* 0x000000112a3a7225 */ /* 0x000fe200078e003a */
[----:B------:R-:W-:-:S03]  /*47610*/  IADD3.X R69, PT, PT, RZ, RZ, RZ, P2, !PT ;  /* 0x000000ffff457210 */ /* 0x000fc600017fe4ff */
        /* <DEDUP_REMOVED lines=21> */
[----:B------:R-:W-:Y:S01]  /*47770*/  IADD3 R51, PT, PT, R20, R51, RZ ;  /* 0x0000003314337210 */ /* 0x000fe20007ffe0ff */
[----:B------:R-:W-:Y:S01]  /*47780*/  IMAD.WIDE.U32 R52, R37, R14, R52 ;  /* 0x0000000e25347225 */ /* 0x000fe200078e0034 */
[----:B------:R-:W-:-:S03]  /*47790*/  IADD3 R50, P4, PT, R55, R50, RZ ;  /* 0x0000003237327210 */ /* 0x000fc60007f9e0ff */
[----:B------:R-:W-:Y:S02]  /*477a0*/  IMAD.X R62, RZ, RZ, RZ, P1 ;  /* 0x000000ffff3e7224 */ /* 0x000fe400008e06ff */
        /* <DEDUP_REMOVED lines=35> */
[----:B------:R-:W-:-:S02]  /*479e0*/  IMAD R42, R50, R9, RZ ;  /* 0x00000009322a7224 */ /* 0x000fc400078e02ff */
        /* <DEDUP_REMOVED lines=26> */
[----:B------:R-:W-:Y:S01]  /*47b90*/  IMAD.WIDE.U32 R66, R37, R17, R66 ;  /* 0x0000001125427225 */ /* 0x000fe200078e0042 */
[----:B------:R-:W-:-:S03]  /*47ba0*/  IADD3 R37, PT, PT, R19, R51, RZ ;  /* 0x0000003313257210 */ /* 0x000fc60007ffe0ff */
[----:B------:R-:W-:Y:S01]  /*47bb0*/  IMAD.IADD R69, R21, 0x1, R55 ;  /* 0x0000000115457824 */ /* 0x000fe200078e0237 */
[----:B------:R-:W-:Y:S01]  /*47bc0*/  IADD3 R54, P6, PT, R37, R54, RZ ;  /* 0x0000003625367210 */ /* 0x000fe20007fde0ff */
[----:B------:R-:W-:Y:S02]  /*47bd0*/  IMAD.IADD R45, R24, 0x1, R53 ;  /* 0x00000001182d7824 */ /* 0x000fe400078e0235 */
[----:B------:R-:W-:Y:S01]  /*47be0*/  IMAD.WIDE.U32 R58, R123, R41, R58 ;  /* 0x000000297b3a7225 */ /* 0x000fe200078e003a */
[----:B------:R-:W-:Y:S02]  /*47bf0*/  IADD3 R68, P1, PT, R69, R52, RZ ;  /* 0x0000003445447210 */ /* 0x000fe40007f3e0ff */
[----:B------:R-:W-:Y:S01]  /*47c00*/  IADD3 R66, P0, PT, R45, R66, RZ ;  /* 0x000000422d427210 */ /* 0x000fe20007f1e0ff */
[----:B------:R-:W-:Y:S01]  /*47c10*/  IMAD.X R45, RZ, RZ, RZ, P3 ;  /* 0x000000ffff2d7224 */ /* 0x000fe200018e06ff */
[----:B------:R-:W-:Y:S01]  /*47c20*/  IADD3.X R55, PT, PT, RZ, RZ, RZ, P6, !PT ;  /* 0x000000ffff377210 */ /* 0x000fe200037fe4ff */
[----:B------:R-:W-:-:S02]  /*47c30*/  IMAD.X R69, RZ, RZ, RZ, P1 ;  /* 0x000000ffff457224 */ /* 0x000fc400008e06ff */
        /* <DEDUP_REMOVED lines=24> */
[----:B------:R-:W-:-:S04]  /*47dc0*/  IMAD.WIDE.U32 R66, R48, R15, R66 ;  /* 0x0000000f30427225 */ /* 0x000fc800078e0042 */
[----:B------:R-:W-:-:S04]  /*47dd0*/  IMAD.WIDE.U32 R60, R61, R17, R68 ;  /* 0x000000113d3c7225 */ /* 0x000fc800078e0044 */
[----:B------:R-:W-:Y:S01]  /*47de0*/  IMAD.IADD R45, R24, 0x1, R67 ;  /* 0x00000001182d7824 */ /* 0x000fe200078e0243 */
        /* <DEDUP_REMOVED lines=21> */
[----:B------:R-:W-:-:S03]  /*47f40*/  IMAD.MOV.U32 R74, RZ, RZ, R54 ;  /* 0x000000ffff4a7224 */ /* 0x000fc600078e0036 */
[----:B------:R-:W-:Y:S01]  /*47f50*/  IADD3 R62, P0, PT, R60, R59, RZ ;  /* 0x0000003b3c3e7210 */ /* 0x000fe20007f1e0ff */
[----:B------:R-:W-:Y:S01]  /*47f60*/  IMAD.X R60, RZ, RZ, RZ, P1 ;  /* 0x000000ffff3c7224 */ /* 0x000fe200008e06ff */
[----:B------:R-:W-:Y:S01]  /*47f70*/  IADD3.X R59, PT, PT, RZ, RZ, RZ, P6, !PT ;  /* 0x000000ffff3b7210 */ /* 0x000fe200037fe4ff */
[----:B------:R-:W-:Y:S01]  /*47f80*/  IMAD.X R69, RZ, RZ, RZ, P2 ;  /* 0x000000ffff457224 */ /* 0x000fe200010e06ff */
[----:B------:R-:W-:Y:S01]  /*47f90*/  IADD3 R45, P1, PT, R45, R62, RZ ;  /* 0x0000003e2d2d7210 */ /* 0x000fe20007f3e0ff */
[----:B------:R-:W-:-:S03]  /*47fa0*/  IMAD.WIDE.U32 R58, R42, R15, R58 ;  /* 0x0000000f2a3a7225 */ /* 0x000fc600078e003a */
[----:B------:R-:W-:Y:S02]  /*47fb0*/  IADD3 R60, P2, PT, R60, R45, RZ ;  /* 0x0000002d3c3c7210 */ /* 0x000fe40007f5e0ff */
[----:B------:R-:W-:Y:S01]  /*47fc0*/  IADD3.X R45, PT, PT, RZ, RZ, RZ, P4, !PT ;  /* 0x000000ffff2d7210 */ /* 0x000fe200027fe4ff */
[----:B------:R-:W-:Y:S01]  /*47fd0*/  IMAD.WIDE.U32 R68, R48, R17, R68 ;  /* 0x0000001130447225 */ /* 0x000fe200078e0044 */
[----:B------:R-:W-:Y:S02]  /*47fe0*/  IADD3.X R62, PT, PT, RZ, RZ, RZ, P2, !PT ;  /* 0x000000ffff3e7210 */ /* 0x000fe400017fe4ff */
[----:B------:R-:W-:Y:S01]  /*47ff0*/  IADD3 R45, P4, PT, R45, R60, RZ ;  /* 0x0000003c2d2d7210 */ /* 0x000fe20007f9e0ff */
[----:B------:R-:W-:Y:S02]  /*48000*/  IMAD.IADD R73, R24, 0x1, R59 ;  /* 0x0000000118497824 */ /* 0x000fe400078e023b */
[----:B------:R-:W-:Y:S02]  /*48010*/  IMAD.X R48, RZ, RZ, RZ, P5 ;  /* 0x000000ffff307224 */ /* 0x000fe400028e06ff */
[----:B------:R-:W-:Y:S01]  /*48020*/  IMAD.IADD R60, R34, 0x1, R69 ;  /* 0x00000001223c7824 */ /* 0x000fe200078e0245 */
[----:B------:R-:W-:Y:S01]  /*48030*/  IADD3 R66, P6, PT, R73, R68, RZ ;  /* 0x0000004449427210 */ /* 0x000fe20007fde0ff */
[----:B------:R-:W-:Y:S01]  /*48040*/  IMAD.MOV.U32 R72, RZ, RZ, R58 ;  /* 0x000000ffff487224 */ /* 0x000fe200078e003a */
[----:B------:R-:W-:-:S02]  /*48050*/  IADD3 R48, P5, PT, R48, R45, RZ ;  /* 0x0000002d30307210 */ /* 0x000fc40007fbe0ff */
[----:B------:R-:W-:Y:S01]  /*48060*/  IADD3.X R45, PT, PT, RZ, RZ, RZ, P3, !PT ;  /* 0x000000ffff2d7210 */ /* 0x000fe20001ffe4ff */
        /* <DEDUP_REMOVED lines=9> */
[----:B------:R-:W-:Y:S01]  /*48100*/  IADD3 R45, PT, PT, R45, R61, R48 ;  /* 0x0000003d2d2d7210 */ /* 0x000fe20007ffe030 */
[----:B------:R-:W-:Y:S02]  /*48110*/  IMAD.X R48, RZ, RZ, RZ, P4 ;  /* 0x000000ffff307224 */ /* 0x000fe400020e06ff */
[----:B------:R-:W-:-:S03]  /*48120*/  IMAD.X R61, RZ, RZ, RZ, P1 ;  /* 0x000000ffff3d7224 */ /* 0x000fc600008e06ff */
        /* <DEDUP_REMOVED lines=8> */
[----:B------:R-:W-:Y:S02]  /*481b0*/  IADD3 R42, PT, PT, R69, R45, R42 ;  /* 0x0000002d452a7210 */ /* 0x000fe40007ffe02a */
[----:B------:R-:W-:Y:S02]  /*481c0*/  MOV R68, R60 ;  /* 0x0000003c00447202 */ /* 0x000fe40000000f00 */
[----:B------:R-:W-:-:S13]  /*481d0*/  ISETP.GT.U32.AND P0, PT, R42, R17, PT ;  /* 0x000000112a00720c */ /* 0x000fda0003f04070 */
[----:B------:R-:W-:Y:S05]  /*481e0*/  @P0 BRA `(.L_x_521) ;  /* 0x00000000006c0947 */ /* 0x000fea0003800000 */
[----:B------:R-:W-:Y:S01]  /*481f0*/  ISETP.GE.U32.AND P0, PT, R42, R17, PT ;  /* 0x000000112a00720c */ /* 0x000fe20003f06070 */
[----:B------:R-:W-:Y:S02]  /*48200*/  IMAD.MOV.U32 R79, RZ, RZ, R37 ;  /* 0x000000ffff4f7224 */ /* 0x000fe400078e0025 */
        /* <DEDUP_REMOVED lines=25> */
.L_x_521:
        /* <DEDUP_REMOVED lines=23> */
.L_x_522:
[----:B------:R-:W-:Y:S01]  /*48510*/  HFMA2 R51, -RZ, RZ, 0, 0 ;  /* 0x00000000ff337431 */ /* 0x000fe200000001ff */
[----:B------:R-:W-:Y:S01]  /*48520*/  SHF.L.U64.HI R50, R68, 0x1, R69 ;  /* 0x0000000144327819 */ /* 0x000fe20000010245 */
[C---:B------:R-:W-:Y:S01]  /*48530*/  IMAD.SHL.U32 R48, R76.reuse, 0x2, RZ ;  /* 0x000000024c307824 */ /* 0x040fe200078e00ff */
[----:B------:R-:W-:Y:S01]  /*48540*/  SHF.L.U64.HI R56, R76, 0x1, R79 ;  /* 0x000000014c387819 */ /* 0x000fe2000001024f */
[----:B------:R-:W-:Y:S01]  /*48550*/  IMAD.SHL.U32 R55, R74, 0x2, RZ ;  /* 0x000000024a377824 */ /* 0x000fe200078e00ff */
[----:B------:R-:W-:Y:S01]  /*48560*/  LOP3.LUT R50, R50, 0x1, RZ, 0xc0, !PT ;  /* 0x0000000132327812 */ /* 0x000fe200078ec0ff */
[----:B------:R-:W-:Y:S01]  /*48570*/  IMAD.SHL.U32 R54, R62, 0x2, RZ ;  /* 0x000000023e367824 */ /* 0x000fe200078e00ff */
[----:B------:R-:W-:Y:S02]  /*48580*/  SHF.R.U32.HI R45, RZ, 0x1f, R37 ;  /* 0x0000001fff2d7819 */ /* 0x000fe40000011625 */
[----:B------:R-:W-:Y:S01]  /*48590*/  SHF.L.U64.HI R69, R74, 0x1, R77 ;  /* 0x000000014a457819 */ /* 0x000fe2000001024d */
[----:B------:R-:W-:Y:S01]  /*485a0*/  IMAD.WIDE.U32 R52, R42, 0x2, R50 ;  /* 0x000000022a347825 */ /* 0x000fe200078e0032 */
[----:B------:R-:W-:-:S02]  /*485b0*/  SHF.L.U64.HI R67, R62, 0x1, R75 ;  /* 0x000000013e437819 */ /* 0x000fc4000001024b */
[----:B------:R-:W-:Y:S01]  /*485c0*/  LOP3.LUT R56, R56, 0x1, RZ, 0xc0, !PT ;  /* 0x0000000138387812 */ /* 0x000fe200078ec0ff */
[----:B------:R-:W-:Y:S01]  /*485d0*/  IMAD.SHL.U32 R42, R68, 0x2, RZ ;  /* 0x00000002442a7824 */ /* 0x000fe200078e00ff */
[C---:B------:R-:W-:Y:S02]  /*485e0*/  ISETP.LE.U32.AND P0, PT, R52.reuse, R17, PT ;  /* 0x000000113400720c */ /* 0x040fe40003f03070 */
[----:B------:R-:W-:Y:S02]  /*485f0*/  ISETP.GT.U32.AND P1, PT, R52, -0x1, PT ;  /* 0xffffffff3400780c */ /* 0x000fe40003f24070 */
[----:B------:R-:W-:Y:S02]  /*48600*/  SHF.L.U64.HI R62, R72, 0x1, R73 ;  /* 0x00000001483e7819 */ /* 0x000fe40000010249 */
[----:B------:R-:W-:Y:S02]  /*48610*/  ISETP.GT.U32.OR.EX P0, PT, R53, RZ, !P0, P1 ;  /* 0x000000ff3500720c */ /* 0x000fe40004704510 */
[----:B------:R-:W-:-:S02]  /*48620*/  SHF.L.U64.HI R60, R70, 0x1, R71 ;  /* 0x00000001463c7819 */ /* 0x000fc40000010247 */
[----:B------:R-:W-:Y:S01]  /*48630*/  LOP3.LUT R76, R45, 0xfffffffe, R48, 0xf8, !PT ;  /* 0xfffffffe2d4c7812 */ /* 0x000fe200078ef830 */
[----:B------:R-:W-:Y:S01]  /*48640*/  IMAD.SHL.U32 R45, R70, 0x2, RZ ;  /* 0x00000002462d7824 */ /* 0x000fe200078e00ff */
[----:B------:R-:W-:Y:S02]  /*48650*/  LOP3.LUT R69, R69, 0x1, RZ, 0xc0, !PT ;  /* 0x0000000145457812 */ /* 0x000fe400078ec0ff */
[----:B------:R-:W-:Y:S01]  /*48660*/  LOP3.LUT R71, R56, 0xfffffffe, R55, 0xf8, !PT ;  /* 0xfffffffe38477812 */ /* 0x000fe200078ef837 */
[----:B------:R-:W-:Y:S01]  /*48670*/  IMAD.MOV.U32 R55, RZ, RZ, R76 ;  /* 0x000000ffff377224 */ /* 0x000fe200078e004c */
[----:B------:R-:W-:Y:S02]  /*48680*/  SHF.L.U32 R48, R72, 0x1, RZ ;  /* 0x0000000148307819 */ /* 0x000fe400000006ff */
[----:B------:R-:W-:Y:S02]  /*48690*/  LOP3.LUT R67, R67, 0x1, RZ, 0xc0, !PT ;  /* 0x0000000143437812 */ /* 0x000fe400078ec0ff */
[----:B------:R-:W-:-:S02]  /*486a0*/  LOP3.LUT R62, R62, 0x1, RZ, 0xc0, !PT ;  /* 0x000000013e3e7812 */ /* 0x000fc400078ec0ff */
[----:B------:R-:W-:Y:S02]  /*486b0*/  LOP3.LUT R60, R60, 0x1, RZ, 0xc0, !PT ;  /* 0x000000013c3c7812 */ /* 0x000fe400078ec0ff */
[----:B------:R-:W-:Y:S01]  /*486c0*/  LOP3.LUT R66, R69, 0xfffffffe, R54, 0xf8, !PT ;  /* 0xfffffffe45427812 */ /* 0x000fe200078ef836 */
[----:B------:R-:W-:Y:S01]  /*486d0*/  IMAD.MOV.U32 R54, RZ, RZ, R71 ;  /* 0x000000ffff367224 */ /* 0x000fe200078e0047 */
[----:B------:R-:W-:Y:S02]  /*486e0*/  SHF.L.U32 R37, R37, 0x1, RZ ;  /* 0x0000000125257819 */ /* 0x000fe400000006ff */
        /* <DEDUP_REMOVED lines=33> */
.L_x_523:
        /* <DEDUP_REMOVED lines=24> */
.L_x_524:
        /* <DEDUP_REMOVED lines=15> */
[----:B------:R-:W-:Y:S02]  /*48b70*/  LOP3.LUT R42, R48, 0x1, RZ, 0xc0, !PT ;  /* 0x00000001302a7812 */ /* 0x000fe400078ec0ff */
[C---:B------:R-:W-:Y:S02]  /*48b80*/  ISETP.LE.U32.AND P0, PT, R56.reuse, R17, PT ;  /* 0x000000113800720c */ /* 0x040fe40003f03070 */
[----:B------:R-:W-:Y:S02]  /*48b90*/  ISETP.GT.U32.AND P1, PT, R56, -0x1, PT ;  /* 0xffffffff3800780c */ /* 0x000fe40003f24070 */
[C---:B------:R-:W-:Y:S01]  /*48ba0*/  SHF.L.U64.HI R54, R66.reuse, 0x1, R51 ;  /* 0x0000000142367819 */ /* 0x040fe20000010233 */
[----:B------:R-:W-:Y:S01]  /*48bb0*/  IMAD.SHL.U32 R51, R66, 0x2, RZ ;  /* 0x0000000242337824 */ /* 0x000fe200078e00ff */
[----:B------:R-:W-:Y:S02]  /*48bc0*/  ISETP.GT.U32.OR.EX P0, PT, R42, RZ, !P0, P1 ;  /* 0x000000ff2a00720c */ /* 0x000fe40004704510 */
[----:B------:R-:W-:-:S02]  /*48bd0*/  LOP3.LUT R52, R52, 0x1, RZ, 0xc0, !PT ;  /* 0x0000000134347812 */ /* 0x000fc400078ec0ff */
[C---:B------:R-:W-:Y:S02]  /*48be0*/  SHF.L.U64.HI R50, R59.reuse, 0x1, R60 ;  /* 0x000000013b327819 */ /* 0x040fe4000001023c */
[----:B------:R-:W-:Y:S01]  /*48bf0*/  LOP3.LUT R75, R52, 0xfffffffe, R51, 0xf8, !PT ;  /* 0xfffffffe344b7812 */ /* 0x000fe200078ef833 */
[----:B------:R-:W-:Y:S01]  /*48c00*/  IMAD.SHL.U32 R51, R59, 0x2, RZ ;  /* 0x000000023b337824 */ /* 0x000fe200078e00ff */
[----:B------:R-:W-:Y:S02]  /*48c10*/  SHF.L.U64.HI R52, R61, 0x1, R62 ;  /* 0x000000013d347819 */ /* 0x000fe4000001023e */
[----:B------:R-:W-:Y:S02]  /*48c20*/  SHF.L.U32 R45, R58, 0x1, RZ ;  /* 0x000000013a2d7819 */ /* 0x000fe400000006ff */
[----:B------:R-:W-:Y:S02]  /*48c30*/  LOP3.LUT R50, R50, 0x1, RZ, 0xc0, !PT ;  /* 0x0000000132327812 */ /* 0x000fe400078ec0ff */
[----:B------:R-:W-:-:S02]  /*48c40*/  LOP3.LUT R54, R54, 0x1, RZ, 0xc0, !PT ;  /* 0x0000000136367812 */ /* 0x000fc400078ec0ff */
[----:B------:R-:W-:Y:S02]  /*48c50*/  LOP3.LUT R52, R52, 0x1, RZ, 0xc0, !PT ;  /* 0x0000000134347812 */ /* 0x000fe400078ec0ff */
[----:B------:R-:W-:Y:S01]  /*48c60*/  LOP3.LUT R68, R50, 0xfffffffe, R45, 0xf8, !PT ;  /* 0xfffffffe32447812 */ /* 0x000fe200078ef82d */
        /* <DEDUP_REMOVED lines=29> */
.L_x_525:
        /* <DEDUP_REMOVED lines=23> */
.L_x_526:
        /* <DEDUP_REMOVED lines=21> */
[----:B------:R-:W-:Y:S01]  /*49100*/  IMAD.X R51, RZ, RZ, RZ, P1 ;  /* 0x000000ffff337224 */ /* 0x000fe200008e06ff */
[----:B------:R-:W-:Y:S01]  /*49110*/  MOV R54, R52 ;  /* 0x0000003400367202 */ /* 0x000fe20000000f00 */
        /* <DEDUP_REMOVED lines=8> */
[----:B------:R-:W-:Y:S01]  /*491a0*/  IMAD R62, R50, R9, RZ ;  /* 0x00000009323e7224 */ /* 0x000fe200078e02ff */
[----:B------:R-:W-:Y:S01]  /*491b0*/  IADD3 R54, P0, PT, R51, R54, RZ ;  /* 0x0000003633367210 */ /* 0x000fe20007f1e0ff */
[----:B------:R-:W-:Y:S02]  /*491c0*/  HFMA2 R51, -RZ, RZ, 0, 0 ;  /* 0x00000000ff337431 */ /* 0x000fe400000001ff */
        /* <DEDUP_REMOVED lines=10> */
[----:B------:R-:W-:Y:S01]  /*49270*/  IMAD.IADD R50, R40, 0x1, R57 ;  /* 0x0000000128327824 */ /* 0x000fe200078e0239 */
[----:B------:R-:W-:Y:S01]  /*49280*/  IADD3 R56, P0, PT, R51, R56, RZ ;  /* 0x0000003833387210 */ /* 0x000fe20007f1e0ff */
[----:B------:R-:W-:-:S04]  /*49290*/  IMAD.WIDE.U32 R52, R43, R63, R52 ;  /* 0x0000003f2b347225 */ /* 0x000fc800078e0034 */
[----:B------:R-:W-:Y:S01]  /*492a0*/  IMAD.X R57, RZ, RZ, RZ, P0 ;  /* 0x000000ffff397224 */ /* 0x000fe200000e06ff */
[----:B------:R-:W-:Y:S01]  /*492b0*/  IADD3 R53, PT, PT, R22, R53, RZ ;  /* 0x0000003516357210 */ /* 0x000fe20007ffe0ff */
[----:B------:R-:W-:-:S04]  /*492c0*/  IMAD.WIDE.U32 R54, R37, R10, R54 ;  /* 0x0000000a25367225 */ /* 0x000fc800078e0036 */
        /* <DEDUP_REMOVED lines=38> */
[----:B------:R-:W-:Y:S02]  /*49530*/  IMAD.IADD R57, R47, 0x1, R57 ;  /* 0x000000012f397824 */ /* 0x000fe400078e0239 */
        /* <DEDUP_REMOVED lines=72> */
[----:B------:R-:W-:Y:S01]  /*499c0*/  IMAD.WIDE.U32 R50, R37, R15, R50 ;  /* 0x0000000f25327225 */ /* 0x000fe200078e0032 */
[----:B------:R-:W-:-:S03]  /*499d0*/  IADD3.X R53, PT, PT, RZ, RZ, RZ, P0, !PT ;  /* 0x000000ffff357210 */ /* 0x000fc600007fe4ff */
        /* <DEDUP_REMOVED lines=167> */
[C---:B------:R-:W-:Y:S01]  /*4a450*/  IMAD.IADD R51, R35.reuse, 0x1, R51 ;  /* 0x0000000123337824 */ /* 0x040fe200078e0233 */
[----:B------:R-:W-:Y:S01]  /*4a460*/  IADD3.X R59, PT, PT, RZ, RZ, RZ, P1, !PT ;  /* 0x000000ffff3b7210 */ /* 0x000fe20000ffe4ff */
        /* <DEDUP_REMOVED lines=11> */
[----:B------:R-:W-:Y:S02]  /*4a520*/  IMAD.X R51, RZ, RZ, RZ, P2 ;  /* 0x000000ffff337224 */ /* 0x000fe400010e06ff */
[----:B------:R-:W-:Y:S01]  /*4a530*/  IMAD.WIDE.U32 R62, R37, R13, R52 ;  /* 0x0000000d253e7225 */ /* 0x000fe200078e0034 */
[----:B------:R-:W-:-:S03]  /*4a540*/  IADD3 R52, P3, PT, R43, R60, RZ ;  /* 0x0000003c2b347210 */ /* 0x000fc60007f7e0ff */
        /* <DEDUP_REMOVED lines=26> */
[----:B------:R-:W-:Y:S02]  /*4a6f0*/  IMAD.X R53, RZ, RZ, RZ, P5 ;  /* 0x000000ffff357224 */ /* 0x000fe400028e06ff */
[----:B------:R-:W-:Y:S02]  /*4a700*/  IMAD.X R43, RZ, RZ, RZ, P2 ;  /* 0x000000ffff2b7224 */ /* 0x000fe400010e06ff */
[----:B------:R-:W-:-:S04]  /*4a710*/  IMAD.WIDE.U32 R56, R48, R17, R56 ;  /* 0x0000001130387225 */ /* 0x000fc800078e0038 */
[----:B------:R-:W-:Y:S01]  /*4a720*/  IMAD.IADD R47, R40, 0x1, R59 ;  /* 0x00000001282f7824 */ /* 0x000fe200078e023b */
[----:B------:R-:W-:Y:S01]  /*4a730*/  IADD3 R59, P5, PT, R43, R58, RZ ;  /* 0x0000003a2b3b7210 */ /* 0x000fe20007fbe0ff */
[----:B------:R-:W-:Y:S01]  /*4a740*/  IMAD.WIDE.U32 R52, R41, R41, R52 ;  /* 0x0000002929347225 */ /* 0x000fe200078e0034 */
[----:B------:R-:W-:Y:S02]  /*4a750*/  IADD3.X R40, PT, PT, RZ, RZ, RZ, P0, !PT ;  /* 0x000000ffff287210 */ /* 0x000fe400007fe4ff */
[----:B------:R-:W-:Y:S01]  /*4a760*/  IADD3 R54, P1, PT, R55, R56, RZ ;  /* 0x0000003837367210 */ /* 0x000fe20007f3e0ff */
[----:B------:R-:W-:Y:S01]  /*4a770*/  IMAD R22, R62, R9, RZ ;  /* 0x000000093e167224 */ /* 0x000fe200078e02ff */
[----:B------:R-:W-:Y:S01]  /*4a780*/  IADD3 R52, P6, PT, R47, R52, RZ ;  /* 0x000000342f347210 */ /* 0x000fe20007fde0ff */
[----:B------:R-:W-:Y:S02]  /*4a790*/  IMAD.MOV.U32 R63, RZ, RZ, RZ ;  /* 0x000000ffff3f7224 */ /* 0x000fe400078e00ff */
[----:B------:R-:W-:-:S02]  /*4a7a0*/  IMAD.IADD R43, R34, 0x1, R57 ;  /* 0x00000001222b7824 */ /* 0x000fc400078e0239 */
[----:B------:R-:W-:-:S03]  /*4a7b0*/  IMAD.HI.U32 R63, R22, R12, R62 ;  /* 0x0000000c163f7227 */ /* 0x000fc600078e003e */
        /* <DEDUP_REMOVED lines=34> */
[----:B------:R-:W-:Y:S02]  /*4a9e0*/  IMAD.X R53, RZ, RZ, RZ, P3 ;  /* 0x000000ffff357224 */ /* 0x000fe400018e06ff */
[----:B------:R-:W-:Y:S01]  /*4a9f0*/  IMAD.WIDE.U32 R50, R66, R15, R50 ;  /* 0x0000000f42327225 */ /* 0x000fe200078e0032 */
[----:B------:R-:W-:Y:S02]  /*4aa00*/  IADD3 R46, P3, PT, R39, R46, RZ ;  /* 0x0000002e272e7210 */ /* 0x000fe40007f7e0ff */
[----:B------:R-:W-:Y:S01]  /*4aa10*/  IADD3.X R39, PT, PT, RZ, RZ, RZ, P2, !PT ;  /* 0x000000ffff277210 */ /* 0x000fe200017fe4ff */
[----:B------:R-:W-:Y:S02]  /*4aa20*/  IMAD.IADD R47, R21, 0x1, R47 ;  /* 0x00000001152f7824 */ /* 0x000fe400078e022f */
[----:B------:R-:W-:-:S02]  /*4aa30*/  IMAD R44, R48, R9, RZ ;  /* 0x00000009302c7224 */ /* 0x000fc400078e02ff */
[----:B------:R-:W-:Y:S02]  /*4aa40*/  IMAD.MOV.U32 R49, RZ, RZ, RZ ;  /* 0x000000ffff317224 */ /* 0x000fe400078e00ff */
[----:B------:R-:W-:Y:S02]  /*4aa50*/  IMAD.X R56, RZ, RZ, RZ, P4 ;  /* 0x000000ffff387224 */ /* 0x000fe400020e06ff */
[----:B------:R-:W-:-:S03]  /*4aa60*/  IMAD.WIDE.U32 R52, R42, R17, R52 ;  /* 0x000000112a347225 */ /* 0x000fc600078e0034 */
[----:B------:R-:W-:Y:S01]  /*4aa70*/  IADD3 R56, P4, PT, R56, R43, RZ ;  /* 0x0000002b38387210 */ /* 0x000fe20007f9e0ff */
[----:B------:R-:W-:Y:S01]  /*4aa80*/  IMAD.IADD R51, R24, 0x1, R51 ;  /* 0x0000000118337824 */ /* 0x000fe200078e0233 */
[----:B------:R-:W-:Y:S01]  /*4aa90*/  IADD3 R57, PT, PT, R34, R53, RZ ;  /* 0x0000003522397210 */ /* 0x000fe20007ffe0ff */
[----:B------:R-:W-:Y:S01]  /*4aaa0*/  IMAD.HI.U32 R59, R44, R12, R48 ;  /* 0x0000000c2c3b7227 */ /* 0x000fe200078e0030 */
[----:B------:R-:W-:Y:S02]  /*4aab0*/  IADD3 R48, P5, PT, R47, R50, RZ ;  /* 0x000000322f307210 */ /* 0x000fe40007fbe0ff */
        /* <DEDUP_REMOVED lines=57> */
[----:B------:R-:W-:Y:S01]  /*4ae50*/  IMAD.MOV.U32 R53, RZ, RZ, RZ ;  /* 0x000000ffff357224 */ /* 0x000fe200078e00ff */
[----:B------:R-:W-:Y:S01]  /*4ae60*/  IADD3 R48, P4, PT, R49, R40, RZ ;  /* 0x0000002831307210 */ /* 0x000fe20007f9e0ff */
[----:B------:R-:W-:Y:S01]  /*4ae70*/  IMAD.MOV.U32 R62, RZ, RZ, R46 ;  /* 0x000000ffff3e7224 */ /* 0x000fe200078e002e */
[----:B------:R-:W-:Y:S01]  /*4ae80*/  IADD3.X R55, PT, PT, RZ, RZ, RZ, P5, !PT ;  /* 0x000000ffff377210 */ /* 0x000fe20002ffe4ff */
[----:B------:R-:W-:Y:S01]  /*4ae90*/  IMAD.X R51, RZ, RZ, RZ, P6 ;  /* 0x000000ffff337224 */ /* 0x000fe200030e06ff */
[----:B------:R-:W-:-:S02]  /*4aea0*/  IADD3.X R49, PT, PT, RZ, RZ, RZ, P4, !PT ;  /* 0x000000ffff317210 */ /* 0x000fc400027fe4ff */
[----:B------:R-:W-:Y:S01]  /*4aeb0*/  IADD3 R40, P5, PT, R42, R57, RZ ;  /* 0x000000392a287210 */ /* 0x000fe20007fbe0ff */
[----:B------:R-:W-:-:S04]  /*4aec0*/  IMAD.WIDE.U32 R42, R44, R11, R54 ;  /* 0x0000000b2c2a7225 */ /* 0x000fc800078e0036 */
[----:B------:R-:W-:Y:S01]  /*4aed0*/  IMAD.WIDE.U32 R50, R22, R15, R50 ;  /* 0x0000000f16327225 */ /* 0x000fe200078e0032 */
[----:B------:R-:W-:-:S03]  /*4aee0*/  MOV R60, R42 ;  /* 0x0000002a003c7202 */ /* 0x000fc60000000f00 */
[----:B------:R-:W-:Y:S01]  /*4aef0*/  IMAD.WIDE.U32 R48, R37, R17, R48 ;  /* 0x0000001125307225 */ /* 0x000fe200078e0030 */
[----:B------:R-:W-:-:S03]  /*4af00*/  IADD3 R55, PT, PT, R24, R51, RZ ;  /* 0x0000003318377210 */ /* 0x000fc60007ffe0ff */
[----:B------:R-:W-:Y:S01]  /*4af10*/  IMAD.X R37, RZ, RZ, RZ, P3 ;  /* 0x000000ffff257224 */ /* 0x000fe200018e06ff */
[----:B------:R-:W-:Y:S01]  /*4af20*/  IADD3 R54, P4, PT, R55, R48, RZ ;  /* 0x0000003037367210 */ /* 0x000fe20007f9e0ff */
[----:B------:R-:W-:-:S03]  /*4af30*/  IMAD.IADD R63, R21, 0x1, R43 ;  /* 0x00000001153f7824 */ /* 0x000fc600078e022b */
[----:B------:R-:W-:Y:S01]  /*4af40*/  IADD3 R35, P3, PT, R37, R40, RZ ;  /* 0x0000002825237210 */ /* 0x000fe20007f7e0ff */
[----:B------:R-:W-:Y:S01]  /*4af50*/  IMAD.X R55, RZ, RZ, RZ, P4 ;  /* 0x000000ffff377224 */ /* 0x000fe200020e06ff */
[----:B------:R-:W-:Y:S02]  /*4af60*/  IADD3 R40, P6, PT, R63, R50, RZ ;  /* 0x000000323f287210 */ /* 0x000fe40007fde0ff */
[----:B------:R-:W-:Y:S02]  /*4af70*/  IADD3 R50, P2, PT, R41, R58, RZ ;  /* 0x0000003a29327210 */ /* 0x000fe40007f5e0ff */
[----:B------:R-:W-:Y:S02]  /*4af80*/  IADD3.X R41, PT, PT, RZ, RZ, RZ, P6, !PT ;  /* 0x000000ffff297210 */ /* 0x000fe400037fe4ff */
        /* <DEDUP_REMOVED lines=83> */
.L_x_527:
        /* <DEDUP_REMOVED lines=23> */
.L_x_528:
        /* <DEDUP_REMOVED lines=14> */
[----:B------:R-:W-:Y:S02]  /*4b710*/  SHF.L.U64.HI R53, R56, 0x1, R59 ;  /* 0x0000000138357819 */ /* 0x000fe4000001023b */
[C---:B------:R-:W-:Y:S02]  /*4b720*/  ISETP.LE.U32.AND P0, PT, R38.reuse, R17, PT ;  /* 0x000000112600720c */ /* 0x040fe40003f03070 */
[----:B------:R-:W-:Y:S02]  /*4b730*/  ISETP.GT.U32.AND P1, PT, R38, -0x1, PT ;  /* 0xffffffff2600780c */ /* 0x000fe40003f24070 */
[----:B------:R-:W-:-:S02]  /*4b740*/  LOP3.LUT R50, R50, 0x1, RZ, 0xc0, !PT ;  /* 0x0000000132327812 */ /* 0x000fc400078ec0ff */
[----:B------:R-:W-:Y:S02]  /*4b750*/  ISETP.GT.U32.OR.EX P0, PT, R39, RZ, !P0, P1 ;  /* 0x000000ff2700720c */ /* 0x000fe40004704510 */
[----:B------:R-:W-:Y:S02]  /*4b760*/  LOP3.LUT R52, R52, 0x1, RZ, 0xc0, !PT ;  /* 0x0000000134347812 */ /* 0x000fe400078ec0ff */
[----:B------:R-:W-:Y:S02]  /*4b770*/  SHF.L.U32 R42, R58, 0x1, RZ ;  /* 0x000000013a2a7819 */ /* 0x000fe400000006ff */
[----:B------:R-:W-:Y:S02]  /*4b780*/  SHF.L.U64.HI R51, R54, 0x1, R57 ;  /* 0x0000000136337819 */ /* 0x000fe40000010239 */
[----:B------:R-:W-:Y:S02]  /*4b790*/  LOP3.LUT R55, R55, 0x1, RZ, 0xc0, !PT ;  /* 0x0000000137377812 */ /* 0x000fe400078ec0ff */
[----:B------:R-:W-:-:S02]  /*4b7a0*/  LOP3.LUT R53, R53, 0x1, RZ, 0xc0, !PT ;  /* 0x0000000135357812 */ /* 0x000fc400078ec0ff */
[----:B------:R-:W-:Y:S02]  /*4b7b0*/  LOP3.LUT R57, R50, 0xfffffffe, R43, 0xf8, !PT ;  /* 0xfffffffe32397812 */ /* 0x000fe400078ef82b */
[----:B------:R-:W-:Y:S02]  /*4b7c0*/  LOP3.LUT R59, R52, 0xfffffffe, R41, 0xf8, !PT ;  /* 0xfffffffe343b7812 */ /* 0x000fe400078ef829 */
[----:B------:R-:W-:Y:S01]  /*4b7d0*/  SHF.L.U32 R22, R44, 0x1, RZ ;  /* 0x000000012c167819 */ /* 0x000fe200000006ff */
[----:B------:R-:W-:Y:S01]  /*4b7e0*/  IMAD.MOV.U32 R44, RZ, RZ, R38 ;  /* 0x000000ffff2c7224 */ /* 0x000fe200078e0026 */
        /* <DEDUP_REMOVED lines=10> */
[----:B------:R-:W-:Y:S01]  /*4b890*/  MOV R47, R39 ;  /* 0x00000027002f7202 */ /* 0x000fe20000000f00 */
[----:B------:R-:W-:Y:S01]  /*4b8a0*/  IMAD.MOV.U32 R39, RZ, RZ, R55 ;  /* 0x000000ffff277224 */ /* 0x000fe200078e0037 */
[----:B------:R-:W-:-:S09]  /*4b8b0*/  MOV R38, R51 ;  /* 0x0000003300267202 */ /* 0x000fd20000000f00 */
        /* <DEDUP_REMOVED lines=24> */
.L_x_529:
        /* <DEDUP_REMOVED lines=24> */
.L_x_530:
[----:B------:R-:W-:Y:S02]  /*4bbc0*/  SHF.L.U32 R37, R48, 0x1, RZ ;  /* 0x0000000130257819 */ /* 0x000fe400000006ff */
[----:B------:R-:W-:Y:S01]  /*4bbd0*/  SHF.R.U32.HI R22, RZ, 0x1f, R35 ;  /* 0x0000001fff167819 */ /* 0x000fe20000011623 */
[----:B------:R-:W-:Y:S01]  /*4bbe0*/  IMAD.SHL.U32 R35, R35, 0x2, RZ ;  /* 0x0000000223237824 */ /* 0x000fe200078e00ff */
[C---:B------:R-:W-:Y:S01]  /*4bbf0*/  SHF.L.U64.HI R50, R42.reuse, 0x1, R39 ;  /* 0x000000012a327819 */ /* 0x040fe20000010227 */
[----:B------:R-:W-:Y:S01]  /*4bc00*/  IMAD.SHL.U32 R42, R42, 0x2, RZ ;  /* 0x000000022a2a7824 */ /* 0x000fe200078e00ff */
[C---:B------:R-:W-:Y:S01]  /*4bc10*/  SHF.L.U64.HI R39, R46.reuse, 0x1, R36 ;  /* 0x000000012e277819 */ /* 0x040fe20000010224 */
[----:B------:R-:W-:Y:S01]  /*4bc20*/  IMAD.SHL.U32 R36, R46, 0x2, RZ ;  /* 0x000000022e247824 */ /* 0x000fe200078e00ff */
[----:B------:R-:W-:Y:S02]  /*4bc30*/  LOP3.LUT R54, R22, 0xfffffffe, R37, 0xf8, !PT ;  /* 0xfffffffe16367812 */ /* 0x000fe400078ef825 */
[----:B------:R-:W-:-:S02]  /*4bc40*/  SHF.L.U32 R22, R44, 0x1, RZ ;  /* 0x000000012c167819 */ /* 0x000fc400000006ff */
[----:B------:R-:W-:Y:S02]  /*4bc50*/  LOP3.LUT R39, R39, 0x1, RZ, 0xc0, !PT ;  /* 0x0000000127277812 */ /* 0x000fe400078ec0ff */
[----:B------:R-:W-:Y:S02]  /*4bc60*/  SHF.L.U64.HI R48, R48, 0x1, R43 ;  /* 0x0000000130307819 */ /* 0x000fe4000001022b */
[C---:B------:R-:W-:Y:S01]  /*4bc70*/  SHF.L.U64.HI R43, R41.reuse, 0x1, R52 ;  /* 0x00000001292b7819 */ /* 0x040fe20000010234 */
[----:B------:R-:W-:Y:S01]  /*4bc80*/  IMAD.SHL.U32 R41, R41, 0x2, RZ ;  /* 0x0000000229297824 */ /* 0x000fe200078e00ff */
[----:B------:R-:W-:Y:S02]  /*4bc90*/  SHF.L.U64.HI R37, R44, 0x1, R47 ;  /* 0x000000012c257819 */ /* 0x000fe4000001022f */
[----:B------:R-:W-:Y:S02]  /*4bca0*/  LOP3.LUT R52, R39, 0xfffffffe, R22, 0xf8, !PT ;  /* 0xfffffffe27347812 */ /* 0x000fe400078ef816 */
[----:B------:R-:W-:-:S02]  /*4bcb0*/  LOP3.LUT R37, R37, 0x1, RZ, 0xc0, !PT ;  /* 0x0000000125257812 */ /* 0x000fc400078ec0ff */
[C---:B------:R-:W-:Y:S02]  /*4bcc0*/  ISETP.LE.U32.AND P0, PT, R52.reuse, R17, PT ;  /* 0x000000113400720c */ /* 0x040fe40003f03070 */
[----:B------:R-:W-:Y:S02]  /*4bcd0*/  ISETP.GT.U32.AND P1, PT, R52, -0x1, PT ;  /* 0xffffffff3400780c */ /* 0x000fe40003f24070 */
[----:B------:R-:W-:Y:S02]  /*4bce0*/  SHF.L.U64.HI R53, R40, 0x1, R53 ;  /* 0x0000000128357819 */ /* 0x000fe40000010235 */
[----:B------:R-:W-:Y:S02]  /*4bcf0*/  ISETP.GT.U32.OR.EX P0, PT, R37, RZ, !P0, P1 ;  /* 0x000000ff2500720c */ /* 0x000fe40004704510 */
[C---:B------:R-:W-:Y:S01]  /*4bd00*/  SHF.L.U64.HI R51, R49.reuse, 0x1, R38 ;  /* 0x0000000131337819 */ /* 0x040fe20000010226 */
[----:B------:R-:W-:Y:S01]  /*4bd10*/  IMAD.SHL.U32 R38, R49, 0x2, RZ ;  /* 0x0000000231267824 */ /* 0x000fe200078e00ff */
[----:B------:R-:W-:Y:S01]  /*4bd20*/  LOP3.LUT R50, R50, 0x1, RZ, 0xc0, !PT ;  /* 0x0000000132327812 */ /* 0x000fe200078ec0ff */
[----:B------:R-:W-:Y:S01]  /*4bd30*/  IMAD.MOV.U32 R49, RZ, RZ, R54 ;  /* 0x000000ffff317224 */ /* 0x000fe200078e0036 */
[----:B------:R-:W-:-:S02]  /*4bd40*/  LOP3.LUT R48, R48, 0x1, RZ, 0xc0, !PT ;  /* 0x0000000130307812 */ /* 0x000fc400078ec0ff */
[----:B------:R-:W-:Y:S02]  /*4bd50*/  SHF.L.U32 R40, R40, 0x1, RZ ;  /* 0x0000000128287819 */ /* 0x000fe400000006ff */
[----:B------:R-:W-:Y:S02]  /*4bd60*/  LOP3.LUT R43, R43, 0x1, RZ, 0xc0, !PT ;  /* 0x000000012b2b7812 */ /* 0x000fe400078ec0ff */
[----:B------:R-:W-:Y:S02]  /*4bd70*/  LOP3.LUT R53, R53, 0x1, RZ, 0xc0, !PT ;  /* 0x0000000135357812 */ /* 0x000fe400078ec0ff */
[----:B------:R-:W-:Y:S02]  /*4bd80*/  LOP3.LUT R51, R51, 0x1, RZ, 0xc0, !PT ;  /* 0x0000000133337812 */ /* 0x000fe400078ec0ff */
[----:B------:R-:W-:Y:S02]  /*4bd90*/  LOP3.LUT R22, R50, 0xfffffffe, R41, 0xf8, !PT ;  /* 0xfffffffe32167812 */ /* 0x000fe400078ef829 */
[----:B------:R-:W-:-:S02]  /*4bda0*/  LOP3.LUT R47, R48, 0xfffffffe, R42, 0xf8, !PT ;  /* 0xfffffffe302f7812 */ /* 0x000fc400078ef82a */
[----:B------:R-:W-:Y:S02]  /*4bdb0*/  LOP3.LUT R46, R43, 0xfffffffe, R40, 0xf8, !PT ;  /* 0xfffffffe2b2e7812 */ /* 0x000fe400078ef828 */
[----:B------:R-:W-:Y:S01]  /*4bdc0*/  LOP3.LUT R44, R53, 0xfffffffe, R38, 0xf8, !PT ;  /* 0xfffffffe352c7812 */ /* 0x000fe200078ef826 */
[----:B------:R-:W-:Y:S01]  /*4bdd0*/  IMAD.MOV.U32 R38, RZ, RZ, R22 ;  /* 0x000000ffff267224 */ /* 0x000fe200078e0016 */
[----:B------:R-:W-:Y:S01]  /*4bde0*/  LOP3.LUT R42, R51, 0xfffffffe, R36, 0xf8, !PT ;  /* 0xfffffffe332a7812 */ /* 0x000fe200078ef824 */
[----:B------:R-:W-:Y:S01]  /*4bdf0*/  IMAD.MOV.U32 R36, RZ, RZ, R52 ;  /* 0x000000ffff247224 */ /* 0x000fe200078e0034 */
[----:B------:R-:W-:Y:S01]  /*4be00*/  MOV R40, R47 ;  /* 0x0000002f00287202 */ /* 0x000fe20000000f00 */
[----:B------:R-:W-:Y:S06]  /*4be10*/  @P0 BRA `(.L_x_531) ;  /* 0x0000000000680947 */ /* 0x000fec0003800000 */
[----:B------:R-:W-:Y:S02]  /*4be20*/  ISETP.LT.U32.AND P0, PT, R52, R17, PT ;  /* 0x000000113400720c */ /* 0x000fe40003f01070 */
        /* <DEDUP_REMOVED lines=25> */
.L_x_531:
        /* <DEDUP_REMOVED lines=24> */
.L_x_532:
[----:B------:R-:W-:Y:S01]  /*4c140*/  SHF.L.U64.HI R39, R42, 0x1, R39 ;  /* 0x000000012a277819 */ /* 0x000fe20000010227 */
[----:B------:R-:W-:Y:S01]  /*4c150*/  IMAD.SHL.U32 R66, R35, 0x2, RZ ;  /* 0x0000000223427824 */ /* 0x000fe200078e00ff */
[C---:B------:R-:W-:Y:S02]  /*4c160*/  SHF.L.U64.HI R37, R36.reuse, 0x1, R37 ;  /* 0x0000000124257819 */ /* 0x040fe40000010225 */
[----:B------:R-:W-:Y:S02]  /*4c170*/  SHF.L.U32 R36, R36, 0x1, RZ ;  /* 0x0000000124247819 */ /* 0x000fe400000006ff */
[----:B------:R-:W-:Y:S02]  /*4c180*/  LOP3.LUT R39, R39, 0x1, RZ, 0xc0, !PT ;  /* 0x0000000127277812 */ /* 0x000fe400078ec0ff */
[C---:B------:R-:W-:Y:S02]  /*4c190*/  SHF.L.U64.HI R47, R49.reuse, 0x1, R48 ;  /* 0x00000001312f7819 */ /* 0x040fe40000010230 */
[----:B------:R-:W-:-:S02]  /*4c1a0*/  SHF.L.U32 R49, R49, 0x1, RZ ;  /* 0x0000000131317819 */ /* 0x000fc400000006ff */
[----:B------:R-:W-:Y:S02]  /*4c1b0*/  SHF.R.U32.HI R22, RZ, 0x1f, R35 ;  /* 0x0000001fff167819 */ /* 0x000fe40000011623 */
[----:B------:R-:W-:Y:S02]  /*4c1c0*/  LOP3.LUT R97, R39, 0xfffffffe, R36, 0xf8, !PT ;  /* 0xfffffffe27617812 */ /* 0x000fe400078ef824 */
[C---:B------:R-:W-:Y:S01]  /*4c1d0*/  SHF.L.U64.HI R41, R40.reuse, 0x1, R41 ;  /* 0x0000000128297819 */ /* 0x040fe20000010229 */
[----:B------:R-:W-:Y:S01]  /*4c1e0*/  IMAD.SHL.U32 R40, R40, 0x2, RZ ;  /* 0x0000000228287824 */ /* 0x000fe200078e00ff */
[----:B------:R-:W-:Y:S02]  /*4c1f0*/  LOP3.LUT R48, R22, 0xfffffffe, R49, 0xf8, !PT ;  /* 0xfffffffe16307812 */ /* 0x000fe400078ef831 */
[C---:B------:R-:W-:Y:S01]  /*4c200*/  SHF.L.U64.HI R43, R38.reuse, 0x1, R43 ;  /* 0x00000001262b7819 */ /* 0x040fe2000001022b */
[----:B------:R-:W-:Y:S01]  /*4c210*/  IMAD.SHL.U32 R38, R38, 0x2, RZ ;  /* 0x0000000226267824 */ /* 0x000fe200078e00ff */
[----:B------:R-:W-:Y:S01]  /*4c220*/  LOP3.LUT R22, R37, 0x1, RZ, 0xc0, !PT ;  /* 0x0000000125167812 */ /* 0x000fe200078ec0ff */
[----:B------:R-:W-:Y:S01]  /*4c230*/  IMAD.MOV.U32 R35, RZ, RZ, R48 ;  /* 0x000000ffff237224 */ /* 0x000fe200078e0030 */
[----:B------:R-:W-:-:S02]  /*4c240*/  ISETP.LE.U32.AND P0, PT, R97, R17, PT ;  /* 0x000000116100720c */ /* 0x000fc40003f03070 */
[----:B------:R-:W-:Y:S02]  /*4c250*/  ISETP.GT.U32.AND P1, PT, R97, -0x1, PT ;  /* 0xffffffff6100780c */ /* 0x000fe40003f24070 */
[----:B------:R-:W-:Y:S02]  /*4c260*/  LOP3.LUT R41, R41, 0x1, RZ, 0xc0, !PT ;  /* 0x0000000129297812 */ /* 0x000fe400078ec0ff */
[----:B------:R-:W-:Y:S02]  /*4c270*/  LOP3.LUT R47, R47, 0x1, RZ, 0xc0, !PT ;  /* 0x000000012f2f7812 */ /* 0x000fe400078ec0ff */
[----:B------:R-:W-:Y:S02]  /*4c280*/  ISETP.GT.U32.OR.EX P0, PT, R22, RZ, !P0, P1 ;  /* 0x000000ff1600720c */ /* 0x000fe40004704510 */
[----:B------:R-:W-:Y:S01]  /*4c290*/  LOP3.LUT R50, R41, 0xfffffffe, R38, 0xf8, !PT ;  /* 0xfffffffe29327812 */ /* 0x000fe200078ef826 */
[----:B------:R-:W-:Y:S01]  /*4c2a0*/  IMAD.SHL.U32 R38, R44, 0x2, RZ ;  /* 0x000000022c267824 */ /* 0x000fe200078e00ff */
[----:B------:R-:W-:-:S02]  /*4c2b0*/  SHF.L.U64.HI R41, R46, 0x1, R53 ;  /* 0x000000012e297819 */ /* 0x000fc40000010235 */
[----:B------:R-:W-:Y:S01]  /*4c2c0*/  LOP3.LUT R47, R47, 0xfffffffe, R40, 0xf8, !PT ;  /* 0xfffffffe2f2f7812 */ /* 0x000fe200078ef828 */
[----:B------:R-:W-:Y:S01]  /*4c2d0*/  IMAD.SHL.U32 R40, R46, 0x2, RZ ;  /* 0x000000022e287824 */ /* 0x000fe200078e00ff */
[----:B------:R-:W-:Y:S01]  /*4c2e0*/  SHF.L.U64.HI R39, R44, 0x1, R51 ;  /* 0x000000012c277819 */ /* 0x000fe20000010233 */
[----:B------:R-:W-:Y:S01]  /*4c2f0*/  IMAD.MOV.U32 R37, RZ, RZ, R50 ;  /* 0x000000ffff257224 */ /* 0x000fe200078e0032 */
[----:B------:R-:W-:Y:S02]  /*4c300*/  LOP3.LUT R43, R43, 0x1, RZ, 0xc0, !PT ;  /* 0x000000012b2b7812 */ /* 0x000fe400078ec0ff */
[----:B------:R-:W-:Y:S02]  /*4c310*/  LOP3.LUT R41, R41, 0x1, RZ, 0xc0, !PT ;  /* 0x0000000129297812 */ /* 0x000fe400078ec0ff */
[----:B------:R-:W-:Y:S02]  /*4c320*/  SHF.L.U32 R36, R42, 0x1, RZ ;  /* 0x000000012a247819 */ /* 0x000fe400000006ff */
[----:B------:R-:W-:-:S02]  /*4c330*/  LOP3.LUT R39, R39, 0x1, RZ, 0xc0, !PT ;  /* 0x0000000127277812 */ /* 0x000fc400078ec0ff */
[----:B------:R-:W-:Y:S02]  /*4c340*/  LOP3.LUT R43, R43, 0xfffffffe, R40, 0xf8, !PT ;  /* 0xfffffffe2b2b7812 */ /* 0x000fe400078ef828 */
[----:B------:R-:W-:Y:S02]  /*4c350*/  LOP3.LUT R42, R41, 0xfffffffe, R38, 0xf8, !PT ;  /* 0xfffffffe292a7812 */ /* 0x000fe400078ef826 */
        /* <DEDUP_REMOVED lines=30> */
.L_x_533:
        /* <DEDUP_REMOVED lines=23> */
.L_x_534:
[----:B------:R-:W-:Y:S02]  /*4c6b0*/  HFMA2 R47, -RZ, RZ, 0, 0 ;  /* 0x00000000ff2f7431 */ /* 0x000fe400000001ff */
[----:B------:R-:W-:-:S04]  /*4c6c0*/  IMAD.WIDE.U32 R42, R130, R130, RZ ;  /* 0x00000082822a7225 */ /* 0x000fc800078e00ff */
[----:B------:R-:W-:Y:S01]  /*4c6d0*/  HFMA2 R51, -RZ, RZ, 0, 0 ;  /* 0x00000000ff337431 */ /* 0x000fe200000001ff */
[----:B------:R-:W-:Y:S01]  /*4c6e0*/  MOV R53, RZ ;  /* 0x000000ff00357202 */ /* 0x000fe20000000f00 */
[----:B------:R-:W-:Y:S02]  /*4c6f0*/  IMAD.MOV.U32 R49, RZ, RZ, RZ ;  /* 0x000000ffff317224 */ /* 0x000fe400078e00ff */
[----:B------:R-:W-:Y:S02]  /*4c700*/  IMAD R69, R42, R9, RZ ;  /* 0x000000092a457224 */ /* 0x000fe400078e02ff */
[----:B------:R-:W-:Y:S02]  /*4c710*/  IMAD.MOV.U32 R61, RZ, RZ, RZ ;  /* 0x000000ffff3d7224 */ /* 0x000fe400078e00ff */
[----:B------:R-:W-:Y:S01]  /*4c720*/  IMAD.IADD R46, R43, 0x1, R47 ;  /* 0x000000012b2e7824 */ /* 0x000fe200078e022f */
[----:B------:R-:W-:Y:S01]  /*4c730*/  MOV R43, RZ ;  /* 0x000000ff002b7202 */ /* 0x000fe20000000f00 */
[----:B------:R-:W-:-:S02]  /*4c740*/  IMAD.MOV.U32 R47, RZ, RZ, RZ ;  /* 0x000000ffff2f7224 */ /* 0x000fc400078e00ff */
[----:B------:R-:W-:Y:S02]  /*4c750*/  IMAD.MOV.U32 R57, RZ, RZ, RZ ;  /* 0x000000ffff397224 */ /* 0x000fe400078e00ff */
[----:B------:R-:W-:-:S04]  /*4c760*/  IMAD.WIDE.U32 R46, R130, R129, R46 ;  /* 0x00000081822e7225 */ /* 0x000fc800078e002e */
[----:B------:R-:W-:Y:S02]  /*4c770*/  IMAD.MOV.U32 R50, RZ, RZ, R46 ;  /* 0x000000ffff327224 */ /* 0x000fe400078e002e */
[----:B------:R-:W-:Y:S02]  /*4c780*/  IMAD.IADD R48, R47, 0x1, R53 ;  /* 0x000000012f307824 */ /* 0x000fe400078e0235 */
[----:B------:R-:W-:-:S04]  /*4c790*/  IMAD.WIDE.U32 R50, R130, R129, R50 ;  /* 0x0000008182327225 */ /* 0x000fc800078e0032 */
[----:B------:R-:W-:-:S04]  /*4c7a0*/  IMAD.WIDE.U32 R46, R130, R128, R48 ;  /* 0x00000080822e7225 */ /* 0x000fc800078e0030 */
[----:B------:R-:W-:Y:S02]  /*4c7b0*/  IMAD.IADD R49, R53, 0x1, R51 ;  /* 0x0000000135317824 */ /* 0x000fe400078e0233 */
[----:B------:R-:W-:-:S03]  /*4c7c0*/  IMAD.HI.U32 R41, R69, R12, R42 ;  /* 0x0000000c45297227 */ /* 0x000fc600078e002a */
[----:B------:R-:W-:Y:S01]  /*4c7d0*/  IADD3 R48, P0, PT, R49, R46, RZ ;  /* 0x0000002e31307210 */ /* 0x000fe20007f1e0ff */
[----:B------:R-:W-:Y:S02]  /*4c7e0*/  IMAD.IADD R41, R18, 0x1, R41 ;  /* 0x0000000112297824 */ /* 0x000fe400078e0229 */
[----:B------:R-:W-:Y:S01]  /*4c7f0*/  IMAD.IADD R42, R47, 0x1, R61 ;  /* 0x000000012f2a7824 */ /* 0x000fe200078e023d */
[----:B------:R-:W-:Y:S01]  /*4c800*/  IADD3.X R49, PT, PT, RZ, RZ, RZ, P0, !PT ;  /* 0x000000ffff317210 */ /* 0x000fe200007fe4ff */
[----:B------:R-:W-:Y:S01]  /*4c810*/  IMAD.MOV.U32 R79, RZ, RZ, RZ ;  /* 0x000000ffff4f7224 */ /* 0x000fe200078e00ff */
        /* <DEDUP_REMOVED lines=32> */
[----:B------:R-:W-:Y:S01]  /*4ca20*/  IMAD.IADD R41, R20, 0x1, R51 ;  /* 0x0000000114297824 */ /* 0x000fe200078e0233 */
[----:B------:R-:W-:Y:S01]  /*4ca30*/  IADD3 R47, PT, PT, R61, R49, RZ ;  /* 0x000000313d2f7210 */ /* 0x000fe20007ffe0ff */
[----:B------:R-:W-:Y:S02]  /*4ca40*/  IMAD.X R51, RZ, RZ, RZ, P1 ;  /* 0x000000ffff337224 */ /* 0x000fe400008e06ff */
[----:B------:R-:W-:-:S04]  /*4ca50*/  IMAD.WIDE.U32 R42, R129, R127, R42 ;  /* 0x0000007f812a7225 */ /* 0x000fc800078e002a */
[----:B------:R-:W-:Y:S01]  /*4ca60*/  IMAD.WIDE.U32 R50, R67, R13, R50 ;  /* 0x0000000d43327225 */ /* 0x000fe200078e0032 */
[----:B------:R-:W-:Y:S02]  /*4ca70*/  IADD3 R46, P1, PT, R47, R42, RZ ;  /* 0x0000002a2f2e7210 */ /* 0x000fe40007f3e0ff */
[----:B------:R-:W-:Y:S01]  /*4ca80*/  IADD3 R43, PT, PT, R57, R43, RZ ;  /* 0x0000002b392b7210 */ /* 0x000fe20007ffe0ff */
[----:B------:R-:W-:Y:S01]  /*4ca90*/  IMAD.MOV.U32 R49, RZ, RZ, RZ ;  /* 0x000000ffff317224 */ /* 0x000fe200078e00ff */
[----:B------:R-:W-:Y:S01]  /*4caa0*/  IADD3.X R47, PT, PT, RZ, RZ, RZ, P1, !PT ;  /* 0x000000ffff2f7210 */ /* 0x000fe20000ffe4ff */
[----:B------:R-:W-:-:S04]  /*4cab0*/  IMAD.WIDE.U32 R52, R130, R125, R52 ;  /* 0x0000007d82347225 */ /* 0x000fc800078e0034 */
[----:B------:R-:W-:Y:S02]  /*4cac0*/  IMAD.IADD R55, R19, 0x1, R51 ;  /* 0x0000000113377824 */ /* 0x000fe400078e0233 */
[----:B------:R-:W-:Y:S02]  /*4cad0*/  HFMA2 R51, -RZ, RZ, 0, 0 ;  /* 0x00000000ff337431 */ /* 0x000fe400000001ff */
[----:B------:R-:W-:Y:S01]  /*4cae0*/  IMAD.WIDE.U32 R48, R130, R127, R48 ;  /* 0x0000007f82307225 */ /* 0x000fe200078e0030 */
[----:B------:R-:W-:-:S03]  /*4caf0*/  IADD3 R52, P0, PT, R43, R52, RZ ;  /* 0x000000342b347210 */ /* 0x000fc60007f1e0ff */
[----:B------:R-:W-:Y:S01]  /*4cb00*/  IMAD.MOV.U32 R59, RZ, RZ, RZ ;  /* 0x000000ffff3b7224 */ /* 0x000fe200078e00ff */
        /* <DEDUP_REMOVED lines=9> */
[----:B------:R-:W-:Y:S01]  /*4cba0*/  IMAD.X R49, RZ, RZ, RZ, P1 ;  /* 0x000000ffff317224 */ /* 0x000fe200008e06ff */
        /* <DEDUP_REMOVED lines=8> */
[----:B------:R-:W-:Y:S01]  /*4cc30*/  IMAD.MOV.U32 R63, RZ, RZ, RZ ;  /* 0x000000ffff3f7224 */ /* 0x000fe200078e00ff */
[----:B------:R-:W-:Y:S01]  /*4cc40*/  IADD3 R42, P0, PT, R53, R42, RZ ;  /* 0x0000002a352a7210 */ /* 0x000fe20007f1e0ff */
[----:B------:R-:W-:Y:S01]  /*4cc50*/  IMAD.X R53, RZ, RZ, RZ, P1 ;  /* 0x000000ffff357224 */ /* 0x000fe200008e06ff */
[----:B------:R-:W-:Y:S01]  /*4cc60*/  IADD3.X R47, PT, PT, RZ, RZ, RZ, P2, !PT ;  /* 0x000000ffff2f7210 */ /* 0x000fe200017fe4ff */
[----:B------:R-:W-:Y:S02]  /*4cc70*/  IMAD.IADD R48, R43, 0x1, R63 ;  /* 0x000000012b307824 */ /* 0x000fe400078e023f */
[----:B------:R-:W-:-:S04]  /*4cc80*/  IMAD.WIDE.U32 R50, R129, R127, R50 ;  /* 0x0000007f81327225 */ /* 0x000fc800078e0032 */
[----:B------:R-:W-:Y:S02]  /*4cc90*/  IMAD.X R43, RZ, RZ, RZ, P0 ;  /* 0x000000ffff2b7224 */ /* 0x000fe400000e06ff */
[----:B------:R-:W-:-:S04]  /*4cca0*/  IMAD.WIDE.U32 R52, R128, R127, R52 ;  /* 0x0000007f80347225 */ /* 0x000fc800078e0034 */
[----:B------:R-:W-:-:S04]  /*4ccb0*/  IMAD.WIDE.U32 R54, R67, R10, R46 ;  /* 0x0000000a43367225 */ /* 0x000fc800078e002e */
[C---:B------:R-:W-:Y:S01]  /*4ccc0*/  IMAD.IADD R47, R57.reuse, 0x1, R51 ;  /* 0x00000001392f7824 */ /* 0x040fe200078e0233 */
[----:B------:R-:W-:Y:S01]  /*4ccd0*/  IADD3 R51, PT, PT, R57, R53, RZ ;  /* 0x0000003539337210 */ /* 0x000fe20007ffe0ff */
[----:B------:R-:W-:-:S03]  /*4cce0*/  IMAD.WIDE.U32 R42, R129, R125, R42 ;  /* 0x0000007d812a7225 */ /* 0x000fc600078e002a */
[----:B------:R-:W-:Y:S01]  /*4ccf0*/  IADD3 R46, P1, PT, R47, R52, RZ ;  /* 0x000000342f2e7210 */ /* 0x000fe20007f3e0ff */
[----:B------:R-:W-:Y:S01]  /*4cd00*/  IMAD.IADD R81, R21, 0x1, R49 ;  /* 0x0000000115517824 */ /* 0x000fe200078e0231 */
[----:B------:R-:W-:Y:S01]  /*4cd10*/  IADD3 R42, P0, PT, R51, R42, RZ ;  /* 0x0000002a332a7210 */ /* 0x000fe20007f1e0ff */
[----:B------:R-:W-:Y:S01]  /*4cd20*/  IMAD.IADD R49, R18, 0x1, R65 ;  /* 0x0000000112317824 */ /* 0x000fe200078e0241 */
[----:B------:R-:W-:Y:S01]  /*4cd30*/  MOV R51, RZ ;  /* 0x000000ff00337202 */ /* 0x000fe20000000f00 */
[----:B------:R-:W-:Y:S02]  /*4cd40*/  IMAD.IADD R65, R20, 0x1, R55 ;  /* 0x0000000114417824 */ /* 0x000fe400078e0237 */
[----:B------:R-:W-:Y:S01]  /*4cd50*/  IMAD.IADD R83, R59, 0x1, R43 ;  /* 0x000000013b537824 */ /* 0x000fe200078e022b */
[----:B------:R-:W-:Y:S01]  /*4cd60*/  IADD3 R52, P2, PT, R49, R54, RZ ;  /* 0x0000003631347210 */ /* 0x000fe20007f5e0ff */
[----:B------:R-:W-:Y:S02]  /*4cd70*/  IMAD.MOV.U32 R49, RZ, RZ, RZ ;  /* 0x000000ffff317224 */ /* 0x000fe400078e00ff */
[----:B------:R-:W-:-:S04]  /*4cd80*/  IMAD.WIDE.U32 R50, R130, R126, R50 ;  /* 0x0000007e82327225 */ /* 0x000fc800078e0032 */
[----:B------:R-:W-:Y:S01]  /*4cd90*/  IMAD.WIDE.U32 R54, R130, R123, R48 ;  /* 0x0000007b82367225 */ /* 0x000fe200078e0030 */
[----:B------:R-:W-:-:S03]  /*4cda0*/  IADD3 R53, PT, PT, R79, R51, RZ ;  /* 0x000000334f357210 */ /* 0x000fc60007ffe0ff */
[----:B------:R-:W-:Y:S01]  /*4cdb0*/  IMAD.X R47, RZ, RZ, RZ, P1 ;  /* 0x000000ffff2f7224 */ /* 0x000fe200008e06ff */
[----:B------:R-:W-:Y:S01]  /*4cdc0*/  IADD3 R50, P1, PT, R81, R50, RZ ;  /* 0x0000003251327210 */ /* 0x000fe20007f3e0ff */
[----:B------:R-:W-:Y:S02]  /*4cdd0*/  IMAD.X R43, RZ, RZ, RZ, P0 ;  /* 0x000000ffff2b7224 */ /* 0x000fe400000e06ff */
        /* <DEDUP_REMOVED lines=16> */
[----:B------:R-:W-:Y:S01]  /*4cee0*/  IMAD.IADD R85, R55, 0x1, R61 ;  /* 0x0000000137557824 */ /* 0x000fe200078e023d */
[----:B------:R-:W-:Y:S01]  /*4cef0*/  IADD3 R55, PT, PT, R19, R53, RZ ;  /* 0x0000003513377210 */ /* 0x000fe20007ffe0ff */
[----:B------:R-:W-:Y:S01]  /*4cf00*/  IMAD.IADD R81, R23, 0x1, R51 ;  /* 0x0000000117517824 */ /* 0x000fe200078e0233 */
[----:B------:R-:W-:Y:S01]  /*4cf10*/  IADD3 R22, PT, PT, R63, R47, RZ ;  /* 0x0000002f3f167210 */ /* 0x000fe20007ffe0ff */
[----:B------:R-:W-:Y:S01]  /*4cf20*/  IMAD R65, R52, R9, RZ ;  /* 0x0000000934417224 */ /* 0x000fe200078e02ff */
[----:B------:R-:W-:Y:S01]  /*4cf30*/  IADD3.X R47, PT, PT, RZ, RZ, RZ, P1, !PT ;  /* 0x000000ffff2f7210 */ /* 0x000fe20000ffe4ff */
[----:B------:R-:W-:Y:S02]  /*4cf40*/  IMAD.MOV.U32 R53, RZ, RZ, RZ ;  /* 0x000000ffff357224 */ /* 0x000fe400078e00ff */
[----:B------:R-:W-:-:S02]  /*4cf50*/  IMAD.X R43, RZ, RZ, RZ, P2 ;  /* 0x000000ffff2b7224 */ /* 0x000fc400010e06ff */
[----:B------:R-:W-:-:S04]  /*4cf60*/  IMAD.WIDE.U32 R48, R129, R126, R48 ;  /* 0x0000007e81307225 */ /* 0x000fc800078e0030 */
[----:B------:R-:W-:Y:S02]  /*4cf70*/  IMAD.X R51, RZ, RZ, RZ, P3 ;  /* 0x000000ffff337224 */ /* 0x000fe400018e06ff */
[----:B------:R-:W-:Y:S01]  /*4cf80*/  IMAD.HI.U32 R87, R65, R12, R52 ;  /* 0x0000000c41577227 */ /* 0x000fe200078e0034 */
[----:B------:R-:W-:-:S03]  /*4cf90*/  IADD3 R52, P0, PT, R22, R85, RZ ;  /* 0x0000005516347210 */ /* 0x000fc60007f1e0ff */
[----:B------:R-:W-:-:S04]  /*4cfa0*/  IMAD.WIDE.U32 R42, R127, R127, R42 ;  /* 0x0000007f7f2a7225 */ /* 0x000fc800078e002a */
[----:B------:R-:W-:Y:S02]  /*4cfb0*/  IMAD.IADD R49, R79, 0x1, R49 ;  /* 0x000000014f317824 */ /* 0x000fe400078e0231 */
[----:B------:R-:W-:-:S03]  /*4cfc0*/  IMAD.WIDE.U32 R50, R67, R11, R50 ;  /* 0x0000000b43327225 */ /* 0x000fc600078e0032 */
[----:B------:R-:W-:Y:S01]  /*4cfd0*/  IADD3 R42, P2, PT, R49, R42, RZ ;  /* 0x0000002a312a7210 */ /* 0x000fe20007f5e0ff */
[----:B------:R-:W-:Y:S01]  /*4cfe0*/  IMAD.X R53, RZ, RZ, RZ, P0 ;  /* 0x000000ffff357224 */ /* 0x000fe200000e06ff */
[----:B------:R-:W-:Y:S01]  /*4cff0*/  IADD3 R50, P4, PT, R55, R50, RZ ;  /* 0x0000003237327210 */ /* 0x000fe20007f9e0ff */
[----:B------:R-:W-:Y:S01]  /*4d000*/  IMAD.MOV.U32 R49, RZ, RZ, RZ ;  /* 0x000000ffff317224 */ /* 0x000fe200078e00ff */
[----:B------:R-:W-:Y:S01]  /*4d010*/  IADD3 R83, PT, PT, R21, R51, RZ ;  /* 0x0000003315537210 */ /* 0x000fe20007ffe0ff */
[----:B------:R-:W-:Y:S01]  /*4d020*/  IMAD.IADD R57, R57, 0x1, R43 ;  /* 0x0000000139397824 */ /* 0x000fe200078e022b */
[----:B------:R-:W-:Y:S01]  /*4d030*/  IADD3.X R51, PT, PT, RZ, RZ, RZ, P4, !PT ;  /* 0x000000ffff337210 */ /* 0x000fe200027fe4ff */
        /* <DEDUP_REMOVED lines=19> */
[----:B------:R-:W-:Y:S01]  /*4d170*/  IMAD.X R53, RZ, RZ, RZ, P0 ;  /* 0x000000ffff357224 */ /* 0x000fe200000e06ff */
[----:B------:R-:W-:Y:S01]  /*4d180*/  IADD3 R81, PT, PT, R20, R55, RZ ;  /* 0x0000003714517210 */ /* 0x000fe20007ffe0ff */
[----:B------:R-:W-:-:S04]  /*4d190*/  IMAD.WIDE.U32 R46, R127, R126, R46 ;  /* 0x0000007e7f2e7225 */ /* 0x000fc800078e002e */
[----:B------:R-:W-:-:S04]  /*4d1a0*/  IMAD.WIDE.U32 R48, R69, R15, R48 ;  /* 0x0000000f45307225 */ /* 0x000fc800078e0030 */
        /* <DEDUP_REMOVED lines=41> */
[----:B------:R-:W-:Y:S01]  /*4d440*/  IMAD.MOV.U32 R57, RZ, RZ, RZ ;  /* 0x000000ffff397224 */ /* 0x000fe200078e00ff */
[----:B------:R-:W-:Y:S01]  /*4d450*/  IADD3 R42, P2, PT, R83, R42, RZ ;  /* 0x0000002a532a7210 */ /* 0x000fe20007f5e0ff */
[----:B------:R-:W-:Y:S02]  /*4d460*/  IMAD.X R53, RZ, RZ, RZ, P0 ;  /* 0x000000ffff357224 */ /* 0x000fe400000e06ff */
[----:B------:R-:W-:Y:S02]  /*4d470*/  IMAD.IADD R55, R59, 0x1, R55 ;  /* 0x000000013b377824 */ /* 0x000fe400078e0237 */
[----:B------:R-:W-:-:S04]  /*4d480*/  IMAD.WIDE.U32 R48, R126, R126, R48 ;  /* 0x0000007e7e307225 */ /* 0x000fc800078e0030 */
[----:B------:R-:W-:Y:S01]  /*4d490*/  IMAD.HI.U32 R91, R81, R12, R56 ;  /* 0x0000000c515b7227 */ /* 0x000fe200078e0038 */
[----:B------:R-:W-:Y:S02]  /*4d4a0*/  IADD3 R79, PT, PT, R79, R49, RZ ;  /* 0x000000314f4f7210 */ /* 0x000fe40007ffe0ff */
[----:B------:R-:W-:Y:S01]  /*4d4b0*/  IADD3 R48, P0, PT, R55, R48, RZ ;  /* 0x0000003037307210 */ /* 0x000fe20007f1e0ff */
[----:B------:R-:W-:Y:S02]  /*4d4c0*/  IMAD.IADD R57, R21, 0x1, R43 ;  /* 0x0000000115397824 */ /* 0x000fe400078e022b */
[----:B------:R-:W-:Y:S01]  /*4d4d0*/  IMAD.WIDE.U32 R50, R69, R16, R50 ;  /* 0x0000001045327225 */ /* 0x000fe200078e0032 */
[----:B------:R-:W-:-:S03]  /*4d4e0*/  IADD3.X R49, PT, PT, RZ, RZ, RZ, P0, !PT ;  /* 0x000000ffff317210 */ /* 0x000fc600007fe4ff */
[----:B------:R-:W-:Y:S01]  /*4d4f0*/  IMAD.WIDE.U32 R52, R127, R124, R52 ;  /* 0x0000007c7f347225 */ /* 0x000fe200078e0034 */
[----:B------:R-:W-:-:S03]  /*4d500*/  IADD3 R50, P3, PT, R85, R50, RZ ;  /* 0x0000003255327210 */ /* 0x000fc60007f7e0ff */
[----:B------:R-:W-:Y:S01]  /*4d510*/  IMAD.X R43, RZ, RZ, RZ, P2 ;  /* 0x000000ffff2b7224 */ /* 0x000fe200010e06ff */
[----:B------:R-:W-:Y:S01]  /*4d520*/  IADD3 R53, PT, PT, R63, R53, RZ ;  /* 0x000000353f357210 */ /* 0x000fe20007ffe0ff */
[----:B------:R-:W-:Y:S01]  /*4d530*/  IMAD.X R47, RZ, RZ, RZ, P1 ;  /* 0x000000ffff2f7224 */ /* 0x000fe200008e06ff */
[----:B------:R-:W-:Y:S01]  /*4d540*/  IADD3 R52, P2, PT, R79, R52, RZ ;  /* 0x000000344f347210 */ /* 0x000fe20007f5e0ff */
[----:B------:R-:W-:Y:S01]  /*4d550*/  IMAD.IADD R83, R33, 0x1, R51 ;  /* 0x0000000121537824 */ /* 0x000fe200078e0233 */
[----:B------:R-:W-:Y:S01]  /*4d560*/  IADD3 R54, P1, PT, R53, R22, RZ ;  /* 0x0000001635367210 */ /* 0x000fe20007f3e0ff */
[----:B------:R-:W-:Y:S01]  /*4d570*/  IMAD.WIDE.U32 R42, R65, R10, R42 ;  /* 0x0000000a412a7225 */ /* 0x000fe200078e002a */
[----:B------:R-:W-:-:S03]  /*4d580*/  IADD3.X R53, PT, PT, RZ, RZ, RZ, P2, !PT ;  /* 0x000000ffff357210 */ /* 0x000fc600017fe4ff */
[----:B------:R-:W-:Y:S02]  /*4d590*/  IMAD.IADD R51, R18, 0x1, R91 ;  /* 0x0000000112337824 */ /* 0x000fe400078e025b */
[----:B------:R-:W-:-:S03]  /*4d5a0*/  IMAD.WIDE.U32 R46, R129, R124, R46 ;  /* 0x0000007c812e7225 */ /* 0x000fc600078e002e */
[----:B------:R-:W-:Y:S01]  /*4d5b0*/  IADD3 R42, P0, PT, R51, R42, RZ ;  /* 0x0000002a332a7210 */ /* 0x000fe20007f1e0ff */
[----:B------:R-:W-:Y:S02]  /*4d5c0*/  IMAD.IADD R79, R20, 0x1, R43 ;  /* 0x00000001144f7824 */ /* 0x000fe400078e022b */
[----:B------:R-:W-:Y:S02]  /*4d5d0*/  IMAD.X R51, RZ, RZ, RZ, P3 ;  /* 0x000000ffff337224 */ /* 0x000fe400018e06ff */
[----:B------:R-:W-:Y:S02]  /*4d5e0*/  IMAD.IADD R43, R63, 0x1, R47 ;  /* 0x000000013f2b7824 */ /* 0x000fe400078e022f */
[----:B------:R-:W-:-:S04]  /*4d5f0*/  IMAD.WIDE.U32 R48, R127, R125, R48 ;  /* 0x0000007d7f307225 */ /* 0x000fc800078e0030 */
[----:B------:R-:W-:Y:S01]  /*4d600*/  IMAD.MOV.U32 R47, RZ, RZ, RZ ;  /* 0x000000ffff2f7224 */ /* 0x000fe200078e00ff */
[----:B------:R-:W-:Y:S01]  /*4d610*/  IADD3 R49, PT, PT, R59, R49, RZ ;  /* 0x000000313b317210 */ /* 0x000fe20007ffe0ff */
[----:B------:R-:W-:-:S04]  /*4d620*/  IMAD.WIDE.U32 R50, R67, R15, R50 ;  /* 0x0000000f43327225 */ /* 0x000fc800078e0032 */
        /* <DEDUP_REMOVED lines=9> */
[----:B------:R-:W-:-:S03]  /*4d6c0*/  IADD3 R52, P3, PT, R83, R130, RZ ;  /* 0x0000008253347210 */ /* 0x000fc60007f7e0ff */
[----:B------:R-:W-:Y:S01]  /*4d6d0*/  IMAD.IADD R85, R24, 0x1, R51 ;  /* 0x0000000118557824 */ /* 0x000fe200078e0233 */
[----:B------:R-:W-:Y:S01]  /*4d6e0*/  IADD3 R54, P1, PT, R53, R54, RZ ;  /* 0x0000003635367210 */ /* 0x000fe20007f3e0ff */
[----:B------:R-:W-:Y:S01]  /*4d6f0*/  IMAD.X R49, RZ, RZ, RZ, P4 ;  /* 0x000000ffff317224 */ /* 0x000fe200020e06ff */
[C---:B------:R-:W-:Y:S01]  /*4d700*/  IADD3 R87, PT, PT, R61.reuse, R55, RZ ;  /* 0x000000373d577210 */ /* 0x040fe20007ffe0ff */
[----:B------:R-:W-:Y:S02]  /*4d710*/  IMAD.IADD R131, R61, 0x1, R131 ;  /* 0x000000013d837824 */ /* 0x000fe400078e0283 */
[----:B------:R-:W-:-:S04]  /*4d720*/  IMAD.WIDE.U32 R46, R128, R124, R46 ;  /* 0x0000007c802e7225 */ /* 0x000fc800078e002e */
[----:B------:R-:W-:Y:S01]  /*4d730*/  IMAD.X R51, RZ, RZ, RZ, P2 ;  /* 0x000000ffff337224 */ /* 0x000fe200010e06ff */
[----:B------:R-:W-:Y:S01]  /*4d740*/  IADD3 R47, PT, PT, R63, R47, RZ ;  /* 0x0000002f3f2f7210 */ /* 0x000fe20007ffe0ff */
[----:B------:R-:W-:Y:S02]  /*4d750*/  IMAD.X R43, RZ, RZ, RZ, P0 ;  /* 0x000000ffff2b7224 */ /* 0x000fe400000e06ff */
[----:B------:R-:W-:-:S04]  /*4d760*/  IMAD.WIDE.U32 R48, R41, R14, R48 ;  /* 0x0000000e29307225 */ /* 0x000fc800078e0030 */
[----:B------:R-:W-:Y:S01]  /*4d770*/  IMAD.X R53, RZ, RZ, RZ, P3 ;  /* 0x000000ffff357224 */ /* 0x000fe200018e06ff */
[----:B------:R-:W-:Y:S01]  /*4d780*/  IADD3 R46, P3, PT, R131, R46, RZ ;  /* 0x0000002e832e7210 */ /* 0x000fe20007f7e0ff */
[----:B------:R-:W-:Y:S01]  /*4d790*/  IMAD.WIDE.U32 R50, R126, R125, R50 ;  /* 0x0000007d7e327225 */ /* 0x000fe200078e0032 */
[----:B------:R-:W-:-:S03]  /*4d7a0*/  IADD3 R83, PT, PT, R23, R49, RZ ;  /* 0x0000003117537210 */ /* 0x000fc60007ffe0ff */
[----:B------:R-:W-:Y:S02]  /*4d7b0*/  IMAD.X R55, RZ, RZ, RZ, P1 ;  /* 0x000000ffff377224 */ /* 0x000fe400008e06ff */
[----:B------:R-:W-:Y:S01]  /*4d7c0*/  IMAD.WIDE.U32 R56, R81, R13, R42 ;  /* 0x0000000d51387225 */ /* 0x000fe200078e002a */
[----:B------:R-:W-:Y:S02]  /*4d7d0*/  IADD3 R42, P4, PT, R79, R48, RZ ;  /* 0x000000304f2a7210 */ /* 0x000fe40007f9e0ff */
[----:B------:R-:W-:Y:S01]  /*4d7e0*/  IADD3 R48, P0, PT, R47, R50, RZ ;  /* 0x000000322f307210 */ /* 0x000fe20007f1e0ff */
[----:B------:R-:W-:Y:S02]  /*4d7f0*/  IMAD.IADD R51, R59, 0x1, R51 ;  /* 0x000000013b337824 */ /* 0x000fe400078e0233 */
        /* <DEDUP_REMOVED lines=13> */
[----:B------:R-:W-:Y:S01]  /*4d8d0*/  MOV R57, RZ ;  /* 0x000000ff00397202 */ /* 0x000fe20000000f00 */
[----:B------:R-:W-:-:S04]  /*4d8e0*/  IMAD.WIDE.U32 R42, R65, R11, R42 ;  /* 0x0000000b412a7225 */ /* 0x000fc800078e002a */
[----:B------:R-:W-:Y:S02]  /*4d8f0*/  IMAD.IADD R47, R61, 0x1, R55 ;  /* 0x000000013d2f7824 */ /* 0x000fe400078e0237 */
[----:B------:R-:W-:Y:S01]  /*4d900*/  IMAD.X R53, RZ, RZ, RZ, P2 ;  /* 0x000000ffff357224 */ /* 0x000fe200010e06ff */
[----:B------:R-:W-:Y:S01]  /*4d910*/  IADD3 R42, P2, PT, R79, R42, RZ ;  /* 0x0000002a4f2a7210 */ /* 0x000fe20007f5e0ff */
[----:B------:R-:W-:-:S04]  /*4d920*/  IMAD.WIDE.U32 R48, R127, R124, R48 ;  /* 0x0000007c7f307225 */ /* 0x000fc800078e0030 */
[----:B------:R-:W-:Y:S02]  /*4d930*/  IMAD R69, R56, R9, RZ ;  /* 0x0000000938457224 */ /* 0x000fe400078e02ff */
[----:B------:R-:W-:Y:S02]  /*4d940*/  IMAD.X R51, RZ, RZ, RZ, P3 ;  /* 0x000000ffff337224 */ /* 0x000fe400018e06ff */
[----:B------:R-:W-:Y:S01]  /*4d950*/  IMAD.WIDE.U32 R54, R67, R16, R52 ;  /* 0x0000001043367225 */ /* 0x000fe200078e0034 */
[----:B------:R-:W-:Y:S02]  /*4d960*/  IADD3 R52, P3, PT, R47, R48, RZ ;  /* 0x000000302f347210 */ /* 0x000fe40007f7e0ff */
[----:B------:R-:W-:Y:S01]  /*4d970*/  IADD3.X R47, PT, PT, RZ, RZ, RZ, P1, !PT ;  /* 0x000000ffff2f7210 */ /* 0x000fe20000ffe4ff */
[----:B------:R-:W-:Y:S01]  /*4d980*/  IMAD.HI.U32 R91, R69, R12, R56 ;  /* 0x0000000c455b7227 */ /* 0x000fe200078e0038 */
        /* <DEDUP_REMOVED lines=9> */
[----:B------:R-:W-:-:S03]  /*4da20*/  IADD3 R50, P4, PT, R55, R22, RZ ;  /* 0x0000001637327210 */ /* 0x000fc60007f9e0ff */
[----:B------:R-:W-:Y:S02]  /*4da30*/  IMAD.IADD R59, R59, 0x1, R51 ;  /* 0x000000013b3b7824 */ /* 0x000fe400078e0233 */
[----:B------:R-:W-:-:S03]  /*4da40*/  IMAD.WIDE.U32 R42, R81, R10, R42 ;  /* 0x0000000a512a7225 */ /* 0x000fc600078e002a */
[----:B------:R-:W-:Y:S01]  /*4da50*/  IADD3 R46, P5, PT, R59, R46, RZ ;  /* 0x0000002e3b2e7210 */ /* 0x000fe20007fbe0ff */
[----:B------:R-:W-:Y:S01]  /*4da60*/  IMAD.WIDE.U32 R52, R128, R123, R52 ;  /* 0x0000007b80347225 */ /* 0x000fe200078e0034 */
[----:B------:R-:W-:-:S03]  /*4da70*/  IADD3 R59, PT, PT, R20, R43, RZ ;  /* 0x0000002b143b7210 */ /* 0x000fc60007ffe0ff */
[----:B------:R-:W-:Y:S02]  /*4da80*/  IMAD.X R55, RZ, RZ, RZ, P0 ;  /* 0x000000ffff377224 */ /* 0x000fe400000e06ff */
[----:B------:R-:W-:Y:S01]  /*4da90*/  IMAD.IADD R79, R61, 0x1, R47 ;  /* 0x000000013d4f7824 */ /* 0x000fe200078e022f */
[----:B------:R-:W-:Y:S01]  /*4daa0*/  IADD3 R47, PT, PT, R18, R91, RZ ;  /* 0x0000005b122f7210 */ /* 0x000fe20007ffe0ff */
        /* <DEDUP_REMOVED lines=10> */
[----:B------:R-:W-:Y:S01]  /*4db50*/  IMAD.WIDE.U32 R50, R67, R17, R50 ;  /* 0x0000001143327225 */ /* 0x000fe200078e0032 */
[----:B------:R-:W-:Y:S02]  /*4db60*/  IADD3 R55, PT, PT, R63, R55, RZ ;  /* 0x000000373f377210 */ /* 0x000fe40007ffe0ff */
[----:B------:R-:W-:Y:S01]  /*4db70*/  IADD3 R54, P1, PT, R53, R54, RZ ;  /* 0x0000003635367210 */ /* 0x000fe20007f3e0ff */
[----:B------:R-:W-:Y:S01]  /*4db80*/  IMAD.IADD R49, R24, 0x1, R49 ;  /* 0x0000000118317824 */ /* 0x000fe200078e0231 */
[----:B------:R-:W-:Y:S01]  /*4db90*/  IADD3.X R53, PT, PT, RZ, RZ, RZ, P0, !PT ;  /* 0x000000ffff357210 */ /* 0x000fe200007fe4ff */
[----:B------:R-:W-:-:S03]  /*4dba0*/  IMAD.WIDE.U32 R46, R125, R124, R46 ;  /* 0x0000007c7d2e7225 */ /* 0x000fc600078e002e */
[----:B------:R-:W-:Y:S01]  /*4dbb0*/  IADD3 R48, P4, PT, R49, R50, RZ ;  /* 0x0000003231307210 */ /* 0x000fe20007f9e0ff */
        /* <DEDUP_REMOVED lines=8> */
[----:B------:R-:W-:Y:S02]  /*4dc40*/  IADD3 R43, PT, PT, R23, R57, RZ ;  /* 0x00000039172b7210 */ /* 0x000fe40007ffe0ff */
[----:B------:R-:W-:Y:S01]  /*4dc50*/  IADD3 R42, P3, PT, R59, R56, RZ ;  /* 0x000000383b2a7210 */ /* 0x000fe20007f7e0ff */
[----:B------:R-:W-:Y:S02]  /*4dc60*/  IMAD.IADD R57, R19, 0x1, R55 ;  /* 0x0000000113397824 */ /* 0x000fe400078e0237 */
[----:B------:R-:W-:Y:S02]  /*4dc70*/  HFMA2 R55, -RZ, RZ, 0, 0 ;  /* 0x00000000ff377431 */ /* 0x000fe400000001ff */
[----:B------:R-:W-:Y:S01]  /*4dc80*/  IMAD.IADD R46, R63, 0x1, R47 ;  /* 0x000000013f2e7824 */ /* 0x000fe200078e022f */
[----:B------:R-:W-:Y:S01]  /*4dc90*/  IADD3 R53, PT, PT, R61, R53, RZ ;  /* 0x000000353d357210 */ /* 0x000fe20007ffe0ff */
[----:B------:R-:W-:-:S02]  /*4dca0*/  IMAD R22, R54, R9, RZ ;  /* 0x0000000936167224 */ /* 0x000fc400078e02ff */
[----:B------:R-:W-:Y:S01]  /*4dcb0*/  IMAD.X R49, RZ, RZ, RZ, P4 ;  /* 0x000000ffff317224 */ /* 0x000fe200020e06ff */
[----:B------:R-:W-:Y:S01]  /*4dcc0*/  IADD3 R46, P1, PT, R46, R79, RZ ;  /* 0x0000004f2e2e7210 */ /* 0x000fe20007f3e0ff */
[----:B------:R-:W-:Y:S02]  /*4dcd0*/  IMAD.X R51, RZ, RZ, RZ, P5 ;  /* 0x000000ffff337224 */ /* 0x000fe400028e06ff */
[----:B------:R-:W-:-:S04]  /*4dce0*/  IMAD.WIDE.U32 R48, R41, R16, R48 ;  /* 0x0000001029307225 */ /* 0x000fc800078e0030 */
[----:B------:R-:W-:Y:S01]  /*4dcf0*/  IMAD.HI.U32 R59, R22, R12, R54 ;  /* 0x0000000c163b7227 */ /* 0x000fe200078e0036 */
[----:B------:R-:W-:-:S03]  /*4dd00*/  IADD3 R48, P4, PT, R43, R48, RZ ;  /* 0x000000302b307210 */ /* 0x000fc60007f9e0ff */
[----:B------:R-:W-:Y:S02]  /*4dd10*/  IMAD.X R55, RZ, RZ, RZ, P2 ;  /* 0x000000ffff377224 */ /* 0x000fe400010e06ff */
[----:B------:R-:W-:-:S03]  /*4dd20*/  IMAD.WIDE.U32 R50, R125, R124, R50 ;  /* 0x0000007c7d327225 */ /* 0x000fc600078e0032 */
[----:B------:R-:W-:Y:S01]  /*4dd30*/  IADD3 R55, P2, PT, R55, R52, RZ ;  /* 0x0000003437377210 */ /* 0x000fe20007f5e0ff */
        /* <DEDUP_REMOVED lines=71> */
[----:B------:R-:W-:Y:S02]  /*4e1b0*/  IADD3 R51, PT, PT, R24, R51, RZ ;  /* 0x0000003318337210 */ /* 0x000fe40007ffe0ff */
[----:B------:R-:W-:Y:S01]  /*4e1c0*/  IADD3 R50, P5, PT, R47, R50, RZ ;  /* 0x000000322f327210 */ /* 0x000fe20007fbe0ff */
[----:B------:R-:W-:Y:S02]  /*4e1d0*/  IMAD R41, R48, R9, RZ ;  /* 0x0000000930297224 */ /* 0x000fe400078e02ff */
[----:B------:R-:W-:Y:S02]  /*4e1e0*/  IMAD.MOV.U32 R49, RZ, RZ, RZ ;  /* 0x000000ffff317224 */ /* 0x000fe400078e00ff */
[----:B------:R-:W-:Y:S02]  /*4e1f0*/  IMAD.X R43, RZ, RZ, RZ, P2 ;  /* 0x000000ffff2b7224 */ /* 0x000fe400010e06ff */
[----:B------:R-:W-:Y:S01]  /*4e200*/  IMAD.X R47, RZ, RZ, RZ, P3 ;  /* 0x000000ffff2f7224 */ /* 0x000fe200018e06ff */
[----:B------:R-:W-:Y:S01]  /*4e210*/  IADD3 R52, P3, PT, R51, R52, RZ ;  /* 0x0000003433347210 */ /* 0x000fe20007f7e0ff */
[----:B------:R-:W-:Y:S01]  /*4e220*/  IMAD.HI.U32 R57, R41, R12, R48 ;  /* 0x0000000c29397227 */ /* 0x000fe200078e0030 */
[----:B------:R-:W-:-:S03]  /*4e230*/  IADD3.X R51, PT, PT, RZ, RZ, RZ, P5, !PT ;  /* 0x000000ffff337210 */ /* 0x000fc60002ffe4ff */
[----:B------:R-:W-:-:S04]  /*4e240*/  IMAD.WIDE.U32 R48, R124, R123, R42 ;  /* 0x0000007b7c307225 */ /* 0x000fc800078e002a */
[----:B------:R-:W-:Y:S01]  /*4e250*/  IMAD.WIDE.U32 R46, R22, R10, R46 ;  /* 0x0000000a162e7225 */ /* 0x000fe200078e002e */
[----:B------:R-:W-:Y:S02]  /*4e260*/  IADD3 R42, P6, PT, R55, R48, RZ ;  /* 0x00000030372a7210 */ /* 0x000fe40007fde0ff */
[----:B------:R-:W-:Y:S01]  /*4e270*/  IADD3 R63, PT, PT, R61, R49, RZ ;  /* 0x000000313d3f7210 */ /* 0x000fe20007ffe0ff */
        /* <DEDUP_REMOVED lines=60> */
[----:B------:R-:W-:Y:S01]  /*4e640*/  MOV R67, R48 ;  /* 0x0000003000437202 */ /* 0x000fe20000000f00 */
[----:B------:R-:W-:-:S02]  /*4e650*/  IMAD.IADD R53, R24, 0x1, R53 ;  /* 0x0000000118357824 */ /* 0x000fc400078e0235 */
[----:B------:R-:W-:Y:S02]  /*4e660*/  IMAD.X R58, RZ, RZ, RZ, P3 ;  /* 0x000000ffff3a7224 */ /* 0x000fe400018e06ff */
[----:B------:R-:W-:Y:S01]  /*4e670*/  IMAD.IADD R56, R61, 0x1, R125 ;  /* 0x000000013d387824 */ /* 0x000fe200078e027d */
[----:B------:R-:W-:Y:S01]  /*4e680*/  IADD3 R52, P4, PT, R53, R50, RZ ;  /* 0x0000003235347210 */ /* 0x000fe20007f9e0ff */
[----:B------:R-:W-:Y:S01]  /*4e690*/  IMAD.X R55, RZ, RZ, RZ, P6 ;  /* 0x000000ffff377224 */ /* 0x000fe200030e06ff */
[----:B------:R-:W-:Y:S01]  /*4e6a0*/  IADD3 R58, P3, PT, R58, R57, RZ ;  /* 0x000000393a3a7210 */ /* 0x000fe20007f7e0ff */
[----:B------:R-:W-:Y:S01]  /*4e6b0*/  IMAD.MOV.U32 R69, RZ, RZ, R46 ;  /* 0x000000ffff457224 */ /* 0x000fe200078e002e */
[----:B------:R-:W-:Y:S01]  /*4e6c0*/  IADD3 R56, P2, PT, R56, R63, RZ ;  /* 0x0000003f38387210 */ /* 0x000fe20007f5e0ff */
[----:B------:R-:W-:Y:S01]  /*4e6d0*/  IMAD.X R53, RZ, RZ, RZ, P4 ;  /* 0x000000ffff357224 */ /* 0x000fe200020e06ff */
[----:B------:R-:W-:Y:S02]  /*4e6e0*/  IADD3 R59, P4, PT, R59, R58, RZ ;  /* 0x0000003a3b3b7210 */ /* 0x000fe40007f9e0ff */
[----:B------:R-:W-:Y:S01]  /*4e6f0*/  IADD3 R58, PT, PT, R34, R51, RZ ;  /* 0x00000033223a7210 */ /* 0x000fe20007ffe0ff */
        /* <DEDUP_REMOVED lines=15> */
[----:B------:R-:W-:Y:S01]  /*4e7f0*/  IADD3.X R53, PT, PT, RZ, RZ, RZ, P6, !PT ;  /* 0x000000ffff357210 */ /* 0x000fe200037fe4ff */
[----:B------:R-:W-:Y:S01]  /*4e800*/  IMAD.X R55, RZ, RZ, RZ, P1 ;  /* 0x000000ffff377224 */ /* 0x000fe200008e06ff */
[----:B------:R-:W-:-:S02]  /*4e810*/  IADD3 R59, P5, PT, R59, R58, RZ ;  /* 0x0000003a3b3b7210 */ /* 0x000fc40007fbe0ff */
[----:B------:R-:W-:Y:S01]  /*4e820*/  IADD3 R61, PT, PT, R61, R57, RZ ;  /* 0x000000393d3d7210 */ /* 0x000fe20007ffe0ff */
[----:B------:R-:W-:Y:S01]  /*4e830*/  IMAD.WIDE.U32 R52, R41, R15, R52 ;  /* 0x0000000f29347225 */ /* 0x000fe200078e0034 */
        /* <DEDUP_REMOVED lines=9> */
[----:B------:R-:W-:-:S03]  /*4e8d0*/  IADD3 R22, P4, PT, R22, R59, RZ ;  /* 0x0000003b16167210 */ /* 0x000fc60007f9e0ff */
[----:B------:R-:W-:Y:S01]  /*4e8e0*/  IMAD.X R59, RZ, RZ, RZ, P6 ;  /* 0x000000ffff3b7224 */ /* 0x000fe200030e06ff */
[----:B------:R-:W-:Y:S01]  /*4e8f0*/  IADD3 R63, P6, PT, R63, R22, RZ ;  /* 0x000000163f3f7210 */ /* 0x000fe20007fde0ff */
[----:B------:R-:W-:Y:S02]  /*4e900*/  IMAD.X R22, RZ, RZ, RZ, P5 ;  /* 0x000000ffff167224 */ /* 0x000fe400028e06ff */
[----:B------:R-:W-:Y:S01]  /*4e910*/  IMAD.WIDE.U32 R54, R41, R16, R58 ;  /* 0x0000001029367225 */ /* 0x000fe200078e003a */
[----:B------:R-:W-:Y:S02]  /*4e920*/  IADD3 R56, P2, PT, R56, R63, RZ ;  /* 0x0000003f38387210 */ /* 0x000fe40007f5e0ff */
[----:B------:R-:W-:Y:S01]  /*4e930*/  IADD3 R22, PT, PT, R22, R61, R57 ;  /* 0x0000003d16167210 */ /* 0x000fe20007ffe039 */
        /* <DEDUP_REMOVED lines=12> */
[----:B------:R-:W-:Y:S01]  /*4ea00*/  MOV R58, R54 ;  /* 0x00000036003a7202 */ /* 0x000fe20000000f00 */
        /* <DEDUP_REMOVED lines=33> */
.L_x_535:
        /* <DEDUP_REMOVED lines=23> */
.L_x_536:
        /* <DEDUP_REMOVED lines=28> */
[----:B------:R-:W-:Y:S01]  /*4ef50*/  LOP3.LUT R48, R49, 0xfffffffe, R46, 0xf8, !PT ;  /* 0xfffffffe31307812 */ /* 0x000fe200078ef82e */
[----:B------:R-:W-:Y:S01]  /*4ef60*/  IMAD.MOV.U32 R49, RZ, RZ, R57 ;  /* 0x000000ffff317224 */ /* 0x000fe200078e0039 */
        /* <DEDUP_REMOVED lines=30> */
.L_x_537:
        /* <DEDUP_REMOVED lines=23> */
.L_x_538:
        /* <DEDUP_REMOVED lines=47> */
.L_x_539:
        /* <DEDUP_REMOVED lines=23> */
.L_x_540:
        /* <DEDUP_REMOVED lines=46> */
[----:B------:R-:W-:Y:S02]  /*4fa00*/  HFMA2 R53, -RZ, RZ, 0, 0 ;  /* 0x00000000ff357431 */ /* 0x000fe400000001ff */
[----:B------:R-:W-:Y:S01]  /*4fa10*/  IMAD.MOV.U32 R52, RZ, RZ, RZ ;  /* 0x000000ffff347224 */ /* 0x000fe200078e00ff */
[----:B------:R-:W-:Y:S01]  /*4fa20*/  IADD3 R58, P0, PT, R55, R58, RZ ;  /* 0x0000003a373a7210 */ /* 0x000fe20007f1e0ff */
[----:B------:R-:W-:Y:S01]  /*4fa30*/  IMAD.WIDE.U32 R60, R70, R10, R56 ;  /* 0x0000000a463c7225 */ /* 0x000fe200078e0038 */
[----:B------:R-:W-:-:S03]  /*4fa40*/  IADD3.X R55, PT, PT, RZ, RZ, RZ, P1, !PT ;  /* 0x000000ffff377210 */ /* 0x000fc60000ffe4ff */
        /* <DEDUP_REMOVED lines=21> */
[----:B------:R-:W-:Y:S02]  /*4fba0*/  IMAD.X R55, RZ, RZ, RZ, P1 ;  /* 0x000000ffff377224 */ /* 0x000fe400008e06ff */
        /* <DEDUP_REMOVED lines=80> */
[----:B------:R-:W-:Y:S01]  /*500b0*/  IMAD.WIDE.U32 R58, R48, R11, R58 ;  /* 0x0000000b303a7225 */ /* 0x000fe200078e003a */
[----:B------:R-:W-:-:S03]  /*500c0*/  IADD3 R56, P3, PT, R79, R56, RZ ;  /* 0x000000384f387210 */ /* 0x000fc60007f7e0ff */
[----:B------:R-:W-:Y:S01]  /*500d0*/  IMAD.X R55, RZ, RZ, RZ, P0 ;  /* 0x000000ffff377224 */ /* 0x000fe200000e06ff */
[----:B------:R-:W-:Y:S01]  /*500e0*/  IADD3 R58, P4, PT, R65, R58, RZ ;  /* 0x0000003a413a7210 */ /* 0x000fe20007f9e0ff */
[----:B------:R-:W-:Y:S01]  /*500f0*/  IMAD.WIDE.U32 R62, R67, R88, R62 ;  /* 0x00000058433e7225 */ /* 0x000fe200078e003e */
[----:B------:R-:W-:-:S03]  /*50100*/  IADD3 R69, PT, PT, R21, R59, RZ ;  /* 0x0000003b15457210 */ /* 0x000fc60007ffe0ff */
        /* <DEDUP_REMOVED lines=31> */
[----:B------:R-:W-:Y:S01]  /*50300*/  IMAD.WIDE.U32 R58, R44, R13, R58 ;  /* 0x0000000d2c3a7225 */ /* 0x000fe200078e003a */
[----:B------:R-:W-:Y:S02]  /*50310*/  IADD3 R56, P4, PT, R65, R56, RZ ;  /* 0x0000003841387210 */ /* 0x000fe40007f9e0ff */
[----:B------:R-:W-:Y:S01]  /*50320*/  IADD3.X R65, PT, PT, RZ, RZ, RZ, P1, !PT ;  /* 0x000000ffff417210 */ /* 0x000fe20000ffe4ff */
        /* <DEDUP_REMOVED lines=8> */
[----:B------:R-:W-:Y:S02]  /*503b0*/  IMAD.X R55, RZ, RZ, RZ, P0 ;  /* 0x000000ffff377224 */ /* 0x000fe400000e06ff */
[----:B------:R-:W-:Y:S01]  /*503c0*/  IMAD.IADD R85, R52, 0x1, R61 ;  /* 0x0000000134557824 */ /* 0x000fe200078e023d */
[----:B------:R-:W-:Y:S01]  /*503d0*/  IADD3.X R61, PT, PT, RZ, RZ, RZ, P2, !PT ;  /* 0x000000ffff3d7210 */ /* 0x000fe200017fe4ff */
[----:B------:R-:W-:-:S04]  /*503e0*/  IMAD.WIDE.U32 R64, R91, R49, R64 ;  /* 0x000000315b407225 */ /* 0x000fc800078e0040 */
[----:B------:R-:W-:Y:S01]  /*503f0*/  IMAD.HI.U32 R93, R69, R12, R58 ;  /* 0x0000000c455d7227 */ /* 0x000fe200078e003a */
[----:B------:R-:W-:-:S03]  /*50400*/  IADD3 R58, P3, PT, R81, R62, RZ ;  /* 0x0000003e513a7210 */ /* 0x000fc60007f7e0ff */
[----:B------:R-:W-:Y:S02]  /*50410*/  IMAD.IADD R59, R43, 0x1, R63 ;  /* 0x000000012b3b7824 */ /* 0x000fe400078e023f */
        /* <DEDUP_REMOVED lines=18> */
[----:B------:R-:W-:Y:S01]  /*50540*/  IMAD.WIDE.U32 R60, R91, R51, R60 ;  /* 0x000000335b3c7225 */ /* 0x000fe200078e003c */
[----:B------:R-:W-:-:S03]  /*50550*/  IADD3 R56, P1, PT, R79, R56, RZ ;  /* 0x000000384f387210 */ /* 0x000fc60007f3e0ff */
[----:B------:R-:W-:Y:S01]  /*50560*/  IMAD.IADD R62, R43, 0x1, R61 ;  /* 0x000000012b3e7824 */ /* 0x000fe200078e023d */
[----:B------:R-:W-:Y:S01]  /*50570*/  IADD3 R60, P2, PT, R55, R60, RZ ;  /* 0x0000003c373c7210 */ /* 0x000fe20007f5e0ff */
[----:B------:R-:W-:Y:S01]  /*50580*/  IMAD.WIDE.U32 R64, R42, R51, R64 ;  /* 0x000000332a407225 */ /* 0x000fe200078e0040 */
[----:B------:R-:W-:-:S03]  /*50590*/  IADD3.X R55, PT, PT, RZ, RZ, RZ, P0, !PT ;  /* 0x000000ffff377210 */ /* 0x000fc600007fe4ff */
[----:B------:R-:W-:Y:S02]  /*505a0*/  IMAD.IADD R81, R21, 0x1, R57 ;  /* 0x0000000115517824 */ /* 0x000fe400078e0239 */
[----:B------:R-:W-:-:S04]  /*505b0*/  IMAD.WIDE.U32 R58, R70, R16, R58 ;  /* 0x00000010463a7225 */ /* 0x000fc800078e003a */
[----:B------:R-:W-:Y:S01]  /*505c0*/  IMAD.X R57, RZ, RZ, RZ, P1 ;  /* 0x000000ffff397224 */ /* 0x000fe200008e06ff */
[----:B------:R-:W-:Y:S01]  /*505d0*/  IADD3 R62, P1, PT, R62, R63, RZ ;  /* 0x0000003f3e3e7210 */ /* 0x000fe20007f3e0ff */
[----:B------:R-:W-:Y:S02]  /*505e0*/  IMAD.IADD R63, R43, 0x1, R65 ;  /* 0x000000012b3f7824 */ /* 0x000fe400078e0241 */
[----:B------:R-:W-:Y:S01]  /*505f0*/  HFMA2 R65, -RZ, RZ, 0, 0 ;  /* 0x00000000ff417431 */ /* 0x000fe200000001ff */
        /* <DEDUP_REMOVED lines=47> */
[----:B------:R-:W-:Y:S02]  /*508f0*/  IMAD.X R55, RZ, RZ, RZ, P0 ;  /* 0x000000ffff377224 */ /* 0x000fe400000e06ff */
[----:B------:R-:W-:Y:S02]  /*50900*/  IMAD.IADD R57, R43, 0x1, R63 ;  /* 0x000000012b397824 */ /* 0x000fe400078e023f */
[----:B------:R-:W-:Y:S02]  /*50910*/  IMAD.IADD R61, R53, 0x1, R61 ;  /* 0x00000001353d7824 */ /* 0x000fe400078e023d */
[----:B------:R-:W-:Y:S01]  /*50920*/  IMAD.WIDE.U32 R64, R42, R46, R54 ;  /* 0x0000002e2a407225 */ /* 0x000fe200078e0036 */
[----:B------:R-:W-:-:S02]  /*50930*/  IADD3 R54, P0, PT, R57, R72, RZ ;  /* 0x0000004839367210 */ /* 0x000fc40007f1e0ff */
[----:B------:R-:W-:Y:S01]  /*50940*/  IADD3.X R57, PT, PT, RZ, RZ, RZ, P1, !PT ;  /* 0x000000ffff397210 */ /* 0x000fe20000ffe4ff */
[----:B------:R-:W-:Y:S01]  /*50950*/  IMAD.X R59, RZ, RZ, RZ, P2 ;  /* 0x000000ffff3b7224 */ /* 0x000fe200010e06ff */
[----:B------:R-:W-:Y:S01]  /*50960*/  IADD3 R62, P2, PT, R61, R62, RZ ;  /* 0x0000003e3d3e7210 */ /* 0x000fe20007f5e0ff */
[----:B------:R-:W-:Y:S01]  /*50970*/  IMAD.IADD R55, R50, 0x1, R65 ;  /* 0x0000000132377824 */ /* 0x000fe200078e0241 */
        /* <DEDUP_REMOVED lines=53> */
[----:B------:R-:W-:Y:S01]  /*50cd0*/  IMAD R48, R56, R9, RZ ;  /* 0x0000000938307224 */ /* 0x000fe200078e02ff */
[----:B------:R-:W-:Y:S01]  /*50ce0*/  IADD3 R64, P2, PT, R64, R85, RZ ;  /* 0x0000005540407210 */ /* 0x000fe20007f5e0ff */
[----:B------:R-:W-:Y:S02]  /*50cf0*/  IMAD.MOV.U32 R57, RZ, RZ, RZ ;  /* 0x000000ffff397224 */ /* 0x000fe400078e00ff */
[----:B------:R-:W-:Y:S02]  /*50d00*/  IMAD.IADD R72, R34, 0x1, R61 ;  /* 0x0000000122487824 */ /* 0x000fe400078e023d */
[----:B------:R-:W-:-:S03]  /*50d10*/  IMAD.HI.U32 R85, R48, R12, R56 ;  /* 0x0000000c30557227 */ /* 0x000fc600078e0038 */
[----:B------:R-:W-:Y:S01]  /*50d20*/  IADD3 R72, P1, PT, R72, R83, RZ ;  /* 0x0000005348487210 */ /* 0x000fe20007f3e0ff */
[----:B------:R-:W-:Y:S02]  /*50d30*/  IMAD.X R57, RZ, RZ, RZ, P3 ;  /* 0x000000ffff397224 */ /* 0x000fe400018e06ff */
[----:B------:R-:W-:-:S04]  /*50d40*/  IMAD.WIDE.U32 R62, R91, R46, R62 ;  /* 0x0000002e5b3e7225 */ /* 0x000fc800078e003e */
[----:B------:R-:W-:Y:S01]  /*50d50*/  IMAD.X R61, RZ, RZ, RZ, P6 ;  /* 0x000000ffff3d7224 */ /* 0x000fe200030e06ff */
[----:B------:R-:W-:Y:S01]  /*50d60*/  IADD3 R62, P3, PT, R57, R62, RZ ;  /* 0x0000003e393e7210 */ /* 0x000fe20007f7e0ff */
        /* <DEDUP_REMOVED lines=78> */
[----:B------:R-:W-:-:S03]  /*51250*/  IADD3.X R55, PT, PT, RZ, RZ, RZ, P3, !PT ;  /* 0x000000ffff377210 */ /* 0x000fc60001ffe4ff */
[----:B------:R-:W-:Y:S01]  /*51260*/  IMAD R22, R58, R9, RZ ;  /* 0x000000093a167224 */ /* 0x000fe200078e02ff */
[----:B------:R-:W-:Y:S01]  /*51270*/  IADD3 R60, P3, PT, R57, R60, RZ ;  /* 0x0000003c393c7210 */ /* 0x000fe20007f7e0ff */
[----:B------:R-:W-:Y:S02]  /*51280*/  IMAD.MOV.U32 R59, RZ, RZ, RZ ;  /* 0x000000ffff3b7224 */ /* 0x000fe400078e00ff */
[----:B------:R-:W-:Y:S02]  /*51290*/  IMAD.IADD R64, R34, 0x1, R61 ;  /* 0x0000000122407824 */ /* 0x000fe400078e023d */
[----:B------:R-:W-:Y:S02]  /*512a0*/  IMAD.X R57, RZ, RZ, RZ, P2 ;  /* 0x000000ffff397224 */ /* 0x000fe400010e06ff */
[----:B------:R-:W-:Y:S01]  /*512b0*/  IMAD.WIDE.U32 R54, R48, R10, R54 ;  /* 0x0000000a30367225 */ /* 0x000fe200078e0036 */
[----:B------:R-:W-:-:S03]  /*512c0*/  IADD3 R64, P2, PT, R64, R65, RZ ;  /* 0x0000004140407210 */ /* 0x000fc60007f5e0ff */
[----:B------:R-:W-:Y:S01]  /*512d0*/  IMAD.HI.U32 R59, R22, R12, R58 ;  /* 0x0000000c163b7227 */ /* 0x000fe200078e003a */
[----:B------:R-:W-:-:S03]  /*512e0*/  IADD3.X R44, PT, PT, RZ, RZ, RZ, P2, !PT ;  /* 0x000000ffff2c7210 */ /* 0x000fc600017fe4ff */
        /* <DEDUP_REMOVED lines=15> */
[----:B------:R-:W-:Y:S02]  /*513e0*/  IADD3 R60, P2, PT, R61, R64, RZ ;  /* 0x000000403d3c7210 */ /* 0x000fe40007f5e0ff */
[----:B------:R-:W-:Y:S01]  /*513f0*/  IADD3.X R55, PT, PT, RZ, RZ, RZ, P0, !PT ;  /* 0x000000ffff377210 */ /* 0x000fe200007fe4ff */
        /* <DEDUP_REMOVED lines=23> */
[----:B------:R-:W-:Y:S01]  /*51570*/  IMAD.X R61, RZ, RZ, RZ, P0 ;  /* 0x000000ffff3d7224 */ /* 0x000fe200000e06ff */
[----:B------:R-:W-:Y:S01]  /*51580*/  IADD3 R59, PT, PT, R20, R57, RZ ;  /* 0x00000039143b7210 */ /* 0x000fe20007ffe0ff */
[----:B------:R-:W-:Y:S01]  /*51590*/  IMAD.WIDE.U32 R54, R48, R14, R54 ;  /* 0x0000000e30367225 */ /* 0x000fe200078e0036 */
[----:B------:R-:W-:-:S03]  /*515a0*/  MOV R84, R56 ;  /* 0x0000003800547202 */ /* 0x000fc60000000f00 */
        /* <DEDUP_REMOVED lines=10> */
[----:B------:R-:W-:Y:S01]  /*51650*/  IMAD.MOV.U32 R85, RZ, RZ, R58 ;  /* 0x000000ffff557224 */ /* 0x000fe200078e003a */
[----:B------:R-:W-:Y:S01]  /*51660*/  IADD3 R69, P5, PT, R44, R79, RZ ;  /* 0x0000004f2c457210 */ /* 0x000fe20007fbe0ff */
[----:B------:R-:W-:-:S02]  /*51670*/  IMAD.X R61, RZ, RZ, RZ, P6 ;  /* 0x000000ffff3d7224 */ /* 0x000fc400030e06ff */
        /* <DEDUP_REMOVED lines=14> */
[----:B------:R-:W-:-:S02]  /*51760*/  IMAD.MOV.U32 R83, RZ, RZ, R54 ;  /* 0x000000ffff537224 */ /* 0x000fc400078e0036 */
[----:B------:R-:W-:Y:S01]  /*51770*/  IMAD.X R61, RZ, RZ, RZ, P4 ;  /* 0x000000ffff3d7224 */ /* 0x000fe200020e06ff */
[----:B------:R-:W-:Y:S01]  /*51780*/  IADD3 R59, P4, PT, R59, R44, RZ ;  /* 0x0000002c3b3b7210 */ /* 0x000fe20007f9e0ff */
[----:B------:R-:W-:Y:S01]  /*51790*/  IMAD.WIDE.U32 R78, R46, R46, R78 ;  /* 0x0000002e2e4e7225 */ /* 0x000fe200078e004e */
[----:B------:R-:W-:-:S03]  /*517a0*/  IADD3 R44, PT, PT, R34, R63, RZ ;  /* 0x0000003f222c7210 */ /* 0x000fc60007ffe0ff */
        /* <DEDUP_REMOVED lines=21> */
[----:B------:R-:W-:-:S02]  /*51900*/  IMAD.IADD R65, R24, 0x1, R61 ;  /* 0x0000000118417824 */ /* 0x000fc400078e023d */
[----:B------:R-:W-:-:S03]  /*51910*/  IMAD.X R44, RZ, RZ, RZ, P4 ;  /* 0x000000ffff2c7224 */ /* 0x000fc600020e06ff */
[----:B------:R-:W-:Y:S01]  /*51920*/  IADD3 R64, P6, PT, R65, R80, RZ ;  /* 0x0000005041407210 */ /* 0x000fe20007fde0ff */
[----:B------:R-:W-:Y:S01]  /*51930*/  IMAD.IADD R80, R34, 0x1, R81 ;  /* 0x0000000122507824 */ /* 0x000fe200078e0251 */
[----:B------:R-:W-:Y:S02]  /*51940*/  IADD3 R44, P4, PT, R44, R59, RZ ;  /* 0x0000003b2c2c7210 */ /* 0x000fe40007f9e0ff */
[----:B------:R-:W-:Y:S01]  /*51950*/  IADD3.X R59, PT, PT, RZ, RZ, RZ, P2, !PT ;  /* 0x000000ffff3b7210 */ /* 0x000fe200017fe4ff */
[----:B------:R-:W-:Y:S01]  /*51960*/  IMAD.X R65, RZ, RZ, RZ, P6 ;  /* 0x000000ffff417224 */ /* 0x000fe200030e06ff */
[----:B------:R-:W-:Y:S02]  /*51970*/  MOV R81, R60 ;  /* 0x0000003c00517202 */ /* 0x000fe40000000f00 */
        /* <DEDUP_REMOVED lines=14> */
[----:B------:R-:W-:Y:S02]  /*51a60*/  IMAD.X R48, RZ, RZ, RZ, P4 ;  /* 0x000000ffff307224 */ /* 0x000fe400020e06ff */
[----:B------:R-:W-:Y:S02]  /*51a70*/  IMAD.X R59, RZ, RZ, RZ, P6 ;  /* 0x000000ffff3b7224 */ /* 0x000fe400030e06ff */
[----:B------:R-:W-:-:S03]  /*51a80*/  IMAD.MOV.U32 R58, RZ, RZ, R78 ;  /* 0x000000ffff3a7224 */ /* 0x000fc600078e004e */
        /* <DEDUP_REMOVED lines=31> */
.L_x_541:
        /* <DEDUP_REMOVED lines=23> */
.L_x_542:
        /* <DEDUP_REMOVED lines=43> */
.L_x_543:
        /* <DEDUP_REMOVED lines=42> */
.L_x_544:
        /* <DEDUP_REMOVED lines=42> */
.L_x_545:
        /* <DEDUP_REMOVED lines=599> */
.L_x_546:
        /* <DEDUP_REMOVED lines=22> */
.L_x_547:
        /* <DEDUP_REMOVED lines=42> */
.L_x_548:
        /* <DEDUP_REMOVED lines=461> */
[----:B------:R-:W-:Y:S01]  /*56c20*/  IMAD.WIDE.U32 R26, R9, R13, R48 ;  /* 0x0000000d091a7225 */ /* 0x000fe200078e0030 */
[----:B------:R-:W-:-:S03]  /*56c30*/  IADD3.X R49, PT, PT, RZ, RZ, RZ, P1, !PT ;  /* 0x000000ffff317210 */ /* 0x000fc60000ffe4ff */
        /* <DEDUP_REMOVED lines=12> */
[----:B------:R-:W-:Y:S01]  /*56d00*/  IMAD.X R43, RZ, RZ, RZ, P5 ;  /* 0x000000ffff2b7224 */ /* 0x000fe200028e06ff */
[----:B------:R-:W-:Y:S01]  /*56d10*/  IADD3.X R35, PT, PT, RZ, RZ, RZ, P0, !PT ;  /* 0x000000ffff237210 */ /* 0x000fe200007fe4ff */
[----:B------:R-:W-:Y:S01]  /*56d20*/  IMAD.WIDE.U32 R18, R9, R10, R18 ;  /* 0x0000000a09127225 */ /* 0x000fe200078e0012 */
[----:B------:R-:W-:Y:S02]  /*56d30*/  IADD3 R41, P3, PT, R41, R28, RZ ;  /* 0x0000001c29297210 */ /* 0x000fe40007f7e0ff */
[----:B------:R-:W-:Y:S01]  /*56d40*/  IADD3 R30, P1, PT, R38, R35, RZ ;  /* 0x00000023261e7210 */ /* 0x000fe20007f3e0ff */
[----:B------:R-:W-:-:S02]  /*56d50*/  IMAD.IADD R28, R34, 0x1, R37 ;  /* 0x00000001221c7824 */ /* 0x000fc400078e0225 */
        /* <DEDUP_REMOVED lines=33> */
[----:B------:R-:W-:Y:S01]  /*56f70*/  IMAD.IADD R41, R34, 0x1, R43 ;  /* 0x0000000122297824 */ /* 0x000fe200078e022b */
[----:B------:R-:W-:Y:S01]  /*56f80*/  IADD3 R42, PT, PT, R23, R21, RZ ;  /* 0x00000015172a7210 */ /* 0x000fe20007ffe0ff */
[----:B------:R-:W-:Y:S01]  /*56f90*/  IMAD.WIDE.U32 R30, R29, R16, R30 ;  /* 0x000000101d1e7225 */ /* 0x000fe200078e001e */
[----:B------:R-:W-:Y:S02]  /*56fa0*/  MOV R43, R36 ;  /* 0x00000024002b7202 */ /* 0x000fe40000000f00 */
[----:B------:R-:W-:Y:S01]  /*56fb0*/  IADD3 R41, P2, PT, R41, R28, RZ ;  /* 0x0000001c29297210 */ /* 0x000fe20007f5e0ff */
[----:B------:R-:W-:Y:S01]  /*56fc0*/  IMAD.WIDE.U32 R38, R97, R25, R38 ;  /* 0x0000001961267225 */ /* 0x000fe200078e0026 */
[----:B------:R-:W-:Y:S02]  /*56fd0*/  IADD3 R30, P6, PT, R42, R30, RZ ;  /* 0x0000001e2a1e7210 */ /* 0x000fe40007fde0ff */
[----:B------:R-:W-:Y:S01]  /*56fe0*/  IADD3.X R28, PT, PT, RZ, RZ, RZ, P0, !PT ;  /* 0x000000ffff1c7210 */ /* 0x000fe200007fe4ff */
[----:B------:R-:W-:-:S02]  /*56ff0*/  IMAD.IADD R40, R33, 0x1, R31 ;  /* 0x0000000121287824 */ /* 0x000fc400078e021f */
        /* <DEDUP_REMOVED lines=8> */
[----:B------:R-:W-:-:S03]  /*57080*/  IMAD.MOV.U32 R45, RZ, RZ, R18 ;  /* 0x000000ffff2d7224 */ /* 0x000fc600078e0012 */
[----:B------:R-:W-:Y:S01]  /*57090*/  IADD3 R23, P1, PT, R23, R28, RZ ;  /* 0x0000001c17177210 */ /* 0x000fe20007f3e0ff */
[----:B------:R-:W-:-:S03]  /*570a0*/  IMAD.WIDE.U32 R28, R29, R17, R40 ;  /* 0x000000111d1c7225 */ /* 0x000fc600078e0028 */
[----:B------:R-:W-:Y:S01]  /*570b0*/  IADD3 R32, P3, PT, R32, R23, RZ ;  /* 0x0000001720207210 */ /* 0x000fe20007f7e0ff */
[----:B------:R-:W-:Y:S01]  /*570c0*/  IMAD.IADD R40, R24, 0x1, R31 ;  /* 0x0000000118287824 */ /* 0x000fe200078e021f */
[----:B------:R-:W-:Y:S01]  /*570d0*/  IADD3.X R23, PT, PT, RZ, RZ, RZ, P4, !PT ;  /* 0x000000ffff177210 */ /* 0x000fe200027fe4ff */
[----:B------:R-:W-:Y:S01]  /*570e0*/  IMAD.X R38, RZ, RZ, RZ, P5 ;  /* 0x000000ffff267224 */ /* 0x000fe200028e06ff */
[----:B------:R-:W-:Y:S01]  /*570f0*/  IADD3 R29, PT, PT, R34, R29, RZ ;  /* 0x0000001d221d7210 */ /* 0x000fe20007ffe0ff */
[----:B------:R-:W-:Y:S01]  /*57100*/  IMAD.MOV.U32 R41, RZ, RZ, R20 ;  /* 0x000000ffff297224 */ /* 0x000fe200078e0014 */
        /* <DEDUP_REMOVED lines=55> */
.L_x_549:
        /* <DEDUP_REMOVED lines=22> */
.L_x_550:
[----:B------:R-:W-:Y:S01]  /*575e0*/  SHF.L.U64.HI R20, R45, 0x1, R35 ;  /* 0x000000012d147819 */ /* 0x000fe20000010223 */
[----:B------:R-:W-:Y:S01]  /*575f0*/  IMAD.SHL.U32 R19, R43, 0x2, RZ ;  /* 0x000000022b137824 */ /* 0x000fe200078e00ff */
[----:B------:R-:W-:Y:S01]  /*57600*/  SHF.L.U64.HI R18, R32, 0x1, R23 ;  /* 0x0000000120127819 */ /* 0x000fe20000010217 */
[----:B------:R-:W-:Y:S01]  /*57610*/  IMAD.SHL.U32 R23, R39, 0x2, RZ ;  /* 0x0000000227177824 */ /* 0x000fe200078e00ff */
[----:B------:R-:W-:Y:S01]  /*57620*/  LOP3.LUT R20, R20, 0x1, RZ, 0xc0, !PT ;  /* 0x0000000114147812 */ /* 0x000fe200078ec0ff */
[----:B------:R-:W-:Y:S01]  /*57630*/  IMAD.SHL.U32 R21, R33, 0x2, RZ ;  /* 0x0000000221157824 */ /* 0x000fe200078e00ff */
[----:B------:R-:W-:Y:S02]  /*57640*/  LOP3.LUT R18, R18, 0x1, RZ, 0xc0, !PT ;  /* 0x0000000112127812 */ /* 0x000fe400078ec0ff */
[----:B------:R-:W-:Y:S01]  /*57650*/  LOP3.LUT R29, R20, 0xfffffffe, R19, 0xf8, !PT ;  /* 0xfffffffe141d7812 */ /* 0x000fe200078ef813 */
[----:B------:R-:W-:Y:S01]  /*57660*/  IMAD.MOV.U32 R19, RZ, RZ, RZ ;  /* 0x000000ffff137224 */ /* 0x000fe200078e00ff */
[----:B------:R-:W-:-:S02]  /*57670*/  SHF.L.U32 R24, R45, 0x1, RZ ;  /* 0x000000012d187819 */ /* 0x000fc400000006ff */
[----:B------:R-:W-:Y:S01]  /*57680*/  SHF.R.U32.HI R9, RZ, 0x1f, R57 ;  /* 0x0000001fff097819 */ /* 0x000fe20000011639 */
[----:B------:R-:W-:Y:S01]  /*57690*/  IMAD.WIDE.U32 R18, R38, 0x2, R18 ;  /* 0x0000000226127825 */ /* 0x000fe200078e0012 */
[----:B------:R-:W-:Y:S02]  /*576a0*/  SHF.L.U64.HI R28, R43, 0x1, R44 ;  /* 0x000000012b1c7819 */ /* 0x000fe4000001022c */
[----:B------:R-:W-:Y:S01]  /*576b0*/  LOP3.LUT R27, R9, 0xfffffffe, R24, 0xf8, !PT ;  /* 0xfffffffe091b7812 */ /* 0x000fe200078ef818 */
[----:B------:R-:W-:Y:S01]  /*576c0*/  IMAD.SHL.U32 R57, R57, 0x2, RZ ;  /* 0x0000000239397824 */ /* 0x000fe200078e00ff */
[C---:B------:R-:W-:Y:S02]  /*576d0*/  ISETP.LE.U32.AND P0, PT, R18.reuse, R17, PT ;  /* 0x000000111200720c */ /* 0x040fe40003f03070 */
[----:B------:R-:W-:Y:S02]  /*576e0*/  ISETP.GT.U32.AND P1, PT, R18, -0x1, PT ;  /* 0xffffffff1200780c */ /* 0x000fe40003f24070 */
[----:B------:R-:W-:-:S02]  /*576f0*/  SHF.L.U64.HI R26, R41, 0x1, R42 ;  /* 0x00000001291a7819 */ /* 0x000fc4000001022a */
[----:B------:R-:W-:Y:S02]  /*57700*/  ISETP.GT.U32.OR.EX P0, PT, R19, RZ, !P0, P1 ;  /* 0x000000ff1300720c */ /* 0x000fe40004704510 */
[----:B------:R-:W-:Y:S02]  /*57710*/  SHF.L.U64.HI R24, R39, 0x1, R40 ;  /* 0x0000000127187819 */ /* 0x000fe40000010228 */
[----:B------:R-:W-:Y:S02]  /*57720*/  SHF.L.U64.HI R20, R33, 0x1, R34 ;  /* 0x0000000121147819 */ /* 0x000fe40000010222 */
[----:B------:R-:W-:Y:S02]  /*57730*/  SHF.L.U32 R25, R41, 0x1, RZ ;  /* 0x0000000129197819 */ /* 0x000fe400000006ff */
[----:B------:R-:W-:Y:S02]  /*57740*/  SHF.L.U32 R9, R32, 0x1, RZ ;  /* 0x0000000120097819 */ /* 0x000fe400000006ff */
[----:B------:R-:W-:-:S02]  /*57750*/  LOP3.LUT R28, R28, 0x1, RZ, 0xc0, !PT ;  /* 0x000000011c1c7812 */ /* 0x000fc400078ec0ff */
[----:B------:R-:W-:Y:S02]  /*57760*/  LOP3.LUT R26, R26, 0x1, RZ, 0xc0, !PT ;  /* 0x000000011a1a7812 */ /* 0x000fe400078ec0ff */
[----:B------:R-:W-:Y:S02]  /*57770*/  LOP3.LUT R24, R24, 0x1, RZ, 0xc0, !PT ;  /* 0x0000000118187812 */ /* 0x000fe400078ec0ff */
[----:B------:R-:W-:Y:S02]  /*57780*/  LOP3.LUT R20, R20, 0x1, RZ, 0xc0, !PT ;  /* 0x0000000114147812 */ /* 0x000fe400078ec0ff */
[----:B------:R-:W-:Y:S02]  /*57790*/  LOP3.LUT R25, R28, 0xfffffffe, R25, 0xf8, !PT ;  /* 0xfffffffe1c197812 */ /* 0x000fe400078ef819 */
[----:B------:R-:W-:Y:S02]  /*577a0*/  LOP3.LUT R23, R26, 0xfffffffe, R23, 0xf8, !PT ;  /* 0xfffffffe1a177812 */ /* 0x000fe400078ef817 */
[----:B------:R-:W-:-:S02]  /*577b0*/  LOP3.LUT R21, R24, 0xfffffffe, R21, 0xf8, !PT ;  /* 0xfffffffe18157812 */ /* 0x000fc400078ef815 */
        /* <DEDUP_REMOVED lines=9> */
[----:B------:R-:W-:Y:S02]  /*57850*/  IMAD.MOV.U32 R52, RZ, RZ, R21 ;  /* 0x000000ffff347224 */ /* 0x000fe400078e0015 */
        /* <DEDUP_REMOVED lines=25> */
.L_x_551:
        /* <DEDUP_REMOVED lines=24> */
.L_x_434:
[----:B------:R-:W-:Y:S01]  /*57b70*/  UISETP.NE.AND UP0, UPT, UR4, URZ, UPT ;  /* 0x000000ff0400728c */ /* 0x000fe2000bf05270 */
        /* <DEDUP_REMOVED lines=115> */
[----:B------:R-:W-:Y:S02]  /*582b0*/  IMAD.MOV.U32 R42, RZ, RZ, R81 ;  /* 0x000000ffff2a7224 */ /* 0x000fe400078e0051 */
[----:B------:R-:W-:Y:S02]  /*582c0*/  IMAD.MOV.U32 R43, RZ, RZ, RZ ;  /* 0x000000ffff2b7224 */ /* 0x000fe400078e00ff */
[----:B------:R-:W-:Y:S02]  /*582d0*/  IMAD.MOV.U32 R45, RZ, RZ, RZ ;  /* 0x000000ffff2d7224 */ /* 0x000fe400078e00ff */
[----:B------:R-:W-:Y:S01]  /*582e0*/  IMAD.WIDE.U32 R42, R32, R31, R42 ;  /* 0x0000001f202a7225 */ /* 0x000fe200078e002a */
[----:B------:R-:W5:Y:S03]  /*582f0*/  LDC.64 R70, c[0x3][RZ] ;  /* 0x00c00000ff467b82 */ /* 0x000f660000000a00 */
[----:B------:R-:W-:Y:S01]  /*58300*/  IMAD.MOV.U32 R46, RZ, RZ, R42 ;  /* 0x000000ffff2e7224 */ /* 0x000fe200078e002a */
[----:B------:R-:W-:Y:S01]  /*58310*/  MOV R44, R43 ;  /* 0x0000002b002c7202 */ /* 0x000fe20000000f00 */
[----:B------:R-:W-:-:S02]  /*58320*/  IMAD.MOV.U32 R59, RZ, RZ, RZ ;  /* 0x000000ffff3b7224 */ /* 0x000fc400078e00ff */
[----:B------:R-:W-:Y:S01]  /*58330*/  IMAD.MOV.U32 R69, RZ, RZ, RZ ;  /* 0x000000ffff457224 */ /* 0x000fe200078e00ff */
[----:B------:R-:W0:Y:S01]  /*58340*/  LDC.64 R72, c[0x3][0x8] ;  /* 0x00c00200ff487b82 */ /* 0x000e220000000a00 */
[----:B------:R-:W-:-:S04]  /*58350*/  IMAD.WIDE.U32 R42, R32, R30, R44 ;  /* 0x0000001e202a7225 */ /* 0x000fc800078e002c */
[----:B------:R-:W-:-:S03]  /*58360*/  IMAD.WIDE.U32 R44, R32, R31, R46 ;  /* 0x0000001f202c7225 */ /* 0x000fc600078e002e */
[----:B------:R-:W1:Y:S02]  /*58370*/  LDC.64 R74, c[0x3][0x10] ;  /* 0x00c00400ff4a7b82 */ /* 0x000e640000000a00 */
[----:B------:R-:W-:Y:S01]  /*58380*/  IADD3 R46, P0, PT, R42, R45, RZ ;  /* 0x0000002d2a2e7210 */ /* 0x000fe20007f1e0ff */
[----:B------:R-:W-:Y:S01]  /*58390*/  IMAD.MOV.U32 R42, RZ, RZ, R43 ;  /* 0x000000ffff2a7224 */ /* 0x000fe200078e002b */
[----:B------:R-:W-:-:S03]  /*583a0*/  MOV R43, RZ ;  /* 0x000000ff002b7202 */ /* 0x000fc60000000f00 */
[----:B------:R-:W-:Y:S01]  /*583b0*/  IMAD.X R47, RZ, RZ, RZ, P0 ;  /* 0x000000ffff2f7224 */ /* 0x000fe200000e06ff */
[----:B------:R-:W2:Y:S01]  /*583c0*/  LDC.64 R76, c[0x3][0x18] ;  /* 0x00c00600ff4c7b82 */ /* 0x000ea20000000a00 */
[----:B------:R-:W-:-:S04]  /*583d0*/  IMAD.WIDE.U32 R42, R32, R29, R42 ;  /* 0x0000001d202a7225 */ /* 0x000fc800078e002a */
[----:B------:R-:W-:-:S05]  /*583e0*/  IMAD.WIDE.U32 R46, R31, R31, R46 ;  /* 0x0000001f1f2e7225 */ /* 0x000fca00078e002e */
[----:B------:R-:W-:Y:S01]  /*583f0*/  IADD3 R48, P0, PT, R42, R47, RZ ;  /* 0x0000002f2a307210 */ /* 0x000fe20007f1e0ff */
[----:B------:R-:W-:Y:S02]  /*58400*/  IMAD.MOV.U32 R42, RZ, RZ, R43 ;  /* 0x000000ffff2a7224 */ /* 0x000fe400078e002b */
[----:B------:R-:W-:Y:S02]  /*58410*/  HFMA2 R43, -RZ, RZ, 0, 0 ;  /* 0x00000000ff2b7431 */ /* 0x000fe400000001ff */
[----:B------:R-:W-:Y:S02]  /*58420*/  IMAD.MOV.U32 R47, RZ, RZ, RZ ;  /* 0x000000ffff2f7224 */ /* 0x000fe400078e00ff */
[----:B------:R-:W-:Y:S02]  /*58430*/  IMAD.X R49, RZ, RZ, RZ, P0 ;  /* 0x000000ffff317224 */ /* 0x000fe400000e06ff */
[----:B------:R-:W-:-:S04]  /*58440*/  IMAD.WIDE.U32 R46, R32, R30, R46 ;  /* 0x0000001e202e7225 */ /* 0x000fc800078e002e */
[----:B------:R-:W-:-:S04]  /*58450*/  IMAD.WIDE.U32 R48, R31, R30, R48 ;  /* 0x0000001e1f307225 */ /* 0x000fc800078e0030 */
[----:B------:R-:W-:Y:S01]  /*58460*/  IMAD.WIDE.U32 R42, R32, R28, R42 ;  /* 0x0000001c202a7225 */ /* 0x000fe200078e002a */
[----:B------:R-:W-:Y:S02]  /*58470*/  IADD3 R52, P1, PT, R48, R47, RZ ;  /* 0x0000002f30347210 */ /* 0x000fe40007f3e0ff */
        /* <DEDUP_REMOVED lines=11> */
[----:B------:R-:W-:Y:S01]  /*58530*/  IMAD.MOV.U32 R58, RZ, RZ, R52 ;  /* 0x000000ffff3a7224 */ /* 0x000fe200078e0034 */
[----:B------:R-:W-:Y:S02]  /*58540*/  IADD3.X R51, PT, PT, RZ, RZ, RZ, P0, !PT ;  /* 0x000000ffff337210 */ /* 0x000fe400007fe4ff */
[----:B------:R-:W-:Y:S01]  /*58550*/  MOV R43, RZ ;  /* 0x000000ff002b7202 */ /* 0x000fe20000000f00 */
        /* <DEDUP_REMOVED lines=8> */
[----:B------:R-:W-:Y:S01]  /*585e0*/  HFMA2 R43, -RZ, RZ, 0, 0 ;  /* 0x00000000ff2b7431 */ /* 0x000fe200000001ff */
[----:B------:R-:W-:Y:S01]  /*585f0*/  IADD3.X R53, PT, PT, RZ, RZ, RZ, P0, !PT ;  /* 0x000000ffff357210 */ /* 0x000fe200007fe4ff */
[----:B------:R-:W-:Y:S01]  /*58600*/  IMAD.WIDE.U32 R68, R32, R25, R68 ;  /* 0x0000001920447225 */ /* 0x000fe200078e0044 */
[----:B------:R-:W-:Y:S02]  /*58610*/  IADD3 R48, P2, PT, R48, R59, RZ ;  /* 0x0000003b30307210 */ /* 0x000fe40007f5e0ff */
[----:B------:R-:W-:Y:S01]  /*58620*/  LOP3.LUT R42, R80, 0xfffffffd, RZ, 0xc0, !PT ;  /* 0xfffffffd502a7812 */ /* 0x000fe200078ec0ff */
[----:B------:R-:W-:Y:S02]  /*58630*/  IMAD.X R57, RZ, RZ, RZ, P1 ;  /* 0x000000ffff397224 */ /* 0x000fe400008e06ff */
        /* <DEDUP_REMOVED lines=49> */
[----:B----4-:R-:W-:Y:S01]  /*58950*/  IMAD R80, R80, R41, RZ ;  /* 0x0000002950507224 */ /* 0x010fe200078e02ff */
[----:B------:R-:W-:Y:S01]  /*58960*/  IADD3 R52, P3, PT, R52, R57, RZ ;  /* 0x0000003934347210 */ /* 0x000fe20007f7e0ff */
[----:B------:R-:W-:Y:S01]  /*58970*/  IMAD.X R63, RZ, RZ, RZ, P0 ;  /* 0x000000ffff3f7224 */ /* 0x000fe200000e06ff */
[----:B------:R-:W-:Y:S01]  /*58980*/  IADD3.X R65, PT, PT, RZ, RZ, RZ, P1, !PT ;  /* 0x000000ffff417210 */ /* 0x000fe20000ffe4ff */
[----:B-----5:R-:W-:-:S04]  /*58990*/  IMAD.HI.U32 R43, R80, R70, R42 ;  /* 0x00000046502b7227 */ /* 0x020fc800078e002a */
[----:B------:R-:W-:Y:S02]  /*589a0*/  IMAD.X R53, RZ, RZ, RZ, P3 ;  /* 0x000000ffff357224 */ /* 0x000fe400018e06ff */
[----:B------:R-:W-:Y:S02]  /*589b0*/  IMAD.MOV.U32 R42, RZ, RZ, RZ ;  /* 0x000000ffff2a7224 */ /* 0x000fe400078e00ff */
        /* <DEDUP_REMOVED lines=9> */
[----:B------:R-:W-:Y:S01]  /*58a50*/  MOV R53, RZ ;  /* 0x000000ff00357202 */ /* 0x000fe20000000f00 */
[----:B------:R-:W-:Y:S01]  /*58a60*/  IMAD.WIDE.U32 R68, R29, R25, R68 ;  /* 0x000000191d447225 */ /* 0x000fe200078e0044 */
[----:B------:R-:W-:-:S03]  /*58a70*/  IADD3 R44, P4, PT, R44, R43, RZ ;  /* 0x0000002b2c2c7210 */ /* 0x000fc60007f9e0ff */
[----:B------:R-:W-:Y:S02]  /*58a80*/  IMAD.X R55, RZ, RZ, RZ, P2 ;  /* 0x000000ffff377224 */ /* 0x000fe400010e06ff */
[----:B------:R-:W-:Y:S02]  /*58a90*/  IMAD.X R45, RZ, RZ, RZ, P4 ;  /* 0x000000ffff2d7224 */ /* 0x000fe400020e06ff */
[----:B------:R-:W-:-:S04]  /*58aa0*/  IMAD.WIDE.U32 R62, R28, R27, R62 ;  /* 0x0000001b1c3e7225 */ /* 0x000fc800078e003e */
[----:B------:R-:W-:Y:S01]  /*58ab0*/  IMAD.WIDE.U32 R54, R30, R27, R54 ;  /* 0x0000001b1e367225 */ /* 0x000fe200078e0036 */
[----:B------:R-:W-:-:S03]  /*58ac0*/  IADD3 R60, P0, PT, R68, R63, RZ ;  /* 0x0000003f443c7210 */ /* 0x000fc60007f1e0ff */
        /* <DEDUP_REMOVED lines=9> */
[----:B------:R-:W-:Y:S02]  /*58b60*/  IMAD R79, R44, R41, RZ ;  /* 0x000000292c4f7224 */ /* 0x000fe400078e02ff */
[----:B------:R-:W-:Y:S01]  /*58b70*/  IMAD.MOV.U32 R45, RZ, RZ, RZ ;  /* 0x000000ffff2d7224 */ /* 0x000fe200078e00ff */
[----:B------:R-:W-:Y:S01]  /*58b80*/  IADD3.X R47, PT, PT, RZ, RZ, RZ, P0, !PT ;  /* 0x000000ffff2f7210 */ /* 0x000fe200007fe4ff */
[----:B------:R-:W-:Y:S02]  /*58b90*/  IMAD.X R55, RZ, RZ, RZ, P3 ;  /* 0x000000ffff377224 */ /* 0x000fe400018e06ff */
[----:B------:R-:W-:-:S04]  /*58ba0*/  IMAD.WIDE.U32 R64, R29, R27, R64 ;  /* 0x0000001b1d407225 */ /* 0x000fc800078e0040 */
[----:B------:R-:W-:Y:S01]  /*58bb0*/  IMAD.HI.U32 R45, R79, R70, R44 ;  /* 0x000000464f2d7227 */ /* 0x000fe200078e002c */
[----:B------:R-:W-:-:S03]  /*58bc0*/  IADD3 R62, P1, PT, R62, R65, RZ ;  /* 0x000000413e3e7210 */ /* 0x000fc60007f3e0ff */
[----:B------:R-:W-:Y:S01]  /*58bd0*/  IMAD.WIDE.U32 R54, R31, R26, R54 ;  /* 0x0000001a1f367225 */ /* 0x000fe200078e0036 */
[----:B------:R-:W-:-:S03]  /*58be0*/  IADD3.X R63, PT, PT, RZ, RZ, RZ, P1, !PT ;  /* 0x000000ffff3f7210 */ /* 0x000fc60000ffe4ff */
[----:B0-----:R-:W-:Y:S01]  /*58bf0*/  IMAD.WIDE.U32 R46, R80, R72, R46 ;  /* 0x00000048502e7225 */ /* 0x001fe200078e002e */
[----:B------:R-:W-:-:S03]  /*58c00*/  IADD3 R64, P2, PT, R64, R55, RZ ;  /* 0x0000003740407210 */ /* 0x000fc60007f5e0ff */
[----:B------:R-:W-:Y:S02]  /*58c10*/  HFMA2 R55, -RZ, RZ, 0, 0 ;  /* 0x00000000ff377431 */ /* 0x000fe400000001ff */
[----:B------:R-:W-:Y:S02]  /*58c20*/  IMAD.IADD R45, R42, 0x1, R45 ;  /* 0x000000012a2d7824 */ /* 0x000fe400078e022d */
[----:B------:R-:W-:Y:S02]  /*58c30*/  IMAD.MOV.U32 R44, RZ, RZ, RZ ;  /* 0x000000ffff2c7224 */ /* 0x000fe400078e00ff */
[----:B------:R-:W-:Y:S01]  /*58c40*/  IMAD.X R65, RZ, RZ, RZ, P2 ;  /* 0x000000ffff417224 */ /* 0x000fe200010e06ff */
[----:B------:R-:W-:Y:S01]  /*58c50*/  IADD3 R50, P1, PT, R45, R46, RZ ;  /* 0x0000002e2d327210 */ /* 0x000fe20007f3e0ff */
[----:B------:R-:W-:Y:S02]  /*58c60*/  IMAD.IADD R47, R44, 0x1, R47 ;  /* 0x000000012c2f7824 */ /* 0x000fe400078e022f */
[----:B------:R-:W-:-:S03]  /*58c70*/  IMAD.WIDE.U32 R62, R28, R27, R62 ;  /* 0x0000001b1c3e7225 */ /* 0x000fc600078e003e */
        /* <DEDUP_REMOVED lines=8> */
[----:B------:R-:W-:Y:S02]  /*58d00*/  IADD3 R60, P2, PT, R60, R63, RZ ;  /* 0x0000003f3c3c7210 */ /* 0x000fe40007f5e0ff */
[----:B------:R-:W-:Y:S01]  /*58d10*/  IADD3 R68, P0, PT, R69, R61, RZ ;  /* 0x0000003d45447210 */ /* 0x000fe20007f1e0ff */
[----:B------:R-:W-:Y:S01]  /*58d20*/  IMAD.IADD R47, R43, 0x1, R51 ;  /* 0x000000012b2f7824 */ /* 0x000fe200078e0233 */
[----:B------:R-:W-:Y:S01]  /*58d30*/  MOV R51, RZ ;  /* 0x000000ff00337202 */ /* 0x000fe20000000f00 */
[----:B------:R-:W-:Y:S01]  /*58d40*/  IMAD.X R63, RZ, RZ, RZ, P3 ;  /* 0x000000ffff3f7224 */ /* 0x000fe200018e06ff */
[----:B------:R-:W-:Y:S01]  /*58d50*/  IADD3.X R69, PT, PT, RZ, RZ, RZ, P0, !PT ;  /* 0x000000ffff457210 */ /* 0x000fe200007fe4ff */
[----:B------:R-:W-:Y:S01]  /*58d60*/  IMAD.WIDE.U32 R54, R32, R25, R54 ;  /* 0x0000001920367225 */ /* 0x000fe200078e0036 */
[----:B------:R-:W-:-:S03]  /*58d70*/  IADD3 R46, P3, PT, R47, R58, RZ ;  /* 0x0000003a2f2e7210 */ /* 0x000fc60007f7e0ff */
[----:B------:R-:W-:Y:S01]  /*58d80*/  IMAD R78, R50, R41, RZ ;  /* 0x00000029324e7224 */ /* 0x000fe200078e02ff */
[----:B------:R-:W-:Y:S01]  /*58d90*/  IADD3 R64, P1, PT, R64, R55, RZ ;  /* 0x0000003740407210 */ /* 0x000fe20007f3e0ff */
[----:B------:R-:W-:Y:S02]  /*58da0*/  IMAD.MOV.U32 R45, RZ, RZ, RZ ;  /* 0x000000ffff2d7224 */ /* 0x000fe400078e00ff */
[----:B------:R-:W-:Y:S02]  /*58db0*/  IMAD.X R47, RZ, RZ, RZ, P3 ;  /* 0x000000ffff2f7224 */ /* 0x000fe400018e06ff */
[----:B------:R-:W-:-:S04]  /*58dc0*/  IMAD.HI.U32 R51, R78, R70, R50 ;  /* 0x000000464e337227 */ /* 0x000fc800078e0032 */
        /* <DEDUP_REMOVED lines=18> */
[----:B------:R-:W-:Y:S01]  /*58ef0*/  IADD3.X R61, PT, PT, RZ, RZ, RZ, P2, !PT ;  /* 0x000000ffff3d7210 */ /* 0x000fe200017fe4ff */
[----:B-1----:R-:W-:-:S04]  /*58f00*/  IMAD.WIDE.U32 R58, R80, R74, R58 ;  /* 0x0000004a503a7225 */ /* 0x002fc800078e003a */
[----:B------:R-:W-:Y:S01]  /*58f10*/  IMAD.WIDE.U32 R50, R78, R71, R50 ;  /* 0x000000474e327225 */ /* 0x000fe200078e0032 */
[----:B------:R-:W-:-:S03]  /*58f20*/  IADD3 R48, P3, PT, R47, R58, RZ ;  /* 0x0000003a2f307210 */ /* 0x000fc60007f7e0ff */
[----:B------:R-:W-:Y:S01]  /*58f30*/  IMAD.X R63, RZ, RZ, RZ, P1 ;  /* 0x000000ffff3f7224 */ /* 0x000fe200008e06ff */
[----:B------:R-:W-:Y:S01]  /*58f40*/  IADD3.X R49, PT, PT, RZ, RZ, RZ, P3, !PT ;  /* 0x000000ffff317210 */ /* 0x000fe20001ffe4ff */
[----:B------:R-:W-:Y:S02]  /*58f50*/  IMAD.IADD R47, R43, 0x1, R51 ;  /* 0x000000012b2f7824 */ /* 0x000fe400078e0233 */
[----:B------:R-:W-:Y:S02]  /*58f60*/  HFMA2 R51, -RZ, RZ, 0, 0 ;  /* 0x00000000ff337431 */ /* 0x000fe400000001ff */
[----:B------:R-:W-:-:S04]  /*58f70*/  IMAD.WIDE.U32 R66, R27, R26, R66 ;  /* 0x0000001a1b427225 */ /* 0x000fc800078e0042 */
[----:B------:R-:W-:Y:S01]  /*58f80*/  IMAD.WIDE.U32 R60, R28, R26, R60 ;  /* 0x0000001a1c3c7225 */ /* 0x000fe200078e003c */
[----:B------:R-:W-:-:S03]  /*58f90*/  IADD3 R68, P0, PT, R69, R67, RZ ;  /* 0x0000004345447210 */ /* 0x000fc60007f1e0ff */
[----:B------:R-:W-:Y:S01]  /*58fa0*/  IMAD.WIDE.U32 R62, R30, R25, R62 ;  /* 0x000000191e3e7225 */ /* 0x000fe200078e003e */
[----:B------:R-:W-:-:S03]  /*58fb0*/  IADD3 R66, P1, PT, R66, R61, RZ ;  /* 0x0000003d42427210 */ /* 0x000fc60007f3e0ff */
[----:B------:R-:W-:Y:S01]  /*58fc0*/  IMAD.MOV.U32 R46, RZ, RZ, RZ ;  /* 0x000000ffff2e7224 */ /* 0x000fe200078e00ff */
[----:B------:R-:W-:Y:S01]  /*58fd0*/  IADD3 R60, P2, PT, R60, R63, RZ ;  /* 0x0000003f3c3c7210 */ /* 0x000fe20007f5e0ff */
[----:B------:R-:W-:Y:S02]  /*58fe0*/  IMAD R63, R50, R41, RZ ;  /* 0x00000029323f7224 */ /* 0x000fe400078e02ff */
[----:B------:R-:W-:Y:S02]  /*58ff0*/  IMAD.IADD R59, R46, 0x1, R59 ;  /* 0x000000012e3b7824 */ /* 0x000fe400078e023b */
[----:B------:R-:W-:-:S04]  /*59000*/  IMAD.WIDE.U32 R48, R79, R73, R48 ;  /* 0x000000494f307225 */ /* 0x000fc800078e0030 */
[----:B------:R-:W-:Y:S01]  /*59010*/  IMAD.HI.U32 R53, R63, R70, R50 ;  /* 0x000000463f357227 */ /* 0x000fe200078e0032 */
[----:B------:R-:W-:Y:S02]  /*59020*/  IADD3 R50, P3, PT, R56, R59, RZ ;  /* 0x0000003b38327210 */ /* 0x000fe40007f7e0ff */
[----:B------:R-:W-:Y:S01]  /*59030*/  IADD3 R49, PT, PT, R45, R49, RZ ;  /* 0x000000312d317210 */ /* 0x000fe20007ffe0ff */
[----:B------:R-:W-:Y:S01]  /*59040*/  IMAD.X R69, RZ, RZ, RZ, P0 ;  /* 0x000000ffff457224 */ /* 0x000fe200000e06ff */
[----:B------:R-:W-:Y:S01]  /*59050*/  IADD3 R58, P0, PT, R47, R48, RZ ;  /* 0x000000302f3a7210 */ /* 0x000fe20007f1e0ff */
[----:B------:R-:W-:Y:S01]  /*59060*/  IMAD.X R67, RZ, RZ, RZ, P1 ;  /* 0x000000ffff437224 */ /* 0x000fe200008e06ff */
[----:B------:R-:W-:Y:S01]  /*59070*/  MOV R47, RZ ;  /* 0x000000ff002f7202 */ /* 0x000fe20000000f00 */
[----:B------:R-:W-:Y:S01]  /*59080*/  IMAD.WIDE.U32 R68, R27, R25, R68 ;  /* 0x000000191b447225 */ /* 0x000fe200078e0044 */
[----:B------:R-:W-:-:S03]  /*59090*/  IADD3.X R59, PT, PT, RZ, RZ, RZ, P0, !PT ;  /* 0x000000ffff3b7210 */ /* 0x000fc600007fe4ff */
[----:B------:R-:W-:-:S04]  /*590a0*/  IMAD.WIDE.U32 R66, R27, R26, R66 ;  /* 0x0000001a1b427225 */ /* 0x000fc800078e0042 */
[----:B------:R-:W-:Y:S01]  /*590b0*/  IMAD.X R51, RZ, RZ, RZ, P3 ;  /* 0x000000ffff337224 */ /* 0x000fe200018e06ff */
[----:B------:R-:W-:Y:S01]  /*590c0*/  IADD3 R56, P0, PT, R68, R67, RZ ;  /* 0x0000004344387210 */ /* 0x000fe20007f1e0ff */
[----:B------:R-:W-:Y:S02]  /*590d0*/  IMAD.IADD R53, R42, 0x1, R53 ;  /* 0x000000012a357824 */ /* 0x000fe400078e0235 */
[----:B------:R-:W-:-:S04]  /*590e0*/  IMAD.WIDE.U32 R50, R80, R75, R50 ;  /* 0x0000004b50327225 */ /* 0x000fc800078e0032 */
[----:B------:R-:W-:Y:S01]  /*590f0*/  IMAD.X R57, RZ, RZ, RZ, P0 ;  /* 0x000000ffff397224 */ /* 0x000fe200000e06ff */
[----:B------:R-:W-:Y:S01]  /*59100*/  IADD3 R48, P0, PT, R49, R50, RZ ;  /* 0x0000003231307210 */ /* 0x000fe20007f1e0ff */
[----:B------:R-:W-:-:S04]  /*59110*/  IMAD.WIDE.U32 R58, R78, R72, R58 ;  /* 0x000000484e3a7225 */ /* 0x000fc800078e003a */
[----:B------:R-:W-:Y:S01]  /*59120*/  IMAD.X R61, RZ, RZ, RZ, P2 ;  /* 0x000000ffff3d7224 */ /* 0x000fe200010e06ff */
[----:B------:R-:W-:Y:S01]  /*59130*/  IADD3 R50, P2, PT, R53, R58, RZ ;  /* 0x0000003a35327210 */ /* 0x000fe20007f5e0ff */
[----:B------:R-:W-:Y:S02]  /*59140*/  IMAD.X R49, RZ, RZ, RZ, P0 ;  /* 0x000000ffff317224 */ /* 0x000fe400000e06ff */
[----:B------:R-:W-:Y:S01]  /*59150*/  IMAD.IADD R53, R47, 0x1, R51 ;  /* 0x000000012f357824 */ /* 0x000fe200078e0233 */
[----:B------:R-:W-:Y:S01]  /*59160*/  IADD3.X R51, PT, PT, RZ, RZ, RZ, P2, !PT ;  /* 0x000000ffff337210 */ /* 0x000fe200017fe4ff */
[----:B------:R-:W-:-:S03]  /*59170*/  IMAD.WIDE.U32 R48, R79, R74, R48 ;  /* 0x0000004a4f307225 */ /* 0x000fc600078e0030 */
[----:B------:R-:W-:Y:S01]  /*59180*/  IADD3 R52, P2, PT, R52, R53, RZ ;  /* 0x0000003534347210 */ /* 0x000fe20007f5e0ff */
[----:B------:R-:W-:Y:S01]  /*59190*/  IMAD.IADD R59, R44, 0x1, R59 ;  /* 0x000000012c3b7824 */ /* 0x000fe200078e023b */
[----:B------:R-:W-:Y:S01]  /*591a0*/  IADD3 R49, PT, PT, R46, R49, RZ ;  /* 0x000000312e317210 */ /* 0x000fe20007ffe0ff */
[----:B------:R-:W-:-:S03]  /*591b0*/  IMAD.WIDE.U32 R60, R29, R25, R60 ;  /* 0x000000191d3c7225 */ /* 0x000fc600078e003c */
[----:B------:R-:W-:Y:S01]  /*591c0*/  IADD3 R68, P3, PT, R59, R48, RZ ;  /* 0x000000303b447210 */ /* 0x000fe20007f7e0ff */
[----:B------:R-:W-:Y:S01]  /*591d0*/  IMAD.WIDE.U32 R56, R26, R26, R56 ;  /* 0x0000001a1a387225 */ /* 0x000fe200078e0038 */
[----:B------:R-:W-:-:S03]  /*591e0*/  IADD3 R58, P1, PT, R66, R61, RZ ;  /* 0x0000003d423a7210 */ /* 0x000fc60007f3e0ff */
[----:B------:R-:W-:Y:S01]  /*591f0*/  IMAD.WIDE.U32 R50, R63, R71, R50 ;  /* 0x000000473f327225 */ /* 0x000fe200078e0032 */
[----:B------:R-:W-:-:S03]  /*59200*/  IADD3 R66, P0, PT, R69, R57, RZ ;  /* 0x0000003945427210 */ /* 0x000fc60007f1e0ff */
[----:B------:R-:W-:Y:S01]  /*59210*/  IMAD.X R53, RZ, RZ, RZ, P2 ;  /* 0x000000ffff357224 */ /* 0x000fe200010e06ff */
[----:B------:R-:W-:Y:S01]  /*59220*/  IADD3 R57, PT, PT, R43, R51, RZ ;  /* 0x000000332b397210 */ /* 0x000fe20007ffe0ff */
[----:B------:R-:W-:Y:S02]  /*59230*/  IMAD.X R69, RZ, RZ, RZ, P3 ;  /* 0x000000ffff457224 */ /* 0x000fe400018e06ff */
[----:B--2---:R-:W-:-:S04]  /*59240*/  IMAD.WIDE.U32 R52, R80, R76, R52 ;  /* 0x0000004c50347225 */ /* 0x004fc800078e0034 */
[----:B------:R-:W-:Y:S01]  /*59250*/  IMAD R61, R50, R41, RZ ;  /* 0x00000029323d7224 */ /* 0x000fe200078e02ff */
[----:B------:R-:W-:Y:S01]  /*59260*/  IADD3 R52, P2, PT, R49, R52, RZ ;  /* 0x0000003431347210 */ /* 0x000fe20007f5e0ff */
[----:B------:R-:W-:-:S04]  /*59270*/  IMAD.WIDE.U32 R68, R78, R73, R68 ;  /* 0x000000494e447225 */ /* 0x000fc800078e0044 */
[----:B------:R-:W-:Y:S02]  /*59280*/  IMAD.MOV.U32 R51, RZ, RZ, RZ ;  /* 0x000000ffff337224 */ /* 0x000fe400078e00ff */
[----:B------:R-:W-:Y:S02]  /*59290*/  IMAD.MOV.U32 R48, RZ, RZ, RZ ;  /* 0x000000ffff307224 */ /* 0x000fe400078e00ff */
[----:B------:R-:W-:Y:S01]  /*592a0*/  IMAD.HI.U32 R49, R61, R70, R50 ;  /* 0x000000463d317227 */ /* 0x000fe200078e0032 */
[----:B------:R-:W-:-:S03]  /*592b0*/  IADD3 R50, P3, PT, R57, R68, RZ ;  /* 0x0000004439327210 */ /* 0x000fc60007f7e0ff */
[----:B------:R-:W-:Y:S01]  /*592c0*/  IMAD.IADD R55, R48, 0x1, R53 ;  /* 0x0000000130377824 */ /* 0x000fe200078e0235 */
[----:B------:R-:W-:Y:S01]  /*592d0*/  IADD3.X R51, PT, PT, RZ, RZ, RZ, P3, !PT ;  /* 0x000000ffff337210 */ /* 0x000fe20001ffe4ff */
[----:B------:R-:W-:Y:S01]  /*592e0*/  IMAD.IADD R49, R42, 0x1, R49 ;  /* 0x000000012a317824 */ /* 0x000fe200078e0231 */
[----:B------:R-:W-:Y:S01]  /*592f0*/  IADD3.X R53, PT, PT, RZ, RZ, RZ, P2, !PT ;  /* 0x000000ffff357210 */ /* 0x000fe200017fe4ff */
[----:B------:R-:W-:Y:S01]  /*59300*/  IMAD.X R59, RZ, RZ, RZ, P1 ;  /* 0x000000ffff3b7224 */ /* 0x000fe200008e06ff */
[----:B------:R-:W-:Y:S01]  /*59310*/  IADD3 R54, P2, PT, R54, R55, RZ ;  /* 0x0000003736367210 */ /* 0x000fe20007f5e0ff */
[----:B------:R-:W-:-:S04]  /*59320*/  IMAD.WIDE.U32 R50, R63, R72, R50 ;  /* 0x000000483f327225 */ /* 0x000fc800078e0032 */
[----:B------:R-:W-:Y:S02]  /*59330*/  IMAD.IADD R69, R45, 0x1, R69 ;  /* 0x000000012d457824 */ /* 0x000fe400078e0245 */
        /* <DEDUP_REMOVED lines=31> */
[----:B------:R-:W-:Y:S02]  /*59530*/  IMAD.X R51, RZ, RZ, RZ, P3 ;  /* 0x000000ffff337224 */ /* 0x000fe400018e06ff */
        /* <DEDUP_REMOVED lines=30> */
[----:B------:R-:W-:Y:S01]  /*59720*/  IADD3 R62, P5, PT, R59, R60, RZ ;  /* 0x0000003c3b3e7210 */ /* 0x000fe20007fbe0ff */
[----:B------:R-:W-:Y:S02]  /*59730*/  IMAD.IADD R59, R43, 0x1, R53 ;  /* 0x000000012b3b7824 */ /* 0x000fe400078e0235 */
[----:B------:R-:W-:Y:S01]  /*59740*/  IMAD.IADD R68, R48, 0x1, R55 ;  /* 0x0000000130447824 */ /* 0x000fe200078e0237 */
[----:B------:R-:W-:Y:S01]  /*59750*/  IADD3.X R55, PT, PT, RZ, RZ, RZ, P5, !PT ;  /* 0x000000ffff377210 */ /* 0x000fe20002ffe4ff */
[----:B------:R-:W-:Y:S02]  /*59760*/  IMAD R60, R52, R41, RZ ;  /* 0x00000029343c7224 */ /* 0x000fe400078e02ff */
[----:B------:R-:W-:Y:S02]  /*59770*/  IMAD.MOV.U32 R53, RZ, RZ, RZ ;  /* 0x000000ffff357224 */ /* 0x000fe400078e00ff */
[----:B------:R-:W-:Y:S01]  /*59780*/  IMAD.X R51, RZ, RZ, RZ, P2 ;  /* 0x000000ffff337224 */ /* 0x000fe200010e06ff */
[----:B------:R-:W-:Y:S01]  /*59790*/  IADD3 R65, P2, PT, R55, R58, RZ ;  /* 0x0000003a37417210 */ /* 0x000fe20007f5e0ff */
[----:B------:R-:W-:Y:S01]  /*597a0*/  IMAD.HI.U32 R69, R60, R70, R52 ;  /* 0x000000463c457227 */ /* 0x000fe200078e0034 */
[----:B------:R-:W-:-:S02]  /*597b0*/  IADD3 R52, P5, PT, R68, R57, RZ ;  /* 0x0000003944347210 */ /* 0x000fc40007fbe0ff */
[----:B------:R-:W-:Y:S01]  /*597c0*/  IADD3.X R55, PT, PT, RZ, RZ, RZ, P4, !PT ;  /* 0x000000ffff377210 */ /* 0x000fe200027fe4ff */
[----:B------:R-:W-:Y:S01]  /*597d0*/  IMAD.WIDE.U32 R50, R61, R73, R50 ;  /* 0x000000493d327225 */ /* 0x000fe200078e0032 */
[----:B------:R-:W-:-:S03]  /*597e0*/  IADD3.X R53, PT, PT, RZ, RZ, RZ, P5, !PT ;  /* 0x000000ffff357210 */ /* 0x000fc60002ffe4ff */
[----:B------:R-:W-:Y:S01]  /*597f0*/  IMAD.X R67, RZ, RZ, RZ, P0 ;  /* 0x000000ffff437224 */ /* 0x000fe200000e06ff */
[----:B------:R-:W-:Y:S01]  /*59800*/  IADD3 R50, P5, PT, R59, R50, RZ ;  /* 0x000000323b327210 */ /* 0x000fe20007fbe0ff */
[----:B------:R-:W-:Y:S02]  /*59810*/  IMAD.X R57, RZ, RZ, RZ, P1 ;  /* 0x000000ffff397224 */ /* 0x000fe400008e06ff */
[----:B------:R-:W-:Y:S02]  /*59820*/  IMAD.IADD R59, R45, 0x1, R51 ;  /* 0x000000012d3b7824 */ /* 0x000fe400078e0233 */
[----:B------:R-:W-:-:S04]  /*59830*/  IMAD.WIDE.U32 R54, R63, R75, R54 ;  /* 0x0000004b3f367225 */ /* 0x000fc800078e0036 */
[----:B------:R-:W-:Y:S01]  /*59840*/  IMAD.WIDE.U32 R52, R78, R77, R52 ;  /* 0x0000004d4e347225 */ /* 0x000fe200078e0034 */
[----:B------:R-:W-:-:S03]  /*59850*/  IADD3 R55, PT, PT, R47, R55, RZ ;  /* 0x000000372f377210 */ /* 0x000fc60007ffe0ff */
[----:B------:R-:W-:-:S04]  /*59860*/  IMAD.WIDE.U32 R66, R26, R25, R66 ;  /* 0x000000191a427225 */ /* 0x000fc800078e0042 */
        /* <DEDUP_REMOVED lines=13> */
[----:B------:R-:W-:Y:S01]  /*59940*/  IADD3 R66, P2, PT, R66, R57, RZ ;  /* 0x0000003942427210 */ /* 0x000fe20007f5e0ff */
[----:B------:R-:W-:Y:S01]  /*59950*/  IMAD.WIDE.U32 R50, R64, R72, R50 ;  /* 0x0000004840327225 */ /* 0x000fe200078e0032 */
[----:B------:R-:W-:Y:S02]  /*59960*/  IADD3.X R57, PT, PT, RZ, RZ, RZ, P4, !PT ;  /* 0x000000ffff397210 */ /* 0x000fe400027fe4ff */
[----:B------:R-:W-:Y:S01]  /*59970*/  IADD3 R55, PT, PT, R46, R59, RZ ;  /* 0x0000003b2e377210 */ /* 0x000fe20007ffe0ff */
[----:B------:R-:W-:Y:S01]  /*59980*/  IMAD.X R68, RZ, RZ, RZ, P3 ;  /* 0x000000ffff447224 */ /* 0x000fe200018e06ff */
        /* <DEDUP_REMOVED lines=43> */
[----:B------:R-:W-:Y:S02]  /*59c40*/  IADD3 R56, P6, PT, R51, R56, RZ ;  /* 0x0000003833387210 */ /* 0x000fe40007fde0ff */
[----:B------:R-:W-:Y:S01]  /*59c50*/  IADD3.X R51, PT, PT, RZ, RZ, RZ, P3, !PT ;  /* 0x000000ffff337210 */ /* 0x000fe20001ffe4ff */
[----:B------:R-:W-:Y:S01]  /*59c60*/  IMAD.WIDE.U32 R52, R78, R71, R52 ;  /* 0x000000474e347225 */ /* 0x000fe200078e0034 */
[----:B------:R-:W-:-:S02]  /*59c70*/  IADD3 R58, P5, PT, R59, R62, RZ ;  /* 0x0000003e3b3a7210 */ /* 0x000fc40007fbe0ff */
        /* <DEDUP_REMOVED lines=19> */
[----:B------:R-:W-:-:S02]  /*59db0*/  IMAD.X R53, RZ, RZ, RZ, P1 ;  /* 0x000000ffff357224 */ /* 0x000fc400008e06ff */
[----:B------:R-:W-:-:S03]  /*59dc0*/  IMAD.WIDE.U32 R58, R78, R72, R50 ;  /* 0x000000484e3a7225 */ /* 0x000fc600078e0032 */
        /* <DEDUP_REMOVED lines=25> */
[----:B------:R-:W-:-:S03]  /*59f60*/  IMAD.IADD R57, R49, 0x1, R57 ;  /* 0x0000000131397824 */ /* 0x000fc600078e0239 */
[----:B------:R-:W-:Y:S01]  /*59f70*/  IADD3 R54, P5, PT, R51, R56, RZ ;  /* 0x0000003833367210 */ /* 0x000fe20007fbe0ff */
[----:B------:R-:W-:Y:S01]  /*59f80*/  IMAD.X R56, RZ, RZ, RZ, P6 ;  /* 0x000000ffff387224 */ /* 0x000fe200030e06ff */
[----:B------:R-:W-:Y:S02]  /*59f90*/  IADD3 R50, P6, PT, R67, R55, RZ ;  /* 0x0000003743327210 */ /* 0x000fe40007fde0ff */
[----:B------:R-:W-:Y:S01]  /*59fa0*/  IADD3.X R67, PT, PT, RZ, RZ, RZ, P4, !PT ;  /* 0x000000ffff437210 */ /* 0x000fe200027fe4ff */
[----:B------:R-:W-:Y:S01]  /*59fb0*/  IMAD.X R55, RZ, RZ, RZ, P5 ;  /* 0x000000ffff377224 */ /* 0x000fe200028e06ff */
[----:B------:R-:W-:Y:S02]  /*59fc0*/  IADD3 R56, P4, PT, R56, R61, RZ ;  /* 0x0000003d38387210 */ /* 0x000fe40007f9e0ff */
[----:B------:R-:W-:Y:S01]  /*59fd0*/  IADD3.X R51, PT, PT, RZ, RZ, RZ, P6, !PT ;  /* 0x000000ffff337210 */ /* 0x000fe200037fe4ff */
[----:B------:R-:W-:Y:S01]  /*59fe0*/  IMAD.WIDE.U32 R66, R78, R74, R66 ;  /* 0x0000004a4e427225 */ /* 0x000fe200078e0042 */
[----:B------:R-:W-:-:S03]  /*59ff0*/  IADD3 R56, P5, PT, R57, R56, RZ ;  /* 0x0000003839387210 */ /* 0x000fc60007fbe0ff */
[----:B------:R-:W-:-:S04]  /*5a000*/  IMAD.WIDE.U32 R54, R60, R76, R54 ;  /* 0x0000004c3c367225 */ /* 0x000fc800078e0036 */
        /* <DEDUP_REMOVED lines=30> */
[----:B------:R-:W-:Y:S01]  /*5a1f0*/  MOV R54, R66 ;  /* 0x0000004200367202 */ /* 0x000fe20000000f00 */
        /* <DEDUP_REMOVED lines=45> */
.L_x_553:
        /* <DEDUP_REMOVED lines=23> */
.L_x_554:
[----:B------:R-:W-:-:S04]  /*5a640*/  IMAD.WIDE.U32 R58, R8, R8, RZ ;  /* 0x00000008083a7225 */ /* 0x000fc800078e00ff */
[C---:B------:R-:W-:Y:S01]  /*5a650*/  IMAD R80, R58.reuse, R41, RZ ;  /* 0x000000293a507224 */ /* 0x040fe200078e02ff */
[----:B------:R-:W-:Y:S01]  /*5a660*/  LOP3.LUT R60, R58, 0xfffffffd, RZ, 0xc0, !PT ;  /* 0xfffffffd3a3c7812 */ /* 0x000fe200078ec0ff */
[----:B------:R-:W-:Y:S01]  /*5a670*/  IMAD.MOV.U32 R65, RZ, RZ, RZ ;  /* 0x000000ffff417224 */ /* 0x000fe200078e00ff */
[----:B------:R-:W-:Y:S01]  /*5a680*/  MOV R58, R59 ;  /* 0x0000003b003a7202 */ /* 0x000fe20000000f00 */
[----:B------:R-:W-:Y:S02]  /*5a690*/  IMAD.MOV.U32 R59, RZ, RZ, RZ ;  /* 0x000000ffff3b7224 */ /* 0x000fe400078e00ff */
[----:B------:R-:W-:Y:S02]  /*5a6a0*/  IMAD.MOV.U32 R61, RZ, RZ, RZ ;  /* 0x000000ffff3d7224 */ /* 0x000fe400078e00ff */
[----:B------:R-:W-:-:S04]  /*5a6b0*/  IMAD.WIDE.U32 R58, R8, R7, R58 ;  /* 0x00000007083a7225 */ /* 0x000fc800078e003a */
[----:B------:R-:W-:Y:S01]  /*5a6c0*/  IMAD.HI.U32 R61, R80, R70, R60 ;  /* 0x00000046503d7227 */ /* 0x000fe200078e003c */
[----:B------:R-:W-:-:S03]  /*5a6d0*/  MOV R64, R59 ;  /* 0x0000003b00407202 */ /* 0x000fc60000000f00 */
[----:B------:R-:W-:Y:S01]  /*5a6e0*/  IMAD.MOV.U32 R59, RZ, RZ, RZ ;  /* 0x000000ffff3b7224 */ /* 0x000fe200078e00ff */
[----:B------:R-:W-:Y:S01]  /*5a6f0*/  IADD3 R61, PT, PT, R42, R61, RZ ;  /* 0x0000003d2a3d7210 */ /* 0x000fe20007ffe0ff */
[----:B------:R-:W-:-:S04]  /*5a700*/  IMAD.WIDE.U32 R64, R8, R6, R64 ;  /* 0x0000000608407225 */ /* 0x000fc800078e0040 */
[----:B------:R-:W-:-:S05]  /*5a710*/  IMAD.WIDE.U32 R58, R8, R7, R58 ;  /* 0x00000007083a7225 */ /* 0x000fca00078e003a */
[----:B------:R-:W-:Y:S01]  /*5a720*/  IADD3 R62, P0, PT, R64, R59, RZ ;  /* 0x0000003b403e7210 */ /* 0x000fe20007f1e0ff */
[----:B------:R-:W-:Y:S02]  /*5a730*/  IMAD.MOV.U32 R64, RZ, RZ, R65 ;  /* 0x000000ffff407224 */ /* 0x000fe400078e0041 */
[----:B------:R-:W-:Y:S01]  /*5a740*/  HFMA2 R65, -RZ, RZ, 0, 0 ;  /* 0x00000000ff417431 */ /* 0x000fe200000001ff */
[----:B------:R-:W-:Y:S01]  /*5a750*/  IADD3 R58, P1, PT, R58, R61, RZ ;  /* 0x0000003d3a3a7210 */ /* 0x000fe20007f3e0ff */
[----:B------:R-:W-:-:S04]  /*5a760*/  IMAD.X R63, RZ, RZ, RZ, P0 ;  /* 0x000000ffff3f7224 */ /* 0x000fc800000e06ff */
[----:B------:R-:W-:Y:S02]  /*5a770*/  IMAD.X R59, RZ, RZ, RZ, P1 ;  /* 0x000000ffff3b7224 */ /* 0x000fe400008e06ff */
[----:B------:R-:W-:-:S04]  /*5a780*/  IMAD.WIDE.U32 R62, R7, R7, R62 ;  /* 0x00000007073e7225 */ /* 0x000fc800078e003e */
[----:B------:R-:W-:-:S04]  /*5a790*/  IMAD.WIDE.U32 R64, R8, R5, R64 ;  /* 0x0000000508407225 */ /* 0x000fc800078e0040 */
[----:B------:R-:W-:Y:S01]  /*5a7a0*/  IMAD.WIDE.U32 R58, R80, R71, R58 ;  /* 0x00000047503a7225 */ /* 0x000fe200078e003a */
[----:B------:R-:W-:-:S03]  /*5a7b0*/  IADD3 R66, P0, PT, R64, R63, RZ ;  /* 0x0000003f40427210 */ /* 0x000fc60007f1e0ff */
[----:B------:R-:W-:Y:S01]  /*5a7c0*/  IMAD.MOV.U32 R63, RZ, RZ, RZ ;  /* 0x000000ffff3f7224 */ /* 0x000fe200078e00ff */
[----:B------:R-:W-:Y:S01]  /*5a7d0*/  IADD3 R61, PT, PT, R43, R59, RZ ;  /* 0x0000003b2b3d7210 */ /* 0x000fe20007ffe0ff */
[----:B------:R-:W-:Y:S01]  /*5a7e0*/  IMAD.MOV.U32 R64, RZ, RZ, R65 ;  /* 0x000000ffff407224 */ /* 0x000fe200078e0041 */
[----:B------:R-:W-:Y:S01]  /*5a7f0*/  MOV R65, RZ ;  /* 0x000000ff00417202 */ /* 0x000fe20000000f00 */
[----:B------:R-:W-:-:S04]  /*5a800*/  IMAD.WIDE.U32 R62, R8, R6, R62 ;  /* 0x00000006083e7225 */ /* 0x000fc800078e003e */
[----:B------:R-:W-:Y:S01]  /*5a810*/  IMAD.X R67, RZ, RZ, RZ, P0 ;  /* 0x000000ffff437224 */ /* 0x000fe200000e06ff */
[----:B------:R-:W-:Y:S01]  /*5a820*/  IADD3 R60, P0, PT, R62, R61, RZ ;  /* 0x0000003d3e3c7210 */ /* 0x000fe20007f1e0ff */
[----:B------:R-:W-:Y:S02]  /*5a830*/  IMAD R81, R58, R41, RZ ;  /* 0x000000293a517224 */ /* 0x000fe400078e02ff */
[----:B------:R-:W-:Y:S02]  /*5a840*/  IMAD.MOV.U32 R59, RZ, RZ, RZ ;  /* 0x000000ffff3b7224 */ /* 0x000fe400078e00ff */
[----:B------:R-:W-:-:S04]  /*5a850*/  IMAD.WIDE.U32 R64, R8, R4, R64 ;  /* 0x0000000408407225 */ /* 0x000fc800078e0040 */
[----:B------:R-:W-:-:S04]  /*5a860*/  IMAD.WIDE.U32 R66, R7, R6, R66 ;  /* 0x0000000607427225 */ /* 0x000fc800078e0042 */
[----:B------:R-:W-:Y:S01]  /*5a870*/  IMAD.X R61, RZ, RZ, RZ, P0 ;  /* 0x000000ffff3d7224 */ /* 0x000fe200000e06ff */
[----:B------:R-:W-:Y:S01]  /*5a880*/  IADD3 R62, P0, PT, R64, R67, RZ ;  /* 0x00000043403e7210 */ /* 0x000fe20007f1e0ff */
[----:B------:R-:W-:Y:S01]  /*5a890*/  IMAD.HI.U32 R69, R81, R70, R58 ;  /* 0x0000004651457227 */ /* 0x000fe200078e003a */
[----:B------:R-:W-:Y:S02]  /*5a8a0*/  IADD3 R66, P1, PT, R66, R63, RZ ;  /* 0x0000003f42427210 */ /* 0x000fe40007f3e0ff */
[----:B------:R-:W-:Y:S01]  /*5a8b0*/  MOV R58, R65 ;  /* 0x00000041003a7202 */ /* 0x000fe20000000f00 */
[----:B------:R-:W-:Y:S01]  /*5a8c0*/  IMAD.WIDE.U32 R60, R80, R72, R60 ;  /* 0x00000048503c7225 */ /* 0x000fe200078e003c */
[----:B------:R-:W-:-:S03]  /*5a8d0*/  IADD3 R69, PT, PT, R42, R69, RZ ;  /* 0x000000452a457210 */ /* 0x000fc60007ffe0ff */
        /* <DEDUP_REMOVED lines=8> */
[----:B------:R-:W-:Y:S01]  /*5a960*/  IMAD.MOV.U32 R68, RZ, RZ, R66 ;  /* 0x000000ffff447224 */ /* 0x000fe200078e0042 */
[----:B------:R-:W-:Y:S01]  /*5a970*/  IADD3 R62, P1, PT, R62, R67, RZ ;  /* 0x000000433e3e7210 */ /* 0x000fe20007f3e0ff */
[----:B------:R-:W-:Y:S01]  /*5a980*/  IMAD.WIDE.U32 R64, R81, R71, R64 ;  /* 0x0000004751407225 */ /* 0x000fe200078e0040 */
[----:B------:R-:W-:Y:S02]  /*5a990*/  MOV R58, R59 ;  /* 0x0000003b003a7202 */ /* 0x000fe40000000f00 */
[----:B------:R-:W-:Y:S01]  /*5a9a0*/  IADD3.X R63, PT, PT, RZ, RZ, RZ, P1, !PT ;  /* 0x000000ffff3f7210 */ /* 0x000fe20000ffe4ff */
[----:B------:R-:W-:Y:S01]  /*5a9b0*/  IMAD.MOV.U32 R69, RZ, RZ, RZ ;  /* 0x000000ffff457224 */ /* 0x000fe200078e00ff */
[----:B------:R-:W-:Y:S01]  /*5a9c0*/  IADD3 R67, PT, PT, R43, R65, RZ ;  /* 0x000000412b437210 */ /* 0x000fe20007ffe0ff */
[----:B------:R-:W-:-:S02]  /*5a9d0*/  IMAD.IADD R79, R44, 0x1, R61 ;  /* 0x000000012c4f7824 */ /* 0x000fc400078e023d */
[----:B------:R-:W-:Y:S02]  /*5a9e0*/  IMAD.X R61, RZ, RZ, RZ, P0 ;  /* 0x000000ffff3d7224 */ /* 0x000fe400000e06ff */
[----:B------:R-:W-:-:S04]  /*5a9f0*/  IMAD.WIDE.U32 R68, R8, R5, R68 ;  /* 0x0000000508447225 */ /* 0x000fc800078e0044 */
[----:B------:R-:W-:Y:S02]  /*5aa00*/  IMAD R83, R64, R41, RZ ;  /* 0x0000002940537224 */ /* 0x000fe400078e02ff */
[----:B------:R-:W-:Y:S02]  /*5aa10*/  IMAD.MOV.U32 R65, RZ, RZ, RZ ;  /* 0x000000ffff417224 */ /* 0x000fe400078e00ff */
[----:B------:R-:W-:Y:S02]  /*5aa20*/  IMAD.MOV.U32 R59, RZ, RZ, RZ ;  /* 0x000000ffff3b7224 */ /* 0x000fe400078e00ff */
[----:B------:R-:W-:-:S04]  /*5aa30*/  IMAD.WIDE.U32 R62, R6, R6, R62 ;  /* 0x00000006063e7225 */ /* 0x000fc800078e003e */
[----:B------:R-:W-:-:S04]  /*5aa40*/  IMAD.WIDE.U32 R60, R7, R4, R60 ;  /* 0x00000004073c7225 */ /* 0x000fc800078e003c */
[----:B------:R-:W-:Y:S01]  /*5aa50*/  IMAD.HI.U32 R85, R83, R70, R64 ;  /* 0x0000004653557227 */ /* 0x000fe200078e0040 */
[----:B------:R-:W-:Y:S02]  /*5aa60*/  IADD3 R64, P3, PT, R68, R79, RZ ;  /* 0x0000004f44407210 */ /* 0x000fe40007f7e0ff */
[----:B------:R-:W-:Y:S01]  /*5aa70*/  IADD3 R60, P1, PT, R60, R63, RZ ;  /* 0x0000003f3c3c7210 */ /* 0x000fe20007f3e0ff */
[----:B------:R-:W-:-:S04]  /*5aa80*/  IMAD.WIDE.U32 R58, R8, R2, R58 ;  /* 0x00000002083a7225 */ /* 0x000fc800078e003a */
[----:B------:R-:W-:Y:S01]  /*5aa90*/  HFMA2 R63, -RZ, RZ, 0, 0 ;  /* 0x00000000ff3f7431 */ /* 0x000fe200000001ff */
[----:B------:R-:W-:Y:S01]  /*5aaa0*/  IADD3 R68, P2, PT, R62, R69, RZ ;  /* 0x000000453e447210 */ /* 0x000fe20007f5e0ff */
[----:B------:R-:W-:Y:S01]  /*5aab0*/  IMAD.X R65, RZ, RZ, RZ, P3 ;  /* 0x000000ffff417224 */ /* 0x000fe200018e06ff */
[----:B------:R-:W-:Y:S01]  /*5aac0*/  IADD3 R58, P0, PT, R58, R61, RZ ;  /* 0x0000003d3a3a7210 */ /* 0x000fe20007f1e0ff */
[----:B------:R-:W-:Y:S01]  /*5aad0*/  IMAD.MOV.U32 R62, RZ, RZ, R59 ;  /* 0x000000ffff3e7224 */ /* 0x000fe200078e003b */
[----:B------:R-:W-:Y:S01]  /*5aae0*/  IADD3.X R61, PT, PT, RZ, RZ, RZ, P1, !PT ;  /* 0x000000ffff3d7210 */ /* 0x000fe20000ffe4ff */
[----:B------:R-:W-:-:S04]  /*5aaf0*/  IMAD.WIDE.U32 R64, R80, R73, R64 ;  /* 0x0000004950407225 */ /* 0x000fc800078e0040 */
        /* <DEDUP_REMOVED lines=36> */
[----:B------:R-:W-:Y:S01]  /*5ad40*/  IMAD.X R69, RZ, RZ, RZ, P0 ;  /* 0x000000ffff457224 */ /* 0x000fe200000e06ff */
[----:B------:R-:W-:Y:S01]  /*5ad50*/  IADD3 R79, PT, PT, R46, R63, RZ ;  /* 0x0000003f2e4f7210 */ /* 0x000fe20007ffe0ff */
[----:B------:R-:W-:Y:S02]  /*5ad60*/  IMAD.X R65, RZ, RZ, RZ, P1 ;  /* 0x000000ffff417224 */ /* 0x000fe400008e06ff */
[----:B------:R-:W-:-:S04]  /*5ad70*/  IMAD.WIDE.U32 R58, R5, R5, R58 ;  /* 0x00000005053a7225 */ /* 0x000fc800078e003a */
[----:B------:R-:W-:-:S04]  /*5ad80*/  IMAD.WIDE.U32 R60, R7, R4, R60 ;  /* 0x00000004073c7225 */ /* 0x000fc800078e003c */
[----:B------:R-:W-:Y:S01]  /*5ad90*/  IMAD.IADD R85, R43, 0x1, R67 ;  /* 0x000000012b557824 */ /* 0x000fe200078e0243 */
[----:B------:R-:W-:Y:S01]  /*5ada0*/  MOV R67, RZ ;  /* 0x000000ff00437202 */ /* 0x000fe20000000f00 */
[----:B------:R-:W-:Y:S01]  /*5adb0*/  IMAD R82, R66, R41, RZ ;  /* 0x0000002942527224 */ /* 0x000fe200078e02ff */
[----:B------:R-:W-:Y:S01]  /*5adc0*/  IADD3 R58, P2, PT, R58, R61, RZ ;  /* 0x0000003d3a3a7210 */ /* 0x000fe20007f5e0ff */
[----:B------:R-:W-:-:S04]  /*5add0*/  IMAD.WIDE.U32 R68, R7, R0, R68 ;  /* 0x0000000007447225 */ /* 0x000fc800078e0044 */
[----:B------:R-:W-:-:S04]  /*5ade0*/  IMAD.WIDE.U32 R64, R6, R3, R64 ;  /* 0x0000000306407225 */ /* 0x000fc800078e0040 */
[----:B------:R-:W-:Y:S01]  /*5adf0*/  IMAD.X R63, RZ, RZ, RZ, P4 ;  /* 0x000000ffff3f7224 */ /* 0x000fe200020e06ff */
[----:B------:R-:W-:Y:S01]  /*5ae00*/  IADD3 R64, P1, PT, R64, R59, RZ ;  /* 0x0000003b40407210 */ /* 0x000fe20007f3e0ff */
[----:B------:R-:W-:Y:S01]  /*5ae10*/  IMAD.MOV.U32 R61, RZ, RZ, RZ ;  /* 0x000000ffff3d7224 */ /* 0x000fe200078e00ff */
[----:B------:R-:W-:Y:S01]  /*5ae20*/  IADD3.X R59, PT, PT, RZ, RZ, RZ, P2, !PT ;  /* 0x000000ffff3b7210 */ /* 0x000fe200017fe4ff */
        /* <DEDUP_REMOVED lines=23> */
[----:B------:R-:W-:Y:S01]  /*5afa0*/  IADD3 R85, PT, PT, R47, R63, RZ ;  /* 0x0000003f2f557210 */ /* 0x000fe20007ffe0ff */
[----:B------:R-:W-:-:S02]  /*5afb0*/  IMAD.X R59, RZ, RZ, RZ, P3 ;  /* 0x000000ffff3b7224 */ /* 0x000fc400018e06ff */
        /* <DEDUP_REMOVED lines=14> */
[----:B------:R-:W-:Y:S01]  /*5b0a0*/  IMAD.MOV.U32 R59, RZ, RZ, RZ ;  /* 0x000000ffff3b7224 */ /* 0x000fe200078e00ff */
        /* <DEDUP_REMOVED lines=21> */
[----:B------:R-:W-:Y:S01]  /*5b200*/  IMAD.WIDE.U32 R62, R83, R73, R62 ;  /* 0x00000049533e7225 */ /* 0x000fe200078e003e */
[----:B------:R-:W-:Y:S02]  /*5b210*/  IADD3 R85, PT, PT, R48, R61, RZ ;  /* 0x0000003d30557210 */ /* 0x000fe40007ffe0ff */
[----:B------:R-:W-:Y:S01]  /*5b220*/  IADD3.X R61, PT, PT, RZ, RZ, RZ, P4, !PT ;  /* 0x000000ffff3d7210 */ /* 0x000fe200027fe4ff */
[----:B------:R-:W-:Y:S02]  /*5b230*/  IMAD.X R65, RZ, RZ, RZ, P3 ;  /* 0x000000ffff417224 */ /* 0x000fe400018e06ff */
[----:B------:R-:W-:Y:S01]  /*5b240*/  IMAD.X R59, RZ, RZ, RZ, P0 ;  /* 0x000000ffff3b7224 */ /* 0x000fe200000e06ff */
[----:B------:R-:W-:Y:S01]  /*5b250*/  IADD3 R62, P0, PT, R97, R62, RZ ;  /* 0x0000003e613e7210 */ /* 0x000fe20007f1e0ff */
[----:B------:R-:W-:-:S02]  /*5b260*/  IMAD.X R69, RZ, RZ, RZ, P1 ;  /* 0x000000ffff457224 */ /* 0x000fc400008e06ff */
[----:B------:R-:W-:Y:S02]  /*5b270*/  IMAD R84, R78, R41, RZ ;  /* 0x000000294e547224 */ /* 0x000fe400078e02ff */
[----:B------:R-:W-:Y:S02]  /*5b280*/  IMAD.MOV.U32 R79, RZ, RZ, RZ ;  /* 0x000000ffff4f7224 */ /* 0x000fe400078e00ff */
[----:B------:R-:W-:-:S04]  /*5b290*/  IMAD.WIDE.U32 R66, R5, R3, R66 ;  /* 0x0000000305427225 */ /* 0x000fc800078e0042 */
[----:B------:R-:W-:-:S04]  /*5b2a0*/  IMAD.WIDE.U32 R64, R7, R2, R64 ;  /* 0x0000000207407225 */ /* 0x000fc800078e0040 */
[----:B------:R-:W-:Y:S01]  /*5b2b0*/  IMAD.WIDE.U32 R58, R5, R0, R58 ;  /* 0x00000000053a7225 */ /* 0x000fe200078e003a */
[----:B------:R-:W-:-:S03]  /*5b2c0*/  IADD3 R66, P3, PT, R66, R65, RZ ;  /* 0x0000004142427210 */ /* 0x000fc60007f7e0ff */
[----:B------:R-:W-:-:S04]  /*5b2d0*/  IMAD.WIDE.U32 R68, R4, R3, R68 ;  /* 0x0000000304447225 */ /* 0x000fc800078e0044 */
[----:B------:R-:W-:Y:S01]  /*5b2e0*/  IMAD.HI.U32 R115, R84, R70, R78 ;  /* 0x0000004654737227 */ /* 0x000fe200078e004e */
[----:B------:R-:W-:Y:S02]  /*5b2f0*/  IADD3 R78, P1, PT, R58, R69, RZ ;  /* 0x000000453a4e7210 */ /* 0x000fe40007f3e0ff */
[----:B------:R-:W-:Y:S01]  /*5b300*/  IADD3 R68, P2, PT, R68, R67, RZ ;  /* 0x0000004344447210 */ /* 0x000fe20007f5e0ff */
[----:B------:R-:W-:Y:S01]  /*5b310*/  IMAD.IADD R79, R45, 0x1, R63 ;  /* 0x000000012d4f7824 */ /* 0x000fe200078e023f */
[----:B------:R-:W-:Y:S01]  /*5b320*/  IADD3 R115, PT, PT, R42, R115, RZ ;  /* 0x000000732a737210 */ /* 0x000fe20007ffe0ff */
[----:B------:R-:W-:Y:S01]  /*5b330*/  IMAD.X R63, RZ, RZ, RZ, P0 ;  /* 0x000000ffff3f7224 */ /* 0x000fe200000e06ff */
[----:B------:R-:W-:Y:S01]  /*5b340*/  IADD3.X R69, PT, PT, RZ, RZ, RZ, P2, !PT ;  /* 0x000000ffff457210 */ /* 0x000fe200017fe4ff */
        /* <DEDUP_REMOVED lines=23> */
[----:B------:R-:W-:Y:S02]  /*5b4c0*/  IMAD.IADD R89, R43, 0x1, R59 ;  /* 0x000000012b597824 */ /* 0x000fe400078e023b */
[----:B------:R-:W-:Y:S01]  /*5b4d0*/  HFMA2 R59, -RZ, RZ, 0, 0 ;  /* 0x00000000ff3b7431 */ /* 0x000fe200000001ff */
[----:B------:R-:W-:Y:S01]  /*5b4e0*/  IADD3 R68, P4, PT, R68, R67, RZ ;  /* 0x0000004344447210 */ /* 0x000fe20007f9e0ff */
[----:B------:R-:W-:Y:S01]  /*5b4f0*/  IMAD.X R67, RZ, RZ, RZ, P5 ;  /* 0x000000ffff437224 */ /* 0x000fe200028e06ff */
[----:B------:R-:W-:Y:S01]  /*5b500*/  IADD3 R78, P2, PT, R78, R69, RZ ;  /* 0x000000454e4e7210 */ /* 0x000fe20007f5e0ff */
[----:B------:R-:W-:-:S04]  /*5b510*/  IMAD.WIDE.U32 R60, R83, R74, R60 ;  /* 0x0000004a533c7225 */ /* 0x000fc800078e003c */
[----:B------:R-:W-:Y:S01]  /*5b520*/  IMAD R80, R58, R41, RZ ;  /* 0x000000293a507224 */ /* 0x000fe200078e02ff */
[----:B------:R-:W-:Y:S01]  /*5b530*/  IADD3 R60, P5, PT, R97, R60, RZ ;  /* 0x0000003c613c7210 */ /* 0x000fe20007fbe0ff */
[----:B------:R-:W-:Y:S01]  /*5b540*/  IMAD.WIDE.U32 R66, R7, R0, R66 ;  /* 0x0000000007427225 */ /* 0x000fe200078e0042 */
[----:B------:R-:W-:Y:S02]  /*5b550*/  IADD3 R85, PT, PT, R46, R61, RZ ;  /* 0x0000003d2e557210 */ /* 0x000fe40007ffe0ff */
[----:B------:R-:W-:Y:S01]  /*5b560*/  IADD3.X R61, PT, PT, RZ, RZ, RZ, P5, !PT ;  /* 0x000000ffff3d7210 */ /* 0x000fe20002ffe4ff */
[----:B------:R-:W-:Y:S01]  /*5b570*/  IMAD.HI.U32 R97, R80, R70, R58 ;  /* 0x0000004650617227 */ /* 0x000fe200078e003a */
[----:B------:R-:W-:-:S03]  /*5b580*/  IADD3 R59, P1, PT, R66, R63, RZ ;  /* 0x0000003f423b7210 */ /* 0x000fc60007f3e0ff */
[----:B------:R-:W-:Y:S01]  /*5b590*/  IMAD.X R69, RZ, RZ, RZ, P4 ;  /* 0x000000ffff457224 */ /* 0x000fe200020e06ff */
[----:B------:R-:W-:Y:S01]  /*5b5a0*/  IADD3 R97, PT, PT, R42, R97, RZ ;  /* 0x000000612a617210 */ /* 0x000fe20007ffe0ff */
[----:B------:R-:W-:Y:S02]  /*5b5b0*/  IMAD.X R63, RZ, RZ, RZ, P0 ;  /* 0x000000ffff3f7224 */ /* 0x000fe400000e06ff */
[----:B------:R-:W-:Y:S02]  /*5b5c0*/  IMAD.X R79, RZ, RZ, RZ, P2 ;  /* 0x000000ffff4f7224 */ /* 0x000fe400010e06ff */
        /* <DEDUP_REMOVED lines=59> */
[----:B------:R-:W-:Y:S02]  /*5b980*/  IMAD.IADD R59, R46, 0x1, R59 ;  /* 0x000000012e3b7824 */ /* 0x000fe400078e023b */
[----:B------:R-:W-:-:S04]  /*5b990*/  IMAD.WIDE.U32 R60, R80, R71, R60 ;  /* 0x00000047503c7225 */ /* 0x000fc800078e003c */
[----:B------:R-:W-:Y:S01]  /*5b9a0*/  IMAD.X R63, RZ, RZ, RZ, P0 ;  /* 0x000000ffff3f7224 */ /* 0x000fe200000e06ff */
[----:B------:R-:W-:Y:S01]  /*5b9b0*/  IADD3 R85, PT, PT, R43, R61, RZ ;  /* 0x0000003d2b557210 */ /* 0x000fe20007ffe0ff */
[----:B------:R-:W-:-:S04]  /*5b9c0*/  IMAD.WIDE.U32 R68, R4, R0, R68 ;  /* 0x0000000004447225 */ /* 0x000fc800078e0044 */
[----:B------:R-:W-:Y:S01]  /*5b9d0*/  IMAD.X R79, RZ, RZ, RZ, P1 ;  /* 0x000000ffff4f7224 */ /* 0x000fe200008e06ff */
[----:B------:R-:W-:Y:S01]  /*5b9e0*/  IADD3 R62, P1, PT, R59, R62, RZ ;  /* 0x0000003e3b3e7210 */ /* 0x000fe20007f3e0ff */
[----:B------:R-:W-:Y:S01]  /*5b9f0*/  IMAD R88, R60, R41, RZ ;  /* 0x000000293c587224 */ /* 0x000fe200078e02ff */
[----:B------:R-:W-:Y:S01]  /*5ba00*/  IADD3 R63, P5, PT, R68, R63, RZ ;  /* 0x0000003f443f7210 */ /* 0x000fe20007fbe0ff */
[----:B------:R-:W-:Y:S02]  /*5ba10*/  IMAD.MOV.U32 R61, RZ, RZ, RZ ;  /* 0x000000ffff3d7224 */ /* 0x000fe400078e00ff */
[----:B------:R-:W-:Y:S01]  /*5ba20*/  IMAD.X R59, RZ, RZ, RZ, P4 ;  /* 0x000000ffff3b7224 */ /* 0x000fe200020e06ff */
[----:B------:R-:W-:Y:S01]  /*5ba30*/  IADD3 R96, P2, PT, R96, R63, RZ ;  /* 0x0000003f60607210 */ /* 0x000fe20007f5e0ff */
[----:B------:R-:W-:-:S04]  /*5ba40*/  IMAD.WIDE.U32 R78, R2, R2, R78 ;  /* 0x00000002024e7225 */ /* 0x000fc800078e004e */
        /* <DEDUP_REMOVED lines=11> */
[----:B------:R-:W-:-:S03]  /*5bb00*/  IADD3 R89, PT, PT, R42, R89, RZ ;  /* 0x000000592a597210 */ /* 0x000fc60007ffe0ff */
[----:B------:R-:W-:Y:S01]  /*5bb10*/  IMAD.X R61, RZ, RZ, RZ, P6 ;  /* 0x000000ffff3d7224 */ /* 0x000fe200030e06ff */
[----:B------:R-:W-:Y:S01]  /*5bb20*/  IADD3 R62, P5, PT, R79, R62, RZ ;  /* 0x0000003e4f3e7210 */ /* 0x000fe20007fbe0ff */
[----:B------:R-:W-:Y:S02]  /*5bb30*/  IMAD.X R69, RZ, RZ, RZ, P4 ;  /* 0x000000ffff457224 */ /* 0x000fe400020e06ff */
[----:B------:R-:W-:-:S04]  /*5bb40*/  IMAD.WIDE.U32 R60, R83, R77, R60 ;  /* 0x0000004d533c7225 */ /* 0x000fc800078e003c */
[----:B------:R-:W-:Y:S02]  /*5bb50*/  IMAD.IADD R79, R47, 0x1, R63 ;  /* 0x000000012f4f7824 */ /* 0x000fe400078e023f */
        /* <DEDUP_REMOVED lines=33> */
[----:B------:R-:W-:-:S03]  /*5bd70*/  IADD3 R59, PT, PT, R45, R59, RZ ;  /* 0x0000003b2d3b7210 */ /* 0x000fc60007ffe0ff */
[----:B------:R-:W-:Y:S01]  /*5bd80*/  IMAD.X R67, RZ, RZ, RZ, P3 ;  /* 0x000000ffff437224 */ /* 0x000fe200018e06ff */
[----:B------:R-:W-:Y:S01]  /*5bd90*/  IADD3 R58, P3, PT, R61, R58, RZ ;  /* 0x0000003a3d3a7210 */ /* 0x000fe20007f7e0ff */
[----:B------:R-:W-:Y:S01]  /*5bda0*/  IMAD R64, R60, R41, RZ ;  /* 0x000000293c407224 */ /* 0x000fe200078e02ff */
[----:B------:R-:W-:Y:S01]  /*5bdb0*/  IADD3 R62, P5, PT, R59, R62, RZ ;  /* 0x0000003e3b3e7210 */ /* 0x000fe20007fbe0ff */
[----:B------:R-:W-:Y:S01]  /*5bdc0*/  IMAD.MOV.U32 R61, RZ, RZ, RZ ;  /* 0x000000ffff3d7224 */ /* 0x000fe200078e00ff */
[----:B------:R-:W-:Y:S01]  /*5bdd0*/  IADD3.X R59, PT, PT, RZ, RZ, RZ, P3, !PT ;  /* 0x000000ffff3b7210 */ /* 0x000fe20001ffe4ff */
[----:B------:R-:W-:Y:S01]  /*5bde0*/  IMAD.WIDE.U32 R66, R82, R77, R66 ;  /* 0x0000004d52427225 */ /* 0x000fe200078e0042 */
[----:B------:R-:W-:-:S03]  /*5bdf0*/  IADD3.X R82, PT, PT, RZ, RZ, RZ, P2, !PT ;  /* 0x000000ffff527210 */ /* 0x000fc600017fe4ff */
[----:B------:R-:W-:Y:S02]  /*5be00*/  IMAD.IADD R63, R47, 0x1, R63 ;  /* 0x000000012f3f7824 */ /* 0x000fe400078e023f */
[----:B------:R-:W-:-:S03]  /*5be10*/  IMAD.HI.U32 R69, R64, R70, R60 ;  /* 0x0000004640457227 */ /* 0x000fc600078e003c */
[----:B------:R-:W-:Y:S01]  /*5be20*/  IADD3 R66, P3, PT, R63, R66, RZ ;  /* 0x000000423f427210 */ /* 0x000fe20007f7e0ff */
        /* <DEDUP_REMOVED lines=34> */
[----:B------:R-:W-:Y:S02]  /*5c050*/  IMAD.IADD R84, R49, 0x1, R67 ;  /* 0x0000000131547824 */ /* 0x000fe400078e0243 */
[----:B------:R-:W-:Y:S02]  /*5c060*/  IMAD.X R63, RZ, RZ, RZ, P1 ;  /* 0x000000ffff3f7224 */ /* 0x000fe400008e06ff */
[----:B------:R-:W-:Y:S01]  /*5c070*/  IMAD.WIDE.U32 R66, R64, R72, R58 ;  /* 0x0000004840427225 */ /* 0x000fe200078e003a */
[----:B------:R-:W-:-:S03]  /*5c080*/  IADD3 R81, P6, PT, R84, R81, RZ ;  /* 0x0000005154517210 */ /* 0x000fc60007fde0ff */
[----:B------:R-:W-:-:S04]  /*5c090*/  IMAD.WIDE.U32 R68, R2, R0, R68 ;  /* 0x0000000002447225 */ /* 0x000fc800078e0044 */
        /* <DEDUP_REMOVED lines=27> */
[----:B------:R-:W-:Y:S01]  /*5c250*/  IADD3.X R62, PT, PT, RZ, RZ, RZ, P6, !PT ;  /* 0x000000ffff3e7210 */ /* 0x000fe200037fe4ff */
[----:B------:R-:W-:Y:S01]  /*5c260*/  IMAD.WIDE.U32 R82, R64, R74, R82 ;  /* 0x0000004a40527225 */ /* 0x000fe200078e0052 */
[----:B------:R-:W-:Y:S02]  /*5c270*/  IADD3 R68, P6, PT, R65, R69, RZ ;  /* 0x0000004541447210 */ /* 0x000fe40007fde0ff */
[----:B------:R-:W-:Y:S01]  /*5c280*/  IADD3 R61, P4, PT, R62, R61, RZ ;  /* 0x0000003d3e3d7210 */ /* 0x000fe20007f9e0ff */
        /* <DEDUP_REMOVED lines=22> */
[----:B------:R-:W-:-:S03]  /*5c3f0*/  IMAD.X R61, RZ, RZ, RZ, P4 ;  /* 0x000000ffff3d7224 */ /* 0x000fc600020e06ff */
[----:B------:R-:W-:Y:S01]  /*5c400*/  IADD3 R78, P6, PT, R79, R62, RZ ;  /* 0x0000003e4f4e7210 */ /* 0x000fe20007fde0ff */
[----:B------:R-:W-:Y:S01]  /*5c410*/  IMAD.IADD R62, R49, 0x1, R63 ;  /* 0x00000001313e7824 */ /* 0x000fe200078e023f */
[----:B------:R-:W-:Y:S01]  /*5c420*/  IADD3 R58, P4, PT, R61, R58, RZ ;  /* 0x0000003a3d3a7210 */ /* 0x000fe20007f9e0ff */
[----:B------:R-:W-:Y:S01]  /*5c430*/  IMAD.MOV.U32 R63, RZ, RZ, R80 ;  /* 0x000000ffff3f7224 */ /* 0x000fe200078e0050 */
[----:B------:R-:W-:Y:S01]  /*5c440*/  IADD3.X R61, PT, PT, RZ, RZ, RZ, P5, !PT ;  /* 0x000000ffff3d7210 */ /* 0x000fe20002ffe4ff */
[----:B------:R-:W-:-:S03]  /*5c450*/  IMAD.X R79, RZ, RZ, RZ, P6 ;  /* 0x000000ffff4f7224 */ /* 0x000fc600030e06ff */
[----:B------:R-:W-:Y:S01]  /*5c460*/  IADD3 R61, P5, PT, R61, R58, RZ ;  /* 0x0000003a3d3d7210 */ /* 0x000fe20007fbe0ff */
[----:B------:R-:W-:Y:S01]  /*5c470*/  IMAD.WIDE.U32 R78, R64, R76, R78 ;  /* 0x0000004c404e7225 */ /* 0x000fe200078e004e */
[----:B------:R-:W-:Y:S02]  /*5c480*/  IADD3.X R58, PT, PT, RZ, RZ, RZ, P0, !PT ;  /* 0x000000ffff3a7210 */ /* 0x000fe400007fe4ff */
[----:B------:R-:W-:Y:S01]  /*5c490*/  IADD3 R69, P6, PT, R62, R61, RZ ;  /* 0x0000003d3e457210 */ /* 0x000fe20007fde0ff */
[----:B------:R-:W-:Y:S02]  /*5c4a0*/  IMAD.X R61, RZ, RZ, RZ, P2 ;  /* 0x000000ffff3d7224 */ /* 0x000fe400010e06ff */
[----:B------:R-:W-:Y:S02]  /*5c4b0*/  IMAD.IADD R68, R48, 0x1, R79 ;  /* 0x0000000130447824 */ /* 0x000fe400078e024f */
[----:B------:R-:W-:Y:S01]  /*5c4c0*/  IMAD.MOV.U32 R62, RZ, RZ, R82 ;  /* 0x000000ffff3e7224 */ /* 0x000fe200078e0052 */
[----:B------:R-:W-:Y:S01]  /*5c4d0*/  IADD3 R58, PT, PT, R61, R59, R58 ;  /* 0x0000003b3d3a7210 */ /* 0x000fe20007ffe03a */
[----:B------:R-:W-:Y:S01]  /*5c4e0*/  IMAD.X R61, RZ, RZ, RZ, P3 ;  /* 0x000000ffff3d7224 */ /* 0x000fe200018e06ff */
[----:B------:R-:W-:-:S02]  /*5c4f0*/  IADD3 R68, P0, PT, R68, R69, RZ ;  /* 0x0000004544447210 */ /* 0x000fc40007f1e0ff */
[----:B------:R-:W-:-:S03]  /*5c500*/  IADD3.X R59, PT, PT, RZ, RZ, RZ, P1, !PT ;  /* 0x000000ffff3b7210 */ /* 0x000fc60000ffe4ff */
[----:B------:R-:W-:Y:S01]  /*5c510*/  IMAD.X R69, RZ, RZ, RZ, P0 ;  /* 0x000000ffff457224 */ /* 0x000fe200000e06ff */
[----:B------:R-:W-:Y:S01]  /*5c520*/  IADD3 R58, PT, PT, R61, R58, R59 ;  /* 0x0000003a3d3a7210 */ /* 0x000fe20007ffe03b */
[----:B------:R-:W-:Y:S01]  /*5c530*/  IMAD.X R61, RZ, RZ, RZ, P5 ;  /* 0x000000ffff3d7224 */ /* 0x000fe200028e06ff */
[----:B------:R-:W-:Y:S01]  /*5c540*/  IADD3.X R59, PT, PT, RZ, RZ, RZ, P4, !PT ;  /* 0x000000ffff3b7210 */ /* 0x000fe200027fe4ff */
[----:B------:R-:W-:Y:S01]  /*5c550*/  IMAD.WIDE.U32 R68, R64, R77, R68 ;  /* 0x0000004d40447225 */ /* 0x000fe200078e0044 */
[----:B------:R-:W-:Y:S02]  /*5c560*/  MOV R64, R78 ;  /* 0x0000004e00407202 */ /* 0x000fe40000000f00 */
        /* <DEDUP_REMOVED lines=35> */
.L_x_555:
        /* <DEDUP_REMOVED lines=23> */
.L_x_556:
        /* <DEDUP_REMOVED lines=8> */
[----:B------:R-:W-:-:S02]  /*5c990*/  HFMA2 R135, -RZ, RZ, 0, 0 ;  /* 0x00000000ff877431 */ /* 0x000fc400000001ff */
        /* <DEDUP_REMOVED lines=25> */
[----:B------:R-:W-:Y:S02]  /*5cb30*/  IMAD.X R81, RZ, RZ, RZ, P0 ;  /* 0x000000ffff517224 */ /* 0x000fe400000e06ff */
[----:B------:R-:W-:-:S04]  /*5cb40*/  IMAD.WIDE.U32 R78, R128, R59, R78 ;  /* 0x0000003b804e7225 */ /* 0x000fc800078e004e */
[----:B------:R-:W-:Y:S01]  /*5cb50*/  IMAD.WIDE.U32 R80, R129, R61, R80 ;  /* 0x0000003d81507225 */ /* 0x000fe200078e0050 */
[----:B------:R-:W-:-:S03]  /*5cb60*/  IADD3 R78, P0, PT, R67, R78, RZ ;  /* 0x0000004e434e7210 */ /* 0x000fc60007f1e0ff */
        /* <DEDUP_REMOVED lines=20> */
[----:B------:R-:W-:Y:S02]  /*5ccb0*/  IMAD.MOV.U32 R69, RZ, RZ, RZ ;  /* 0x000000ffff457224 */ /* 0x000fe400078e00ff */
        /* <DEDUP_REMOVED lines=19> */
[----:B------:R-:W-:-:S04]  /*5cdf0*/  IMAD.WIDE.U32 R66, R129, R63, R66 ;  /* 0x0000003f81427225 */ /* 0x000fc800078e0042 */
[----:B------:R-:W-:Y:S01]  /*5ce00*/  IMAD.MOV.U32 R81, RZ, RZ, RZ ;  /* 0x000000ffff517224 */ /* 0x000fe200078e00ff */
[----:B------:R-:W-:Y:S01]  /*5ce10*/  IADD3 R66, P0, PT, R83, R66, RZ ;  /* 0x0000004253427210 */ /* 0x000fe20007f1e0ff */
[----:B------:R-:W-:Y:S01]  /*5ce20*/  IMAD.X R79, RZ, RZ, RZ, P1 ;  /* 0x000000ffff4f7224 */ /* 0x000fe200008e06ff */
        /* <DEDUP_REMOVED lines=16> */
[----:B------:R-:W-:Y:S02]  /*5cf30*/  IMAD.MOV.U32 R79, RZ, RZ, RZ ;  /* 0x000000ffff4f7224 */ /* 0x000fe400078e00ff */
[----:B------:R-:W-:-:S02]  /*5cf40*/  IMAD.IADD R97, R139, 0x1, R67 ;  /* 0x000000018b617824 */ /* 0x000fc400078e0243 */
[----:B------:R-:W-:-:S04]  /*5cf50*/  IMAD.WIDE.U32 R78, R126, R59, R78 ;  /* 0x0000003b7e4e7225 */ /* 0x000fc800078e004e */
[----:B------:R-:W-:Y:S01]  /*5cf60*/  IMAD.WIDE.U32 R68, R115, R72, R68 ;  /* 0x0000004873447225 */ /* 0x000fe200078e0044 */
[----:B------:R-:W-:-:S03]  /*5cf70*/  IADD3 R78, P2, PT, R89, R78, RZ ;  /* 0x0000004e594e7210 */ /* 0x000fc60007f5e0ff */
[----:B------:R-:W-:Y:S01]  /*5cf80*/  IMAD.X R67, RZ, RZ, RZ, P0 ;  /* 0x000000ffff437224 */ /* 0x000fe200000e06ff */
[----:B------:R-:W-:Y:S01]  /*5cf90*/  IADD3 R85, PT, PT, R44, R69, RZ ;  /* 0x000000452c557210 */ /* 0x000fe20007ffe0ff */
[----:B------:R-:W-:Y:S01]  /*5cfa0*/  IMAD.WIDE.U32 R80, R129, R64, R80 ;  /* 0x0000004081507225 */ /* 0x000fe200078e0050 */
[----:B------:R-:W-:-:S03]  /*5cfb0*/  IADD3 R68, P3, PT, R83, R68, RZ ;  /* 0x0000004453447210 */ /* 0x000fc60007f7e0ff */
[----:B------:R-:W-:Y:S01]  /*5cfc0*/  IMAD.MOV.U32 R89, RZ, RZ, RZ ;  /* 0x000000ffff597224 */ /* 0x000fe200078e00ff */
[----:B------:R-:W-:Y:S01]  /*5cfd0*/  IADD3 R80, P0, PT, R97, R80, RZ ;  /* 0x0000005061507210 */ /* 0x000fe20007f1e0ff */
[----:B------:R-:W-:-:S04]  /*5cfe0*/  IMAD.WIDE.U32 R66, R127, R61, R66 ;  /* 0x0000003d7f427225 */ /* 0x000fc800078e0042 */
[----:B------:R-:W-:Y:S01]  /*5cff0*/  IMAD.IADD R69, R137, 0x1, R79 ;  /* 0x0000000189457824 */ /* 0x000fe200078e024f */
[----:B------:R-:W-:Y:S01]  /*5d000*/  IADD3.X R79, PT, PT, RZ, RZ, RZ, P2, !PT ;  /* 0x000000ffff4f7210 */ /* 0x000fe200017fe4ff */
[----:B------:R-:W-:Y:S01]  /*5d010*/  IMAD.IADD R83, R138, 0x1, R81 ;  /* 0x000000018a537824 */ /* 0x000fe200078e0251 */
[----:B------:R-:W-:Y:S01]  /*5d020*/  IADD3.X R81, PT, PT, RZ, RZ, RZ, P0, !PT ;  /* 0x000000ffff517210 */ /* 0x000fe200007fe4ff */
[----:B------:R-:W-:Y:S01]  /*5d030*/  IMAD.WIDE.U32 R88, R58, R130, R88 ;  /* 0x000000823a587225 */ /* 0x000fe200078e0058 */
[----:B------:R-:W-:-:S03]  /*5d040*/  IADD3 R66, P1, PT, R69, R66, RZ ;  /* 0x0000004245427210 */ /* 0x000fc60007f3e0ff */
[----:B------:R-:W-:Y:S01]  /*5d050*/  IMAD.X R69, RZ, RZ, RZ, P3 ;  /* 0x000000ffff457224 */ /* 0x000fe200018e06ff */
[----:B------:R-:W-:Y:S01]  /*5d060*/  IADD3 R82, P0, PT, R88, R83, RZ ;  /* 0x0000005358527210 */ /* 0x000fe20007f1e0ff */
[----:B------:R-:W-:-:S03]  /*5d070*/  IMAD.WIDE.U32 R80, R128, R63, R80 ;  /* 0x0000003f80507225 */ /* 0x000fc600078e0050 */
[----:B------:R-:W-:Y:S01]  /*5d080*/  IADD3.X R83, PT, PT, RZ, RZ, RZ, P0, !PT ;  /* 0x000000ffff537210 */ /* 0x000fe200007fe4ff */
[----:B------:R-:W-:-:S04]  /*5d090*/  IMAD.WIDE.U32 R68, R96, R71, R68 ;  /* 0x0000004760447225 */ /* 0x000fc800078e0044 */
[----:B------:R-:W-:Y:S02]  /*5d0a0*/  IMAD.IADD R67, R136, 0x1, R67 ;  /* 0x0000000188437824 */ /* 0x000fe400078e0243 */
[----:B------:R-:W-:-:S03]  /*5d0b0*/  IMAD.WIDE.U32 R78, R84, R74, R78 ;  /* 0x0000004a544e7225 */ /* 0x000fc600078e004e */
[----:B------:R-:W-:Y:S01]  /*5d0c0*/  IADD3 R80, P2, PT, R67, R80, RZ ;  /* 0x0000005043507210 */ /* 0x000fe20007f5e0ff */
[----:B------:R-:W-:Y:S01]  /*5d0d0*/  IMAD.IADD R117, R43, 0x1, R69 ;  /* 0x000000012b757824 */ /* 0x000fe200078e0245 */
[----:B------:R-:W-:Y:S01]  /*5d0e0*/  MOV R69, RZ ;  /* 0x000000ff00457202 */ /* 0x000fe20000000f00 */
        /* <DEDUP_REMOVED lines=8> */
[----:B------:R-:W-:Y:S01]  /*5d170*/  IMAD.WIDE.U32 R66, R126, R60, R66 ;  /* 0x0000003c7e427225 */ /* 0x000fe200078e0042 */
[----:B------:R-:W-:-:S03]  /*5d180*/  IADD3.X R69, PT, PT, RZ, RZ, RZ, P1, !PT ;  /* 0x000000ffff457210 */ /* 0x000fc60000ffe4ff */
[----:B------:R-:W-:-:S04]  /*5d190*/  IMAD.WIDE.U32 R80, R127, R62, R80 ;  /* 0x0000003e7f507225 */ /* 0x000fc800078e0050 */
[----:B------:R-:W-:Y:S02]  /*5d1a0*/  IMAD.IADD R67, R143, 0x1, R67 ;  /* 0x000000018f437824 */ /* 0x000fe400078e0243 */
[----:B------:R-:W-:Y:S02]  /*5d1b0*/  IMAD.IADD R83, R135, 0x1, R83 ;  /* 0x0000000187537824 */ /* 0x000fe400078e0253 */
[----:B------:R-:W-:Y:S01]  /*5d1c0*/  IMAD.IADD R119, R46, 0x1, R79 ;  /* 0x000000012e777824 */ /* 0x000fe200078e024f */
[----:B------:R-:W-:Y:S01]  /*5d1d0*/  IADD3 R80, P1, PT, R67, R80, RZ ;  /* 0x0000005043507210 */ /* 0x000fe20007f3e0ff */
[----:B------:R-:W-:Y:S02]  /*5d1e0*/  IMAD.X R79, RZ, RZ, RZ, P3 ;  /* 0x000000ffff4f7224 */ /* 0x000fe400018e06ff */
[----:B------:R-:W-:Y:S01]  /*5d1f0*/  HFMA2 R67, -RZ, RZ, 0, 0 ;  /* 0x00000000ff437431 */ /* 0x000fe200000001ff */
[----:B------:R-:W-:Y:S01]  /*5d200*/  IADD3 R88, P0, PT, R89, R83, RZ ;  /* 0x0000005359587210 */ /* 0x000fe20007f1e0ff */
[----:B------:R-:W-:-:S02]  /*5d210*/  IMAD.IADD R89, R139, 0x1, R81 ;  /* 0x000000018b597824 */ /* 0x000fc400078e0251 */
[----:B------:R-:W-:-:S04]  /*5d220*/  IMAD.WIDE.U32 R82, R115, R73, R78 ;  /* 0x0000004973527225 */ /* 0x000fc800078e004e */
        /* <DEDUP_REMOVED lines=19> */
[----:B------:R-:W-:Y:S02]  /*5d360*/  IMAD.X R81, RZ, RZ, RZ, P0 ;  /* 0x000000ffff517224 */ /* 0x000fe400000e06ff */
[----:B------:R-:W-:-:S04]  /*5d370*/  IMAD.WIDE.U32 R78, R127, R63, R78 ;  /* 0x0000003f7f4e7225 */ /* 0x000fc800078e004e */
[----:B------:R-:W-:Y:S01]  /*5d380*/  IMAD.WIDE.U32 R66, R84, R75, R66 ;  /* 0x0000004b54427225 */ /* 0x000fe200078e0042 */
[----:B------:R-:W-:Y:S02]  /*5d390*/  IADD3 R78, P0, PT, R117, R78, RZ ;  /* 0x0000004e754e7210 */ /* 0x000fe40007f1e0ff */
[----:B------:R-:W-:Y:S01]  /*5d3a0*/  IADD3 R79, PT, PT, R141, R79, RZ ;  /* 0x0000004f8d4f7210 */ /* 0x000fe20007ffe0ff */
        /* <DEDUP_REMOVED lines=10> */
[----:B------:R-:W-:Y:S01]  /*5d450*/  IMAD.IADD R85, R44, 0x1, R69 ;  /* 0x000000012c557824 */ /* 0x000fe200078e0245 */
[----:B------:R-:W-:Y:S01]  /*5d460*/  IADD3 R81, PT, PT, R143, R83, RZ ;  /* 0x000000538f517210 */ /* 0x000fe20007ffe0ff */
[----:B------:R-:W-:-:S04]  /*5d470*/  IMAD.WIDE.U32 R78, R126, R62, R78 ;  /* 0x0000003e7e4e7225 */ /* 0x000fc800078e004e */
[----:B------:R-:W-:Y:S02]  /*5d480*/  IMAD.X R69, RZ, RZ, RZ, P4 ;  /* 0x000000ffff457224 */ /* 0x000fe400020e06ff */
[----:B------:R-:W-:Y:S02]  /*5d490*/  IMAD.IADD R117, R47, 0x1, R67 ;  /* 0x000000012f757824 */ /* 0x000fe400078e0243 */
[----:B------:R-:W-:Y:S01]  /*5d4a0*/  IMAD.X R67, RZ, RZ, RZ, P3 ;  /* 0x000000ffff437224 */ /* 0x000fe200018e06ff */
[----:B------:R-:W-:Y:S01]  /*5d4b0*/  IADD3 R78, P3, PT, R81, R78, RZ ;  /* 0x0000004e514e7210 */ /* 0x000fe20007f7e0ff */
[----:B------:R-:W-:Y:S01]  /*5d4c0*/  IMAD.WIDE.U32 R68, R97, R71, R68 ;  /* 0x0000004761447225 */ /* 0x000fe200078e0044 */
[----:B------:R-:W-:-:S03]  /*5d4d0*/  IADD3.X R81, PT, PT, RZ, RZ, RZ, P1, !PT ;  /* 0x000000ffff517210 */ /* 0x000fc60000ffe4ff */
[----:B------:R-:W-:-:S04]  /*5d4e0*/  IMAD.WIDE.U32 R66, R115, R74, R66 ;  /* 0x0000004a73427225 */ /* 0x000fc800078e0042 */
[----:B------:R-:W-:Y:S01]  /*5d4f0*/  IMAD.IADD R121, R43, 0x1, R69 ;  /* 0x000000012b797824 */ /* 0x000fe200078e0245 */
[----:B------:R-:W-:Y:S01]  /*5d500*/  MOV R69, RZ ;  /* 0x000000ff00457202 */ /* 0x000fe20000000f00 */
[----:B------:R-:W-:Y:S01]  /*5d510*/  IMAD R116, R68, R41, RZ ;  /* 0x0000002944747224 */ /* 0x000fe200078e02ff */
[----:B------:R-:W-:Y:S01]  /*5d520*/  IADD3 R66, P1, PT, R85, R66, RZ ;  /* 0x0000004255427210 */ /* 0x000fe20007f3e0ff */
[----:B------:R-:W-:-:S04]  /*5d530*/  IMAD.WIDE.U32 R80, R127, R64, R80 ;  /* 0x000000407f507225 */ /* 0x000fc800078e0050 */
[----:B------:R-:W-:Y:S01]  /*5d540*/  IMAD.X R89, RZ, RZ, RZ, P0 ;  /* 0x000000ffff597224 */ /* 0x000fe200000e06ff */
[----:B------:R-:W-:Y:S01]  /*5d550*/  IADD3 R81, PT, PT, R138, R81, RZ ;  /* 0x000000518a517210 */ /* 0x000fe20007ffe0ff */
[----:B------:R-:W-:Y:S02]  /*5d560*/  IMAD.IADD R79, R139, 0x1, R79 ;  /* 0x000000018b4f7824 */ /* 0x000fe400078e024f */
[----:B------:R-:W-:-:S03]  /*5d570*/  IMAD.HI.U32 R85, R116, R70, R68 ;  /* 0x0000004674557227 */ /* 0x000fc600078e0044 */
[----:B------:R-:W-:Y:S01]  /*5d580*/  IADD3 R80, P2, PT, R79, R80, RZ ;  /* 0x000000504f507210 */ /* 0x000fe20007f5e0ff */
[----:B------:R-:W-:-:S04]  /*5d590*/  IMAD.WIDE.U32 R88, R58, R128, R88 ;  /* 0x000000803a587225 */ /* 0x000fc800078e0058 */
[----:B------:R-:W-:Y:S02]  /*5d5a0*/  IMAD.IADD R119, R46, 0x1, R67 ;  /* 0x000000012e777824 */ /* 0x000fe400078e0243 */
        /* <DEDUP_REMOVED lines=8> */
[----:B------:R-:W-:Y:S02]  /*5d630*/  IMAD.X R81, RZ, RZ, RZ, P2 ;  /* 0x000000ffff517224 */ /* 0x000fe400010e06ff */
[----:B------:R-:W-:-:S04]  /*5d640*/  IMAD.WIDE.U32 R78, R125, R61, R78 ;  /* 0x0000003d7d4e7225 */ /* 0x000fc800078e004e */
[----:B------:R-:W-:Y:S01]  /*5d650*/  IMAD.X R83, RZ, RZ, RZ, P0 ;  /* 0x000000ffff537224 */ /* 0x000fe200000e06ff */
[----:B------:R-:W-:Y:S01]  /*5d660*/  IADD3 R66, P0, PT, R121, R66, RZ ;  /* 0x0000004279427210 */ /* 0x000fe20007f1e0ff */
[----:B------:R-:W-:Y:S01]  /*5d670*/  IMAD.WIDE.U32 R80, R126, R63, R80 ;  /* 0x0000003f7e507225 */ /* 0x000fe200078e0050 */
[----:B------:R-:W-:Y:S02]  /*5d680*/  IADD3 R78, P1, PT, R69, R78, RZ ;  /* 0x0000004e454e7210 */ /* 0x000fe40007f3e0ff */
        /* <DEDUP_REMOVED lines=15> */
[----:B------:R-:W-:Y:S02]  /*5d780*/  IADD3 R68, P4, PT, R119, R68, RZ ;  /* 0x0000004477447210 */ /* 0x000fe40007f9e0ff */
[----:B------:R-:W-:Y:S01]  /*5d790*/  IADD3 R119, PT, PT, R48, R69, RZ ;  /* 0x0000004530777210 */ /* 0x000fe20007ffe0ff */
[----:B------:R-:W-:Y:S02]  /*5d7a0*/  IMAD.IADD R85, R44, 0x1, R67 ;  /* 0x000000012c557824 */ /* 0x000fe400078e0243 */
        /* <DEDUP_REMOVED lines=31> */
[----:B------:R-:W-:-:S03]  /*5d9a0*/  IADD3.X R85, PT, PT, RZ, RZ, RZ, P0, !PT ;  /* 0x000000ffff557210 */ /* 0x000fc600007fe4ff */
        /* <DEDUP_REMOVED lines=11> */
[----:B------:R-:W-:Y:S01]  /*5da60*/  IMAD.WIDE.U32 R84, R126, R65, R84 ;  /* 0x000000417e547225 */ /* 0x000fe200078e0054 */
[----:B------:R-:W-:-:S03]  /*5da70*/  IADD3.X R67, PT, PT, RZ, RZ, RZ, P3, !PT ;  /* 0x000000ffff437210 */ /* 0x000fc60001ffe4ff */
[----:B------:R-:W-:Y:S01]  /*5da80*/  IMAD.X R81, RZ, RZ, RZ, P4 ;  /* 0x000000ffff517224 */ /* 0x000fe200020e06ff */
[----:B------:R-:W-:Y:S01]  /*5da90*/  IADD3 R84, P2, PT, R83, R84, RZ ;  /* 0x0000005453547210 */ /* 0x000fe20007f5e0ff */
[----:B------:R-:W-:Y:S01]  /*5daa0*/  IMAD.WIDE.U32 R68, R97, R73, R68 ;  /* 0x0000004961447225 */ /* 0x000fe200078e0044 */
[----:B------:R-:W-:-:S03]  /*5dab0*/  IADD3 R78, P4, PT, R119, R78, RZ ;  /* 0x0000004e774e7210 */ /* 0x000fc60007f9e0ff */
[----:B------:R-:W-:Y:S01]  /*5dac0*/  IMAD.WIDE.U32 R80, R123, R60, R80 ;  /* 0x0000003c7b507225 */ /* 0x000fe200078e0050 */
[----:B------:R-:W-:-:S03]  /*5dad0*/  IADD3 R119, PT, PT, R45, R69, RZ ;  /* 0x000000452d777210 */ /* 0x000fc60007ffe0ff */
[----:B------:R-:W-:Y:S02]  /*5dae0*/  IMAD.IADD R79, R49, 0x1, R79 ;  /* 0x00000001314f7824 */ /* 0x000fe400078e024f */
        /* <DEDUP_REMOVED lines=16> */
[----:B------:R-:W-:Y:S02]  /*5dbf0*/  IADD3 R78, P4, PT, R121, R78, RZ ;  /* 0x0000004e794e7210 */ /* 0x000fe40007f9e0ff */
[----:B------:R-:W-:Y:S01]  /*5dc00*/  IADD3 R79, PT, PT, R48, R79, RZ ;  /* 0x0000004f304f7210 */ /* 0x000fe20007ffe0ff */
[----:B------:R-:W-:Y:S02]  /*5dc10*/  IMAD.X R67, RZ, RZ, RZ, P3 ;  /* 0x000000ffff437224 */ /* 0x000fe400018e06ff */
[----:B------:R-:W-:Y:S01]  /*5dc20*/  IMAD.IADD R121, R138, 0x1, R85 ;  /* 0x000000018a797824 */ /* 0x000fe200078e0255 */
        /* <DEDUP_REMOVED lines=23> */
[----:B------:R-:W-:Y:S01]  /*5dda0*/  IADD3 R119, PT, PT, R49, R83, RZ ;  /* 0x0000005331777210 */ /* 0x000fe20007ffe0ff */
[----:B------:R-:W-:-:S03]  /*5ddb0*/  IMAD.WIDE.U32 R66, R125, R65, R66 ;  /* 0x000000417d427225 */ /* 0x000fc600078e0042 */
[----:B------:R-:W-:Y:S01]  /*5ddc0*/  IADD3 R119, P1, PT, R119, R84, RZ ;  /* 0x0000005477777210 */ /* 0x000fe20007f3e0ff */
[----:B------:R-:W-:Y:S02]  /*5ddd0*/  IMAD.IADD R117, R43, 0x1, R69 ;  /* 0x000000012b757824 */ /* 0x000fe400078e0245 */
[----:B------:R-:W-:Y:S02]  /*5dde0*/  HFMA2 R69, -RZ, RZ, 0, 0 ;  /* 0x00000000ff457431 */ /* 0x000fe400000001ff */
[----:B------:R-:W-:Y:S02]  /*5ddf0*/  IMAD.IADD R81, R141, 0x1, R81 ;  /* 0x000000018d517824 */ /* 0x000fe400078e0251 */
[----:B------:R-:W-:Y:S02]  /*5de00*/  IMAD.X R79, RZ, RZ, RZ, P0 ;  /* 0x000000ffff4f7224 */ /* 0x000fe400000e06ff */
[----:B------:R-:W-:Y:S01]  /*5de10*/  IMAD.IADD R67, R135, 0x1, R67 ;  /* 0x0000000187437824 */ /* 0x000fe200078e0243 */
[----:B------:R-:W-:Y:S01]  /*5de20*/  IADD3 R66, P6, PT, R81, R66, RZ ;  /* 0x0000004251427210 */ /* 0x000fe20007fde0ff */
[----:B------:R-:W-:-:S03]  /*5de30*/  IMAD.WIDE.U32 R78, R97, R74, R78 ;  /* 0x0000004a614e7225 */ /* 0x000fc600078e004e */
[----:B------:R-:W-:Y:S01]  /*5de40*/  IADD3 R88, P0, PT, R89, R67, RZ ;  /* 0x0000004359587210 */ /* 0x000fe20007f1e0ff */
[----:B------:R-:W-:Y:S01]  /*5de50*/  IMAD.X R83, RZ, RZ, RZ, P3 ;  /* 0x000000ffff537224 */ /* 0x000fe200018e06ff */
[----:B------:R-:W-:Y:S01]  /*5de60*/  IADD3 R78, P5, PT, R85, R78, RZ ;  /* 0x0000004e554e7210 */ /* 0x000fe20007fbe0ff */
[----:B------:R-:W-:Y:S01]  /*5de70*/  IMAD R115, R68, R41, RZ ;  /* 0x0000002944737224 */ /* 0x000fe200078e02ff */
[----:B------:R-:W-:Y:S01]  /*5de80*/  IADD3.X R67, PT, PT, RZ, RZ, RZ, P6, !PT ;  /* 0x000000ffff437210 */ /* 0x000fe200037fe4ff */
[----:B------:R-:W-:Y:S01]  /*5de90*/  IMAD.X R81, RZ, RZ, RZ, P4 ;  /* 0x000000ffff517224 */ /* 0x000fe200020e06ff */
[----:B------:R-:W-:Y:S01]  /*5dea0*/  IADD3 R89, PT, PT, R46, R79, RZ ;  /* 0x0000004f2e597210 */ /* 0x000fe20007ffe0ff */
[----:B------:R-:W-:-:S04]  /*5deb0*/  IMAD.WIDE.U32 R82, R96, R76, R82 ;  /* 0x0000004c60527225 */ /* 0x000fc800078e0052 */
[----:B------:R-:W-:Y:S01]  /*5dec0*/  IMAD.HI.U32 R85, R115, R70, R68 ;  /* 0x0000004673557227 */ /* 0x000fe200078e0044 */
[----:B------:R-:W-:Y:S02]  /*5ded0*/  IADD3 R68, P3, PT, R89, R82, RZ ;  /* 0x0000005259447210 */ /* 0x000fe40007f7e0ff */
[----:B------:R-:W-:Y:S01]  /*5dee0*/  IADD3.X R89, PT, PT, RZ, RZ, RZ, P0, !PT ;  /* 0x000000ffff597210 */ /* 0x000fe200007fe4ff */
[----:B------:R-:W-:-:S04]  /*5def0*/  IMAD.WIDE.U32 R80, R123, R62, R80 ;  /* 0x0000003e7b507225 */ /* 0x000fc800078e0050 */
[----:B------:R-:W-:Y:S02]  /*5df00*/  IMAD.X R69, RZ, RZ, RZ, P2 ;  /* 0x000000ffff457224 */ /* 0x000fe400010e06ff */
[----:B------:R-:W-:Y:S02]  /*5df10*/  IMAD.IADD R81, R139, 0x1, R81 ;  /* 0x000000018b517824 */ /* 0x000fe400078e0251 */
        /* <DEDUP_REMOVED lines=14> */
[----:B------:R-:W-:Y:S01]  /*5e000*/  IMAD.WIDE.U32 R78, R116, R73, R78 ;  /* 0x00000049744e7225 */ /* 0x000fe200078e004e */
[----:B------:R-:W-:-:S03]  /*5e010*/  IADD3.X R83, PT, PT, RZ, RZ, RZ, P3, !PT ;  /* 0x000000ffff537210 */ /* 0x000fc60001ffe4ff */
[----:B------:R-:W-:Y:S01]  /*5e020*/  IMAD.WIDE.U32 R66, R123, R63, R66 ;  /* 0x0000003f7b427225 */ /* 0x000fe200078e0042 */
[----:B------:R-:W-:-:S03]  /*5e030*/  IADD3 R78, P0, PT, R117, R78, RZ ;  /* 0x0000004e754e7210 */ /* 0x000fc60007f1e0ff */
[----:B------:R-:W-:Y:S02]  /*5e040*/  IMAD.X R119, RZ, RZ, RZ, P2 ;  /* 0x000000ffff777224 */ /* 0x000fe400010e06ff */
[----:B------:R-:W-:-:S03]  /*5e050*/  IMAD.WIDE.U32 R80, R96, R77, R80 ;  /* 0x0000004d60507225 */ /* 0x000fc600078e0050 */
[----:B------:R-:W-:Y:S01]  /*5e060*/  IADD3 R119, P5, PT, R119, R66, RZ ;  /* 0x0000004277777210 */ /* 0x000fe20007fbe0ff */
[----:B------:R-:W-:Y:S01]  /*5e070*/  IMAD.IADD R79, R45, 0x1, R79 ;  /* 0x000000012d4f7824 */ /* 0x000fe200078e024f */
[----:B------:R-:W-:Y:S01]  /*5e080*/  IADD3 R117, PT, PT, R49, R81, RZ ;  /* 0x0000005131757210 */ /* 0x000fe20007ffe0ff */
        /* <DEDUP_REMOVED lines=22> */
[----:B------:R-:W-:Y:S02]  /*5e1f0*/  IMAD.IADD R79, R44, 0x1, R79 ;  /* 0x000000012c4f7824 */ /* 0x000fe400078e024f */
[----:B------:R-:W-:Y:S01]  /*5e200*/  IMAD.WIDE.U32 R82, R97, R76, R82 ;  /* 0x0000004c61527225 */ /* 0x000fe200078e0052 */
[----:B------:R-:W-:Y:S02]  /*5e210*/  IADD3.X R120, PT, PT, RZ, RZ, RZ, P1, !PT ;  /* 0x000000ffff787210 */ /* 0x000fe40000ffe4ff */
[----:B------:R-:W-:Y:S01]  /*5e220*/  IADD3 R68, P2, PT, R79, R68, RZ ;  /* 0x000000444f447210 */ /* 0x000fe20007f5e0ff */
[----:B------:R-:W-:Y:S02]  /*5e230*/  IMAD.IADD R69, R46, 0x1, R69 ;  /* 0x000000012e457824 */ /* 0x000fe400078e0245 */
[----:B------:R-:W-:Y:S02]  /*5e240*/  IMAD.X R89, RZ, RZ, RZ, P5 ;  /* 0x000000ffff597224 */ /* 0x000fe400028e06ff */
[----:B------:R-:W-:Y:S01]  /*5e250*/  IMAD.WIDE.U32 R84, R123, R64, R80 ;  /* 0x000000407b547225 */ /* 0x000fe200078e0050 */
[----:B------:R-:W-:-:S02]  /*5e260*/  IADD3 R80, P5, PT, R69, R82, RZ ;  /* 0x0000005245507210 */ /* 0x000fc40007fbe0ff */
        /* <DEDUP_REMOVED lines=26> */
[----:B------:R-:W-:-:S04]  /*5e410*/  IMAD.WIDE.U32 R68, R115, R72, R68 ;  /* 0x0000004873447225 */ /* 0x000fc800078e0044 */
[----:B------:R-:W-:Y:S02]  /*5e420*/  IMAD.X R83, RZ, RZ, RZ, P4 ;  /* 0x000000ffff537224 */ /* 0x000fe400020e06ff */
[----:B------:R-:W-:Y:S01]  /*5e430*/  IMAD.HI.U32 R89, R118, R70, R78 ;  /* 0x0000004676597227 */ /* 0x000fe200078e004e */
[----:B------:R-:W-:-:S03]  /*5e440*/  IADD3 R79, P1, PT, R88, R67, RZ ;  /* 0x00000043584f7210 */ /* 0x000fc60007f3e0ff */
[----:B------:R-:W-:Y:S01]  /*5e450*/  IMAD.WIDE.U32 R80, R114, R74, R80 ;  /* 0x0000004a72507225 */ /* 0x000fe200078e0050 */
[----:B------:R-:W-:Y:S02]  /*5e460*/  IADD3 R89, PT, PT, R42, R89, RZ ;  /* 0x000000592a597210 */ /* 0x000fe40007ffe0ff */
[----:B------:R-:W-:Y:S01]  /*5e470*/  IADD3.X R85, PT, PT, RZ, RZ, RZ, P1, !PT ;  /* 0x000000ffff557210 */ /* 0x000fe20000ffe4ff */
[----:B------:R-:W-:Y:S01]  /*5e480*/  IMAD.IADD R69, R44, 0x1, R69 ;  /* 0x000000012c457824 */ /* 0x000fe200078e0245 */
[----:B------:R-:W-:Y:S01]  /*5e490*/  IADD3 R88, P6, PT, R89, R68, RZ ;  /* 0x0000004459587210 */ /* 0x000fe20007fde0ff */
        /* <DEDUP_REMOVED lines=18> */
[----:B------:R-:W-:Y:S01]  /*5e5c0*/  IMAD.WIDE.U32 R68, R114, R75, R68 ;  /* 0x0000004b72447225 */ /* 0x000fe200078e0044 */
[----:B------:R-:W-:-:S03]  /*5e5d0*/  IADD3 R66, PT, PT, R49, R117, RZ ;  /* 0x0000007531427210 */ /* 0x000fc60007ffe0ff */
        /* <DEDUP_REMOVED lines=49> */
[----:B------:R-:W-:-:S04]  /*5e8f0*/  IMAD.WIDE.U32 R78, R115, R76, R66 ;  /* 0x0000004c734e7225 */ /* 0x000fc800078e0042 */
[----:B------:R-:W-:Y:S02]  /*5e900*/  IMAD.IADD R81, R46, 0x1, R83 ;  /* 0x000000012e517824 */ /* 0x000fe400078e0253 */
[----:B------:R-:W-:-:S03]  /*5e910*/  IMAD.WIDE.U32 R66, R58, R123, R68 ;  /* 0x0000007b3a427225 */ /* 0x000fc600078e0044 */
[----:B------:R-:W-:Y:S01]  /*5e920*/  IADD3 R78, P6, PT, R81, R78, RZ ;  /* 0x0000004e514e7210 */ /* 0x000fe20007fde0ff */
[----:B------:R-:W-:Y:S02]  /*5e930*/  IMAD.IADD R79, R48, 0x1, R79 ;  /* 0x00000001304f7824 */ /* 0x000fe400078e024f */
[----:B------:R-:W-:Y:S01]  /*5e940*/  IMAD.X R69, RZ, RZ, RZ, P0 ;  /* 0x000000ffff457224 */ /* 0x000fe200000e06ff */
[----:B------:R-:W-:Y:S02]  /*5e950*/  IADD3 R66, P0, PT, R66, R89, RZ ;  /* 0x0000005942427210 */ /* 0x000fe40007f1e0ff */
[----:B------:R-:W-:Y:S01]  /*5e960*/  IADD3 R68, P2, PT, R79, R80, RZ ;  /* 0x000000504f447210 */ /* 0x000fe20007f5e0ff */
[----:B------:R-:W-:Y:S01]  /*5e970*/  IMAD.X R79, RZ, RZ, RZ, P6 ;  /* 0x000000ffff4f7224 */ /* 0x000fe200030e06ff */
[----:B------:R-:W-:Y:S02]  /*5e980*/  IADD3.X R89, PT, PT, RZ, RZ, RZ, P1, !PT ;  /* 0x000000ffff597210 */ /* 0x000fe40000ffe4ff */
[----:B------:R-:W-:Y:S01]  /*5e990*/  IADD3 R66, P1, PT, R69, R66, RZ ;  /* 0x0000004245427210 */ /* 0x000fe20007f3e0ff */
[----:B------:R-:W-:-:S02]  /*5e9a0*/  IMAD.X R69, RZ, RZ, RZ, P2 ;  /* 0x000000ffff457224 */ /* 0x000fc400010e06ff */
[----:B------:R-:W-:Y:S01]  /*5e9b0*/  IMAD.WIDE.U32 R78, R118, R75, R78 ;  /* 0x0000004b764e7225 */ /* 0x000fe200078e004e */
[----:B------:R-:W-:-:S03]  /*5e9c0*/  IADD3 R89, P2, PT, R89, R66, RZ ;  /* 0x0000004259597210 */ /* 0x000fc60007f5e0ff */
[----:B------:R-:W-:Y:S01]  /*5e9d0*/  IMAD.X R66, RZ, RZ, RZ, P4 ;  /* 0x000000ffff427224 */ /* 0x000fe200020e06ff */
[----:B------:R-:W-:Y:S01]  /*5e9e0*/  MOV R154, R78 ;  /* 0x0000004e009a7202 */ /* 0x000fe20000000f00 */
        /* <DEDUP_REMOVED lines=18> */
[----:B------:R-:W-:Y:S01]  /*5eb10*/  IADD3 R66, P1, PT, R66, R81, RZ ;  /* 0x0000005142427210 */ /* 0x000fe20007f3e0ff */
[----:B------:R-:W-:Y:S01]  /*5eb20*/  IMAD.MOV.U32 R142, RZ, RZ, R68 ;  /* 0x000000ffff8e7224 */ /* 0x000fe200078e0044 */
[----:B------:R-:W-:-:S03]  /*5eb30*/  IADD3.X R81, PT, PT, RZ, RZ, RZ, P4, !PT ;  /* 0x000000ffff517210 */ /* 0x000fc600027fe4ff */
[----:B------:R-:W-:Y:S01]  /*5eb40*/  IMAD.X R67, RZ, RZ, RZ, P1 ;  /* 0x000000ffff437224 */ /* 0x000fe200008e06ff */
[----:B------:R-:W-:Y:S01]  /*5eb50*/  IADD3 R80, PT, PT, R81, R80, R89 ;  /* 0x0000005051507210 */ /* 0x000fe20007ffe059 */
[----:B------:R-:W-:Y:S01]  /*5eb60*/  IMAD.X R89, RZ, RZ, RZ, P5 ;  /* 0x000000ffff597224 */ /* 0x000fe200028e06ff */
[----:B------:R-:W-:Y:S01]  /*5eb70*/  IADD3.X R81, PT, PT, RZ, RZ, RZ, P3, !PT ;  /* 0x000000ffff517210 */ /* 0x000fe20001ffe4ff */
[----:B------:R-:W-:-:S03]  /*5eb80*/  IMAD.WIDE.U32 R66, R118, R77, R66 ;  /* 0x0000004d76427225 */ /* 0x000fc600078e0042 */
[----:B------:R-:W-:Y:S01]  /*5eb90*/  IADD3 R80, PT, PT, R81, R80, R89 ;  /* 0x0000005051507210 */ /* 0x000fe20007ffe059 */
[----:B------:R-:W-:Y:S02]  /*5eba0*/  IMAD.IADD R81, R49, 0x1, R67 ;  /* 0x0000000131517824 */ /* 0x000fe400078e0243 */
        /* <DEDUP_REMOVED lines=32> */
.L_x_557:
        /* <DEDUP_REMOVED lines=23> */
.L_x_558:
[----:B------:R-:W-:-:S04]  /*5ef20*/  IMAD.WIDE.U32 R66, R51, R112, RZ ;  /* 0x0000007033427225 */ /* 0x000fc800078e00ff */
[----:B------:R-:W-:Y:S01]  /*5ef30*/  HFMA2 R69, -RZ, RZ, 0, 0 ;  /* 0x00000000ff457431 */ /* 0x000fe200000001ff */
[----:B------:R-:W-:Y:S02]  /*5ef40*/  MOV R120, RZ ;  /* 0x000000ff00787202 */ /* 0x000fe40000000f00 */
[----:B------:R-:W-:Y:S01]  /*5ef50*/  CS2R R116, SRZ ;  /* 0x0000000000747805 */ /* 0x000fe2000001ff00 */
[----:B------:R-:W-:Y:S02]  /*5ef60*/  IMAD.MOV.U32 R131, RZ, RZ, RZ ;  /* 0x000000ffff837224 */ /* 0x000fe400078e00ff */
[----:B------:R-:W-:Y:S02]  /*5ef70*/  HFMA2 R145, -RZ, RZ, 0, 0 ;  /* 0x00000000ff917431 */ /* 0x000fe400000001ff */
[----:B------:R-:W-:Y:S02]  /*5ef80*/  IMAD.MOV.U32 R79, RZ, RZ, RZ ;  /* 0x000000ffff4f7224 */ /* 0x000fe400078e00ff */
[----:B------:R-:W-:Y:S01]  /*5ef90*/  IMAD.MOV.U32 R122, RZ, RZ, RZ ;  /* 0x000000ffff7a7224 */ /* 0x000fe200078e00ff */
[----:B------:R-:W-:Y:S01]  /*5efa0*/  IADD3 R78, PT, PT, R67, R131, RZ ;  /* 0x00000083434e7210 */ /* 0x000fe20007ffe0ff */
[----:B------:R-:W-:-:S02]  /*5efb0*/  IMAD R118, R66, R41, RZ ;  /* 0x0000002942767224 */ /* 0x000fc400078e02ff */
        /* <DEDUP_REMOVED lines=19> */
[----:B------:R-:W-:Y:S02]  /*5f0f0*/  IADD3 R69, PT, PT, R122, R83, RZ ;  /* 0x000000537a457210 */ /* 0x000fe40007ffe0ff */
[----:B------:R-:W-:Y:S01]  /*5f100*/  MOV R83, RZ ;  /* 0x000000ff00537202 */ /* 0x000fe20000000f00 */
[----:B------:R-:W-:Y:S01]  /*5f110*/  IMAD.IADD R85, R43, 0x1, R79 ;  /* 0x000000012b557824 */ /* 0x000fe200078e024f */
[----:B------:R-:W-:Y:S01]  /*5f120*/  IADD3 R66, P0, PT, R69, R66, RZ ;  /* 0x0000004245427210 */ /* 0x000fe20007f1e0ff */
[----:B------:R-:W-:Y:S02]  /*5f130*/  HFMA2 R69, -RZ, RZ, 0, 0 ;  /* 0x00000000ff457431 */ /* 0x000fe400000001ff */
[----:B------:R-:W-:Y:S02]  /*5f140*/  IMAD.IADD R68, R67, 0x1, R119 ;  /* 0x0000000143447824 */ /* 0x000fe400078e0277 */
[----:B------:R-:W-:-:S02]  /*5f150*/  IMAD R115, R78, R41, RZ ;  /* 0x000000294e737224 */ /* 0x000fc400078e02ff */
[----:B------:R-:W-:Y:S02]  /*5f160*/  IMAD.MOV.U32 R79, RZ, RZ, RZ ;  /* 0x000000ffff4f7224 */ /* 0x000fe400078e00ff */
[----:B------:R-:W-:-:S04]  /*5f170*/  IMAD.WIDE.U32 R82, R110, R51, R82 ;  /* 0x000000336e527225 */ /* 0x000fc800078e0052 */
[----:B------:R-:W-:Y:S02]  /*5f180*/  IMAD.X R67, RZ, RZ, RZ, P0 ;  /* 0x000000ffff437224 */ /* 0x000fe400000e06ff */
[----:B------:R-:W-:-:S04]  /*5f190*/  IMAD.WIDE.U32 R68, R112, R55, R68 ;  /* 0x0000003770447225 */ /* 0x000fc800078e0044 */
[----:B------:R-:W-:Y:S01]  /*5f1a0*/  IMAD.HI.U32 R97, R115, R70, R78 ;  /* 0x0000004673617227 */ /* 0x000fe200078e004e */
[----:B------:R-:W-:-:S03]  /*5f1b0*/  IADD3 R78, P2, PT, R85, R82, RZ ;  /* 0x00000052554e7210 */ /* 0x000fc60007f5e0ff */
[----:B------:R-:W-:Y:S02]  /*5f1c0*/  HFMA2 R85, -RZ, RZ, 0, 0 ;  /* 0x00000000ff557431 */ /* 0x000fe400000001ff */
[----:B------:R-:W-:-:S04]  /*5f1d0*/  IMAD.WIDE.U32 R66, R111, R53, R66 ;  /* 0x000000356f427225 */ /* 0x000fc800078e0042 */
[----:B------:R-:W-:Y:S02]  /*5f1e0*/  IMAD.IADD R83, R131, 0x1, R83 ;  /* 0x0000000183537824 */ /* 0x000fe400078e0253 */
[----:B------:R-:W-:Y:S02]  /*5f1f0*/  IMAD.IADD R84, R69, 0x1, R117 ;  /* 0x0000000145547824 */ /* 0x000fe400078e0275 */
[----:B------:R-:W-:Y:S01]  /*5f200*/  IMAD.IADD R69, R120, 0x1, R67 ;  /* 0x0000000178457824 */ /* 0x000fe200078e0243 */
[----:B------:R-:W-:Y:S01]  /*5f210*/  IADD3 R66, P1, PT, R83, R66, RZ ;  /* 0x0000004253427210 */ /* 0x000fe20007f3e0ff */
[----:B------:R-:W-:-:S03]  /*5f220*/  IMAD.WIDE.U32 R84, R112, R56, R84 ;  /* 0x0000003870547225 */ /* 0x000fc600078e0054 */
[----:B------:R-:W-:Y:S01]  /*5f230*/  IADD3 R68, P0, PT, R69, R68, RZ ;  /* 0x0000004445447210 */ /* 0x000fe20007f1e0ff */
[----:B------:R-:W-:Y:S01]  /*5f240*/  IMAD.X R67, RZ, RZ, RZ, P1 ;  /* 0x000000ffff437224 */ /* 0x000fe200008e06ff */
[----:B------:R-:W-:Y:S01]  /*5f250*/  IADD3 R82, PT, PT, R85, R116, RZ ;  /* 0x0000007455527210 */ /* 0x000fe20007ffe0ff */
[----:B------:R-:W-:Y:S01]  /*5f260*/  IMAD.X R79, RZ, RZ, RZ, P2 ;  /* 0x000000ffff4f7224 */ /* 0x000fe200010e06ff */
[----:B------:R-:W-:Y:S01]  /*5f270*/  IADD3 R85, PT, PT, R42, R97, RZ ;  /* 0x000000612a557210 */ /* 0x000fe20007ffe0ff */
[----:B------:R-:W-:Y:S02]  /*5f280*/  IMAD.X R69, RZ, RZ, RZ, P0 ;  /* 0x000000ffff457224 */ /* 0x000fe400000e06ff */
[----:B------:R-:W-:-:S04]  /*5f290*/  IMAD.WIDE.U32 R66, R110, R52, R66 ;  /* 0x000000346e427225 */ /* 0x000fc800078e0042 */
[----:B------:R-:W-:Y:S01]  /*5f2a0*/  IMAD.MOV.U32 R83, RZ, RZ, RZ ;  /* 0x000000ffff537224 */ /* 0x000fe200078e00ff */
[----:B------:R-:W-:Y:S01]  /*5f2b0*/  IADD3 R67, PT, PT, R122, R67, RZ ;  /* 0x000000437a437210 */ /* 0x000fe20007ffe0ff */
[----:B------:R-:W-:-:S04]  /*5f2c0*/  IMAD.WIDE.U32 R78, R118, R72, R78 ;  /* 0x00000048764e7225 */ /* 0x000fc800078e004e */
[----:B------:R-:W-:Y:S01]  /*5f2d0*/  IMAD.WIDE.U32 R68, R111, R54, R68 ;  /* 0x000000366f447225 */ /* 0x000fe200078e0044 */
[----:B------:R-:W-:-:S03]  /*5f2e0*/  IADD3 R78, P1, PT, R85, R78, RZ ;  /* 0x0000004e554e7210 */ /* 0x000fc60007f3e0ff */
[----:B------:R-:W-:Y:S01]  /*5f2f0*/  IMAD.MOV.U32 R114, RZ, RZ, RZ ;  /* 0x000000ffff727224 */ /* 0x000fe200078e00ff */
[----:B------:R-:W-:Y:S01]  /*5f300*/  IADD3 R68, P0, PT, R67, R68, RZ ;  /* 0x0000004443447210 */ /* 0x000fe20007f1e0ff */
[----:B------:R-:W-:Y:S01]  /*5f310*/  IMAD.WIDE.U32 R82, R112, R57, R82 ;  /* 0x0000003970527225 */ /* 0x000fe200078e0052 */
[----:B------:R-:W-:Y:S02]  /*5f320*/  IADD3 R85, PT, PT, R119, R69, RZ ;  /* 0x0000004577557210 */ /* 0x000fe40007ffe0ff */
[----:B------:R-:W-:Y:S01]  /*5f330*/  IADD3.X R69, PT, PT, RZ, RZ, RZ, P0, !PT ;  /* 0x000000ffff457210 */ /* 0x000fe200007fe4ff */
[----:B------:R-:W-:Y:S01]  /*5f340*/  IMAD.IADD R96, R83, 0x1, R114 ;  /* 0x0000000153607824 */ /* 0x000fe200078e0272 */
[----:B------:R-:W-:Y:S01]  /*5f350*/  IADD3 R84, P0, PT, R85, R84, RZ ;  /* 0x0000005455547210 */ /* 0x000fe20007f1e0ff */
[----:B------:R-:W-:Y:S02]  /*5f360*/  IMAD.MOV.U32 R67, RZ, RZ, RZ ;  /* 0x000000ffff437224 */ /* 0x000fe400078e00ff */
[----:B------:R-:W-:Y:S01]  /*5f370*/  IMAD.IADD R83, R44, 0x1, R79 ;  /* 0x000000012c537824 */ /* 0x000fe200078e024f */
[----:B------:R-:W-:Y:S01]  /*5f380*/  IADD3.X R85, PT, PT, RZ, RZ, RZ, P0, !PT ;  /* 0x000000ffff557210 */ /* 0x000fe200007fe4ff */
[----:B------:R-:W-:-:S02]  /*5f390*/  IMAD.X R79, RZ, RZ, RZ, P1 ;  /* 0x000000ffff4f7224 */ /* 0x000fc400008e06ff */
[----:B------:R-:W-:-:S04]  /*5f3a0*/  IMAD.WIDE.U32 R66, R109, R51, R66 ;  /* 0x000000336d427225 */ /* 0x000fc800078e0042 */
[----:B------:R-:W-:Y:S01]  /*5f3b0*/  IMAD.WIDE.U32 R78, R115, R71, R78 ;  /* 0x00000047734e7225 */ /* 0x000fe200078e004e */
[----:B------:R-:W-:-:S03]  /*5f3c0*/  IADD3 R66, P0, PT, R83, R66, RZ ;  /* 0x0000004253427210 */ /* 0x000fc60007f1e0ff */
[----:B------:R-:W-:-:S04]  /*5f3d0*/  IMAD.WIDE.U32 R68, R110, R53, R68 ;  /* 0x000000356e447225 */ /* 0x000fc800078e0044 */
[----:B------:R-:W-:Y:S02]  /*5f3e0*/  IMAD.IADD R67, R131, 0x1, R67 ;  /* 0x0000000183437824 */ /* 0x000fe400078e0243 */
[----:B------:R-:W-:Y:S01]  /*5f3f0*/  IMAD.IADD R83, R43, 0x1, R79 ;  /* 0x000000012b537824 */ /* 0x000fe200078e024f */
[----:B------:R-:W-:Y:S01]  /*5f400*/  MOV R79, RZ ;  /* 0x000000ff004f7202 */ /* 0x000fe20000000f00 */
[----:B------:R-:W-:Y:S01]  /*5f410*/  IMAD.IADD R69, R120, 0x1, R69 ;  /* 0x0000000178457824 */ /* 0x000fe200078e0245 */
[----:B------:R-:W-:Y:S01]  /*5f420*/  IADD3 R68, P1, PT, R67, R68, RZ ;  /* 0x0000004443447210 */ /* 0x000fe20007f3e0ff */
[----:B------:R-:W-:Y:S02]  /*5f430*/  IMAD R121, R78, R41, RZ ;  /* 0x000000294e797224 */ /* 0x000fe400078e02ff */
        /* <DEDUP_REMOVED lines=8> */
[----:B------:R-:W-:Y:S01]  /*5f4c0*/  IADD3 R66, P1, PT, R83, R66, RZ ;  /* 0x0000004253427210 */ /* 0x000fe20007f3e0ff */
        /* <DEDUP_REMOVED lines=17> */
[----:B------:R-:W-:Y:S01]  /*5f5e0*/  IMAD.MOV.U32 R97, RZ, RZ, RZ ;  /* 0x000000ffff617224 */ /* 0x000fe200078e00ff */
[----:B------:R-:W-:Y:S01]  /*5f5f0*/  IADD3 R69, PT, PT, R131, R145, RZ ;  /* 0x0000009183457210 */ /* 0x000fe20007ffe0ff */
[----:B------:R-:W-:Y:S01]  /*5f600*/  IMAD.WIDE.U32 R78, R109, R53, R78 ;  /* 0x000000356d4e7225 */ /* 0x000fe200078e004e */
[----:B------:R-:W-:-:S03]  /*5f610*/  IADD3 R144, P1, PT, R85, R144, RZ ;  /* 0x0000009055907210 */ /* 0x000fc60007f3e0ff */
[----:B------:R-:W-:Y:S01]  /*5f620*/  IMAD.IADD R133, R44, 0x1, R67 ;  /* 0x000000012c857824 */ /* 0x000fe200078e0243 */
[----:B------:R-:W-:Y:S01]  /*5f630*/  IADD3 R78, P2, PT, R69, R78, RZ ;  /* 0x0000004e454e7210 */ /* 0x000fe20007f5e0ff */
[----:B------:R-:W-:Y:S01]  /*5f640*/  IMAD.WIDE.U32 R96, R50, R112, R96 ;  /* 0x0000007032607225 */ /* 0x000fe200078e0060 */
[----:B------:R-:W-:-:S03]  /*5f650*/  IADD3 R79, PT, PT, R120, R79, RZ ;  /* 0x0000004f784f7210 */ /* 0x000fc60007ffe0ff */
[----:B------:R-:W-:Y:S02]  /*5f660*/  IMAD.X R67, RZ, RZ, RZ, P0 ;  /* 0x000000ffff437224 */ /* 0x000fe400000e06ff */
        /* <DEDUP_REMOVED lines=10> */
[----:B------:R-:W-:Y:S02]  /*5f710*/  IMAD.X R79, RZ, RZ, RZ, P2 ;  /* 0x000000ffff4f7224 */ /* 0x000fe400010e06ff */
[----:B------:R-:W-:-:S04]  /*5f720*/  IMAD.WIDE.U32 R144, R118, R74, R144 ;  /* 0x0000004a76907225 */ /* 0x000fc800078e0090 */
[----:B------:R-:W-:Y:S01]  /*5f730*/  IMAD R112, R68, R41, RZ ;  /* 0x0000002944707224 */ /* 0x000fe200078e02ff */
[----:B------:R-:W-:Y:S01]  /*5f740*/  IADD3 R132, P0, PT, R133, R144, RZ ;  /* 0x0000009085847210 */ /* 0x000fe20007f1e0ff */
[----:B------:R-:W-:-:S04]  /*5f750*/  IMAD.WIDE.U32 R84, R111, R57, R84 ;  /* 0x000000396f547225 */ /* 0x000fc800078e0054 */
[----:B------:R-:W-:Y:S01]  /*5f760*/  IMAD.MOV.U32 R69, RZ, RZ, RZ ;  /* 0x000000ffff457224 */ /* 0x000fe200078e00ff */
[----:B------:R-:W-:Y:S01]  /*5f770*/  IADD3 R96, PT, PT, R114, R85, RZ ;  /* 0x0000005572607210 */ /* 0x000fe20007ffe0ff */
[----:B------:R-:W-:Y:S01]  /*5f780*/  IMAD.X R67, RZ, RZ, RZ, P1 ;  /* 0x000000ffff437224 */ /* 0x000fe200008e06ff */
[----:B------:R-:W-:Y:S01]  /*5f790*/  IADD3 R84, P1, PT, R147, R84, RZ ;  /* 0x0000005493547210 */ /* 0x000fe20007f3e0ff */
[----:B------:R-:W-:-:S04]  /*5f7a0*/  IMAD.WIDE.U32 R78, R108, R52, R78 ;  /* 0x000000346c4e7225 */ /* 0x000fc800078e004e */
[----:B------:R-:W-:Y:S01]  /*5f7b0*/  IMAD.HI.U32 R134, R112, R70, R68 ;  /* 0x0000004670867227 */ /* 0x000fe200078e0044 */
[----:B------:R-:W-:-:S03]  /*5f7c0*/  IADD3 R69, PT, PT, R122, R79, RZ ;  /* 0x0000004f7a457210 */ /* 0x000fc60007ffe0ff */
        /* <DEDUP_REMOVED lines=8> */
[----:B------:R-:W-:Y:S02]  /*5f850*/  IMAD.MOV.U32 R79, RZ, RZ, RZ ;  /* 0x000000ffff4f7224 */ /* 0x000fe400078e00ff */
[----:B------:R-:W-:Y:S02]  /*5f860*/  IMAD.IADD R145, R119, 0x1, R67 ;  /* 0x0000000177917824 */ /* 0x000fe400078e0243 */
[----:B------:R-:W-:-:S04]  /*5f870*/  IMAD.WIDE.U32 R84, R110, R56, R84 ;  /* 0x000000386e547225 */ /* 0x000fc800078e0054 */
[----:B------:R-:W-:Y:S01]  /*5f880*/  IMAD.X R97, RZ, RZ, RZ, P0 ;  /* 0x000000ffff617224 */ /* 0x000fe200000e06ff */
[----:B------:R-:W-:Y:S01]  /*5f890*/  IADD3 R66, P0, PT, R83, R132, RZ ;  /* 0x0000008453427210 */ /* 0x000fe20007f1e0ff */
[----:B------:R-:W-:Y:S01]  /*5f8a0*/  IMAD.WIDE.U32 R78, R99, R51, R78 ;  /* 0x00000033634e7225 */ /* 0x000fe200078e004e */
[----:B------:R-:W-:Y:S02]  /*5f8b0*/  IADD3 R85, PT, PT, R116, R85, RZ ;  /* 0x0000005574557210 */ /* 0x000fe40007ffe0ff */
[----:B------:R-:W-:Y:S01]  /*5f8c0*/  IADD3 R132, PT, PT, R45, R133, RZ ;  /* 0x000000852d847210 */ /* 0x000fe20007ffe0ff */
[----:B------:R-:W-:Y:S01]  /*5f8d0*/  IMAD.WIDE.U32 R82, R108, R53, R68 ;  /* 0x000000356c527225 */ /* 0x000fe200078e0044 */
[----:B------:R-:W-:Y:S02]  /*5f8e0*/  IADD3 R68, P1, PT, R145, R84, RZ ;  /* 0x0000005491447210 */ /* 0x000fe40007f3e0ff */
[----:B------:R-:W-:Y:S01]  /*5f8f0*/  IADD3 R144, P3, PT, R144, R78, RZ ;  /* 0x0000004e90907210 */ /* 0x000fe20007f7e0ff */
[----:B------:R-:W-:Y:S01]  /*5f900*/  IMAD.WIDE.U32 R96, R50, R111, R96 ;  /* 0x0000006f32607225 */ /* 0x000fe200078e0060 */
[----:B------:R-:W-:-:S03]  /*5f910*/  IADD3.X R69, PT, PT, RZ, RZ, RZ, P1, !PT ;  /* 0x000000ffff457210 */ /* 0x000fc60000ffe4ff */
[----:B------:R-:W-:Y:S02]  /*5f920*/  IMAD.IADD R79, R131, 0x1, R79 ;  /* 0x00000001834f7824 */ /* 0x000fe400078e024f */
        /* <DEDUP_REMOVED lines=15> */
[----:B------:R-:W-:Y:S02]  /*5fa20*/  IMAD.IADD R111, R44, 0x1, R67 ;  /* 0x000000012c6f7824 */ /* 0x000fe400078e0243 */
[----:B------:R-:W-:Y:S02]  /*5fa30*/  IMAD.IADD R85, R114, 0x1, R85 ;  /* 0x0000000172557824 */ /* 0x000fe400078e0255 */
[----:B------:R-:W-:-:S02]  /*5fa40*/  IMAD.X R67, RZ, RZ, RZ, P4 ;  /* 0x000000ffff437224 */ /* 0x000fc400020e06ff */
        /* <DEDUP_REMOVED lines=8> */
[----:B------:R-:W-:Y:S02]  /*5fad0*/  IADD3 R133, PT, PT, R43, R67, RZ ;  /* 0x000000432b857210 */ /* 0x000fe40007ffe0ff */
[----:B------:R-:W-:Y:S01]  /*5fae0*/  IADD3.X R69, PT, PT, RZ, RZ, RZ, P3, !PT ;  /* 0x000000ffff457210 */ /* 0x000fe20001ffe4ff */
[----:B------:R-:W-:Y:S01]  /*5faf0*/  IMAD.IADD R83, R122, 0x1, R83 ;  /* 0x000000017a537824 */ /* 0x000fe200078e0253 */
[----:B------:R-:W-:Y:S01]  /*5fb00*/  IADD3 R145, PT, PT, R119, R79, RZ ;  /* 0x0000004f77917210 */ /* 0x000fe20007ffe0ff */
[----:B------:R-:W-:-:S02]  /*5fb10*/  IMAD.X R85, RZ, RZ, RZ, P1 ;  /* 0x000000ffff557224 */ /* 0x000fc400008e06ff */
[----:B------:R-:W-:Y:S01]  /*5fb20*/  IMAD R132, R66, R41, RZ ;  /* 0x0000002942847224 */ /* 0x000fe200078e02ff */
[----:B------:R-:W-:Y:S01]  /*5fb30*/  IADD3 R78, P2, PT, R83, R78, RZ ;  /* 0x0000004e534e7210 */ /* 0x000fe20007f5e0ff */
[----:B------:R-:W-:Y:S01]  /*5fb40*/  IMAD.MOV.U32 R67, RZ, RZ, RZ ;  /* 0x000000ffff437224 */ /* 0x000fe200078e00ff */
[----:B------:R-:W-:Y:S01]  /*5fb50*/  MOV R83, RZ ;  /* 0x000000ff00537202 */ /* 0x000fe20000000f00 */
[----:B------:R-:W-:Y:S02]  /*5fb60*/  IMAD.X R97, RZ, RZ, RZ, P0 ;  /* 0x000000ffff617224 */ /* 0x000fe400000e06ff */
[----:B------:R-:W-:-:S04]  /*5fb70*/  IMAD.WIDE.U32 R84, R109, R56, R84 ;  /* 0x000000386d547225 */ /* 0x000fc800078e0054 */
[----:B------:R-:W-:Y:S01]  /*5fb80*/  IMAD.HI.U32 R134, R132, R70, R66 ;  /* 0x0000004684867227 */ /* 0x000fe200078e0042 */
[----:B------:R-:W-:-:S03]  /*5fb90*/  IADD3 R66, P1, PT, R145, R84, RZ ;  /* 0x0000005491427210 */ /* 0x000fc60007f3e0ff */
[----:B------:R-:W-:-:S04]  /*5fba0*/  IMAD.WIDE.U32 R96, R50, R110, R96 ;  /* 0x0000006e32607225 */ /* 0x000fc800078e0060 */
[----:B------:R-:W-:Y:S02]  /*5fbb0*/  IMAD.IADD R85, R116, 0x1, R85 ;  /* 0x0000000174557824 */ /* 0x000fe400078e0255 */
        /* <DEDUP_REMOVED lines=8> */
[----:B------:R-:W-:Y:S01]  /*5fc40*/  IMAD.X R67, RZ, RZ, RZ, P1 ;  /* 0x000000ffff437224 */ /* 0x000fe200008e06ff */
[----:B------:R-:W-:Y:S01]  /*5fc50*/  IADD3 R78, P2, PT, R83, R78, RZ ;  /* 0x0000004e534e7210 */ /* 0x000fe20007f5e0ff */
[----:B------:R-:W-:Y:S01]  /*5fc60*/  IMAD.X R85, RZ, RZ, RZ, P0 ;  /* 0x000000ffff557224 */ /* 0x000fe200000e06ff */
[----:B------:R-:W-:Y:S01]  /*5fc70*/  IADD3 R79, PT, PT, R120, R79, RZ ;  /* 0x0000004f784f7210 */ /* 0x000fe20007ffe0ff */
[----:B------:R-:W-:-:S04]  /*5fc80*/  IMAD.WIDE.U32 R66, R108, R55, R66 ;  /* 0x000000376c427225 */ /* 0x000fc800078e0042 */
[----:B------:R-:W-:Y:S01]  /*5fc90*/  IMAD.IADD R111, R46, 0x1, R69 ;  /* 0x000000012e6f7824 */ /* 0x000fe200078e0245 */
[----:B------:R-:W-:Y:S01]  /*5fca0*/  IADD3 R66, P0, PT, R79, R66, RZ ;  /* 0x000000424f427210 */ /* 0x000fe20007f1e0ff */
[----:B------:R-:W-:Y:S02]  /*5fcb0*/  IMAD.X R69, RZ, RZ, RZ, P4 ;  /* 0x000000ffff457224 */ /* 0x000fe400020e06ff */
[----:B------:R-:W-:Y:S02]  /*5fcc0*/  IMAD.X R83, RZ, RZ, RZ, P3 ;  /* 0x000000ffff537224 */ /* 0x000fe400018e06ff */
        /* <DEDUP_REMOVED lines=13> */
[----:B------:R-:W-:-:S03]  /*5fda0*/  IADD3 R79, PT, PT, R122, R79, RZ ;  /* 0x0000004f7a4f7210 */ /* 0x000fc60007ffe0ff */
[----:B------:R-:W-:Y:S02]  /*5fdb0*/  IMAD.X R69, RZ, RZ, RZ, P4 ;  /* 0x000000ffff457224 */ /* 0x000fe400020e06ff */
[----:B------:R-:W-:Y:S01]  /*5fdc0*/  IMAD.X R83, RZ, RZ, RZ, P3 ;  /* 0x000000ffff537224 */ /* 0x000fe200018e06ff */
[----:B------:R-:W-:Y:S01]  /*5fdd0*/  IADD3 R66, P3, PT, R79, R66, RZ ;  /* 0x000000424f427210 */ /* 0x000fe20007f7e0ff */
[----:B------:R-:W-:Y:S02]  /*5fde0*/  HFMA2 R79, -RZ, RZ, 0, 0 ;  /* 0x00000000ff4f7431 */ /* 0x000fe400000001ff */
        /* <DEDUP_REMOVED lines=20> */
[----:B------:R-:W-:Y:S01]  /*5ff30*/  IADD3 R67, PT, PT, R120, R67, RZ ;  /* 0x0000004378437210 */ /* 0x000fe20007ffe0ff */
[----:B------:R-:W-:-:S04]  /*5ff40*/  IMAD.WIDE.U32 R96, R50, R109, R96 ;  /* 0x0000006d32607225 */ /* 0x000fc800078e0060 */
[----:B------:R-:W-:Y:S01]  /*5ff50*/  IMAD.IADD R133, R47, 0x1, R83 ;  /* 0x000000012f857824 */ /* 0x000fe200078e0253 */
[----:B------:R-:W-:Y:S01]  /*5ff60*/  IADD3 R84, P0, PT, R96, R85, RZ ;  /* 0x0000005560547210 */ /* 0x000fe20007f1e0ff */
[----:B------:R-:W-:Y:S02]  /*5ff70*/  IMAD.X R83, RZ, RZ, RZ, P4 ;  /* 0x000000ffff537224 */ /* 0x000fe400020e06ff */
[----:B------:R-:W-:Y:S01]  /*5ff80*/  IMAD.X R111, RZ, RZ, RZ, P2 ;  /* 0x000000ffff6f7224 */ /* 0x000fe200010e06ff */
[----:B------:R-:W-:Y:S01]  /*5ff90*/  IADD3 R66, P2, PT, R79, R66, RZ ;  /* 0x000000424f427210 */ /* 0x000fe20007f5e0ff */
[----:B------:R-:W-:-:S04]  /*5ffa0*/  IMAD.WIDE.U32 R68, R132, R71, R68 ;  /* 0x0000004784447225 */ /* 0x000fc800078e0044 */
[----:B------:R-:W-:Y:S02]  /*5ffb0*/  IMAD.X R79, RZ, RZ, RZ, P1 ;  /* 0x000000ffff4f7224 */ /* 0x000fe400008e06ff */
[----:B------:R-:W-:-:S04]  /*5ffc0*/  IMAD.WIDE.U32 R82, R121, R74, R82 ;  /* 0x0000004a79527225 */ /* 0x000fc800078e0052 */
[----:B------:R-:W-:Y:S01]  /*5ffd0*/  IMAD.IADD R145, R43, 0x1, R69 ;  /* 0x000000012b917824 */ /* 0x000fe200078e0245 */
[----:B------:R-:W-:Y:S01]  /*5ffe0*/  MOV R69, RZ ;  /* 0x000000ff00457202 */ /* 0x000fe20000000f00 */
[----:B------:R-:W-:Y:S01]  /*5fff0*/  IMAD R109, R68, R41, RZ ;  /* 0x00000029446d7224 */ /* 0x000fe200078e02ff */
[----:B------:R-:W-:Y:S01]  /*60000*/  IADD3 R82, P1, PT, R134, R82, RZ ;  /* 0x0000005286527210 */ /* 0x000fe20007f3e0ff */
[----:B------:R-:W-:-:S04]  /*60010*/  IMAD.WIDE.U32 R78, R99, R55, R78 ;  /* 0x00000037634e7225 */ /* 0x000fc800078e004e */
[----:B------:R-:W-:Y:S01]  /*60020*/  IMAD.WIDE.U32 R110, R118, R77, R110 ;  /* 0x0000004d766e7225 */ /* 0x000fe200078e006e */
[----:B------:R-:W-:-:S03]  /*60030*/  IADD3 R118, PT, PT, R46, R83, RZ ;  /* 0x000000532e767210 */ /* 0x000fc60007ffe0ff */
[----:B------:R-:W-:Y:S01]  /*60040*/  IMAD.X R85, RZ, RZ, RZ, P0 ;  /* 0x000000ffff557224 */ /* 0x000fe200000e06ff */
[----:B------:R-:W-:Y:S01]  /*60050*/  IADD3 R111, PT, PT, R49, R111, RZ ;  /* 0x0000006f316f7210 */ /* 0x000fe20007ffe0ff */
        /* <DEDUP_REMOVED lines=33> */
[----:B------:R-:W-:Y:S02]  /*60270*/  IADD3.X R85, PT, PT, RZ, RZ, RZ, P0, !PT ;  /* 0x000000ffff557210 */ /* 0x000fe400007fe4ff */
[----:B------:R-:W-:Y:S01]  /*60280*/  IADD3.X R83, PT, PT, RZ, RZ, RZ, P1, !PT ;  /* 0x000000ffff537210 */ /* 0x000fe20000ffe4ff */
[----:B------:R-:W-:-:S02]  /*60290*/  IMAD.IADD R79, R42, 0x1, R134 ;  /* 0x000000012a4f7824 */ /* 0x000fc400078e0286 */
[----:B------:R-:W-:-:S03]  /*602a0*/  IMAD.WIDE.U32 R68, R113, R53, R68 ;  /* 0x0000003571447225 */ /* 0x000fc600078e0044 */
[----:B------:R-:W-:Y:S01]  /*602b0*/  IADD3 R66, P2, PT, R79, R66, RZ ;  /* 0x000000424f427210 */ /* 0x000fe20007f5e0ff */
[----:B------:R-:W-:Y:S01]  /*602c0*/  IMAD.WIDE.U32 R96, R50, R108, R96 ;  /* 0x0000006c32607225 */ /* 0x000fe200078e0060 */
[----:B------:R-:W-:-:S03]  /*602d0*/  IADD3 R108, P1, PT, R85, R68, RZ ;  /* 0x00000044556c7210 */ /* 0x000fc60007f3e0ff */
[----:B------:R-:W-:Y:S01]  /*602e0*/  IMAD.X R79, RZ, RZ, RZ, P4 ;  /* 0x000000ffff4f7224 */ /* 0x000fe200020e06ff */
[----:B------:R-:W-:Y:S01]  /*602f0*/  IADD3 R68, P0, PT, R96, R111, RZ ;  /* 0x0000006f60447210 */ /* 0x000fe20007f1e0ff */
[----:B------:R-:W-:Y:S02]  /*60300*/  IMAD.X R85, RZ, RZ, RZ, P3 ;  /* 0x000000ffff557224 */ /* 0x000fe400018e06ff */
[----:B------:R-:W-:-:S04]  /*60310*/  IMAD.WIDE.U32 R78, R121, R75, R78 ;  /* 0x0000004b794e7225 */ /* 0x000fc800078e004e */
        /* <DEDUP_REMOVED lines=21> */
[----:B------:R-:W-:Y:S02]  /*60470*/  IMAD.IADD R111, R43, 0x1, R67 ;  /* 0x000000012b6f7824 */ /* 0x000fe400078e0243 */
[----:B------:R-:W-:Y:S02]  /*60480*/  IMAD.IADD R69, R114, 0x1, R69 ;  /* 0x0000000172457824 */ /* 0x000fe400078e0245 */
[----:B------:R-:W-:Y:S02]  /*60490*/  IMAD.X R79, RZ, RZ, RZ, P4 ;  /* 0x000000ffff4f7224 */ /* 0x000fe400020e06ff */
[----:B------:R-:W-:Y:S01]  /*604a0*/  IMAD R108, R66, R41, RZ ;  /* 0x00000029426c7224 */ /* 0x000fe200078e02ff */
[----:B------:R-:W-:Y:S01]  /*604b0*/  IADD3 R96, P6, PT, R97, R69, RZ ;  /* 0x0000004561607210 */ /* 0x000fe20007fde0ff */
[----:B------:R-:W-:Y:S01]  /*604c0*/  IMAD.MOV.U32 R67, RZ, RZ, RZ ;  /* 0x000000ffff437224 */ /* 0x000fe200078e00ff */
[----:B------:R-:W-:Y:S01]  /*604d0*/  IADD3.X R69, PT, PT, RZ, RZ, RZ, P0, !PT ;  /* 0x000000ffff457210 */ /* 0x000fe200007fe4ff */
[----:B------:R-:W-:-:S04]  /*604e0*/  IMAD.WIDE.U32 R82, R121, R76, R82 ;  /* 0x0000004c79527225 */ /* 0x000fc800078e0052 */
[----:B------:R-:W-:Y:S01]  /*604f0*/  IMAD.HI.U32 R110, R108, R70, R66 ;  /* 0x000000466c6e7227 */ /* 0x000fe200078e0042 */
[----:B------:R-:W-:Y:S02]  /*60500*/  IADD3.X R67, PT, PT, RZ, RZ, RZ, P1, !PT ;  /* 0x000000ffff437210 */ /* 0x000fe40000ffe4ff */
[----:B------:R-:W-:Y:S01]  /*60510*/  IADD3 R66, P0, PT, R85, R82, RZ ;  /* 0x0000005255427210 */ /* 0x000fe20007f1e0ff */
[----:B------:R-:W-:-:S04]  /*60520*/  IMAD.WIDE.U32 R78, R113, R54, R78 ;  /* 0x00000036714e7225 */ /* 0x000fc800078e004e */
[----:B------:R-:W-:Y:S01]  /*60530*/  IMAD.IADD R82, R48, 0x1, R83 ;  /* 0x0000000130527824 */ /* 0x000fe200078e0253 */
[----:B------:R-:W-:Y:S01]  /*60540*/  IADD3 R118, P4, PT, R67, R78, RZ ;  /* 0x0000004e43767210 */ /* 0x000fe20007f9e0ff */
[----:B------:R-:W-:Y:S02]  /*60550*/  IMAD.IADD R67, R119, 0x1, R79 ;  /* 0x0000000177437824 */ /* 0x000fe400078e024f */
[----:B------:R-:W-:Y:S02]  /*60560*/  IMAD.X R85, RZ, RZ, RZ, P3 ;  /* 0x000000ffff557224 */ /* 0x000fe400018e06ff */
[----:B------:R-:W-:Y:S02]  /*60570*/  IMAD.X R97, RZ, RZ, RZ, P6 ;  /* 0x000000ffff617224 */ /* 0x000fe400030e06ff */
[----:B------:R-:W-:Y:S01]  /*60580*/  IMAD.WIDE.U32 R78, R98, R56, R68 ;  /* 0x00000038624e7225 */ /* 0x000fe200078e0044 */
[----:B------:R-:W-:-:S03]  /*60590*/  IADD3 R68, P1, PT, R82, R115, RZ ;  /* 0x0000007352447210 */ /* 0x000fc60007f3e0ff */
[----:B------:R-:W-:Y:S01]  /*605a0*/  IMAD.WIDE.U32 R84, R132, R73, R84 ;  /* 0x0000004984547225 */ /* 0x000fe200078e0054 */
[----:B------:R-:W-:-:S03]  /*605b0*/  IADD3 R78, P3, PT, R67, R78, RZ ;  /* 0x0000004e434e7210 */ /* 0x000fc60007f7e0ff */
[----:B------:R-:W-:Y:S01]  /*605c0*/  IMAD.WIDE.U32 R96, R50, R99, R96 ;  /* 0x0000006332607225 */ /* 0x000fe200078e0060 */
[----:B------:R-:W-:Y:S02]  /*605d0*/  IADD3 R83, PT, PT, R45, R85, RZ ;  /* 0x000000552d537210 */ /* 0x000fe40007ffe0ff */
[----:B------:R-:W-:Y:S01]  /*605e0*/  IADD3.X R99, PT, PT, RZ, RZ, RZ, P2, !PT ;  /* 0x000000ffff637210 */ /* 0x000fe200017fe4ff */
[----:B------:R-:W-:Y:S02]  /*605f0*/  IMAD.IADD R79, R116, 0x1, R79 ;  /* 0x00000001744f7824 */ /* 0x000fe400078e024f */
        /* <DEDUP_REMOVED lines=14> */
[----:B------:R-:W-:-:S04]  /*606e0*/  IMAD.WIDE.U32 R78, R113, R55, R78 ;  /* 0x00000037714e7225 */ /* 0x000fc800078e004e */
[----:B------:R-:W-:Y:S01]  /*606f0*/  IMAD.IADD R96, R49, 0x1, R69 ;  /* 0x0000000131607824 */ /* 0x000fe200078e0245 */
[----:B------:R-:W-:Y:S01]  /*60700*/  IADD3 R69, PT, PT, R114, R85, RZ ;  /* 0x0000005572457210 */ /* 0x000fe20007ffe0ff */
        /* <DEDUP_REMOVED lines=29> */
[----:B------:R-:W-:Y:S01]  /*608e0*/  IMAD.IADD R118, R48, 0x1, R69 ;  /* 0x0000000130767824 */ /* 0x000fe200078e0245 */
[----:B------:R-:W-:Y:S01]  /*608f0*/  IADD3 R98, P0, PT, R98, R67, RZ ;  /* 0x0000004362627210 */ /* 0x000fe20007f1e0ff */
[----:B------:R-:W-:-:S02]  /*60900*/  IMAD.X R67, RZ, RZ, RZ, P1 ;  /* 0x000000ffff437224 */ /* 0x000fc400008e06ff */
[----:B------:R-:W-:Y:S01]  /*60910*/  IMAD.WIDE.U32 R82, R108, R71, R82 ;  /* 0x000000476c527225 */ /* 0x000fe200078e0052 */
[----:B------:R-:W-:Y:S02]  /*60920*/  IADD3 R78, P3, PT, R118, R85, RZ ;  /* 0x00000055764e7210 */ /* 0x000fe40007f7e0ff */
[----:B------:R-:W-:Y:S01]  /*60930*/  IADD3.X R85, PT, PT, RZ, RZ, RZ, P5, !PT ;  /* 0x000000ffff557210 */ /* 0x000fe20002ffe4ff */
        /* <DEDUP_REMOVED lines=12> */
[----:B------:R-:W-:Y:S01]  /*60a00*/  IMAD R83, R82, R41, RZ ;  /* 0x0000002952537224 */ /* 0x000fe200078e02ff */
[----:B------:R-:W-:Y:S01]  /*60a10*/  IADD3.X R67, PT, PT, RZ, RZ, RZ, P1, !PT ;  /* 0x000000ffff437210 */ /* 0x000fe20000ffe4ff */
[----:B------:R-:W-:Y:S01]  /*60a20*/  IMAD.MOV.U32 R98, RZ, RZ, R82 ;  /* 0x000000ffff627224 */ /* 0x000fe200078e0052 */
[----:B------:R-:W-:Y:S01]  /*60a30*/  IADD3 R78, P1, PT, R69, R78, RZ ;  /* 0x0000004e454e7210 */ /* 0x000fe20007f3e0ff */
[----:B------:R-:W-:Y:S02]  /*60a40*/  IMAD.MOV.U32 R99, RZ, RZ, RZ ;  /* 0x000000ffff637224 */ /* 0x000fe400078e00ff */
[----:B------:R-:W-:Y:S02]  /*60a50*/  IMAD.X R69, RZ, RZ, RZ, P3 ;  /* 0x000000ffff457224 */ /* 0x000fe400018e06ff */
[----:B------:R-:W-:-:S04]  /*60a60*/  IMAD.HI.U32 R99, R83, R70, R98 ;  /* 0x0000004653637227 */ /* 0x000fc800078e0062 */
[----:B------:R-:W-:-:S04]  /*60a70*/  IMAD.WIDE.U32 R66, R108, R72, R66 ;  /* 0x000000486c427225 */ /* 0x000fc800078e0042 */
[----:B------:R-:W-:Y:S01]  /*60a80*/  IMAD.IADD R111, R49, 0x1, R79 ;  /* 0x00000001316f7824 */ /* 0x000fe200078e024f */
[----:B------:R-:W-:Y:S01]  /*60a90*/  IADD3.X R79, PT, PT, RZ, RZ, RZ, P1, !PT ;  /* 0x000000ffff4f7210 */ /* 0x000fe20000ffe4ff */
        /* <DEDUP_REMOVED lines=9> */
[----:B------:R-:W-:Y:S01]  /*60b30*/  IMAD.IADD R79, R48, 0x1, R79 ;  /* 0x00000001304f7824 */ /* 0x000fe200078e024f */
[----:B------:R-:W-:Y:S01]  /*60b40*/  IADD3 R68, P1, PT, R69, R78, RZ ;  /* 0x0000004e45447210 */ /* 0x000fe20007f3e0ff */
[----:B------:R-:W-:-:S03]  /*60b50*/  IMAD.WIDE.U32 R98, R83, R71, R98 ;  /* 0x0000004753627225 */ /* 0x000fc600078e0062 */
[----:B------:R-:W-:Y:S01]  /*60b60*/  IADD3 R78, P6, PT, R79, R110, RZ ;  /* 0x0000006e4f4e7210 */ /* 0x000fe20007fde0ff */
[----:B------:R-:W-:Y:S02]  /*60b70*/  IMAD.X R67, RZ, RZ, RZ, P3 ;  /* 0x000000ffff437224 */ /* 0x000fe400018e06ff */
[----:B------:R-:W-:Y:S01]  /*60b80*/  IMAD.X R69, RZ, RZ, RZ, P1 ;  /* 0x000000ffff457224 */ /* 0x000fe200008e06ff */
[----:B------:R-:W-:Y:S01]  /*60b90*/  IADD3.X R79, PT, PT, RZ, RZ, RZ, P6, !PT ;  /* 0x000000ffff4f7210 */ /* 0x000fe200037fe4ff */
[----:B------:R-:W-:Y:S01]  /*60ba0*/  IMAD.WIDE.U32 R66, R108, R73, R66 ;  /* 0x000000496c427225 */ /* 0x000fe200078e0042 */
[----:B------:R-:W-:Y:S02]  /*60bb0*/  IADD3 R84, P1, PT, R96, R84, RZ ;  /* 0x0000005460547210 */ /* 0x000fe40007f3e0ff */
[----:B------:R-:W-:Y:S01]  /*60bc0*/  IADD3.X R96, PT, PT, RZ, RZ, RZ, P0, !PT ;  /* 0x000000ffff607210 */ /* 0x000fe200007fe4ff */
[----:B------:R-:W-:Y:S02]  /*60bd0*/  IMAD.X R82, RZ, RZ, RZ, P4 ;  /* 0x000000ffff527224 */ /* 0x000fe400020e06ff */
[----:B------:R-:W-:-:S03]  /*60be0*/  IMAD.WIDE.U32 R68, R109, R75, R68 ;  /* 0x0000004b6d447225 */ /* 0x000fc600078e0044 */
[----:B------:R-:W-:Y:S01]  /*60bf0*/  IADD3 R82, P4, PT, R82, R85, RZ ;  /* 0x0000005552527210 */ /* 0x000fe20007f9e0ff */
        /* <DEDUP_REMOVED lines=29> */
[----:B------:R-:W-:Y:S01]  /*60dd0*/  IMAD.MOV.U32 R134, RZ, RZ, R98 ;  /* 0x000000ffff867224 */ /* 0x000fe200078e0062 */
        /* <DEDUP_REMOVED lines=14> */
[----:B------:R-:W-:Y:S01]  /*60ec0*/  IMAD.MOV.U32 R132, RZ, RZ, R66 ;  /* 0x000000ffff847224 */ /* 0x000fe200078e0042 */
[----:B------:R-:W-:Y:S01]  /*60ed0*/  IADD3 R84, P5, PT, R79, R110, RZ ;  /* 0x0000006e4f547210 */ /* 0x000fe20007fbe0ff */
[----:B------:R-:W-:Y:S02]  /*60ee0*/  IMAD.X R79, RZ, RZ, RZ, P6 ;  /* 0x000000ffff4f7224 */ /* 0x000fe400030e06ff */
        /* <DEDUP_REMOVED lines=22> */
[----:B------:R-:W-:Y:S01]  /*61050*/  IMAD.X R82, RZ, RZ, RZ, P4 ;  /* 0x000000ffff527224 */ /* 0x000fe200020e06ff */
[----:B------:R-:W-:Y:S01]  /*61060*/  MOV R112, R96 ;  /* 0x0000006000707202 */ /* 0x000fe20000000f00 */
        /* <DEDUP_REMOVED lines=20> */
[----:B------:R-:W-:-:S03]  /*611b0*/  IMAD.X R111, RZ, RZ, RZ, P5 ;  /* 0x000000ffff6f7224 */ /* 0x000fc600028e06ff */
[----:B------:R-:W-:Y:S02]  /*611c0*/  IADD3.X R109, PT, PT, RZ, RZ, RZ, P3, !PT ;  /* 0x000000ffff6d7210 */ /* 0x000fe40001ffe4ff */
        /* <DEDUP_REMOVED lines=35> */
.L_x_559:
        /* <DEDUP_REMOVED lines=23> */
.L_x_560:
[----:B------:R-:W-:Y:S02]  /*61570*/  HFMA2 R69, -RZ, RZ, 0, 0 ;  /* 0x00000000ff457431 */ /* 0x000fe400000001ff */
[----:B------:R-:W-:Y:S01]  /*61580*/  IMAD.WIDE.U32 R66, R59, R8, RZ ;  /* 0x000000083b427225 */ /* 0x000fe200078e00ff */
[----:B------:R-:W-:-:S03]  /*61590*/  MOV R98, RZ ;  /* 0x000000ff00627202 */ /* 0x000fc60000000f00 */
[----:B------:R-:W-:Y:S01]  /*615a0*/  IMAD.IADD R68, R137, 0x1, R67 ;  /* 0x0000000189447824 */ /* 0x000fe200078e0243 */
[----:B------:R-:W-:Y:S01]  /*615b0*/  MOV R67, RZ ;  /* 0x000000ff00437202 */ /* 0x000fe20000000f00 */
[----:B------:R-:W-:Y:S02]  /*615c0*/  IMAD R111, R66, R41, RZ ;  /* 0x00000029426f7224 */ /* 0x000fe400078e02ff */
        /* <DEDUP_REMOVED lines=8> */
[----:B------:R-:W-:-:S04]  /*61650*/  IADD3 R69, PT, PT, R42, R85, RZ ;  /* 0x000000552a457210 */ /* 0x000fc80007ffe0ff */
[----:B------:R-:W-:Y:S02]  /*61660*/  IADD3 R82, P0, PT, R83, R66, RZ ;  /* 0x0000004253527210 */ /* 0x000fe40007f1e0ff */
[----:B------:R-:W-:Y:S02]  /*61670*/  IADD3 R68, P1, PT, R69, R68, RZ ;  /* 0x0000004445447210 */ /* 0x000fe40007f3e0ff */
[----:B------:R-:W-:Y:S01]  /*61680*/  IADD3 R66, PT, PT, R136, R67, RZ ;  /* 0x0000004388427210 */ /* 0x000fe20007ffe0ff */
[----:B------:R-:W-:Y:S02]  /*61690*/  IMAD.X R83, RZ, RZ, RZ, P0 ;  /* 0x000000ffff537224 */ /* 0x000fe400000e06ff */
        /* <DEDUP_REMOVED lines=27> */
[----:B------:R-:W-:Y:S01]  /*61850*/  IMAD.WIDE.U32 R82, R111, R72, R82 ;  /* 0x000000486f527225 */ /* 0x000fe200078e0052 */
[----:B------:R-:W-:-:S03]  /*61860*/  IADD3.X R67, PT, PT, RZ, RZ, RZ, P0, !PT ;  /* 0x000000ffff437210 */ /* 0x000fc600007fe4ff */
[----:B------:R-:W-:Y:S01]  /*61870*/  IMAD.WIDE.U32 R68, R6, R60, R68 ;  /* 0x0000003c06447225 */ /* 0x000fe200078e0044 */
[----:B------:R-:W-:Y:S02]  /*61880*/  IADD3 R82, P0, PT, R85, R82, RZ ;  /* 0x0000005255527210 */ /* 0x000fe40007f1e0ff */
[----:B------:R-:W-:Y:S01]  /*61890*/  IADD3 R97, PT, PT, R44, R83, RZ ;  /* 0x000000532c617210 */ /* 0x000fe20007ffe0ff */
[----:B------:R-:W-:-:S04]  /*618a0*/  IMAD.WIDE.U32 R66, R7, R62, R66 ;  /* 0x0000003e07427225 */ /* 0x000fc800078e0042 */
[----:B------:R-:W-:Y:S02]  /*618b0*/  IMAD.IADD R85, R143, 0x1, R69 ;  /* 0x000000018f557824 */ /* 0x000fe400078e0245 */
[----:B------:R-:W-:Y:S02]  /*618c0*/  IMAD.MOV.U32 R79, RZ, RZ, RZ ;  /* 0x000000ffff4f7224 */ /* 0x000fe400078e00ff */
[----:B------:R-:W-:Y:S01]  /*618d0*/  IMAD.MOV.U32 R69, RZ, RZ, RZ ;  /* 0x000000ffff457224 */ /* 0x000fe200078e00ff */
        /* <DEDUP_REMOVED lines=14> */
[----:B------:R-:W-:Y:S02]  /*619c0*/  HFMA2 R67, -RZ, RZ, 0, 0 ;  /* 0x00000000ff437431 */ /* 0x000fe400000001ff */
[----:B------:R-:W-:Y:S02]  /*619d0*/  IMAD.IADD R145, R43, 0x1, R83 ;  /* 0x000000012b917824 */ /* 0x000fe400078e0253 */
[----:B------:R-:W-:Y:S02]  /*619e0*/  IMAD R109, R82, R41, RZ ;  /* 0x00000029526d7224 */ /* 0x000fe400078e02ff */
[----:B------:R-:W-:Y:S02]  /*619f0*/  IMAD.MOV.U32 R83, RZ, RZ, RZ ;  /* 0x000000ffff537224 */ /* 0x000fe400078e00ff */
[----:B------:R-:W-:-:S04]  /*61a00*/  IMAD.WIDE.U32 R78, R7, R63, R78 ;  /* 0x0000003f074e7225 */ /* 0x000fc800078e004e */
[----:B------:R-:W-:-:S04]  /*61a10*/  IMAD.HI.U32 R99, R109, R70, R82 ;  /* 0x000000466d637227 */ /* 0x000fc800078e0052 */
        /* <DEDUP_REMOVED lines=12> */
[----:B------:R-:W-:Y:S01]  /*61ae0*/  IADD3 R79, PT, PT, R42, R99, RZ ;  /* 0x000000632a4f7210 */ /* 0x000fe20007ffe0ff */
[----:B------:R-:W-:Y:S01]  /*61af0*/  IMAD.IADD R97, R45, 0x1, R69 ;  /* 0x000000012d617824 */ /* 0x000fe200078e0245 */
[----:B------:R-:W-:Y:S01]  /*61b00*/  IADD3 R69, PT, PT, R143, R85, RZ ;  /* 0x000000558f457210 */ /* 0x000fe20007ffe0ff */
[----:B------:R-:W-:-:S02]  /*61b10*/  IMAD.X R67, RZ, RZ, RZ, P0 ;  /* 0x000000ffff437224 */ /* 0x000fc400000e06ff */
        /* <DEDUP_REMOVED lines=9> */
[----:B------:R-:W-:Y:S01]  /*61bb0*/  IMAD.MOV.U32 R69, RZ, RZ, RZ ;  /* 0x000000ffff457224 */ /* 0x000fe200078e00ff */
        /* <DEDUP_REMOVED lines=9> */
[----:B------:R-:W-:Y:S01]  /*61c50*/  IMAD.IADD R85, R137, 0x1, R85 ;  /* 0x0000000189557824 */ /* 0x000fe200078e0255 */
[----:B------:R-:W-:Y:S01]  /*61c60*/  IADD3.X R69, PT, PT, RZ, RZ, RZ, P0, !PT ;  /* 0x000000ffff457210 */ /* 0x000fe200007fe4ff */
[----:B------:R-:W-:-:S04]  /*61c70*/  IMAD.WIDE.U32 R82, R5, R61, R82 ;  /* 0x0000003d05527225 */ /* 0x000fc800078e0052 */
[----:B------:R-:W-:Y:S01]  /*61c80*/  IMAD.X R97, RZ, RZ, RZ, P1 ;  /* 0x000000ffff617224 */ /* 0x000fe200008e06ff */
[----:B------:R-:W-:Y:S01]  /*61c90*/  IADD3 R82, P1, PT, R85, R82, RZ ;  /* 0x0000005255527210 */ /* 0x000fe20007f3e0ff */
[----:B------:R-:W-:Y:S01]  /*61ca0*/  IMAD.WIDE.U32 R78, R109, R71, R78 ;  /* 0x000000476d4e7225 */ /* 0x000fe200078e004e */
[----:B------:R-:W-:-:S03]  /*61cb0*/  IADD3 R83, PT, PT, R136, R83, RZ ;  /* 0x0000005388537210 */ /* 0x000fc60007ffe0ff */
[----:B------:R-:W-:-:S04]  /*61cc0*/  IMAD.WIDE.U32 R66, R6, R63, R66 ;  /* 0x0000003f06427225 */ /* 0x000fc800078e0042 */
[----:B------:R-:W-:Y:S01]  /*61cd0*/  IMAD.IADD R144, R44, 0x1, R145 ;  /* 0x000000012c907824 */ /* 0x000fe200078e0291 */
[----:B------:R-:W-:Y:S01]  /*61ce0*/  IADD3 R66, P2, PT, R83, R66, RZ ;  /* 0x0000004253427210 */ /* 0x000fe20007f5e0ff */
        /* <DEDUP_REMOVED lines=11> */
[----:B------:R-:W-:-:S03]  /*61da0*/  IMAD.WIDE.U32 R82, R4, R60, R82 ;  /* 0x0000003c04527225 */ /* 0x000fc600078e0052 */
[----:B------:R-:W-:Y:S01]  /*61db0*/  IADD3 R84, P0, PT, R69, R84, RZ ;  /* 0x0000005445547210 */ /* 0x000fe20007f1e0ff */
[----:B------:R-:W-:Y:S01]  /*61dc0*/  IMAD.X R145, RZ, RZ, RZ, P3 ;  /* 0x000000ffff917224 */ /* 0x000fe200018e06ff */
[----:B------:R-:W-:Y:S01]  /*61dd0*/  IADD3.X R69, PT, PT, RZ, RZ, RZ, P1, !PT ;  /* 0x000000ffff457210 */ /* 0x000fe20000ffe4ff */
[----:B------:R-:W-:Y:S02]  /*61de0*/  IMAD.IADD R96, R46, 0x1, R97 ;  /* 0x000000012e607824 */ /* 0x000fe400078e0261 */
[----:B------:R-:W-:-:S04]  /*61df0*/  IMAD.HI.U32 R97, R99, R70, R78 ;  /* 0x0000004663617227 */ /* 0x000fc800078e004e */
[----:B------:R-:W-:Y:S01]  /*61e00*/  IMAD.WIDE.U32 R66, R5, R62, R66 ;  /* 0x0000003e05427225 */ /* 0x000fe200078e0042 */
[----:B------:R-:W-:-:S03]  /*61e10*/  IADD3 R97, PT, PT, R42, R97, RZ ;  /* 0x000000612a617210 */ /* 0x000fc60007ffe0ff */
[----:B------:R-:W-:Y:S01]  /*61e20*/  IMAD.IADD R79, R143, 0x1, R83 ;  /* 0x000000018f4f7824 */ /* 0x000fe200078e0253 */
[----:B------:R-:W-:Y:S01]  /*61e30*/  MOV R83, RZ ;  /* 0x000000ff00537202 */ /* 0x000fe20000000f00 */
[----:B------:R-:W-:-:S03]  /*61e40*/  IMAD.WIDE.U32 R144, R110, R73, R144 ;  /* 0x000000496e907225 */ /* 0x000fc600078e0090 */
[----:B------:R-:W-:Y:S01]  /*61e50*/  IADD3 R78, P2, PT, R79, R66, RZ ;  /* 0x000000424f4e7210 */ /* 0x000fe20007f5e0ff */
        /* <DEDUP_REMOVED lines=24> */
[----:B------:R-:W-:Y:S02]  /*61fe0*/  IMAD.X R79, RZ, RZ, RZ, P2 ;  /* 0x000000ffff4f7224 */ /* 0x000fe400010e06ff */
        /* <DEDUP_REMOVED lines=17> */
[----:B------:R-:W-:-:S02]  /*62100*/  HFMA2 R79, -RZ, RZ, 0, 0 ;  /* 0x00000000ff4f7431 */ /* 0x000fc400000001ff */
[----:B------:R-:W-:Y:S01]  /*62110*/  IMAD.WIDE.U32 R144, R110, R74, R144 ;  /* 0x0000004a6e907225 */ /* 0x000fe200078e0090 */
[----:B------:R-:W-:-:S03]  /*62120*/  IADD3 R96, P0, PT, R85, R96, RZ ;  /* 0x0000006055607210 */ /* 0x000fc60007f1e0ff */
[----:B------:R-:W-:Y:S01]  /*62130*/  IMAD.WIDE.U32 R66, R99, R71, R66 ;  /* 0x0000004763427225 */ /* 0x000fe200078e0042 */
[----:B------:R-:W-:Y:S02]  /*62140*/  IADD3 R68, P4, PT, R97, R144, RZ ;  /* 0x0000009061447210 */ /* 0x000fe40007f9e0ff */
[----:B------:R-:W-:Y:S01]  /*62150*/  IADD3.X R97, PT, PT, RZ, RZ, RZ, P0, !PT ;  /* 0x000000ffff617210 */ /* 0x000fe200007fe4ff */
[----:B------:R-:W-:Y:S02]  /*62160*/  IMAD.X R85, RZ, RZ, RZ, P1 ;  /* 0x000000ffff557224 */ /* 0x000fe400008e06ff */
[----:B------:R-:W-:Y:S02]  /*62170*/  IMAD.IADD R144, R46, 0x1, R145 ;  /* 0x000000012e907824 */ /* 0x000fe400078e0291 */
[----:B------:R-:W-:Y:S02]  /*62180*/  IMAD.IADD R145, R43, 0x1, R67 ;  /* 0x000000012b917824 */ /* 0x000fe400078e0243 */
[----:B------:R-:W-:-:S02]  /*62190*/  IMAD R108, R66, R41, RZ ;  /* 0x00000029426c7224 */ /* 0x000fc400078e02ff */
[----:B------:R-:W-:Y:S02]  /*621a0*/  IMAD.MOV.U32 R67, RZ, RZ, RZ ;  /* 0x000000ffff437224 */ /* 0x000fe400078e00ff */
[----:B------:R-:W-:-:S04]  /*621b0*/  IMAD.WIDE.U32 R78, R2, R59, R78 ;  /* 0x0000003b024e7225 */ /* 0x000fc800078e004e */
[----:B------:R-:W-:-:S04]  /*621c0*/  IMAD.WIDE.U32 R84, R5, R64, R84 ;  /* 0x0000004005547225 */ /* 0x000fc800078e0054 */
[----:B------:R-:W-:Y:S01]  /*621d0*/  IMAD.HI.U32 R146, R108, R70, R66 ;  /* 0x000000466c927227 */ /* 0x000fe200078e0042 */
[----:B------:R-:W-:Y:S02]  /*621e0*/  IADD3 R66, P3, PT, R83, R78, RZ ;  /* 0x0000004e53427210 */ /* 0x000fe40007f7e0ff */
        /* <DEDUP_REMOVED lines=10> */
[----:B------:R-:W-:Y:S01]  /*62290*/  IMAD.WIDE.U32 R68, R109, R73, R68 ;  /* 0x000000496d447225 */ /* 0x000fe200078e0044 */
[----:B------:R-:W-:-:S03]  /*622a0*/  IADD3 R83, PT, PT, R136, R83, RZ ;  /* 0x0000005388537210 */ /* 0x000fc60007ffe0ff */
[----:B------:R-:W-:Y:S02]  /*622b0*/  IMAD.X R85, RZ, RZ, RZ, P0 ;  /* 0x000000ffff557224 */ /* 0x000fe400000e06ff */
[----:B------:R-:W-:Y:S01]  /*622c0*/  IMAD.X R79, RZ, RZ, RZ, P1 ;  /* 0x000000ffff4f7224 */ /* 0x000fe200008e06ff */
[----:B------:R-:W-:Y:S01]  /*622d0*/  IADD3 R68, P1, PT, R145, R68, RZ ;  /* 0x0000004491447210 */ /* 0x000fe20007f3e0ff */
[----:B------:R-:W-:-:S04]  /*622e0*/  IMAD.WIDE.U32 R66, R111, R76, R66 ;  /* 0x0000004c6f427225 */ /* 0x000fc800078e0042 */
[----:B------:R-:W-:Y:S01]  /*622f0*/  IMAD.WIDE.U32 R84, R5, R65, R84 ;  /* 0x0000004105547225 */ /* 0x000fe200078e0054 */
[----:B------:R-:W-:Y:S02]  /*62300*/  IADD3 R147, PT, PT, R48, R67, RZ ;  /* 0x0000004330937210 */ /* 0x000fe40007ffe0ff */
[----:B------:R-:W-:Y:S01]  /*62310*/  IADD3 R144, P3, PT, R144, R66, RZ ;  /* 0x0000004290907210 */ /* 0x000fe20007f7e0ff */
[----:B------:R-:W-:-:S03]  /*62320*/  IMAD.WIDE.U32 R78, R4, R63, R78 ;  /* 0x0000003f044e7225 */ /* 0x000fc600078e004e */
[----:B------:R-:W-:Y:S01]  /*62330*/  IADD3.X R145, PT, PT, RZ, RZ, RZ, P3, !PT ;  /* 0x000000ffff917210 */ /* 0x000fe20001ffe4ff */
[----:B------:R-:W-:Y:S01]  /*62340*/  IMAD.IADD R96, R98, 0x1, R97 ;  /* 0x0000000162607824 */ /* 0x000fe200078e0261 */
[----:B------:R-:W-:Y:S01]  /*62350*/  IADD3 R97, PT, PT, R45, R69, RZ ;  /* 0x000000452d617210 */ /* 0x000fe20007ffe0ff */
        /* <DEDUP_REMOVED lines=14> */
[----:B------:R-:W-:Y:S01]  /*62440*/  IMAD.MOV.U32 R83, RZ, RZ, RZ ;  /* 0x000000ffff537224 */ /* 0x000fe200078e00ff */
[----:B------:R-:W-:Y:S01]  /*62450*/  IADD3 R78, P3, PT, R67, R78, RZ ;  /* 0x0000004e434e7210 */ /* 0x000fe20007f7e0ff */
[----:B------:R-:W-:Y:S01]  /*62460*/  IMAD.X R85, RZ, RZ, RZ, P2 ;  /* 0x000000ffff557224 */ /* 0x000fe200010e06ff */
[----:B------:R-:W-:Y:S01]  /*62470*/  IADD3 R79, PT, PT, R139, R79, RZ ;  /* 0x0000004f8b4f7210 */ /* 0x000fe20007ffe0ff */
[----:B------:R-:W-:-:S04]  /*62480*/  IMAD.WIDE.U32 R82, R0, R59, R82 ;  /* 0x0000003b00527225 */ /* 0x000fc800078e0052 */
[----:B------:R-:W-:-:S04]  /*62490*/  IMAD.WIDE.U32 R144, R110, R75, R144 ;  /* 0x0000004b6e907225 */ /* 0x000fc800078e0090 */
[----:B------:R-:W-:Y:S01]  /*624a0*/  IMAD.X R67, RZ, RZ, RZ, P1 ;  /* 0x000000ffff437224 */ /* 0x000fe200008e06ff */
[----:B------:R-:W-:Y:S01]  /*624b0*/  IADD3 R82, P1, PT, R147, R82, RZ ;  /* 0x0000005293527210 */ /* 0x000fe20007f3e0ff */
[----:B------:R-:W-:Y:S01]  /*624c0*/  IMAD.WIDE.U32 R84, R4, R64, R84 ;  /* 0x0000004004547225 */ /* 0x000fe200078e0054 */
[----:B------:R-:W-:Y:S02]  /*624d0*/  IADD3 R96, P4, PT, R97, R144, RZ ;  /* 0x0000009061607210 */ /* 0x000fe40007f9e0ff */
[----:B------:R-:W-:Y:S01]  /*624e0*/  IADD3 R144, PT, PT, R47, R145, RZ ;  /* 0x000000912f907210 */ /* 0x000fe20007ffe0ff */
[----:B------:R-:W-:Y:S01]  /*624f0*/  IMAD.IADD R146, R44, 0x1, R69 ;  /* 0x000000012c927824 */ /* 0x000fe200078e0245 */
[----:B------:R-:W-:Y:S01]  /*62500*/  IADD3 R69, PT, PT, R138, R85, RZ ;  /* 0x000000558a457210 */ /* 0x000fe20007ffe0ff */
[----:B------:R-:W-:Y:S01]  /*62510*/  IMAD.WIDE.U32 R66, R58, R5, R66 ;  /* 0x000000053a427225 */ /* 0x000fe200078e0042 */
[----:B------:R-:W-:-:S03]  /*62520*/  IADD3 R84, P2, PT, R79, R84, RZ ;  /* 0x000000544f547210 */ /* 0x000fc60007f5e0ff */
[----:B------:R-:W-:Y:S01]  /*62530*/  IMAD.IADD R145, R137, 0x1, R83 ;  /* 0x0000000189917824 */ /* 0x000fe200078e0253 */
[----:B------:R-:W-:Y:S01]  /*62540*/  IADD3 R137, PT, PT, R98, R67, RZ ;  /* 0x0000004362897210 */ /* 0x000fe20007ffe0ff */
[----:B------:R-:W-:Y:S01]  /*62550*/  IMAD.X R83, RZ, RZ, RZ, P1 ;  /* 0x000000ffff537224 */ /* 0x000fe200008e06ff */
[----:B------:R-:W-:Y:S01]  /*62560*/  IADD3 R66, P1, PT, R69, R66, RZ ;  /* 0x0000004245427210 */ /* 0x000fe20007f3e0ff */
[----:B------:R-:W-:Y:S02]  /*62570*/  IMAD.X R97, RZ, RZ, RZ, P4 ;  /* 0x000000ffff617224 */ /* 0x000fe400020e06ff */
[----:B------:R-:W-:Y:S01]  /*62580*/  IMAD.X R69, RZ, RZ, RZ, P0 ;  /* 0x000000ffff457224 */ /* 0x000fe200000e06ff */
[----:B------:R-:W-:Y:S01]  /*62590*/  IADD3.X R67, PT, PT, RZ, RZ, RZ, P1, !PT ;  /* 0x000000ffff437210 */ /* 0x000fe20000ffe4ff */
[----:B------:R-:W-:Y:S02]  /*625a0*/  IMAD.X R79, RZ, RZ, RZ, P3 ;  /* 0x000000ffff4f7224 */ /* 0x000fe400018e06ff */
[----:B------:R-:W-:-:S04]  /*625b0*/  IMAD.WIDE.U32 R96, R109, R74, R96 ;  /* 0x0000004a6d607225 */ /* 0x000fc800078e0060 */
        /* <DEDUP_REMOVED lines=8> */
[----:B------:R-:W-:Y:S01]  /*62640*/  IADD3.X R147, PT, PT, RZ, RZ, RZ, P2, !PT ;  /* 0x000000ffff937210 */ /* 0x000fe200017fe4ff */
[----:B------:R-:W-:Y:S01]  /*62650*/  IMAD R96, R68, R41, RZ ;  /* 0x0000002944607224 */ /* 0x000fe200078e02ff */
[----:B------:R-:W-:Y:S01]  /*62660*/  IADD3 R144, P3, PT, R144, R82, RZ ;  /* 0x0000005290907210 */ /* 0x000fe20007f7e0ff */
        /* <DEDUP_REMOVED lines=11> */
[----:B------:R-:W-:Y:S02]  /*62720*/  IMAD.IADD R83, R49, 0x1, R83 ;  /* 0x0000000131537824 */ /* 0x000fe400078e0253 */
[----:B------:R-:W-:Y:S01]  /*62730*/  IMAD.WIDE.U32 R78, R0, R60, R78 ;  /* 0x0000003c004e7225 */ /* 0x000fe200078e004e */
[----:B------:R-:W-:-:S03]  /*62740*/  IADD3 R82, P0, PT, R82, R137, RZ ;  /* 0x0000008952527210 */ /* 0x000fc60007f1e0ff */
        /* <DEDUP_REMOVED lines=29> */
[----:B------:R-:W-:Y:S01]  /*62920*/  IMAD.IADD R97, R98, 0x1, R83 ;  /* 0x0000000162617824 */ /* 0x000fe200078e0253 */
[----:B------:R-:W-:Y:S01]  /*62930*/  IADD3.X R83, PT, PT, RZ, RZ, RZ, P4, !PT ;  /* 0x000000ffff537210 */ /* 0x000fe200027fe4ff */
[----:B------:R-:W-:Y:S02]  /*62940*/  IMAD.X R67, RZ, RZ, RZ, P5 ;  /* 0x000000ffff437224 */ /* 0x000fe400028e06ff */
[----:B------:R-:W-:-:S04]  /*62950*/  IMAD.WIDE.U32 R84, R109, R75, R84 ;  /* 0x0000004b6d547225 */ /* 0x000fc800078e0054 */
[----:B------:R-:W-:Y:S01]  /*62960*/  IMAD.X R143, RZ, RZ, RZ, P1 ;  /* 0x000000ffff8f7224 */ /* 0x000fe200008e06ff */
[----:B------:R-:W-:Y:S01]  /*62970*/  IADD3 R146, P1, PT, R146, R84, RZ ;  /* 0x0000005492927210 */ /* 0x000fe20007f3e0ff */
[----:B------:R-:W-:Y:S02]  /*62980*/  IMAD.IADD R69, R136, 0x1, R69 ;  /* 0x0000000188457824 */ /* 0x000fe400078e0245 */
        /* <DEDUP_REMOVED lines=9> */
[----:B------:R-:W-:-:S04]  /*62a20*/  IMAD.WIDE.U32 R82, R3, R65, R82 ;  /* 0x0000004103527225 */ /* 0x000fc800078e0052 */
[----:B------:R-:W-:Y:S01]  /*62a30*/  IMAD.WIDE.U32 R78, R96, R71, R78 ;  /* 0x00000047604e7225 */ /* 0x000fe200078e004e */
[----:B------:R-:W-:Y:S02]  /*62a40*/  IADD3 R82, P6, PT, R145, R82, RZ ;  /* 0x0000005291527210 */ /* 0x000fe40007fde0ff */
[----:B------:R-:W-:Y:S01]  /*62a50*/  IADD3 R110, PT, PT, R135, R83, RZ ;  /* 0x00000053876e7210 */ /* 0x000fe20007ffe0ff */
[----:B------:R-:W-:Y:S01]  /*62a60*/  IMAD.IADD R84, R49, 0x1, R67 ;  /* 0x0000000131547824 */ /* 0x000fe200078e0243 */
[----:B------:R-:W-:Y:S01]  /*62a70*/  IADD3 R137, PT, PT, R43, R79, RZ ;  /* 0x0000004f2b897210 */ /* 0x000fe20007ffe0ff */
[----:B------:R-:W-:Y:S01]  /*62a80*/  IMAD.X R69, RZ, RZ, RZ, P4 ;  /* 0x000000ffff457224 */ /* 0x000fe200020e06ff */
[----:B------:R-:W-:Y:S01]  /*62a90*/  IADD3.X R83, PT, PT, RZ, RZ, RZ, P6, !PT ;  /* 0x000000ffff537210 */ /* 0x000fe200037fe4ff */
[----:B------:R-:W-:Y:S01]  /*62aa0*/  IMAD.WIDE.U32 R146, R99, R74, R146 ;  /* 0x0000004a63927225 */ /* 0x000fe200078e0092 */
[----:B------:R-:W-:Y:S02]  /*62ab0*/  IADD3 R143, P1, PT, R84, R143, RZ ;  /* 0x0000008f548f7210 */ /* 0x000fe40007f3e0ff */
[----:B------:R-:W-:Y:S01]  /*62ac0*/  IADD3 R84, P2, PT, R110, R97, RZ ;  /* 0x000000616e547210 */ /* 0x000fe20007f5e0ff */
[----:B------:R-:W-:Y:S01]  /*62ad0*/  IMAD R136, R78, R41, RZ ;  /* 0x000000294e887224 */ /* 0x000fe200078e02ff */
[----:B------:R-:W-:Y:S01]  /*62ae0*/  IADD3 R110, P0, PT, R111, R146, RZ ;  /* 0x000000926f6e7210 */ /* 0x000fe20007f1e0ff */
[----:B------:R-:W-:-:S02]  /*62af0*/  IMAD.MOV.U32 R79, RZ, RZ, RZ ;  /* 0x000000ffff4f7224 */ /* 0x000fc400078e00ff */
[----:B------:R-:W-:Y:S02]  /*62b00*/  IMAD.X R67, RZ, RZ, RZ, P5 ;  /* 0x000000ffff437224 */ /* 0x000fe400028e06ff */
[----:B------:R-:W-:-:S04]  /*62b10*/  IMAD.WIDE.U32 R68, R0, R62, R68 ;  /* 0x0000003e00447225 */ /* 0x000fc800078e0044 */
[----:B------:R-:W-:Y:S02]  /*62b20*/  IMAD.IADD R147, R46, 0x1, R147 ;  /* 0x000000012e937824 */ /* 0x000fe400078e0293 */
[----:B------:R-:W-:-:S04]  /*62b30*/  IMAD.HI.U32 R97, R136, R70, R78 ;  /* 0x0000004688617227 */ /* 0x000fc800078e004e */
[----:B------:R-:W-:Y:S01]  /*62b40*/  IMAD.WIDE.U32 R66, R109, R76, R66 ;  /* 0x0000004c6d427225 */ /* 0x000fe200078e0042 */
[----:B------:R-:W-:-:S03]  /*62b50*/  IADD3 R97, PT, PT, R42, R97, RZ ;  /* 0x000000612a617210 */ /* 0x000fc60007ffe0ff */
[----:B------:R-:W-:Y:S01]  /*62b60*/  IMAD.X R79, RZ, RZ, RZ, P3 ;  /* 0x000000ffff4f7224 */ /* 0x000fe200018e06ff */
        /* <DEDUP_REMOVED lines=37> */
[----:B------:R-:W-:Y:S02]  /*62dc0*/  IMAD.X R67, RZ, RZ, RZ, P3 ;  /* 0x000000ffff437224 */ /* 0x000fe400018e06ff */
        /* <DEDUP_REMOVED lines=12> */
[----:B------:R-:W-:Y:S01]  /*62e90*/  IMAD.X R97, RZ, RZ, RZ, P2 ;  /* 0x000000ffff617224 */ /* 0x000fe200010e06ff */
        /* <DEDUP_REMOVED lines=11> */
[----:B------:R-:W-:Y:S01]  /*62f50*/  IMAD.WIDE.U32 R84, R136, R71, R84 ;  /* 0x0000004788547225 */ /* 0x000fe200078e0054 */
[----:B------:R-:W-:-:S03]  /*62f60*/  IADD3 R82, P0, PT, R82, R143, RZ ;  /* 0x0000008f52527210 */ /* 0x000fc60007f1e0ff */
        /* <DEDUP_REMOVED lines=17> */
[----:B------:R-:W-:-:S04]  /*63080*/  IMAD.HI.U32 R79, R109, R70, R84 ;  /* 0x000000466d4f7227 */ /* 0x000fc800078e0054 */
        /* <DEDUP_REMOVED lines=16> */
[----:B------:R-:W-:-:S02]  /*63190*/  IMAD.IADD R84, R48, 0x1, R79 ;  /* 0x0000000130547824 */ /* 0x000fc400078e024f */
[----:B------:R-:W-:Y:S02]  /*631a0*/  IMAD.X R67, RZ, RZ, RZ, P2 ;  /* 0x000000ffff437224 */ /* 0x000fe400010e06ff */
[----:B------:R-:W-:Y:S01]  /*631b0*/  IMAD.X R79, RZ, RZ, RZ, P0 ;  /* 0x000000ffff4f7224 */ /* 0x000fe200000e06ff */
[----:B------:R-:W-:Y:S01]  /*631c0*/  IADD3 R84, P2, PT, R84, R99, RZ ;  /* 0x0000006354547210 */ /* 0x000fe20007f5e0ff */
[----:B------:R-:W-:Y:S01]  /*631d0*/  IMAD.WIDE.U32 R68, R109, R71, R68 ;  /* 0x000000476d447225 */ /* 0x000fe200078e0044 */
[----:B------:R-:W-:Y:S02]  /*631e0*/  IADD3.X R99, PT, PT, RZ, RZ, RZ, P5, !PT ;  /* 0x000000ffff637210 */ /* 0x000fe40002ffe4ff */
[----:B------:R-:W-:Y:S01]  /*631f0*/  IADD3.X R85, PT, PT, RZ, RZ, RZ, P2, !PT ;  /* 0x000000ffff557210 */ /* 0x000fe200017fe4ff */
[----:B------:R-:W-:-:S04]  /*63200*/  IMAD.WIDE.U32 R66, R136, R73, R66 ;  /* 0x0000004988427225 */ /* 0x000fc800078e0042 */
        /* <DEDUP_REMOVED lines=13> */
[----:B------:R-:W-:-:S02]  /*632e0*/  IMAD.X R111, RZ, RZ, RZ, P2 ;  /* 0x000000ffff6f7224 */ /* 0x000fc400010e06ff */
[----:B------:R-:W-:Y:S02]  /*632f0*/  IMAD.IADD R82, R49, 0x1, R85 ;  /* 0x0000000131527824 */ /* 0x000fe400078e0255 */
[----:B------:R-:W-:-:S03]  /*63300*/  IMAD.WIDE.U32 R138, R0, R65, R138 ;  /* 0x00000041008a7225 */ /* 0x000fc600078e008a */
        /* <DEDUP_REMOVED lines=66> */
[----:B------:R-:W-:Y:S01]  /*63730*/  IMAD.MOV.U32 R144, RZ, RZ, R84 ;  /* 0x000000ffff907224 */ /* 0x000fe200078e0054 */
[----:B------:R-:W-:-:S02]  /*63740*/  IADD3.X R111, PT, PT, RZ, RZ, RZ, P4, !PT ;  /* 0x000000ffff6f7210 */ /* 0x000fc400027fe4ff */
[----:B------:R-:W-:Y:S01]  /*63750*/  IADD3 R108, P6, PT, R108, R69, RZ ;  /* 0x000000456c6c7210 */ /* 0x000fe20007fde0ff */
[----:B------:R-:W-:-:S03]  /*63760*/  IMAD.WIDE.U32 R82, R109, R76, R82 ;  /* 0x0000004c6d527225 */ /* 0x000fc600078e0052 */
[----:B------:R-:W-:Y:S01]  /*63770*/  IADD3 R99, P2, PT, R99, R108, RZ ;  /* 0x0000006c63637210 */ /* 0x000fe20007f5e0ff */
[----:B------:R-:W-:Y:S01]  /*63780*/  IMAD.IADD R98, R48, 0x1, R83 ;  /* 0x0000000130627824 */ /* 0x000fe200078e0253 */
[----:B------:R-:W-:Y:S01]  /*63790*/  IADD3.X R108, PT, PT, RZ, RZ, RZ, P0, !PT ;  /* 0x000000ffff6c7210 */ /* 0x000fe200007fe4ff */
[----:B------:R-:W-:Y:S01]  /*637a0*/  IMAD.X R69, RZ, RZ, RZ, P5 ;  /* 0x000000ffff457224 */ /* 0x000fe200028e06ff */
[----:B------:R-:W-:Y:S02]  /*637b0*/  MOV R145, R82 ;  /* 0x0000005200917202 */ /* 0x000fe40000000f00 */
        /* <DEDUP_REMOVED lines=10> */
[----:B------:R-:W-:Y:S01]  /*63860*/  IADD3 R138, PT, PT, R49, R109, RZ ;  /* 0x0000006d318a7210 */ /* 0x000fe20007ffe0ff */
        /* <DEDUP_REMOVED lines=31> */
.L_x_561:
        /* <DEDUP_REMOVED lines=23> */
.L_x_562:
[----:B------:R-:W-:Y:S02]  /*63bd0*/  HFMA2 R97, -RZ, RZ, 0, 0 ;  /* 0x00000000ff617431 */ /* 0x000fe400000001ff */
[----:B------:R-:W-:-:S04]  /*63be0*/  IMAD.WIDE.U32 R82, R69, R95, RZ ;  /* 0x0000005f45527225 */ /* 0x000fc800078e00ff */
[----:B------:R-:W-:Y:S01]  /*63bf0*/  HFMA2 R149, -RZ, RZ, 0, 0 ;  /* 0x00000000ff957431 */ /* 0x000fe200000001ff */
[----:B------:R-:W-:Y:S01]  /*63c00*/  CS2R R136, SRZ ;  /* 0x0000000000887805 */ /* 0x000fe2000001ff00 */
[----:B------:R-:W-:Y:S02]  /*63c10*/  HFMA2 R135, -RZ, RZ, 0, 0 ;  /* 0x00000000ff877431 */ /* 0x000fe400000001ff */
[----:B------:R-:W-:Y:S02]  /*63c20*/  IMAD.MOV.U32 R67, RZ, RZ, RZ ;  /* 0x000000ffff437224 */ /* 0x000fe400078e00ff */
[----:B------:R-:W-:Y:S02]  /*63c30*/  IMAD.MOV.U32 R111, RZ, RZ, RZ ;  /* 0x000000ffff6f7224 */ /* 0x000fe400078e00ff */
[----:B------:R-:W-:Y:S02]  /*63c40*/  IMAD.IADD R96, R83, 0x1, R67 ;  /* 0x0000000153607824 */ /* 0x000fe400078e0243 */
        /* <DEDUP_REMOVED lines=8> */
[----:B------:R-:W-:-:S03]  /*63cd0*/  IMAD.MOV.U32 R83, RZ, RZ, RZ ;  /* 0x000000ffff537224 */ /* 0x000fc600078e00ff */
[----:B------:R-:W-:Y:S01]  /*63ce0*/  IADD3 R84, P0, PT, R85, R78, RZ ;  /* 0x0000004e55547210 */ /* 0x000fe20007f1e0ff */
[----:B------:R-:W-:Y:S01]  /*63cf0*/  IMAD.IADD R78, R79, 0x1, R149 ;  /* 0x000000014f4e7824 */ /* 0x000fe200078e0295 */
[----:B------:R-:W-:Y:S01]  /*63d00*/  MOV R79, RZ ;  /* 0x000000ff004f7202 */ /* 0x000fe20000000f00 */
[----:B------:R-:W-:-:S04]  /*63d10*/  IMAD.HI.U32 R83, R109, R70, R82 ;  /* 0x000000466d537227 */ /* 0x000fc800078e0052 */
[----:B------:R-:W-:Y:S02]  /*63d20*/  IMAD.X R85, RZ, RZ, RZ, P0 ;  /* 0x000000ffff557224 */ /* 0x000fe400000e06ff */
[----:B------:R-:W-:-:S04]  /*63d30*/  IMAD.WIDE.U32 R78, R95, R147, R78 ;  /* 0x000000935f4e7225 */ /* 0x000fc800078e004e */
[----:B------:R-:W-:-:S04]  /*63d40*/  IMAD.WIDE.U32 R84, R94, R99, R84 ;  /* 0x000000635e547225 */ /* 0x000fc800078e0054 */
[----:B------:R-:W-:Y:S01]  /*63d50*/  IMAD.IADD R157, R111, 0x1, R85 ;  /* 0x000000016f9d7824 */ /* 0x000fe200078e0255 */
[----:B------:R-:W-:Y:S01]  /*63d60*/  MOV R85, RZ ;  /* 0x000000ff00557202 */ /* 0x000fe20000000f00 */
[----:B------:R-:W-:-:S03]  /*63d70*/  IMAD.IADD R97, R42, 0x1, R83 ;  /* 0x000000012a617824 */ /* 0x000fc600078e0253 */
[----:B------:R-:W-:Y:S01]  /*63d80*/  IADD3 R156, P0, PT, R157, R78, RZ ;  /* 0x0000004e9d9c7210 */ /* 0x000fe20007f1e0ff */
[----:B------:R-:W-:Y:S02]  /*63d90*/  IMAD.IADD R78, R79, 0x1, R135 ;  /* 0x000000014f4e7824 */ /* 0x000fe400078e0287 */
[----:B------:R-:W-:Y:S02]  /*63da0*/  HFMA2 R79, -RZ, RZ, 0, 0 ;  /* 0x00000000ff4f7431 */ /* 0x000fe400000001ff */
[----:B------:R-:W-:-:S04]  /*63db0*/  IMAD.WIDE.U32 R84, R93, R69, R84 ;  /* 0x000000455d547225 */ /* 0x000fc800078e0054 */
        /* <DEDUP_REMOVED lines=8> */
[----:B------:R-:W-:-:S03]  /*63e40*/  IMAD.X R97, RZ, RZ, RZ, P0 ;  /* 0x000000ffff617224 */ /* 0x000fc600000e06ff */
[----:B------:R-:W-:Y:S01]  /*63e50*/  IADD3 R82, P0, PT, R85, R78, RZ ;  /* 0x0000004e55527210 */ /* 0x000fe20007f1e0ff */
[----:B------:R-:W-:-:S04]  /*63e60*/  IMAD.WIDE.U32 R156, R93, R99, R156 ;  /* 0x000000635d9c7225 */ /* 0x000fc800078e009c */
[----:B------:R-:W-:Y:S01]  /*63e70*/  IMAD.X R83, RZ, RZ, RZ, P0 ;  /* 0x000000ffff537224 */ /* 0x000fe200000e06ff */
[----:B------:R-:W-:Y:S01]  /*63e80*/  IADD3 R153, PT, PT, R111, R157, RZ ;  /* 0x0000009d6f997210 */ /* 0x000fe20007ffe0ff */
        /* <DEDUP_REMOVED lines=9> */
[----:B------:R-:W-:Y:S02]  /*63f20*/  IMAD.MOV.U32 R157, RZ, RZ, RZ ;  /* 0x000000ffff9d7224 */ /* 0x000fe400078e00ff */
[----:B------:R-:W-:Y:S01]  /*63f30*/  IMAD.X R153, RZ, RZ, RZ, P0 ;  /* 0x000000ffff997224 */ /* 0x000fe200000e06ff */
[----:B------:R-:W-:Y:S01]  /*63f40*/  IADD3 R82, P0, PT, R83, R78, RZ ;  /* 0x0000004e53527210 */ /* 0x000fe20007f1e0ff */
[----:B------:R-:W-:Y:S01]  /*63f50*/  IMAD.WIDE.U32 R156, R92, R69, R156 ;  /* 0x000000455c9c7225 */ /* 0x000fe200078e009c */
[----:B------:R-:W-:-:S03]  /*63f60*/  IADD3 R84, P1, PT, R85, R84, RZ ;  /* 0x0000005455547210 */ /* 0x000fc60007f3e0ff */
[----:B------:R-:W-:Y:S01]  /*63f70*/  IMAD R150, R96, R41, RZ ;  /* 0x0000002960967224 */ /* 0x000fe200078e02ff */
[----:B------:R-:W-:Y:S01]  /*63f80*/  IADD3.X R85, PT, PT, RZ, RZ, RZ, P1, !PT ;  /* 0x000000ffff557210 */ /* 0x000fe20000ffe4ff */
[----:B------:R-:W-:-:S04]  /*63f90*/  IMAD.WIDE.U32 R152, R93, R151, R152 ;  /* 0x000000975d987225 */ /* 0x000fc800078e0098 */
[----:B------:R-:W-:Y:S02]  /*63fa0*/  IMAD.X R83, RZ, RZ, RZ, P0 ;  /* 0x000000ffff537224 */ /* 0x000fe400000e06ff */
[----:B------:R-:W-:Y:S02]  /*63fb0*/  IMAD.IADD R139, R67, 0x1, R157 ;  /* 0x00000001438b7824 */ /* 0x000fe400078e029d */
[----:B------:R-:W-:-:S03]  /*63fc0*/  IMAD.HI.U32 R143, R150, R70, R96 ;  /* 0x00000046968f7227 */ /* 0x000fc600078e0060 */
[----:B------:R-:W-:Y:S01]  /*63fd0*/  IADD3 R96, P1, PT, R139, R152, RZ ;  /* 0x000000988b607210 */ /* 0x000fe20007f3e0ff */
[----:B------:R-:W-:Y:S02]  /*63fe0*/  IMAD.IADD R97, R149, 0x1, R153 ;  /* 0x0000000195617824 */ /* 0x000fe400078e0299 */
[----:B------:R-:W-:-:S04]  /*63ff0*/  IMAD.WIDE.U32 R82, R94, R144, R82 ;  /* 0x000000905e527225 */ /* 0x000fc800078e0052 */
[----:B------:R-:W-:Y:S01]  /*64000*/  IMAD.WIDE.U32 R84, R109, R72, R84 ;  /* 0x000000486d547225 */ /* 0x000fe200078e0054 */
[----:B------:R-:W-:Y:S02]  /*64010*/  IADD3 R78, P0, PT, R97, R82, RZ ;  /* 0x00000052614e7210 */ /* 0x000fe40007f1e0ff */
[----:B------:R-:W-:Y:S01]  /*64020*/  IADD3.X R97, PT, PT, RZ, RZ, RZ, P1, !PT ;  /* 0x000000ffff617210 */ /* 0x000fe20000ffe4ff */
[----:B------:R-:W-:Y:S01]  /*64030*/  IMAD.IADD R139, R137, 0x1, R83 ;  /* 0x00000001898b7824 */ /* 0x000fe200078e0253 */
[----:B------:R-:W-:Y:S01]  /*64040*/  MOV R83, RZ ;  /* 0x000000ff00537202 */ /* 0x000fe20000000f00 */
[----:B------:R-:W-:Y:S02]  /*64050*/  IMAD.IADD R85, R44, 0x1, R85 ;  /* 0x000000012c557824 */ /* 0x000fe400078e0255 */
[----:B------:R-:W-:Y:S01]  /*64060*/  IMAD.IADD R82, R79, 0x1, R136 ;  /* 0x000000014f527824 */ /* 0x000fe200078e0288 */
[----:B------:R-:W-:Y:S01]  /*64070*/  IADD3.X R79, PT, PT, RZ, RZ, RZ, P0, !PT ;  /* 0x000000ffff4f7210 */ /* 0x000fe200007fe4ff */
[----:B------:R-:W-:Y:S01]  /*64080*/  IMAD.IADD R153, R42, 0x1, R143 ;  /* 0x000000012a997824 */ /* 0x000fe200078e028f */
[----:B------:R-:W-:Y:S01]  /*64090*/  IADD3 R156, P0, PT, R85, R156, RZ ;  /* 0x0000009c559c7210 */ /* 0x000fe20007f1e0ff */
[----:B------:R-:W-:-:S03]  /*640a0*/  IMAD.WIDE.U32 R96, R92, R99, R96 ;  /* 0x000000635c607225 */ /* 0x000fc600078e0060 */
[----:B------:R-:W-:Y:S01]  /*640b0*/  IADD3 R152, P1, PT, R153, R84, RZ ;  /* 0x0000005499987210 */ /* 0x000fe20007f3e0ff */
        /* <DEDUP_REMOVED lines=9> */
[----:B------:R-:W-:Y:S02]  /*64150*/  IMAD.MOV.U32 R139, RZ, RZ, RZ ;  /* 0x000000ffff8b7224 */ /* 0x000fe400078e00ff */
[----:B------:R-:W-:-:S04]  /*64160*/  IMAD.WIDE.U32 R84, R94, R145, R84 ;  /* 0x000000915e547225 */ /* 0x000fc800078e0054 */
[----:B------:R-:W-:Y:S01]  /*64170*/  IMAD.WIDE.U32 R152, R150, R71, R152 ;  /* 0x0000004796987225 */ /* 0x000fe200078e0098 */
[----:B------:R-:W-:-:S03]  /*64180*/  IADD3 R84, P2, PT, R79, R84, RZ ;  /* 0x000000544f547210 */ /* 0x000fc60007f5e0ff */
[----:B------:R-:W-:Y:S01]  /*64190*/  IMAD.IADD R82, R83, 0x1, R139 ;  /* 0x0000000153527824 */ /* 0x000fe200078e028b */
[----:B------:R-:W-:Y:S01]  /*641a0*/  IADD3 R97, PT, PT, R43, R153, RZ ;  /* 0x000000992b617210 */ /* 0x000fe20007ffe0ff */
[----:B------:R-:W-:Y:S02]  /*641b0*/  IMAD.MOV.U32 R83, RZ, RZ, RZ ;  /* 0x000000ffff537224 */ /* 0x000fe400078e00ff */
[----:B------:R-:W-:-:S04]  /*641c0*/  IMAD.WIDE.U32 R156, R109, R73, R156 ;  /* 0x000000496d9c7225 */ /* 0x000fc800078e009c */
[----:B------:R-:W-:Y:S01]  /*641d0*/  IMAD.IADD R143, R136, 0x1, R85 ;  /* 0x00000001888f7824 */ /* 0x000fe200078e0255 */
[----:B------:R-:W-:Y:S01]  /*641e0*/  IADD3 R156, P0, PT, R97, R156, RZ ;  /* 0x0000009c619c7210 */ /* 0x000fe20007f1e0ff */
[----:B------:R-:W-:Y:S01]  /*641f0*/  IMAD.X R85, RZ, RZ, RZ, P2 ;  /* 0x000000ffff557224 */ /* 0x000fe200010e06ff */
[----:B------:R-:W-:Y:S01]  /*64200*/  IADD3 R157, PT, PT, R45, R157, RZ ;  /* 0x0000009d2d9d7210 */ /* 0x000fe20007ffe0ff */
[----:B------:R-:W-:-:S04]  /*64210*/  IMAD.WIDE.U32 R82, R138, R95, R82 ;  /* 0x0000005f8a527225 */ /* 0x000fc800078e0052 */
[----:B------:R-:W-:Y:S02]  /*64220*/  IMAD.MOV.U32 R97, RZ, RZ, RZ ;  /* 0x000000ffff617224 */ /* 0x000fe400078e00ff */
        /* <DEDUP_REMOVED lines=9> */
[----:B------:R-:W-:Y:S01]  /*642c0*/  IMAD.IADD R159, R137, 0x1, R159 ;  /* 0x00000001899f7824 */ /* 0x000fe200078e029f */
[----:B------:R-:W-:Y:S01]  /*642d0*/  IADD3 R78, P2, PT, R97, R78, RZ ;  /* 0x0000004e614e7210 */ /* 0x000fe20007f5e0ff */
[----:B------:R-:W-:Y:S01]  /*642e0*/  IMAD.WIDE.U32 R84, R94, R141, R84 ;  /* 0x0000008d5e547225 */ /* 0x000fe200078e0054 */
[----:B------:R-:W-:Y:S02]  /*642f0*/  IADD3 R82, P4, PT, R79, R158, RZ ;  /* 0x0000009e4f527210 */ /* 0x000fe40007f9e0ff */
[----:B------:R-:W-:Y:S01]  /*64300*/  IADD3.X R79, PT, PT, RZ, RZ, RZ, P2, !PT ;  /* 0x000000ffff4f7210 */ /* 0x000fe200017fe4ff */
[----:B------:R-:W-:Y:S01]  /*64310*/  IMAD R146, R152, R41, RZ ;  /* 0x0000002998927224 */ /* 0x000fe200078e02ff */
[----:B------:R-:W-:Y:S01]  /*64320*/  IADD3 R85, PT, PT, R139, R85, RZ ;  /* 0x000000558b557210 */ /* 0x000fe20007ffe0ff */
[----:B------:R-:W-:Y:S01]  /*64330*/  IMAD.MOV.U32 R153, RZ, RZ, RZ ;  /* 0x000000ffff997224 */ /* 0x000fe200078e00ff */
[----:B------:R-:W-:Y:S01]  /*64340*/  IADD3 R84, P3, PT, R159, R84, RZ ;  /* 0x000000549f547210 */ /* 0x000fe20007f7e0ff */
[----:B------:R-:W-:-:S04]  /*64350*/  IMAD.WIDE.U32 R78, R91, R99, R78 ;  /* 0x000000635b4e7225 */ /* 0x000fc800078e004e */
[----:B------:R-:W-:Y:S01]  /*64360*/  IMAD.HI.U32 R153, R146, R70, R152 ;  /* 0x0000004692997227 */ /* 0x000fe200078e0098 */
[----:B------:R-:W-:Y:S02]  /*64370*/  IADD3 R152, P2, PT, R83, R85, RZ ;  /* 0x0000005553987210 */ /* 0x000fe40007f5e0ff */
[----:B------:R-:W-:Y:S01]  /*64380*/  IADD3 R79, PT, PT, R111, R79, RZ ;  /* 0x0000004f6f4f7210 */ /* 0x000fe20007ffe0ff */
[----:B------:R-:W-:Y:S02]  /*64390*/  IMAD.X R83, RZ, RZ, RZ, P4 ;  /* 0x000000ffff537224 */ /* 0x000fe400020e06ff */
[----:B------:R-:W-:Y:S02]  /*643a0*/  IMAD.X R157, RZ, RZ, RZ, P0 ;  /* 0x000000ffff9d7224 */ /* 0x000fe400000e06ff */
[----:B------:R-:W-:-:S04]  /*643b0*/  IMAD.WIDE.U32 R82, R92, R147, R82 ;  /* 0x000000935c527225 */ /* 0x000fc800078e0052 */
[----:B------:R-:W-:Y:S01]  /*643c0*/  IMAD.X R85, RZ, RZ, RZ, P3 ;  /* 0x000000ffff557224 */ /* 0x000fe200018e06ff */
[----:B------:R-:W-:Y:S01]  /*643d0*/  IADD3 R83, PT, PT, R135, R83, RZ ;  /* 0x0000005387537210 */ /* 0x000fe20007ffe0ff */
        /* <DEDUP_REMOVED lines=12> */
[----:B------:R-:W-:Y:S01]  /*644a0*/  IMAD.MOV.U32 R79, RZ, RZ, RZ ;  /* 0x000000ffff4f7224 */ /* 0x000fe200078e00ff */
[----:B------:R-:W-:Y:S01]  /*644b0*/  IADD3 R156, P1, PT, R157, R96, RZ ;  /* 0x000000609d9c7210 */ /* 0x000fe20007f3e0ff */
        /* <DEDUP_REMOVED lines=19> */
[----:B------:R-:W-:Y:S01]  /*645f0*/  IMAD.X R157, RZ, RZ, RZ, P1 ;  /* 0x000000ffff9d7224 */ /* 0x000fe200008e06ff */
[----:B------:R-:W-:Y:S01]  /*64600*/  IADD3 R79, PT, PT, R43, R159, RZ ;  /* 0x0000009f2b4f7210 */ /* 0x000fe20007ffe0ff */
[----:B------:R-:W-:Y:S02]  /*64610*/  IMAD.X R83, RZ, RZ, RZ, P3 ;  /* 0x000000ffff537224 */ /* 0x000fe400018e06ff */
        /* <DEDUP_REMOVED lines=11> */
[----:B------:R-:W-:Y:S02]  /*646d0*/  IMAD.X R79, RZ, RZ, RZ, P2 ;  /* 0x000000ffff4f7224 */ /* 0x000fe400010e06ff */
[----:B------:R-:W-:-:S04]  /*646e0*/  IMAD.WIDE.U32 R96, R92, R145, R96 ;  /* 0x000000915c607225 */ /* 0x000fc800078e0060 */
[----:B------:R-:W-:-:S04]  /*646f0*/  IMAD.WIDE.U32 R78, R109, R75, R78 ;  /* 0x0000004b6d4e7225 */ /* 0x000fc800078e004e */
[----:B------:R-:W-:Y:S01]  /*64700*/  IMAD.X R153, RZ, RZ, RZ, P0 ;  /* 0x000000ffff997224 */ /* 0x000fe200000e06ff */
[----:B------:R-:W-:Y:S01]  /*64710*/  IADD3 R78, P4, PT, R157, R78, RZ ;  /* 0x0000004e9d4e7210 */ /* 0x000fe20007f9e0ff */
[----:B------:R-:W-:Y:S01]  /*64720*/  IMAD R143, R158, R41, RZ ;  /* 0x000000299e8f7224 */ /* 0x000fe200078e02ff */
[----:B------:R-:W-:Y:S01]  /*64730*/  IADD3 R79, PT, PT, R47, R79, RZ ;  /* 0x0000004f2f4f7210 */ /* 0x000fe20007ffe0ff */
[----:B------:R-:W-:Y:S02]  /*64740*/  IMAD.MOV.U32 R159, RZ, RZ, RZ ;  /* 0x000000ffff9f7224 */ /* 0x000fe400078e00ff */
[----:B------:R-:W-:Y:S02]  /*64750*/  IMAD.MOV.U32 R83, RZ, RZ, RZ ;  /* 0x000000ffff537224 */ /* 0x000fe400078e00ff */
[----:B------:R-:W-:Y:S02]  /*64760*/  IMAD.IADD R97, R136, 0x1, R97 ;  /* 0x0000000188617824 */ /* 0x000fe400078e0261 */
[----:B------:R-:W-:-:S04]  /*64770*/  IMAD.WIDE.U32 R152, R138, R93, R152 ;  /* 0x0000005d8a987225 */ /* 0x000fc800078e0098 */
[----:B------:R-:W-:Y:S01]  /*64780*/  IMAD.HI.U32 R66, R143, R70, R158 ;  /* 0x000000468f427227 */ /* 0x000fe200078e009e */
[----:B------:R-:W-:Y:S02]  /*64790*/  IADD3 R158, P2, PT, R85, R96, RZ ;  /* 0x00000060559e7210 */ /* 0x000fe40007f5e0ff */
[----:B------:R-:W-:Y:S01]  /*647a0*/  IADD3.X R85, PT, PT, RZ, RZ, RZ, P3, !PT ;  /* 0x000000ffff557210 */ /* 0x000fe20001ffe4ff */
[----:B------:R-:W-:Y:S01]  /*647b0*/  IMAD.WIDE.U32 R82, R87, R69, R82 ;  /* 0x0000004557527225 */ /* 0x000fe200078e0052 */
[----:B------:R-:W-:-:S03]  /*647c0*/  IADD3 R96, P0, PT, R152, R97, RZ ;  /* 0x0000006198607210 */ /* 0x000fc60007f1e0ff */
        /* <DEDUP_REMOVED lines=18> */
[----:B------:R-:W-:-:S04]  /*648f0*/  IMAD.WIDE.U32 R82, R109, R76, R82 ;  /* 0x0000004c6d527225 */ /* 0x000fc800078e0052 */
[----:B------:R-:W-:Y:S01]  /*64900*/  IMAD.IADD R79, R46, 0x1, R79 ;  /* 0x000000012e4f7824 */ /* 0x000fe200078e024f */
[----:B------:R-:W-:Y:S01]  /*64910*/  IADD3 R83, PT, PT, R48, R83, RZ ;  /* 0x0000005330537210 */ /* 0x000fe20007ffe0ff */
[----:B------:R-:W-:-:S03]  /*64920*/  IMAD.WIDE.U32 R84, R87, R99, R84 ;  /* 0x0000006357547225 */ /* 0x000fc600078e0054 */
[----:B------:R-:W-:Y:S01]  /*64930*/  IADD3 R82, P4, PT, R79, R82, RZ ;  /* 0x000000524f527210 */ /* 0x000fe20007f9e0ff */
[----:B------:R-:W-:Y:S02]  /*64940*/  IMAD.IADD R79, R111, 0x1, R85 ;  /* 0x000000016f4f7824 */ /* 0x000fe400078e0255 */
[----:B------:R-:W-:-:S04]  /*64950*/  IMAD.WIDE.U32 R96, R92, R141, R96 ;  /* 0x0000008d5c607225 */ /* 0x000fc800078e0060 */
[----:B------:R-:W-:Y:S01]  /*64960*/  IMAD.MOV.U32 R85, RZ, RZ, RZ ;  /* 0x000000ffff557224 */ /* 0x000fe200078e00ff */
[----:B------:R-:W-:Y:S01]  /*64970*/  IADD3 R96, P2, PT, R159, R96, RZ ;  /* 0x000000609f607210 */ /* 0x000fe20007f5e0ff */
[----:B------:R-:W-:Y:S02]  /*64980*/  IMAD.IADD R97, R139, 0x1, R97 ;  /* 0x000000018b617824 */ /* 0x000fe400078e0261 */
[----:B------:R-:W-:Y:S01]  /*64990*/  IMAD.WIDE.U32 R84, R86, R69, R84 ;  /* 0x0000004556547225 */ /* 0x000fe200078e0054 */
[----:B------:R-:W-:Y:S02]  /*649a0*/  IADD3.X R69, PT, PT, RZ, RZ, RZ, P3, !PT ;  /* 0x000000ffff457210 */ /* 0x000fe40001ffe4ff */
[----:B------:R-:W-:Y:S01]  /*649b0*/  IADD3 R152, P1, PT, R153, R97, RZ ;  /* 0x0000006199987210 */ /* 0x000fe20007f3e0ff */
[----:B------:R-:W-:Y:S01]  /*649c0*/  IMAD.X R97, RZ, RZ, RZ, P2 ;  /* 0x000000ffff617224 */ /* 0x000fe200010e06ff */
[----:B------:R-:W-:Y:S01]  /*649d0*/  IADD3 R67, PT, PT, R67, R85, RZ ;  /* 0x0000005543437210 */ /* 0x000fe20007ffe0ff */
[----:B------:R-:W-:Y:S01]  /*649e0*/  IMAD.WIDE.U32 R68, R90, R147, R68 ;  /* 0x000000935a447225 */ /* 0x000fe200078e0044 */
[----:B------:R-:W-:-:S03]  /*649f0*/  IADD3 R84, P2, PT, R83, R84, RZ ;  /* 0x0000005453547210 */ /* 0x000fc60007f5e0ff */
        /* <DEDUP_REMOVED lines=8> */
[----:B------:R-:W-:Y:S01]  /*64a80*/  IADD3 R79, PT, PT, R136, R97, RZ ;  /* 0x00000061884f7210 */ /* 0x000fe20007ffe0ff */
[----:B------:R-:W-:-:S04]  /*64a90*/  IMAD.WIDE.U32 R152, R138, R92, R152 ;  /* 0x0000005c8a987225 */ /* 0x000fc800078e0098 */
[----:B------:R-:W-:Y:S02]  /*64aa0*/  IMAD.X R157, RZ, RZ, RZ, P1 ;  /* 0x000000ffff9d7224 */ /* 0x000fe400008e06ff */
[----:B------:R-:W-:Y:S01]  /*64ab0*/  IMAD.WIDE.U32 R96, R87, R151, R68 ;  /* 0x0000009757607225 */ /* 0x000fe200078e0044 */
[----:B------:R-:W-:Y:S02]  /*64ac0*/  IADD3 R68, P1, PT, R152, R79, RZ ;  /* 0x0000004f98447210 */ /* 0x000fe40007f3e0ff */
[----:B------:R-:W-:Y:S01]  /*64ad0*/  IADD3.X R79, PT, PT, RZ, RZ, RZ, P5, !PT ;  /* 0x000000ffff4f7210 */ /* 0x000fe20002ffe4ff */
[----:B------:R-:W-:Y:S01]  /*64ae0*/  IMAD.WIDE.U32 R156, R90, R144, R156 ;  /* 0x000000905a9c7225 */ /* 0x000fe200078e009c */
[----:B------:R-:W-:Y:S02]  /*64af0*/  IADD3.X R69, PT, PT, RZ, RZ, RZ, P1, !PT ;  /* 0x000000ffff457210 */ /* 0x000fe40000ffe4ff */
[----:B------:R-:W-:Y:S01]  /*64b00*/  IADD3 R96, P3, PT, R67, R96, RZ ;  /* 0x0000006043607210 */ /* 0x000fe20007f7e0ff */
[----:B------:R-:W-:-:S02]  /*64b10*/  IMAD.X R67, RZ, RZ, RZ, P0 ;  /* 0x000000ffff437224 */ /* 0x000fc400000e06ff */
[----:B------:R-:W-:-:S04]  /*64b20*/  IMAD.WIDE.U32 R68, R91, R141, R68 ;  /* 0x0000008d5b447225 */ /* 0x000fc800078e0044 */
[----:B------:R-:W-:-:S04]  /*64b30*/  IMAD.WIDE.U32 R66, R143, R71, R66 ;  /* 0x000000478f427225 */ /* 0x000fc800078e0042 */
[----:B------:R-:W-:Y:S02]  /*64b40*/  IMAD.IADD R83, R139, 0x1, R69 ;  /* 0x000000018b537824 */ /* 0x000fe400078e0245 */
[----:B------:R-:W-:Y:S02]  /*64b50*/  IMAD.IADD R157, R137, 0x1, R157 ;  /* 0x00000001899d7824 */ /* 0x000fe400078e029d */
[----:B------:R-:W-:Y:S02]  /*64b60*/  IMAD.IADD R69, R43, 0x1, R67 ;  /* 0x000000012b457824 */ /* 0x000fe400078e0243 */
[----:B------:R-:W-:Y:S02]  /*64b70*/  HFMA2 R67, -RZ, RZ, 0, 0 ;  /* 0x00000000ff437431 */ /* 0x000fe400000001ff */
[----:B------:R-:W-:Y:S01]  /*64b80*/  IMAD.WIDE.U32 R78, R146, R73, R78 ;  /* 0x00000049924e7225 */ /* 0x000fe200078e004e */
[----:B------:R-:W-:Y:S02]  /*64b90*/  IADD3 R108, P5, PT, R157, R68, RZ ;  /* 0x000000449d6c7210 */ /* 0x000fe40007fbe0ff */
[----:B------:R-:W-:Y:S01]  /*64ba0*/  IADD3 R110, P0, PT, R153, R83, RZ ;  /* 0x00000053996e7210 */ /* 0x000fe20007f1e0ff */
[----:B------:R-:W-:Y:S01]  /*64bb0*/  IMAD R152, R66, R41, RZ ;  /* 0x0000002942987224 */ /* 0x000fe200078e02ff */
[----:B------:R-:W-:Y:S01]  /*64bc0*/  IADD3 R68, P6, PT, R69, R78, RZ ;  /* 0x0000004e45447210 */ /* 0x000fe20007fde0ff */
[----:B------:R-:W-:Y:S01]  /*64bd0*/  IMAD.IADD R85, R45, 0x1, R79 ;  /* 0x000000012d557824 */ /* 0x000fe200078e024f */
[----:B------:R-:W-:Y:S01]  /*64be0*/  IADD3.X R83, PT, PT, RZ, RZ, RZ, P4, !PT ;  /* 0x000000ffff537210 */ /* 0x000fe200027fe4ff */
[----:B------:R-:W-:-:S02]  /*64bf0*/  IMAD.IADD R97, R149, 0x1, R97 ;  /* 0x0000000195617824 */ /* 0x000fc400078e0261 */
[----:B------:R-:W-:-:S03]  /*64c00*/  IMAD.HI.U32 R67, R152, R70, R66 ;  /* 0x0000004698437227 */ /* 0x000fc600078e0042 */
[----:B------:R-:W-:Y:S01]  /*64c10*/  IADD3 R98, P1, PT, R97, R156, RZ ;  /* 0x0000009c61627210 */ /* 0x000fe20007f3e0ff */
[----:B------:R-:W-:Y:S02]  /*64c20*/  IMAD.X R69, RZ, RZ, RZ, P6 ;  /* 0x000000ffff457224 */ /* 0x000fe400030e06ff */
[----:B------:R-:W-:Y:S02]  /*64c30*/  IMAD.IADD R67, R42, 0x1, R67 ;  /* 0x000000012a437824 */ /* 0x000fe400078e0243 */
[----:B------:R-:W-:-:S04]  /*64c40*/  IMAD.WIDE.U32 R68, R143, R72, R68 ;  /* 0x000000488f447225 */ /* 0x000fc800078e0044 */
        /* <DEDUP_REMOVED lines=9> */
[----:B------:R-:W-:-:S04]  /*64ce0*/  IMAD.WIDE.U32 R66, R152, R71, R66 ;  /* 0x0000004798427225 */ /* 0x000fc800078e0042 */
[----:B------:R-:W-:-:S04]  /*64cf0*/  IMAD.WIDE.U32 R68, R146, R74, R68 ;  /* 0x0000004a92447225 */ /* 0x000fc800078e0044 */
[----:B------:R-:W-:Y:S01]  /*64d00*/  IMAD.WIDE.U32 R84, R109, R77, R84 ;  /* 0x0000004d6d547225 */ /* 0x000fe200078e0054 */
[----:B------:R-:W-:Y:S02]  /*64d10*/  IADD3 R68, P2, PT, R79, R68, RZ ;  /* 0x000000444f447210 */ /* 0x000fe40007f5e0ff */
[----:B------:R-:W-:Y:S01]  /*64d20*/  IADD3 R109, PT, PT, R43, R67, RZ ;  /* 0x000000432b6d7210 */ /* 0x000fe20007ffe0ff */
[----:B------:R-:W-:Y:S01]  /*64d30*/  IMAD.IADD R79, R46, 0x1, R69 ;  /* 0x000000012e4f7824 */ /* 0x000fe200078e0245 */
[----:B------:R-:W-:Y:S01]  /*64d40*/  IADD3 R85, PT, PT, R49, R85, RZ ;  /* 0x0000005531557210 */ /* 0x000fe20007ffe0ff */
[----:B------:R-:W-:Y:S02]  /*64d50*/  IMAD R78, R66, R41, RZ ;  /* 0x00000029424e7224 */ /* 0x000fe400078e02ff */
[----:B------:R-:W-:Y:S02]  /*64d60*/  IMAD.MOV.U32 R67, RZ, RZ, RZ ;  /* 0x000000ffff437224 */ /* 0x000fe400078e00ff */
[----:B------:R-:W-:-:S02]  /*64d70*/  IMAD.X R69, RZ, RZ, RZ, P2 ;  /* 0x000000ffff457224 */ /* 0x000fc400010e06ff */
        /* <DEDUP_REMOVED lines=18> */
[----:B------:R-:W-:-:S02]  /*64ea0*/  IMAD.IADD R67, R48, 0x1, R67 ;  /* 0x0000000130437824 */ /* 0x000fc400078e0243 */
[----:B------:R-:W-:-:S03]  /*64eb0*/  IMAD.WIDE.U32 R68, R152, R72, R68 ;  /* 0x0000004898447225 */ /* 0x000fc600078e0044 */
[----:B------:R-:W-:Y:S01]  /*64ec0*/  IADD3 R82, P5, PT, R67, R82, RZ ;  /* 0x0000005243527210 */ /* 0x000fe20007fbe0ff */
[----:B------:R-:W-:Y:S01]  /*64ed0*/  IMAD.X R85, RZ, RZ, RZ, P1 ;  /* 0x000000ffff557224 */ /* 0x000fe200008e06ff */
[----:B------:R-:W-:Y:S01]  /*64ee0*/  IADD3.X R67, PT, PT, RZ, RZ, RZ, P3, !PT ;  /* 0x000000ffff437210 */ /* 0x000fe20001ffe4ff */
[----:B------:R-:W-:-:S04]  /*64ef0*/  IMAD.WIDE.U32 R108, R90, R145, R108 ;  /* 0x000000915a6c7225 */ /* 0x000fc800078e006c */
[----:B------:R-:W-:Y:S01]  /*64f00*/  IMAD.IADD R79, R44, 0x1, R69 ;  /* 0x000000012c4f7824 */ /* 0x000fe200078e0245 */
[----:B------:R-:W-:Y:S01]  /*64f10*/  IADD3 R109, PT, PT, R136, R109, RZ ;  /* 0x0000006d886d7210 */ /* 0x000fe20007ffe0ff */
[----:B------:R-:W-:Y:S01]  /*64f20*/  IMAD.IADD R83, R42, 0x1, R83 ;  /* 0x000000012a537824 */ /* 0x000fe200078e0253 */
[----:B------:R-:W-:Y:S01]  /*64f30*/  IADD3 R96, P4, PT, R97, R108, RZ ;  /* 0x0000006c61607210 */ /* 0x000fe20007f9e0ff */
[----:B------:R-:W-:-:S03]  /*64f40*/  IMAD.WIDE.U32 R84, R86, R151, R84 ;  /* 0x0000009756547225 */ /* 0x000fc600078e0054 */
[----:B------:R-:W-:Y:S01]  /*64f50*/  IADD3 R68, P1, PT, R83, R68, RZ ;  /* 0x0000004453447210 */ /* 0x000fe20007f3e0ff */
[----:B------:R-:W-:Y:S01]  /*64f60*/  IMAD.X R69, RZ, RZ, RZ, P2 ;  /* 0x000000ffff457224 */ /* 0x000fe200010e06ff */
[----:B------:R-:W-:Y:S01]  /*64f70*/  IADD3.X R97, PT, PT, RZ, RZ, RZ, P4, !PT ;  /* 0x000000ffff617210 */ /* 0x000fe200027fe4ff */
[----:B------:R-:W-:-:S03]  /*64f80*/  IMAD.WIDE.U32 R110, R138, R91, R110 ;  /* 0x0000005b8a6e7225 */ /* 0x000fc600078e006e */
[----:B------:R-:W-:Y:S01]  /*64f90*/  IADD3 R98, P3, PT, R69, R84, RZ ;  /* 0x0000005445627210 */ /* 0x000fe20007f7e0ff */
[----:B------:R-:W-:Y:S01]  /*64fa0*/  IMAD.X R83, RZ, RZ, RZ, P5 ;  /* 0x000000ffff537224 */ /* 0x000fe200028e06ff */
[----:B------:R-:W-:Y:S01]  /*64fb0*/  IADD3 R84, P0, PT, R110, R109, RZ ;  /* 0x0000006d6e547210 */ /* 0x000fe20007f1e0ff */
[----:B------:R-:W-:-:S04]  /*64fc0*/  IMAD.WIDE.U32 R66, R146, R75, R66 ;  /* 0x0000004b92427225 */ /* 0x000fc800078e0042 */
        /* <DEDUP_REMOVED lines=13> */
[----:B------:R-:W-:-:S03]  /*650a0*/  IMAD.WIDE.U32 R66, R143, R74, R66 ;  /* 0x0000004a8f427225 */ /* 0x000fc600078e0042 */
[----:B------:R-:W-:Y:S01]  /*650b0*/  IADD3 R98, P0, PT, R83, R98, RZ ;  /* 0x0000006253627210 */ /* 0x000fe20007f1e0ff */
[----:B------:R-:W-:Y:S01]  /*650c0*/  IMAD.X R69, RZ, RZ, RZ, P1 ;  /* 0x000000ffff457224 */ /* 0x000fe200008e06ff */
[----:B------:R-:W-:Y:S01]  /*650d0*/  IADD3 R109, PT, PT, R46, R67, RZ ;  /* 0x000000432e6d7210 */ /* 0x000fe20007ffe0ff */
[----:B------:R-:W-:Y:S01]  /*650e0*/  IMAD.X R97, RZ, RZ, RZ, P4 ;  /* 0x000000ffff617224 */ /* 0x000fe200020e06ff */
[----:B------:R-:W-:Y:S01]  /*650f0*/  IADD3 R66, P1, PT, R79, R66, RZ ;  /* 0x000000424f427210 */ /* 0x000fe20007f3e0ff */
[----:B------:R-:W-:Y:S02]  /*65100*/  IMAD.IADD R85, R139, 0x1, R85 ;  /* 0x000000018b557824 */ /* 0x000fe400078e0255 */
[----:B------:R-:W-:-:S03]  /*65110*/  IMAD.WIDE.U32 R68, R78, R71, R68 ;  /* 0x000000474e447225 */ /* 0x000fc600078e0044 */
[----:B------:R-:W-:Y:S01]  /*65120*/  IADD3 R110, P2, PT, R111, R85, RZ ;  /* 0x000000556f6e7210 */ /* 0x000fe20007f5e0ff */
[----:B------:R-:W-:-:S04]  /*65130*/  IMAD.WIDE.U32 R96, R86, R147, R96 ;  /* 0x0000009356607225 */ /* 0x000fc800078e0060 */
[----:B------:R-:W-:Y:S01]  /*65140*/  IMAD.X R83, RZ, RZ, RZ, P5 ;  /* 0x000000ffff537224 */ /* 0x000fe200028e06ff */
[----:B------:R-:W-:Y:S01]  /*65150*/  IADD3 R135, PT, PT, R135, R97, RZ ;  /* 0x0000006187877210 */ /* 0x000fe20007ffe0ff */
[----:B------:R-:W-:Y:S02]  /*65160*/  IMAD.X R67, RZ, RZ, RZ, P3 ;  /* 0x000000ffff437224 */ /* 0x000fe400018e06ff */
[----:B------:R-:W-:Y:S01]  /*65170*/  IMAD.IADD R99, R43, 0x1, R69 ;  /* 0x000000012b637824 */ /* 0x000fe200078e0245 */
[----:B------:R-:W-:Y:S01]  /*65180*/  MOV R69, RZ ;  /* 0x000000ff00457202 */ /* 0x000fe20000000f00 */
[----:B------:R-:W-:Y:S01]  /*65190*/  IMAD.WIDE.U32 R82, R146, R76, R82 ;  /* 0x0000004c92527225 */ /* 0x000fe200078e0052 */
[----:B------:R-:W-:Y:S02]  /*651a0*/  IADD3 R97, P3, PT, R67, R96, RZ ;  /* 0x0000006043617210 */ /* 0x000fe40007f7e0ff */
[----:B------:R-:W-:Y:S01]  /*651b0*/  IADD3.X R96, PT, PT, RZ, RZ, RZ, P0, !PT ;  /* 0x000000ffff607210 */ /* 0x000fe200007fe4ff */
[----:B------:R-:W-:-:S02]  /*651c0*/  IMAD.X R85, RZ, RZ, RZ, P6 ;  /* 0x000000ffff557224 */ /* 0x000fc400030e06ff */
[----:B------:R-:W-:Y:S02]  /*651d0*/  IMAD R79, R68, R41, RZ ;  /* 0x00000029444f7224 */ /* 0x000fe400078e02ff */
[----:B------:R-:W-:Y:S01]  /*651e0*/  IMAD.X R67, RZ, RZ, RZ, P1 ;  /* 0x000000ffff437224 */ /* 0x000fe200008e06ff */
[----:B------:R-:W-:Y:S01]  /*651f0*/  IADD3 R96, P1, PT, R96, R97, RZ ;  /* 0x0000006160607210 */ /* 0x000fe20007f3e0ff */
[----:B------:R-:W-:Y:S02]  /*65200*/  IMAD.IADD R83, R48, 0x1, R83 ;  /* 0x0000000130537824 */ /* 0x000fe400078e0253 */
[----:B------:R-:W-:-:S03]  /*65210*/  IMAD.WIDE.U32 R84, R87, R145, R84 ;  /* 0x0000009157547225 */ /* 0x000fc600078e0054 */
[----:B------:R-:W-:Y:S01]  /*65220*/  IADD3 R98, P5, PT, R83, R98, RZ ;  /* 0x0000006253627210 */ /* 0x000fe20007fbe0ff */
        /* <DEDUP_REMOVED lines=29> */
[----:B------:R-:W-:Y:S01]  /*65400*/  IMAD.IADD R97, R139, 0x1, R85 ;  /* 0x000000018b617824 */ /* 0x000fe200078e0255 */
[----:B------:R-:W-:Y:S01]  /*65410*/  IADD3 R85, P3, PT, R69, R110, RZ ;  /* 0x0000006e45557210 */ /* 0x000fe20007f7e0ff */
[----:B------:R-:W-:Y:S01]  /*65420*/  IMAD.WIDE.U32 R66, R78, R72, R66 ;  /* 0x000000484e427225 */ /* 0x000fe200078e0042 */
[----:B------:R-:W-:-:S02]  /*65430*/  IADD3 R84, P1, PT, R137, R84, RZ ;  /* 0x0000005489547210 */ /* 0x000fc40007f3e0ff */
        /* <DEDUP_REMOVED lines=39> */
[----:B------:R-:W-:Y:S02]  /*656b0*/  IMAD R98, R66, R41, RZ ;  /* 0x0000002942627224 */ /* 0x000fe400078e02ff */
[----:B------:R-:W-:Y:S01]  /*656c0*/  IMAD.MOV.U32 R67, RZ, RZ, RZ ;  /* 0x000000ffff437224 */ /* 0x000fe200078e00ff */
[----:B------:R-:W-:Y:S01]  /*656d0*/  IADD3 R109, P2, PT, R109, R96, RZ ;  /* 0x000000606d6d7210 */ /* 0x000fe20007f5e0ff */
[----:B------:R-:W-:Y:S01]  /*656e0*/  IMAD.X R69, RZ, RZ, RZ, P3 ;  /* 0x000000ffff457224 */ /* 0x000fe200018e06ff */
[----:B------:R-:W-:Y:S01]  /*656f0*/  IADD3 R84, P3, PT, R83, R84, RZ ;  /* 0x0000005453547210 */ /* 0x000fe20007f7e0ff */
[----:B------:R-:W-:-:S03]  /*65700*/  IMAD.HI.U32 R67, R98, R70, R66 ;  /* 0x0000004662437227 */ /* 0x000fc600078e0042 */
        /* <DEDUP_REMOVED lines=19> */
[----:B------:R-:W-:-:S03]  /*65840*/  IMAD.WIDE.U32 R68, R98, R71, R68 ;  /* 0x0000004762447225 */ /* 0x000fc600078e0044 */
[----:B------:R-:W-:Y:S01]  /*65850*/  IADD3.X R97, PT, PT, RZ, RZ, RZ, P3, !PT ;  /* 0x000000ffff617210 */ /* 0x000fe20001ffe4ff */
[----:B------:R-:W-:-:S04]  /*65860*/  IMAD.WIDE.U32 R82, R79, R73, R82 ;  /* 0x000000494f527225 */ /* 0x000fc800078e0052 */
        /* <DEDUP_REMOVED lines=33> */
[----:B------:R-:W-:-:S04]  /*65a80*/  IMAD.WIDE.U32 R82, R98, R73, R82 ;  /* 0x0000004962527225 */ /* 0x000fc800078e0052 */
        /* <DEDUP_REMOVED lines=9> */
[----:B------:R-:W-:Y:S02]  /*65b20*/  IADD3 R110, P2, PT, R111, R67, RZ ;  /* 0x000000436f6e7210 */ /* 0x000fe40007f5e0ff */
[----:B------:R-:W-:Y:S01]  /*65b30*/  IADD3 R66, P4, PT, R97, R108, RZ ;  /* 0x0000006c61427210 */ /* 0x000fe20007f9e0ff */
[----:B------:R-:W-:-:S02]  /*65b40*/  IMAD.X R97, RZ, RZ, RZ, P6 ;  /* 0x000000ffff617224 */ /* 0x000fc400030e06ff */
[----:B------:R-:W-:Y:S01]  /*65b50*/  IMAD.X R111, RZ, RZ, RZ, P2 ;  /* 0x000000ffff6f7224 */ /* 0x000fe200010e06ff */
[----:B------:R-:W-:Y:S02]  /*65b60*/  IADD3.X R67, PT, PT, RZ, RZ, RZ, P4, !PT ;  /* 0x000000ffff437210 */ /* 0x000fe400027fe4ff */
[----:B------:R-:W-:Y:S01]  /*65b70*/  IADD3 R69, P4, PT, R69, R78, RZ ;  /* 0x0000004e45457210 */ /* 0x000fe20007f9e0ff */
[----:B------:R-:W-:Y:S02]  /*65b80*/  IMAD.IADD R78, R49, 0x1, R109 ;  /* 0x00000001314e7824 */ /* 0x000fe400078e026d */
[----:B------:R-:W-:-:S03]  /*65b90*/  IMAD.WIDE.U32 R108, R98, R74, R96 ;  /* 0x0000004a626c7225 */ /* 0x000fc600078e0060 */
[----:B------:R-:W-:Y:S01]  /*65ba0*/  IADD3 R78, P2, PT, R78, R69, RZ ;  /* 0x000000454e4e7210 */ /* 0x000fe20007f5e0ff */
[----:B------:R-:W-:Y:S01]  /*65bb0*/  IMAD.WIDE.U32 R66, R79, R76, R66 ;  /* 0x0000004c4f427225 */ /* 0x000fe200078e0042 */
[----:B------:R-:W-:-:S03]  /*65bc0*/  IADD3 R69, PT, PT, R46, R109, RZ ;  /* 0x0000006d2e457210 */ /* 0x000fc60007ffe0ff */
        /* <DEDUP_REMOVED lines=12> */
[----:B------:R-:W-:Y:S01]  /*65c90*/  IADD3.X R67, PT, PT, RZ, RZ, RZ, P1, !PT ;  /* 0x000000ffff437210 */ /* 0x000fe20000ffe4ff */
[----:B------:R-:W-:Y:S01]  /*65ca0*/  IMAD.MOV.U32 R96, RZ, RZ, R108 ;  /* 0x000000ffff607224 */ /* 0x000fe200078e006c */
[----:B------:R-:W-:Y:S01]  /*65cb0*/  IADD3 R69, P1, PT, R69, R78, RZ ;  /* 0x0000004e45457210 */ /* 0x000fe20007f3e0ff */
[----:B------:R-:W-:Y:S01]  /*65cc0*/  IMAD.X R78, RZ, RZ, RZ, P3 ;  /* 0x000000ffff4e7224 */ /* 0x000fe200018e06ff */
[----:B------:R-:W-:Y:S01]  /*65cd0*/  MOV R97, R110 ;  /* 0x0000006e00617202 */ /* 0x000fe20000000f00 */
[----:B------:R-:W-:-:S03]  /*65ce0*/  IMAD.WIDE.U32 R66, R79, R77, R66 ;  /* 0x0000004d4f427225 */ /* 0x000fc600078e0042 */
[----:B------:R-:W-:Y:S01]  /*65cf0*/  IADD3 R78, P3, PT, R78, R69, RZ ;  /* 0x000000454e4e7210 */ /* 0x000fe20007f7e0ff */
[----:B------:R-:W-:Y:S01]  /*65d00*/  IMAD.X R138, RZ, RZ, RZ, P5 ;  /* 0x000000ffff8a7224 */ /* 0x000fe200028e06ff */
[----:B------:R-:W-:Y:S01]  /*65d10*/  IADD3 R136, P6, PT, R137, R66, RZ ;  /* 0x0000004289887210 */ /* 0x000fe20007fde0ff */
[----:B------:R-:W-:Y:S01]  /*65d20*/  IMAD.X R66, RZ, RZ, RZ, P2 ;  /* 0x000000ffff427224 */ /* 0x000fe200010e06ff */
[----:B------:R-:W-:Y:S02]  /*65d30*/  IADD3.X R69, PT, PT, RZ, RZ, RZ, P4, !PT ;  /* 0x000000ffff457210 */ /* 0x000fe400027fe4ff */
[----:B------:R-:W-:Y:S01]  /*65d40*/  IADD3 R79, PT, PT, R49, R67, RZ ;  /* 0x00000043314f7210 */ /* 0x000fe20007ffe0ff */
[----:B------:R-:W-:Y:S01]  /*65d50*/  IMAD.X R137, RZ, RZ, RZ, P6 ;  /* 0x000000ffff897224 */ /* 0x000fe200030e06ff */
[----:B------:R-:W-:Y:S01]  /*65d60*/  IADD3 R69, P4, PT, R69, R78, RZ ;  /* 0x0000004e45457210 */ /* 0x000fe20007f9e0ff */
[----:B------:R-:W-:Y:S02]  /*65d70*/  IMAD.X R67, RZ, RZ, RZ, P0 ;  /* 0x000000ffff437224 */ /* 0x000fe400000e06ff */
[----:B------:R-:W-:Y:S01]  /*65d80*/  IMAD.WIDE.U32 R136, R98, R76, R136 ;  /* 0x0000004c62887225 */ /* 0x000fe200078e0088 */
[----:B------:R-:W-:-:S02]  /*65d90*/  IADD3 R66, P2, PT, R66, R69, RZ ;  /* 0x0000004542427210 */ /* 0x000fc40007f5e0ff */
[----:B------:R-:W-:Y:S01]  /*65da0*/  IADD3 R138, PT, PT, R138, R139, R67 ;  /* 0x0000008b8a8a7210 */ /* 0x000fe20007ffe043 */
[----:B------:R-:W-:Y:S01]  /*65db0*/  IMAD.X R67, RZ, RZ, RZ, P3 ;  /* 0x000000ffff437224 */ /* 0x000fe200018e06ff */
        /* <DEDUP_REMOVED lines=12> */
[----:B------:R-:W-:Y:S02]  /*65e80*/  IMAD.IADD R67, R49, 0x1, R79 ;  /* 0x0000000131437824 */ /* 0x000fe400078e024f */
[----:B------:R-:W-:Y:S02]  /*65e90*/  IMAD.MOV.U32 R98, RZ, RZ, R136 ;  /* 0x000000ffff627224 */ /* 0x000fe400078e0088 */
[----:B------:R-:W-:Y:S01]  /*65ea0*/  IMAD.MOV.U32 R99, RZ, RZ, R78 ;  /* 0x000000ffff637224 */ /* 0x000fe200078e004e */
[----:B------:R-:W-:Y:S01]  /*65eb0*/  IADD3 R66, PT, PT, R67, R138, R66 ;  /* 0x0000008a43427210 */ /* 0x000fe20007ffe042 */
[----:B------:R-:W-:Y:S01]  /*65ec0*/  IMAD.MOV.U32 R67, RZ, RZ, R68 ;  /* 0x000000ffff437224 */ /* 0x000fe200078e0044 */
[----:B------:R-:W-:-:S02]  /*65ed0*/  MOV R68, R84 ;  /* 0x0000005400447202 */ /* 0x000fc40000000f00 */
        /* <DEDUP_REMOVED lines=27> */
.L_x_563:
        /* <DEDUP_REMOVED lines=23> */
.L_x_564:
        /* <DEDUP_REMOVED lines=73> */
[----:B------:R-:W-:Y:S02]  /*66690*/  IMAD.X R151, RZ, RZ, RZ, P1 ;  /* 0x000000ffff977224 */ /* 0x000fe400008e06ff */
[----:B------:R-:W-:-:S04]  /*666a0*/  IMAD.HI.U32 R135, R143, R70, R84 ;  /* 0x000000468f877227 */ /* 0x000fc800078e0054 */
[----:B------:R-:W-:Y:S02]  /*666b0*/  IMAD.IADD R85, R120, 0x1, R109 ;  /* 0x0000000178557824 */ /* 0x000fe400078e026d */
[----:B------:R-:W-:-:S04]  /*666c0*/  IMAD.WIDE.U32 R82, R31, R55, R82 ;  /* 0x000000371f527225 */ /* 0x000fc800078e0052 */
        /* <DEDUP_REMOVED lines=10> */
[----:B------:R-:W-:Y:S01]  /*66770*/  IADD3 R83, PT, PT, R42, R135, RZ ;  /* 0x000000872a537210 */ /* 0x000fe20007ffe0ff */
        /* <DEDUP_REMOVED lines=8> */
[----:B------:R-:W-:Y:S02]  /*66800*/  IMAD.IADD R85, R119, 0x1, R85 ;  /* 0x0000000177557824 */ /* 0x000fe400078e0255 */
[----:B------:R-:W-:Y:S02]  /*66810*/  IMAD.MOV.U32 R109, RZ, RZ, RZ ;  /* 0x000000ffff6d7224 */ /* 0x000fe400078e00ff */
[----:B------:R-:W-:Y:S01]  /*66820*/  IMAD.MOV.U32 R83, RZ, RZ, RZ ;  /* 0x000000ffff537224 */ /* 0x000fe200078e00ff */
[----:B------:R-:W-:Y:S01]  /*66830*/  IADD3 R78, P0, PT, R85, R78, RZ ;  /* 0x0000004e554e7210 */ /* 0x000fe20007f1e0ff */
[----:B------:R-:W-:Y:S02]  /*66840*/  IMAD.IADD R150, R45, 0x1, R151 ;  /* 0x000000012d967824 */ /* 0x000fe400078e0297 */
        /* <DEDUP_REMOVED lines=24> */
[----:B------:R-:W-:Y:S01]  /*669d0*/  IMAD.IADD R83, R114, 0x1, R83 ;  /* 0x0000000172537824 */ /* 0x000fe200078e0253 */
[----:B------:R-:W-:Y:S01]  /*669e0*/  IADD3 R78, P3, PT, R135, R150, RZ ;  /* 0x00000096874e7210 */ /* 0x000fe20007f7e0ff */
[----:B------:R-:W-:-:S03]  /*669f0*/  IMAD.WIDE.U32 R108, R28, R52, R108 ;  /* 0x000000341c6c7225 */ /* 0x000fc600078e006c */
[----:B------:R-:W-:Y:S01]  /*66a00*/  IADD3 R136, P0, PT, R83, R136, RZ ;  /* 0x0000008853887210 */ /* 0x000fe20007f1e0ff */
[----:B------:R-:W-:Y:S01]  /*66a10*/  IMAD.WIDE.U32 R110, R143, R71, R110 ;  /* 0x000000478f6e7225 */ /* 0x000fe200078e006e */
[----:B------:R-:W-:-:S03]  /*66a20*/  IADD3.X R83, PT, PT, RZ, RZ, RZ, P1, !PT ;  /* 0x000000ffff537210 */ /* 0x000fc60000ffe4ff */
[----:B------:R-:W-:-:S04]  /*66a30*/  IMAD.WIDE.U32 R84, R29, R54, R84 ;  /* 0x000000361d547225 */ /* 0x000fc800078e0054 */
[----:B------:R-:W-:Y:S02]  /*66a40*/  IMAD.IADD R109, R122, 0x1, R109 ;  /* 0x000000017a6d7824 */ /* 0x000fe400078e026d */
[----:B------:R-:W-:Y:S02]  /*66a50*/  IMAD.X R79, RZ, RZ, RZ, P3 ;  /* 0x000000ffff4f7224 */ /* 0x000fe400018e06ff */
[----:B------:R-:W-:Y:S02]  /*66a60*/  IMAD.IADD R135, R43, 0x1, R111 ;  /* 0x000000012b877824 */ /* 0x000fe400078e026f */
[----:B------:R-:W-:Y:S01]  /*66a70*/  HFMA2 R111, -RZ, RZ, 0, 0 ;  /* 0x00000000ff6f7431 */ /* 0x000fe200000001ff */
[----:B------:R-:W-:Y:S01]  /*66a80*/  IADD3 R84, P2, PT, R109, R84, RZ ;  /* 0x000000546d547210 */ /* 0x000fe20007f5e0ff */
[----:B------:R-:W-:Y:S01]  /*66a90*/  IMAD.IADD R85, R119, 0x1, R85 ;  /* 0x0000000177557824 */ /* 0x000fe200078e0255 */
[----:B------:R-:W-:Y:S01]  /*66aa0*/  MOV R109, RZ ;  /* 0x000000ff006d7202 */ /* 0x000fe20000000f00 */
[----:B------:R-:W-:-:S04]  /*66ab0*/  IMAD.WIDE.U32 R82, R30, R56, R82 ;  /* 0x000000381e527225 */ /* 0x000fc800078e0052 */
[----:B------:R-:W-:Y:S01]  /*66ac0*/  IMAD.WIDE.U32 R78, R144, R73, R78 ;  /* 0x00000049904e7225 */ /* 0x000fe200078e004e */
[----:B------:R-:W-:Y:S02]  /*66ad0*/  IADD3 R82, P1, PT, R85, R82, RZ ;  /* 0x0000005255527210 */ /* 0x000fe40007f3e0ff */
[----:B------:R-:W-:Y:S01]  /*66ae0*/  IADD3 R83, PT, PT, R116, R83, RZ ;  /* 0x0000005374537210 */ /* 0x000fe20007ffe0ff */
[----:B------:R-:W-:Y:S01]  /*66af0*/  IMAD.X R137, RZ, RZ, RZ, P0 ;  /* 0x000000ffff897224 */ /* 0x000fe200000e06ff */
[----:B------:R-:W-:Y:S01]  /*66b00*/  IADD3 R78, P4, PT, R135, R78, RZ ;  /* 0x0000004e874e7210 */ /* 0x000fe20007f9e0ff */
[----:B------:R-:W-:Y:S02]  /*66b10*/  IMAD R139, R110, R41, RZ ;  /* 0x000000296e8b7224 */ /* 0x000fe400078e02ff */
[----:B------:R-:W-:-:S04]  /*66b20*/  IMAD.WIDE.U32 R108, R27, R51, R108 ;  /* 0x000000331b6c7225 */ /* 0x000fc800078e006c */
[----:B------:R-:W-:Y:S02]  /*66b30*/  IMAD.X R85, RZ, RZ, RZ, P2 ;  /* 0x000000ffff557224 */ /* 0x000fe400010e06ff */
[----:B------:R-:W-:-:S04]  /*66b40*/  IMAD.WIDE.U32 R136, R50, R31, R136 ;  /* 0x0000001f32887225 */ /* 0x000fc800078e0088 */
[----:B------:R-:W-:Y:S01]  /*66b50*/  IMAD.HI.U32 R111, R139, R70, R110 ;  /* 0x000000468b6f7227 */ /* 0x000fe200078e006e */
[----:B------:R-:W-:-:S03]  /*66b60*/  IADD3 R110, P0, PT, R83, R136, RZ ;  /* 0x00000088536e7210 */ /* 0x000fc60007f1e0ff */
[----:B------:R-:W-:Y:S01]  /*66b70*/  IMAD.IADD R141, R45, 0x1, R79 ;  /* 0x000000012d8d7824 */ /* 0x000fe200078e024f */
[----:B------:R-:W-:Y:S01]  /*66b80*/  IADD3.X R79, PT, PT, RZ, RZ, RZ, P4, !PT ;  /* 0x000000ffff4f7210 */ /* 0x000fe200027fe4ff */
[----:B------:R-:W-:-:S04]  /*66b90*/  IMAD.WIDE.U32 R84, R28, R53, R84 ;  /* 0x000000351c547225 */ /* 0x000fc800078e0054 */
[----:B------:R-:W-:Y:S02]  /*66ba0*/  IMAD.IADD R109, R131, 0x1, R109 ;  /* 0x00000001836d7824 */ /* 0x000fe400078e026d */
[----:B------:R-:W-:Y:S02]  /*66bb0*/  IMAD.X R83, RZ, RZ, RZ, P1 ;  /* 0x000000ffff537224 */ /* 0x000fe400008e06ff */
[----:B------:R-:W-:Y:S01]  /*66bc0*/  IMAD.IADD R150, R46, 0x1, R151 ;  /* 0x000000012e967824 */ /* 0x000fe200078e0297 */
[----:B------:R-:W-:Y:S01]  /*66bd0*/  IADD3 R84, P2, PT, R109, R84, RZ ;  /* 0x000000546d547210 */ /* 0x000fe20007f5e0ff */
[----:B------:R-:W-:Y:S01]  /*66be0*/  IMAD.IADD R109, R120, 0x1, R85 ;  /* 0x00000001786d7824 */ /* 0x000fe200078e0255 */
        /* <DEDUP_REMOVED lines=9> */
[----:B------:R-:W-:Y:S02]  /*66c80*/  IMAD.X R151, RZ, RZ, RZ, P3 ;  /* 0x000000ffff977224 */ /* 0x000fe400018e06ff */
[----:B------:R-:W-:-:S02]  /*66c90*/  IMAD.X R109, RZ, RZ, RZ, P0 ;  /* 0x000000ffff6d7224 */ /* 0x000fc400000e06ff */
[----:B------:R-:W-:-:S04]  /*66ca0*/  IMAD.WIDE.U32 R84, R27, R52, R84 ;  /* 0x000000341b547225 */ /* 0x000fc800078e0054 */
[----:B------:R-:W-:-:S04]  /*66cb0*/  IMAD.WIDE.U32 R108, R28, R54, R108 ;  /* 0x000000361c6c7225 */ /* 0x000fc800078e006c */
[----:B------:R-:W-:Y:S01]  /*66cc0*/  IMAD.IADD R85, R122, 0x1, R85 ;  /* 0x000000017a557824 */ /* 0x000fe200078e0255 */
[----:B------:R-:W-:Y:S01]  /*66cd0*/  IADD3 R147, PT, PT, R119, R109, RZ ;  /* 0x0000006d77937210 */ /* 0x000fe20007ffe0ff */
[----:B------:R-:W-:-:S03]  /*66ce0*/  IMAD.WIDE.U32 R150, R145, R75, R150 ;  /* 0x0000004b91967225 */ /* 0x000fc600078e0096 */
[----:B------:R-:W-:Y:S01]  /*66cf0*/  IADD3 R108, P2, PT, R85, R108, RZ ;  /* 0x0000006c556c7210 */ /* 0x000fe20007f5e0ff */
[----:B------:R-:W-:Y:S01]  /*66d00*/  IMAD.WIDE.U32 R110, R30, R57, R110 ;  /* 0x000000391e6e7225 */ /* 0x000fe200078e006e */
[----:B------:R-:W-:-:S03]  /*66d10*/  IADD3 R82, P3, PT, R141, R150, RZ ;  /* 0x000000968d527210 */ /* 0x000fc60007f7e0ff */
[----:B------:R-:W-:Y:S01]  /*66d20*/  HFMA2 R85, -RZ, RZ, 0, 0 ;  /* 0x00000000ff557431 */ /* 0x000fe200000001ff */
[----:B------:R-:W-:Y:S01]  /*66d30*/  IADD3 R150, PT, PT, R47, R151, RZ ;  /* 0x000000972f967210 */ /* 0x000fe20007ffe0ff */
[----:B------:R-:W-:Y:S02]  /*66d40*/  IMAD.IADD R83, R117, 0x1, R83 ;  /* 0x0000000175537824 */ /* 0x000fe400078e0253 */
[----:B------:R-:W-:Y:S02]  /*66d50*/  IMAD.IADD R136, R138, 0x1, R137 ;  /* 0x000000018a887824 */ /* 0x000fe400078e0289 */
[----:B------:R-:W-:Y:S01]  /*66d60*/  IMAD.IADD R111, R114, 0x1, R111 ;  /* 0x00000001726f7824 */ /* 0x000fe200078e026f */
        /* <DEDUP_REMOVED lines=8> */
[----:B------:R-:W-:-:S04]  /*66df0*/  IMAD.WIDE.U32 R82, R144, R74, R82 ;  /* 0x0000004a90527225 */ /* 0x000fc800078e0052 */
[----:B------:R-:W-:Y:S01]  /*66e00*/  IMAD.IADD R146, R43, 0x1, R79 ;  /* 0x000000012b927824 */ /* 0x000fe200078e024f */
[----:B------:R-:W-:Y:S01]  /*66e10*/  IADD3 R82, P4, PT, R135, R82, RZ ;  /* 0x0000005287527210 */ /* 0x000fe20007f9e0ff */
[----:B------:R-:W-:Y:S02]  /*66e20*/  IMAD R141, R78, R41, RZ ;  /* 0x000000294e8d7224 */ /* 0x000fe400078e02ff */
[----:B------:R-:W-:Y:S02]  /*66e30*/  IMAD.MOV.U32 R79, RZ, RZ, RZ ;  /* 0x000000ffff4f7224 */ /* 0x000fe400078e00ff */
[----:B------:R-:W-:-:S04]  /*66e40*/  IMAD.WIDE.U32 R110, R29, R56, R110 ;  /* 0x000000381d6e7225 */ /* 0x000fc800078e006e */
[----:B------:R-:W-:Y:S01]  /*66e50*/  IMAD.X R109, RZ, RZ, RZ, P2 ;  /* 0x000000ffff6d7224 */ /* 0x000fe200010e06ff */
[----:B------:R-:W-:Y:S01]  /*66e60*/  IADD3 R111, PT, PT, R116, R111, RZ ;  /* 0x0000006f746f7210 */ /* 0x000fe20007ffe0ff */
[----:B------:R-:W-:Y:S01]  /*66e70*/  IMAD.HI.U32 R149, R141, R70, R78 ;  /* 0x000000468d957227 */ /* 0x000fe200078e004e */
[----:B------:R-:W-:Y:S02]  /*66e80*/  IADD3 R78, P3, PT, R150, R84, RZ ;  /* 0x00000054964e7210 */ /* 0x000fe40007f7e0ff */
[----:B------:R-:W-:Y:S01]  /*66e90*/  IADD3 R84, P1, PT, R147, R110, RZ ;  /* 0x0000006e93547210 */ /* 0x000fe20007f3e0ff */
[----:B------:R-:W-:Y:S02]  /*66ea0*/  IMAD.IADD R85, R131, 0x1, R85 ;  /* 0x0000000183557824 */ /* 0x000fe400078e0255 */
        /* <DEDUP_REMOVED lines=11> */
[----:B------:R-:W-:Y:S02]  /*66f60*/  IMAD.X R111, RZ, RZ, RZ, P0 ;  /* 0x000000ffff6f7224 */ /* 0x000fe400000e06ff */
[----:B------:R-:W-:Y:S01]  /*66f70*/  IMAD.WIDE.U32 R84, R28, R55, R84 ;  /* 0x000000371c547225 */ /* 0x000fe200078e0054 */
[----:B------:R-:W-:-:S03]  /*66f80*/  IADD3.X R147, PT, PT, RZ, RZ, RZ, P1, !PT ;  /* 0x000000ffff937210 */ /* 0x000fc60000ffe4ff */
[----:B------:R-:W-:Y:S01]  /*66f90*/  IMAD.IADD R136, R138, 0x1, R137 ;  /* 0x000000018a887824 */ /* 0x000fe200078e0289 */
        /* <DEDUP_REMOVED lines=11> */
[----:B------:R-:W-:Y:S01]  /*67050*/  IMAD.WIDE.U32 R108, R26, R52, R108 ;  /* 0x000000341a6c7225 */ /* 0x000fe200078e006c */
[----:B------:R-:W-:Y:S02]  /*67060*/  IADD3 R136, P1, PT, R79, R136, RZ ;  /* 0x000000884f887210 */ /* 0x000fe40007f3e0ff */
[----:B------:R-:W-:Y:S01]  /*67070*/  IADD3.X R79, PT, PT, RZ, RZ, RZ, P3, !PT ;  /* 0x000000ffff4f7210 */ /* 0x000fe20001ffe4ff */
        /* <DEDUP_REMOVED lines=8> */
[----:B------:R-:W-:Y:S01]  /*67100*/  IADD3 R135, PT, PT, R47, R79, RZ ;  /* 0x0000004f2f877210 */ /* 0x000fe20007ffe0ff */
[----:B------:R-:W-:Y:S02]  /*67110*/  IMAD.IADD R149, R42, 0x1, R149 ;  /* 0x000000012a957824 */ /* 0x000fe400078e0295 */
[----:B------:R-:W-:-:S04]  /*67120*/  IMAD.WIDE.U32 R146, R139, R72, R146 ;  /* 0x000000488b927225 */ /* 0x000fc800078e0092 */
[----:B------:R-:W-:Y:S01]  /*67130*/  IMAD.WIDE.U32 R108, R25, R51, R108 ;  /* 0x00000033196c7225 */ /* 0x000fe200078e006c */
[----:B------:R-:W-:-:S03]  /*67140*/  IADD3 R84, P0, PT, R149, R146, RZ ;  /* 0x0000009295547210 */ /* 0x000fc60007f1e0ff */
[----:B------:R-:W-:Y:S01]  /*67150*/  IMAD.X R137, RZ, RZ, RZ, P1 ;  /* 0x000000ffff897224 */ /* 0x000fe200008e06ff */
[----:B------:R-:W-:Y:S01]  /*67160*/  IADD3 R108, P1, PT, R85, R108, RZ ;  /* 0x0000006c556c7210 */ /* 0x000fe20007f3e0ff */
[----:B------:R-:W-:-:S04]  /*67170*/  IMAD.WIDE.U32 R110, R28, R56, R110 ;  /* 0x000000381c6e7225 */ /* 0x000fc800078e006e */
[----:B------:R-:W-:Y:S01]  /*67180*/  IMAD.WIDE.U32 R136, R50, R29, R136 ;  /* 0x0000001d32887225 */ /* 0x000fe200078e0088 */
[----:B------:R-:W-:Y:S02]  /*67190*/  IADD3 R79, PT, PT, R116, R111, RZ ;  /* 0x0000006f744f7210 */ /* 0x000fe40007ffe0ff */
[----:B------:R-:W-:Y:S01]  /*671a0*/  IADD3 R110, P2, PT, R83, R110, RZ ;  /* 0x0000006e536e7210 */ /* 0x000fe20007f5e0ff */
[----:B------:R-:W-:Y:S02]  /*671b0*/  IMAD.IADD R146, R44, 0x1, R147 ;  /* 0x000000012c927824 */ /* 0x000fe400078e0293 */
[----:B------:R-:W-:Y:S01]  /*671c0*/  IMAD.IADD R147, R131, 0x1, R109 ;  /* 0x0000000183937824 */ /* 0x000fe200078e026d */
[----:B------:R-:W-:Y:S01]  /*671d0*/  IADD3 R131, PT, PT, R138, R137, RZ ;  /* 0x000000898a837210 */ /* 0x000fe20007ffe0ff */
[----:B------:R-:W-:Y:S02]  /*671e0*/  IMAD.X R85, RZ, RZ, RZ, P0 ;  /* 0x000000ffff557224 */ /* 0x000fe400000e06ff */
[----:B------:R-:W-:-:S02]  /*671f0*/  IMAD.X R83, RZ, RZ, RZ, P3 ;  /* 0x000000ffff537224 */ /* 0x000fc400018e06ff */
        /* <DEDUP_REMOVED lines=8> */
[----:B------:R-:W-:Y:S02]  /*67280*/  IADD3 R82, P0, PT, R147, R82, RZ ;  /* 0x0000005293527210 */ /* 0x000fe40007f1e0ff */
[----:B------:R-:W-:Y:S01]  /*67290*/  IADD3 R83, PT, PT, R120, R83, RZ ;  /* 0x0000005378537210 */ /* 0x000fe20007ffe0ff */
[----:B------:R-:W-:Y:S01]  /*672a0*/  IMAD.WIDE.U32 R108, R145, R77, R108 ;  /* 0x0000004d916c7225 */ /* 0x000fe200078e006c */
[----:B------:R-:W-:-:S03]  /*672b0*/  IADD3 R146, P2, PT, R146, R78, RZ ;  /* 0x0000004e92927210 */ /* 0x000fc60007f5e0ff */
[----:B------:R-:W-:Y:S01]  /*672c0*/  IMAD.WIDE.U32 R110, R27, R55, R110 ;  /* 0x000000371b6e7225 */ /* 0x000fe200078e006e */
[----:B------:R-:W-:-:S03]  /*672d0*/  IADD3.X R147, PT, PT, RZ, RZ, RZ, P2, !PT ;  /* 0x000000ffff937210 */ /* 0x000fc600017fe4ff */
[----:B------:R-:W-:Y:S01]  /*672e0*/  IMAD.IADD R150, R43, 0x1, R85 ;  /* 0x000000012b967824 */ /* 0x000fe200078e0255 */
[----:B------:R-:W-:Y:S01]  /*672f0*/  IADD3 R111, PT, PT, R117, R111, RZ ;  /* 0x0000006f756f7210 */ /* 0x000fe20007ffe0ff */
[----:B------:R-:W-:Y:S01]  /*67300*/  IMAD R145, R84, R41, RZ ;  /* 0x0000002954917224 */ /* 0x000fe200078e02ff */
[----:B------:R-:W-:Y:S01]  /*67310*/  IADD3 R78, P1, PT, R83, R110, RZ ;  /* 0x0000006e534e7210 */ /* 0x000fe20007f3e0ff */
[----:B------:R-:W-:Y:S02]  /*67320*/  IMAD.MOV.U32 R85, RZ, RZ, RZ ;  /* 0x000000ffff557224 */ /* 0x000fe400078e00ff */
        /* <DEDUP_REMOVED lines=9> */
[----:B------:R-:W-:Y:S01]  /*673c0*/  IMAD.IADD R109, R49, 0x1, R109 ;  /* 0x00000001316d7824 */ /* 0x000fe200078e026d */
[----:B------:R-:W-:Y:S01]  /*673d0*/  IADD3 R108, P0, PT, R108, R131, RZ ;  /* 0x000000836c6c7210 */ /* 0x000fe20007f1e0ff */
[----:B------:R-:W-:-:S04]  /*673e0*/  IMAD.WIDE.U32 R82, R25, R52, R82 ;  /* 0x0000003419527225 */ /* 0x000fc800078e0052 */
        /* <DEDUP_REMOVED lines=14> */
[----:B------:R-:W-:Y:S01]  /*674d0*/  IMAD.IADD R137, R116, 0x1, R137 ;  /* 0x0000000174897824 */ /* 0x000fe200078e0289 */
        /* <DEDUP_REMOVED lines=13> */
[----:B------:R-:W-:Y:S01]  /*675b0*/  IMAD.IADD R122, R138, 0x1, R109 ;  /* 0x000000018a7a7824 */ /* 0x000fe200078e026d */
[----:B------:R-:W-:Y:S01]  /*675c0*/  IADD3.X R109, PT, PT, RZ, RZ, RZ, P4, !PT ;  /* 0x000000ffff6d7210 */ /* 0x000fe200027fe4ff */
[----:B------:R-:W-:Y:S02]  /*675d0*/  IMAD.IADD R146, R45, 0x1, R147 ;  /* 0x000000012d927824 */ /* 0x000fe400078e0293 */
[----:B------:R-:W-:-:S04]  /*675e0*/  IMAD.WIDE.U32 R78, R25, R53, R78 ;  /* 0x00000035194e7225 */ /* 0x000fc800078e004e */
        /* <DEDUP_REMOVED lines=9> */
[----:B------:R-:W-:Y:S01]  /*67680*/  IMAD.WIDE.U32 R136, R26, R55, R136 ;  /* 0x000000371a887225 */ /* 0x000fe200078e0088 */
[----:B------:R-:W-:-:S03]  /*67690*/  IADD3 R109, PT, PT, R114, R109, RZ ;  /* 0x0000006d726d7210 */ /* 0x000fc60007ffe0ff */
[----:B------:R-:W-:Y:S01]  /*676a0*/  IMAD.X R83, RZ, RZ, RZ, P0 ;  /* 0x000000ffff537224 */ /* 0x000fe200000e06ff */
[----:B------:R-:W-:Y:S01]  /*676b0*/  IADD3 R78, P4, PT, R79, R136, RZ ;  /* 0x000000884f4e7210 */ /* 0x000fe20007f9e0ff */
[----:B------:R-:W-:Y:S02]  /*676c0*/  IMAD.IADD R110, R49, 0x1, R111 ;  /* 0x00000001316e7824 */ /* 0x000fe400078e026f */
[----:B------:R-:W-:Y:S02]  /*676d0*/  IMAD.IADD R137, R117, 0x1, R137 ;  /* 0x0000000175897824 */ /* 0x000fe400078e0289 */
[----:B------:R-:W-:Y:S01]  /*676e0*/  IMAD.WIDE.U32 R82, R145, R71, R82 ;  /* 0x0000004791527225 */ /* 0x000fe200078e0052 */
[----:B------:R-:W-:Y:S02]  /*676f0*/  IADD3 R135, P1, PT, R110, R135, RZ ;  /* 0x000000876e877210 */ /* 0x000fe40007f3e0ff */
[----:B------:R-:W-:Y:S01]  /*67700*/  IADD3 R110, P2, PT, R109, R122, RZ ;  /* 0x0000007a6d6e7210 */ /* 0x000fe20007f5e0ff */
[----:B------:R-:W-:Y:S01]  /*67710*/  IMAD.WIDE.U32 R146, R139, R74, R146 ;  /* 0x0000004a8b927225 */ /* 0x000fe200078e0092 */
[----:B------:R-:W-:-:S02]  /*67720*/  IADD3 R108, P6, PT, R137, R108, RZ ;  /* 0x0000006c896c7210 */ /* 0x000fc40007fde0ff */
[----:B------:R-:W-:Y:S01]  /*67730*/  IADD3 R122, PT, PT, R43, R83, RZ ;  /* 0x000000532b7a7210 */ /* 0x000fe20007ffe0ff */
[----:B------:R-:W-:Y:S01]  /*67740*/  IMAD R120, R82, R41, RZ ;  /* 0x0000002952787224 */ /* 0x000fe200078e02ff */
[----:B------:R-:W-:Y:S01]  /*67750*/  IADD3 R136, P0, PT, R131, R146, RZ ;  /* 0x0000009283887210 */ /* 0x000fe20007f1e0ff */
[----:B------:R-:W-:Y:S01]  /*67760*/  IMAD.X R79, RZ, RZ, RZ, P4 ;  /* 0x000000ffff4f7224 */ /* 0x000fe200020e06ff */
[----:B------:R-:W-:Y:S01]  /*67770*/  IADD3.X R109, PT, PT, RZ, RZ, RZ, P6, !PT ;  /* 0x000000ffff6d7210 */ /* 0x000fe200037fe4ff */
[----:B------:R-:W-:Y:S02]  /*67780*/  IMAD.MOV.U32 R83, RZ, RZ, RZ ;  /* 0x000000ffff537224 */ /* 0x000fe400078e00ff */
[----:B------:R-:W-:Y:S02]  /*67790*/  IMAD.X R85, RZ, RZ, RZ, P5 ;  /* 0x000000ffff557224 */ /* 0x000fe400028e06ff */
[----:B------:R-:W-:-:S04]  /*677a0*/  IMAD.HI.U32 R131, R120, R70, R82 ;  /* 0x0000004678837227 */ /* 0x000fc800078e0052 */
[----:B------:R-:W-:Y:S01]  /*677b0*/  IMAD.WIDE.U32 R78, R25, R54, R78 ;  /* 0x00000036194e7225 */ /* 0x000fe200078e004e */
[----:B------:R-:W-:-:S03]  /*677c0*/  IADD3 R131, PT, PT, R42, R131, RZ ;  /* 0x000000832a837210 */ /* 0x000fc60007ffe0ff */
        /* <DEDUP_REMOVED lines=23> */
[----:B------:R-:W-:Y:S01]  /*67940*/  IMAD.IADD R137, R45, 0x1, R137 ;  /* 0x000000012d897824 */ /* 0x000fe200078e0289 */
[----:B------:R-:W-:Y:S01]  /*67950*/  IADD3.X R136, PT, PT, RZ, RZ, RZ, P0, !PT ;  /* 0x000000ffff887210 */ /* 0x000fe200007fe4ff */
[----:B------:R-:W-:-:S04]  /*67960*/  IMAD.WIDE.U32 R78, R139, R75, R78 ;  /* 0x0000004b8b4e7225 */ /* 0x000fc800078e004e */
[----:B------:R-:W-:Y:S01]  /*67970*/  IMAD.WIDE.U32 R82, R25, R55, R82 ;  /* 0x0000003719527225 */ /* 0x000fe200078e0052 */
[----:B------:R-:W-:-:S03]  /*67980*/  IADD3 R79, PT, PT, R47, R79, RZ ;  /* 0x0000004f2f4f7210 */ /* 0x000fc60007ffe0ff */
        /* <DEDUP_REMOVED lines=78> */
[----:B------:R-:W-:Y:S01]  /*67e70*/  IADD3.X R85, PT, PT, RZ, RZ, RZ, P2, !PT ;  /* 0x000000ffff557210 */ /* 0x000fe200017fe4ff */
[----:B------:R-:W-:Y:S01]  /*67e80*/  IMAD.WIDE.U32 R136, R117, R71, R136 ;  /* 0x0000004775887225 */ /* 0x000fe200078e0088 */
[----:B------:R-:W-:Y:S02]  /*67e90*/  IADD3 R110, P0, PT, R116, R108, RZ ;  /* 0x0000006c746e7210 */ /* 0x000fe40007f1e0ff */
        /* <DEDUP_REMOVED lines=41> */
[----:B------:R-:W-:-:S04]  /*68130*/  IMAD.WIDE.U32 R108, R145, R77, R108 ;  /* 0x0000004d916c7225 */ /* 0x000fc800078e006c */
[----:B------:R-:W-:Y:S01]  /*68140*/  IMAD.IADD R111, R114, 0x1, R111 ;  /* 0x00000001726f7824 */ /* 0x000fe200078e026f */
[----:B------:R-:W-:Y:S01]  /*68150*/  IADD3 R114, P3, PT, R110, R131, RZ ;  /* 0x000000836e727210 */ /* 0x000fe20007f7e0ff */
[----:B------:R-:W-:Y:S01]  /*68160*/  IMAD.MOV.U32 R135, RZ, RZ, R136 ;  /* 0x000000ffff877224 */ /* 0x000fe200078e0088 */
[----:B------:R-:W-:Y:S01]  /*68170*/  IADD3 R110, P6, PT, R119, R84, RZ ;  /* 0x00000054776e7210 */ /* 0x000fe20007fde0ff */
[----:B------:R-:W-:Y:S01]  /*68180*/  IMAD.X R119, RZ, RZ, RZ, P2 ;  /* 0x000000ffff777224 */ /* 0x000fe200010e06ff */
[----:B------:R-:W-:Y:S02]  /*68190*/  IADD3 R84, P4, PT, R85, R108, RZ ;  /* 0x0000006c55547210 */ /* 0x000fe40007f9e0ff */
        /* <DEDUP_REMOVED lines=47> */
[----:B------:R-:W-:-:S04]  /*68490*/  IADD3 R138, P0, PT, R138, R139, RZ ;  /* 0x0000008b8a8a7210 */ /* 0x000fc80007f1e0ff */
        /* <DEDUP_REMOVED lines=37> */
.L_x_565:
        /* <DEDUP_REMOVED lines=23> */
.L_x_566:
[----:B------:R-:W-:Y:S01]  /*68860*/  CS2R R144, SRZ ;  /* 0x0000000000907805 */ /* 0x000fe2000001ff00 */
[----:B------:R-:W-:-:S04]  /*68870*/  IMAD.WIDE.U32 R82, R135, R106, RZ ;  /* 0x0000006a87527225 */ /* 0x000fc800078e00ff */
[----:B------:R-:W-:Y:S01]  /*68880*/  HFMA2 R120, -RZ, RZ, 0, 0 ;  /* 0x00000000ff787431 */ /* 0x000fe200000001ff */
[----:B------:R-:W-:Y:S01]  /*68890*/  MOV R117, RZ ;  /* 0x000000ff00757202 */ /* 0x000fe20000000f00 */
[----:B------:R-:W-:Y:S02]  /*688a0*/  HFMA2 R139, -RZ, RZ, 0, 0 ;  /* 0x00000000ff8b7431 */ /* 0x000fe400000001ff */
[----:B------:R-:W-:Y:S01]  /*688b0*/  IMAD.MOV.U32 R111, RZ, RZ, RZ ;  /* 0x000000ffff6f7224 */ /* 0x000fe200078e00ff */
[----:B------:R-:W-:Y:S01]  /*688c0*/  MOV R131, RZ ;  /* 0x000000ff00837202 */ /* 0x000fe20000000f00 */
[----:B------:R-:W-:Y:S02]  /*688d0*/  IMAD.IADD R110, R83, 0x1, R145 ;  /* 0x00000001536e7824 */ /* 0x000fe400078e0291 */
        /* <DEDUP_REMOVED lines=108> */
[----:B------:R-:W-:Y:S01]  /*68fa0*/  IADD3 R84, P3, PT, R85, R84, RZ ;  /* 0x0000005455547210 */ /* 0x000fe20007f7e0ff */
[----:B------:R-:W-:-:S03]  /*68fb0*/  IMAD R151, R108, R41, RZ ;  /* 0x000000296c977224 */ /* 0x000fc600078e02ff */
        /* <DEDUP_REMOVED lines=9> */
[----:B------:R-:W-:Y:S01]  /*69050*/  IMAD.WIDE.U32 R152, R149, R74, R82 ;  /* 0x0000004a95987225 */ /* 0x000fe200078e0052 */
[----:B------:R-:W-:-:S03]  /*69060*/  IADD3.X R111, PT, PT, RZ, RZ, RZ, P2, !PT ;  /* 0x000000ffff6f7210 */ /* 0x000fc600017fe4ff */
[----:B------:R-:W-:-:S04]  /*69070*/  IMAD.WIDE.U32 R82, R102, R114, R78 ;  /* 0x0000007266527225 */ /* 0x000fc800078e004e */
[----:B------:R-:W-:-:S04]  /*69080*/  IMAD.WIDE.U32 R116, R103, R147, R116 ;  /* 0x0000009367747225 */ /* 0x000fc800078e0074 */
[----:B------:R-:W-:Y:S02]  /*69090*/  IMAD.IADD R79, R120, 0x1, R83 ;  /* 0x00000001784f7824 */ /* 0x000fe400078e0253 */
[----:B------:R-:W-:-:S03]  /*690a0*/  IMAD.WIDE.U32 R136, R104, R143, R136 ;  /* 0x0000008f68887225 */ /* 0x000fc600078e0088 */
[----:B------:R-:W-:Y:S01]  /*690b0*/  IADD3 R116, P2, PT, R79, R116, RZ ;  /* 0x000000744f747210 */ /* 0x000fe20007f5e0ff */
[----:B------:R-:W-:Y:S02]  /*690c0*/  IMAD.IADD R79, R139, 0x1, R117 ;  /* 0x000000018b4f7824 */ /* 0x000fe400078e0275 */
[----:B------:R-:W-:Y:S02]  /*690d0*/  IMAD.MOV.U32 R83, RZ, RZ, RZ ;  /* 0x000000ffff537224 */ /* 0x000fe400078e00ff */
[----:B------:R-:W-:Y:S01]  /*690e0*/  IMAD.IADD R85, R44, 0x1, R85 ;  /* 0x000000012c557824 */ /* 0x000fe200078e0255 */
[----:B------:R-:W-:Y:S01]  /*690f0*/  IADD3 R136, P0, PT, R79, R136, RZ ;  /* 0x000000884f887210 */ /* 0x000fe20007f1e0ff */
[----:B------:R-:W-:Y:S01]  /*69100*/  IMAD.IADD R153, R46, 0x1, R153 ;  /* 0x000000012e997824 */ /* 0x000fe200078e0299 */
[----:B------:R-:W-:Y:S01]  /*69110*/  IADD3 R79, PT, PT, R131, R137, RZ ;  /* 0x00000089834f7210 */ /* 0x000fe20007ffe0ff */
[----:B------:R-:W-:Y:S01]  /*69120*/  IMAD.WIDE.U32 R82, R101, R135, R82 ;  /* 0x0000008765527225 */ /* 0x000fe200078e0052 */
[----:B------:R-:W-:-:S03]  /*69130*/  IADD3 R78, P1, PT, R85, R152, RZ ;  /* 0x00000098554e7210 */ /* 0x000fc60007f3e0ff */
[----:B------:R-:W-:Y:S01]  /*69140*/  IMAD.WIDE.U32 R110, R119, R105, R110 ;  /* 0x00000069776e7225 */ /* 0x000fe200078e006e */
[----:B------:R-:W-:-:S03]  /*69150*/  IADD3 R82, P4, PT, R153, R82, RZ ;  /* 0x0000005299527210 */ /* 0x000fc60007f9e0ff */
[----:B------:R-:W-:Y:S02]  /*69160*/  IMAD.X R117, RZ, RZ, RZ, P2 ;  /* 0x000000ffff757224 */ /* 0x000fe400010e06ff */
[----:B------:R-:W-:Y:S02]  /*69170*/  IMAD.X R137, RZ, RZ, RZ, P0 ;  /* 0x000000ffff897224 */ /* 0x000fe400000e06ff */
[----:B------:R-:W-:-:S04]  /*69180*/  IMAD.WIDE.U32 R116, R102, R150, R116 ;  /* 0x0000009666747225 */ /* 0x000fc800078e0074 */
[----:B------:R-:W-:Y:S01]  /*69190*/  IMAD.WIDE.U32 R152, R103, R146, R136 ;  /* 0x0000009267987225 */ /* 0x000fe200078e0088 */
[----:B------:R-:W-:Y:S02]  /*691a0*/  IADD3 R136, P0, PT, R110, R79, RZ ;  /* 0x0000004f6e887210 */ /* 0x000fe40007f1e0ff */
[----:B------:R-:W-:Y:S01]  /*691b0*/  IADD3.X R79, PT, PT, RZ, RZ, RZ, P1, !PT ;  /* 0x000000ffff4f7210 */ /* 0x000fe20000ffe4ff */
[----:B------:R-:W-:Y:S01]  /*691c0*/  IMAD.IADD R83, R145, 0x1, R83 ;  /* 0x0000000191537824 */ /* 0x000fe200078e0253 */
[----:B------:R-:W-:Y:S01]  /*691d0*/  IADD3.X R137, PT, PT, RZ, RZ, RZ, P0, !PT ;  /* 0x000000ffff897210 */ /* 0x000fe200007fe4ff */
[----:B------:R-:W-:-:S03]  /*691e0*/  IMAD.HI.U32 R85, R151, R70, R108 ;  /* 0x0000004697557227 */ /* 0x000fc600078e006c */
[----:B------:R-:W-:Y:S01]  /*691f0*/  IADD3 R116, P2, PT, R83, R116, RZ ;  /* 0x0000007453747210 */ /* 0x000fe20007f5e0ff */
        /* <DEDUP_REMOVED lines=18> */
[----:B------:R-:W-:Y:S01]  /*69320*/  IADD3 R136, P5, PT, R111, R137, RZ ;  /* 0x000000896f887210 */ /* 0x000fe20007fbe0ff */
[----:B------:R-:W-:Y:S02]  /*69330*/  IMAD.IADD R79, R120, 0x1, R117 ;  /* 0x00000001784f7824 */ /* 0x000fe400078e0275 */
[----:B------:R-:W-:Y:S01]  /*69340*/  IMAD.WIDE.U32 R84, R151, R71, R84 ;  /* 0x0000004797547225 */ /* 0x000fe200078e0054 */
[----:B------:R-:W-:-:S03]  /*69350*/  IADD3.X R137, PT, PT, RZ, RZ, RZ, P5, !PT ;  /* 0x000000ffff897210 */ /* 0x000fc60002ffe4ff */
[----:B------:R-:W-:Y:S02]  /*69360*/  IMAD.MOV.U32 R117, RZ, RZ, RZ ;  /* 0x000000ffff757224 */ /* 0x000fe400078e00ff */
[----:B------:R-:W-:-:S04]  /*69370*/  IMAD.WIDE.U32 R108, R102, R147, R108 ;  /* 0x00000093666c7225 */ /* 0x000fc800078e006c */
[----:B------:R-:W-:Y:S01]  /*69380*/  IMAD.IADD R85, R43, 0x1, R85 ;  /* 0x000000012b557824 */ /* 0x000fe200078e0255 */
[----:B------:R-:W-:Y:S01]  /*69390*/  IADD3 R108, P2, PT, R79, R108, RZ ;  /* 0x0000006c4f6c7210 */ /* 0x000fe20007f5e0ff */
[----:B------:R-:W-:-:S03]  /*693a0*/  IMAD.WIDE.U32 R116, R100, R135, R116 ;  /* 0x0000008764747225 */ /* 0x000fc600078e0074 */
[----:B------:R-:W-:Y:S01]  /*693b0*/  IADD3 R78, P4, PT, R85, R78, RZ ;  /* 0x0000004e554e7210 */ /* 0x000fe20007f9e0ff */
[----:B------:R-:W-:Y:S01]  /*693c0*/  IMAD.X R111, RZ, RZ, RZ, P0 ;  /* 0x000000ffff6f7224 */ /* 0x000fe200000e06ff */
[----:B------:R-:W-:Y:S01]  /*693d0*/  IADD3 R117, PT, PT, R145, R117, RZ ;  /* 0x0000007591757210 */ /* 0x000fe20007ffe0ff */
[----:B------:R-:W-:Y:S02]  /*693e0*/  IMAD.IADD R79, R139, 0x1, R109 ;  /* 0x000000018b4f7824 */ /* 0x000fe400078e026d */
[----:B------:R-:W-:Y:S01]  /*693f0*/  IMAD.WIDE.U32 R136, R119, R104, R136 ;  /* 0x0000006877887225 */ /* 0x000fe200078e0088 */
[----:B------:R-:W-:-:S03]  /*69400*/  IADD3 R104, P0, PT, R83, R116, RZ ;  /* 0x0000007453687210 */ /* 0x000fc60007f1e0ff */
[----:B------:R-:W-:Y:S01]  /*69410*/  IMAD.WIDE.U32 R110, R103, R143, R110 ;  /* 0x0000008f676e7225 */ /* 0x000fe200078e006e */
[----:B------:R-:W-:-:S03]  /*69420*/  IADD3.X R105, PT, PT, RZ, RZ, RZ, P0, !PT ;  /* 0x000000ffff697210 */ /* 0x000fc600007fe4ff */
[----:B------:R-:W-:Y:S01]  /*69430*/  IMAD R116, R84, R41, RZ ;  /* 0x0000002954747224 */ /* 0x000fe200078e02ff */
[----:B------:R-:W-:Y:S01]  /*69440*/  IADD3 R110, P3, PT, R79, R110, RZ ;  /* 0x0000006e4f6e7210 */ /* 0x000fe20007f7e0ff */
[----:B------:R-:W-:Y:S01]  /*69450*/  IMAD.MOV.U32 R85, RZ, RZ, RZ ;  /* 0x000000ffff557224 */ /* 0x000fe200078e00ff */
[----:B------:R-:W-:Y:S01]  /*69460*/  IADD3 R153, PT, PT, R131, R111, RZ ;  /* 0x0000006f83997210 */ /* 0x000fe20007ffe0ff */
[----:B------:R-:W-:Y:S01]  /*69470*/  IMAD.X R79, RZ, RZ, RZ, P4 ;  /* 0x000000ffff4f7224 */ /* 0x000fe200020e06ff */
[----:B------:R-:W-:Y:S01]  /*69480*/  IADD3.X R111, PT, PT, RZ, RZ, RZ, P3, !PT ;  /* 0x000000ffff6f7210 */ /* 0x000fe20001ffe4ff */
[----:B------:R-:W-:Y:S01]  /*69490*/  IMAD.HI.U32 R83, R116, R70, R84 ;  /* 0x0000004674537227 */ /* 0x000fe200078e0054 */
[----:B------:R-:W-:-:S03]  /*694a0*/  IADD3 R152, P3, PT, R136, R153, RZ ;  /* 0x0000009988987210 */ /* 0x000fc60007f7e0ff */
[----:B------:R-:W-:Y:S01]  /*694b0*/  IMAD.WIDE.U32 R78, R151, R72, R78 ;  /* 0x00000048974e7225 */ /* 0x000fe200078e004e */
[----:B------:R-:W-:-:S03]  /*694c0*/  IADD3.X R153, PT, PT, RZ, RZ, RZ, P3, !PT ;  /* 0x000000ffff997210 */ /* 0x000fc60001ffe4ff */
[----:B------:R-:W-:Y:S02]  /*694d0*/  IMAD.IADD R83, R42, 0x1, R83 ;  /* 0x000000012a537824 */ /* 0x000fe400078e0253 */
[----:B------:R-:W-:Y:S02]  /*694e0*/  IMAD.X R109, RZ, RZ, RZ, P2 ;  /* 0x000000ffff6d7224 */ /* 0x000fe400010e06ff */
[----:B------:R-:W-:Y:S01]  /*694f0*/  IMAD.IADD R85, R44, 0x1, R79 ;  /* 0x000000012c557824 */ /* 0x000fe200078e024f */
        /* <DEDUP_REMOVED lines=10> */
[----:B------:R-:W-:-:S03]  /*695a0*/  IADD3 R108, P4, PT, R109, R110, RZ ;  /* 0x0000006e6d6c7210 */ /* 0x000fc60007f9e0ff */
[----:B------:R-:W-:Y:S02]  /*695b0*/  IMAD.IADD R136, R122, 0x1, R153 ;  /* 0x000000017a887824 */ /* 0x000fe400078e0299 */
[----:B------:R-:W-:Y:S01]  /*695c0*/  IMAD.IADD R109, R46, 0x1, R83 ;  /* 0x000000012e6d7824 */ /* 0x000fe200078e0253 */
[----:B------:R-:W-:Y:S01]  /*695d0*/  IADD3.X R83, PT, PT, RZ, RZ, RZ, P5, !PT ;  /* 0x000000ffff537210 */ /* 0x000fe20002ffe4ff */
[----:B------:R-:W-:Y:S01]  /*695e0*/  IMAD.WIDE.U32 R78, R116, R71, R78 ;  /* 0x00000047744e7225 */ /* 0x000fe200078e004e */
[----:B------:R-:W-:-:S03]  /*695f0*/  IADD3 R136, P3, PT, R137, R136, RZ ;  /* 0x0000008889887210 */ /* 0x000fc60007f7e0ff */
[----:B------:R-:W-:Y:S02]  /*69600*/  IMAD.IADD R111, R141, 0x1, R111 ;  /* 0x000000018d6f7824 */ /* 0x000fe400078e026f */
[----:B------:R-:W-:Y:S02]  /*69610*/  IMAD.IADD R137, R43, 0x1, R79 ;  /* 0x000000012b897824 */ /* 0x000fe400078e024f */
[----:B------:R-:W-:Y:S01]  /*69620*/  IMAD R117, R78, R41, RZ ;  /* 0x000000294e757224 */ /* 0x000fe200078e02ff */
[----:B------:R-:W-:Y:S01]  /*69630*/  IADD3 R110, P1, PT, R111, R152, RZ ;  /* 0x000000986f6e7210 */ /* 0x000fe20007f3e0ff */
[----:B------:R-:W-:Y:S02]  /*69640*/  IMAD.MOV.U32 R79, RZ, RZ, RZ ;  /* 0x000000ffff4f7224 */ /* 0x000fe400078e00ff */
[----:B------:R-:W-:-:S04]  /*69650*/  IMAD.WIDE.U32 R82, R151, R73, R82 ;  /* 0x0000004997527225 */ /* 0x000fc800078e0052 */
[----:B------:R-:W-:-:S04]  /*69660*/  IMAD.WIDE.U32 R104, R149, R76, R104 ;  /* 0x0000004c95687225 */ /* 0x000fc800078e0068 */
[----:B------:R-:W-:Y:S01]  /*69670*/  IMAD.X R85, RZ, RZ, RZ, P2 ;  /* 0x000000ffff557224 */ /* 0x000fe200010e06ff */
[----:B------:R-:W-:Y:S01]  /*69680*/  IADD3 R105, PT, PT, R48, R105, RZ ;  /* 0x0000006930697210 */ /* 0x000fe20007ffe0ff */
[----:B------:R-:W-:Y:S01]  /*69690*/  IMAD.HI.U32 R111, R117, R70, R78 ;  /* 0x00000046756f7227 */ /* 0x000fe200078e004e */
[----:B------:R-:W-:Y:S02]  /*696a0*/  IADD3 R78, P2, PT, R137, R82, RZ ;  /* 0x00000052894e7210 */ /* 0x000fe40007f5e0ff */
[----:B------:R-:W-:Y:S01]  /*696b0*/  IADD3 R82, P0, PT, R109, R104, RZ ;  /* 0x000000686d527210 */ /* 0x000fe20007f1e0ff */
[----:B------:R-:W-:Y:S01]  /*696c0*/  IMAD.WIDE.U32 R84, R100, R114, R84 ;  /* 0x0000007264547225 */ /* 0x000fe200078e0054 */
[----:B------:R-:W-:-:S03]  /*696d0*/  IADD3 R111, PT, PT, R42, R111, RZ ;  /* 0x0000006f2a6f7210 */ /* 0x000fc60007ffe0ff */
[----:B------:R-:W-:Y:S02]  /*696e0*/  IMAD.X R109, RZ, RZ, RZ, P4 ;  /* 0x000000ffff6d7224 */ /* 0x000fe400020e06ff */
        /* <DEDUP_REMOVED lines=12> */
[----:B------:R-:W-:Y:S02]  /*697b0*/  IMAD.X R111, RZ, RZ, RZ, P1 ;  /* 0x000000ffff6f7224 */ /* 0x000fe400008e06ff */
[----:B------:R-:W-:-:S04]  /*697c0*/  IMAD.WIDE.U32 R84, R107, R135, R84 ;  /* 0x000000876b547225 */ /* 0x000fc800078e0054 */
[----:B------:R-:W-:Y:S01]  /*697d0*/  IMAD.IADD R109, R44, 0x1, R79 ;  /* 0x000000012c6d7824 */ /* 0x000fe200078e024f */
[----:B------:R-:W-:Y:S01]  /*697e0*/  IADD3 R84, P0, PT, R105, R84, RZ ;  /* 0x0000005469547210 */ /* 0x000fe20007f1e0ff */
[----:B------:R-:W-:Y:S01]  /*697f0*/  IMAD.X R137, RZ, RZ, RZ, P3 ;  /* 0x000000ffff897224 */ /* 0x000fe200018e06ff */
[----:B------:R-:W-:Y:S01]  /*69800*/  IADD3 R152, P3, PT, R152, R82, RZ ;  /* 0x0000005298987210 */ /* 0x000fe20007f7e0ff */
[----:B------:R-:W-:Y:S01]  /*69810*/  IMAD.X R79, RZ, RZ, RZ, P4 ;  /* 0x000000ffff4f7224 */ /* 0x000fe200020e06ff */
[----:B------:R-:W-:Y:S01]  /*69820*/  IADD3 R145, PT, PT, R145, R85, RZ ;  /* 0x0000005591917210 */ /* 0x000fe20007ffe0ff */
[----:B------:R-:W-:Y:S01]  /*69830*/  IMAD.WIDE.U32 R110, R102, R143, R110 ;  /* 0x0000008f666e7225 */ /* 0x000fe200078e006e */
[----:B------:R-:W-:Y:S02]  /*69840*/  IADD3.X R153, PT, PT, RZ, RZ, RZ, P3, !PT ;  /* 0x000000ffff997210 */ /* 0x000fe40001ffe4ff */
[----:B------:R-:W-:Y:S01]  /*69850*/  IADD3.X R85, PT, PT, RZ, RZ, RZ, P0, !PT ;  /* 0x000000ffff557210 */ /* 0x000fe200007fe4ff */
[----:B------:R-:W-:Y:S01]  /*69860*/  IMAD.WIDE.U32 R78, R117, R71, R78 ;  /* 0x00000047754e7225 */ /* 0x000fe200078e004e */
[----:B------:R-:W-:-:S03]  /*69870*/  IADD3 R108, P1, PT, R108, R110, RZ ;  /* 0x0000006e6c6c7210 */ /* 0x000fc60007f3e0ff */
[----:B------:R-:W-:Y:S02]  /*69880*/  IMAD.X R105, RZ, RZ, RZ, P2 ;  /* 0x000000ffff697224 */ /* 0x000fe400010e06ff */
        /* <DEDUP_REMOVED lines=9> */
[----:B------:R-:W-:Y:S02]  /*69920*/  IMAD.X R109, RZ, RZ, RZ, P1 ;  /* 0x000000ffff6d7224 */ /* 0x000fe400008e06ff */
[----:B------:R-:W-:Y:S01]  /*69930*/  IMAD.HI.U32 R135, R103, R70, R78 ;  /* 0x0000004667877227 */ /* 0x000fe200078e004e */
[----:B------:R-:W-:-:S03]  /*69940*/  IADD3 R78, P0, PT, R136, R110, RZ ;  /* 0x0000006e884e7210 */ /* 0x000fc60007f1e0ff */
[----:B------:R-:W-:-:S04]  /*69950*/  IMAD.WIDE.U32 R84, R149, R77, R84 ;  /* 0x0000004d95547225 */ /* 0x000fc800078e0054 */
        /* <DEDUP_REMOVED lines=27> */
[----:B------:R-:W-:Y:S01]  /*69b10*/  IMAD.IADD R111, R45, 0x1, R105 ;  /* 0x000000012d6f7824 */ /* 0x000fe200078e0269 */
[----:B------:R-:W-:Y:S01]  /*69b20*/  IADD3.X R105, PT, PT, RZ, RZ, RZ, P2, !PT ;  /* 0x000000ffff697210 */ /* 0x000fe200017fe4ff */
[----:B------:R-:W-:Y:S01]  /*69b30*/  IMAD.X R137, RZ, RZ, RZ, P1 ;  /* 0x000000ffff897224 */ /* 0x000fe200008e06ff */
[----:B------:R-:W-:Y:S01]  /*69b40*/  IADD3 R152, P4, PT, R152, R84, RZ ;  /* 0x0000005498987210 */ /* 0x000fe20007f9e0ff */
[----:B------:R-:W-:Y:S01]  /*69b50*/  IMAD.WIDE.U32 R82, R117, R72, R82 ;  /* 0x0000004875527225 */ /* 0x000fe200078e0052 */
[----:B------:R-:W-:-:S03]  /*69b60*/  IADD3 R84, P1, PT, R85, R110, RZ ;  /* 0x0000006e55547210 */ /* 0x000fc60007f3e0ff */
[----:B------:R-:W-:Y:S02]  /*69b70*/  IMAD.IADD R109, R139, 0x1, R109 ;  /* 0x000000018b6d7824 */ /* 0x000fe400078e026d */
[----:B------:R-:W-:-:S04]  /*69b80*/  IMAD.WIDE.U32 R78, R101, R143, R78 ;  /* 0x0000008f654e7225 */ /* 0x000fc800078e004e */
[----:B------:R-:W-:Y:S01]  /*69b90*/  IMAD.WIDE.U32 R136, R119, R102, R136 ;  /* 0x0000006677887225 */ /* 0x000fe200078e0088 */
[----:B------:R-:W-:-:S03]  /*69ba0*/  IADD3 R78, P3, PT, R109, R78, RZ ;  /* 0x0000004e6d4e7210 */ /* 0x000fc60007f7e0ff */
[----:B------:R-:W-:-:S04]  /*69bb0*/  IMAD.WIDE.U32 R104, R107, R150, R104 ;  /* 0x000000966b687225 */ /* 0x000fc800078e0068 */
[----:B------:R-:W-:Y:S01]  /*69bc0*/  IMAD.IADD R102, R44, 0x1, R83 ;  /* 0x000000012c667824 */ /* 0x000fe200078e0253 */
[----:B------:R-:W-:Y:S01]  /*69bd0*/  IADD3.X R83, PT, PT, RZ, RZ, RZ, P0, !PT ;  /* 0x000000ffff537210 */ /* 0x000fe200007fe4ff */
        /* <DEDUP_REMOVED lines=15> */
[----:B------:R-:W-:-:S03]  /*69cd0*/  IADD3 R84, P3, PT, R153, R84, RZ ;  /* 0x0000005499547210 */ /* 0x000fc60007f7e0ff */
[----:B------:R-:W-:Y:S01]  /*69ce0*/  IMAD.IADD R106, R49, 0x1, R85 ;  /* 0x00000001316a7824 */ /* 0x000fe200078e0255 */
[----:B------:R-:W-:Y:S01]  /*69cf0*/  IADD3 R78, P6, PT, R109, R78, RZ ;  /* 0x0000004e6d4e7210 */ /* 0x000fe20007fde0ff */
[----:B------:R-:W-:Y:S02]  /*69d00*/  IMAD.X R109, RZ, RZ, RZ, P0 ;  /* 0x000000ffff6d7224 */ /* 0x000fe400000e06ff */
[----:B------:R-:W-:Y:S01]  /*69d10*/  IMAD.WIDE.U32 R104, R101, R138, R104 ;  /* 0x0000008a65687225 */ /* 0x000fe200078e0068 */
[----:B------:R-:W-:-:S03]  /*69d20*/  IADD3 R106, P0, PT, R106, R83, RZ ;  /* 0x000000536a6a7210 */ /* 0x000fc60007f1e0ff */
[----:B------:R-:W-:Y:S01]  /*69d30*/  IMAD.X R83, RZ, RZ, RZ, P2 ;  /* 0x000000ffff537224 */ /* 0x000fe200010e06ff */
[----:B------:R-:W-:Y:S01]  /*69d40*/  IADD3 R105, PT, PT, R122, R105, RZ ;  /* 0x000000697a697210 */ /* 0x000fe20007ffe0ff */
[----:B------:R-:W-:Y:S02]  /*69d50*/  IMAD.IADD R79, R141, 0x1, R79 ;  /* 0x000000018d4f7824 */ /* 0x000fe400078e024f */
[----:B------:R-:W-:Y:S01]  /*69d60*/  IMAD.WIDE.U32 R108, R116, R74, R108 ;  /* 0x0000004a746c7225 */ /* 0x000fe200078e006c */
[----:B------:R-:W-:Y:S02]  /*69d70*/  IADD3 R136, P5, PT, R137, R105, RZ ;  /* 0x0000006989887210 */ /* 0x000fe40007fbe0ff */
[----:B------:R-:W-:Y:S01]  /*69d80*/  IADD3 R104, P4, PT, R79, R104, RZ ;  /* 0x000000684f687210 */ /* 0x000fe20007f9e0ff */
[----:B------:R-:W-:Y:S01]  /*69d90*/  IMAD.WIDE.U32 R82, R103, R71, R82 ;  /* 0x0000004767527225 */ /* 0x000fe200078e0052 */
[----:B------:R-:W-:Y:S02]  /*69da0*/  IADD3 R108, P2, PT, R102, R108, RZ ;  /* 0x0000006c666c7210 */ /* 0x000fe40007f5e0ff */
[----:B------:R-:W-:Y:S01]  /*69db0*/  IADD3.X R79, PT, PT, RZ, RZ, RZ, P6, !PT ;  /* 0x000000ffff4f7210 */ /* 0x000fe200037fe4ff */
[----:B------:R-:W-:Y:S01]  /*69dc0*/  IMAD R102, R82, R41, RZ ;  /* 0x0000002952667224 */ /* 0x000fe200078e02ff */
[----:B------:R-:W-:Y:S01]  /*69dd0*/  IADD3 R111, PT, PT, R43, R83, RZ ;  /* 0x000000532b6f7210 */ /* 0x000fe20007ffe0ff */
[----:B------:R-:W-:Y:S01]  /*69de0*/  IMAD.MOV.U32 R83, RZ, RZ, RZ ;  /* 0x000000ffff537224 */ /* 0x000fe200078e00ff */
[----:B------:R-:W-:Y:S01]  /*69df0*/  IADD3.X R105, PT, PT, RZ, RZ, RZ, P4, !PT ;  /* 0x000000ffff697210 */ /* 0x000fe200027fe4ff */
[----:B------:R-:W-:-:S02]  /*69e00*/  IMAD.X R85, RZ, RZ, RZ, P3 ;  /* 0x000000ffff557224 */ /* 0x000fc400018e06ff */
[----:B------:R-:W-:-:S04]  /*69e10*/  IMAD.HI.U32 R110, R102, R70, R82 ;  /* 0x00000046666e7227 */ /* 0x000fc800078e0052 */
[----:B------:R-:W-:-:S04]  /*69e20*/  IMAD.WIDE.U32 R78, R107, R147, R78 ;  /* 0x000000936b4e7225 */ /* 0x000fc800078e004e */
[----:B------:R-:W-:Y:S02]  /*69e30*/  IMAD.X R83, RZ, RZ, RZ, P1 ;  /* 0x000000ffff537224 */ /* 0x000fe400008e06ff */
        /* <DEDUP_REMOVED lines=26> */
[----:B------:R-:W-:Y:S02]  /*69fe0*/  IMAD.X R111, RZ, RZ, RZ, P3 ;  /* 0x000000ffff6f7224 */ /* 0x000fe400018e06ff */
        /* <DEDUP_REMOVED lines=15> */
[----:B------:R-:W-:-:S02]  /*6a0e0*/  IADD3.X R85, PT, PT, RZ, RZ, RZ, P2, !PT ;  /* 0x000000ffff557210 */ /* 0x000fc400017fe4ff */
[----:B------:R-:W-:Y:S01]  /*6a0f0*/  IADD3 R109, PT, PT, R122, R109, RZ ;  /* 0x0000006d7a6d7210 */ /* 0x000fe20007ffe0ff */
[----:B------:R-:W-:Y:S01]  /*6a100*/  IMAD.X R79, RZ, RZ, RZ, P4 ;  /* 0x000000ffff4f7224 */ /* 0x000fe200020e06ff */
[----:B------:R-:W-:Y:S01]  /*6a110*/  IADD3 R104, P4, PT, R83, R104, RZ ;  /* 0x0000006853687210 */ /* 0x000fe20007f9e0ff */
[----:B------:R-:W-:Y:S01]  /*6a120*/  IMAD.IADD R105, R44, 0x1, R105 ;  /* 0x000000012c697824 */ /* 0x000fe200078e0269 */
        /* <DEDUP_REMOVED lines=36> */
[----:B------:R-:W-:-:S04]  /*6a370*/  IMAD.WIDE.U32 R136, R119, R100, R136 ;  /* 0x0000006477887225 */ /* 0x000fc800078e0088 */
[----:B------:R-:W-:Y:S02]  /*6a380*/  IMAD.X R79, RZ, RZ, RZ, P2 ;  /* 0x000000ffff4f7224 */ /* 0x000fe400010e06ff */
[----:B------:R-:W-:Y:S02]  /*6a390*/  IMAD.IADD R100, R49, 0x1, R85 ;  /* 0x0000000131647824 */ /* 0x000fe400078e0255 */
[----:B------:R-:W-:-:S03]  /*6a3a0*/  IMAD.HI.U32 R109, R108, R70, R104 ;  /* 0x000000466c6d7227 */ /* 0x000fc600078e0068 */
        /* <DEDUP_REMOVED lines=75> */
[----:B------:R-:W-:-:S03]  /*6a860*/  MOV R111, R78 ;  /* 0x0000004e006f7202 */ /* 0x000fc60000000f00 */
        /* <DEDUP_REMOVED lines=28> */
[----:B------:R-:W-:Y:S01]  /*6aa30*/  IMAD.X R79, RZ, RZ, RZ, P0 ;  /* 0x000000ffff4f7224 */ /* 0x000fe200000e06ff */
[----:B------:R-:W-:Y:S01]  /*6aa40*/  MOV R110, R104 ;  /* 0x00000068006e7202 */ /* 0x000fe20000000f00 */
[----:B------:R-:W-:Y:S01]  /*6aa50*/  IMAD.WIDE.U32 R102, R108, R76, R102 ;  /* 0x0000004c6c667225 */ /* 0x000fe200078e0066 */
[----:B------:R-:W-:-:S02]  /*6aa60*/  IADD3 R107, P0, PT, R107, R106, RZ ;  /* 0x0000006a6b6b7210 */ /* 0x000fc40007f1e0ff */
        /* <DEDUP_REMOVED lines=12> */
[----:B------:R-:W-:Y:S01]  /*6ab30*/  IMAD.IADD R79, R49, 0x1, R107 ;  /* 0x00000001314f7824 */ /* 0x000fe200078e026b */
[----:B------:R-:W-:Y:S01]  /*6ab40*/  MOV R119, R106 ;  /* 0x0000006a00777202 */ /* 0x000fe20000000f00 */
        /* <DEDUP_REMOVED lines=30> */
.L_x_567:
        /* <DEDUP_REMOVED lines=23> */
.L_x_568:
[----:B------:R-:W-:Y:S01]  /*6aea0*/  IADD3 R100, P0, PT, -R88, R134, RZ ;  /* 0x0000008658647210 */ /* 0x000fe20007f1e1ff */
[----:B------:R-:W-:Y:S01]  /*6aeb0*/  IMAD.MOV.U32 R102, RZ, RZ, -0x1 ;  /* 0xffffffffff667424 */ /* 0x000fe200078e00ff */
[----:B------:R-:W-:Y:S02]  /*6aec0*/  IADD3 R101, P1, PT, -R67, R111, RZ ;  /* 0x0000006f43657210 */ /* 0x000fe40007f3e1ff */
[----:B------:R-:W-:-:S03]  /*6aed0*/  IADD3.X R103, PT, PT, RZ, -0x1, RZ, P0, !PT ;  /* 0xffffffffff677810 */ /* 0x000fc600007fe4ff */
[----:B------:R-:W-:Y:S01]  /*6aee0*/  IMAD.X R79, RZ, RZ, -0x1, P1 ;  /* 0xffffffffff4f7424 */ /* 0x000fe200008e06ff */
[----:B------:R-:W-:-:S04]  /*6aef0*/  SHF.R.U32.HI R103, RZ, 0x1f, R103 ;  /* 0x0000001fff677819 */ /* 0x000fc80000011667 */
        /* <DEDUP_REMOVED lines=62> */
.L_x_569:
        /* <DEDUP_REMOVED lines=17> */
.L_x_570:
        /* <DEDUP_REMOVED lines=43> */
[----:B------:R-:W-:Y:S02]  /*6b6a0*/  IMAD.MOV.U32 R84, RZ, RZ, R67 ;  /* 0x000000ffff547224 */ /* 0x000fe400078e0043 */
[----:B------:R-:W-:Y:S01]  /*6b6b0*/  IMAD.MOV.U32 R85, RZ, RZ, R66 ;  /* 0x000000ffff557224 */ /* 0x000fe200078e0042 */
        /* <DEDUP_REMOVED lines=38> */
[----:B------:R-:W-:Y:S01]  /*6b920*/  IMAD.WIDE.U32 R2, R95, R93, R4 ;  /* 0x0000005d5f027225 */ /* 0x000fe200078e0004 */
[----:B------:R-:W-:-:S03]  /*6b930*/  MOV R4, R50 ;  /* 0x0000003200047202 */ /* 0x000fc60000000f00 */
[----:B------:R-:W-:Y:S02]  /*6b940*/  IMAD.IADD R7, R51, 0x1, R7 ;  /* 0x0000000133077824 */ /* 0x000fe400078e0207 */
[----:B------:R-:W-:-:S03]  /*6b950*/  IMAD.HI.U32 R5, R8, R70, R4 ;  /* 0x0000004608057227 */ /* 0x000fc600078e0004 */
[----:B------:R-:W-:Y:S01]  /*6b960*/  IADD3 R4, P0, PT, R7, R2, RZ ;  /* 0x0000000207047210 */ /* 0x000fe20007f1e0ff */
[----:B------:R-:W-:Y:S02]  /*6b970*/  IMAD.IADD R55, R42, 0x1, R5 ;  /* 0x000000012a377824 */ /* 0x000fe400078e0205 */
[----:B------:R-:W-:Y:S02]  /*6b980*/  IMAD.IADD R2, R3, 0x1, R63 ;  /* 0x0000000103027824 */ /* 0x000fe400078e023f */
[----:B------:R-:W-:Y:S01]  /*6b990*/  HFMA2 R3, -RZ, RZ, 0, 0 ;  /* 0x00000000ff037431 */ /* 0x000fe200000001ff */
[----:B------:R-:W-:Y:S01]  /*6b9a0*/  IADD3.X R5, PT, PT, RZ, RZ, RZ, P0, !PT ;  /* 0x000000ffff057210 */ /* 0x000fe200007fe4ff */
[----:B------:R-:W-:Y:S01]  /*6b9b0*/  IMAD.MOV.U32 R0, RZ, RZ, RZ ;  /* 0x000000ffff007224 */ /* 0x000fe200078e00ff */
[----:B------:R-:W-:Y:S01]  /*6b9c0*/  IADD3 R54, P0, PT, R55, R6, RZ ;  /* 0x0000000637367210 */ /* 0x000fe20007f1e0ff */
[----:B------:R-:W-:-:S04]  /*6b9d0*/  IMAD.WIDE.U32 R4, R94, R94, R4 ;  /* 0x0000005e5e047225 */ /* 0x000fc800078e0004 */
[----:B------:R-:W-:Y:S02]  /*6b9e0*/  IMAD.X R55, RZ, RZ, RZ, P0 ;  /* 0x000000ffff377224 */ /* 0x000fe400000e06ff */
[----:B------:R-:W-:-:S04]  /*6b9f0*/  IMAD.WIDE.U32 R2, R95, R92, R2 ;  /* 0x0000005c5f027225 */ /* 0x000fc800078e0002 */
[----:B------:R-:W-:Y:S02]  /*6ba00*/  IMAD.IADD R51, R51, 0x1, R5 ;  /* 0x0000000133337824 */ /* 0x000fe400078e0205 */
[----:B------:R-:W-:Y:S02]  /*6ba10*/  IMAD.MOV.U32 R5, RZ, RZ, RZ ;  /* 0x000000ffff057224 */ /* 0x000fe400078e00ff */
[----:B------:R-:W-:Y:S01]  /*6ba20*/  IMAD.WIDE.U32 R54, R8, R71, R54 ;  /* 0x0000004708367225 */ /* 0x000fe200078e0036 */
[----:B------:R-:W-:Y:S02]  /*6ba30*/  IADD3 R50, P0, PT, R51, R2, RZ ;  /* 0x0000000233327210 */ /* 0x000fe40007f1e0ff */
[----:B------:R-:W-:Y:S01]  /*6ba40*/  IADD3 R2, PT, PT, R3, R5, RZ ;  /* 0x0000000503027210 */ /* 0x000fe20007ffe0ff */
[----:B------:R-:W-:Y:S02]  /*6ba50*/  IMAD.MOV.U32 R52, RZ, RZ, R4 ;  /* 0x000000ffff347224 */ /* 0x000fe400078e0004 */
[----:B------:R-:W-:-:S02]  /*6ba60*/  IMAD.IADD R3, R43, 0x1, R55 ;  /* 0x000000012b037824 */ /* 0x000fc400078e0237 */
        /* <DEDUP_REMOVED lines=11> */
[----:B------:R-:W-:Y:S02]  /*6bb20*/  HFMA2 R7, -RZ, RZ, 0, 0 ;  /* 0x00000000ff077431 */ /* 0x000fe400000001ff */
        /* <DEDUP_REMOVED lines=9> */
[----:B------:R-:W-:Y:S01]  /*6bbc0*/  IADD3 R57, PT, PT, R44, R53, RZ ;  /* 0x000000352c397210 */ /* 0x000fe20007ffe0ff */
[----:B------:R-:W-:-:S04]  /*6bbd0*/  IMAD.WIDE.U32 R54, R94, R93, R54 ;  /* 0x0000005d5e367225 */ /* 0x000fc800078e0036 */
[----:B------:R-:W-:Y:S02]  /*6bbe0*/  IMAD.MOV.U32 R3, RZ, RZ, RZ ;  /* 0x000000ffff037224 */ /* 0x000fe400078e00ff */
[----:B------:R-:W-:-:S04]  /*6bbf0*/  IMAD.WIDE.U32 R50, R94, R92, R50 ;  /* 0x0000005c5e327225 */ /* 0x000fc800078e0032 */
[----:B------:R-:W-:Y:S02]  /*6bc00*/  IMAD.IADD R53, R63, 0x1, R55 ;  /* 0x000000013f357824 */ /* 0x000fe400078e0237 */
[----:B------:R-:W-:-:S04]  /*6bc10*/  IMAD.WIDE.U32 R58, R95, R90, R2 ;  /* 0x0000005a5f3a7225 */ /* 0x000fc800078e0002 */
[----:B------:R-:W-:Y:S02]  /*6bc20*/  IMAD.MOV.U32 R2, RZ, RZ, R54 ;  /* 0x000000ffff027224 */ /* 0x000fe400078e0036 */
        /* <DEDUP_REMOVED lines=10> */
[----:B------:R-:W-:Y:S01]  /*6bcd0*/  IADD3 R51, PT, PT, R5, R3, RZ ;  /* 0x0000000305337210 */ /* 0x000fe20007ffe0ff */
[----:B------:R-:W-:Y:S01]  /*6bce0*/  IMAD R3, R54, R41, RZ ;  /* 0x0000002936037224 */ /* 0x000fe200078e02ff */
[----:B------:R-:W-:Y:S01]  /*6bcf0*/  IADD3.X R59, PT, PT, RZ, RZ, RZ, P0, !PT ;  /* 0x000000ffff3b7210 */ /* 0x000fe200007fe4ff */
[----:B------:R-:W-:Y:S01]  /*6bd00*/  IMAD.X R61, RZ, RZ, RZ, P1 ;  /* 0x000000ffff3d7224 */ /* 0x000fe200008e06ff */
[----:B------:R-:W-:Y:S01]  /*6bd10*/  MOV R2, RZ ;  /* 0x000000ff00027202 */ /* 0x000fe20000000f00 */
[----:B------:R-:W-:-:S04]  /*6bd20*/  IMAD.WIDE.U32 R52, R93, R93, R52 ;  /* 0x0000005d5d347225 */ /* 0x000fc800078e0034 */
[----:B------:R-:W-:Y:S02]  /*6bd30*/  IMAD.MOV.U32 R55, RZ, RZ, RZ ;  /* 0x000000ffff377224 */ /* 0x000fe400078e00ff */
[----:B------:R-:W-:-:S04]  /*6bd40*/  IMAD.WIDE.U32 R60, R8, R73, R60 ;  /* 0x00000049083c7225 */ /* 0x000fc800078e003c */
[----:B------:R-:W-:Y:S01]  /*6bd50*/  IMAD.HI.U32 R57, R3, R70, R54 ;  /* 0x0000004603397227 */ /* 0x000fe200078e0036 */
[----:B------:R-:W-:Y:S02]  /*6bd60*/  IADD3 R54, P0, PT, R51, R52, RZ ;  /* 0x0000003433367210 */ /* 0x000fe40007f1e0ff */
[----:B------:R-:W-:Y:S01]  /*6bd70*/  IADD3 R64, P2, PT, R65, R60, RZ ;  /* 0x0000003c41407210 */ /* 0x000fe20007f5e0ff */
[----:B------:R-:W-:Y:S01]  /*6bd80*/  IMAD.WIDE.U32 R58, R94, R91, R58 ;  /* 0x0000005b5e3a7225 */ /* 0x000fe200078e003a */
[----:B------:R-:W-:-:S03]  /*6bd90*/  IADD3 R67, PT, PT, R45, R61, RZ ;  /* 0x0000003d2d437210 */ /* 0x000fc60007ffe0ff */
[----:B------:R-:W-:Y:S02]  /*6bda0*/  IMAD.MOV.U32 R51, RZ, RZ, RZ ;  /* 0x000000ffff337224 */ /* 0x000fe400078e00ff */
        /* <DEDUP_REMOVED lines=8> */
[----:B------:R-:W-:Y:S02]  /*6be30*/  IMAD.IADD R52, R51, 0x1, R2 ;  /* 0x0000000133347824 */ /* 0x000fe400078e0202 */
[----:B------:R-:W-:Y:S01]  /*6be40*/  IMAD.IADD R53, R42, 0x1, R57 ;  /* 0x000000012a357824 */ /* 0x000fe200078e0239 */
[----:B------:R-:W-:Y:S01]  /*6be50*/  IADD3.X R61, PT, PT, RZ, RZ, RZ, P0, !PT ;  /* 0x000000ffff3d7210 */ /* 0x000fe200007fe4ff */
[----:B------:R-:W-:-:S04]  /*6be60*/  IMAD.WIDE.U32 R50, R6, R72, R64 ;  /* 0x0000004806327225 */ /* 0x000fc800078e0040 */
[----:B------:R-:W-:Y:S01]  /*6be70*/  IMAD.WIDE.U32 R58, R94, R92, R54 ;  /* 0x0000005c5e3a7225 */ /* 0x000fe200078e0036 */
[----:B------:R-:W-:-:S03]  /*6be80*/  IADD3 R50, P2, PT, R53, R50, RZ ;  /* 0x0000003235327210 */ /* 0x000fc60007f5e0ff */
[----:B------:R-:W-:Y:S02]  /*6be90*/  HFMA2 R53, -RZ, RZ, 0, 0 ;  /* 0x00000000ff357431 */ /* 0x000fe400000001ff */
[----:B------:R-:W-:-:S04]  /*6bea0*/  IMAD.WIDE.U32 R54, R93, R92, R62 ;  /* 0x0000005c5d367225 */ /* 0x000fc800078e003e */
[----:B------:R-:W-:Y:S02]  /*6beb0*/  IMAD.IADD R57, R5, 0x1, R59 ;  /* 0x0000000105397824 */ /* 0x000fe400078e023b */
[----:B------:R-:W-:-:S03]  /*6bec0*/  IMAD.WIDE.U32 R60, R94, R90, R60 ;  /* 0x0000005a5e3c7225 */ /* 0x000fc600078e003c */
[----:B------:R-:W-:Y:S01]  /*6bed0*/  IADD3 R54, P1, PT, R57, R54, RZ ;  /* 0x0000003639367210 */ /* 0x000fe20007f3e0ff */
[----:B------:R-:W-:Y:S01]  /*6bee0*/  IMAD.IADD R63, R5, 0x1, R55 ;  /* 0x00000001053f7824 */ /* 0x000fe200078e0237 */
[----:B------:R-:W-:Y:S01]  /*6bef0*/  IADD3 R57, PT, PT, R44, R51, RZ ;  /* 0x000000332c397210 */ /* 0x000fe20007ffe0ff */
        /* <DEDUP_REMOVED lines=28> */
[----:B------:R-:W-:Y:S01]  /*6c0c0*/  IMAD.X R55, RZ, RZ, RZ, P2 ;  /* 0x000000ffff377224 */ /* 0x000fe200010e06ff */
[----:B------:R-:W-:Y:S01]  /*6c0d0*/  IADD3 R57, PT, PT, R43, R51, RZ ;  /* 0x000000332b397210 */ /* 0x000fe20007ffe0ff */
[----:B------:R-:W-:Y:S01]  /*6c0e0*/  IMAD.WIDE.U32 R60, R94, R91, R52 ;  /* 0x0000005b5e3c7225 */ /* 0x000fe200078e0034 */
[----:B------:R-:W-:-:S03]  /*6c0f0*/  IADD3.X R63, PT, PT, RZ, RZ, RZ, P1, !PT ;  /* 0x000000ffff3f7210 */ /* 0x000fc60000ffe4ff */
[----:B------:R-:W-:Y:S02]  /*6c100*/  IMAD R4, R50, R41, RZ ;  /* 0x0000002932047224 */ /* 0x000fe400078e02ff */
[----:B------:R-:W-:Y:S02]  /*6c110*/  IMAD.MOV.U32 R51, RZ, RZ, RZ ;  /* 0x000000ffff337224 */ /* 0x000fe400078e00ff */
[----:B------:R-:W-:-:S04]  /*6c120*/  IMAD.WIDE.U32 R54, R92, R92, R54 ;  /* 0x0000005c5c367225 */ /* 0x000fc800078e0036 */
[----:B------:R-:W-:Y:S02]  /*6c130*/  IMAD.IADD R53, R56, 0x1, R61 ;  /* 0x0000000138357824 */ /* 0x000fe400078e023d */
[----:B------:R-:W-:Y:S01]  /*6c140*/  IMAD.HI.U32 R69, R4, R70, R50 ;  /* 0x0000004604457227 */ /* 0x000fe200078e0032 */
[----:B------:R-:W-:Y:S02]  /*6c150*/  IADD3 R50, P0, PT, R59, R64, RZ ;  /* 0x000000403b327210 */ /* 0x000fe40007f1e0ff */
[----:B------:R-:W-:Y:S01]  /*6c160*/  IADD3 R52, P2, PT, R53, R54, RZ ;  /* 0x0000003635347210 */ /* 0x000fe20007f5e0ff */
[----:B------:R-:W-:Y:S02]  /*6c170*/  IMAD.X R59, RZ, RZ, RZ, P3 ;  /* 0x000000ffff3b7224 */ /* 0x000fe400018e06ff */
[----:B------:R-:W-:Y:S02]  /*6c180*/  IMAD.MOV.U32 R61, RZ, RZ, RZ ;  /* 0x000000ffff3d7224 */ /* 0x000fe400078e00ff */
[----:B------:R-:W-:-:S02]  /*6c190*/  IMAD.IADD R5, R5, 0x1, R55 ;  /* 0x0000000105057824 */ /* 0x000fc400078e0237 */
        /* <DEDUP_REMOVED lines=46> */
[----:B------:R-:W-:Y:S01]  /*6c480*/  IMAD.IADD R53, R56, 0x1, R53 ;  /* 0x0000000138357824 */ /* 0x000fe200078e0235 */
[----:B------:R-:W-:Y:S01]  /*6c490*/  IADD3 R67, PT, PT, R46, R65, RZ ;  /* 0x000000412e437210 */ /* 0x000fe20007ffe0ff */
[----:B------:R-:W-:-:S04]  /*6c4a0*/  IMAD.WIDE.U32 R58, R92, R90, R58 ;  /* 0x0000005a5c3a7225 */ /* 0x000fc800078e003a */
[----:B------:R-:W-:Y:S01]  /*6c4b0*/  IMAD.WIDE.U32 R62, R4, R71, R50 ;  /* 0x00000047043e7225 */ /* 0x000fe200078e0032 */
[----:B------:R-:W-:Y:S02]  /*6c4c0*/  IADD3 R50, P4, PT, R5, R64, RZ ;  /* 0x0000004005327210 */ /* 0x000fe40007f9e0ff */
[----:B------:R-:W-:Y:S01]  /*6c4d0*/  IADD3 R58, P1, PT, R53, R58, RZ ;  /* 0x0000003a353a7210 */ /* 0x000fe20007f3e0ff */
[----:B------:R-:W-:Y:S01]  /*6c4e0*/  IMAD.MOV.U32 R61, RZ, RZ, RZ ;  /* 0x000000ffff3d7224 */ /* 0x000fe200078e00ff */
[----:B------:R-:W-:Y:S01]  /*6c4f0*/  IADD3.X R53, PT, PT, RZ, RZ, RZ, P2, !PT ;  /* 0x000000ffff357210 */ /* 0x000fe200017fe4ff */
[----:B------:R-:W-:Y:S02]  /*6c500*/  IMAD.IADD R57, R43, 0x1, R63 ;  /* 0x000000012b397824 */ /* 0x000fe400078e023f */
[----:B------:R-:W-:Y:S02]  /*6c510*/  IMAD R5, R62, R41, RZ ;  /* 0x000000293e057224 */ /* 0x000fe400078e02ff */
[----:B------:R-:W-:-:S02]  /*6c520*/  IMAD.MOV.U32 R63, RZ, RZ, RZ ;  /* 0x000000ffff3f7224 */ /* 0x000fc400078e00ff */
[----:B------:R-:W-:-:S04]  /*6c530*/  IMAD.WIDE.U32 R60, R95, R87, R60 ;  /* 0x000000575f3c7225 */ /* 0x000fc800078e003c */
[----:B------:R-:W-:Y:S01]  /*6c540*/  IMAD.IADD R59, R7, 0x1, R59 ;  /* 0x00000001073b7824 */ /* 0x000fe200078e023b */
[----:B------:R-:W-:Y:S01]  /*6c550*/  IADD3 R60, P3, PT, R69, R60, RZ ;  /* 0x0000003c453c7210 */ /* 0x000fe20007f7e0ff */
[----:B------:R-:W-:-:S04]  /*6c560*/  IMAD.WIDE.U32 R54, R93, R86, R54 ;  /* 0x000000565d367225 */ /* 0x000fc800078e0036 */
[----:B------:R-:W-:Y:S01]  /*6c570*/  IMAD.HI.U32 R81, R5, R70, R62 ;  /* 0x0000004605517227 */ /* 0x000fe200078e003e */
        /* <DEDUP_REMOVED lines=9> */
[----:B------:R-:W-:-:S03]  /*6c610*/  IADD3.X R55, PT, PT, RZ, RZ, RZ, P2, !PT ;  /* 0x000000ffff377210 */ /* 0x000fc600017fe4ff */
[----:B------:R-:W-:Y:S01]  /*6c620*/  IMAD.X R53, RZ, RZ, RZ, P0 ;  /* 0x000000ffff357224 */ /* 0x000fe200000e06ff */
[----:B------:R-:W-:Y:S01]  /*6c630*/  IADD3 R50, P1, PT, R57, R50, RZ ;  /* 0x0000003239327210 */ /* 0x000fe20007f3e0ff */
[----:B------:R-:W-:Y:S02]  /*6c640*/  IMAD.IADD R63, R7, 0x1, R63 ;  /* 0x00000001073f7824 */ /* 0x000fe400078e023f */
        /* <DEDUP_REMOVED lines=9> */
[----:B------:R-:W-:-:S02]  /*6c6e0*/  IMAD.IADD R53, R2, 0x1, R53 ;  /* 0x0000000102357824 */ /* 0x000fc400078e0235 */
        /* <DEDUP_REMOVED lines=28> */
[----:B------:R-:W-:Y:S01]  /*6c8b0*/  IADD3.X R51, PT, PT, RZ, RZ, RZ, P0, !PT ;  /* 0x000000ffff337210 */ /* 0x000fe200007fe4ff */
        /* <DEDUP_REMOVED lines=15> */
[----:B------:R-:W-:Y:S01]  /*6c9b0*/  IADD3 R67, PT, PT, R46, R65, RZ ;  /* 0x000000412e437210 */ /* 0x000fe20007ffe0ff */
[----:B------:R-:W-:-:S04]  /*6c9c0*/  IMAD.WIDE.U32 R56, R91, R90, R56 ;  /* 0x0000005a5b387225 */ /* 0x000fc800078e0038 */
[----:B------:R-:W-:Y:S02]  /*6c9d0*/  IMAD.IADD R66, R0, 0x1, R53 ;  /* 0x0000000100427824 */ /* 0x000fe400078e0235 */
[----:B------:R-:W-:Y:S02]  /*6c9e0*/  IMAD.X R53, RZ, RZ, RZ, P1 ;  /* 0x000000ffff357224 */ /* 0x000fe400008e06ff */
[----:B------:R-:W-:Y:S01]  /*6c9f0*/  IMAD.HI.U32 R79, R8, R70, R60 ;  /* 0x00000046084f7227 */ /* 0x000fe200078e003c */
[----:B------:R-:W-:-:S03]  /*6ca00*/  IADD3 R60, P1, PT, R59, R56, RZ ;  /* 0x000000383b3c7210 */ /* 0x000fc60007f3e0ff */
[----:B------:R-:W-:Y:S01]  /*6ca10*/  IMAD.WIDE.U32 R52, R91, R87, R52 ;  /* 0x000000575b347225 */ /* 0x000fe200078e0034 */
[----:B------:R-:W-:-:S03]  /*6ca20*/  IADD3.X R61, PT, PT, RZ, RZ, RZ, P1, !PT ;  /* 0x000000ffff3d7210 */ /* 0x000fc60000ffe4ff */
[----:B------:R-:W-:Y:S02]  /*6ca30*/  IMAD.X R59, RZ, RZ, RZ, P0 ;  /* 0x000000ffff3b7224 */ /* 0x000fe400000e06ff */
[----:B------:R-:W-:Y:S02]  /*6ca40*/  IMAD.IADD R57, R7, 0x1, R57 ;  /* 0x0000000107397824 */ /* 0x000fe400078e0239 */
[----:B------:R-:W-:Y:S02]  /*6ca50*/  IMAD.IADD R53, R2, 0x1, R53 ;  /* 0x0000000102357824 */ /* 0x000fe400078e0235 */
[----:B------:R-:W-:-:S04]  /*6ca60*/  IMAD.WIDE.U32 R58, R94, R86, R58 ;  /* 0x000000565e3a7225 */ /* 0x000fc800078e003a */
[----:B------:R-:W-:Y:S01]  /*6ca70*/  IMAD.X R51, RZ, RZ, RZ, P2 ;  /* 0x000000ffff337224 */ /* 0x000fe200010e06ff */
[----:B------:R-:W-:Y:S01]  /*6ca80*/  IADD3 R56, P2, PT, R57, R52, RZ ;  /* 0x0000003439387210 */ /* 0x000fe20007f5e0ff */
[----:B------:R-:W-:Y:S01]  /*6ca90*/  IMAD.WIDE.U32 R60, R92, R87, R60 ;  /* 0x000000575c3c7225 */ /* 0x000fe200078e003c */
[----:B------:R-:W-:Y:S02]  /*6caa0*/  IADD3 R52, P0, PT, R53, R66, RZ ;  /* 0x0000004235347210 */ /* 0x000fe40007f1e0ff */
[----:B------:R-:W-:Y:S01]  /*6cab0*/  IADD3 R62, P1, PT, R55, R58, RZ ;  /* 0x0000003a373e7210 */ /* 0x000fe20007f3e0ff */
[----:B------:R-:W-:-:S04]  /*6cac0*/  IMAD.WIDE.U32 R50, R4, R73, R50 ;  /* 0x0000004904327225 */ /* 0x000fc800078e0032 */
[----:B------:R-:W-:Y:S01]  /*6cad0*/  IMAD.IADD R53, R0, 0x1, R59 ;  /* 0x0000000100357824 */ /* 0x000fe200078e023b */
[----:B------:R-:W-:Y:S01]  /*6cae0*/  IADD3 R65, PT, PT, R45, R51, RZ ;  /* 0x000000332d417210 */ /* 0x000fe20007ffe0ff */
[----:B------:R-:W-:Y:S01]  /*6caf0*/  IMAD.X R55, RZ, RZ, RZ, P3 ;  /* 0x000000ffff377224 */ /* 0x000fe200018e06ff */
[----:B------:R-:W-:Y:S01]  /*6cb00*/  IADD3 R50, P3, PT, R63, R50, RZ ;  /* 0x000000323f327210 */ /* 0x000fe20007f7e0ff */
        /* <DEDUP_REMOVED lines=30> */
[----:B------:R-:W-:-:S03]  /*6ccf0*/  IMAD.WIDE.U32 R58, R3, R75, R58 ;  /* 0x0000004b033a7225 */ /* 0x000fc600078e003a */
[----:B------:R-:W-:Y:S01]  /*6cd00*/  IADD3.X R55, PT, PT, RZ, RZ, RZ, P4, !PT ;  /* 0x000000ffff377210 */ /* 0x000fe200027fe4ff */
[----:B------:R-:W-:Y:S01]  /*6cd10*/  IMAD.IADD R63, R44, 0x1, R51 ;  /* 0x000000012c3f7824 */ /* 0x000fe200078e0233 */
[----:B------:R-:W-:Y:S01]  /*6cd20*/  IADD3.X R51, PT, PT, RZ, RZ, RZ, P0, !PT ;  /* 0x000000ffff337210 */ /* 0x000fe200007fe4ff */
[----:B------:R-:W-:-:S04]  /*6cd30*/  IMAD.WIDE.U32 R52, R90, R87, R52 ;  /* 0x000000575a347225 */ /* 0x000fc800078e0034 */
[----:B------:R-:W-:Y:S01]  /*6cd40*/  IMAD.WIDE.U32 R56, R6, R77, R56 ;  /* 0x0000004d06387225 */ /* 0x000fe200078e0038 */
[----:B------:R-:W-:Y:S02]  /*6cd50*/  IADD3 R6, P1, PT, R65, R58, RZ ;  /* 0x0000003a41067210 */ /* 0x000fe40007f3e0ff */
[----:B------:R-:W-:Y:S01]  /*6cd60*/  IADD3 R58, P6, PT, R61, R52, RZ ;  /* 0x000000343d3a7210 */ /* 0x000fe20007fde0ff */
[----:B------:R-:W-:Y:S02]  /*6cd70*/  IMAD.IADD R59, R47, 0x1, R59 ;  /* 0x000000012f3b7824 */ /* 0x000fe400078e023b */
[----:B------:R-:W-:-:S03]  /*6cd80*/  IMAD.WIDE.U32 R60, R8, R71, R50 ;  /* 0x00000047083c7225 */ /* 0x000fc600078e0032 */
[----:B------:R-:W-:Y:S01]  /*6cd90*/  IADD3 R56, P5, PT, R59, R56, RZ ;  /* 0x000000383b387210 */ /* 0x000fe20007fbe0ff */
[----:B------:R-:W-:Y:S02]  /*6cda0*/  IMAD.IADD R52, R2, 0x1, R53 ;  /* 0x0000000102347824 */ /* 0x000fe400078e0235 */
[----:B------:R-:W-:Y:S02]  /*6cdb0*/  IMAD.IADD R51, R43, 0x1, R61 ;  /* 0x000000012b337824 */ /* 0x000fe400078e023d */
[----:B------:R-:W-:Y:S01]  /*6cdc0*/  IMAD.X R7, RZ, RZ, RZ, P1 ;  /* 0x000000ffff077224 */ /* 0x000fe200008e06ff */
[----:B------:R-:W-:Y:S01]  /*6cdd0*/  IADD3 R52, P2, PT, R52, R69, RZ ;  /* 0x0000004534347210 */ /* 0x000fe20007f5e0ff */
[----:B------:R-:W-:Y:S02]  /*6cde0*/  IMAD R50, R60, R41, RZ ;  /* 0x000000293c327224 */ /* 0x000fe400078e02ff */
[----:B------:R-:W-:Y:S02]  /*6cdf0*/  IMAD.MOV.U32 R61, RZ, RZ, RZ ;  /* 0x000000ffff3d7224 */ /* 0x000fe400078e00ff */
[----:B------:R-:W-:-:S02]  /*6ce00*/  IMAD.X R53, RZ, RZ, RZ, P3 ;  /* 0x000000ffff357224 */ /* 0x000fc400018e06ff */
[----:B------:R-:W-:-:S04]  /*6ce10*/  IMAD.WIDE.U32 R54, R92, R86, R54 ;  /* 0x000000565c367225 */ /* 0x000fc800078e0036 */
[----:B------:R-:W-:Y:S01]  /*6ce20*/  IMAD.IADD R62, R49, 0x1, R57 ;  /* 0x00000001313e7824 */ /* 0x000fe200078e0239 */
[----:B------:R-:W-:Y:S01]  /*6ce30*/  IADD3.X R57, PT, PT, RZ, RZ, RZ, P5, !PT ;  /* 0x000000ffff397210 */ /* 0x000fe20002ffe4ff */
[----:B------:R-:W-:Y:S01]  /*6ce40*/  IMAD.X R59, RZ, RZ, RZ, P6 ;  /* 0x000000ffff3b7224 */ /* 0x000fe200030e06ff */
[----:B------:R-:W-:Y:S01]  /*6ce50*/  IADD3 R55, PT, PT, R0, R55, RZ ;  /* 0x0000003700377210 */ /* 0x000fe20007ffe0ff */
[----:B------:R-:W-:Y:S01]  /*6ce60*/  IMAD.WIDE.U32 R6, R4, R74, R6 ;  /* 0x0000004a04067225 */ /* 0x000fe200078e0006 */
[----:B------:R-:W-:-:S03]  /*6ce70*/  IADD3 R62, P1, PT, R62, R67, RZ ;  /* 0x000000433e3e7210 */ /* 0x000fc60007f3e0ff */
[----:B------:R-:W-:Y:S01]  /*6ce80*/  IMAD.HI.U32 R65, R50, R70, R60 ;  /* 0x0000004632417227 */ /* 0x000fe200078e003c */
[----:B------:R-:W-:Y:S02]  /*6ce90*/  IADD3 R60, P3, PT, R53, R54, RZ ;  /* 0x00000036353c7210 */ /* 0x000fe40007f7e0ff */
[----:B------:R-:W-:Y:S01]  /*6cea0*/  IADD3 R6, P0, PT, R63, R6, RZ ;  /* 0x000000063f067210 */ /* 0x000fe20007f1e0ff */
[----:B------:R-:W-:-:S04]  /*6ceb0*/  IMAD.WIDE.U32 R58, R90, R87, R58 ;  /* 0x000000575a3a7225 */ /* 0x000fc800078e003a */
[----:B------:R-:W-:Y:S01]  /*6cec0*/  IMAD.X R53, RZ, RZ, RZ, P2 ;  /* 0x000000ffff357224 */ /* 0x000fe200010e06ff */
[----:B------:R-:W-:Y:S01]  /*6ced0*/  IADD3 R59, PT, PT, R2, R59, RZ ;  /* 0x0000003b023b7210 */ /* 0x000fe20007ffe0ff */
[----:B------:R-:W-:Y:S02]  /*6cee0*/  IMAD.IADD R7, R46, 0x1, R7 ;  /* 0x000000012e077824 */ /* 0x000fe400078e0207 */
[----:B------:R-:W-:-:S04]  /*6cef0*/  IMAD.WIDE.U32 R56, R3, R76, R56 ;  /* 0x0000004c03387225 */ /* 0x000fc800078e0038 */
[----:B------:R-:W-:Y:S01]  /*6cf00*/  IMAD.WIDE.U32 R52, R90, R86, R52 ;  /* 0x000000565a347225 */ /* 0x000fe200078e0034 */
[----:B------:R-:W-:Y:S02]  /*6cf10*/  IADD3 R54, P4, PT, R7, R56, RZ ;  /* 0x0000003807367210 */ /* 0x000fe40007f9e0ff */
[----:B------:R-:W-:Y:S01]  /*6cf20*/  IADD3 R56, P2, PT, R55, R58, RZ ;  /* 0x0000003a37387210 */ /* 0x000fe20007f5e0ff */
[----:B------:R-:W-:Y:S01]  /*6cf30*/  IMAD.X R63, RZ, RZ, RZ, P1 ;  /* 0x000000ffff3f7224 */ /* 0x000fe200008e06ff */
        /* <DEDUP_REMOVED lines=11> */
[----:B------:R-:W-:Y:S01]  /*6cff0*/  IMAD.X R57, RZ, RZ, RZ, P2 ;  /* 0x000000ffff397224 */ /* 0x000fe200010e06ff */
[----:B------:R-:W-:Y:S01]  /*6d000*/  IADD3 R7, PT, PT, R45, R7, RZ ;  /* 0x000000072d077210 */ /* 0x000fe20007ffe0ff */
        /* <DEDUP_REMOVED lines=20> */
[----:B------:R-:W-:Y:S01]  /*6d150*/  IADD3 R58, P4, PT, R60, R63, RZ ;  /* 0x0000003f3c3a7210 */ /* 0x000fe20007f9e0ff */
[----:B------:R-:W-:Y:S01]  /*6d160*/  IMAD.IADD R7, R44, 0x1, R7 ;  /* 0x000000012c077824 */ /* 0x000fe200078e0207 */
[----:B------:R-:W-:Y:S01]  /*6d170*/  IADD3.X R55, PT, PT, RZ, RZ, RZ, P5, !PT ;  /* 0x000000ffff377210 */ /* 0x000fe20002ffe4ff */
        /* <DEDUP_REMOVED lines=34> */
[----:B------:R-:W-:Y:S02]  /*6d3a0*/  IMAD.MOV.U32 R7, RZ, RZ, RZ ;  /* 0x000000ffff077224 */ /* 0x000fe400078e00ff */
[----:B------:R-:W-:-:S02]  /*6d3b0*/  IMAD.IADD R51, R49, 0x1, R59 ;  /* 0x0000000131337824 */ /* 0x000fc400078e023b */
[----:B------:R-:W-:Y:S01]  /*6d3c0*/  IMAD.HI.U32 R3, R56, R70, R6 ;  /* 0x0000004638037227 */ /* 0x000fe200078e0006 */
        /* <DEDUP_REMOVED lines=34> */
[----:B------:R-:W-:Y:S01]  /*6d5f0*/  IADD3 R6, PT, PT, R49, R5, RZ ;  /* 0x0000000531067210 */ /* 0x000fe20007ffe0ff */
[----:B------:R-:W-:Y:S01]  /*6d600*/  IMAD.IADD R55, R47, 0x1, R59 ;  /* 0x000000012f377824 */ /* 0x000fe200078e023b */
[----:B------:R-:W-:Y:S01]  /*6d610*/  IADD3.X R59, PT, PT, RZ, RZ, RZ, P2, !PT ;  /* 0x000000ffff3b7210 */ /* 0x000fe200017fe4ff */
[----:B------:R-:W-:Y:S01]  /*6d620*/  IMAD.WIDE.U32 R52, R87, R86, R52 ;  /* 0x0000005657347225 */ /* 0x000fe200078e0034 */
[----:B------:R-:W-:Y:S02]  /*6d630*/  IADD3 R6, P2, PT, R6, R57, RZ ;  /* 0x0000003906067210 */ /* 0x000fe40007f5e0ff */
[----:B------:R-:W-:Y:S01]  /*6d640*/  IADD3 R54, P0, PT, R55, R4, RZ ;  /* 0x0000000437367210 */ /* 0x000fe20007f1e0ff */
[----:B------:R-:W-:Y:S02]  /*6d650*/  IMAD.X R5, RZ, RZ, RZ, P1 ;  /* 0x000000ffff057224 */ /* 0x000fe400008e06ff */
[----:B------:R-:W-:-:S02]  /*6d660*/  IMAD.X R61, RZ, RZ, RZ, P6 ;  /* 0x000000ffff3d7224 */ /* 0x000fc400030e06ff */
[----:B------:R-:W-:Y:S01]  /*6d670*/  IMAD.X R55, RZ, RZ, RZ, P0 ;  /* 0x000000ffff377224 */ /* 0x000fe200000e06ff */
[----:B------:R-:W-:Y:S01]  /*6d680*/  IADD3 R52, P1, PT, R5, R52, RZ ;  /* 0x0000003405347210 */ /* 0x000fe20007f3e0ff */
[----:B------:R-:W-:-:S04]  /*6d690*/  IMAD.WIDE.U32 R4, R56, R72, R60 ;  /* 0x0000004838047225 */ /* 0x000fc800078e003c */
[----:B------:R-:W-:Y:S01]  /*6d6a0*/  IMAD.WIDE.U32 R58, R50, R74, R58 ;  /* 0x0000004a323a7225 */ /* 0x000fe200078e003a */
[----:B------:R-:W-:Y:S02]  /*6d6b0*/  IADD3 R61, PT, PT, R44, R5, RZ ;  /* 0x000000052c3d7210 */ /* 0x000fe40007ffe0ff */
[----:B------:R-:W-:Y:S01]  /*6d6c0*/  MOV R65, R4 ;  /* 0x0000000400417202 */ /* 0x000fe20000000f00 */
        /* <DEDUP_REMOVED lines=22> */
[----:B------:R-:W-:Y:S01]  /*6d830*/  IADD3 R3, PT, PT, R49, R55, RZ ;  /* 0x0000003731037210 */ /* 0x000fe20007ffe0ff */
[----:B------:R-:W-:Y:S02]  /*6d840*/  IMAD.IADD R53, R0, 0x1, R53 ;  /* 0x0000000100357824 */ /* 0x000fe400078e0235 */
[----:B------:R-:W-:Y:S01]  /*6d850*/  IMAD.MOV.U32 R83, RZ, RZ, R2 ;  /* 0x000000ffff537224 */ /* 0x000fe200078e0002 */
[----:B------:R-:W-:Y:S01]  /*6d860*/  IADD3 R60, P4, PT, R61, R54, RZ ;  /* 0x000000363d3c7210 */ /* 0x000fe20007f9e0ff */
[----:B------:R-:W-:Y:S01]  /*6d870*/  IMAD.MOV.U32 R80, RZ, RZ, R6 ;  /* 0x000000ffff507224 */ /* 0x000fe200078e0006 */
[----:B------:R-:W-:Y:S01]  /*6d880*/  IADD3 R58, P2, PT, R53, R62, RZ ;  /* 0x0000003e353a7210 */ /* 0x000fe20007f5e0ff */
[----:B------:R-:W-:-:S02]  /*6d890*/  IMAD.X R53, RZ, RZ, RZ, P6 ;  /* 0x000000ffff357224 */ /* 0x000fc400030e06ff */
        /* <DEDUP_REMOVED lines=24> */
[----:B------:R-:W-:Y:S01]  /*6da20*/  MOV R67, R54 ;  /* 0x0000003600437202 */ /* 0x000fe20000000f00 */
[----:B------:R-:W-:Y:S01]  /*6da30*/  IMAD.X R0, RZ, RZ, RZ, P5 ;  /* 0x000000ffff007224 */ /* 0x000fe200028e06ff */
[----:B------:R-:W-:Y:S01]  /*6da40*/  IADD3 R8, P3, PT, R8, R3, RZ ;  /* 0x0000000308087210 */ /* 0x000fe20007f7e0ff */
[----:B------:R-:W-:Y:S01]  /*6da50*/  IMAD.X R3, RZ, RZ, RZ, P4 ;  /* 0x000000ffff037224 */ /* 0x000fe200020e06ff */
[----:B------:R-:W-:Y:S01]  /*6da60*/  IADD3 R60, P6, PT, R61, R50, RZ ;  /* 0x000000323d3c7210 */ /* 0x000fe20007fde0ff */
[----:B------:R-:W-:-:S03]  /*6da70*/  IMAD.MOV.U32 R78, RZ, RZ, R52 ;  /* 0x000000ffff4e7224 */ /* 0x000fc600078e0034 */
[----:B------:R-:W-:Y:S01]  /*6da80*/  IADD3 R3, P4, PT, R3, R8, RZ ;  /* 0x0000000803037210 */ /* 0x000fe20007f9e0ff */
[----:B------:R-:W-:Y:S01]  /*6da90*/  IMAD.X R61, RZ, RZ, RZ, P6 ;  /* 0x000000ffff3d7224 */ /* 0x000fe200030e06ff */
[----:B------:R-:W-:-:S04]  /*6daa0*/  IADD3.X R8, PT, PT, RZ, RZ, RZ, P2, !PT ;  /* 0x000000ffff087210 */ /* 0x000fc800017fe4ff */
[----:B------:R-:W-:Y:S01]  /*6dab0*/  IADD3 R8, P6, PT, R8, R3, RZ ;  /* 0x0000000308087210 */ /* 0x000fe20007fde0ff */
[----:B------:R-:W-:Y:S02]  /*6dac0*/  IMAD.IADD R3, R49, 0x1, R51 ;  /* 0x0000000131037824 */ /* 0x000fe400078e0233 */
[----:B------:R-:W-:-:S03]  /*6dad0*/  IMAD.WIDE.U32 R50, R56, R76, R60 ;  /* 0x0000004c38327225 */ /* 0x000fc600078e003c */
[----:B------:R-:W-:Y:S01]  /*6dae0*/  IADD3 R59, P2, PT, R3, R8, RZ ;  /* 0x00000008033b7210 */ /* 0x000fe20007f5e0ff */
[----:B------:R-:W-:Y:S01]  /*6daf0*/  IMAD.X R3, RZ, RZ, RZ, P0 ;  /* 0x000000ffff037224 */ /* 0x000fe200000e06ff */
[----:B------:R-:W-:Y:S01]  /*6db00*/  IADD3 R58, PT, PT, R48, R51, RZ ;  /* 0x00000033303a7210 */ /* 0x000fe20007ffe0ff */
[----:B------:R-:W-:Y:S02]  /*6db10*/  IMAD.X R8, RZ, RZ, RZ, P1 ;  /* 0x000000ffff087224 */ /* 0x000fe400008e06ff */
[----:B------:R-:W-:Y:S01]  /*6db20*/  IMAD.MOV.U32 R66, RZ, RZ, R50 ;  /* 0x000000ffff427224 */ /* 0x000fe200078e0032 */
        /* <DEDUP_REMOVED lines=40> */
.L_x_572:
        /* <DEDUP_REMOVED lines=22> */
.L_x_573:
[----:B------:R-:W-:Y:S02]  /*6df10*/  HFMA2 R7, -RZ, RZ, 0, 0 ;  /* 0x00000000ff077431 */ /* 0x000fe400000001ff */
[----:B------:R-:W-:-:S04]  /*6df20*/  IMAD.WIDE.U32 R4, R83, R130, RZ ;  /* 0x0000008253047225 */ /* 0x000fc800078e00ff */
[----:B------:R-:W-:Y:S01]  /*6df30*/  HFMA2 R68, -RZ, RZ, 0, 0 ;  /* 0x00000000ff447431 */ /* 0x000fe200000001ff */
[----:B------:R-:W-:Y:S01]  /*6df40*/  MOV R2, RZ ;  /* 0x000000ff00027202 */ /* 0x000fe20000000f00 */
[----:B------:R-:W-:Y:S02]  /*6df50*/  HFMA2 R8, -RZ, RZ, 0, 0 ;  /* 0x00000000ff087431 */ /* 0x000fe400000001ff */
[----:B------:R-:W-:Y:S01]  /*6df60*/  IMAD.MOV.U32 R82, RZ, RZ, RZ ;  /* 0x000000ffff527224 */ /* 0x000fe200078e00ff */
[----:B------:R-:W-:Y:S01]  /*6df70*/  MOV R52, R4 ;  /* 0x0000000400347202 */ /* 0x000fe20000000f00 */
[----:B------:R-:W-:Y:S02]  /*6df80*/  IMAD.MOV.U32 R51, RZ, RZ, RZ ;  /* 0x000000ffff337224 */ /* 0x000fe400078e00ff */
[----:B------:R-:W-:Y:S02]  /*6df90*/  IMAD.IADD R6, R5, 0x1, R82 ;  /* 0x0000000105067824 */ /* 0x000fe400078e0252 */
[----:B------:R-:W-:-:S02]  /*6dfa0*/  IMAD.MOV.U32 R5, RZ, RZ, RZ ;  /* 0x000000ffff057224 */ /* 0x000fc400078e00ff */
[----:B------:R-:W-:-:S04]  /*6dfb0*/  IMAD.WIDE.U32 R6, R130, R65, R6 ;  /* 0x0000004182067225 */ /* 0x000fc800078e0006 */
[----:B------:R-:W-:Y:S01]  /*6dfc0*/  IMAD.IADD R50, R7, 0x1, R5 ;  /* 0x0000000107327824 */ /* 0x000fe200078e0205 */
[----:B------:R-:W-:Y:S01]  /*6dfd0*/  MOV R7, RZ ;  /* 0x000000ff00077202 */ /* 0x000fe20000000f00 */
[----:B------:R-:W-:Y:S02]  /*6dfe0*/  IMAD R79, R4, R41, RZ ;  /* 0x00000029044f7224 */ /* 0x000fe400078e02ff */
        /* <DEDUP_REMOVED lines=8> */
[----:B------:R-:W-:Y:S02]  /*6e070*/  IMAD.MOV.U32 R4, RZ, RZ, RZ ;  /* 0x000000ffff047224 */ /* 0x000fe400078e00ff */
[----:B------:R-:W-:Y:S01]  /*6e080*/  IMAD.X R55, RZ, RZ, RZ, P0 ;  /* 0x000000ffff377224 */ /* 0x000fe200000e06ff */
[----:B------:R-:W-:Y:S01]  /*6e090*/  IADD3 R50, P0, PT, R7, R6, RZ ;  /* 0x0000000607327210 */ /* 0x000fe20007f1e0ff */
[----:B------:R-:W-:Y:S02]  /*6e0a0*/  IMAD.IADD R6, R51, 0x1, R0 ;  /* 0x0000000133067824 */ /* 0x000fe400078e0200 */
[----:B------:R-:W-:Y:S01]  /*6e0b0*/  IMAD.WIDE.U32 R54, R129, R65, R54 ;  /* 0x0000004181367225 */ /* 0x000fe200078e0036 */
[----:B------:R-:W-:-:S03]  /*6e0c0*/  IADD3.X R51, PT, PT, RZ, RZ, RZ, P0, !PT ;  /* 0x000000ffff337210 */ /* 0x000fc600007fe4ff */
        /* <DEDUP_REMOVED lines=491> */
[----:B------:R-:W-:Y:S01]  /*6ff80*/  IADD3 R89, P4, PT, R89, R62, RZ ;  /* 0x0000003e59597210 */ /* 0x000fe20007f9e0ff */
[----:B------:R-:W-:Y:S01]  /*6ff90*/  IMAD.MOV.U32 R100, RZ, RZ, R50 ;  /* 0x000000ffff647224 */ /* 0x000fe200078e0032 */
        /* <DEDUP_REMOVED lines=9> */
[----:B------:R-:W-:Y:S02]  /*70030*/  IADD3 R56, P6, PT, R98, R56, RZ ;  /* 0x0000003862387210 */ /* 0x000fe40007fde0ff */
        /* <DEDUP_REMOVED lines=11> */
[----:B------:R-:W-:-:S02]  /*700f0*/  IMAD.IADD R103, R47, 0x1, R57 ;  /* 0x000000012f677824 */ /* 0x000fc400078e0239 */
[----:B------:R-:W-:Y:S02]  /*70100*/  IMAD.X R62, RZ, RZ, RZ, P4 ;  /* 0x000000ffff3e7224 */ /* 0x000fe400020e06ff */
[----:B------:R-:W-:Y:S01]  /*70110*/  IMAD.IADD R84, R49, 0x1, R89 ;  /* 0x0000000131547824 */ /* 0x000fe200078e0259 */
        /* <DEDUP_REMOVED lines=23> */
[----:B------:R-:W-:-:S04]  /*70290*/  MOV R64, R60 ;  /* 0x0000003c00407202 */ /* 0x000fc80000000f00 */
        /* <DEDUP_REMOVED lines=34> */
.L_x_574:
        /* <DEDUP_REMOVED lines=22> */
.L_x_575:
[C---:B------:R-:W-:Y:S01]  /*70620*/  IMAD.SHL.U32 R50, R100.reuse, 0x2, RZ ;  /* 0x0000000264327824 */ /* 0x040fe200078e00ff */
[----:B------:R-:W-:Y:S01]  /*70630*/  SHF.R.U32.HI R7, RZ, 0x1f, R69 ;  /* 0x0000001fff077819 */ /* 0x000fe20000011645 */
[----:B------:R-:W-:Y:S01]  /*70640*/  IMAD.SHL.U32 R58, R99, 0x2, RZ ;  /* 0x00000002633a7824 */ /* 0x000fe200078e00ff */
[----:B------:R-:W-:Y:S01]  /*70650*/  SHF.L.U64.HI R85, R100, 0x1, R101 ;  /* 0x0000000164557819 */ /* 0x000fe20000010265 */
[----:B------:R-:W-:Y:S01]  /*70660*/  IMAD.SHL.U32 R57, R97, 0x2, RZ ;  /* 0x0000000261397824 */ /* 0x000fe200078e00ff */
[----:B------:R-:W-:Y:S01]  /*70670*/  LOP3.LUT R100, R7, 0xfffffffe, R50, 0xf8, !PT ;  /* 0xfffffffe07647812 */ /* 0x000fe200078ef832 */
[----:B------:R-:W-:Y:S01]  /*70680*/  HFMA2 R7, -RZ, RZ, 0, 0 ;  /* 0x00000000ff077431 */ /* 0x000fe200000001ff */
[----:B------:R-:W-:Y:S01]  /*70690*/  SHF.L.U64.HI R6, R52, 0x1, R79 ;  /* 0x0000000134067819 */ /* 0x000fe2000001024f */
[----:B------:R-:W-:Y:S01]  /*706a0*/  IMAD.SHL.U32 R54, R64, 0x2, RZ ;  /* 0x0000000240367824 */ /* 0x000fe200078e00ff */
[----:B------:R-:W-:Y:S01]  /*706b0*/  SHF.L.U64.HI R88, R99, 0x1, R88 ;  /* 0x0000000163587819 */ /* 0x000fe20000010258 */
[----:B------:R-:W-:Y:S01]  /*706c0*/  IMAD.SHL.U32 R52, R52, 0x2, RZ ;  /* 0x0000000234347824 */ /* 0x000fe200078e00ff */
[----:B------:R-:W-:-:S02]  /*706d0*/  LOP3.LUT R6, R6, 0x1, RZ, 0xc0, !PT ;  /* 0x0000000106067812 */ /* 0x000fc400078ec0ff */
[----:B------:R-:W-:Y:S02]  /*706e0*/  SHF.L.U64.HI R56, R97, 0x1, R98 ;  /* 0x0000000161387819 */ /* 0x000fe40000010262 */
[----:B------:R-:W-:Y:S01]  /*706f0*/  LOP3.LUT R85, R85, 0x1, RZ, 0xc0, !PT ;  /* 0x0000000155557812 */ /* 0x000fe200078ec0ff */
[----:B------:R-:W-:Y:S01]  /*70700*/  IMAD.WIDE.U32 R50, R62, 0x2, R6 ;  /* 0x000000023e327825 */ /* 0x000fe200078e0006 */
[----:B------:R-:W-:Y:S02]  /*70710*/  SHF.L.U64.HI R81, R96, 0x1, R81 ;  /* 0x0000000160517819 */ /* 0x000fe40000010251 */
[----:B------:R-:W-:Y:S02]  /*70720*/  SHF.L.U64.HI R79, R64, 0x1, R89 ;  /* 0x00000001404f7819 */ /* 0x000fe40000010259 */
[C---:B------:R-:W-:Y:S02]  /*70730*/  ISETP.LE.U32.AND P0, PT, R50.reuse, R77, PT ;  /* 0x0000004d3200720c */ /* 0x040fe40003f03070 */
[----:B------:R-:W-:-:S02]  /*70740*/  ISETP.GT.U32.AND P1, PT, R50, -0x1, PT ;  /* 0xffffffff3200780c */ /* 0x000fc40003f24070 */
[----:B------:R-:W-:Y:S02]  /*70750*/  SHF.L.U32 R55, R96, 0x1, RZ ;  /* 0x0000000160377819 */ /* 0x000fe400000006ff */
[----:B------:R-:W-:Y:S02]  /*70760*/  ISETP.GT.U32.OR.EX P0, PT, R51, RZ, !P0, P1 ;  /* 0x000000ff3300720c */ /* 0x000fe40004704510 */
[----:B------:R-:W-:Y:S02]  /*70770*/  LOP3.LUT R88, R88, 0x1, RZ, 0xc0, !PT ;  /* 0x0000000158587812 */ /* 0x000fe400078ec0ff */
[----:B------:R-:W-:Y:S02]  /*70780*/  LOP3.LUT R56, R56, 0x1, RZ, 0xc0, !PT ;  /* 0x0000000138387812 */ /* 0x000fe400078ec0ff */
[----:B------:R-:W-:Y:S02]  /*70790*/  LOP3.LUT R89, R85, 0xfffffffe, R58, 0xf8, !PT ;  /* 0xfffffffe55597812 */ /* 0x000fe400078ef83a */
        /* <DEDUP_REMOVED lines=41> */
.L_x_576:
        /* <DEDUP_REMOVED lines=23> */
.L_x_577:
[----:B------:R-:W-:Y:S01]  /*70ba0*/  SHF.L.U64.HI R58, R57, 0x1, R58 ;  /* 0x00000001393a7819 */ /* 0x000fe2000001023a */
[----:B------:R-:W-:Y:S01]  /*70bb0*/  IMAD.SHL.U32 R7, R59, 0x2, RZ ;  /* 0x000000023b077824 */ /* 0x000fe200078e00ff */
[----:B------:R-:W-:Y:S01]  /*70bc0*/  SHF.L.U64.HI R52, R61, 0x1, R52 ;  /* 0x000000013d347819 */ /* 0x000fe20000010234 */
[----:B------:R-:W-:Y:S01]  /*70bd0*/  IMAD.SHL.U32 R57, R57, 0x2, RZ ;  /* 0x0000000239397824 */ /* 0x000fe200078e00ff */
[C---:B------:R-:W-:Y:S01]  /*70be0*/  SHF.L.U64.HI R54, R55.reuse, 0x1, R54 ;  /* 0x0000000137367819 */ /* 0x040fe20000010236 */
[----:B------:R-:W-:Y:S01]  /*70bf0*/  IMAD.SHL.U32 R55, R55, 0x2, RZ ;  /* 0x0000000237377824 */ /* 0x000fe200078e00ff */
[----:B------:R-:W-:Y:S01]  /*70c00*/  LOP3.LUT R58, R58, 0x1, RZ, 0xc0, !PT ;  /* 0x000000013a3a7812 */ /* 0x000fe200078ec0ff */
[----:B------:R-:W-:Y:S01]  /*70c10*/  IMAD.SHL.U32 R114, R69, 0x2, RZ ;  /* 0x0000000245727824 */ /* 0x000fe200078e00ff */
[----:B------:R-:W-:Y:S02]  /*70c20*/  LOP3.LUT R52, R52, 0x1, RZ, 0xc0, !PT ;  /* 0x0000000134347812 */ /* 0x000fe400078ec0ff */
[----:B------:R-:W-:-:S02]  /*70c30*/  SHF.R.U32.HI R6, RZ, 0x1f, R69 ;  /* 0x0000001fff067819 */ /* 0x000fc40000011645 */
[----:B------:R-:W-:Y:S01]  /*70c40*/  LOP3.LUT R110, R58, 0xfffffffe, R55, 0xf8, !PT ;  /* 0xfffffffe3a6e7812 */ /* 0x000fe200078ef837 */
[----:B------:R-:W-:Y:S01]  /*70c50*/  IMAD.SHL.U32 R55, R64, 0x2, RZ ;  /* 0x0000000240377824 */ /* 0x000fe200078e00ff */
[----:B------:R-:W-:Y:S02]  /*70c60*/  SHF.L.U64.HI R50, R59, 0x1, R60 ;  /* 0x000000013b327819 */ /* 0x000fe4000001023c */
[----:B------:R-:W-:Y:S01]  /*70c70*/  LOP3.LUT R58, R52, 0xfffffffe, R7, 0xf8, !PT ;  /* 0xfffffffe343a7812 */ /* 0x000fe200078ef807 */
[----:B------:R-:W-:Y:S01]  /*70c80*/  IMAD.SHL.U32 R7, R61, 0x2, RZ ;  /* 0x000000023d077824 */ /* 0x000fe200078e00ff */
[----:B------:R-:W-:Y:S02]  /*70c90*/  LOP3.LUT R111, R6, 0xfffffffe, R57, 0xf8, !PT ;  /* 0xfffffffe066f7812 */ /* 0x000fe400078ef839 */
[----:B------:R-:W-:Y:S02]  /*70ca0*/  LOP3.LUT R6, R50, 0x1, RZ, 0xc0, !PT ;  /* 0x0000000132067812 */ /* 0x000fe400078ec0ff */
[----:B------:R-:W-:-:S02]  /*70cb0*/  ISETP.LE.U32.AND P0, PT, R58, R77, PT ;  /* 0x0000004d3a00720c */ /* 0x000fc40003f03070 */
[----:B------:R-:W-:Y:S02]  /*70cc0*/  ISETP.GT.U32.AND P1, PT, R58, -0x1, PT ;  /* 0xffffffff3a00780c */ /* 0x000fe40003f24070 */
[----:B------:R-:W-:Y:S02]  /*70cd0*/  SHF.L.U64.HI R56, R84, 0x1, R51 ;  /* 0x0000000154387819 */ /* 0x000fe40000010233 */
[----:B------:R-:W-:Y:S02]  /*70ce0*/  ISETP.GT.U32.OR.EX P0, PT, R6, RZ, !P0, P1 ;  /* 0x000000ff0600720c */ /* 0x000fe40004704510 */
[----:B------:R-:W-:Y:S02]  /*70cf0*/  SHF.L.U32 R51, R84, 0x1, RZ ;  /* 0x0000000154337819 */ /* 0x000fe400000006ff */
[----:B------:R-:W-:Y:S02]  /*70d00*/  LOP3.LUT R54, R54, 0x1, RZ, 0xc0, !PT ;  /* 0x0000000136367812 */ /* 0x000fe400078ec0ff */
[----:B------:R-:W-:-:S02]  /*70d10*/  SHF.L.U64.HI R52, R62, 0x1, R79 ;  /* 0x000000013e347819 */ /* 0x000fc4000001024f */
[----:B------:R-:W-:Y:S02]  /*70d20*/  LOP3.LUT R108, R54, 0xfffffffe, R51, 0xf8, !PT ;  /* 0xfffffffe366c7812 */ /* 0x000fe400078ef833 */
[----:B------:R-:W-:Y:S02]  /*70d30*/  SHF.L.U64.HI R54, R64, 0x1, R81 ;  /* 0x0000000140367819 */ /* 0x000fe40000010251 */
[----:B------:R-:W-:Y:S02]  /*70d40*/  LOP3.LUT R52, R52, 0x1, RZ, 0xc0, !PT ;  /* 0x0000000134347812 */ /* 0x000fe400078ec0ff */
[----:B------:R-:W-:Y:S02]  /*70d50*/  SHF.L.U32 R51, R62, 0x1, RZ ;  /* 0x000000013e337819 */ /* 0x000fe400000006ff */
[----:B------:R-:W-:Y:S02]  /*70d60*/  LOP3.LUT R56, R56, 0x1, RZ, 0xc0, !PT ;  /* 0x0000000138387812 */ /* 0x000fe400078ec0ff */
[----:B------:R-:W-:-:S02]  /*70d70*/  LOP3.LUT R54, R54, 0x1, RZ, 0xc0, !PT ;  /* 0x0000000136367812 */ /* 0x000fc400078ec0ff */
        /* <DEDUP_REMOVED lines=30> */
.L_x_578:
        /* <DEDUP_REMOVED lines=22> */
.L_x_579:
        /* <DEDUP_REMOVED lines=345> */
[----:B------:R-:W-:Y:S02]  /*72650*/  IMAD.IADD R55, R46, 0x1, R55 ;  /* 0x000000012e377824 */ /* 0x000fe400078e0237 */
[----:B------:R-:W-:-:S04]  /*72660*/  IMAD.WIDE.U32 R6, R69, R76, R6 ;  /* 0x0000004c45067225 */ /* 0x000fc800078e0006 */
[----:B------:R-:W-:Y:S01]  /*72670*/  IMAD R0, R50, R41, RZ ;  /* 0x0000002932007224 */ /* 0x000fe200078e02ff */
[----:B------:R-:W-:Y:S01]  /*72680*/  IADD3 R6, P4, PT, R55, R6, RZ ;  /* 0x0000000637067210 */ /* 0x000fe20007f9e0ff */
[----:B------:R-:W-:Y:S01]  /*72690*/  IMAD.MOV.U32 R51, RZ, RZ, RZ ;  /* 0x000000ffff337224 */ /* 0x000fe200078e00ff */
[----:B------:R-:W-:Y:S01]  /*726a0*/  IADD3.X R55, PT, PT, RZ, RZ, RZ, P3, !PT ;  /* 0x000000ffff377210 */ /* 0x000fe20001ffe4ff */
[----:B------:R-:W-:Y:S02]  /*726b0*/  IMAD.IADD R61, R68, 0x1, R61 ;  /* 0x00000001443d7824 */ /* 0x000fe400078e023d */
[----:B------:R-:W-:-:S04]  /*726c0*/  IMAD.WIDE.U32 R56, R66, R63, R56 ;  /* 0x0000003f42387225 */ /* 0x000fc800078e0038 */
[----:B------:R-:W-:Y:S02]  /*726d0*/  IMAD.IADD R7, R48, 0x1, R7 ;  /* 0x0000000130077824 */ /* 0x000fe400078e0207 */
[----:B------:R-:W-:Y:S01]  /*726e0*/  IMAD.HI.U32 R79, R0, R70, R50 ;  /* 0x00000046004f7227 */ /* 0x000fe200078e0032 */
[----:B------:R-:W-:Y:S02]  /*726f0*/  IADD3 R50, P1, PT, R61, R56, RZ ;  /* 0x000000383d327210 */ /* 0x000fe40007f3e0ff */
[----:B------:R-:W-:Y:S01]  /*72700*/  IADD3.X R51, PT, PT, RZ, RZ, RZ, P2, !PT ;  /* 0x000000ffff337210 */ /* 0x000fe200017fe4ff */
[----:B------:R-:W-:Y:S01]  /*72710*/  IMAD.IADD R57, R2, 0x1, R57 ;  /* 0x0000000102397824 */ /* 0x000fe200078e0239 */
[----:B------:R-:W-:Y:S01]  /*72720*/  IADD3 R56, P6, PT, R7, R80, RZ ;  /* 0x0000005007387210 */ /* 0x000fe20007fde0ff */
[----:B------:R-:W-:Y:S01]  /*72730*/  IMAD.WIDE.U32 R58, R3, R66, R58 ;  /* 0x00000042033a7225 */ /* 0x000fe200078e003a */
[----:B------:R-:W-:Y:S02]  /*72740*/  IADD3.X R7, PT, PT, RZ, RZ, RZ, P4, !PT ;  /* 0x000000ffff077210 */ /* 0x000fe400027fe4ff */
        /* <DEDUP_REMOVED lines=19> */
[----:B------:R-:W-:Y:S02]  /*72880*/  IMAD.IADD R7, R47, 0x1, R7 ;  /* 0x000000012f077824 */ /* 0x000fe400078e0207 */
[----:B------:R-:W-:-:S03]  /*72890*/  IMAD.WIDE.U32 R58, R63, R63, R58 ;  /* 0x0000003f3f3a7225 */ /* 0x000fc600078e003a */
        /* <DEDUP_REMOVED lines=19> */
[----:B------:R-:W-:Y:S02]  /*729d0*/  IMAD.IADD R7, R46, 0x1, R7 ;  /* 0x000000012e077824 */ /* 0x000fe400078e0207 */
[----:B------:R-:W-:-:S02]  /*729e0*/  IMAD.IADD R58, R2, 0x1, R59 ;  /* 0x00000001023a7824 */ /* 0x000fc400078e023b */
[----:B------:R-:W-:Y:S01]  /*729f0*/  IMAD.WIDE.U32 R56, R3, R66, R56 ;  /* 0x0000004203387225 */ /* 0x000fe200078e0038 */
[----:B------:R-:W-:Y:S02]  /*72a00*/  IADD3 R50, P5, PT, R7, R50, RZ ;  /* 0x0000003207327210 */ /* 0x000fe40007fbe0ff */
[----:B------:R-:W-:Y:S01]  /*72a10*/  IADD3 R58, P2, PT, R58, R65, RZ ;  /* 0x000000413a3a7210 */ /* 0x000fe20007f5e0ff */
[----:B------:R-:W-:Y:S01]  /*72a20*/  IMAD.IADD R51, R48, 0x1, R51 ;  /* 0x0000000130337824 */ /* 0x000fe200078e0233 */
[----:B------:R-:W-:Y:S01]  /*72a30*/  IADD3 R65, PT, PT, R8, R57, RZ ;  /* 0x0000003908417210 */ /* 0x000fe20007ffe0ff */
[----:B------:R-:W-:Y:S01]  /*72a40*/  IMAD.X R55, RZ, RZ, RZ, P0 ;  /* 0x000000ffff377224 */ /* 0x000fe200000e06ff */
        /* <DEDUP_REMOVED lines=8> */
[----:B------:R-:W-:Y:S01]  /*72ad0*/  IADD3.X R8, PT, PT, RZ, RZ, RZ, P4, !PT ;  /* 0x000000ffff087210 */ /* 0x000fe200027fe4ff */
[----:B------:R-:W-:Y:S02]  /*72ae0*/  IMAD.X R51, RZ, RZ, RZ, P5 ;  /* 0x000000ffff337224 */ /* 0x000fe400028e06ff */
        /* <DEDUP_REMOVED lines=174> */
.L_x_580:
        /* <DEDUP_REMOVED lines=22> */
.L_x_581:
        /* <DEDUP_REMOVED lines=9> */
[C---:B------:R-:W-:Y:S01]  /*737c0*/  SHF.L.U64.HI R60, R8.reuse, 0x1, R69 ;  /* 0x00000001083c7819 */ /* 0x040fe20000010245 */
[----:B------:R-:W-:Y:S01]  /*737d0*/  IMAD.SHL.U32 R8, R8, 0x2, RZ ;  /* 0x0000000208087824 */ /* 0x000fe200078e00ff */
[----:B------:R-:W-:-:S02]  /*737e0*/  SHF.L.U64.HI R63, R66, 0x1, R63 ;  /* 0x00000001423f7819 */ /* 0x000fc4000001023f */
[----:B------:R-:W-:Y:S01]  /*737f0*/  SHF.L.U64.HI R61, R64, 0x1, R67 ;  /* 0x00000001403d7819 */ /* 0x000fe20000010243 */
[----:B------:R-:W-:Y:S01]  /*73800*/  IMAD.WIDE.U32 R4, R0, 0x2, R2 ;  /* 0x0000000200047825 */ /* 0x000fe200078e0002 */
[----:B------:R-:W-:Y:S02]  /*73810*/  SHF.L.U32 R7, R64, 0x1, RZ ;  /* 0x0000000140077819 */ /* 0x000fe400000006ff */
[----:B------:R-:W-:Y:S01]  /*73820*/  LOP3.LUT R51, R51, 0x1, RZ, 0xc0, !PT ;  /* 0x0000000133337812 */ /* 0x000fe200078ec0ff */
[----:B------:R-:W-:Y:S01]  /*73830*/  IMAD.SHL.U32 R0, R56, 0x2, RZ ;  /* 0x0000000238007824 */ /* 0x000fe200078e00ff */
[C---:B------:R-:W-:Y:S01]  /*73840*/  ISETP.LE.U32.AND P0, PT, R4.reuse, R77, PT ;  /* 0x0000004d0400720c */ /* 0x040fe20003f03070 */
[----:B------:R-:W-:Y:S01]  /*73850*/  IMAD.MOV.U32 R56, RZ, RZ, R58 ;  /* 0x000000ffff387224 */ /* 0x000fe200078e003a */
[----:B------:R-:W-:Y:S02]  /*73860*/  ISETP.GT.U32.AND P1, PT, R4, -0x1, PT ;  /* 0xffffffff0400780c */ /* 0x000fe40003f24070 */
[----:B------:R-:W-:-:S02]  /*73870*/  LOP3.LUT R60, R60, 0x1, RZ, 0xc0, !PT ;  /* 0x000000013c3c7812 */ /* 0x000fc400078ec0ff */
[----:B------:R-:W-:Y:S02]  /*73880*/  ISETP.GT.U32.OR.EX P0, PT, R5, RZ, !P0, P1 ;  /* 0x000000ff0500720c */ /* 0x000fe40004704510 */
[----:B------:R-:W-:Y:S02]  /*73890*/  SHF.L.U64.HI R59, R62, 0x1, R65 ;  /* 0x000000013e3b7819 */ /* 0x000fe40000010241 */
[----:B------:R-:W-:Y:S02]  /*738a0*/  LOP3.LUT R63, R63, 0x1, RZ, 0xc0, !PT ;  /* 0x000000013f3f7812 */ /* 0x000fe400078ec0ff */
[----:B------:R-:W-:Y:S02]  /*738b0*/  LOP3.LUT R61, R61, 0x1, RZ, 0xc0, !PT ;  /* 0x000000013d3d7812 */ /* 0x000fe400078ec0ff */
[----:B------:R-:W-:Y:S01]  /*738c0*/  LOP3.LUT R65, R51, 0xfffffffe, R50, 0xf8, !PT ;  /* 0xfffffffe33417812 */ /* 0x000fe200078ef832 */
[----:B------:R-:W-:Y:S01]  /*738d0*/  IMAD.MOV.U32 R50, RZ, RZ, R4 ;  /* 0x000000ffff327224 */ /* 0x000fe200078e0004 */
[----:B------:R-:W-:-:S02]  /*738e0*/  LOP3.LUT R67, R60, 0xfffffffe, R7, 0xf8, !PT ;  /* 0xfffffffe3c437812 */ /* 0x000fc400078ef807 */
[----:B------:R-:W-:Y:S02]  /*738f0*/  LOP3.LUT R59, R59, 0x1, RZ, 0xc0, !PT ;  /* 0x000000013b3b7812 */ /* 0x000fe400078ec0ff */
[----:B------:R-:W-:Y:S01]  /*73900*/  LOP3.LUT R62, R63, 0xfffffffe, R8, 0xf8, !PT ;  /* 0xfffffffe3f3e7812 */ /* 0x000fe200078ef808 */
[----:B------:R-:W-:Y:S01]  /*73910*/  IMAD.MOV.U32 R8, RZ, RZ, R65 ;  /* 0x000000ffff087224 */ /* 0x000fe200078e0041 */
[----:B------:R-:W-:Y:S01]  /*73920*/  LOP3.LUT R57, R61, 0xfffffffe, R6, 0xf8, !PT ;  /* 0xfffffffe3d397812 */ /* 0x000fe200078ef806 */
[----:B------:R-:W-:Y:S01]  /*73930*/  IMAD.MOV.U32 R6, RZ, RZ, R67 ;  /* 0x000000ffff067224 */ /* 0x000fe200078e0043 */
[----:B------:R-:W-:Y:S02]  /*73940*/  SHF.L.U32 R53, R53, 0x1, RZ ;  /* 0x0000000135357819 */ /* 0x000fe400000006ff */
        /* <DEDUP_REMOVED lines=31> */
.L_x_582:
        /* <DEDUP_REMOVED lines=23> */
.L_x_583:
[----:B------:R-:W-:Y:S01]  /*73cb0*/  IMAD.SHL.U32 R3, R56, 0x2, RZ ;  /* 0x0000000238037824 */ /* 0x000fe200078e00ff */
[----:B------:R-:W-:Y:S01]  /*73cc0*/  SHF.R.U32.HI R0, RZ, 0x1f, R53 ;  /* 0x0000001fff007819 */ /* 0x000fe20000011635 */
[----:B------:R-:W-:Y:S01]  /*73cd0*/  IMAD.SHL.U32 R53, R53, 0x2, RZ ;  /* 0x0000000235357824 */ /* 0x000fe200078e00ff */
[C---:B------:R-:W-:Y:S01]  /*73ce0*/  SHF.L.U64.HI R58, R8.reuse, 0x1, R5 ;  /* 0x00000001083a7819 */ /* 0x040fe20000010205 */
[----:B------:R-:W-:Y:S01]  /*73cf0*/  IMAD.SHL.U32 R8, R8, 0x2, RZ ;  /* 0x0000000208087824 */ /* 0x000fe200078e00ff */
[----:B------:R-:W-:Y:S02]  /*73d00*/  SHF.L.U64.HI R5, R54, 0x1, R2 ;  /* 0x0000000136057819 */ /* 0x000fe40000010202 */
[----:B------:R-:W-:Y:S01]  /*73d10*/  LOP3.LUT R62, R0, 0xfffffffe, R3, 0xf8, !PT ;  /* 0xfffffffe003e7812 */ /* 0x000fe200078ef803 */
[----:B------:R-:W-:Y:S01]  /*73d20*/  IMAD.SHL.U32 R0, R50, 0x2, RZ ;  /* 0x0000000232007824 */ /* 0x000fe200078e00ff */
[----:B------:R-:W-:Y:S02]  /*73d30*/  LOP3.LUT R5, R5, 0x1, RZ, 0xc0, !PT ;  /* 0x0000000105057812 */ /* 0x000fe400078ec0ff */
[----:B------:R-:W-:-:S02]  /*73d40*/  SHF.L.U64.HI R56, R56, 0x1, R51 ;  /* 0x0000000138387819 */ /* 0x000fc40000010233 */
[----:B------:R-:W-:Y:S02]  /*73d50*/  SHF.L.U64.HI R51, R7, 0x1, R60 ;  /* 0x0000000107337819 */ /* 0x000fe4000001023c */
        /* <DEDUP_REMOVED lines=9> */
[C---:B------:R-:W-:Y:S01]  /*73df0*/  SHF.L.U64.HI R59, R57.reuse, 0x1, R4 ;  /* 0x00000001393b7819 */ /* 0x040fe20000010204 */
[----:B------:R-:W-:Y:S01]  /*73e00*/  IMAD.SHL.U32 R4, R57, 0x2, RZ ;  /* 0x0000000239047824 */ /* 0x000fe200078e00ff */
[----:B------:R-:W-:Y:S02]  /*73e10*/  LOP3.LUT R56, R56, 0x1, RZ, 0xc0, !PT ;  /* 0x0000000138387812 */ /* 0x000fe400078ec0ff */
[----:B------:R-:W-:-:S02]  /*73e20*/  LOP3.LUT R58, R58, 0x1, RZ, 0xc0, !PT ;  /* 0x000000013a3a7812 */ /* 0x000fc400078ec0ff */
[----:B------:R-:W-:Y:S02]  /*73e30*/  SHF.L.U32 R2, R54, 0x1, RZ ;  /* 0x0000000136027819 */ /* 0x000fe400000006ff */
[----:B------:R-:W-:Y:S02]  /*73e40*/  LOP3.LUT R51, R51, 0x1, RZ, 0xc0, !PT ;  /* 0x0000000133337812 */ /* 0x000fe400078ec0ff */
[----:B------:R-:W-:Y:S02]  /*73e50*/  LOP3.LUT R61, R61, 0x1, RZ, 0xc0, !PT ;  /* 0x000000013d3d7812 */ /* 0x000fe400078ec0ff */
[----:B------:R-:W-:Y:S02]  /*73e60*/  LOP3.LUT R59, R59, 0x1, RZ, 0xc0, !PT ;  /* 0x000000013b3b7812 */ /* 0x000fe400078ec0ff */
[----:B------:R-:W-:Y:S02]  /*73e70*/  LOP3.LUT R55, R56, 0xfffffffe, R8, 0xf8, !PT ;  /* 0xfffffffe38377812 */ /* 0x000fe400078ef808 */
[----:B------:R-:W-:-:S02]  /*73e80*/  LOP3.LUT R0, R58, 0xfffffffe, R7, 0xf8, !PT ;  /* 0xfffffffe3a007812 */ /* 0x000fc400078ef807 */
[----:B------:R-:W-:Y:S01]  /*73e90*/  LOP3.LUT R54, R51, 0xfffffffe, R6, 0xf8, !PT ;  /* 0xfffffffe33367812 */ /* 0x000fe200078ef806 */
[----:B------:R-:W-:Y:S01]  /*73ea0*/  IMAD.MOV.U32 R6, RZ, RZ, R55 ;  /* 0x000000ffff067224 */ /* 0x000fe200078e0037 */
[----:B------:R-:W-:Y:S01]  /*73eb0*/  LOP3.LUT R50, R61, 0xfffffffe, R4, 0xf8, !PT ;  /* 0xfffffffe3d327812 */ /* 0x000fe200078ef804 */
[----:B------:R-:W-:Y:S01]  /*73ec0*/  IMAD.MOV.U32 R4, RZ, RZ, R0 ;  /* 0x000000ffff047224 */ /* 0x000fe200078e0000 */
[----:B------:R-:W-:Y:S02]  /*73ed0*/  LOP3.LUT R8, R59, 0xfffffffe, R2, 0xf8, !PT ;  /* 0xfffffffe3b087812 */ /* 0x000fe400078ef802 */
[----:B------:R-:W-:Y:S02]  /*73ee0*/  MOV R57, R62 ;  /* 0x0000003e00397202 */ /* 0x000fe40000000f00 */
        /* <DEDUP_REMOVED lines=28> */
.L_x_584:
        /* <DEDUP_REMOVED lines=23> */
.L_x_585:
        /* <DEDUP_REMOVED lines=14> */
[----:B------:R-:W-:-:S02]  /*74300*/  LOP3.LUT R0, R3, 0x1, RZ, 0xc0, !PT ;  /* 0x0000000103007812 */ /* 0x000fc400078ec0ff */
[C---:B------:R-:W-:Y:S02]  /*74310*/  ISETP.LE.U32.AND P0, PT, R97.reuse, R77, PT ;  /* 0x0000004d6100720c */ /* 0x040fe40003f03070 */
[----:B------:R-:W-:Y:S02]  /*74320*/  ISETP.GT.U32.AND P1, PT, R97, -0x1, PT ;  /* 0xffffffff6100780c */ /* 0x000fe40003f24070 */
[----:B------:R-:W-:Y:S02]  /*74330*/  LOP3.LUT R7, R7, 0x1, RZ, 0xc0, !PT ;  /* 0x0000000107077812 */ /* 0x000fe400078ec0ff */
[----:B------:R-:W-:Y:S02]  /*74340*/  LOP3.LUT R55, R55, 0x1, RZ, 0xc0, !PT ;  /* 0x0000000137377812 */ /* 0x000fe400078ec0ff */
[----:B------:R-:W-:Y:S01]  /*74350*/  ISETP.GT.U32.OR.EX P0, PT, R0, RZ, !P0, P1 ;  /* 0x000000ff0000720c */ /* 0x000fe20004704510 */
[----:B------:R-:W-:Y:S01]  /*74360*/  IMAD.MOV.U32 R0, RZ, RZ, R56 ;  /* 0x000000ffff007224 */ /* 0x000fe200078e0038 */
        /* <DEDUP_REMOVED lines=43> */
.L_x_586:
        /* <DEDUP_REMOVED lines=22> */
.L_x_587:
[----:B------:R-:W-:-:S04]  /*74780*/  IMAD.WIDE.U32 R56, R130, R130, RZ ;  /* 0x0000008282387225 */ /* 0x000fc800078e00ff */
[----:B------:R-:W-:Y:S01]  /*74790*/  HFMA2 R62, -RZ, RZ, 0, 0 ;  /* 0x00000000ff3e7431 */ /* 0x000fe200000001ff */
[----:B------:R-:W-:Y:S01]  /*747a0*/  MOV R64, RZ ;  /* 0x000000ff00407202 */ /* 0x000fe20000000f00 */
[----:B------:R-:W-:Y:S02]  /*747b0*/  HFMA2 R8, -RZ, RZ, 0, 0 ;  /* 0x00000000ff087431 */ /* 0x000fe400000001ff */
        /* <DEDUP_REMOVED lines=13> */
[----:B------:R-:W-:-:S03]  /*74890*/  IADD3 R51, PT, PT, R7, R51, RZ ;  /* 0x0000003307337210 */ /* 0x000fc60007ffe0ff */
[----:B------:R-:W-:Y:S01]  /*748a0*/  IMAD.MOV.U32 R53, RZ, RZ, RZ ;  /* 0x000000ffff357224 */ /* 0x000fe200078e00ff */
[----:B------:R-:W-:Y:S01]  /*748b0*/  IADD3 R56, P0, PT, R51, R54, RZ ;  /* 0x0000003633387210 */ /* 0x000fe20007f1e0ff */
[----:B------:R-:W-:Y:S01]  /*748c0*/  IMAD.MOV.U32 R78, RZ, RZ, RZ ;  /* 0x000000ffff4e7224 */ /* 0x000fe200078e00ff */
[----:B------:R-:W-:Y:S01]  /*748d0*/  IADD3 R51, PT, PT, R42, R57, RZ ;  /* 0x000000392a337210 */ /* 0x000fe20007ffe0ff */
[----:B------:R-:W-:Y:S02]  /*748e0*/  IMAD.IADD R54, R55, 0x1, R53 ;  /* 0x0000000137367824 */ /* 0x000fe400078e0235 */
        /* <DEDUP_REMOVED lines=11> */
[----:B------:R-:W-:Y:S02]  /*749a0*/  IMAD.IADD R51, R43, 0x1, R51 ;  /* 0x000000012b337824 */ /* 0x000fe400078e0233 */
[----:B------:R-:W-:Y:S02]  /*749b0*/  IMAD.X R59, RZ, RZ, RZ, P0 ;  /* 0x000000ffff3b7224 */ /* 0x000fe400000e06ff */
[----:B------:R-:W-:Y:S01]  /*749c0*/  IMAD.IADD R54, R55, 0x1, R62 ;  /* 0x0000000137367824 */ /* 0x000fe200078e023e */
[----:B------:R-:W-:Y:S01]  /*749d0*/  IADD3 R56, P0, PT, R51, R56, RZ ;  /* 0x0000003833387210 */ /* 0x000fe20007f1e0ff */
[----:B------:R-:W-:Y:S01]  /*749e0*/  HFMA2 R51, -RZ, RZ, 0, 0 ;  /* 0x00000000ff337431 */ /* 0x000fe200000001ff */
[----:B------:R-:W-:Y:S01]  /*749f0*/  MOV R55, RZ ;  /* 0x000000ff00377202 */ /* 0x000fe20000000f00 */
[----:B------:R-:W-:Y:S02]  /*74a00*/  IMAD R67, R50, R41, RZ ;  /* 0x0000002932437224 */ /* 0x000fe400078e02ff */
        /* <DEDUP_REMOVED lines=15> */
[----:B------:R-:W-:Y:S02]  /*74b00*/  IMAD.IADD R54, R55, 0x1, R78 ;  /* 0x0000000137367824 */ /* 0x000fe400078e024e */
        /* <DEDUP_REMOVED lines=8> */
[----:B------:R-:W-:Y:S02]  /*74b90*/  IMAD.MOV.U32 R51, RZ, RZ, RZ ;  /* 0x000000ffff337224 */ /* 0x000fe400078e00ff */
[----:B------:R-:W-:Y:S01]  /*74ba0*/  IMAD.WIDE.U32 R56, R67, R71, R56 ;  /* 0x0000004743387225 */ /* 0x000fe200078e0038 */
[----:B------:R-:W-:-:S03]  /*74bb0*/  IADD3 R54, P0, PT, R59, R54, RZ ;  /* 0x000000363b367210 */ /* 0x000fc60007f1e0ff */
[----:B------:R-:W-:Y:S01]  /*74bc0*/  IMAD.WIDE.U32 R50, R130, R127, R50 ;  /* 0x0000007f82327225 */ /* 0x000fe200078e0032 */
[----:B------:R-:W-:-:S03]  /*74bd0*/  IADD3.X R55, PT, PT, RZ, RZ, RZ, P0, !PT ;  /* 0x000000ffff377210 */ /* 0x000fc600007fe4ff */
[----:B------:R-:W-:Y:S01]  /*74be0*/  IMAD.X R59, RZ, RZ, RZ, P1 ;  /* 0x000000ffff3b7224 */ /* 0x000fe200008e06ff */
[----:B------:R-:W-:Y:S01]  /*74bf0*/  IADD3 R50, P1, PT, R61, R50, RZ ;  /* 0x000000323d327210 */ /* 0x000fe20007f3e0ff */
[----:B------:R-:W-:Y:S01]  /*74c00*/  IMAD.WIDE.U32 R54, R129, R126, R54 ;  /* 0x0000007e81367225 */ /* 0x000fe200078e0036 */
[----:B------:R-:W-:-:S03]  /*74c10*/  IADD3 R61, PT, PT, R62, R51, RZ ;  /* 0x000000333e3d7210 */ /* 0x000fc60007ffe0ff */
[----:B------:R-:W-:-:S04]  /*74c20*/  IMAD.WIDE.U32 R58, R128, R128, R58 ;  /* 0x00000080803a7225 */ /* 0x000fc800078e003a */
[----:B------:R-:W-:Y:S01]  /*74c30*/  IMAD.IADD R53, R53, 0x1, R59 ;  /* 0x0000000135357824 */ /* 0x000fe200078e023b */
[----:B------:R-:W-:Y:S01]  /*74c40*/  IADD3 R58, P0, PT, R61, R58, RZ ;  /* 0x0000003a3d3a7210 */ /* 0x000fe20007f1e0ff */
[----:B------:R-:W-:Y:S02]  /*74c50*/  IMAD.MOV.U32 R61, RZ, RZ, RZ ;  /* 0x000000ffff3d7224 */ /* 0x000fe400078e00ff */
[----:B------:R-:W-:Y:S02]  /*74c60*/  IMAD.IADD R55, R78, 0x1, R55 ;  /* 0x000000014e377824 */ /* 0x000fe400078e0237 */
[----:B------:R-:W-:-:S04]  /*74c70*/  IMAD.WIDE.U32 R60, R130, R124, R60 ;  /* 0x0000007c823c7225 */ /* 0x000fc800078e003c */
[----:B------:R-:W-:Y:S02]  /*74c80*/  IMAD.IADD R63, R43, 0x1, R57 ;  /* 0x000000012b3f7824 */ /* 0x000fe400078e0239 */
[----:B------:R-:W-:Y:S01]  /*74c90*/  IMAD.X R51, RZ, RZ, RZ, P1 ;  /* 0x000000ffff337224 */ /* 0x000fe200008e06ff */
[----:B------:R-:W-:Y:S01]  /*74ca0*/  IADD3 R54, P1, PT, R53, R54, RZ ;  /* 0x0000003635367210 */ /* 0x000fe20007f3e0ff */
[----:B------:R-:W-:Y:S02]  /*74cb0*/  IMAD R7, R56, R41, RZ ;  /* 0x0000002938077224 */ /* 0x000fe400078e02ff */
[----:B------:R-:W-:Y:S02]  /*74cc0*/  IMAD.MOV.U32 R57, RZ, RZ, RZ ;  /* 0x000000ffff397224 */ /* 0x000fe400078e00ff */
        /* <DEDUP_REMOVED lines=8> */
[----:B------:R-:W-:Y:S02]  /*74d50*/  IMAD.IADD R65, R42, 0x1, R57 ;  /* 0x000000012a417824 */ /* 0x000fe400078e0239 */
[----:B------:R-:W-:-:S04]  /*74d60*/  IMAD.WIDE.U32 R54, R128, R127, R54 ;  /* 0x0000007f80367225 */ /* 0x000fc800078e0036 */
[C---:B------:R-:W-:Y:S02]  /*74d70*/  IMAD.IADD R57, R62.reuse, 0x1, R59 ;  /* 0x000000013e397824 */ /* 0x040fe400078e023b */
[----:B------:R-:W-:Y:S01]  /*74d80*/  IMAD.IADD R56, R61, 0x1, R64 ;  /* 0x000000013d387824 */ /* 0x000fe200078e0240 */
[----:B------:R-:W-:Y:S01]  /*74d90*/  IADD3.X R61, PT, PT, RZ, RZ, RZ, P0, !PT ;  /* 0x000000ffff3d7210 */ /* 0x000fe200007fe4ff */
[----:B------:R-:W-:Y:S01]  /*74da0*/  IMAD.X R51, RZ, RZ, RZ, P2 ;  /* 0x000000ffff337224 */ /* 0x000fe200010e06ff */
[----:B------:R-:W-:Y:S01]  /*74db0*/  IADD3 R54, P1, PT, R57, R54, RZ ;  /* 0x0000003639367210 */ /* 0x000fe20007f3e0ff */
[----:B------:R-:W-:Y:S02]  /*74dc0*/  HFMA2 R57, -RZ, RZ, 0, 0 ;  /* 0x00000000ff397431 */ /* 0x000fe400000001ff */
[----:B------:R-:W-:Y:S02]  /*74dd0*/  IMAD.IADD R53, R62, 0x1, R55 ;  /* 0x000000013e357824 */ /* 0x000fe400078e0237 */
[----:B------:R-:W-:-:S04]  /*74de0*/  IMAD.WIDE.U32 R50, R67, R72, R50 ;  /* 0x0000004843327225 */ /* 0x000fc800078e0032 */
[----:B------:R-:W-:Y:S01]  /*74df0*/  IMAD.WIDE.U32 R60, R129, R125, R60 ;  /* 0x0000007d813c7225 */ /* 0x000fe200078e003c */
[----:B------:R-:W-:Y:S02]  /*74e00*/  IADD3 R69, PT, PT, R44, R51, RZ ;  /* 0x000000332c457210 */ /* 0x000fe40007ffe0ff */
[----:B------:R-:W-:Y:S01]  /*74e10*/  IADD3 R50, P2, PT, R65, R50, RZ ;  /* 0x0000003241327210 */ /* 0x000fe20007f5e0ff */
[----:B------:R-:W-:Y:S01]  /*74e20*/  IMAD.MOV.U32 R59, RZ, RZ, RZ ;  /* 0x000000ffff3b7224 */ /* 0x000fe200078e00ff */
        /* <DEDUP_REMOVED lines=62> */
[----:B------:R-:W-:Y:S02]  /*75210*/  IMAD.X R51, RZ, RZ, RZ, P0 ;  /* 0x000000ffff337224 */ /* 0x000fe400000e06ff */
        /* <DEDUP_REMOVED lines=21> */
[----:B------:R-:W-:Y:S02]  /*75370*/  IADD3 R54, P3, PT, R69, R54, RZ ;  /* 0x0000003645367210 */ /* 0x000fe40007f7e0ff */
[----:B------:R-:W-:Y:S01]  /*75380*/  IADD3 R81, PT, PT, R46, R55, RZ ;  /* 0x000000372e517210 */ /* 0x000fe20007ffe0ff */
[----:B------:R-:W-:-:S04]  /*75390*/  IMAD.WIDE.U32 R56, R127, R126, R56 ;  /* 0x0000007e7f387225 */ /* 0x000fc800078e0038 */
[----:B------:R-:W-:Y:S01]  /*753a0*/  IMAD.IADD R51, R8, 0x1, R61 ;  /* 0x0000000108337824 */ /* 0x000fe200078e023d */
[----:B------:R-:W-:Y:S01]  /*753b0*/  MOV R61, RZ ;  /* 0x000000ff003d7202 */ /* 0x000fe20000000f00 */
[----:B------:R-:W-:Y:S02]  /*753c0*/  IMAD.X R63, RZ, RZ, RZ, P1 ;  /* 0x000000ffff3f7224 */ /* 0x000fe400008e06ff */
[----:B------:R-:W-:Y:S01]  /*753d0*/  IMAD.IADD R83, R43, 0x1, R59 ;  /* 0x000000012b537824 */ /* 0x000fe200078e023b */
[----:B------:R-:W-:Y:S01]  /*753e0*/  IADD3 R56, P2, PT, R51, R56, RZ ;  /* 0x0000003833387210 */ /* 0x000fe20007f5e0ff */
[----:B------:R-:W-:Y:S02]  /*753f0*/  IMAD.IADD R57, R78, 0x1, R57 ;  /* 0x000000014e397824 */ /* 0x000fe400078e0239 */
[----:B------:R-:W-:Y:S02]  /*75400*/  IMAD R69, R58, R41, RZ ;  /* 0x000000293a457224 */ /* 0x000fe400078e02ff */
[----:B------:R-:W-:-:S02]  /*75410*/  IMAD.MOV.U32 R59, RZ, RZ, RZ ;  /* 0x000000ffff3b7224 */ /* 0x000fc400078e00ff */
        /* <DEDUP_REMOVED lines=61> */
[----:B------:R-:W-:Y:S02]  /*757f0*/  IMAD.X R63, RZ, RZ, RZ, P1 ;  /* 0x000000ffff3f7224 */ /* 0x000fe400008e06ff */
[----:B------:R-:W-:-:S04]  /*75800*/  IMAD.WIDE.U32 R58, R69, R71, R58 ;  /* 0x00000047453a7225 */ /* 0x000fc800078e003a */
[----:B------:R-:W-:-:S04]  /*75810*/  IMAD.WIDE.U32 R62, R127, R123, R62 ;  /* 0x0000007b7f3e7225 */ /* 0x000fc800078e003e */
[----:B------:R-:W-:Y:S01]  /*75820*/  IMAD.IADD R79, R47, 0x1, R51 ;  /* 0x000000012f4f7824 */ /* 0x000fe200078e0233 */
[----:B------:R-:W-:Y:S01]  /*75830*/  IADD3 R62, P1, PT, R61, R62, RZ ;  /* 0x0000003e3d3e7210 */ /* 0x000fe20007f3e0ff */
[----:B------:R-:W-:Y:S02]  /*75840*/  IMAD.IADD R83, R43, 0x1, R59 ;  /* 0x000000012b537824 */ /* 0x000fe400078e023b */
[----:B------:R-:W-:Y:S02]  /*75850*/  HFMA2 R59, -RZ, RZ, 0, 0 ;  /* 0x00000000ff3b7431 */ /* 0x000fe400000001ff */
[----:B------:R-:W-:Y:S01]  /*75860*/  IMAD.X R51, RZ, RZ, RZ, P4 ;  /* 0x000000ffff337224 */ /* 0x000fe200020e06ff */
[----:B------:R-:W-:Y:S01]  /*75870*/  IADD3 R78, PT, PT, R53, R63, RZ ;  /* 0x0000003f354e7210 */ /* 0x000fe20007ffe0ff */
[----:B------:R-:W-:Y:S02]  /*75880*/  IMAD.X R61, RZ, RZ, RZ, P2 ;  /* 0x000000ffff3d7224 */ /* 0x000fe400010e06ff */
[----:B------:R-:W-:-:S04]  /*75890*/  IMAD.WIDE.U32 R50, R7, R74, R50 ;  /* 0x0000004a07327225 */ /* 0x000fc800078e0032 */
        /* <DEDUP_REMOVED lines=35> */
[-C--:B------:R-:W-:Y:S01]  /*75ad0*/  IMAD.WIDE.U32 R60, R126, R123.reuse, R60 ;  /* 0x0000007b7e3c7225 */ /* 0x080fe200078e003c */
        /* <DEDUP_REMOVED lines=34> */
[----:B------:R-:W-:Y:S02]  /*75d00*/  IMAD.X R63, RZ, RZ, RZ, P1 ;  /* 0x000000ffff3f7224 */ /* 0x000fe400008e06ff */
[----:B------:R-:W-:Y:S01]  /*75d10*/  IMAD.WIDE.U32 R54, R65, R74, R54 ;  /* 0x0000004a41367225 */ /* 0x000fe200078e0036 */
[----:B------:R-:W-:-:S03]  /*75d20*/  IADD3 R60, P1, PT, R61, R8, RZ ;  /* 0x000000083d3c7210 */ /* 0x000fc60007f3e0ff */
[----:B------:R-:W-:Y:S01]  /*75d30*/  IMAD.IADD R79, R43, 0x1, R51 ;  /* 0x000000012b4f7824 */ /* 0x000fe200078e0233 */
[----:B------:R-:W-:Y:S01]  /*75d40*/  MOV R51, RZ ;  /* 0x000000ff00337202 */ /* 0x000fe20000000f00 */
        /* <DEDUP_REMOVED lines=52> */
[----:B------:R-:W-:Y:S01]  /*76090*/  IADD3.X R8, PT, PT, RZ, RZ, RZ, P0, !PT ;  /* 0x000000ffff087210 */ /* 0x000fe200007fe4ff */
[----:B------:R-:W-:Y:S01]  /*760a0*/  IMAD.X R57, RZ, RZ, RZ, P1 ;  /* 0x000000ffff397224 */ /* 0x000fe200008e06ff */
[----:B------:R-:W-:Y:S01]  /*760b0*/  IADD3.X R61, PT, PT, RZ, RZ, RZ, P6, !PT ;  /* 0x000000ffff3d7210 */ /* 0x000fe200037fe4ff */
[----:B------:R-:W-:Y:S01]  /*760c0*/  IMAD.IADD R55, R44, 0x1, R55 ;  /* 0x000000012c377824 */ /* 0x000fe200078e0237 */
        /* <DEDUP_REMOVED lines=41> */
[----:B------:R-:W-:-:S03]  /*76360*/  IADD3 R51, PT, PT, R44, R51, RZ ;  /* 0x000000332c337210 */ /* 0x000fc60007ffe0ff */
        /* <DEDUP_REMOVED lines=41> */
[----:B------:R-:W-:Y:S02]  /*76600*/  IADD3 R58, P2, PT, R58, R69, RZ ;  /* 0x000000453a3a7210 */ /* 0x000fe40007f5e0ff */
[----:B------:R-:W-:Y:S01]  /*76610*/  IADD3 R8, PT, PT, R53, R59, RZ ;  /* 0x0000003b35087210 */ /* 0x000fe20007ffe0ff */
[----:B------:R-:W-:Y:S01]  /*76620*/  IMAD.WIDE.U32 R60, R68, R76, R60 ;  /* 0x0000004c443c7225 */ /* 0x000fe200078e003c */
[----:B------:R-:W-:-:S03]  /*76630*/  IADD3 R62, P5, PT, R79, R62, RZ ;  /* 0x0000003e4f3e7210 */ /* 0x000fc60007fbe0ff */
        /* <DEDUP_REMOVED lines=19> */
[----:B------:R-:W-:Y:S02]  /*76770*/  IADD3 R65, PT, PT, R49, R65, RZ ;  /* 0x0000004131417210 */ /* 0x000fe40007ffe0ff */
[----:B------:R-:W-:Y:S02]  /*76780*/  IADD3 R60, P4, PT, R61, R64, RZ ;  /* 0x000000403d3c7210 */ /* 0x000fe40007f9e0ff */
[----:B------:R-:W-:Y:S02]  /*76790*/  IADD3.X R64, PT, PT, RZ, RZ, RZ, P2, !PT ;  /* 0x000000ffff407210 */ /* 0x000fe400017fe4ff */
[----:B------:R-:W-:Y:S01]  /*767a0*/  IADD3 R62, P2, PT, R57, R8, RZ ;  /* 0x00000008393e7210 */ /* 0x000fe20007f5e0ff */
[----:B------:R-:W-:-:S02]  /*767b0*/  IMAD.X R57, RZ, RZ, RZ, P6 ;  /* 0x000000ffff397224 */ /* 0x000fc400030e06ff */
        /* <DEDUP_REMOVED lines=14> */
[----:B------:R-:W-:Y:S01]  /*768a0*/  IMAD.MOV.U32 R78, RZ, RZ, R56 ;  /* 0x000000ffff4e7224 */ /* 0x000fe200078e0038 */
[----:B------:R-:W-:Y:S02]  /*768b0*/  IADD3 R8, P0, PT, R61, R62, RZ ;  /* 0x0000003e3d087210 */ /* 0x000fe40007f1e0ff */
[----:B------:R-:W-:Y:S02]  /*768c0*/  IADD3.X R61, PT, PT, RZ, RZ, RZ, P6, !PT ;  /* 0x000000ffff3d7210 */ /* 0x000fe400037fe4ff */
[----:B------:R-:W-:Y:S01]  /*768d0*/  IADD3 R8, P5, PT, R65, R8, RZ ;  /* 0x0000000841087210 */ /* 0x000fe20007fbe0ff */
[----:B------:R-:W-:-:S02]  /*768e0*/  IMAD.X R65, RZ, RZ, RZ, P1 ;  /* 0x000000ffff417224 */ /* 0x000fc400008e06ff */
        /* <DEDUP_REMOVED lines=19> */
[----:B------:R-:W-:Y:S01]  /*76a20*/  IADD3 R8, PT, PT, R62, R53, R8 ;  /* 0x000000353e087210 */ /* 0x000fe20007ffe008 */
[----:B------:R-:W-:Y:S01]  /*76a30*/  IMAD.X R53, RZ, RZ, RZ, P1 ;  /* 0x000000ffff357224 */ /* 0x000fe200008e06ff */
[----:B------:R-:W-:Y:S02]  /*76a40*/  IADD3 R62, P0, PT, R69, R68, RZ ;  /* 0x00000044453e7210 */ /* 0x000fe40007f1e0ff */
[----:B------:R-:W-:Y:S02]  /*76a50*/  MOV R68, R64 ;  /* 0x0000004000447202 */ /* 0x000fe40000000f00 */
[----:B------:R-:W-:Y:S02]  /*76a60*/  IADD3.X R63, PT, PT, RZ, RZ, RZ, P0, !PT ;  /* 0x000000ffff3f7210 */ /* 0x000fe400007fe4ff */
[----:B------:R-:W-:Y:S01]  /*76a70*/  IADD3 R8, PT, PT, R67, R8, R53 ;  /* 0x0000000843087210 */ /* 0x000fe20007ffe035 */
[----:B------:R-:W-:Y:S02]  /*76a80*/  IMAD.X R53, RZ, RZ, RZ, P4 ;  /* 0x000000ffff357224 */ /* 0x000fe400020e06ff */
[----:B------:R-:W-:-:S02]  /*76a90*/  IMAD.X R67, RZ, RZ, RZ, P6 ;  /* 0x000000ffff437224 */ /* 0x000fc400030e06ff */
        /* <DEDUP_REMOVED lines=38> */
.L_x_588:
        /* <DEDUP_REMOVED lines=22> */
.L_x_589:
        /* <DEDUP_REMOVED lines=59> */
.L_x_590:
        /* <DEDUP_REMOVED lines=22> */
.L_x_591:
        /* <DEDUP_REMOVED lines=47> */
.L_x_592:
        /* <DEDUP_REMOVED lines=22> */
.L_x_593:
        /* <DEDUP_REMOVED lines=67> */
[----:B------:R-:W-:Y:S01]  /*77bf0*/  IADD3 R56, P1, PT, R61, R50, RZ ;  /* 0x000000323d387210 */ /* 0x000fe20007f3e0ff */
[----:B------:R-:W-:Y:S02]  /*77c00*/  IMAD.MOV.U32 R98, RZ, RZ, RZ ;  /* 0x000000ffff627224 */ /* 0x000fe400078e00ff */
[----:B------:R-:W-:Y:S01]  /*77c10*/  IMAD.IADD R61, R7, 0x1, R51 ;  /* 0x00000001073d7824 */ /* 0x000fe200078e0233 */
[----:B------:R-:W-:Y:S01]  /*77c20*/  IADD3.X R57, PT, PT, RZ, RZ, RZ, P1, !PT ;  /* 0x000000ffff397210 */ /* 0x000fe20000ffe4ff */
[----:B------:R-:W-:-:S04]  /*77c30*/  IMAD.WIDE.U32 R62, R99, R99, R62 ;  /* 0x00000063633e7225 */ /* 0x000fc800078e003e */
[----:B------:R-:W-:Y:S02]  /*77c40*/  IMAD.IADD R60, R55, 0x1, R98 ;  /* 0x00000001373c7824 */ /* 0x000fe400078e0262 */
[----:B------:R-:W-:-:S04]  /*77c50*/  IMAD.WIDE.U32 R58, R78, R71, R58 ;  /* 0x000000474e3a7225 */ /* 0x000fc800078e003a */
[----:B------:R-:W-:Y:S01]  /*77c60*/  IMAD.X R55, RZ, RZ, RZ, P0 ;  /* 0x000000ffff377224 */ /* 0x000fe200000e06ff */
[----:B------:R-:W-:Y:S01]  /*77c70*/  IADD3 R62, P0, PT, R61, R62, RZ ;  /* 0x0000003e3d3e7210 */ /* 0x000fe20007f1e0ff */
[----:B------:R-:W-:Y:S01]  /*77c80*/  IMAD.IADD R63, R67, 0x1, R63 ;  /* 0x00000001433f7824 */ /* 0x000fe200078e023f */
[----:B------:R-:W-:Y:S01]  /*77c90*/  MOV R61, RZ ;  /* 0x000000ff003d7202 */ /* 0x000fe20000000f00 */
[----:B------:R-:W-:Y:S01]  /*77ca0*/  IMAD.WIDE.U32 R54, R8, R113, R54 ;  /* 0x0000007108367225 */ /* 0x000fe200078e0036 */
[----:B------:R-:W-:-:S03]  /*77cb0*/  IADD3 R65, PT, PT, R43, R59, RZ ;  /* 0x0000003b2b417210 */ /* 0x000fc60007ffe0ff */
        /* <DEDUP_REMOVED lines=65> */
[----:B------:R-:W-:Y:S02]  /*780d0*/  IMAD.IADD R61, R7, 0x1, R61 ;  /* 0x00000001073d7824 */ /* 0x000fe400078e023d */
        /* <DEDUP_REMOVED lines=26> */
[----:B------:R-:W-:Y:S01]  /*78280*/  IMAD.WIDE.U32 R62, R51, R72, R62 ;  /* 0x00000048333e7225 */ /* 0x000fe200078e003e */
[----:B------:R-:W-:Y:S02]  /*78290*/  IADD3 R83, PT, PT, R47, R55, RZ ;  /* 0x000000372f537210 */ /* 0x000fe40007ffe0ff */
        /* <DEDUP_REMOVED lines=169> */
[----:B------:R-:W-:Y:S01]  /*78d30*/  IMAD.IADD R82, R49, 0x1, R63 ;  /* 0x0000000131527824 */ /* 0x000fe200078e023f */
[----:B------:R-:W-:Y:S01]  /*78d40*/  IADD3 R62, P6, PT, R83, R64, RZ ;  /* 0x00000040533e7210 */ /* 0x000fe20007fde0ff */
[----:B------:R-:W-:Y:S01]  /*78d50*/  IMAD R78, R54, R41, RZ ;  /* 0x00000029364e7224 */ /* 0x000fe200078e02ff */
[----:B------:R-:W-:Y:S01]  /*78d60*/  IADD3 R64, PT, PT, R50, R65, RZ ;  /* 0x0000004132407210 */ /* 0x000fe20007ffe0ff */
[----:B------:R-:W-:Y:S01]  /*78d70*/  IMAD.X R61, RZ, RZ, RZ, P4 ;  /* 0x000000ffff3d7224 */ /* 0x000fe200020e06ff */
[----:B------:R-:W-:Y:S01]  /*78d80*/  IADD3 R82, P1, PT, R82, R85, RZ ;  /* 0x0000005552527210 */ /* 0x000fe20007f3e0ff */
[----:B------:R-:W-:Y:S01]  /*78d90*/  IMAD.MOV.U32 R55, RZ, RZ, RZ ;  /* 0x000000ffff377224 */ /* 0x000fe200078e00ff */
[----:B------:R-:W-:Y:S01]  /*78da0*/  IADD3 R64, P2, PT, R64, R101, RZ ;  /* 0x0000006540407210 */ /* 0x000fe20007f5e0ff */
[----:B------:R-:W-:Y:S01]  /*78db0*/  IMAD.X R57, RZ, RZ, RZ, P5 ;  /* 0x000000ffff397224 */ /* 0x000fe200028e06ff */
[----:B------:R-:W-:Y:S01]  /*78dc0*/  IADD3.X R83, PT, PT, RZ, RZ, RZ, P1, !PT ;  /* 0x000000ffff537210 */ /* 0x000fe20000ffe4ff */
[----:B------:R-:W-:Y:S01]  /*78dd0*/  IMAD.HI.U32 R85, R78, R70, R54 ;  /* 0x000000464e557227 */ /* 0x000fe200078e0036 */
[----:B------:R-:W-:-:S03]  /*78de0*/  IADD3.X R55, PT, PT, RZ, RZ, RZ, P3, !PT ;  /* 0x000000ffff377210 */ /* 0x000fc60001ffe4ff */
        /* <DEDUP_REMOVED lines=17> */
[----:B------:R-:W-:Y:S01]  /*78f00*/  IADD3.X R61, PT, PT, RZ, RZ, RZ, P1, !PT ;  /* 0x000000ffff3d7210 */ /* 0x000fe20000ffe4ff */
        /* <DEDUP_REMOVED lines=90> */
[----:B------:R-:W-:-:S04]  /*794b0*/  IMAD.WIDE.U32 R56, R78, R73, R56 ;  /* 0x000000494e387225 */ /* 0x000fc800078e0038 */
        /* <DEDUP_REMOVED lines=13> */
[----:B------:R-:W-:-:S02]  /*79590*/  IMAD.X R57, RZ, RZ, RZ, P6 ;  /* 0x000000ffff397224 */ /* 0x000fc400030e06ff */
[----:B------:R-:W-:Y:S02]  /*795a0*/  IMAD.X R59, RZ, RZ, RZ, P2 ;  /* 0x000000ffff3b7224 */ /* 0x000fe400010e06ff */
        /* <DEDUP_REMOVED lines=42> */
[----:B------:R-:W-:-:S03]  /*79850*/  IADD3 R65, P2, PT, R55, R68, RZ ;  /* 0x0000004437417210 */ /* 0x000fc60007f5e0ff */
        /* <DEDUP_REMOVED lines=45> */
[----:B------:R-:W-:Y:S01]  /*79b30*/  IMAD.MOV.U32 R81, RZ, RZ, R78 ;  /* 0x000000ffff517224 */ /* 0x000fe200078e004e */
        /* <DEDUP_REMOVED lines=30> */
.L_x_594:
        /* <DEDUP_REMOVED lines=22> */
.L_x_595:
        /* <DEDUP_REMOVED lines=42> */
.L_x_596:
        /* <DEDUP_REMOVED lines=42> */
.L_x_597:
        /* <DEDUP_REMOVED lines=42> */
.L_x_598:
        /* <DEDUP_REMOVED lines=20> */
[----:B------:R-:W-:Y:S02]  /*7a7a0*/  IMAD.MOV.U32 R65, RZ, RZ, RZ ;  /* 0x000000ffff417224 */ /* 0x000fe400078e00ff */
[----:B------:R-:W-:Y:S01]  /*7a7b0*/  IMAD.MOV.U32 R68, RZ, RZ, RZ ;  /* 0x000000ffff447224 */ /* 0x000fe200078e00ff */
[----:B------:R-:W-:Y:S01]  /*7a7c0*/  IADD3 R56, P0, PT, R57, R60, RZ ;  /* 0x0000003c39387210 */ /* 0x000fe20007f1e0ff */
[----:B------:R-:W-:Y:S01]  /*7a7d0*/  IMAD.MOV.U32 R123, RZ, RZ, RZ ;  /* 0x000000ffff7b7224 */ /* 0x000fe200078e00ff */
[----:B------:R-:W-:Y:S02]  /*7a7e0*/  IADD3 R60, PT, PT, R61, R101, RZ ;  /* 0x000000653d3c7210 */ /* 0x000fe40007ffe0ff */
[----:B------:R-:W-:Y:S01]  /*7a7f0*/  MOV R61, RZ ;  /* 0x000000ff003d7202 */ /* 0x000fe20000000f00 */
[----:B------:R-:W-:Y:S01]  /*7a800*/  IMAD.X R57, RZ, RZ, RZ, P0 ;  /* 0x000000ffff397224 */ /* 0x000fe200000e06ff */
[----:B------:R-:W-:Y:S01]  /*7a810*/  IADD3 R54, P1, PT, R55, R54, RZ ;  /* 0x0000003637367210 */ /* 0x000fe20007f3e0ff */
[----:B------:R-:W-:-:S04]  /*7a820*/  IMAD.WIDE.U32 R56, R8, R111, R56 ;  /* 0x0000006f08387225 */ /* 0x000fc800078e0038 */
[----:B------:R-:W-:-:S04]  /*7a830*/  IMAD.WIDE.U32 R60, R117, R108, R60 ;  /* 0x0000006c753c7225 */ /* 0x000fc800078e003c */
[----:B------:R-:W-:Y:S02]  /*7a840*/  IMAD.IADD R51, R107, 0x1, R57 ;  /* 0x000000016b337824 */ /* 0x000fe400078e0239 */
[----:B------:R-:W-:Y:S02]  /*7a850*/  HFMA2 R57, -RZ, RZ, 0, 0 ;  /* 0x00000000ff397431 */ /* 0x000fe400000001ff */
[----:B------:R-:W-:Y:S02]  /*7a860*/  IMAD.X R55, RZ, RZ, RZ, P1 ;  /* 0x000000ffff377224 */ /* 0x000fe400008e06ff */
[----:B------:R-:W-:Y:S01]  /*7a870*/  IMAD.MOV.U32 R58, RZ, RZ, R56 ;  /* 0x000000ffff3a7224 */ /* 0x000fe200078e0038 */
[----:B------:R-:W-:Y:S01]  /*7a880*/  IADD3 R60, P0, PT, R51, R60, RZ ;  /* 0x0000003c333c7210 */ /* 0x000fe20007f1e0ff */
[----:B------:R-:W-:Y:S02]  /*7a890*/  IMAD.IADD R64, R61, 0x1, R105 ;  /* 0x000000013d407824 */ /* 0x000fe400078e0269 */
[----:B------:R-:W-:Y:S01]  /*7a8a0*/  IMAD.WIDE.U32 R54, R115, R71, R54 ;  /* 0x0000004773367225 */ /* 0x000fe200078e0036 */
[----:B------:R-:W-:-:S03]  /*7a8b0*/  IADD3.X R61, PT, PT, RZ, RZ, RZ, P0, !PT ;  /* 0x000000ffff3d7210 */ /* 0x000fc600007fe4ff */
        /* <DEDUP_REMOVED lines=180> */
[----:B------:R-:W-:Y:S01]  /*7b400*/  IADD3.X R55, PT, PT, RZ, RZ, RZ, P4, !PT ;  /* 0x000000ffff377210 */ /* 0x000fe200027fe4ff */
        /* <DEDUP_REMOVED lines=16> */
[----:B------:R-:W-:Y:S02]  /*7b510*/  IMAD.IADD R67, R45, 0x1, R55 ;  /* 0x000000012d437824 */ /* 0x000fe400078e0237 */
[----:B------:R-:W-:-:S04]  /*7b520*/  IMAD.WIDE.U32 R58, R69, R108, R58 ;  /* 0x0000006c453a7225 */ /* 0x000fc800078e003a */
[----:B------:R-:W-:Y:S02]  /*7b530*/  IMAD.IADD R57, R107, 0x1, R57 ;  /* 0x000000016b397824 */ /* 0x000fe400078e0239 */
[----:B------:R-:W-:Y:S02]  /*7b540*/  IMAD.X R55, RZ, RZ, RZ, P4 ;  /* 0x000000ffff377224 */ /* 0x000fe400020e06ff */
[----:B------:R-:W-:Y:S02]  /*7b550*/  IMAD.IADD R99, R48, 0x1, R61 ;  /* 0x0000000130637824 */ /* 0x000fe400078e023d */
[----:B------:R-:W-:Y:S01]  /*7b560*/  IMAD.X R61, RZ, RZ, RZ, P3 ;  /* 0x000000ffff3d7224 */ /* 0x000fe200018e06ff */
[----:B------:R-:W-:Y:S01]  /*7b570*/  IADD3 R58, P3, PT, R57, R58, RZ ;  /* 0x0000003a393a7210 */ /* 0x000fe20007f7e0ff */
[----:B------:R-:W-:Y:S01]  /*7b580*/  IMAD.IADD R62, R68, 0x1, R119 ;  /* 0x00000001443e7824 */ /* 0x000fe200078e0277 */
[----:B------:R-:W-:Y:S01]  /*7b590*/  MOV R57, RZ ;  /* 0x000000ff00397202 */ /* 0x000fe20000000f00 */
        /* <DEDUP_REMOVED lines=68> */
[----:B------:R-:W-:-:S04]  /*7b9e0*/  IMAD.WIDE.U32 R56, R109, R76, R56 ;  /* 0x0000004c6d387225 */ /* 0x000fc800078e0038 */
[----:B------:R-:W-:Y:S01]  /*7b9f0*/  IMAD.X R55, RZ, RZ, RZ, P5 ;  /* 0x000000ffff377224 */ /* 0x000fe200028e06ff */
[----:B------:R-:W-:Y:S01]  /*7ba00*/  IADD3 R114, P5, PT, R63, R114, RZ ;  /* 0x000000723f727210 */ /* 0x000fe20007fbe0ff */
[----:B------:R-:W-:Y:S01]  /*7ba10*/  IMAD.IADD R57, R48, 0x1, R57 ;  /* 0x0000000130397824 */ /* 0x000fe200078e0239 */
[----:B------:R-:W-:Y:S01]  /*7ba20*/  IADD3 R56, P2, PT, R99, R56, RZ ;  /* 0x0000003863387210 */ /* 0x000fe20007f5e0ff */
[----:B------:R-:W-:-:S03]  /*7ba30*/  IMAD.WIDE.U32 R58, R8, R72, R58 ;  /* 0x00000048083a7225 */ /* 0x000fc600078e003a */
[----:B------:R-:W-:Y:S01]  /*7ba40*/  IADD3 R60, P4, PT, R57, R112, RZ ;  /* 0x00000070393c7210 */ /* 0x000fe20007f9e0ff */
[----:B------:R-:W-:Y:S01]  /*7ba50*/  IMAD.WIDE.U32 R54, R53, R110, R54 ;  /* 0x0000006e35367225 */ /* 0x000fe200078e0036 */
[----:B------:R-:W-:-:S03]  /*7ba60*/  IADD3 R65, PT, PT, R44, R59, RZ ;  /* 0x0000003b2c417210 */ /* 0x000fc60007ffe0ff */
[----:B------:R-:W-:Y:S02]  /*7ba70*/  IMAD.X R63, RZ, RZ, RZ, P0 ;  /* 0x000000ffff3f7224 */ /* 0x000fe400000e06ff */
        /* <DEDUP_REMOVED lines=116> */
[----:B------:R-:W-:-:S04]  /*7c1c0*/  IMAD.WIDE.U32 R60, R64, R77, R60 ;  /* 0x0000004d403c7225 */ /* 0x000fc800078e003c */
        /* <DEDUP_REMOVED lines=12> */
[----:B------:R-:W-:Y:S01]  /*7c290*/  IMAD.IADD R59, R42, 0x1, R89 ;  /* 0x000000012a3b7824 */ /* 0x000fe200078e0259 */
[----:B------:R-:W-:Y:S01]  /*7c2a0*/  IADD3 R89, PT, PT, R50, R63, RZ ;  /* 0x0000003f32597210 */ /* 0x000fe20007ffe0ff */
        /* <DEDUP_REMOVED lines=37> */
[----:B------:R-:W-:Y:S01]  /*7c500*/  IADD3 R67, P2, PT, R67, R8, RZ ;  /* 0x0000000843437210 */ /* 0x000fe20007f5e0ff */
[----:B------:R-:W-:Y:S01]  /*7c510*/  IMAD.WIDE.U32 R58, R7, R76, R58 ;  /* 0x0000004c073a7225 */ /* 0x000fe200078e003a */
[----:B------:R-:W-:Y:S02]  /*7c520*/  IADD3 R56, P5, PT, R61, R56, RZ ;  /* 0x000000383d387210 */ /* 0x000fe40007fbe0ff */
[----:B------:R-:W-:Y:S01]  /*7c530*/  IADD3.X R8, PT, PT, RZ, RZ, RZ, P4, !PT ;  /* 0x000000ffff087210 */ /* 0x000fe200027fe4ff */
[----:B------:R-:W-:-:S02]  /*7c540*/  IMAD.IADD R57, R46, 0x1, R57 ;  /* 0x000000012e397824 */ /* 0x000fc400078e0239 */
[----:B------:R-:W-:Y:S02]  /*7c550*/  IMAD.IADD R60, R48, 0x1, R59 ;  /* 0x00000001303c7824 */ /* 0x000fe400078e023b */
[----:B------:R-:W-:Y:S01]  /*7c560*/  IMAD.IADD R68, R68, 0x1, R101 ;  /* 0x0000000144447824 */ /* 0x000fe200078e0265 */
        /* <DEDUP_REMOVED lines=15> */
[----:B------:R-:W-:Y:S01]  /*7c660*/  IADD3 R62, P4, PT, R63, R60, RZ ;  /* 0x0000003c3f3e7210 */ /* 0x000fe20007f9e0ff */
[----:B------:R-:W-:Y:S01]  /*7c670*/  IMAD.X R59, RZ, RZ, RZ, P6 ;  /* 0x000000ffff3b7224 */ /* 0x000fe200030e06ff */
[----:B------:R-:W-:-:S03]  /*7c680*/  IADD3 R60, P2, PT, R68, R89, RZ ;  /* 0x00000059443c7210 */ /* 0x000fc60007f5e0ff */
        /* <DEDUP_REMOVED lines=84> */
.L_x_599:
        /* <DEDUP_REMOVED lines=22> */
.L_x_600:
        /* <DEDUP_REMOVED lines=9> */
[----:B------:R-:W-:Y:S01]  /*7cdc0*/  IMAD.IADD R56, R55, 0x1, R53 ;  /* 0x0000000137387824 */ /* 0x000fe200078e0235 */
[----:B------:R-:W-:Y:S01]  /*7cdd0*/  SHF.R.U32.HI R55, RZ, 0x1f, R52 ;  /* 0x0000001fff377819 */ /* 0x000fe20000011634 */
[----:B------:R-:W-:Y:S02]  /*7cde0*/  IMAD.MOV.U32 R52, RZ, RZ, RZ ;  /* 0x000000ffff347224 */ /* 0x000fe400078e00ff */
        /* <DEDUP_REMOVED lines=83> */
[----:B------:R-:W-:-:S04]  /*7d320*/  IMAD.WIDE.U32 R56, R95, R25, R56 ;  /* 0x000000195f387225 */ /* 0x000fc800078e0038 */
[----:B------:R-:W-:Y:S02]  /*7d330*/  IMAD.IADD R69, R96, 0x1, R69 ;  /* 0x0000000160457824 */ /* 0x000fe400078e0245 */
[----:B------:R-:W-:Y:S01]  /*7d340*/  IMAD.HI.U32 R95, R99, R70, R64 ;  /* 0x00000046635f7227 */ /* 0x000fe200078e0040 */
[----:B------:R-:W-:Y:S02]  /*7d350*/  IADD3 R64, P1, PT, R59, R68, RZ ;  /* 0x000000443b407210 */ /* 0x000fe40007f3e0ff */
[----:B------:R-:W-:Y:S01]  /*7d360*/  IADD3.X R59, PT, PT, RZ, RZ, RZ, P0, !PT ;  /* 0x000000ffff3b7210 */ /* 0x000fe200007fe4ff */
        /* <DEDUP_REMOVED lines=9> */
[----:B------:R-:W-:Y:S01]  /*7d400*/  IMAD.WIDE.U32 R68, R94, R27, R60 ;  /* 0x0000001b5e447225 */ /* 0x000fe200078e003c */
[----:B------:R-:W-:-:S03]  /*7d410*/  MOV R60, R58 ;  /* 0x0000003a003c7202 */ /* 0x000fc60000000f00 */
[----:B------:R-:W-:Y:S02]  /*7d420*/  IMAD.IADD R103, R45, 0x1, R63 ;  /* 0x000000012d677824 */ /* 0x000fe400078e023f */
[----:B------:R-:W-:Y:S01]  /*7d430*/  IMAD.X R63, RZ, RZ, RZ, P2 ;  /* 0x000000ffff3f7224 */ /* 0x000fe200010e06ff */
[----:B------:R-:W-:Y:S01]  /*7d440*/  IADD3 R64, P2, PT, R59, R64, RZ ;  /* 0x000000403b407210 */ /* 0x000fe20007f5e0ff */
[----:B------:R-:W-:Y:S02]  /*7d450*/  IMAD.MOV.U32 R61, RZ, RZ, RZ ;  /* 0x000000ffff3d7224 */ /* 0x000fe400078e00ff */
[----:B------:R-:W-:-:S04]  /*7d460*/  IMAD.WIDE.U32 R62, R98, R72, R62 ;  /* 0x00000048623e7225 */ /* 0x000fc800078e003e */
[----:B------:R-:W-:Y:S01]  /*7d470*/  IMAD.WIDE.U32 R60, R91, R32, R60 ;  /* 0x000000205b3c7225 */ /* 0x000fe200078e003c */
[----:B------:R-:W-:-:S03]  /*7d480*/  IADD3 R62, P0, PT, R95, R62, RZ ;  /* 0x0000003e5f3e7210 */ /* 0x000fc60007f1e0ff */
[----:B------:R-:W-:Y:S02]  /*7d490*/  HFMA2 R95, -RZ, RZ, 0, 0 ;  /* 0x00000000ff5f7431 */ /* 0x000fe400000001ff */
[----:B------:R-:W-:Y:S02]  /*7d4a0*/  IMAD.IADD R59, R67, 0x1, R65 ;  /* 0x00000001433b7824 */ /* 0x000fe400078e0241 */
[----:B------:R-:W-:Y:S01]  /*7d4b0*/  IMAD.X R65, RZ, RZ, RZ, P2 ;  /* 0x000000ffff417224 */ /* 0x000fe200010e06ff */
[----:B------:R-:W-:Y:S01]  /*7d4c0*/  IADD3 R60, P2, PT, R103, R60, RZ ;  /* 0x0000003c673c7210 */ /* 0x000fe20007f5e0ff */
[----:B------:R-:W-:Y:S01]  /*7d4d0*/  IMAD.IADD R101, R44, 0x1, R63 ;  /* 0x000000012c657824 */ /* 0x000fe200078e023f */
[----:B------:R-:W-:Y:S01]  /*7d4e0*/  IADD3 R58, P1, PT, R59, R68, RZ ;  /* 0x000000443b3a7210 */ /* 0x000fe20007f3e0ff */
        /* <DEDUP_REMOVED lines=244> */
[----:B------:R-:W-:Y:S01]  /*7e430*/  IMAD.IADD R67, R67, 0x1, R55 ;  /* 0x0000000143437824 */ /* 0x000fe200078e0237 */
[----:B------:R-:W-:Y:S01]  /*7e440*/  IADD3 R55, P2, PT, R59, R54, RZ ;  /* 0x000000363b377210 */ /* 0x000fe20007f5e0ff */
[----:B------:R-:W-:Y:S01]  /*7e450*/  IMAD.HI.U32 R69, R29, R70, R30 ;  /* 0x000000461d457227 */ /* 0x000fe200078e001e */
[----:B------:R-:W-:Y:S02]  /*7e460*/  IADD3.X R59, PT, PT, RZ, RZ, RZ, P3, !PT ;  /* 0x000000ffff3b7210 */ /* 0x000fe40001ffe4ff */
[----:B------:R-:W-:Y:S01]  /*7e470*/  IADD3 R30, P3, PT, R53, R56, RZ ;  /* 0x00000038351e7210 */ /* 0x000fe20007f7e0ff */
[----:B------:R-:W-:Y:S01]  /*7e480*/  IMAD.WIDE.U32 R60, R87, R27, R60 ;  /* 0x0000001b573c7225 */ /* 0x000fe200078e003c */
[----:B------:R-:W-:-:S03]  /*7e490*/  IADD3.X R53, PT, PT, RZ, RZ, RZ, P0, !PT ;  /* 0x000000ffff357210 */ /* 0x000fc600007fe4ff */
        /* <DEDUP_REMOVED lines=36> */
[----:B------:R-:W-:Y:S01]  /*7e6e0*/  IMAD.IADD R91, R95, 0x1, R91 ;  /* 0x000000015f5b7824 */ /* 0x000fe200078e025b */
[----:B------:R-:W-:Y:S01]  /*7e6f0*/  IADD3 R56, P4, PT, R57, R52, RZ ;  /* 0x0000003439387210 */ /* 0x000fe20007f9e0ff */
[----:B------:R-:W-:-:S02]  /*7e700*/  IMAD.IADD R54, R88, 0x1, R55 ;  /* 0x0000000158367824 */ /* 0x000fc400078e0237 */
[----:B------:R-:W-:Y:S02]  /*7e710*/  IMAD.X R31, RZ, RZ, RZ, P3 ;  /* 0x000000ffff1f7224 */ /* 0x000fe400018e06ff */
[----:B------:R-:W-:Y:S01]  /*7e720*/  IMAD.IADD R55, R44, 0x1, R53 ;  /* 0x000000012c377824 */ /* 0x000fe200078e0235 */
[----:B------:R-:W-:Y:S01]  /*7e730*/  IADD3 R54, P3, PT, R54, R91, RZ ;  /* 0x0000005b36367210 */ /* 0x000fe20007f7e0ff */
[----:B------:R-:W-:-:S04]  /*7e740*/  IMAD.WIDE.U32 R52, R94, R74, R30 ;  /* 0x0000004a5e347225 */ /* 0x000fc800078e001e */
[----:B------:R-:W-:Y:S02]  /*7e750*/  IMAD.X R62, RZ, RZ, RZ, P2 ;  /* 0x000000ffff3e7224 */ /* 0x000fe400010e06ff */
        /* <DEDUP_REMOVED lines=10> */
[----:B------:R-:W-:-:S03]  /*7e800*/  IADD3 R31, PT, PT, R89, R61, RZ ;  /* 0x0000003d591f7210 */ /* 0x000fc60007ffe0ff */
[----:B------:R-:W-:Y:S01]  /*7e810*/  IMAD.X R59, RZ, RZ, RZ, P2 ;  /* 0x000000ffff3b7224 */ /* 0x000fe200010e06ff */
[----:B------:R-:W-:Y:S01]  /*7e820*/  IADD3 R28, PT, PT, R95, R55, RZ ;  /* 0x000000375f1c7210 */ /* 0x000fe20007ffe0ff */
        /* <DEDUP_REMOVED lines=24> */
[----:B------:R-:W-:-:S03]  /*7e9b0*/  IMAD.WIDE.U32 R58, R29, R72, R54 ;  /* 0x000000481d3a7225 */ /* 0x000fc600078e0036 */
[----:B------:R-:W-:Y:S01]  /*7e9c0*/  IADD3 R52, P3, PT, R53, R60, RZ ;  /* 0x0000003c35347210 */ /* 0x000fe20007f7e0ff */
[----:B------:R-:W-:Y:S02]  /*7e9d0*/  IMAD.IADD R27, R42, 0x1, R27 ;  /* 0x000000012a1b7824 */ /* 0x000fe400078e021b */
[----:B------:R-:W-:-:S04]  /*7e9e0*/  IMAD.WIDE.U32 R54, R93, R74, R56 ;  /* 0x0000004a5d367225 */ /* 0x000fc800078e0038 */
        /* <DEDUP_REMOVED lines=40> */
[----:B------:R-:W-:Y:S01]  /*7ec70*/  IMAD.IADD R32, R44, 0x1, R31 ;  /* 0x000000012c207824 */ /* 0x000fe200078e021f */
[----:B------:R-:W-:Y:S01]  /*7ec80*/  IADD3.X R44, PT, PT, RZ, -0x1, R102, P6, P5 ;  /* 0xffffffffff2c7810 */ /* 0x000fe200037ea466 */
[----:B------:R-:W-:-:S03]  /*7ec90*/  IMAD.WIDE.U32 R42, R93, R76, R42 ;  /* 0x0000004c5d2a7225 */ /* 0x000fc600078e002a */
[----:B------:R-:W-:Y:S01]  /*7eca0*/  IADD3 R56, P5, PT, R32, R52, RZ ;  /* 0x0000003420387210 */ /* 0x000fe20007fbe0ff */
[----:B------:R-:W-:Y:S01]  /*7ecb0*/  IMAD.IADD R55, R46, 0x1, R53 ;  /* 0x000000012e377824 */ /* 0x000fe200078e0235 */
[----:B------:R-:W-:Y:S01]  /*7ecc0*/  IADD3 R53, PT, PT, R48, R43, RZ ;  /* 0x0000002b30357210 */ /* 0x000fe20007ffe0ff */
[----:B------:R-:W-:Y:S01]  /*7ecd0*/  IMAD.X R59, RZ, RZ, RZ, P4 ;  /* 0x000000ffff3b7224 */ /* 0x000fe200020e06ff */
[----:B------:R-:W-:Y:S02]  /*7ece0*/  SHF.R.U32.HI R43, RZ, 0x1f, R44 ;  /* 0x0000001fff2b7819 */ /* 0x000fe4000001162c */
[----:B------:R-:W-:Y:S02]  /*7ecf0*/  IADD3 R54, P6, PT, R55, R42, RZ ;  /* 0x0000002a37367210 */ /* 0x000fe40007fde0ff */
[----:B------:R-:W-:Y:S02]  /*7ed00*/  IADD3.X R57, PT, PT, RZ, RZ, RZ, P5, !PT ;  /* 0x000000ffff397210 */ /* 0x000fe40002ffe4ff */
[----:B------:R-:W-:Y:S01]  /*7ed10*/  IADD3 R52, P4, PT, R53, R58, RZ ;  /* 0x0000003a35347210 */ /* 0x000fe20007f9e0ff */
[----:B------:R-:W-:Y:S01]  /*7ed20*/  IMAD.X R58, RZ, RZ, RZ, P1 ;  /* 0x000000ffff3a7224 */ /* 0x000fe200008e06ff */
[----:B------:R-:W-:Y:S01]  /*7ed30*/  IADD3 R59, P5, PT, R59, R60, RZ ;  /* 0x0000003c3b3b7210 */ /* 0x000fe20007fbe0ff */
[----:B------:R-:W-:Y:S01]  /*7ed40*/  IMAD.X R55, RZ, RZ, RZ, P6 ;  /* 0x000000ffff377224 */ /* 0x000fe200030e06ff */
[----:B------:R-:W-:Y:S01]  /*7ed50*/  IADD3 R88, P1, P6, R50, -R43, -R4 ;  /* 0x8000002b32587210 */ /* 0x000fe20007e3e804 */
[----:B------:R-:W-:-:S03]  /*7ed60*/  IMAD.WIDE.U32 R42, R41, R73, R56 ;  /* 0x00000049292a7225 */ /* 0x000fc600078e0038 */
[----:B------:R-:W-:Y:S01]  /*7ed70*/  IADD3.X R89, PT, PT, RZ, -0x1, R102, P1, P6 ;  /* 0xffffffffff597810 */ /* 0x000fe20000fec466 */
[----:B------:R-:W-:Y:S01]  /*7ed80*/  IMAD.X R53, RZ, RZ, RZ, P4 ;  /* 0x000000ffff357224 */ /* 0x000fe200020e06ff */
[----:B------:R-:W-:Y:S01]  /*7ed90*/  IADD3 R44, P4, PT, R61, R28, RZ ;  /* 0x0000001c3d2c7210 */ /* 0x000fe20007f9e0ff */
[----:B------:R-:W-:Y:S01]  /*7eda0*/  IMAD.WIDE.U32 R54, R29, R75, R54 ;  /* 0x0000004b1d367225 */ /* 0x000fe200078e0036 */
[----:B------:R-:W-:Y:S02]  /*7edb0*/  IADD3 R50, PT, PT, R45, R43, RZ ;  /* 0x0000002b2d327210 */ /* 0x000fe40007ffe0ff */
        /* <DEDUP_REMOVED lines=9> */
[----:B------:R-:W-:Y:S01]  /*7ee50*/  IMAD.WIDE.U32 R86, R86, R25, R44 ;  /* 0x0000001956567225 */ /* 0x000fe200078e002c */
[----:B------:R-:W-:Y:S02]  /*7ee60*/  IADD3 R89, P2, P6, R8, -R89, -R5 ;  /* 0x8000005908597210 */ /* 0x000fe40007e5e805 */
[----:B------:R-:W-:Y:S01]  /*7ee70*/  IADD3 R8, PT, PT, R49, R53, RZ ;  /* 0x0000003531087210 */ /* 0x000fe20007ffe0ff */
[----:B------:R-:W-:Y:S01]  /*7ee80*/  IMAD.X R55, RZ, RZ, RZ, P4 ;  /* 0x000000ffff377224 */ /* 0x000fe200020e06ff */
[----:B------:R-:W-:Y:S01]  /*7ee90*/  IADD3 R59, P4, PT, R59, R4, RZ ;  /* 0x000000043b3b7210 */ /* 0x000fe20007f9e0ff */
[----:B------:R-:W-:Y:S01]  /*7eea0*/  IMAD.WIDE.U32 R4, R41, R74, R56 ;  /* 0x0000004a29047225 */ /* 0x000fe200078e0038 */
[----:B------:R-:W-:Y:S02]  /*7eeb0*/  IADD3.X R96, PT, PT, RZ, -0x1, R102, P2, P6 ;  /* 0xffffffffff607810 */ /* 0x000fe400017ec466 */
[----:B------:R-:W-:Y:S01]  /*7eec0*/  IADD3 R8, P2, PT, R8, R59, RZ ;  /* 0x0000003b08087210 */ /* 0x000fe20007f5e0ff */
[----:B------:R-:W-:Y:S01]  /*7eed0*/  IMAD.WIDE.U32 R52, R29, R76, R54 ;  /* 0x0000004c1d347225 */ /* 0x000fe200078e0036 */
[----:B------:R-:W-:-:S02]  /*7eee0*/  IADD3.X R25, PT, PT, RZ, RZ, RZ, P3, !PT ;  /* 0x000000ffff197210 */ /* 0x000fc40001ffe4ff */
[----:B------:R-:W-:Y:S01]  /*7eef0*/  SHF.R.U32.HI R96, RZ, 0x1f, R96 ;  /* 0x0000001fff607819 */ /* 0x000fe20000011660 */
[----:B------:R-:W-:Y:S02]  /*7ef00*/  IMAD.IADD R59, R46, 0x1, R5 ;  /* 0x000000012e3b7824 */ /* 0x000fe400078e0205 */
[----:B------:R-:W-:Y:S02]  /*7ef10*/  IMAD.IADD R53, R48, 0x1, R53 ;  /* 0x0000000130357824 */ /* 0x000fe400078e0235 */
[----:B------:R-:W-:Y:S01]  /*7ef20*/  IMAD.X R55, RZ, RZ, RZ, P0 ;  /* 0x000000ffff377224 */ /* 0x000fe200000e06ff */
        /* <DEDUP_REMOVED lines=9> */
[----:B------:R-:W-:Y:S01]  /*7efc0*/  IADD3 R96, P1, P6, R51, -R96, -R6 ;  /* 0x8000006033607210 */ /* 0x000fe20007e3e806 */
[----:B------:R-:W-:Y:S01]  /*7efd0*/  IMAD.WIDE.U32 R44, R41, R75, R44 ;  /* 0x0000004b292c7225 */ /* 0x000fe200078e002c */
[----:B------:R-:W-:-:S02]  /*7efe0*/  IADD3 R8, P3, PT, R8, R55, RZ ;  /* 0x0000003708087210 */ /* 0x000fc40007f7e0ff */
[----:B------:R-:W-:Y:S01]  /*7eff0*/  IADD3.X R6, PT, PT, RZ, RZ, RZ, P4, !PT ;  /* 0x000000ffff067210 */ /* 0x000fe200027fe4ff */
[----:B------:R-:W-:Y:S01]  /*7f000*/  IMAD.WIDE.U32 R28, R29, R77, R52 ;  /* 0x0000004d1d1c7225 */ /* 0x000fe200078e0034 */
[----:B------:R-:W-:Y:S02]  /*7f010*/  IADD3 R25, P4, PT, R25, R8, RZ ;  /* 0x0000000819197210 */ /* 0x000fe40007f9e0ff */
[----:B------:R-:W-:Y:S01]  /*7f020*/  IADD3.X R52, PT, PT, RZ, -0x1, R102, P1, P6 ;  /* 0xffffffffff347810 */ /* 0x000fe20000fec466 */
[----:B------:R-:W-:Y:S01]  /*7f030*/  IMAD.IADD R57, R47, 0x1, R45 ;  /* 0x000000012f397824 */ /* 0x000fe200078e022d */
[----:B------:R-:W-:Y:S01]  /*7f040*/  IADD3 R6, P1, PT, R6, R25, RZ ;  /* 0x0000001906067210 */ /* 0x000fe20007f3e0ff */
[----:B------:R-:W-:Y:S01]  /*7f050*/  IMAD.X R25, RZ, RZ, RZ, P2 ;  /* 0x000000ffff197224 */ /* 0x000fe200010e06ff */
[----:B------:R-:W-:Y:S01]  /*7f060*/  SHF.R.U32.HI R52, RZ, 0x1f, R52 ;  /* 0x0000001fff347819 */ /* 0x000fe20000011634 */
[----:B------:R-:W-:Y:S01]  /*7f070*/  IMAD.X R8, RZ, RZ, RZ, P5 ;  /* 0x000000ffff087224 */ /* 0x000fe200028e06ff */
[----:B------:R-:W-:-:S02]  /*7f080*/  IADD3 R46, P6, PT, R57, R28, RZ ;  /* 0x0000001c392e7210 */ /* 0x000fc40007fde0ff */
[----:B------:R-:W-:Y:S01]  /*7f090*/  IADD3 R25, P2, PT, R25, R6, RZ ;  /* 0x0000000619197210 */ /* 0x000fe20007f5e0ff */
[----:B------:R-:W-:Y:S01]  /*7f0a0*/  IMAD.IADD R6, R49, 0x1, R29 ;  /* 0x0000000131067824 */ /* 0x000fe200078e021d */
[----:B------:R-:W-:Y:S02]  /*7f0b0*/  IADD3.X R47, PT, PT, RZ, RZ, RZ, P6, !PT ;  /* 0x000000ffff2f7210 */ /* 0x000fe400037fe4ff */
[----:B------:R-:W-:Y:S02]  /*7f0c0*/  IADD3.X R51, PT, PT, RZ, RZ, RZ, P0, !PT ;  /* 0x000000ffff337210 */ /* 0x000fe400007fe4ff */
[----:B------:R-:W-:Y:S01]  /*7f0d0*/  IADD3 R97, P0, P6, R7, -R52, -R97 ;  /* 0x8000003407617210 */ /* 0x000fe20007e1e861 */
[----:B------:R-:W-:Y:S01]  /*7f0e0*/  IMAD.WIDE.U32 R28, R41, R76, R46 ;  /* 0x0000004c291c7225 */ /* 0x000fe200078e002e */
[----:B------:R-:W-:Y:S02]  /*7f0f0*/  IADD3 R6, P5, PT, R6, R25, RZ ;  /* 0x0000001906067210 */ /* 0x000fe40007fbe0ff */
[----:B------:R-:W-:Y:S01]  /*7f100*/  IADD3 R8, PT, PT, R8, R86, R51 ;  /* 0x0000005608087210 */ /* 0x000fe20007ffe033 */
[----:B------:R-:W-:Y:S01]  /*7f110*/  IMAD.IADD R47, R48, 0x1, R29 ;  /* 0x00000001302f7824 */ /* 0x000fe200078e021d */
[----:B------:R-:W-:Y:S01]  /*7f120*/  IADD3.X R48, PT, PT, RZ, -0x1, R102, P0, P6 ;  /* 0xffffffffff307810 */ /* 0x000fe200007ec466 */
[----:B------:R-:W-:Y:S01]  /*7f130*/  IMAD.X R25, RZ, RZ, RZ, P4 ;  /* 0x000000ffff197224 */ /* 0x000fe200020e06ff */
[----:B------:R-:W-:-:S02]  /*7f140*/  ISETP.GT.U32.AND P0, PT, R97, -0x1, PT ;  /* 0xffffffff6100780c */ /* 0x000fc40003f04070 */
[----:B------:R-:W-:Y:S02]  /*7f150*/  IADD3 R6, P6, PT, R47, R6, RZ ;  /* 0x000000062f067210 */ /* 0x000fe40007fde0ff */
[----:B------:R-:W-:Y:S02]  /*7f160*/  ISETP.GT.AND.EX P0, PT, R48, -0x1, PT, P0 ;  /* 0xffffffff3000780c */ /* 0x000fe40003f04300 */
        /* <DEDUP_REMOVED lines=26> */
.L_x_601:
        /* <DEDUP_REMOVED lines=42> */
.L_x_602:
        /* <DEDUP_REMOVED lines=22> */
.L_x_603:
[C---:B------:R-:W-:Y:S01]  /*7f710*/  SHF.L.U64.HI R4, R52.reuse, 0x1, R53 ;  /* 0x0000000134047819 */ /* 0x040fe20000010235 */
[----:B------:R-:W-:Y:S01]  /*7f720*/  IMAD.SHL.U32 R5, R52, 0x2, RZ ;  /* 0x0000000234057824 */ /* 0x000fe200078e00ff */
[----:B------:R-:W-:Y:S02]  /*7f730*/  SHF.L.U64.HI R2, R41, 0x1, R2 ;  /* 0x0000000129027819 */ /* 0x000fe40000010202 */
        /* <DEDUP_REMOVED lines=10> */
[C---:B------:R-:W-:Y:S01]  /*7f7e0*/  SHF.L.U64.HI R25, R51.reuse, 0x1, R32 ;  /* 0x0000000133197819 */ /* 0x040fe20000010220 */
[----:B------:R-:W-:Y:S01]  /*7f7f0*/  IMAD.SHL.U32 R8, R51, 0x2, RZ ;  /* 0x0000000233087824 */ /* 0x000fe200078e00ff */
[C---:B------:R-:W-:Y:S01]  /*7f800*/  ISETP.LE.U32.AND P0, PT, R2.reuse, R77, PT ;  /* 0x0000004d0200720c */ /* 0x040fe20003f03070 */
[----:B------:R-:W-:Y:S01]  /*7f810*/  IMAD.SHL.U32 R0, R41, 0x2, RZ ;  /* 0x0000000229007824 */ /* 0x000fe200078e00ff */
        /* <DEDUP_REMOVED lines=47> */
.L_x_604:
        /* <DEDUP_REMOVED lines=24> */
.L_x_571:
[----:B------:R-:W-:Y:S01]  /*7fc90*/  IMAD.SHL.U32 R85, R103, 0x2, RZ ;  /* 0x0000000267557824 */ /* 0x000fe200078e00ff */
[----:B------:R-:W-:Y:S02]  /*7fca0*/  SHF.R.U32.HI R78, RZ, 0x1f, R100 ;  /* 0x0000001fff4e7819 */ /* 0x000fe40000011664 */
[----:B------:R-:W-:Y:S02]  /*7fcb0*/  SHF.L.U64.HI R82, R106, 0x1, R82 ;  /* 0x000000016a527819 */ /* 0x000fe40000010252 */
[----:B------:R-:W-:Y:S02]  /*7fcc0*/  LOP3.LUT R126, R78, 0xfffffffe, R85, 0xf8, !PT ;  /* 0xfffffffe4e7e7812 */ /* 0x000fe400078ef855 */
[----:B------:R-:W-:Y:S02]  /*7fcd0*/  SHF.L.U32 R79, R109, 0x1, RZ ;  /* 0x000000016d4f7819 */ /* 0x000fe400000006ff */
[----:B------:R-:W-:Y:S02]  /*7fce0*/  LOP3.LUT R82, R82, 0x1, RZ, 0xc0, !PT ;  /* 0x0000000152527812 */ /* 0x000fe400078ec0ff */
[----:B------:R-:W-:-:S02]  /*7fcf0*/  SHF.L.U64.HI R78, R118, 0x1, R132 ;  /* 0x00000001764e7819 */ /* 0x000fc40000010284 */
[----:B------:R-:W-:Y:S01]  /*7fd00*/  LOP3.LUT R86, R82, 0xfffffffe, R79, 0xf8, !PT ;  /* 0xfffffffe52567812 */ /* 0x000fe200078ef84f */
[----:B------:R-:W-:Y:S01]  /*7fd10*/  IMAD.MOV.U32 R79, RZ, RZ, RZ ;  /* 0x000000ffff4f7224 */ /* 0x000fe200078e00ff */
[----:B------:R-:W-:Y:S01]  /*7fd20*/  LOP3.LUT R78, R78, 0x1, RZ, 0xc0, !PT ;  /* 0x000000014e4e7812 */ /* 0x000fe200078ec0ff */
[----:B------:R-:W-:Y:S01]  /*7fd30*/  IMAD.SHL.U32 R82, R112, 0x2, RZ ;  /* 0x0000000270527824 */ /* 0x000fe200078e00ff */
[----:B------:R-:W-:Y:S01]  /*7fd40*/  SHF.L.U64.HI R84, R103, 0x1, R83 ;  /* 0x0000000167547819 */ /* 0x000fe20000010253 */
[----:B------:R-:W-:Y:S01]  /*7fd50*/  IMAD.SHL.U32 R83, R106, 0x2, RZ ;  /* 0x000000026a537824 */ /* 0x000fe200078e00ff */
[----:B------:R-:W-:Y:S01]  /*7fd60*/  SHF.L.U64.HI R87, R109, 0x1, R133 ;  /* 0x000000016d577819 */ /* 0x000fe20000010285 */
[----:B------:R-:W-:Y:S01]  /*7fd70*/  IMAD.WIDE.U32 R78, R121, 0x2, R78 ;  /* 0x00000002794e7825 */ /* 0x000fe200078e004e */
[----:B------:R-:W-:Y:S02]  /*7fd80*/  LOP3.LUT R84, R84, 0x1, RZ, 0xc0, !PT ;  /* 0x0000000154547812 */ /* 0x000fe400078ec0ff */
[----:B------:R-:W-:Y:S01]  /*7fd90*/  LOP3.LUT R87, R87, 0x1, RZ, 0xc0, !PT ;  /* 0x0000000157577812 */ /* 0x000fe200078ec0ff */
[----:B------:R-:W-:Y:S01]  /*7fda0*/  IMAD.MOV.U32 R123, RZ, RZ, R78 ;  /* 0x000000ffff7b7224 */ /* 0x000fe200078e004e */
[----:B------:R-:W-:-:S02]  /*7fdb0*/  ISETP.LE.U32.AND P0, PT, R78, R77, PT ;  /* 0x0000004d4e00720c */ /* 0x000fc40003f03070 */
[----:B------:R-:W-:Y:S02]  /*7fdc0*/  ISETP.GT.U32.AND P1, PT, R78, -0x1, PT ;  /* 0xffffffff4e00780c */ /* 0x000fe40003f24070 */
[----:B------:R-:W-:Y:S02]  /*7fdd0*/  LOP3.LUT R136, R84, 0xfffffffe, R83, 0xf8, !PT ;  /* 0xfffffffe54887812 */ /* 0x000fe400078ef853 */
[----:B------:R-:W-:Y:S02]  /*7fde0*/  ISETP.GT.U32.OR.EX P0, PT, R79, RZ, !P0, P1 ;  /* 0x000000ff4f00720c */ /* 0x000fe40004704510 */
[----:B------:R-:W-:Y:S01]  /*7fdf0*/  SHF.L.U64.HI R85, R112, 0x1, R134 ;  /* 0x0000000170557819 */ /* 0x000fe20000010286 */
[----:B------:R-:W-:Y:S01]  /*7fe00*/  IMAD.MOV.U32 R134, RZ, RZ, R86 ;  /* 0x000000ffff867224 */ /* 0x000fe200078e0056 */
[----:B------:R-:W-:Y:S02]  /*7fe10*/  SHF.L.U64.HI R83, R115, 0x1, R131 ;  /* 0x0000000173537819 */ /* 0x000fe40000010283 */
[----:B------:R-:W-:Y:S01]  /*7fe20*/  LOP3.LUT R127, R87, 0xfffffffe, R82, 0xf8, !PT ;  /* 0xfffffffe577f7812 */ /* 0x000fe200078ef852 */
[----:B------:R-:W-:Y:S01]  /*7fe30*/  IMAD.SHL.U32 R82, R118, 0x2, RZ ;  /* 0x0000000276527824 */ /* 0x000fe200078e00ff */
[----:B------:R-:W-:-:S02]  /*7fe40*/  SHF.L.U32 R84, R115, 0x1, RZ ;  /* 0x0000000173547819 */ /* 0x000fc400000006ff */
[----:B------:R-:W-:Y:S02]  /*7fe50*/  LOP3.LUT R85, R85, 0x1, RZ, 0xc0, !PT ;  /* 0x0000000155557812 */ /* 0x000fe400078ec0ff */
        /* <DEDUP_REMOVED lines=30> */
.L_x_605:
        /* <DEDUP_REMOVED lines=22> */
.L_x_606:
        /* <DEDUP_REMOVED lines=133> */
[----:B------:R-:W-:Y:S01]  /*809f0*/  IADD3.X R87, PT, PT, RZ, RZ, RZ, P2, !PT ;  /* 0x000000ffff577210 */ /* 0x000fe200017fe4ff */
[----:B------:R-:W-:Y:S02]  /*80a00*/  IMAD.IADD R90, R129, 0x1, R85 ;  /* 0x00000001815a7824 */ /* 0x000fe400078e0255 */
        /* <DEDUP_REMOVED lines=99> */
[----:B------:R-:W-:Y:S01]  /*81040*/  IMAD.WIDE.U32 R82, R132, R72, R82 ;  /* 0x0000004884527225 */ /* 0x000fe200078e0052 */
[----:B------:R-:W-:Y:S02]  /*81050*/  IADD3 R78, P3, PT, R95, R78, RZ ;  /* 0x0000004e5f4e7210 */ /* 0x000fe40007f7e0ff */
[----:B------:R-:W-:Y:S01]  /*81060*/  IADD3.X R93, PT, PT, RZ, RZ, RZ, P1, !PT ;  /* 0x000000ffff5d7210 */ /* 0x000fe20000ffe4ff */
[----:B------:R-:W-:Y:S01]  /*81070*/  IMAD.X R87, RZ, RZ, RZ, P0 ;  /* 0x000000ffff577224 */ /* 0x000fe200000e06ff */
[----:B------:R-:W-:Y:S01]  /*81080*/  IADD3 R137, PT, PT, R44, R83, RZ ;  /* 0x000000532c897210 */ /* 0x000fe20007ffe0ff */
[----:B------:R-:W-:Y:S01]  /*81090*/  IMAD.WIDE.U32 R84, R126, R131, R84 ;  /* 0x000000837e547225 */ /* 0x000fe200078e0054 */
[----:B------:R-:W-:-:S03]  /*810a0*/  IADD3 R82, P0, PT, R141, R82, RZ ;  /* 0x000000528d527210 */ /* 0x000fc60007f1e0ff */
[----:B------:R-:W-:Y:S01]  /*810b0*/  IMAD.X R91, RZ, RZ, RZ, P2 ;  /* 0x000000ffff5b7224 */ /* 0x000fe200010e06ff */
[----:B------:R-:W-:Y:S01]  /*810c0*/  IADD3 R83, PT, PT, R129, R85, RZ ;  /* 0x0000005581537210 */ /* 0x000fe20007ffe0ff */
[----:B------:R-:W-:-:S04]  /*810d0*/  IMAD.WIDE.U32 R86, R134, R133, R86 ;  /* 0x0000008586567225 */ /* 0x000fc800078e0056 */
[----:B------:R-:W-:Y:S02]  /*810e0*/  IMAD.IADD R95, R48, 0x1, R79 ;  /* 0x00000001305f7824 */ /* 0x000fe400078e024f */
        /* <DEDUP_REMOVED lines=13> */
[----:B------:R-:W-:Y:S02]  /*811c0*/  IMAD.IADD R91, R124, 0x1, R91 ;  /* 0x000000017c5b7824 */ /* 0x000fe400078e025b */
        /* <DEDUP_REMOVED lines=27> */
[----:B------:R-:W-:Y:S01]  /*81380*/  IMAD.IADD R138, R46, 0x1, R79 ;  /* 0x000000012e8a7824 */ /* 0x000fe200078e024f */
[----:B------:R-:W-:Y:S01]  /*81390*/  IADD3.X R79, PT, PT, RZ, RZ, RZ, P4, !PT ;  /* 0x000000ffff4f7210 */ /* 0x000fe200027fe4ff */
[----:B------:R-:W-:Y:S01]  /*813a0*/  IMAD.X R83, RZ, RZ, RZ, P0 ;  /* 0x000000ffff537224 */ /* 0x000fe200000e06ff */
        /* <DEDUP_REMOVED lines=14> */
[----:B------:R-:W-:Y:S01]  /*81490*/  IMAD.IADD R83, R129, 0x1, R83 ;  /* 0x0000000181537824 */ /* 0x000fe200078e0253 */
[----:B------:R-:W-:Y:S01]  /*814a0*/  IADD3 R138, P6, PT, R138, R94, RZ ;  /* 0x0000005e8a8a7210 */ /* 0x000fe20007fde0ff */
[----:B------:R-:W-:Y:S01]  /*814b0*/  IMAD.WIDE.U32 R92, R133, R133, R92 ;  /* 0x00000085855c7225 */ /* 0x000fe200078e005c */
[----:B------:R-:W-:Y:S02]  /*814c0*/  IADD3 R86, P4, PT, R86, R91, RZ ;  /* 0x0000005b56567210 */ /* 0x000fe40007f9e0ff */
[----:B------:R-:W-:Y:S01]  /*814d0*/  IADD3.X R91, PT, PT, RZ, RZ, RZ, P0, !PT ;  /* 0x000000ffff5b7210 */ /* 0x000fe200007fe4ff */
[----:B------:R-:W-:Y:S01]  /*814e0*/  IMAD.WIDE.U32 R84, R127, R123, R84 ;  /* 0x0000007b7f547225 */ /* 0x000fe200078e0054 */
[----:B------:R-:W-:Y:S02]  /*814f0*/  IADD3 R92, P1, PT, R83, R92, RZ ;  /* 0x0000005c535c7210 */ /* 0x000fe40007f3e0ff */
[----:B------:R-:W-:Y:S01]  /*81500*/  IADD3.X R83, PT, PT, RZ, RZ, RZ, P3, !PT ;  /* 0x000000ffff537210 */ /* 0x000fe20001ffe4ff */
[----:B------:R-:W-:-:S02]  /*81510*/  IMAD.IADD R87, R124, 0x1, R93 ;  /* 0x000000017c577824 */ /* 0x000fc400078e025d */
[----:B------:R-:W-:Y:S02]  /*81520*/  IMAD.IADD R90, R45, 0x1, R79 ;  /* 0x000000012d5a7824 */ /* 0x000fe400078e024f */
[----:B------:R-:W-:Y:S01]  /*81530*/  IMAD.X R79, RZ, RZ, RZ, P2 ;  /* 0x000000ffff4f7224 */ /* 0x000fe200010e06ff */
[----:B------:R-:W-:Y:S01]  /*81540*/  IADD3 R84, P5, PT, R87, R84, RZ ;  /* 0x0000005457547210 */ /* 0x000fe20007fbe0ff */
[----:B------:R-:W-:Y:S01]  /*81550*/  IMAD.IADD R94, R128, 0x1, R85 ;  /* 0x00000001805e7824 */ /* 0x000fe200078e0255 */
[----:B------:R-:W-:Y:S01]  /*81560*/  IADD3.X R87, PT, PT, RZ, RZ, RZ, P4, !PT ;  /* 0x000000ffff577210 */ /* 0x000fe200027fe4ff */
[----:B------:R-:W-:Y:S02]  /*81570*/  IMAD.IADD R85, R42, 0x1, R139 ;  /* 0x000000012a557824 */ /* 0x000fe400078e028b */
        /* <DEDUP_REMOVED lines=9> */
[----:B------:R-:W-:Y:S01]  /*81610*/  IMAD.WIDE.U32 R86, R135, R77, R86 ;  /* 0x0000004d87567225 */ /* 0x000fe200078e0056 */
[----:B------:R-:W-:-:S03]  /*81620*/  IADD3 R90, P0, PT, R90, R138, RZ ;  /* 0x0000008a5a5a7210 */ /* 0x000fc60007f1e0ff */
[----:B------:R-:W-:Y:S01]  /*81630*/  IMAD.IADD R91, R128, 0x1, R83 ;  /* 0x00000001805b7824 */ /* 0x000fe200078e0253 */
[----:B------:R-:W-:Y:S01]  /*81640*/  IADD3 R124, PT, PT, R49, R87, RZ ;  /* 0x00000057317c7210 */ /* 0x000fe20007ffe0ff */
        /* <DEDUP_REMOVED lines=16> */
[----:B------:R-:W-:-:S03]  /*81750*/  IADD3.X R85, PT, PT, RZ, RZ, RZ, P5, !PT ;  /* 0x000000ffff557210 */ /* 0x000fc60002ffe4ff */
[----:B------:R-:W-:Y:S01]  /*81760*/  IMAD.WIDE.U32 R92, R134, R123, R92 ;  /* 0x0000007b865c7225 */ /* 0x000fe200078e005c */
[----:B------:R-:W-:-:S03]  /*81770*/  IADD3 R90, P3, PT, R95, R90, RZ ;  /* 0x0000005a5f5a7210 */ /* 0x000fc60007f7e0ff */
[----:B------:R-:W-:Y:S02]  /*81780*/  IMAD.IADD R135, R43, 0x1, R79 ;  /* 0x000000012b877824 */ /* 0x000fe400078e024f */
[----:B------:R-:W-:Y:S02]  /*81790*/  IMAD R94, R78, R41, RZ ;  /* 0x000000294e5e7224 */ /* 0x000fe400078e02ff */
[----:B------:R-:W-:Y:S02]  /*817a0*/  IMAD.MOV.U32 R79, RZ, RZ, RZ ;  /* 0x000000ffff4f7224 */ /* 0x000fe400078e00ff */
[----:B------:R-:W-:-:S04]  /*817b0*/  IMAD.WIDE.U32 R82, R125, R76, R82 ;  /* 0x0000004c7d527225 */ /* 0x000fc800078e0052 */
[----:B------:R-:W-:Y:S01]  /*817c0*/  IMAD.IADD R91, R46, 0x1, R91 ;  /* 0x000000012e5b7824 */ /* 0x000fe200078e025b */
[----:B------:R-:W-:Y:S01]  /*817d0*/  IADD3 R83, PT, PT, R48, R83, RZ ;  /* 0x0000005330537210 */ /* 0x000fe20007ffe0ff */
[----:B------:R-:W-:-:S04]  /*817e0*/  IMAD.WIDE.U32 R84, R133, R131, R84 ;  /* 0x0000008385547225 */ /* 0x000fc800078e0054 */
[----:B------:R-:W-:Y:S02]  /*817f0*/  IMAD.IADD R93, R128, 0x1, R93 ;  /* 0x00000001805d7824 */ /* 0x000fe400078e025d */
[----:B------:R-:W-:Y:S02]  /*81800*/  IMAD.X R87, RZ, RZ, RZ, P1 ;  /* 0x000000ffff577224 */ /* 0x000fe400008e06ff */
[----:B------:R-:W-:Y:S01]  /*81810*/  IMAD.HI.U32 R95, R94, R70, R78 ;  /* 0x000000465e5f7227 */ /* 0x000fe200078e004e */
[----:B------:R-:W-:Y:S02]  /*81820*/  IADD3 R78, P4, PT, R91, R82, RZ ;  /* 0x000000525b4e7210 */ /* 0x000fe40007f9e0ff */
        /* <DEDUP_REMOVED lines=19> */
[----:B------:R-:W-:Y:S02]  /*81960*/  IMAD.IADD R91, R45, 0x1, R91 ;  /* 0x000000012d5b7824 */ /* 0x000fe400078e025b */
[----:B------:R-:W-:-:S04]  /*81970*/  IMAD.WIDE.U32 R82, R127, R123, R82 ;  /* 0x0000007b7f527225 */ /* 0x000fc800078e0052 */
[----:B------:R-:W-:-:S04]  /*81980*/  IMAD.WIDE.U32 R78, R132, R75, R78 ;  /* 0x0000004b844e7225 */ /* 0x000fc800078e004e */
[----:B------:R-:W-:Y:S01]  /*81990*/  IMAD.X R87, RZ, RZ, RZ, P5 ;  /* 0x000000ffff577224 */ /* 0x000fe200028e06ff */
[----:B------:R-:W-:Y:S01]  /*819a0*/  IADD3 R78, P4, PT, R91, R78, RZ ;  /* 0x0000004e5b4e7210 */ /* 0x000fe20007f9e0ff */
        /* <DEDUP_REMOVED lines=38> */
[----:B------:R-:W-:Y:S02]  /*81c10*/  IMAD.IADD R85, R43, 0x1, R91 ;  /* 0x000000012b557824 */ /* 0x000fe400078e025b */
[----:B------:R-:W-:Y:S02]  /*81c20*/  IMAD.X R93, RZ, RZ, RZ, P4 ;  /* 0x000000ffff5d7224 */ /* 0x000fe400020e06ff */
[----:B------:R-:W-:-:S02]  /*81c30*/  IMAD.IADD R125, R128, 0x1, R87 ;  /* 0x00000001807d7824 */ /* 0x000fc400078e0257 */
        /* <DEDUP_REMOVED lines=8> */
[----:B------:R-:W-:-:S04]  /*81cc0*/  IMAD.WIDE.U32 R86, R132, R77, R86 ;  /* 0x0000004d84567225 */ /* 0x000fc800078e0056 */
[----:B------:R-:W-:Y:S01]  /*81cd0*/  IMAD.MOV.U32 R91, RZ, RZ, RZ ;  /* 0x000000ffff5b7224 */ /* 0x000fe200078e00ff */
[----:B------:R-:W-:Y:S01]  /*81ce0*/  IADD3 R126, PT, PT, R49, R87, RZ ;  /* 0x00000057317e7210 */ /* 0x000fe20007ffe0ff */
[----:B------:R-:W-:Y:S02]  /*81cf0*/  IMAD.IADD R83, R47, 0x1, R83 ;  /* 0x000000012f537824 */ /* 0x000fe400078e0253 */
        /* <DEDUP_REMOVED lines=30> */
[----:B------:R-:W-:Y:S01]  /*81ee0*/  IMAD.WIDE.U32 R90, R130, R77, R90 ;  /* 0x0000004d825a7225 */ /* 0x000fe200078e005a */
[----:B------:R-:W-:Y:S02]  /*81ef0*/  IADD3.X R125, PT, PT, RZ, RZ, RZ, P1, !PT ;  /* 0x000000ffff7d7210 */ /* 0x000fe40000ffe4ff */
        /* <DEDUP_REMOVED lines=73> */
[----:B------:R-:W-:Y:S01]  /*82390*/  IMAD.IADD R95, R49, 0x1, R95 ;  /* 0x00000001315f7824 */ /* 0x000fe200078e025f */
[----:B------:R-:W-:Y:S01]  /*823a0*/  IADD3 R93, P4, PT, R93, R126, RZ ;  /* 0x0000007e5d5d7210 */ /* 0x000fe20007f9e0ff */
[----:B------:R-:W-:Y:S01]  /*823b0*/  IMAD.MOV.U32 R145, RZ, RZ, R124 ;  /* 0x000000ffff917224 */ /* 0x000fe200078e007c */
[----:B------:R-:W-:Y:S01]  /*823c0*/  IADD3.X R91, PT, PT, RZ, RZ, RZ, P6, !PT ;  /* 0x000000ffff5b7210 */ /* 0x000fe200037fe4ff */
[----:B------:R-:W-:Y:S01]  /*823d0*/  IMAD.MOV.U32 R156, RZ, RZ, R82 ;  /* 0x000000ffff9c7224 */ /* 0x000fe200078e0052 */
[----:B------:R-:W-:Y:S01]  /*823e0*/  IADD3 R94, P6, PT, R94, R93, RZ ;  /* 0x0000005d5e5e7210 */ /* 0x000fe20007fde0ff */
[----:B------:R-:W-:Y:S01]  /*823f0*/  IMAD.X R93, RZ, RZ, RZ, P5 ;  /* 0x000000ffff5d7224 */ /* 0x000fe200028e06ff */
[----:B------:R-:W-:Y:S01]  /*82400*/  IADD3.X R126, PT, PT, RZ, RZ, RZ, P0, !PT ;  /* 0x000000ffff7e7210 */ /* 0x000fe200007fe4ff */
[----:B------:R-:W-:Y:S01]  /*82410*/  IMAD.WIDE.U32 R90, R92, R76, R90 ;  /* 0x0000004c5c5a7225 */ /* 0x000fe200078e005a */
[----:B------:R-:W-:-:S02]  /*82420*/  IADD3 R95, P2, PT, R95, R94, RZ ;  /* 0x0000005e5f5f7210 */ /* 0x000fc40007f5e0ff */
[----:B------:R-:W-:Y:S01]  /*82430*/  IADD3 R93, PT, PT, R93, R127, R126 ;  /* 0x0000007f5d5d7210 */ /* 0x000fe20007ffe07e */
[----:B------:R-:W-:Y:S01]  /*82440*/  IMAD.IADD R94, R48, 0x1, R91 ;  /* 0x00000001305e7824 */ /* 0x000fe200078e025b */
[----:B------:R-:W-:Y:S01]  /*82450*/  IADD3.X R125, PT, PT, RZ, RZ, RZ, P4, !PT ;  /* 0x000000ffff7d7210 */ /* 0x000fe200027fe4ff */
[----:B------:R-:W-:Y:S01]  /*82460*/  IMAD.X R126, RZ, RZ, RZ, P3 ;  /* 0x000000ffff7e7224 */ /* 0x000fe200018e06ff */
[----:B------:R-:W-:Y:S01]  /*82470*/  MOV R149, R90 ;  /* 0x0000005a00957202 */ /* 0x000fe20000000f00 */
[----:B------:R-:W-:Y:S01]  /*82480*/  IMAD.X R139, RZ, RZ, RZ, P2 ;  /* 0x000000ffff8b7224 */ /* 0x000fe200010e06ff */
[----:B------:R-:W-:Y:S01]  /*82490*/  IADD3 R94, P0, PT, R94, R95, RZ ;  /* 0x0000005f5e5e7210 */ /* 0x000fe20007f1e0ff */
[----:B------:R-:W-:Y:S01]  /*824a0*/  IMAD.MOV.U32 R153, RZ, RZ, R84 ;  /* 0x000000ffff997224 */ /* 0x000fe200078e0054 */
[----:B------:R-:W-:Y:S01]  /*824b0*/  IADD3 R123, PT, PT, R126, R93, R123 ;  /* 0x0000005d7e7b7210 */ /* 0x000fe20007ffe07b */
[----:B------:R-:W-:Y:S02]  /*824c0*/  IMAD.X R126, RZ, RZ, RZ, P6 ;  /* 0x000000ffff7e7224 */ /* 0x000fe400030e06ff */
[----:B------:R-:W-:-:S02]  /*824d0*/  IMAD.X R95, RZ, RZ, RZ, P0 ;  /* 0x000000ffff5f7224 */ /* 0x000fc400000e06ff */
[----:B------:R-:W-:Y:S01]  /*824e0*/  IMAD.MOV.U32 R152, RZ, RZ, R86 ;  /* 0x000000ffff987224 */ /* 0x000fe200078e0056 */
[----:B------:R-:W-:Y:S01]  /*824f0*/  IADD3 R123, PT, PT, R126, R123, R125 ;  /* 0x0000007b7e7b7210 */ /* 0x000fe20007ffe07d */
[----:B------:R-:W-:-:S04]  /*82500*/  IMAD.WIDE.U32 R92, R92, R77, R94 ;  /* 0x0000004d5c5c7225 */ /* 0x000fc800078e005e */
        /* <DEDUP_REMOVED lines=30> */
.L_x_607:
        /* <DEDUP_REMOVED lines=22> */
.L_x_608:
[----:B------:R-:W-:Y:S02]  /*82850*/  HFMA2 R155, -RZ, RZ, 0, 0 ;  /* 0x00000000ff9b7431 */ /* 0x000fe400000001ff */
[----:B------:R-:W-:Y:S01]  /*82860*/  IMAD.WIDE.U32 R82, R145, R100, RZ ;  /* 0x0000006491527225 */ /* 0x000fe200078e00ff */
[----:B------:R-:W-:-:S03]  /*82870*/  MOV R144, RZ ;  /* 0x000000ff00907202 */ /* 0x000fc60000000f00 */
[----:B------:R-:W-:Y:S01]  /*82880*/  HFMA2 R123, -RZ, RZ, 0, 0 ;  /* 0x00000000ff7b7431 */ /* 0x000fe200000001ff */
[----:B------:R-:W-:Y:S01]  /*82890*/  CS2R R124, SRZ ;  /* 0x00000000007c7805 */ /* 0x000fe2000001ff00 */
[----:B------:R-:W-:Y:S01]  /*828a0*/  IMAD.MOV.U32 R79, RZ, RZ, RZ ;  /* 0x000000ffff4f7224 */ /* 0x000fe200078e00ff */
[----:B------:R-:W-:Y:S01]  /*828b0*/  MOV R150, RZ ;  /* 0x000000ff00967202 */ /* 0x000fe20000000f00 */
[----:B------:R-:W-:Y:S02]  /*828c0*/  IMAD.MOV.U32 R87, RZ, RZ, RZ ;  /* 0x000000ffff577224 */ /* 0x000fe400078e00ff */
[----:B------:R-:W-:Y:S02]  /*828d0*/  HFMA2 R135, -RZ, RZ, 0, 0 ;  /* 0x00000000ff877431 */ /* 0x000fe400000001ff */
[----:B------:R-:W-:Y:S02]  /*828e0*/  IMAD R130, R82, R41, RZ ;  /* 0x0000002952827224 */ /* 0x000fe400078e02ff */
        /* <DEDUP_REMOVED lines=29> */
[----:B------:R-:W-:-:S04]  /*82ac0*/  IMAD.WIDE.U32 R84, R103, R151, R84 ;  /* 0x0000009767547225 */ /* 0x000fc800078e0054 */
[----:B------:R-:W-:Y:S01]  /*82ad0*/  IMAD.IADD R79, R83, 0x1, R124 ;  /* 0x00000001534f7824 */ /* 0x000fe200078e027c */
[----:B------:R-:W-:Y:S01]  /*82ae0*/  IADD3 R83, PT, PT, R123, R85, RZ ;  /* 0x000000557b537210 */ /* 0x000fe20007ffe0ff */
[----:B------:R-:W-:Y:S02]  /*82af0*/  IMAD R129, R78, R41, RZ ;  /* 0x000000294e817224 */ /* 0x000fe400078e02ff */
[----:B------:R-:W-:Y:S01]  /*82b00*/  IMAD.MOV.U32 R87, RZ, RZ, RZ ;  /* 0x000000ffff577224 */ /* 0x000fe200078e00ff */
[----:B------:R-:W-:Y:S01]  /*82b10*/  IADD3 R90, P1, PT, R79, R84, RZ ;  /* 0x000000544f5a7210 */ /* 0x000fe20007f3e0ff */
        /* <DEDUP_REMOVED lines=8> */
[----:B------:R-:W-:Y:S02]  /*82ba0*/  IMAD.IADD R85, R42, 0x1, R85 ;  /* 0x000000012a557824 */ /* 0x000fe400078e0255 */
[----:B------:R-:W-:-:S04]  /*82bb0*/  IMAD.WIDE.U32 R78, R130, R72, R78 ;  /* 0x00000048824e7225 */ /* 0x000fc800078e004e */
[----:B------:R-:W-:Y:S02]  /*82bc0*/  IMAD.IADD R86, R87, 0x1, R150 ;  /* 0x0000000157567824 */ /* 0x000fe400078e0296 */
[----:B------:R-:W-:Y:S02]  /*82bd0*/  HFMA2 R87, -RZ, RZ, 0, 0 ;  /* 0x00000000ff577431 */ /* 0x000fe400000001ff */
[----:B------:R-:W-:Y:S01]  /*82be0*/  IMAD.WIDE.U32 R90, R106, R156, R90 ;  /* 0x0000009c6a5a7225 */ /* 0x000fe200078e005a */
[----:B------:R-:W-:Y:S02]  /*82bf0*/  IADD3 R78, P0, PT, R85, R78, RZ ;  /* 0x0000004e554e7210 */ /* 0x000fe40007f1e0ff */
[----:B------:R-:W-:Y:S01]  /*82c00*/  IADD3 R93, PT, PT, R44, R79, RZ ;  /* 0x0000004f2c5d7210 */ /* 0x000fe20007ffe0ff */
        /* <DEDUP_REMOVED lines=14> */
[----:B------:R-:W-:Y:S02]  /*82cf0*/  IMAD R94, R78, R41, RZ ;  /* 0x000000294e5e7224 */ /* 0x000fe400078e02ff */
[----:B------:R-:W-:Y:S01]  /*82d00*/  IMAD.MOV.U32 R79, RZ, RZ, RZ ;  /* 0x000000ffff4f7224 */ /* 0x000fe200078e00ff */
[----:B------:R-:W-:Y:S01]  /*82d10*/  IADD3.X R93, PT, PT, RZ, RZ, RZ, P2, !PT ;  /* 0x000000ffff5d7210 */ /* 0x000fe200017fe4ff */
[----:B------:R-:W-:Y:S02]  /*82d20*/  IMAD.IADD R83, R91, 0x1, R125 ;  /* 0x000000015b537824 */ /* 0x000fe400078e027d */
[----:B------:R-:W-:Y:S02]  /*82d30*/  IMAD.X R87, RZ, RZ, RZ, P0 ;  /* 0x000000ffff577224 */ /* 0x000fe400000e06ff */
[----:B------:R-:W-:-:S04]  /*82d40*/  IMAD.WIDE.U32 R84, R106, R151, R84 ;  /* 0x000000976a547225 */ /* 0x000fc800078e0054 */
[----:B------:R-:W-:Y:S01]  /*82d50*/  IMAD.HI.U32 R91, R94, R70, R78 ;  /* 0x000000465e5b7227 */ /* 0x000fe200078e004e */
[----:B------:R-:W-:Y:S02]  /*82d60*/  IADD3 R84, P1, PT, R83, R84, RZ ;  /* 0x0000005453547210 */ /* 0x000fe40007f3e0ff */
[----:B------:R-:W-:Y:S01]  /*82d70*/  MOV R83, RZ ;  /* 0x000000ff00537202 */ /* 0x000fe20000000f00 */
[----:B------:R-:W-:-:S04]  /*82d80*/  IMAD.WIDE.U32 R78, R103, R152, R86 ;  /* 0x00000098674e7225 */ /* 0x000fc800078e0056 */
[----:B------:R-:W-:Y:S02]  /*82d90*/  IMAD.IADD R85, R124, 0x1, R85 ;  /* 0x000000017c557824 */ /* 0x000fe400078e0255 */
[----:B------:R-:W-:Y:S02]  /*82da0*/  IMAD.IADD R127, R123, 0x1, R79 ;  /* 0x000000017b7f7824 */ /* 0x000fe400078e024f */
[----:B------:R-:W-:Y:S01]  /*82db0*/  IMAD.WIDE.U32 R82, R100, R147, R82 ;  /* 0x0000009364527225 */ /* 0x000fe200078e0052 */
[----:B------:R-:W-:-:S03]  /*82dc0*/  IADD3 R78, P0, PT, R85, R78, RZ ;  /* 0x0000004e554e7210 */ /* 0x000fc60007f1e0ff */
[----:B------:R-:W-:Y:S02]  /*82dd0*/  IMAD.X R85, RZ, RZ, RZ, P1 ;  /* 0x000000ffff557224 */ /* 0x000fe400008e06ff */
[----:B------:R-:W-:Y:S01]  /*82de0*/  IMAD.X R79, RZ, RZ, RZ, P0 ;  /* 0x000000ffff4f7224 */ /* 0x000fe200000e06ff */
[----:B------:R-:W-:Y:S01]  /*82df0*/  IADD3 R82, P0, PT, R127, R82, RZ ;  /* 0x000000527f527210 */ /* 0x000fe20007f1e0ff */
[----:B------:R-:W-:-:S04]  /*82e00*/  IMAD.WIDE.U32 R84, R109, R156, R84 ;  /* 0x0000009c6d547225 */ /* 0x000fc800078e0054 */
[----:B------:R-:W-:-:S04]  /*82e10*/  IMAD.WIDE.U32 R92, R130, R73, R92 ;  /* 0x00000049825c7225 */ /* 0x000fc800078e005c */
[----:B------:R-:W-:Y:S01]  /*82e20*/  IMAD.MOV.U32 R141, RZ, RZ, RZ ;  /* 0x000000ffff8d7224 */ /* 0x000fe200078e00ff */
[----:B------:R-:W-:Y:S01]  /*82e30*/  IADD3 R86, P2, PT, R95, R92, RZ ;  /* 0x0000005c5f567210 */ /* 0x000fe20007f5e0ff */
[----:B------:R-:W-:Y:S01]  /*82e40*/  IMAD.WIDE.U32 R78, R106, R153, R78 ;  /* 0x000000996a4e7225 */ /* 0x000fe200078e004e */
[----:B------:R-:W-:Y:S02]  /*82e50*/  IADD3 R92, PT, PT, R45, R93, RZ ;  /* 0x0000005d2d5c7210 */ /* 0x000fe40007ffe0ff */
[----:B------:R-:W-:Y:S01]  /*82e60*/  IADD3.X R87, PT, PT, RZ, RZ, RZ, P2, !PT ;  /* 0x000000ffff577210 */ /* 0x000fe200017fe4ff */
[----:B------:R-:W-:Y:S02]  /*82e70*/  IMAD.IADD R85, R125, 0x1, R85 ;  /* 0x000000017d557824 */ /* 0x000fe400078e0255 */
[----:B------:R-:W-:Y:S01]  /*82e80*/  IMAD.IADD R90, R83, 0x1, R141 ;  /* 0x00000001535a7824 */ /* 0x000fe200078e028d */
[----:B------:R-:W-:Y:S01]  /*82e90*/  IADD3.X R83, PT, PT, RZ, RZ, RZ, P0, !PT ;  /* 0x000000ffff537210 */ /* 0x000fe200007fe4ff */
[----:B------:R-:W-:Y:S01]  /*82ea0*/  IMAD.WIDE.U32 R86, R129, R72, R86 ;  /* 0x0000004881567225 */ /* 0x000fe200078e0056 */
[----:B------:R-:W-:-:S03]  /*82eb0*/  IADD3 R78, P0, PT, R85, R78, RZ ;  /* 0x0000004e554e7210 */ /* 0x000fc60007f1e0ff */
[----:B------:R-:W-:Y:S02]  /*82ec0*/  HFMA2 R85, -RZ, RZ, 0, 0 ;  /* 0x00000000ff557431 */ /* 0x000fe400000001ff */
[----:B------:R-:W-:Y:S02]  /*82ed0*/  IMAD.IADD R91, R42, 0x1, R91 ;  /* 0x000000012a5b7824 */ /* 0x000fe400078e025b */
[----:B------:R-:W-:Y:S02]  /*82ee0*/  IMAD.IADD R93, R124, 0x1, R79 ;  /* 0x000000017c5d7824 */ /* 0x000fe400078e024f */
[----:B------:R-:W-:Y:S01]  /*82ef0*/  IMAD.WIDE.U32 R82, R103, R149, R82 ;  /* 0x0000009567527225 */ /* 0x000fe200078e0052 */
[----:B------:R-:W-:-:S03]  /*82f00*/  IADD3 R86, P1, PT, R91, R86, RZ ;  /* 0x000000565b567210 */ /* 0x000fc60007f3e0ff */
[----:B------:R-:W-:Y:S01]  /*82f10*/  IMAD.WIDE.U32 R84, R112, R145, R84 ;  /* 0x0000009170547225 */ /* 0x000fe200078e0054 */
[----:B------:R-:W-:-:S03]  /*82f20*/  IADD3 R95, PT, PT, R123, R83, RZ ;  /* 0x000000537b5f7210 */ /* 0x000fc60007ffe0ff */
[----:B------:R-:W-:Y:S01]  /*82f30*/  IMAD.MOV.U32 R91, RZ, RZ, RZ ;  /* 0x000000ffff5b7224 */ /* 0x000fe200078e00ff */
[----:B------:R-:W-:Y:S01]  /*82f40*/  IADD3 R92, P2, PT, R92, R84, RZ ;  /* 0x000000545c5c7210 */ /* 0x000fe20007f5e0ff */
        /* <DEDUP_REMOVED lines=42> */
[----:B------:R-:W-:Y:S01]  /*831f0*/  MOV R127, RZ ;  /* 0x000000ff007f7202 */ /* 0x000fe20000000f00 */
[----:B------:R-:W-:Y:S01]  /*83200*/  IMAD.MOV.U32 R79, RZ, RZ, RZ ;  /* 0x000000ffff4f7224 */ /* 0x000fe200078e00ff */
[----:B------:R-:W-:Y:S01]  /*83210*/  IADD3 R84, P1, PT, R83, R84, RZ ;  /* 0x0000005453547210 */ /* 0x000fe20007f3e0ff */
[----:B------:R-:W-:Y:S02]  /*83220*/  IMAD.X R83, RZ, RZ, RZ, P2 ;  /* 0x000000ffff537224 */ /* 0x000fe400010e06ff */
[----:B------:R-:W-:-:S04]  /*83230*/  IMAD.WIDE.U32 R78, R115, R145, R78 ;  /* 0x00000091734e7225 */ /* 0x000fc800078e004e */
[----:B------:R-:W-:Y:S01]  /*83240*/  IMAD.IADD R85, R124, 0x1, R85 ;  /* 0x000000017c557824 */ /* 0x000fe200078e0255 */
        /* <DEDUP_REMOVED lines=21> */
[----:B------:R-:W-:Y:S02]  /*833a0*/  IADD3 R84, P3, PT, R131, R78, RZ ;  /* 0x0000004e83547210 */ /* 0x000fe40007f7e0ff */
[----:B------:R-:W-:Y:S01]  /*833b0*/  IADD3 R79, PT, PT, R47, R79, RZ ;  /* 0x0000004f2f4f7210 */ /* 0x000fe20007ffe0ff */
[----:B------:R-:W-:Y:S02]  /*833c0*/  IMAD.IADD R85, R125, 0x1, R85 ;  /* 0x000000017d557824 */ /* 0x000fe400078e0255 */
[----:B------:R-:W-:-:S02]  /*833d0*/  IMAD.X R83, RZ, RZ, RZ, P2 ;  /* 0x000000ffff537224 */ /* 0x000fc400010e06ff */
        /* <DEDUP_REMOVED lines=80> */
[----:B------:R-:W-:-:S04]  /*838e0*/  IMAD.WIDE.U32 R132, R94, R74, R132 ;  /* 0x0000004a5e847225 */ /* 0x000fc800078e0084 */
[----:B------:R-:W-:Y:S02]  /*838f0*/  IMAD.IADD R134, R47, 0x1, R83 ;  /* 0x000000012f867824 */ /* 0x000fe400078e0253 */
        /* <DEDUP_REMOVED lines=9> */
[----:B------:R-:W-:Y:S01]  /*83990*/  IADD3 R132, PT, PT, R46, R133, RZ ;  /* 0x000000852e847210 */ /* 0x000fe20007ffe0ff */
[----:B------:R-:W-:-:S04]  /*839a0*/  IMAD.WIDE.U32 R84, R130, R77, R84 ;  /* 0x0000004d82547225 */ /* 0x000fc800078e0054 */
[----:B------:R-:W-:Y:S01]  /*839b0*/  IMAD.WIDE.U32 R78, R131, R71, R78 ;  /* 0x00000047834e7225 */ /* 0x000fe200078e004e */
[----:B------:R-:W-:Y:S02]  /*839c0*/  IADD3 R134, P2, PT, R134, R84, RZ ;  /* 0x0000005486867210 */ /* 0x000fe40007f5e0ff */
[----:B------:R-:W-:Y:S01]  /*839d0*/  IADD3 R85, PT, PT, R49, R85, RZ ;  /* 0x0000005531557210 */ /* 0x000fe20007ffe0ff */
[----:B------:R-:W-:-:S04]  /*839e0*/  IMAD.WIDE.U32 R82, R115, R152, R82 ;  /* 0x0000009873527225 */ /* 0x000fc800078e0052 */
[----:B------:R-:W-:Y:S01]  /*839f0*/  IMAD.WIDE.U32 R90, R112, R147, R90 ;  /* 0x00000093705a7225 */ /* 0x000fe200078e005a */
[----:B------:R-:W-:-:S03]  /*83a00*/  IADD3 R82, P1, PT, R87, R82, RZ ;  /* 0x0000005257527210 */ /* 0x000fc60007f3e0ff */
[----:B------:R-:W-:Y:S01]  /*83a10*/  IMAD.IADD R135, R43, 0x1, R79 ;  /* 0x000000012b877824 */ /* 0x000fe200078e024f */
[----:B------:R-:W-:Y:S01]  /*83a20*/  MOV R79, RZ ;  /* 0x000000ff004f7202 */ /* 0x000fe20000000f00 */
[----:B------:R-:W-:Y:S02]  /*83a30*/  IMAD.IADD R93, R125, 0x1, R93 ;  /* 0x000000017d5d7824 */ /* 0x000fe400078e025d */
[----:B------:R-:W-:Y:S02]  /*83a40*/  IMAD.IADD R83, R127, 0x1, R83 ;  /* 0x000000017f537824 */ /* 0x000fe400078e0253 */
[----:B------:R-:W-:Y:S02]  /*83a50*/  IMAD R130, R78, R41, RZ ;  /* 0x000000294e827224 */ /* 0x000fe400078e02ff */
[----:B------:R-:W-:Y:S02]  /*83a60*/  IMAD.IADD R84, R126, 0x1, R91 ;  /* 0x000000017e547824 */ /* 0x000fe400078e025b */
[----:B------:R-:W-:-:S02]  /*83a70*/  IMAD.X R87, RZ, RZ, RZ, P4 ;  /* 0x000000ffff577224 */ /* 0x000fc400020e06ff */
        /* <DEDUP_REMOVED lines=55> */
[----:B------:R-:W-:Y:S01]  /*83df0*/  IMAD.WIDE.U32 R82, R95, R74, R82 ;  /* 0x0000004a5f527225 */ /* 0x000fe200078e0052 */
[----:B------:R-:W-:Y:S02]  /*83e00*/  IADD3.X R87, PT, PT, RZ, RZ, RZ, P6, !PT ;  /* 0x000000ffff577210 */ /* 0x000fe400037fe4ff */
[----:B------:R-:W-:Y:S01]  /*83e10*/  IADD3 R132, P3, PT, R93, R132, RZ ;  /* 0x000000845d847210 */ /* 0x000fe20007f7e0ff */
[----:B------:R-:W-:Y:S01]  /*83e20*/  IMAD.X R91, RZ, RZ, RZ, P2 ;  /* 0x000000ffff5b7224 */ /* 0x000fe200010e06ff */
        /* <DEDUP_REMOVED lines=29> */
[----:B------:R-:W-:Y:S01]  /*84000*/  IMAD.WIDE.U32 R132, R94, R77, R90 ;  /* 0x0000004d5e847225 */ /* 0x000fe200078e005a */
[----:B------:R-:W-:-:S03]  /*84010*/  IADD3 R90, P4, PT, R83, R78, RZ ;  /* 0x0000004e535a7210 */ /* 0x000fc60007f9e0ff */
[----:B------:R-:W-:Y:S02]  /*84020*/  IMAD.X R94, RZ, RZ, RZ, P1 ;  /* 0x000000ffff5e7224 */ /* 0x000fe400008e06ff */
[----:B------:R-:W-:-:S03]  /*84030*/  IMAD.WIDE.U32 R86, R121, R152, R86 ;  /* 0x0000009879567225 */ /* 0x000fc600078e0056 */
[----:B------:R-:W-:Y:S01]  /*84040*/  IADD3 R94, P1, PT, R94, R129, RZ ;  /* 0x000000815e5e7210 */ /* 0x000fe20007f3e0ff */
[----:B------:R-:W-:Y:S02]  /*84050*/  IMAD.X R91, RZ, RZ, RZ, P0 ;  /* 0x000000ffff5b7224 */ /* 0x000fe400000e06ff */
[----:B------:R-:W-:Y:S02]  /*84060*/  IMAD.X R93, RZ, RZ, RZ, P5 ;  /* 0x000000ffff5d7224 */ /* 0x000fe400028e06ff */
        /* <DEDUP_REMOVED lines=13> */
[----:B------:R-:W-:Y:S01]  /*84140*/  IMAD.MOV.U32 R85, RZ, RZ, RZ ;  /* 0x000000ffff557224 */ /* 0x000fe200078e00ff */
[----:B------:R-:W-:Y:S01]  /*84150*/  IADD3 R87, PT, PT, R49, R133, RZ ;  /* 0x0000008531577210 */ /* 0x000fe20007ffe0ff */
[----:B------:R-:W-:-:S03]  /*84160*/  IMAD.WIDE.U32 R82, R130, R72, R82 ;  /* 0x0000004882527225 */ /* 0x000fc600078e0052 */
[----:B------:R-:W-:Y:S01]  /*84170*/  IADD3 R87, P6, PT, R87, R94, RZ ;  /* 0x0000005e57577210 */ /* 0x000fe20007fde0ff */
[----:B------:R-:W-:-:S03]  /*84180*/  IMAD.HI.U32 R85, R129, R70, R84 ;  /* 0x0000004681557227 */ /* 0x000fc600078e0054 */
[----:B------:R-:W-:Y:S01]  /*84190*/  IADD3.X R94, PT, PT, RZ, RZ, RZ, P6, !PT ;  /* 0x000000ffff5e7210 */ /* 0x000fe200037fe4ff */
        /* <DEDUP_REMOVED lines=19> */
[----:B------:R-:W-:Y:S02]  /*842d0*/  HFMA2 R83, -RZ, RZ, 0, 0 ;  /* 0x00000000ff537431 */ /* 0x000fe400000001ff */
[----:B------:R-:W-:Y:S02]  /*842e0*/  IMAD R132, R82, R41, RZ ;  /* 0x0000002952847224 */ /* 0x000fe400078e02ff */
[----:B------:R-:W-:-:S04]  /*842f0*/  IMAD.WIDE.U32 R90, R131, R75, R90 ;  /* 0x0000004b835a7225 */ /* 0x000fc800078e005a */
[----:B------:R-:W-:Y:S01]  /*84300*/  IMAD.X R93, RZ, RZ, RZ, P5 ;  /* 0x000000ffff5d7224 */ /* 0x000fe200028e06ff */
[----:B------:R-:W-:Y:S01]  /*84310*/  IADD3 R79, P5, PT, R94, R79, RZ ;  /* 0x0000004f5e4f7210 */ /* 0x000fe20007fbe0ff */
[----:B------:R-:W-:Y:S02]  /*84320*/  IMAD.IADD R87, R47, 0x1, R91 ;  /* 0x000000012f577824 */ /* 0x000fe400078e025b */
[----:B------:R-:W-:Y:S01]  /*84330*/  IMAD.HI.U32 R83, R132, R70, R82 ;  /* 0x0000004684537227 */ /* 0x000fe200078e0052 */
[----:B------:R-:W-:-:S03]  /*84340*/  IADD3 R82, P6, PT, R85, R90, RZ ;  /* 0x0000005a55527210 */ /* 0x000fc60007fde0ff */
[----:B------:R-:W-:Y:S02]  /*84350*/  IMAD.X R85, RZ, RZ, RZ, P3 ;  /* 0x000000ffff557224 */ /* 0x000fe400018e06ff */
[----:B------:R-:W-:Y:S01]  /*84360*/  IMAD.WIDE.U32 R92, R95, R77, R92 ;  /* 0x0000004d5f5c7225 */ /* 0x000fe200078e005c */
[----:B------:R-:W-:-:S03]  /*84370*/  IADD3 R95, PT, PT, R42, R83, RZ ;  /* 0x000000532a5f7210 */ /* 0x000fc60007ffe0ff */
        /* <DEDUP_REMOVED lines=41> */
[----:B------:R-:W-:Y:S02]  /*84610*/  IMAD.X R79, RZ, RZ, RZ, P4 ;  /* 0x000000ffff4f7224 */ /* 0x000fe400020e06ff */
        /* <DEDUP_REMOVED lines=13> */
[----:B------:R-:W-:Y:S01]  /*846f0*/  IADD3.X R85, PT, PT, RZ, RZ, RZ, P0, !PT ;  /* 0x000000ffff557210 */ /* 0x000fe200007fe4ff */
[----:B------:R-:W-:Y:S01]  /*84700*/  IMAD.MOV.U32 R143, RZ, RZ, RZ ;  /* 0x000000ffff8f7224 */ /* 0x000fe200078e00ff */
        /* <DEDUP_REMOVED lines=38> */
[----:B------:R-:W-:Y:S02]  /*84970*/  IMAD.IADD R82, R48, 0x1, R83 ;  /* 0x0000000130527824 */ /* 0x000fe400078e0253 */
[----:B------:R-:W-:Y:S01]  /*84980*/  IMAD.X R130, RZ, RZ, RZ, P1 ;  /* 0x000000ffff827224 */ /* 0x000fe200008e06ff */
[----:B------:R-:W-:Y:S01]  /*84990*/  IADD3 R83, P6, PT, R131, R78, RZ ;  /* 0x0000004e83537210 */ /* 0x000fe20007fde0ff */
[----:B------:R-:W-:Y:S02]  /*849a0*/  IMAD.X R85, RZ, RZ, RZ, P2 ;  /* 0x000000ffff557224 */ /* 0x000fe400010e06ff */
[----:B------:R-:W-:Y:S01]  /*849b0*/  IMAD.MOV.U32 R131, RZ, RZ, R92 ;  /* 0x000000ffff837224 */ /* 0x000fe200078e005c */
[----:B------:R-:W-:Y:S01]  /*849c0*/  IADD3 R130, P1, PT, R130, R83, RZ ;  /* 0x0000005382827210 */ /* 0x000fe20007f3e0ff */
[----:B------:R-:W-:Y:S01]  /*849d0*/  IMAD.WIDE.U32 R84, R132, R75, R84 ;  /* 0x0000004b84547225 */ /* 0x000fe200078e0054 */
[----:B------:R-:W-:-:S02]  /*849e0*/  IADD3.X R134, PT, PT, RZ, RZ, RZ, P6, !PT ;  /* 0x000000ffff867210 */ /* 0x000fc400037fe4ff */
[----:B------:R-:W-:Y:S01]  /*849f0*/  IADD3 R78, P6, PT, R82, R95, RZ ;  /* 0x0000005f524e7210 */ /* 0x000fe20007fde0ff */
[----:B------:R-:W-:Y:S02]  /*84a00*/  IMAD.X R95, RZ, RZ, RZ, P1 ;  /* 0x000000ffff5f7224 */ /* 0x000fe400008e06ff */
[----:B------:R-:W-:Y:S02]  /*84a10*/  IMAD.IADD R83, R47, 0x1, R85 ;  /* 0x000000012f537824 */ /* 0x000fe400078e0255 */
[----:B------:R-:W-:Y:S01]  /*84a20*/  IMAD.MOV.U32 R133, RZ, RZ, R86 ;  /* 0x000000ffff857224 */ /* 0x000fe200078e0056 */
[----:B------:R-:W-:Y:S01]  /*84a30*/  IADD3 R95, PT, PT, R95, R79, R134 ;  /* 0x0000004f5f5f7210 */ /* 0x000fe20007ffe086 */
[----:B------:R-:W-:Y:S01]  /*84a40*/  IMAD.MOV.U32 R134, RZ, RZ, R84 ;  /* 0x000000ffff867224 */ /* 0x000fe200078e0054 */
[----:B------:R-:W-:-:S03]  /*84a50*/  IADD3.X R79, PT, PT, RZ, RZ, RZ, P6, !PT ;  /* 0x000000ffff4f7210 */ /* 0x000fc600037fe4ff */
[----:B------:R-:W-:-:S04]  /*84a60*/  IMAD.WIDE.U32 R78, R129, R77, R78 ;  /* 0x0000004d814e7225 */ /* 0x000fc800078e004e */
[----:B------:R-:W-:Y:S01]  /*84a70*/  IMAD.X R129, RZ, RZ, RZ, P5 ;  /* 0x000000ffff817224 */ /* 0x000fe200028e06ff */
[----:B------:R-:W-:Y:S01]  /*84a80*/  IADD3 R82, P1, PT, R83, R78, RZ ;  /* 0x0000004e53527210 */ /* 0x000fe20007f3e0ff */
[----:B------:R-:W-:Y:S01]  /*84a90*/  IMAD.X R78, RZ, RZ, RZ, P4 ;  /* 0x000000ffff4e7224 */ /* 0x000fe200020e06ff */
[----:B------:R-:W-:Y:S01]  /*84aa0*/  IADD3.X R83, PT, PT, RZ, RZ, RZ, P0, !PT ;  /* 0x000000ffff537210 */ /* 0x000fe200007fe4ff */
[----:B------:R-:W-:-:S03]  /*84ab0*/  IMAD.IADD R79, R49, 0x1, R79 ;  /* 0x00000001314f7824 */ /* 0x000fc600078e024f */
[----:B------:R-:W-:-:S04]  /*84ac0*/  IADD3 R83, P0, PT, R83, R130, RZ ;  /* 0x0000008253537210 */ /* 0x000fc80007f1e0ff */
[----:B------:R-:W-:Y:S01]  /*84ad0*/  IADD3 R78, P2, PT, R78, R83, RZ ;  /* 0x000000534e4e7210 */ /* 0x000fe20007f5e0ff */
[----:B------:R-:W-:-:S03]  /*84ae0*/  IMAD.X R83, RZ, RZ, RZ, P1 ;  /* 0x000000ffff537224 */ /* 0x000fc600008e06ff */
[----:B------:R-:W-:Y:S01]  /*84af0*/  IADD3 R129, P4, PT, R129, R78, RZ ;  /* 0x0000004e81817210 */ /* 0x000fe20007f9e0ff */
[----:B------:R-:W-:Y:S01]  /*84b00*/  IMAD.WIDE.U32 R82, R132, R76, R82 ;  /* 0x0000004c84527225 */ /* 0x000fe200078e0052 */
[----:B------:R-:W-:-:S03]  /*84b10*/  IADD3.X R78, PT, PT, RZ, RZ, RZ, P3, !PT ;  /* 0x000000ffff4e7210 */ /* 0x000fc60001ffe4ff */
[----:B------:R-:W-:Y:S01]  /*84b20*/  IMAD.X R130, RZ, RZ, RZ, P2 ;  /* 0x000000ffff827224 */ /* 0x000fe200010e06ff */
[----:B------:R-:W-:Y:S02]  /*84b30*/  IADD3 R78, P1, PT, R78, R129, RZ ;  /* 0x000000814e4e7210 */ /* 0x000fe40007f3e0ff */
[----:B------:R-:W-:Y:S02]  /*84b40*/  IADD3.X R129, PT, PT, RZ, RZ, RZ, P4, !PT ;  /* 0x000000ffff817210 */ /* 0x000fe400027fe4ff */
[----:B------:R-:W-:Y:S01]  /*84b50*/  IADD3 R79, P3, PT, R79, R78, RZ ;  /* 0x0000004e4f4f7210 */ /* 0x000fe20007f7e0ff */
[----:B------:R-:W-:Y:S01]  /*84b60*/  IMAD.IADD R78, R48, 0x1, R83 ;  /* 0x00000001304e7824 */ /* 0x000fe200078e0253 */
[----:B------:R-:W-:-:S04]  /*84b70*/  MOV R135, R82 ;  /* 0x0000005200877202 */ /* 0x000fc80000000f00 */
[----:B------:R-:W-:Y:S02]  /*84b80*/  IADD3 R78, P5, PT, R78, R79, RZ ;  /* 0x0000004f4e4e7210 */ /* 0x000fe40007fbe0ff */
[----:B------:R-:W-:-:S04]  /*84b90*/  IADD3.X R79, PT, PT, RZ, RZ, RZ, P0, !PT ;  /* 0x000000ffff4f7210 */ /* 0x000fc800007fe4ff */
[----:B------:R-:W-:Y:S01]  /*84ba0*/  IADD3 R95, PT, PT, R130, R95, R79 ;  /* 0x0000005f825f7210 */ /* 0x000fe20007ffe04f */
[----:B------:R-:W-:Y:S02]  /*84bb0*/  IMAD.X R79, RZ, RZ, RZ, P5 ;  /* 0x000000ffff4f7224 */ /* 0x000fe400028e06ff */
[----:B------:R-:W-:Y:S02]  /*84bc0*/  IMAD.X R130, RZ, RZ, RZ, P1 ;  /* 0x000000ffff827224 */ /* 0x000fe400008e06ff */
[----:B------:R-:W-:Y:S01]  /*84bd0*/  IMAD.WIDE.U32 R78, R132, R77, R78 ;  /* 0x0000004d844e7225 */ /* 0x000fe200078e004e */
[----:B------:R-:W-:Y:S02]  /*84be0*/  MOV R132, R90 ;  /* 0x0000005a00847202 */ /* 0x000fe40000000f00 */
        /* <DEDUP_REMOVED lines=33> */
.L_x_609:
        /* <DEDUP_REMOVED lines=22> */
.L_x_610:
[----:B------:R-:W-:Y:S01]  /*84f60*/  IMAD.WIDE.U32 R94, R145, R88, RZ ;  /* 0x00000058915e7225 */ /* 0x000fe200078e00ff */
[----:B------:R-:W-:-:S03]  /*84f70*/  MOV R93, RZ ;  /* 0x000000ff005d7202 */ /* 0x000fc60000000f00 */
[----:B------:R-:W-:Y:S01]  /*84f80*/  IMAD.MOV.U32 R91, RZ, RZ, RZ ;  /* 0x000000ffff5b7224 */ /* 0x000fe200078e00ff */
[----:B------:R-:W-:Y:S01]  /*84f90*/  IADD3 R90, PT, PT, R155, R95, RZ ;  /* 0x0000005f9b5a7210 */ /* 0x000fe20007ffe0ff */
[----:B------:R-:W-:Y:S01]  /*84fa0*/  IMAD.MOV.U32 R79, RZ, RZ, RZ ;  /* 0x000000ffff4f7224 */ /* 0x000fe200078e00ff */
[----:B------:R-:W-:-:S03]  /*84fb0*/  MOV R95, RZ ;  /* 0x000000ff005f7202 */ /* 0x000fc60000000f00 */
[----:B------:R-:W-:-:S04]  /*84fc0*/  IMAD.WIDE.U32 R90, R88, R156, R90 ;  /* 0x0000009c585a7225 */ /* 0x000fc800078e005a */
[----:B------:R-:W-:Y:S02]  /*84fd0*/  IMAD.IADD R78, R144, 0x1, R91 ;  /* 0x00000001904e7824 */ /* 0x000fe400078e025b */
[----:B------:R-:W-:Y:S02]  /*84fe0*/  HFMA2 R91, -RZ, RZ, 0, 0 ;  /* 0x00000000ff5b7431 */ /* 0x000fe400000001ff */
        /* <DEDUP_REMOVED lines=10> */
[----:B------:R-:W-:Y:S01]  /*85090*/  IMAD.IADD R82, R138, 0x1, R79 ;  /* 0x000000018a527824 */ /* 0x000fe200078e024f */
[----:B------:R-:W-:Y:S01]  /*850a0*/  IADD3 R83, PT, PT, R144, R85, RZ ;  /* 0x0000005590537210 */ /* 0x000fe20007ffe0ff */
[----:B------:R-:W-:-:S03]  /*850b0*/  IMAD.MOV.U32 R85, RZ, RZ, RZ ;  /* 0x000000ffff557224 */ /* 0x000fc600078e00ff */
[----:B------:R-:W-:Y:S01]  /*850c0*/  IADD3 R78, P0, PT, R83, R78, RZ ;  /* 0x0000004e534e7210 */ /* 0x000fe20007f1e0ff */
[----:B------:R-:W-:-:S03]  /*850d0*/  IMAD.WIDE.U32 R84, R89, R145, R84 ;  /* 0x0000009159547225 */ /* 0x000fc600078e0054 */
[----:B------:R-:W-:Y:S01]  /*850e0*/  IADD3.X R79, PT, PT, RZ, RZ, RZ, P0, !PT ;  /* 0x000000ffff4f7210 */ /* 0x000fe200007fe4ff */
[----:B------:R-:W-:Y:S02]  /*850f0*/  IMAD.IADD R83, R155, 0x1, R85 ;  /* 0x000000019b537824 */ /* 0x000fe400078e0255 */
[----:B------:R-:W-:Y:S02]  /*85100*/  IMAD R85, R94, R41, RZ ;  /* 0x000000295e557224 */ /* 0x000fe400078e02ff */
[----:B------:R-:W-:-:S04]  /*85110*/  IMAD.WIDE.U32 R78, R80, R151, R78 ;  /* 0x00000097504e7225 */ /* 0x000fc800078e004e */
[----:B------:R-:W-:Y:S01]  /*85120*/  IMAD.IADD R79, R137, 0x1, R79 ;  /* 0x00000001894f7824 */ /* 0x000fe200078e024f */
[----:B------:R-:W-:Y:S02]  /*85130*/  IADD3 R78, P1, PT, R83, R78, RZ ;  /* 0x0000004e534e7210 */ /* 0x000fe40007f3e0ff */
[----:B------:R-:W-:-:S03]  /*85140*/  MOV R83, RZ ;  /* 0x000000ff00537202 */ /* 0x000fc60000000f00 */
[----:B------:R-:W-:-:S03]  /*85150*/  IMAD.WIDE.U32 R82, R88, R152, R82 ;  /* 0x0000009858527225 */ /* 0x000fc600078e0052 */
[----:B------:R-:W-:Y:S01]  /*85160*/  IADD3 R86, P0, PT, R79, R82, RZ ;  /* 0x000000524f567210 */ /* 0x000fe20007f1e0ff */
[----:B------:R-:W-:Y:S02]  /*85170*/  IMAD.X R79, RZ, RZ, RZ, P1 ;  /* 0x000000ffff4f7224 */ /* 0x000fe400008e06ff */
[----:B------:R-:W-:Y:S02]  /*85180*/  IMAD.IADD R82, R150, 0x1, R83 ;  /* 0x0000000196527824 */ /* 0x000fe400078e0253 */
[----:B------:R-:W-:Y:S01]  /*85190*/  HFMA2 R83, -RZ, RZ, 0, 0 ;  /* 0x00000000ff537431 */ /* 0x000fe200000001ff */
        /* <DEDUP_REMOVED lines=8> */
[----:B------:R-:W-:Y:S01]  /*85220*/  IADD3 R82, P0, PT, R87, R82, RZ ;  /* 0x0000005257527210 */ /* 0x000fe20007f1e0ff */
[----:B------:R-:W-:Y:S02]  /*85230*/  IMAD.X R87, RZ, RZ, RZ, P1 ;  /* 0x000000ffff577224 */ /* 0x000fe400008e06ff */
[----:B------:R-:W-:Y:S01]  /*85240*/  IMAD.WIDE.U32 R92, R88, R147, R92 ;  /* 0x00000093585c7225 */ /* 0x000fe200078e005c */
[----:B------:R-:W-:-:S03]  /*85250*/  IADD3.X R83, PT, PT, RZ, RZ, RZ, P0, !PT ;  /* 0x000000ffff537210 */ /* 0x000fc600007fe4ff */
[----:B------:R-:W-:-:S04]  /*85260*/  IMAD.WIDE.U32 R86, R89, R151, R86 ;  /* 0x0000009759567225 */ /* 0x000fc800078e0056 */
[----:B------:R-:W-:-:S04]  /*85270*/  IMAD.WIDE.U32 R82, R80, R152, R82 ;  /* 0x0000009850527225 */ /* 0x000fc800078e0052 */
[----:B------:R-:W-:Y:S02]  /*85280*/  IMAD.IADD R79, R137, 0x1, R87 ;  /* 0x00000001894f7824 */ /* 0x000fe400078e0257 */
[----:B------:R-:W-:-:S03]  /*85290*/  IMAD.IADD R83, R150, 0x1, R83 ;  /* 0x0000000196537824 */ /* 0x000fc600078e0253 */
[----:B------:R-:W-:Y:S02]  /*852a0*/  IADD3 R82, P1, PT, R79, R82, RZ ;  /* 0x000000524f527210 */ /* 0x000fe40007f3e0ff */
[----:B------:R-:W-:Y:S01]  /*852b0*/  IADD3 R158, P0, PT, R83, R92, RZ ;  /* 0x0000005c539e7210 */ /* 0x000fe20007f1e0ff */
[----:B------:R-:W-:Y:S02]  /*852c0*/  IMAD.IADD R92, R141, 0x1, R93 ;  /* 0x000000018d5c7824 */ /* 0x000fe400078e025d */
[----:B------:R-:W-:Y:S02]  /*852d0*/  HFMA2 R93, -RZ, RZ, 0, 0 ;  /* 0x00000000ff5d7431 */ /* 0x000fe400000001ff */
[----:B------:R-:W-:Y:S01]  /*852e0*/  IMAD.X R83, RZ, RZ, RZ, P1 ;  /* 0x000000ffff537224 */ /* 0x000fe200008e06ff */
        /* <DEDUP_REMOVED lines=10> */
[----:B------:R-:W-:-:S04]  /*85390*/  IMAD.HI.U32 R79, R85, R70, R94 ;  /* 0x00000046554f7227 */ /* 0x000fc800078e005e */
[----:B------:R-:W-:Y:S02]  /*853a0*/  IMAD.X R93, RZ, RZ, RZ, P0 ;  /* 0x000000ffff5d7224 */ /* 0x000fe400000e06ff */
[----:B------:R-:W-:-:S04]  /*853b0*/  IMAD.WIDE.U32 R94, R89, R152, R158 ;  /* 0x00000098595e7225 */ /* 0x000fc800078e009e */
[----:B------:R-:W-:Y:S01]  /*853c0*/  IMAD.WIDE.U32 R92, R80, R147, R92 ;  /* 0x00000093505c7225 */ /* 0x000fe200078e005c */
[----:B------:R-:W-:-:S03]  /*853d0*/  IADD3 R83, PT, PT, R150, R95, RZ ;  /* 0x0000005f96537210 */ /* 0x000fc60007ffe0ff */
[----:B------:R-:W-:Y:S01]  /*853e0*/  IMAD.IADD R79, R42, 0x1, R79 ;  /* 0x000000012a4f7824 */ /* 0x000fe200078e024f */
[----:B------:R-:W-:Y:S01]  /*853f0*/  IADD3 R92, P2, PT, R83, R92, RZ ;  /* 0x0000005c535c7210 */ /* 0x000fe20007f5e0ff */
[----:B------:R-:W-:Y:S02]  /*85400*/  IMAD.IADD R158, R141, 0x1, R93 ;  /* 0x000000018d9e7824 */ /* 0x000fe400078e025d */
[----:B------:R-:W-:Y:S01]  /*85410*/  IMAD.MOV.U32 R83, RZ, RZ, RZ ;  /* 0x000000ffff537224 */ /* 0x000fe200078e00ff */
[----:B------:R-:W-:Y:S02]  /*85420*/  IADD3 R88, P0, PT, R79, R90, RZ ;  /* 0x0000005a4f587210 */ /* 0x000fe40007f1e0ff */
[----:B------:R-:W-:Y:S02]  /*85430*/  IADD3 R90, P1, PT, R158, R91, RZ ;  /* 0x0000005b9e5a7210 */ /* 0x000fe40007f3e0ff */
[----:B------:R-:W-:-:S03]  /*85440*/  IADD3.X R93, PT, PT, RZ, RZ, RZ, P2, !PT ;  /* 0x000000ffff5d7210 */ /* 0x000fc600017fe4ff */
[----:B------:R-:W-:Y:S02]  /*85450*/  IMAD.X R91, RZ, RZ, RZ, P1 ;  /* 0x000000ffff5b7224 */ /* 0x000fe400008e06ff */
[----:B------:R-:W-:-:S04]  /*85460*/  IMAD.WIDE.U32 R92, R89, R149, R92 ;  /* 0x00000095595c7225 */ /* 0x000fc800078e005c */
[----:B------:R-:W-:Y:S01]  /*85470*/  IMAD.WIDE.U32 R90, R139, R80, R90 ;  /* 0x000000508b5a7225 */ /* 0x000fe200078e005a */
[----:B------:R-:W-:-:S03]  /*85480*/  IADD3 R79, PT, PT, R146, R93, RZ ;  /* 0x0000005d924f7210 */ /* 0x000fc60007ffe0ff */
[----:B------:R-:W-:Y:S01]  /*85490*/  IMAD.IADD R80, R91, 0x1, R83 ;  /* 0x000000015b507824 */ /* 0x000fe200078e0253 */
[----:B------:R-:W-:Y:S01]  /*854a0*/  IADD3 R90, P1, PT, R79, R90, RZ ;  /* 0x0000005a4f5a7210 */ /* 0x000fe20007f3e0ff */
[----:B------:R-:W-:Y:S02]  /*854b0*/  IMAD.MOV.U32 R79, RZ, RZ, RZ ;  /* 0x000000ffff4f7224 */ /* 0x000fe400078e00ff */
[----:B------:R-:W-:-:S04]  /*854c0*/  IMAD.WIDE.U32 R78, R81, R145, R78 ;  /* 0x00000091514e7225 */ /* 0x000fc800078e004e */
[----:B------:R-:W-:Y:S01]  /*854d0*/  IMAD.X R91, RZ, RZ, RZ, P1 ;  /* 0x000000ffff5b7224 */ /* 0x000fe200008e06ff */
[----:B------:R-:W-:Y:S01]  /*854e0*/  IADD3 R87, PT, PT, R155, R79, RZ ;  /* 0x0000004f9b577210 */ /* 0x000fe20007ffe0ff */
[----:B------:R-:W-:-:S03]  /*854f0*/  IMAD.WIDE.U32 R90, R89, R147, R90 ;  /* 0x00000093595a7225 */ /* 0x000fc600078e005a */
[----:B------:R-:W-:-:S05]  /*85500*/  IADD3 R86, P2, PT, R87, R86, RZ ;  /* 0x0000005657567210 */ /* 0x000fca0007f5e0ff */
[----:B------:R-:W-:Y:S02]  /*85510*/  IMAD.X R87, RZ, RZ, RZ, P2 ;  /* 0x000000ffff577224 */ /* 0x000fe400010e06ff */
[----:B------:R-:W-:-:S04]  /*85520*/  IMAD.WIDE.U32 R86, R81, R156, R86 ;  /* 0x0000009c51567225 */ /* 0x000fc800078e0056 */
[----:B------:R-:W-:Y:S02]  /*85530*/  IMAD.IADD R83, R144, 0x1, R87 ;  /* 0x0000000190537824 */ /* 0x000fe400078e0257 */
[----:B------:R-:W-:-:S03]  /*85540*/  HFMA2 R87, -RZ, RZ, 0, 0 ;  /* 0x00000000ff577431 */ /* 0x000fc600000001ff */
[----:B------:R-:W-:-:S04]  /*85550*/  IADD3 R82, P2, PT, R83, R82, RZ ;  /* 0x0000005253527210 */ /* 0x000fc80007f5e0ff */
[----:B------:R-:W-:Y:S01]  /*85560*/  IADD3.X R83, PT, PT, RZ, RZ, RZ, P2, !PT ;  /* 0x000000ffff537210 */ /* 0x000fe200017fe4ff */
        /* <DEDUP_REMOVED lines=25> */
[----:B------:R-:W-:-:S03]  /*85700*/  IMAD.WIDE.U32 R90, R81, R149, R90 ;  /* 0x00000095515a7225 */ /* 0x000fc600078e005a */
[----:B------:R-:W-:Y:S01]  /*85710*/  IADD3.X R93, PT, PT, RZ, RZ, RZ, P3, !PT ;  /* 0x000000ffff5d7210 */ /* 0x000fe20001ffe4ff */
[----:B------:R-:W-:Y:S01]  /*85720*/  IMAD.X R159, RZ, RZ, RZ, P1 ;  /* 0x000000ffff9f7224 */ /* 0x000fe200008e06ff */
[----:B------:R-:W-:Y:S01]  /*85730*/  IADD3 R91, PT, PT, R146, R91, RZ ;  /* 0x0000005b925b7210 */ /* 0x000fe20007ffe0ff */
[----:B------:R-:W-:-:S04]  /*85740*/  IMAD.WIDE.U32 R158, R139, R89, R158 ;  /* 0x000000598b9e7225 */ /* 0x000fc800078e009e */
[----:B------:R-:W-:Y:S01]  /*85750*/  IMAD.X R89, RZ, RZ, RZ, P0 ;  /* 0x000000ffff597224 */ /* 0x000fe200000e06ff */
[----:B------:R-:W-:Y:S01]  /*85760*/  IADD3 R158, P1, PT, R91, R158, RZ ;  /* 0x0000009e5b9e7210 */ /* 0x000fe20007f3e0ff */
[----:B------:R-:W-:-:S04]  /*85770*/  IMAD.WIDE.U32 R92, R154, R153, R92 ;  /* 0x000000999a5c7225 */ /* 0x000fc800078e005c */
[----:B------:R-:W-:-:S04]  /*85780*/  IMAD.WIDE.U32 R88, R85, R71, R88 ;  /* 0x0000004755587225 */ /* 0x000fc800078e0058 */
[----:B------:R-:W-:Y:S02]  /*85790*/  IMAD.IADD R161, R43, 0x1, R89 ;  /* 0x000000012ba17824 */ /* 0x000fe400078e0259 */
[----:B------:R-:W-:Y:S02]  /*857a0*/  IMAD.IADD R79, R138, 0x1, R93 ;  /* 0x000000018a4f7824 */ /* 0x000fe400078e025d */
[----:B------:R-:W-:Y:S01]  /*857b0*/  IMAD.MOV.U32 R89, RZ, RZ, RZ ;  /* 0x000000ffff597224 */ /* 0x000fe200078e00ff */
[----:B------:R-:W-:Y:S02]  /*857c0*/  IADD3 R160, P0, PT, R161, R84, RZ ;  /* 0x00000054a1a07210 */ /* 0x000fe40007f1e0ff */
[----:B------:R-:W-:Y:S01]  /*857d0*/  IADD3 R90, P2, PT, R79, R90, RZ ;  /* 0x0000005a4f5a7210 */ /* 0x000fe20007f5e0ff */
[----:B------:R-:W-:Y:S01]  /*857e0*/  IMAD.MOV.U32 R79, RZ, RZ, RZ ;  /* 0x000000ffff4f7224 */ /* 0x000fe200078e00ff */
[----:B------:R-:W-:Y:S02]  /*857f0*/  IADD3.X R161, PT, PT, RZ, RZ, RZ, P0, !PT ;  /* 0x000000ffffa17210 */ /* 0x000fe400007fe4ff */
[----:B------:R-:W-:Y:S01]  /*85800*/  IADD3.X R91, PT, PT, RZ, RZ, RZ, P2, !PT ;  /* 0x000000ffff5b7210 */ /* 0x000fe200017fe4ff */
[----:B------:R-:W-:-:S02]  /*85810*/  IMAD.IADD R79, R159, 0x1, R79 ;  /* 0x000000019f4f7824 */ /* 0x000fc400078e024f */
[----:B------:R-:W-:-:S04]  /*85820*/  IMAD.WIDE.U32 R160, R85, R72, R160 ;  /* 0x0000004855a07225 */ /* 0x000fc800078e00a0 */
        /* <DEDUP_REMOVED lines=10> */
[----:B------:R-:W-:Y:S01]  /*858d0*/  IMAD.MOV.U32 R83, RZ, RZ, RZ ;  /* 0x000000ffff537224 */ /* 0x000fe200078e00ff */
[----:B------:R-:W-:Y:S02]  /*858e0*/  IADD3 R158, P3, PT, R87, R79, RZ ;  /* 0x0000004f579e7210 */ /* 0x000fe40007f7e0ff */
[----:B------:R-:W-:Y:S01]  /*858f0*/  IADD3 R87, PT, PT, R45, R163, RZ ;  /* 0x000000a32d577210 */ /* 0x000fe20007ffe0ff */
[----:B------:R-:W-:Y:S01]  /*85900*/  IMAD.WIDE.U32 R82, R142, R145, R82 ;  /* 0x000000918e527225 */ /* 0x000fe200078e0052 */
[----:B------:R-:W-:Y:S02]  /*85910*/  IADD3.X R159, PT, PT, RZ, RZ, RZ, P3, !PT ;  /* 0x000000ffff9f7210 */ /* 0x000fe40001ffe4ff */
[----:B------:R-:W-:Y:S01]  /*85920*/  IADD3 R86, P0, PT, R87, R86, RZ ;  /* 0x0000005657567210 */ /* 0x000fe20007f1e0ff */
[----:B------:R-:W-:Y:S02]  /*85930*/  IMAD.IADD R95, R155, 0x1, R83 ;  /* 0x000000019b5f7824 */ /* 0x000fe400078e0253 */
[----:B------:R-:W-:-:S03]  /*85940*/  IMAD.WIDE.U32 R158, R139, R81, R158 ;  /* 0x000000518b9e7225 */ /* 0x000fc600078e009e */
        /* <DEDUP_REMOVED lines=8> */
[----:B------:R-:W-:Y:S01]  /*859d0*/  IMAD.MOV.U32 R95, RZ, RZ, RZ ;  /* 0x000000ffff5f7224 */ /* 0x000fe200078e00ff */
[----:B------:R-:W-:Y:S02]  /*859e0*/  IADD3.X R83, PT, PT, RZ, RZ, RZ, P0, !PT ;  /* 0x000000ffff537210 */ /* 0x000fe400007fe4ff */
[----:B------:R-:W-:Y:S01]  /*859f0*/  IADD3 R92, P1, PT, R93, R92, RZ ;  /* 0x0000005c5d5c7210 */ /* 0x000fe20007f3e0ff */
[----:B------:R-:W-:-:S03]  /*85a00*/  IMAD.WIDE.U32 R94, R148, R145, R94 ;  /* 0x00000091945e7225 */ /* 0x000fc600078e005e */
[----:B------:R-:W-:Y:S01]  /*85a10*/  IADD3.X R93, PT, PT, RZ, RZ, RZ, P1, !PT ;  /* 0x000000ffff5d7210 */ /* 0x000fe20000ffe4ff */
        /* <DEDUP_REMOVED lines=15> */
[----:B------:R-:W-:Y:S01]  /*85b10*/  IMAD.WIDE.U32 R92, R148, R156, R92 ;  /* 0x0000009c945c7225 */ /* 0x000fe200078e005c */
[----:B------:R-:W-:-:S02]  /*85b20*/  IADD3 R81, PT, PT, R48, R95, RZ ;  /* 0x0000005f30517210 */ /* 0x000fc40007ffe0ff */
[----:B------:R-:W-:Y:S01]  /*85b30*/  IADD3.X R91, PT, PT, RZ, RZ, RZ, P3, !PT ;  /* 0x000000ffff5b7210 */ /* 0x000fe20001ffe4ff */
[----:B------:R-:W-:Y:S02]  /*85b40*/  IMAD.X R89, RZ, RZ, RZ, P1 ;  /* 0x000000ffff597224 */ /* 0x000fe400008e06ff */
[----:B------:R-:W-:Y:S02]  /*85b50*/  IMAD.MOV.U32 R78, RZ, RZ, R92 ;  /* 0x000000ffff4e7224 */ /* 0x000fe400078e005c */
[----:B------:R-:W-:-:S04]  /*85b60*/  IMAD.WIDE.U32 R88, R83, R71, R88 ;  /* 0x0000004753587225 */ /* 0x000fc800078e0058 */
[----:B------:R-:W-:Y:S01]  /*85b70*/  IMAD.IADD R161, R43, 0x1, R89 ;  /* 0x000000012ba17824 */ /* 0x000fe200078e0259 */
[----:B------:R-:W-:Y:S01]  /*85b80*/  MOV R89, RZ ;  /* 0x000000ff00597202 */ /* 0x000fe20000000f00 */
[----:B------:R-:W-:Y:S02]  /*85b90*/  IMAD.MOV.U32 R79, RZ, RZ, RZ ;  /* 0x000000ffff4f7224 */ /* 0x000fe400078e00ff */
[----:B------:R-:W-:Y:S01]  /*85ba0*/  IMAD.WIDE.U32 R90, R142, R153, R90 ;  /* 0x000000998e5a7225 */ /* 0x000fe200078e005a */
[----:B------:R-:W-:-:S03]  /*85bb0*/  IADD3 R160, P1, PT, R161, R162, RZ ;  /* 0x000000a2a1a07210 */ /* 0x000fc60007f3e0ff */
[----:B------:R-:W-:Y:S01]  /*85bc0*/  IMAD.WIDE.U32 R78, R140, R145, R78 ;  /* 0x000000918c4e7225 */ /* 0x000fe200078e004e */
[----:B------:R-:W-:-:S03]  /*85bd0*/  IADD3.X R161, PT, PT, RZ, RZ, RZ, P1, !PT ;  /* 0x000000ffffa17210 */ /* 0x000fc60000ffe4ff */
[----:B------:R-:W-:Y:S01]  /*85be0*/  IMAD.IADD R155, R155, 0x1, R79 ;  /* 0x000000019b9b7824 */ /* 0x000fe200078e024f */
        /* <DEDUP_REMOVED lines=8> */
[----:B------:R-:W-:Y:S02]  /*85c70*/  IADD3 R80, P6, PT, R91, R80, RZ ;  /* 0x000000505b507210 */ /* 0x000fe40007fde0ff */
[----:B------:R-:W-:Y:S01]  /*85c80*/  IADD3 R81, PT, PT, R146, R81, RZ ;  /* 0x0000005192517210 */ /* 0x000fe20007ffe0ff */
[----:B------:R-:W-:-:S03]  /*85c90*/  IMAD.WIDE.U32 R86, R83, R73, R86 ;  /* 0x0000004953567225 */ /* 0x000fc600078e0056 */
[----:B------:R-:W-:Y:S01]  /*85ca0*/  IADD3 R158, P2, PT, R81, R158, RZ ;  /* 0x0000009e519e7210 */ /* 0x000fe20007f5e0ff */
[----:B------:R-:W-:Y:S01]  /*85cb0*/  IMAD.X R81, RZ, RZ, RZ, P6 ;  /* 0x000000ffff517224 */ /* 0x000fe200030e06ff */
[----:B------:R-:W-:Y:S01]  /*85cc0*/  IADD3 R163, PT, PT, R45, R87, RZ ;  /* 0x000000572da37210 */ /* 0x000fe20007ffe0ff */
[----:B------:R-:W-:-:S03]  /*85cd0*/  IMAD.WIDE.U32 R80, R142, R152, R80 ;  /* 0x000000988e507225 */ /* 0x000fc600078e0050 */
[----:B------:R-:W-:Y:S01]  /*85ce0*/  IADD3 R162, P1, PT, R163, R82, RZ ;  /* 0x00000052a3a27210 */ /* 0x000fe20007f3e0ff */
[----:B------:R-:W-:-:S04]  /*85cf0*/  IMAD R82, R88, R41, RZ ;  /* 0x0000002958527224 */ /* 0x000fc800078e02ff */
[----:B------:R-:W-:Y:S02]  /*85d00*/  IMAD.X R163, RZ, RZ, RZ, P1 ;  /* 0x000000ffffa37224 */ /* 0x000fe400008e06ff */
[----:B------:R-:W-:-:S04]  /*85d10*/  IMAD.HI.U32 R89, R82, R70, R88 ;  /* 0x0000004652597227 */ /* 0x000fc800078e0058 */
[----:B------:R-:W-:Y:S02]  /*85d20*/  IMAD.IADD R89, R42, 0x1, R89 ;  /* 0x000000012a597824 */ /* 0x000fe400078e0259 */
[----:B------:R-:W-:-:S03]  /*85d30*/  IMAD.WIDE.U32 R162, R83, R74, R162 ;  /* 0x0000004a53a27225 */ /* 0x000fc600078e00a2 */
[----:B------:R-:W-:Y:S01]  /*85d40*/  IADD3 R88, P1, PT, R89, R160, RZ ;  /* 0x000000a059587210 */ /* 0x000fe20007f3e0ff */
[----:B------:R-:W-:Y:S02]  /*85d50*/  IMAD.IADD R95, R46, 0x1, R163 ;  /* 0x000000012e5f7824 */ /* 0x000fe400078e02a3 */
[----:B------:R-:W-:Y:S02]  /*85d60*/  IMAD.IADD R81, R150, 0x1, R81 ;  /* 0x0000000196517824 */ /* 0x000fe400078e0251 */
[----:B------:R-:W-:Y:S01]  /*85d70*/  IMAD.X R89, RZ, RZ, RZ, P1 ;  /* 0x000000ffff597224 */ /* 0x000fe200008e06ff */
[----:B------:R-:W-:Y:S01]  /*85d80*/  IADD3 R94, P4, PT, R95, R94, RZ ;  /* 0x0000005e5f5e7210 */ /* 0x000fe20007f9e0ff */
[----:B------:R-:W-:-:S03]  /*85d90*/  IMAD.WIDE.U32 R88, R82, R71, R88 ;  /* 0x0000004752587225 */ /* 0x000fc600078e0058 */
[----:B------:R-:W-:Y:S01]  /*85da0*/  IADD3.X R95, PT, PT, RZ, RZ, RZ, P4, !PT ;  /* 0x000000ffff5f7210 */ /* 0x000fe200027fe4ff */
[----:B------:R-:W-:Y:S01]  /*85db0*/  IMAD R84, R88, R41, RZ ;  /* 0x0000002958547224 */ /* 0x000fe200078e02ff */
[----:B------:R-:W-:Y:S01]  /*85dc0*/  IADD3 R87, PT, PT, R43, R89, RZ ;  /* 0x000000592b577210 */ /* 0x000fe20007ffe0ff */
[----:B------:R-:W-:Y:S02]  /*85dd0*/  IMAD.MOV.U32 R89, RZ, RZ, RZ ;  /* 0x000000ffff597224 */ /* 0x000fe400078e00ff */
[----:B------:R-:W-:Y:S01]  /*85de0*/  IMAD.WIDE.U32 R94, R83, R75, R94 ;  /* 0x0000004b535e7225 */ /* 0x000fe200078e005e */
[----:B------:R-:W-:-:S03]  /*85df0*/  IADD3 R86, P1, PT, R87, R86, RZ ;  /* 0x0000005657567210 */ /* 0x000fc60007f3e0ff */
[----:B------:R-:W-:-:S04]  /*85e00*/  IMAD.HI.U32 R79, R84, R70, R88 ;  /* 0x00000046544f7227 */ /* 0x000fc800078e0058 */
[----:B------:R-:W-:Y:S01]  /*85e10*/  IMAD.X R87, RZ, RZ, RZ, P1 ;  /* 0x000000ffff577224 */ /* 0x000fe200008e06ff */
[----:B------:R-:W-:Y:S01]  /*85e20*/  IADD3 R79, PT, PT, R42, R79, RZ ;  /* 0x0000004f2a4f7210 */ /* 0x000fe20007ffe0ff */
[----:B------:R-:W-:Y:S02]  /*85e30*/  IMAD.IADD R89, R144, 0x1, R93 ;  /* 0x0000000190597824 */ /* 0x000fe400078e025d */
[----:B------:R-:W-:-:S03]  /*85e40*/  IMAD.WIDE.U32 R86, R82, R72, R86 ;  /* 0x0000004852567225 */ /* 0x000fc600078e0056 */
[----:B------:R-:W-:Y:S01]  /*85e50*/  IADD3 R88, P3, PT, R89, R90, RZ ;  /* 0x0000005a59587210 */ /* 0x000fe20007f7e0ff */
[----:B------:R-:W-:Y:S01]  /*85e60*/  IMAD.IADD R163, R44, 0x1, R87 ;  /* 0x000000012ca37824 */ /* 0x000fe200078e0257 */
[----:B------:R-:W-:Y:S01]  /*85e70*/  IADD3 R86, P1, PT, R79, R86, RZ ;  /* 0x000000564f567210 */ /* 0x000fe20007f3e0ff */
[----:B------:R-:W-:Y:S01]  /*85e80*/  IMAD.MOV.U32 R79, RZ, RZ, RZ ;  /* 0x000000ffff4f7224 */ /* 0x000fe200078e00ff */
[----:B------:R-:W-:Y:S02]  /*85e90*/  IADD3.X R89, PT, PT, RZ, RZ, RZ, P3, !PT ;  /* 0x000000ffff597210 */ /* 0x000fe40001ffe4ff */
[----:B------:R-:W-:Y:S01]  /*85ea0*/  IADD3 R162, P5, PT, R163, R162, RZ ;  /* 0x000000a2a3a27210 */ /* 0x000fe20007fbe0ff */
[----:B------:R-:W-:Y:S01]  /*85eb0*/  IMAD.IADD R90, R159, 0x1, R79 ;  /* 0x000000019f5a7824 */ /* 0x000fe200078e024f */
[----:B------:R-:W-:Y:S01]  /*85ec0*/  IADD3.X R87, PT, PT, RZ, RZ, RZ, P1, !PT ;  /* 0x000000ffff577210 */ /* 0x000fe20000ffe4ff */
[----:B------:R-:W-:Y:S01]  /*85ed0*/  IMAD.WIDE.U32 R88, R148, R151, R88 ;  /* 0x0000009794587225 */ /* 0x000fe200078e0058 */
[----:B------:R-:W-:-:S03]  /*85ee0*/  IADD3.X R159, PT, PT, RZ, RZ, RZ, P2, !PT ;  /* 0x000000ffff9f7210 */ /* 0x000fc600017fe4ff */
[----:B------:R-:W-:Y:S01]  /*85ef0*/  IMAD.X R163, RZ, RZ, RZ, P5 ;  /* 0x000000ffffa37224 */ /* 0x000fe200028e06ff */
[----:B------:R-:W-:Y:S01]  /*85f00*/  IADD3 R88, P6, PT, R155, R88, RZ ;  /* 0x000000589b587210 */ /* 0x000fe20007fde0ff */
        /* <DEDUP_REMOVED lines=17> */
[----:B------:R-:W-:-:S03]  /*86020*/  IMAD.WIDE.U32 R88, R140, R156, R88 ;  /* 0x0000009c8c587225 */ /* 0x000fc600078e0058 */
[----:B------:R-:W-:Y:S01]  /*86030*/  IADD3 R78, P1, PT, R81, R78, RZ ;  /* 0x0000004e514e7210 */ /* 0x000fe20007f3e0ff */
[----:B------:R-:W-:Y:S01]  /*86040*/  IMAD.IADD R79, R49, 0x1, R79 ;  /* 0x00000001314f7824 */ /* 0x000fe200078e024f */
[----:B------:R-:W-:Y:S01]  /*86050*/  IADD3.X R81, PT, PT, RZ, RZ, RZ, P3, !PT ;  /* 0x000000ffff517210 */ /* 0x000fe20001ffe4ff */
[----:B------:R-:W-:Y:S02]  /*86060*/  IMAD.X R163, RZ, RZ, RZ, P4 ;  /* 0x000000ffffa37224 */ /* 0x000fe400020e06ff */
[----:B------:R-:W-:Y:S02]  /*86070*/  IMAD R94, R86, R41, RZ ;  /* 0x00000029565e7224 */ /* 0x000fe400078e02ff */
[----:B------:R-:W-:Y:S02]  /*86080*/  IMAD.MOV.U32 R87, RZ, RZ, RZ ;  /* 0x000000ffff577224 */ /* 0x000fe400078e00ff */
[----:B------:R-:W-:Y:S01]  /*86090*/  IMAD.IADD R85, R144, 0x1, R89 ;  /* 0x0000000190557824 */ /* 0x000fe200078e0259 */
[----:B------:R-:W-:Y:S01]  /*860a0*/  IADD3 R89, P3, PT, R79, R88, RZ ;  /* 0x000000584f597210 */ /* 0x000fe20007f7e0ff */
[----:B------:R-:W-:-:S04]  /*860b0*/  IMAD.WIDE.U32 R162, R84, R72, R162 ;  /* 0x0000004854a27225 */ /* 0x000fc800078e00a2 */
[----:B------:R-:W-:-:S04]  /*860c0*/  IMAD.HI.U32 R79, R94, R70, R86 ;  /* 0x000000465e4f7227 */ /* 0x000fc800078e0056 */
[----:B------:R-:W-:-:S04]  /*860d0*/  IMAD.WIDE.U32 R80, R148, R153, R80 ;  /* 0x0000009994507225 */ /* 0x000fc800078e0050 */
[----:B------:R-:W-:Y:S01]  /*860e0*/  IMAD.X R159, RZ, RZ, RZ, P2 ;  /* 0x000000ffff9f7224 */ /* 0x000fe200010e06ff */
[----:B------:R-:W-:Y:S01]  /*860f0*/  IADD3 R80, P5, PT, R85, R80, RZ ;  /* 0x0000005055507210 */ /* 0x000fe20007fbe0ff */
[----:B------:R-:W-:Y:S01]  /*86100*/  IMAD.IADD R87, R44, 0x1, R163 ;  /* 0x000000012c577824 */ /* 0x000fe200078e02a3 */
        /* <DEDUP_REMOVED lines=11> */
[----:B------:R-:W-:Y:S01]  /*861c0*/  IMAD.X R93, RZ, RZ, RZ, P3 ;  /* 0x000000ffff5d7224 */ /* 0x000fe200018e06ff */
[----:B------:R-:W-:Y:S01]  /*861d0*/  IADD3.X R87, PT, PT, RZ, RZ, RZ, P6, !PT ;  /* 0x000000ffff577210 */ /* 0x000fe200037fe4ff */
[----:B------:R-:W-:Y:S01]  /*861e0*/  IMAD.WIDE.U32 R80, R140, R151, R80 ;  /* 0x000000978c507225 */ /* 0x000fe200078e0050 */
[----:B------:R-:W-:-:S03]  /*861f0*/  IADD3 R159, PT, PT, R146, R159, RZ ;  /* 0x0000009f929f7210 */ /* 0x000fc60007ffe0ff */
[----:B------:R-:W-:Y:S01]  /*86200*/  IMAD.WIDE.U32 R90, R139, R154, R90 ;  /* 0x0000009a8b5a7225 */ /* 0x000fe200078e005a */
[----:B------:R-:W-:-:S03]  /*86210*/  IADD3 R93, P0, PT, R93, R80, RZ ;  /* 0x000000505d5d7210 */ /* 0x000fc60007f1e0ff */
[----:B------:R-:W-:Y:S01]  /*86220*/  IMAD.MOV.U32 R85, RZ, RZ, RZ ;  /* 0x000000ffff557224 */ /* 0x000fe200078e00ff */
[----:B------:R-:W-:Y:S01]  /*86230*/  IADD3 R90, P4, PT, R159, R90, RZ ;  /* 0x0000005a9f5a7210 */ /* 0x000fe20007f9e0ff */
[----:B------:R-:W-:-:S04]  /*86240*/  IMAD.WIDE.U32 R162, R94, R71, R162 ;  /* 0x000000475ea27225 */ /* 0x000fc800078e00a2 */
[----:B------:R-:W-:Y:S02]  /*86250*/  IMAD.X R79, RZ, RZ, RZ, P1 ;  /* 0x000000ffff4f7224 */ /* 0x000fe400008e06ff */
[----:B------:R-:W-:Y:S02]  /*86260*/  IMAD.IADD R85, R91, 0x1, R85 ;  /* 0x000000015b557824 */ /* 0x000fe400078e0255 */
[----:B------:R-:W-:Y:S02]  /*86270*/  IMAD.IADD R137, R137, 0x1, R81 ;  /* 0x0000000189897824 */ /* 0x000fe400078e0251 */
[----:B------:R-:W-:Y:S02]  /*86280*/  IMAD.IADD R91, R43, 0x1, R163 ;  /* 0x000000012b5b7824 */ /* 0x000fe400078e02a3 */
[----:B------:R-:W-:-:S04]  /*86290*/  IMAD.WIDE.U32 R86, R84, R73, R86 ;  /* 0x0000004954567225 */ /* 0x000fc800078e0056 */
[----:B------:R-:W-:Y:S01]  /*862a0*/  IMAD.WIDE.U32 R80, R83, R76, R78 ;  /* 0x0000004c53507225 */ /* 0x000fe200078e004e */
[----:B------:R-:W-:Y:S02]  /*862b0*/  IADD3 R78, P1, PT, R91, R86, RZ ;  /* 0x000000565b4e7210 */ /* 0x000fe40007f3e0ff */
[----:B------:R-:W-:Y:S01]  /*862c0*/  IADD3.X R91, PT, PT, RZ, RZ, RZ, P4, !PT ;  /* 0x000000ffff5b7210 */ /* 0x000fe200027fe4ff */
[----:B------:R-:W-:Y:S01]  /*862d0*/  IMAD.MOV.U32 R163, RZ, RZ, RZ ;  /* 0x000000ffffa37224 */ /* 0x000fe200078e00ff */
[----:B------:R-:W-:Y:S01]  /*862e0*/  IADD3 R80, P3, PT, R92, R80, RZ ;  /* 0x000000505c507210 */ /* 0x000fe20007f7e0ff */
[----:B------:R-:W-:Y:S01]  /*862f0*/  IMAD R92, R162, R41, RZ ;  /* 0x00000029a25c7224 */ /* 0x000fe200078e02ff */
[----:B------:R-:W-:Y:S01]  /*86300*/  IADD3 R86, PT, PT, R48, R81, RZ ;  /* 0x0000005130567210 */ /* 0x000fe20007ffe0ff */
[----:B------:R-:W-:Y:S02]  /*86310*/  IMAD.X R79, RZ, RZ, RZ, P1 ;  /* 0x000000ffff4f7224 */ /* 0x000fe400008e06ff */
[----:B------:R-:W-:Y:S01]  /*86320*/  IMAD.HI.U32 R163, R92, R70, R162 ;  /* 0x000000465ca37227 */ /* 0x000fe200078e00a2 */
[----:B------:R-:W-:-:S03]  /*86330*/  IADD3 R86, P1, PT, R86, R89, RZ ;  /* 0x0000005956567210 */ /* 0x000fc60007f3e0ff */
[----:B------:R-:W-:Y:S01]  /*86340*/  IMAD.WIDE.U32 R78, R94, R72, R78 ;  /* 0x000000485e4e7225 */ /* 0x000fe200078e004e */
[----:B------:R-:W-:-:S03]  /*86350*/  IADD3 R89, PT, PT, R42, R163, RZ ;  /* 0x000000a32a597210 */ /* 0x000fc60007ffe0ff */
[----:B------:R-:W-:Y:S01]  /*86360*/  IMAD.X R81, RZ, RZ, RZ, P3 ;  /* 0x000000ffff517224 */ /* 0x000fe200018e06ff */
[----:B------:R-:W-:Y:S01]  /*86370*/  IADD3 R78, P3, PT, R89, R78, RZ ;  /* 0x0000004e594e7210 */ /* 0x000fe20007f7e0ff */
[----:B------:R-:W-:Y:S02]  /*86380*/  IMAD.X R89, RZ, RZ, RZ, P2 ;  /* 0x000000ffff597224 */ /* 0x000fe400010e06ff */
[----:B------:R-:W-:Y:S01]  /*86390*/  IMAD.IADD R145, R45, 0x1, R87 ;  /* 0x000000012d917824 */ /* 0x000fe200078e0257 */
[----:B------:R-:W-:Y:S01]  /*863a0*/  IADD3.X R87, PT, PT, RZ, RZ, RZ, P1, !PT ;  /* 0x000000ffff577210 */ /* 0x000fe20000ffe4ff */
[----:B------:R-:W-:-:S04]  /*863b0*/  IMAD.WIDE.U32 R88, R148, R152, R88 ;  /* 0x0000009894587225 */ /* 0x000fc800078e0058 */
[----:B------:R-:W-:Y:S01]  /*863c0*/  IMAD.IADD R95, R44, 0x1, R79 ;  /* 0x000000012c5f7824 */ /* 0x000fe200078e024f */
[----:B------:R-:W-:Y:S01]  /*863d0*/  IADD3 R88, P2, PT, R137, R88, RZ ;  /* 0x0000005889587210 */ /* 0x000fe20007f5e0ff */
[----:B------:R-:W-:-:S04]  /*863e0*/  IMAD.WIDE.U32 R80, R82, R75, R80 ;  /* 0x0000004b52507225 */ /* 0x000fc800078e0050 */
[----:B------:R-:W-:Y:S01]  /*863f0*/  IMAD.WIDE.U32 R90, R142, R147, R90 ;  /* 0x000000938e5a7225 */ /* 0x000fe200078e005a */
[----:B------:R-:W-:-:S03]  /*86400*/  IADD3 R80, P1, PT, R145, R80, RZ ;  /* 0x0000005091507210 */ /* 0x000fc60007f3e0ff */
[----:B------:R-:W-:Y:S02]  /*86410*/  IMAD.IADD R79, R150, 0x1, R89 ;  /* 0x00000001964f7824 */ /* 0x000fe400078e0259 */
[----:B------:R-:W-:-:S03]  /*86420*/  IMAD.WIDE.U32 R86, R83, R77, R86 ;  /* 0x0000004d53567225 */ /* 0x000fc600078e0056 */
        /* <DEDUP_REMOVED lines=9> */
[----:B------:R-:W-:Y:S01]  /*864c0*/  IMAD.WIDE.U32 R78, R92, R71, R78 ;  /* 0x000000475c4e7225 */ /* 0x000fe200078e004e */
[----:B------:R-:W-:-:S02]  /*864d0*/  IADD3 R144, P3, PT, R154, R85, RZ ;  /* 0x000000559a907210 */ /* 0x000fc40007f7e0ff */
[----:B------:R-:W-:Y:S01]  /*864e0*/  IADD3.X R87, PT, PT, RZ, RZ, RZ, P4, !PT ;  /* 0x000000ffff577210 */ /* 0x000fe200027fe4ff */
[----:B------:R-:W-:Y:S01]  /*864f0*/  IMAD.WIDE.U32 R80, R84, R74, R80 ;  /* 0x0000004a54507225 */ /* 0x000fe200078e0050 */
[----:B------:R-:W-:-:S03]  /*86500*/  IADD3.X R145, PT, PT, RZ, RZ, RZ, P3, !PT ;  /* 0x000000ffff917210 */ /* 0x000fc60001ffe4ff */
[----:B------:R-:W-:Y:S01]  /*86510*/  IMAD.IADD R85, R43, 0x1, R79 ;  /* 0x000000012b557824 */ /* 0x000fe200078e024f */
[----:B------:R-:W-:Y:S01]  /*86520*/  IADD3 R80, P2, PT, R95, R80, RZ ;  /* 0x000000505f507210 */ /* 0x000fe20007f5e0ff */
[----:B------:R-:W-:Y:S02]  /*86530*/  IMAD R83, R78, R41, RZ ;  /* 0x000000294e537224 */ /* 0x000fe400078e02ff */
[----:B------:R-:W-:Y:S02]  /*86540*/  IMAD.MOV.U32 R79, RZ, RZ, RZ ;  /* 0x000000ffff4f7224 */ /* 0x000fe400078e00ff */
[----:B------:R-:W-:-:S04]  /*86550*/  IMAD.WIDE.U32 R88, R140, R153, R88 ;  /* 0x000000998c587225 */ /* 0x000fc800078e0058 */
[----:B------:R-:W-:Y:S01]  /*86560*/  IMAD.HI.U32 R95, R83, R70, R78 ;  /* 0x00000046535f7227 */ /* 0x000fe200078e004e */
[----:B------:R-:W-:-:S03]  /*86570*/  IADD3.X R79, PT, PT, RZ, RZ, RZ, P0, !PT ;  /* 0x000000ffff4f7210 */ /* 0x000fc600007fe4ff */
        /* <DEDUP_REMOVED lines=23> */
[----:B------:R-:W-:Y:S01]  /*866f0*/  IMAD.MOV.U32 R91, RZ, RZ, RZ ;  /* 0x000000ffff5b7224 */ /* 0x000fe200078e00ff */
[----:B------:R-:W-:Y:S01]  /*86700*/  IADD3 R80, P2, PT, R85, R80, RZ ;  /* 0x0000005055507210 */ /* 0x000fe20007f5e0ff */
[----:B------:R-:W-:Y:S01]  /*86710*/  IMAD.WIDE.U32 R88, R82, R77, R88 ;  /* 0x0000004d52587225 */ /* 0x000fe200078e0058 */
[----:B------:R-:W-:Y:S02]  /*86720*/  IADD3 R79, PT, PT, R47, R79, RZ ;  /* 0x0000004f2f4f7210 */ /* 0x000fe40007ffe0ff */
[----:B------:R-:W-:Y:S01]  /*86730*/  IADD3 R91, PT, PT, R145, R91, RZ ;  /* 0x0000005b915b7210 */ /* 0x000fe20007ffe0ff */
        /* <DEDUP_REMOVED lines=22> */
[----:B------:R-:W-:Y:S02]  /*868a0*/  IMAD.IADD R95, R42, 0x1, R95 ;  /* 0x000000012a5f7824 */ /* 0x000fe400078e025f */
[----:B------:R-:W-:Y:S01]  /*868b0*/  IMAD.IADD R144, R141, 0x1, R145 ;  /* 0x000000018d907824 */ /* 0x000fe200078e0291 */
[----:B------:R-:W-:Y:S01]  /*868c0*/  IADD3 R78, P1, PT, R81, R78, RZ ;  /* 0x0000004e514e7210 */ /* 0x000fe20007f3e0ff */
[----:B------:R-:W-:Y:S01]  /*868d0*/  IMAD.WIDE.U32 R88, R140, R149, R88 ;  /* 0x000000958c587225 */ /* 0x000fe200078e0058 */
[----:B------:R-:W-:-:S02]  /*868e0*/  IADD3 R80, P3, PT, R95, R80, RZ ;  /* 0x000000505f507210 */ /* 0x000fc40007f7e0ff */
[----:B------:R-:W-:Y:S01]  /*868f0*/  IADD3 R90, P5, PT, R144, R91, RZ ;  /* 0x0000005b905a7210 */ /* 0x000fe20007fbe0ff */
[----:B------:R-:W-:Y:S02]  /*86900*/  IMAD.X R81, RZ, RZ, RZ, P0 ;  /* 0x000000ffff517224 */ /* 0x000fe400000e06ff */
[----:B------:R-:W-:Y:S01]  /*86910*/  IMAD.IADD R145, R146, 0x1, R89 ;  /* 0x0000000192917824 */ /* 0x000fe200078e0259 */
[----:B------:R-:W-:Y:S01]  /*86920*/  IADD3.X R91, PT, PT, RZ, RZ, RZ, P5, !PT ;  /* 0x000000ffff5b7210 */ /* 0x000fe20002ffe4ff */
        /* <DEDUP_REMOVED lines=18> */
[----:B------:R-:W-:Y:S01]  /*86a50*/  IMAD R90, R80, R41, RZ ;  /* 0x00000029505a7224 */ /* 0x000fe200078e02ff */
[----:B------:R-:W-:Y:S01]  /*86a60*/  IADD3 R78, P5, PT, R81, R78, RZ ;  /* 0x0000004e514e7210 */ /* 0x000fe20007fbe0ff */
[----:B------:R-:W-:Y:S01]  /*86a70*/  IMAD.X R89, RZ, RZ, RZ, P3 ;  /* 0x000000ffff597224 */ /* 0x000fe200018e06ff */
[----:B------:R-:W-:Y:S01]  /*86a80*/  IADD3 R93, P4, PT, R93, R142, RZ ;  /* 0x0000008e5d5d7210 */ /* 0x000fe20007f9e0ff */
[----:B------:R-:W-:Y:S02]  /*86a90*/  IMAD.MOV.U32 R81, RZ, RZ, RZ ;  /* 0x000000ffff517224 */ /* 0x000fe400078e00ff */
        /* <DEDUP_REMOVED lines=20> */
[----:B------:R-:W-:-:S03]  /*86be0*/  IMAD.WIDE.U32 R154, R90, R71, R154 ;  /* 0x000000475a9a7225 */ /* 0x000fc600078e009a */
[----:B------:R-:W-:Y:S01]  /*86bf0*/  IADD3 R78, P3, PT, R81, R84, RZ ;  /* 0x00000054514e7210 */ /* 0x000fe20007f7e0ff */
[----:B------:R-:W-:Y:S02]  /*86c00*/  IMAD.IADD R84, R48, 0x1, R85 ;  /* 0x0000000130547824 */ /* 0x000fe400078e0255 */
[----:B------:R-:W-:Y:S01]  /*86c10*/  IMAD.X R81, RZ, RZ, RZ, P5 ;  /* 0x000000ffff517224 */ /* 0x000fe200028e06ff */
[----:B------:R-:W-:Y:S01]  /*86c20*/  IADD3.X R79, PT, PT, RZ, RZ, RZ, P3, !PT ;  /* 0x000000ffff4f7210 */ /* 0x000fe20001ffe4ff */
[----:B------:R-:W-:Y:S01]  /*86c30*/  IMAD.X R82, RZ, RZ, RZ, P2 ;  /* 0x000000ffff527224 */ /* 0x000fe200010e06ff */
[----:B------:R-:W-:Y:S01]  /*86c40*/  IADD3 R84, P3, PT, R84, R87, RZ ;  /* 0x0000005754547210 */ /* 0x000fe20007f7e0ff */
[----:B------:R-:W-:-:S04]  /*86c50*/  IMAD.WIDE.U32 R80, R83, R73, R80 ;  /* 0x0000004953507225 */ /* 0x000fc800078e0050 */
        /* <DEDUP_REMOVED lines=11> */
[----:B------:R-:W-:-:S03]  /*86d10*/  IMAD.WIDE.U32 R144, R140, R147, R144 ;  /* 0x000000938c907225 */ /* 0x000fc600078e0090 */
[----:B------:R-:W-:Y:S01]  /*86d20*/  IADD3 R84, P2, PT, R79, R84, RZ ;  /* 0x000000544f547210 */ /* 0x000fe20007f5e0ff */
[----:B------:R-:W-:Y:S01]  /*86d30*/  IMAD.X R87, RZ, RZ, RZ, P0 ;  /* 0x000000ffff577224 */ /* 0x000fe200000e06ff */
[----:B------:R-:W-:Y:S01]  /*86d40*/  IADD3 R141, PT, PT, R141, R145, RZ ;  /* 0x000000918d8d7210 */ /* 0x000fe20007ffe0ff */
[----:B------:R-:W-:Y:S02]  /*86d50*/  IMAD.X R79, RZ, RZ, RZ, P5 ;  /* 0x000000ffff4f7224 */ /* 0x000fe400028e06ff */
[----:B------:R-:W-:Y:S01]  /*86d60*/  IMAD.WIDE.U32 R80, R90, R72, R80 ;  /* 0x000000485a507225 */ /* 0x000fe200078e0050 */
[----:B------:R-:W-:-:S03]  /*86d70*/  IADD3 R86, P1, PT, R87, R144, RZ ;  /* 0x0000009057567210 */ /* 0x000fc60007f3e0ff */
[----:B------:R-:W-:Y:S01]  /*86d80*/  IMAD.IADD R89, R49, 0x1, R85 ;  /* 0x0000000131597824 */ /* 0x000fe200078e0255 */
[----:B------:R-:W-:Y:S01]  /*86d90*/  IADD3 R87, PT, PT, R44, R81, RZ ;  /* 0x000000512c577210 */ /* 0x000fe20007ffe0ff */
[----:B------:R-:W-:Y:S01]  /*86da0*/  IMAD.X R85, RZ, RZ, RZ, P2 ;  /* 0x000000ffff557224 */ /* 0x000fe200010e06ff */
[----:B------:R-:W-:Y:S01]  /*86db0*/  IADD3 R93, P0, PT, R93, R86, RZ ;  /* 0x000000565d5d7210 */ /* 0x000fe20007f1e0ff */
[----:B------:R-:W-:Y:S01]  /*86dc0*/  IMAD.WIDE.U32 R78, R83, R74, R78 ;  /* 0x0000004a534e7225 */ /* 0x000fe200078e004e */
[----:B------:R-:W-:Y:S02]  /*86dd0*/  IADD3 R89, P6, PT, R89, R82, RZ ;  /* 0x0000005259597210 */ /* 0x000fe40007fde0ff */
[----:B------:R-:W-:Y:S01]  /*86de0*/  MOV R153, R80 ;  /* 0x0000005000997202 */ /* 0x000fe20000000f00 */
[----:B------:R-:W-:Y:S01]  /*86df0*/  IMAD.WIDE.U32 R84, R92, R76, R84 ;  /* 0x0000004c5c547225 */ /* 0x000fe200078e0054 */
[----:B------:R-:W-:-:S03]  /*86e00*/  IADD3 R78, P2, PT, R87, R78, RZ ;  /* 0x0000004e574e7210 */ /* 0x000fc60007f5e0ff */
[----:B------:R-:W-:Y:S02]  /*86e10*/  HFMA2 R87, -RZ, RZ, 0, 0 ;  /* 0x00000000ff577431 */ /* 0x000fe400000001ff */
        /* <DEDUP_REMOVED lines=23> */
[----:B------:R-:W-:Y:S01]  /*86f90*/  IMAD.MOV.U32 R151, RZ, RZ, R78 ;  /* 0x000000ffff977224 */ /* 0x000fe200078e004e */
[----:B------:R-:W-:Y:S01]  /*86fa0*/  IADD3.X R89, PT, PT, RZ, RZ, RZ, P5, !PT ;  /* 0x000000ffff597210 */ /* 0x000fe20002ffe4ff */
[----:B------:R-:W-:Y:S01]  /*86fb0*/  IMAD.WIDE.U32 R84, R90, R74, R84 ;  /* 0x0000004a5a547225 */ /* 0x000fe200078e0054 */
[----:B------:R-:W-:-:S03]  /*86fc0*/  IADD3 R91, P4, PT, R91, R82, RZ ;  /* 0x000000525b5b7210 */ /* 0x000fc60007f9e0ff */
        /* <DEDUP_REMOVED lines=12> */
[----:B------:R-:W-:Y:S01]  /*87090*/  IMAD.MOV.U32 R149, RZ, RZ, R84 ;  /* 0x000000ffff957224 */ /* 0x000fe200078e0054 */
[----:B------:R-:W-:Y:S01]  /*870a0*/  IADD3 R89, P0, PT, R87, R140, RZ ;  /* 0x0000008c57597210 */ /* 0x000fe20007f1e0ff */
[----:B------:R-:W-:Y:S02]  /*870b0*/  IMAD.X R87, RZ, RZ, RZ, P6 ;  /* 0x000000ffff577224 */ /* 0x000fe400030e06ff */
[----:B------:R-:W-:Y:S01]  /*870c0*/  IMAD.IADD R140, R143, 0x1, R141 ;  /* 0x000000018f8c7824 */ /* 0x000fe200078e028d */
[----:B------:R-:W-:Y:S01]  /*870d0*/  IADD3 R82, P2, PT, R82, R89, RZ ;  /* 0x0000005952527210 */ /* 0x000fe20007f5e0ff */
[----:B------:R-:W-:Y:S01]  /*870e0*/  IMAD.WIDE.U32 R86, R90, R75, R86 ;  /* 0x0000004b5a567225 */ /* 0x000fe200078e0056 */
[----:B------:R-:W-:-:S02]  /*870f0*/  IADD3.X R89, PT, PT, RZ, RZ, RZ, P1, !PT ;  /* 0x000000ffff597210 */ /* 0x000fc40000ffe4ff */
[----:B------:R-:W-:Y:S02]  /*87100*/  IADD3 R91, P1, PT, R91, R82, RZ ;  /* 0x000000525b5b7210 */ /* 0x000fe40007f3e0ff */
[----:B------:R-:W-:Y:S01]  /*87110*/  MOV R147, R86 ;  /* 0x0000005600937202 */ /* 0x000fe20000000f00 */
        /* <DEDUP_REMOVED lines=10> */
[----:B------:R-:W-:Y:S02]  /*871c0*/  IMAD.X R94, RZ, RZ, RZ, P4 ;  /* 0x000000ffff5e7224 */ /* 0x000fe400020e06ff */
        /* <DEDUP_REMOVED lines=8> */
[----:B------:R-:W-:-:S03]  /*87250*/  IMAD.MOV.U32 R144, RZ, RZ, R82 ;  /* 0x000000ffff907224 */ /* 0x000fc600078e0052 */
[----:B------:R-:W-:Y:S02]  /*87260*/  IADD3 R88, P0, PT, R88, R89, RZ ;  /* 0x0000005958587210 */ /* 0x000fe40007f1e0ff */
[----:B------:R-:W-:Y:S02]  /*87270*/  IADD3 R92, PT, PT, R92, R91, R93 ;  /* 0x0000005b5c5c7210 */ /* 0x000fe40007ffe05d */
[----:B------:R-:W-:Y:S01]  /*87280*/  IADD3.X R93, PT, PT, RZ, RZ, RZ, P6, !PT ;  /* 0x000000ffff5d7210 */ /* 0x000fe200037fe4ff */
[----:B------:R-:W-:-:S03]  /*87290*/  IMAD.X R89, RZ, RZ, RZ, P0 ;  /* 0x000000ffff597224 */ /* 0x000fc600000e06ff */
[----:B------:R-:W-:Y:S01]  /*872a0*/  IADD3 R92, PT, PT, R93, R92, R94 ;  /* 0x0000005c5d5c7210 */ /* 0x000fe20007ffe05e */
[----:B------:R-:W-:-:S04]  /*872b0*/  IMAD.WIDE.U32 R90, R90, R77, R88 ;  /* 0x0000004d5a5a7225 */ /* 0x000fc800078e0058 */
        /* <DEDUP_REMOVED lines=31> */
.L_x_611:
        /* <DEDUP_REMOVED lines=22> */
.L_x_612:
        /* <DEDUP_REMOVED lines=9> */
[C---:B------:R-:W-:Y:S01]  /*876a0*/  SHF.L.U64.HI R81, R107.reuse, 0x1, R108 ;  /* 0x000000016b517819 */ /* 0x040fe2000001026c */
[----:B------:R-:W-:Y:S01]  /*876b0*/  IMAD.SHL.U32 R107, R107, 0x2, RZ ;  /* 0x000000026b6b7824 */ /* 0x000fe200078e00ff */
[----:B------:R-:W-:Y:S01]  /*876c0*/  SHF.L.U32 R80, R110, 0x1, RZ ;  /* 0x000000016e507819 */ /* 0x000fe200000006ff */
[----:B------:R-:W-:Y:S01]  /*876d0*/  IMAD.WIDE.U32 R78, R122, 0x2, R78 ;  /* 0x000000027a4e7825 */ /* 0x000fe200078e004e */
[----:B------:R-:W-:-:S02]  /*876e0*/  LOP3.LUT R81, R81, 0x1, RZ, 0xc0, !PT ;  /* 0x0000000151517812 */ /* 0x000fc400078ec0ff */
[----:B------:R-:W-:Y:S02]  /*876f0*/  SHF.L.U64.HI R82, R110, 0x1, R111 ;  /* 0x000000016e527819 */ /* 0x000fe4000001026f */
[C---:B------:R-:W-:Y:S02]  /*87700*/  ISETP.LE.U32.AND P0, PT, R78.reuse, R77, PT ;  /* 0x0000004d4e00720c */ /* 0x040fe40003f03070 */
[----:B------:R-:W-:Y:S02]  /*87710*/  ISETP.GT.U32.AND P1, PT, R78, -0x1, PT ;  /* 0xffffffff4e00780c */ /* 0x000fe40003f24070 */
[----:B------:R-:W-:Y:S02]  /*87720*/  LOP3.LUT R150, R81, 0xfffffffe, R80, 0xf8, !PT ;  /* 0xfffffffe51967812 */ /* 0x000fe400078ef850 */
[----:B------:R-:W-:Y:S02]  /*87730*/  ISETP.GT.U32.OR.EX P0, PT, R79, RZ, !P0, P1 ;  /* 0x000000ff4f00720c */ /* 0x000fe40004704510 */
[C---:B------:R-:W-:Y:S01]  /*87740*/  SHF.L.U64.HI R81, R113.reuse, 0x1, R114 ;  /* 0x0000000171517819 */ /* 0x040fe20000010272 */
[----:B------:R-:W-:Y:S01]  /*87750*/  IMAD.SHL.U32 R113, R113, 0x2, RZ ;  /* 0x0000000271717824 */ /* 0x000fe200078e00ff */
[----:B------:R-:W-:-:S02]  /*87760*/  SHF.L.U64.HI R80, R116, 0x1, R117 ;  /* 0x0000000174507819 */ /* 0x000fc40000010275 */
[----:B------:R-:W-:Y:S02]  /*87770*/  LOP3.LUT R84, R84, 0x1, RZ, 0xc0, !PT ;  /* 0x0000000154547812 */ /* 0x000fe400078ec0ff */
[----:B------:R-:W-:Y:S02]  /*87780*/  LOP3.LUT R82, R82, 0x1, RZ, 0xc0, !PT ;  /* 0x0000000152527812 */ /* 0x000fe400078ec0ff */
[----:B------:R-:W-:Y:S02]  /*87790*/  SHF.L.U32 R116, R116, 0x1, RZ ;  /* 0x0000000174747819 */ /* 0x000fe400000006ff */
[----:B------:R-:W-:Y:S02]  /*877a0*/  LOP3.LUT R81, R81, 0x1, RZ, 0xc0, !PT ;  /* 0x0000000151517812 */ /* 0x000fe400078ec0ff */
[----:B------:R-:W-:Y:S02]  /*877b0*/  LOP3.LUT R80, R80, 0x1, RZ, 0xc0, !PT ;  /* 0x0000000150507812 */ /* 0x000fe400078ec0ff */
[----:B------:R-:W-:-:S02]  /*877c0*/  LOP3.LUT R156, R84, 0xfffffffe, R107, 0xf8, !PT ;  /* 0xfffffffe549c7812 */ /* 0x000fc400078ef86b */
        /* <DEDUP_REMOVED lines=30> */
.L_x_613:
        /* <DEDUP_REMOVED lines=22> */
.L_x_614:
        /* <DEDUP_REMOVED lines=30> */
[----:B------:R-:W-:Y:S01]  /*87cf0*/  IMAD.MOV.U32 R84, RZ, RZ, RZ ;  /* 0x000000ffff547224 */ /* 0x000fe200078e00ff */
[----:B------:R-:W-:Y:S01]  /*87d00*/  IADD3.X R81, PT, PT, RZ, RZ, RZ, P0, !PT ;  /* 0x000000ffff517210 */ /* 0x000fe200007fe4ff */
[----:B------:R-:W-:-:S04]  /*87d10*/  IMAD.WIDE.U32 R86, R94, R156, R86 ;  /* 0x0000009c5e567225 */ /* 0x000fc800078e0056 */
[----:B------:R-:W-:Y:S02]  /*87d20*/  IMAD.IADD R79, R43, 0x1, R79 ;  /* 0x000000012b4f7824 */ /* 0x000fe400078e024f */
[----:B------:R-:W-:Y:S01]  /*87d30*/  IMAD.IADD R82, R83, 0x1, R84 ;  /* 0x0000000153527824 */ /* 0x000fe200078e0254 */
[----:B------:R-:W-:Y:S01]  /*87d40*/  IADD3 R83, PT, PT, R155, R87, RZ ;  /* 0x000000579b537210 */ /* 0x000fe20007ffe0ff */
[----:B------:R-:W-:Y:S01]  /*87d50*/  IMAD.WIDE.U32 R80, R141, R156, R80 ;  /* 0x0000009c8d507225 */ /* 0x000fe200078e0050 */
[----:B------:R-:W-:-:S03]  /*87d60*/  IADD3 R86, P0, PT, R79, R86, RZ ;  /* 0x000000564f567210 */ /* 0x000fc60007f1e0ff */
[----:B------:R-:W-:Y:S01]  /*87d70*/  IMAD R101, R78, R41, RZ ;  /* 0x000000294e657224 */ /* 0x000fe200078e02ff */
[----:B------:R-:W-:Y:S01]  /*87d80*/  IADD3 R80, P1, PT, R83, R80, RZ ;  /* 0x0000005053507210 */ /* 0x000fe20007f3e0ff */
[----:B------:R-:W-:Y:S01]  /*87d90*/  IMAD.MOV.U32 R79, RZ, RZ, RZ ;  /* 0x000000ffff4f7224 */ /* 0x000fe200078e00ff */
[----:B------:R-:W-:Y:S01]  /*87da0*/  IADD3.X R87, PT, PT, RZ, RZ, RZ, P0, !PT ;  /* 0x000000ffff577210 */ /* 0x000fe200007fe4ff */
[----:B------:R-:W-:Y:S02]  /*87db0*/  IMAD.MOV.U32 R83, RZ, RZ, RZ ;  /* 0x000000ffff537224 */ /* 0x000fe400078e00ff */
[----:B------:R-:W-:-:S04]  /*87dc0*/  IMAD.HI.U32 R79, R101, R70, R78 ;  /* 0x00000046654f7227 */ /* 0x000fc800078e004e */
[----:B------:R-:W-:Y:S01]  /*87dd0*/  IMAD.IADD R81, R155, 0x1, R81 ;  /* 0x000000019b517824 */ /* 0x000fe200078e0251 */
[----:B------:R-:W-:Y:S01]  /*87de0*/  IADD3 R79, PT, PT, R42, R79, RZ ;  /* 0x0000004f2a4f7210 */ /* 0x000fe20007ffe0ff */
        /* <DEDUP_REMOVED lines=8> */
[----:B------:R-:W-:Y:S01]  /*87e70*/  IMAD.IADD R82, R83, 0x1, R148 ;  /* 0x0000000153527824 */ /* 0x000fe200078e0294 */
[----:B------:R-:W-:Y:S01]  /*87e80*/  IADD3 R89, PT, PT, R155, R81, RZ ;  /* 0x000000519b597210 */ /* 0x000fe20007ffe0ff */
[----:B------:R-:W-:Y:S02]  /*87e90*/  IMAD.MOV.U32 R83, RZ, RZ, RZ ;  /* 0x000000ffff537224 */ /* 0x000fe400078e00ff */
[----:B------:R-:W-:-:S04]  /*87ea0*/  IMAD.WIDE.U32 R78, R141, R150, R78 ;  /* 0x000000968d4e7225 */ /* 0x000fc800078e004e */
[----:B------:R-:W-:Y:S02]  /*87eb0*/  IMAD.MOV.U32 R81, RZ, RZ, RZ ;  /* 0x000000ffff517224 */ /* 0x000fe400078e00ff */
        /* <DEDUP_REMOVED lines=18> */
[----:B------:R-:W-:-:S03]  /*87fe0*/  IADD3 R88, P0, PT, R79, R88, RZ ;  /* 0x000000584f587210 */ /* 0x000fc60007f1e0ff */
[----:B------:R-:W-:Y:S02]  /*87ff0*/  IMAD.IADD R87, R155, 0x1, R89 ;  /* 0x000000019b577824 */ /* 0x000fe400078e0259 */
[----:B------:R-:W-:-:S04]  /*88000*/  IMAD.WIDE.U32 R82, R141, R152, R82 ;  /* 0x000000988d527225 */ /* 0x000fc800078e0052 */
[----:B------:R-:W-:Y:S01]  /*88010*/  IMAD.X R81, RZ, RZ, RZ, P1 ;  /* 0x000000ffff517224 */ /* 0x000fe200008e06ff */
[----:B------:R-:W-:Y:S01]  /*88020*/  IADD3 R86, P1, PT, R87, R82, RZ ;  /* 0x0000005257567210 */ /* 0x000fe20007f3e0ff */
[----:B------:R-:W-:Y:S02]  /*88030*/  IMAD.MOV.U32 R79, RZ, RZ, RZ ;  /* 0x000000ffff4f7224 */ /* 0x000fe400078e00ff */
[----:B------:R-:W-:Y:S01]  /*88040*/  IMAD.X R89, RZ, RZ, RZ, P0 ;  /* 0x000000ffff597224 */ /* 0x000fe200000e06ff */
[----:B------:R-:W-:Y:S01]  /*88050*/  IADD3.X R87, PT, PT, RZ, RZ, RZ, P1, !PT ;  /* 0x000000ffff577210 */ /* 0x000fe20000ffe4ff */
[----:B------:R-:W-:-:S04]  /*88060*/  IMAD.WIDE.U32 R80, R85, R73, R80 ;  /* 0x0000004955507225 */ /* 0x000fc800078e0050 */
[----:B------:R-:W-:Y:S01]  /*88070*/  IMAD.WIDE.U32 R78, R94, R137, R78 ;  /* 0x000000895e4e7225 */ /* 0x000fe200078e004e */
[----:B------:R-:W-:Y:S02]  /*88080*/  IADD3 R111, PT, PT, R45, R81, RZ ;  /* 0x000000512d6f7210 */ /* 0x000fe40007ffe0ff */
[----:B------:R-:W-:Y:S01]  /*88090*/  IADD3 R90, P2, PT, R91, R80, RZ ;  /* 0x000000505b5a7210 */ /* 0x000fe20007f5e0ff */
[----:B------:R-:W-:Y:S02]  /*880a0*/  IMAD.IADD R83, R148, 0x1, R83 ;  /* 0x0000000194537824 */ /* 0x000fe400078e0253 */
[----:B------:R-:W-:-:S03]  /*880b0*/  IMAD.WIDE.U32 R88, R141, R150, R88 ;  /* 0x000000968d587225 */ /* 0x000fc600078e0058 */
[----:B------:R-:W-:Y:S01]  /*880c0*/  IADD3 R78, P0, PT, R83, R78, RZ ;  /* 0x0000004e534e7210 */ /* 0x000fe20007f1e0ff */
[----:B------:R-:W-:-:S04]  /*880d0*/  IMAD.WIDE.U32 R86, R156, R150, R86 ;  /* 0x000000969c567225 */ /* 0x000fc800078e0056 */
[----:B------:R-:W-:Y:S02]  /*880e0*/  IMAD.IADD R81, R84, 0x1, R89 ;  /* 0x0000000154517824 */ /* 0x000fe400078e0259 */
        /* <DEDUP_REMOVED lines=38> */
[----:B------:R-:W-:Y:S01]  /*88350*/  IADD3 R87, PT, PT, R43, R83, RZ ;  /* 0x000000532b577210 */ /* 0x000fe20007ffe0ff */
[----:B------:R-:W-:Y:S01]  /*88360*/  IMAD R95, R82, R41, RZ ;  /* 0x00000029525f7224 */ /* 0x000fe200078e02ff */
[----:B------:R-:W-:Y:S01]  /*88370*/  IADD3 R80, P1, PT, R79, R80, RZ ;  /* 0x000000504f507210 */ /* 0x000fe20007f3e0ff */
[----:B------:R-:W-:Y:S01]  /*88380*/  IMAD.MOV.U32 R83, RZ, RZ, RZ ;  /* 0x000000ffff537224 */ /* 0x000fe200078e00ff */
[----:B------:R-:W-:Y:S01]  /*88390*/  IADD3 R86, P0, PT, R86, R91, RZ ;  /* 0x0000005b56567210 */ /* 0x000fe20007f1e0ff */
[----:B------:R-:W-:Y:S02]  /*883a0*/  IMAD.X R79, RZ, RZ, RZ, P2 ;  /* 0x000000ffff4f7224 */ /* 0x000fe400010e06ff */
        /* <DEDUP_REMOVED lines=15> */
[----:B------:R-:W-:Y:S02]  /*884a0*/  IMAD.IADD R110, R46, 0x1, R111 ;  /* 0x000000012e6e7824 */ /* 0x000fe400078e026f */
[----:B------:R-:W-:Y:S01]  /*884b0*/  IMAD.WIDE.U32 R88, R94, R120, R88 ;  /* 0x000000785e587225 */ /* 0x000fe200078e0058 */
[----:B------:R-:W-:-:S03]  /*884c0*/  IADD3 R80, P1, PT, R79, R80, RZ ;  /* 0x000000504f507210 */ /* 0x000fc60007f3e0ff */
        /* <DEDUP_REMOVED lines=8> */
[----:B------:R-:W-:Y:S02]  /*88550*/  IMAD.IADD R83, R148, 0x1, R83 ;  /* 0x0000000194537824 */ /* 0x000fe400078e0253 */
[----:B------:R-:W-:Y:S01]  /*88560*/  IMAD.WIDE.U32 R80, R150, R152, R80 ;  /* 0x0000009896507225 */ /* 0x000fe200078e0050 */
[----:B------:R-:W-:Y:S02]  /*88570*/  IADD3 R82, P2, PT, R89, R82, RZ ;  /* 0x0000005259527210 */ /* 0x000fe40007f5e0ff */
        /* <DEDUP_REMOVED lines=18> */
[----:B------:R-:W-:-:S03]  /*886a0*/  IMAD.WIDE.U32 R86, R150, R152, R86 ;  /* 0x0000009896567225 */ /* 0x000fc600078e0056 */
[----:B------:R-:W-:Y:S01]  /*886b0*/  IADD3 R90, P0, PT, R89, R104, RZ ;  /* 0x00000068595a7210 */ /* 0x000fe20007f1e0ff */
[----:B------:R-:W-:Y:S01]  /*886c0*/  IMAD.IADD R83, R138, 0x1, R83 ;  /* 0x000000018a537824 */ /* 0x000fe200078e0253 */
[----:B------:R-:W-:Y:S01]  /*886d0*/  IADD3.X R89, PT, PT, RZ, RZ, RZ, P1, !PT ;  /* 0x000000ffff597210 */ /* 0x000fe20000ffe4ff */
[----:B------:R-:W-:Y:S02]  /*886e0*/  IMAD.X R81, RZ, RZ, RZ, P3 ;  /* 0x000000ffff517224 */ /* 0x000fe400018e06ff */
[----:B------:R-:W-:Y:S01]  /*886f0*/  IMAD.WIDE.U32 R78, R95, R71, R78 ;  /* 0x000000475f4e7225 */ /* 0x000fe200078e004e */
[----:B------:R-:W-:-:S03]  /*88700*/  IADD3 R86, P2, PT, R83, R86, RZ ;  /* 0x0000005653567210 */ /* 0x000fc60007f5e0ff */
[----:B------:R-:W-:-:S04]  /*88710*/  IMAD.WIDE.U32 R80, R101, R74, R80 ;  /* 0x0000004a65507225 */ /* 0x000fc800078e0050 */
[----:B------:R-:W-:Y:S01]  /*88720*/  IMAD.MOV.U32 R83, RZ, RZ, RZ ;  /* 0x000000ffff537224 */ /* 0x000fe200078e00ff */
[----:B------:R-:W-:Y:S01]  /*88730*/  IADD3 R80, P4, PT, R91, R80, RZ ;  /* 0x000000505b507210 */ /* 0x000fe20007f9e0ff */
[----:B------:R-:W-:Y:S02]  /*88740*/  IMAD.IADD R110, R47, 0x1, R111 ;  /* 0x000000012f6e7824 */ /* 0x000fe400078e026f */
[----:B------:R-:W-:Y:S01]  /*88750*/  IMAD.IADD R107, R43, 0x1, R79 ;  /* 0x000000012b6b7824 */ /* 0x000fe200078e024f */
[----:B------:R-:W-:Y:S01]  /*88760*/  MOV R79, RZ ;  /* 0x000000ff004f7202 */ /* 0x000fe20000000f00 */
[----:B------:R-:W-:Y:S01]  /*88770*/  IMAD.IADD R111, R148, 0x1, R87 ;  /* 0x00000001946f7824 */ /* 0x000fe200078e0257 */
[----:B------:R-:W-:Y:S01]  /*88780*/  IADD3.X R87, PT, PT, RZ, RZ, RZ, P2, !PT ;  /* 0x000000ffff577210 */ /* 0x000fe200017fe4ff */
[----:B------:R-:W-:Y:S02]  /*88790*/  IMAD R104, R78, R41, RZ ;  /* 0x000000294e687224 */ /* 0x000fe400078e02ff */
        /* <DEDUP_REMOVED lines=17> */
[----:B------:R-:W-:Y:S02]  /*888b0*/  IMAD.IADD R87, R138, 0x1, R87 ;  /* 0x000000018a577824 */ /* 0x000fe400078e0257 */
[----:B------:R-:W-:Y:S02]  /*888c0*/  IMAD.X R89, RZ, RZ, RZ, P0 ;  /* 0x000000ffff597224 */ /* 0x000fe400000e06ff */
[----:B------:R-:W-:-:S04]  /*888d0*/  IMAD.WIDE.U32 R82, R152, R152, R82 ;  /* 0x0000009898527225 */ /* 0x000fc800078e0052 */
[----:B------:R-:W-:Y:S01]  /*888e0*/  IMAD.WIDE.U32 R80, R93, R73, R80 ;  /* 0x000000495d507225 */ /* 0x000fe200078e0050 */
[----:B------:R-:W-:Y:S02]  /*888f0*/  IADD3 R82, P0, PT, R87, R82, RZ ;  /* 0x0000005257527210 */ /* 0x000fe40007f1e0ff */
[----:B------:R-:W-:Y:S01]  /*88900*/  IADD3 R83, PT, PT, R148, R83, RZ ;  /* 0x0000005394537210 */ /* 0x000fe20007ffe0ff */
[-C--:B------:R-:W-:Y:S01]  /*88910*/  IMAD.WIDE.U32 R88, R150, R137.reuse, R88 ;  /* 0x0000008996587225 */ /* 0x080fe200078e0058 */
[----:B------:R-:W-:Y:S02]  /*88920*/  IADD3.X R87, PT, PT, RZ, RZ, RZ, P2, !PT ;  /* 0x000000ffff577210 */ /* 0x000fe400017fe4ff */
[----:B------:R-:W-:Y:S01]  /*88930*/  IADD3 R80, P1, PT, R107, R80, RZ ;  /* 0x000000506b507210 */ /* 0x000fe20007f3e0ff */
[----:B------:R-:W-:Y:S01]  /*88940*/  IMAD.WIDE.U32 R78, R85, R76, R78 ;  /* 0x0000004c554e7225 */ /* 0x000fe200078e004e */
[----:B------:R-:W-:Y:S02]  /*88950*/  IADD3 R88, P2, PT, R83, R88, RZ ;  /* 0x0000005853587210 */ /* 0x000fe40007f5e0ff */
[----:B------:R-:W-:Y:S01]  /*88960*/  IADD3.X R83, PT, PT, RZ, RZ, RZ, P0, !PT ;  /* 0x000000ffff537210 */ /* 0x000fe200007fe4ff */
[----:B------:R-:W-:Y:S01]  /*88970*/  IMAD.IADD R107, R45, 0x1, R81 ;  /* 0x000000012d6b7824 */ /* 0x000fe200078e0251 */
[----:B------:R-:W-:Y:S01]  /*88980*/  IADD3 R78, P3, PT, R105, R78, RZ ;  /* 0x0000004e694e7210 */ /* 0x000fe20007f7e0ff */
[----:B------:R-:W-:-:S04]  /*88990*/  IMAD.WIDE.U32 R86, R141, R137, R86 ;  /* 0x000000898d567225 */ /* 0x000fc800078e0056 */
[----:B------:R-:W-:Y:S02]  /*889a0*/  IMAD.X R81, RZ, RZ, RZ, P1 ;  /* 0x000000ffff517224 */ /* 0x000fe400008e06ff */
[----:B------:R-:W-:Y:S02]  /*889b0*/  IMAD.IADD R91, R114, 0x1, R89 ;  /* 0x00000001725b7824 */ /* 0x000fe400078e0259 */
[----:B------:R-:W-:-:S03]  /*889c0*/  IMAD.WIDE.U32 R82, R150, R120, R82 ;  /* 0x0000007896527225 */ /* 0x000fc600078e0052 */
[----:B------:R-:W-:Y:S01]  /*889d0*/  IADD3 R90, P1, PT, R91, R90, RZ ;  /* 0x0000005a5b5a7210 */ /* 0x000fe20007f3e0ff */
[----:B------:R-:W-:Y:S02]  /*889e0*/  IMAD.IADD R87, R114, 0x1, R87 ;  /* 0x0000000172577824 */ /* 0x000fe400078e0257 */
[----:B------:R-:W-:Y:S02]  /*889f0*/  IMAD.IADD R89, R42, 0x1, R108 ;  /* 0x000000012a597824 */ /* 0x000fe400078e026c */
[----:B------:R-:W-:-:S04]  /*88a00*/  IMAD.WIDE.U32 R80, R95, R72, R80 ;  /* 0x000000485f507225 */ /* 0x000fc800078e0050 */
[----:B------:R-:W-:Y:S01]  /*88a10*/  IMAD.IADD R105, R48, 0x1, R79 ;  /* 0x0000000130697824 */ /* 0x000fe200078e024f */
[----:B------:R-:W-:Y:S01]  /*88a20*/  IADD3 R80, P0, PT, R89, R80, RZ ;  /* 0x0000005059507210 */ /* 0x000fe20007f1e0ff */
[----:B------:R-:W-:Y:S01]  /*88a30*/  IMAD.X R79, RZ, RZ, RZ, P3 ;  /* 0x000000ffff4f7224 */ /* 0x000fe200018e06ff */
[----:B------:R-:W-:Y:S01]  /*88a40*/  IADD3 R82, P3, PT, R87, R82, RZ ;  /* 0x0000005257527210 */ /* 0x000fe20007f7e0ff */
[----:B------:R-:W-:Y:S02]  /*88a50*/  HFMA2 R87, -RZ, RZ, 0, 0 ;  /* 0x00000000ff577431 */ /* 0x000fe400000001ff */
[----:B------:R-:W-:Y:S01]  /*88a60*/  IMAD.X R89, RZ, RZ, RZ, P2 ;  /* 0x000000ffff597224 */ /* 0x000fe200010e06ff */
[----:B------:R-:W-:Y:S01]  /*88a70*/  IADD3 R108, PT, PT, R44, R81, RZ ;  /* 0x000000512c6c7210 */ /* 0x000fe20007ffe0ff */
        /* <DEDUP_REMOVED lines=20> */
[----:B------:R-:W-:Y:S02]  /*88bc0*/  IMAD.X R79, RZ, RZ, RZ, P4 ;  /* 0x000000ffff4f7224 */ /* 0x000fe400020e06ff */
[----:B------:R-:W-:Y:S01]  /*88bd0*/  IMAD.IADD R110, R43, 0x1, R81 ;  /* 0x000000012b6e7824 */ /* 0x000fe200078e0251 */
[----:B------:R-:W-:Y:S01]  /*88be0*/  MOV R81, RZ ;  /* 0x000000ff00517202 */ /* 0x000fe20000000f00 */
[----:B------:R-:W-:-:S04]  /*88bf0*/  IMAD.WIDE.U32 R86, R85, R77, R86 ;  /* 0x0000004d55567225 */ /* 0x000fc800078e0056 */
[----:B------:R-:W-:Y:S01]  /*88c00*/  IMAD.IADD R83, R114, 0x1, R83 ;  /* 0x0000000172537824 */ /* 0x000fe200078e0253 */
[----:B------:R-:W-:Y:S01]  /*88c10*/  IADD3 R86, P3, PT, R107, R86, RZ ;  /* 0x000000566b567210 */ /* 0x000fe20007f7e0ff */
[----:B------:R-:W-:Y:S01]  /*88c20*/  IMAD R85, R80, R41, RZ ;  /* 0x0000002950557224 */ /* 0x000fe200078e02ff */
[----:B------:R-:W-:Y:S01]  /*88c30*/  IADD3 R87, PT, PT, R49, R87, RZ ;  /* 0x0000005731577210 */ /* 0x000fe20007ffe0ff */
[----:B------:R-:W-:-:S04]  /*88c40*/  IMAD.WIDE.U32 R88, R152, R120, R88 ;  /* 0x0000007898587225 */ /* 0x000fc800078e0058 */
[----:B------:R-:W-:Y:S02]  /*88c50*/  IMAD.IADD R105, R122, 0x1, R91 ;  /* 0x000000017a697824 */ /* 0x000fe400078e025b */
[----:B------:R-:W-:-:S04]  /*88c60*/  IMAD.WIDE.U32 R78, R93, R74, R78 ;  /* 0x0000004a5d4e7225 */ /* 0x000fc800078e004e */
[----:B------:R-:W-:Y:S01]  /*88c70*/  IMAD.X R91, RZ, RZ, RZ, P1 ;  /* 0x000000ffff5b7224 */ /* 0x000fe200008e06ff */
[----:B------:R-:W-:Y:S01]  /*88c80*/  IADD3 R78, P2, PT, R108, R78, RZ ;  /* 0x0000004e6c4e7210 */ /* 0x000fe20007f5e0ff */
[----:B------:R-:W-:Y:S01]  /*88c90*/  IMAD.HI.U32 R113, R85, R70, R80 ;  /* 0x0000004655717227 */ /* 0x000fe200078e0050 */
[----:B------:R-:W-:Y:S02]  /*88ca0*/  IADD3 R80, P1, PT, R83, R88, RZ ;  /* 0x0000005853507210 */ /* 0x000fe40007f3e0ff */
[----:B------:R-:W-:Y:S01]  /*88cb0*/  IADD3 R108, PT, PT, R46, R79, RZ ;  /* 0x0000004f2e6c7210 */ /* 0x000fe20007ffe0ff */
[----:B------:R-:W-:Y:S01]  /*88cc0*/  IMAD.WIDE.U32 R90, R152, R137, R90 ;  /* 0x00000089985a7225 */ /* 0x000fe200078e005a */
[----:B------:R-:W-:-:S03]  /*88cd0*/  IADD3.X R81, PT, PT, RZ, RZ, RZ, P1, !PT ;  /* 0x000000ffff517210 */ /* 0x000fc60000ffe4ff */
[----:B------:R-:W-:Y:S02]  /*88ce0*/  IMAD.X R83, RZ, RZ, RZ, P0 ;  /* 0x000000ffff537224 */ /* 0x000fe400000e06ff */
[----:B------:R-:W-:Y:S02]  /*88cf0*/  IMAD.IADD R89, R138, 0x1, R89 ;  /* 0x000000018a597824 */ /* 0x000fe400078e0259 */
[----:B------:R-:W-:Y:S02]  /*88d00*/  IMAD.IADD R88, R114, 0x1, R91 ;  /* 0x0000000172587824 */ /* 0x000fe400078e025b */
[----:B------:R-:W-:-:S03]  /*88d10*/  IMAD.WIDE.U32 R82, R141, R117, R82 ;  /* 0x000000758d527225 */ /* 0x000fc600078e0052 */
[----:B------:R-:W-:Y:S01]  /*88d20*/  IADD3 R88, P0, PT, R88, R105, RZ ;  /* 0x0000006958587210 */ /* 0x000fe20007f1e0ff */
[----:B------:R-:W-:Y:S01]  /*88d30*/  IMAD.X R79, RZ, RZ, RZ, P2 ;  /* 0x000000ffff4f7224 */ /* 0x000fe200010e06ff */
[----:B------:R-:W-:Y:S01]  /*88d40*/  IADD3 R90, P2, PT, R89, R90, RZ ;  /* 0x0000005a595a7210 */ /* 0x000fe20007f5e0ff */
        /* <DEDUP_REMOVED lines=11> */
[----:B------:R-:W-:Y:S01]  /*88e00*/  IADD3 R83, PT, PT, R48, R87, RZ ;  /* 0x0000005730537210 */ /* 0x000fe20007ffe0ff */
[----:B------:R-:W-:Y:S01]  /*88e10*/  IMAD.IADD R81, R114, 0x1, R81 ;  /* 0x0000000172517824 */ /* 0x000fe200078e0251 */
        /* <DEDUP_REMOVED lines=41> */
[----:B------:R-:W-:Y:S01]  /*890b0*/  IMAD.WIDE.U32 R78, R95, R74, R78 ;  /* 0x0000004a5f4e7225 */ /* 0x000fe200078e004e */
[----:B------:R-:W-:Y:S02]  /*890c0*/  IADD3 R116, P3, PT, R89, R80, RZ ;  /* 0x0000005059747210 */ /* 0x000fe40007f7e0ff */
[----:B------:R-:W-:Y:S01]  /*890d0*/  IADD3 R81, PT, PT, R122, R81, RZ ;  /* 0x000000517a517210 */ /* 0x000fe20007ffe0ff */
[----:B------:R-:W-:-:S04]  /*890e0*/  IMAD.WIDE.U32 R90, R85, R71, R90 ;  /* 0x00000047555a7225 */ /* 0x000fc800078e005a */
[----:B------:R-:W-:Y:S02]  /*890f0*/  IMAD.IADD R110, R44, 0x1, R111 ;  /* 0x000000012c6e7824 */ /* 0x000fe400078e026f */
[----:B------:R-:W-:Y:S02]  /*89100*/  IMAD.X R87, RZ, RZ, RZ, P6 ;  /* 0x000000ffff577224 */ /* 0x000fe400030e06ff */
        /* <DEDUP_REMOVED lines=8> */
[----:B------:R-:W-:Y:S01]  /*89190*/  IMAD.X R89, RZ, RZ, RZ, P2 ;  /* 0x000000ffff597224 */ /* 0x000fe200010e06ff */
[----:B------:R-:W-:Y:S01]  /*891a0*/  IADD3 R80, P2, PT, R81, R86, RZ ;  /* 0x0000005651507210 */ /* 0x000fe20007f5e0ff */
        /* <DEDUP_REMOVED lines=19> */
[----:B------:R-:W-:-:S04]  /*892e0*/  IMAD.WIDE.U32 R82, R93, R77, R82 ;  /* 0x0000004d5d527225 */ /* 0x000fc800078e0052 */
[----:B------:R-:W-:Y:S01]  /*892f0*/  IMAD.X R93, RZ, RZ, RZ, P3 ;  /* 0x000000ffff5d7224 */ /* 0x000fe200018e06ff */
[----:B------:R-:W-:Y:S01]  /*89300*/  IADD3 R78, P3, PT, R111, R78, RZ ;  /* 0x0000004e6f4e7210 */ /* 0x000fe20007f7e0ff */
        /* <DEDUP_REMOVED lines=16> */
[----:B------:R-:W-:Y:S01]  /*89410*/  IADD3.X R83, PT, PT, RZ, RZ, RZ, P5, !PT ;  /* 0x000000ffff537210 */ /* 0x000fe20002ffe4ff */
        /* <DEDUP_REMOVED lines=64> */
[----:B------:R-:W-:Y:S01]  /*89820*/  IADD3 R110, PT, PT, R122, R89, RZ ;  /* 0x000000597a6e7210 */ /* 0x000fe20007ffe0ff */
[----:B------:R-:W-:Y:S02]  /*89830*/  IMAD.IADD R79, R43, 0x1, R79 ;  /* 0x000000012b4f7824 */ /* 0x000fe400078e024f */
        /* <DEDUP_REMOVED lines=39> */
[----:B------:R-:W-:Y:S01]  /*89ab0*/  IMAD.X R85, RZ, RZ, RZ, P3 ;  /* 0x000000ffff557224 */ /* 0x000fe200018e06ff */
[----:B------:R-:W-:Y:S01]  /*89ac0*/  IADD3 R79, PT, PT, R49, R89, RZ ;  /* 0x00000059314f7210 */ /* 0x000fe20007ffe0ff */
[----:B------:R-:W-:Y:S02]  /*89ad0*/  IMAD.IADD R87, R47, 0x1, R87 ;  /* 0x000000012f577824 */ /* 0x000fe400078e0257 */
[----:B------:R-:W-:Y:S01]  /*89ae0*/  IMAD.MOV.U32 R93, RZ, RZ, R78 ;  /* 0x000000ffff5d7224 */ /* 0x000fe200078e004e */
[----:B------:R-:W-:Y:S02]  /*89af0*/  IADD3 R85, P3, PT, R85, R90, RZ ;  /* 0x0000005a55557210 */ /* 0x000fe40007f7e0ff */
[----:B------:R-:W-:Y:S02]  /*89b00*/  IADD3 R86, P4, PT, R87, R88, RZ ;  /* 0x0000005857567210 */ /* 0x000fe40007f9e0ff */
        /* <DEDUP_REMOVED lines=27> */
[----:B------:R-:W-:Y:S01]  /*89cc0*/  IMAD.MOV.U32 R108, RZ, RZ, R88 ;  /* 0x000000ffff6c7224 */ /* 0x000fe200078e0058 */
[----:B------:R-:W-:Y:S01]  /*89cd0*/  IADD3 R79, P3, PT, R79, R90, RZ ;  /* 0x0000005a4f4f7210 */ /* 0x000fe20007f7e0ff */
[----:B------:R-:W-:Y:S01]  /*89ce0*/  IMAD.X R90, RZ, RZ, RZ, P4 ;  /* 0x000000ffff5a7224 */ /* 0x000fe200020e06ff */
[----:B------:R-:W-:Y:S01]  /*89cf0*/  IADD3 R104, P6, PT, R105, R142, RZ ;  /* 0x0000008e69687210 */ /* 0x000fe20007fde0ff */
[----:B------:R-:W-:-:S03]  /*89d00*/  IMAD.IADD R142, R49, 0x1, R143 ;  /* 0x00000001318e7824 */ /* 0x000fc600078e028f */
        /* <DEDUP_REMOVED lines=53> */
.L_x_615:
        /* <DEDUP_REMOVED lines=22> */
.L_x_616:
        /* <DEDUP_REMOVED lines=42> */
.L_x_617:
        /* <DEDUP_REMOVED lines=42> */
.L_x_618:
        /* <DEDUP_REMOVED lines=42> */
.L_x_619:
        /* <DEDUP_REMOVED lines=42> */
.L_x_620:
[----:B------:R-:W-:Y:S02]  /*8ac40*/  HFMA2 R105, -RZ, RZ, 0, 0 ;  /* 0x00000000ff697431 */ /* 0x000fe400000001ff */
[----:B------:R-:W-:Y:S01]  /*8ac50*/  IMAD.WIDE.U32 R110, R154, R94, RZ ;  /* 0x0000005e9a6e7225 */ /* 0x000fe200078e00ff */
[----:B------:R-:W-:-:S03]  /*8ac60*/  MOV R145, RZ ;  /* 0x000000ff00917202 */ /* 0x000fc60000000f00 */
[----:B------:R-:W-:Y:S01]  /*8ac70*/  HFMA2 R81, -RZ, RZ, 0, 0 ;  /* 0x00000000ff517431 */ /* 0x000fe200000001ff */
[----:B------:R-:W-:Y:S02]  /*8ac80*/  CS2R R142, SRZ ;  /* 0x00000000008e7805 */ /* 0x000fe4000001ff00 */
[----:B------:R-:W-:Y:S01]  /*8ac90*/  MOV R146, RZ ;  /* 0x000000ff00927202 */ /* 0x000fe20000000f00 */
[----:B------:R-:W-:Y:S02]  /*8aca0*/  IMAD.IADD R104, R111, 0x1, R105 ;  /* 0x000000016f687824 */ /* 0x000fe400078e0269 */
[----:B------:R-:W-:Y:S02]  /*8acb0*/  IMAD.MOV.U32 R105, RZ, RZ, RZ ;  /* 0x000000ffff697224 */ /* 0x000fe400078e00ff */
[----:B------:R-:W-:Y:S02]  /*8acc0*/  IMAD.MOV.U32 R111, RZ, RZ, RZ ;  /* 0x000000ffff6f7224 */ /* 0x000fe400078e00ff */
[----:B------:R-:W-:-:S04]  /*8acd0*/  IMAD.WIDE.U32 R104, R94, R153, R104 ;  /* 0x000000995e687225 */ /* 0x000fc800078e0068 */
[----:B------:R-:W-:Y:S02]  /*8ace0*/  IMAD.IADD R80, R105, 0x1, R145 ;  /* 0x0000000169507824 */ /* 0x000fe400078e0291 */
[----:B------:R-:W-:Y:S02]  /*8acf0*/  IMAD.MOV.U32 R105, RZ, RZ, RZ ;  /* 0x000000ffff697224 */ /* 0x000fe400078e00ff */
[----:B------:R-:W-:-:S04]  /*8ad00*/  IMAD.WIDE.U32 R80, R94, R151, R80 ;  /* 0x000000975e507225 */ /* 0x000fc800078e0050 */
[----:B------:R-:W-:-:S04]  /*8ad10*/  IMAD.WIDE.U32 R104, R154, R141, R104 ;  /* 0x0000008d9a687225 */ /* 0x000fc800078e0068 */
[----:B------:R-:W-:Y:S01]  /*8ad20*/  IMAD.IADD R93, R139, 0x1, R105 ;  /* 0x000000018b5d7824 */ /* 0x000fe200078e0269 */
[----:B------:R-:W-:-:S04]  /*8ad30*/  MOV R105, RZ ;  /* 0x000000ff00697202 */ /* 0x000fc80000000f00 */
[----:B------:R-:W-:Y:S02]  /*8ad40*/  IADD3 R92, P0, PT, R93, R80, RZ ;  /* 0x000000505d5c7210 */ /* 0x000fe40007f1e0ff */
[----:B------:R-:W-:Y:S01]  /*8ad50*/  IADD3 R80, PT, PT, R81, R142, RZ ;  /* 0x0000008e51507210 */ /* 0x000fe20007ffe0ff */
[----:B------:R-:W-:Y:S02]  /*8ad60*/  IMAD.MOV.U32 R81, RZ, RZ, RZ ;  /* 0x000000ffff517224 */ /* 0x000fe400078e00ff */
[----:B------:R-:W-:Y:S02]  /*8ad70*/  IMAD.X R93, RZ, RZ, RZ, P0 ;  /* 0x000000ffff5d7224 */ /* 0x000fe400000e06ff */
[----:B------:R-:W-:-:S04]  /*8ad80*/  IMAD.WIDE.U32 R80, R94, R149, R80 ;  /* 0x000000955e507225 */ /* 0x000fc800078e0050 */
[----:B------:R-:W-:-:S04]  /*8ad90*/  IMAD.WIDE.U32 R92, R141, R153, R92 ;  /* 0x000000998d5c7225 */ /* 0x000fc800078e005c */
[----:B------:R-:W-:Y:S02]  /*8ada0*/  IMAD.IADD R91, R145, 0x1, R93 ;  /* 0x00000001915b7824 */ /* 0x000fe400078e025d */
[----:B------:R-:W-:-:S03]  /*8adb0*/  HFMA2 R93, -RZ, RZ, 0, 0 ;  /* 0x00000000ff5d7431 */ /* 0x000fc600000001ff */
[----:B------:R-:W-:Y:S01]  /*8adc0*/  IADD3 R90, P0, PT, R91, R80, RZ ;  /* 0x000000505b5a7210 */ /* 0x000fe20007f1e0ff */
[----:B------:R-:W-:Y:S02]  /*8add0*/  IMAD.IADD R80, R81, 0x1, R146 ;  /* 0x0000000151507824 */ /* 0x000fe400078e0292 */
[----:B------:R-:W-:Y:S02]  /*8ade0*/  HFMA2 R81, -RZ, RZ, 0, 0 ;  /* 0x00000000ff517431 */ /* 0x000fe400000001ff */
[----:B------:R-:W-:Y:S02]  /*8adf0*/  IMAD.X R91, RZ, RZ, RZ, P0 ;  /* 0x000000ffff5b7224 */ /* 0x000fe400000e06ff */
[----:B------:R-:W-:-:S04]  /*8ae00*/  IMAD.WIDE.U32 R92, R154, R156, R92 ;  /* 0x0000009c9a5c7225 */ /* 0x000fc800078e005c */
[----:B------:R-:W-:-:S04]  /*8ae10*/  IMAD.WIDE.U32 R90, R141, R151, R90 ;  /* 0x000000978d5a7225 */ /* 0x000fc800078e005a */
[----:B------:R-:W-:-:S04]  /*8ae20*/  IMAD.WIDE.U32 R80, R94, R147, R80 ;  /* 0x000000935e507225 */ /* 0x000fc800078e0050 */
[----:B------:R-:W-:Y:S02]  /*8ae30*/  IMAD.IADD R89, R142, 0x1, R91 ;  /* 0x000000018e597824 */ /* 0x000fe400078e025b */
[----:B------:R-:W-:-:S03]  /*8ae40*/  IMAD.IADD R91, R155, 0x1, R93 ;  /* 0x000000019b5b7824 */ /* 0x000fc600078e025d */
        /* <DEDUP_REMOVED lines=10> */
[----:B------:R-:W-:Y:S02]  /*8aef0*/  IMAD.IADD R80, R81, 0x1, R105 ;  /* 0x0000000151507824 */ /* 0x000fe400078e0269 */
[----:B------:R-:W-:Y:S02]  /*8af00*/  HFMA2 R81, -RZ, RZ, 0, 0 ;  /* 0x00000000ff517431 */ /* 0x000fe400000001ff */
[----:B------:R-:W-:-:S04]  /*8af10*/  IMAD.WIDE.U32 R90, R156, R153, R90 ;  /* 0x000000999c5a7225 */ /* 0x000fc800078e005a */
[----:B------:R-:W-:Y:S01]  /*8af20*/  IMAD.X R87, RZ, RZ, RZ, P0 ;  /* 0x000000ffff577224 */ /* 0x000fe200000e06ff */
[----:B------:R-:W-:Y:S01]  /*8af30*/  IADD3 R89, PT, PT, R145, R91, RZ ;  /* 0x0000005b91597210 */ /* 0x000fe20007ffe0ff */
[----:B------:R-:W-:Y:S02]  /*8af40*/  IMAD.MOV.U32 R91, RZ, RZ, RZ ;  /* 0x000000ffff5b7224 */ /* 0x000fe400078e00ff */
[----:B------:R-:W-:Y:S01]  /*8af50*/  IMAD.WIDE.U32 R86, R141, R147, R86 ;  /* 0x000000938d567225 */ /* 0x000fe200078e0056 */
[----:B------:R-:W-:-:S03]  /*8af60*/  IADD3 R88, P1, PT, R89, R88, RZ ;  /* 0x0000005859587210 */ /* 0x000fc60007f3e0ff */
[----:B------:R-:W-:-:S04]  /*8af70*/  IMAD.WIDE.U32 R80, R94, R140, R80 ;  /* 0x0000008c5e507225 */ /* 0x000fc800078e0050 */
[----:B------:R-:W-:Y:S01]  /*8af80*/  IMAD.IADD R83, R143, 0x1, R87 ;  /* 0x000000018f537824 */ /* 0x000fe200078e0257 */
[----:B------:R-:W-:Y:S01]  /*8af90*/  MOV R87, RZ ;  /* 0x000000ff00577202 */ /* 0x000fe20000000f00 */
[----:B------:R-:W-:Y:S02]  /*8afa0*/  IMAD.X R89, RZ, RZ, RZ, P1 ;  /* 0x000000ffff597224 */ /* 0x000fe400008e06ff */
[----:B------:R-:W-:Y:S01]  /*8afb0*/  IMAD.WIDE.U32 R90, R154, R150, R90 ;  /* 0x000000969a5a7225 */ /* 0x000fe200078e005a */
[----:B------:R-:W-:Y:S02]  /*8afc0*/  IADD3 R82, P0, PT, R83, R80, RZ ;  /* 0x0000005053527210 */ /* 0x000fe40007f1e0ff */
[----:B------:R-:W-:Y:S01]  /*8afd0*/  IADD3 R80, PT, PT, R81, R111, RZ ;  /* 0x0000006f51507210 */ /* 0x000fe20007ffe0ff */
[----:B------:R-:W-:Y:S02]  /*8afe0*/  IMAD.MOV.U32 R81, RZ, RZ, RZ ;  /* 0x000000ffff517224 */ /* 0x000fe400078e00ff */
[----:B------:R-:W-:-:S04]  /*8aff0*/  IMAD.WIDE.U32 R88, R156, R151, R88 ;  /* 0x000000979c587225 */ /* 0x000fc800078e0058 */
[----:B------:R-:W-:-:S04]  /*8b000*/  IMAD.WIDE.U32 R80, R116, R94, R80 ;  /* 0x0000005e74507225 */ /* 0x000fc800078e0050 */
[----:B------:R-:W-:Y:S02]  /*8b010*/  IMAD.IADD R94, R81, 0x1, R87 ;  /* 0x00000001515e7824 */ /* 0x000fe400078e0257 */
[----:B------:R-:W-:Y:S02]  /*8b020*/  IMAD.IADD R87, R142, 0x1, R89 ;  /* 0x000000018e577824 */ /* 0x000fe400078e0259 */
[----:B------:R-:W-:Y:S02]  /*8b030*/  IMAD.X R83, RZ, RZ, RZ, P0 ;  /* 0x000000ffff537224 */ /* 0x000fe400000e06ff */
[----:B------:R-:W-:Y:S01]  /*8b040*/  IMAD.IADD R89, R84, 0x1, R91 ;  /* 0x0000000154597824 */ /* 0x000fe200078e025b */
[----:B------:R-:W-:Y:S01]  /*8b050*/  IADD3 R86, P1, PT, R87, R86, RZ ;  /* 0x0000005657567210 */ /* 0x000fe20007f3e0ff */
[----:B------:R-:W-:-:S03]  /*8b060*/  IMAD.WIDE.U32 R82, R141, R144, R82 ;  /* 0x000000908d527225 */ /* 0x000fc600078e0052 */
[----:B------:R-:W-:Y:S01]  /*8b070*/  IADD3.X R87, PT, PT, RZ, RZ, RZ, P1, !PT ;  /* 0x000000ffff577210 */ /* 0x000fe20000ffe4ff */
[----:B------:R-:W-:Y:S02]  /*8b080*/  IMAD.IADD R83, R105, 0x1, R83 ;  /* 0x0000000169537824 */ /* 0x000fe400078e0253 */
[----:B------:R-:W-:-:S03]  /*8b090*/  IMAD.WIDE.U32 R86, R156, R149, R86 ;  /* 0x000000959c567225 */ /* 0x000fc600078e0056 */
[----:B------:R-:W-:Y:S01]  /*8b0a0*/  IADD3 R80, P0, PT, R83, R80, RZ ;  /* 0x0000005053507210 */ /* 0x000fe20007f1e0ff */
[----:B------:R-:W-:-:S03]  /*8b0b0*/  IMAD.IADD R83, R146, 0x1, R87 ;  /* 0x0000000192537824 */ /* 0x000fc600078e0257 */
[----:B------:R-:W-:Y:S02]  /*8b0c0*/  IADD3.X R81, PT, PT, RZ, RZ, RZ, P0, !PT ;  /* 0x000000ffff517210 */ /* 0x000fe400007fe4ff */
[----:B------:R-:W-:Y:S01]  /*8b0d0*/  IADD3 R82, P1, PT, R83, R82, RZ ;  /* 0x0000005253527210 */ /* 0x000fe20007f3e0ff */
[----:B------:R-:W-:-:S04]  /*8b0e0*/  IMAD.WIDE.U32 R80, R141, R140, R80 ;  /* 0x0000008c8d507225 */ /* 0x000fc800078e0050 */
[----:B------:R-:W-:Y:S02]  /*8b0f0*/  IMAD.X R83, RZ, RZ, RZ, P1 ;  /* 0x000000ffff537224 */ /* 0x000fe400008e06ff */
[----:B------:R-:W-:Y:S02]  /*8b100*/  IMAD.IADD R81, R111, 0x1, R81 ;  /* 0x000000016f517824 */ /* 0x000fe400078e0251 */
[----:B------:R-:W-:-:S03]  /*8b110*/  IMAD.WIDE.U32 R82, R156, R147, R82 ;  /* 0x000000939c527225 */ /* 0x000fc600078e0052 */
[----:B------:R-:W-:Y:S01]  /*8b120*/  IADD3 R94, P0, PT, R81, R94, RZ ;  /* 0x0000005e515e7210 */ /* 0x000fe20007f1e0ff */
[----:B------:R-:W-:-:S04]  /*8b130*/  IMAD.IADD R83, R143, 0x1, R83 ;  /* 0x000000018f537824 */ /* 0x000fc800078e0253 */
[----:B------:R-:W-:Y:S01]  /*8b140*/  IMAD.X R95, RZ, RZ, RZ, P0 ;  /* 0x000000ffff5f7224 */ /* 0x000fe200000e06ff */
        /* <DEDUP_REMOVED lines=79> */
[----:B------:R-:W-:Y:S01]  /*8b640*/  IMAD.WIDE.U32 R94, R120, R149, R94 ;  /* 0x00000095785e7225 */ /* 0x000fe200078e005e */
[----:B------:R-:W-:Y:S02]  /*8b650*/  IADD3 R81, PT, PT, R145, R81, RZ ;  /* 0x0000005191517210 */ /* 0x000fe40007ffe0ff */
[----:B------:R-:W-:Y:S01]  /*8b660*/  IADD3.X R159, PT, PT, RZ, RZ, RZ, P0, !PT ;  /* 0x000000ffff9f7210 */ /* 0x000fe200007fe4ff */
[----:B------:R-:W-:Y:S01]  /*8b670*/  IMAD.X R157, RZ, RZ, RZ, P1 ;  /* 0x000000ffff9d7224 */ /* 0x000fe200008e06ff */
[----:B------:R-:W-:Y:S01]  /*8b680*/  IADD3 R94, P2, PT, R81, R94, RZ ;  /* 0x0000005e515e7210 */ /* 0x000fe20007f5e0ff */
[----:B------:R-:W-:Y:S02]  /*8b690*/  IMAD.IADD R95, R146, 0x1, R95 ;  /* 0x00000001925f7824 */ /* 0x000fe400078e025f */
[----:B------:R-:W-:-:S04]  /*8b6a0*/  IMAD.WIDE.U32 R156, R152, R144, R156 ;  /* 0x00000090989c7225 */ /* 0x000fc800078e009c */
[----:B------:R-:W-:Y:S01]  /*8b6b0*/  IMAD.WIDE.U32 R158, R116, R150, R158 ;  /* 0x00000096749e7225 */ /* 0x000fe200078e009e */
[----:B------:R-:W-:-:S03]  /*8b6c0*/  IADD3 R156, P1, PT, R95, R156, RZ ;  /* 0x0000009c5f9c7210 */ /* 0x000fc60007f3e0ff */
[----:B------:R-:W-:Y:S02]  /*8b6d0*/  IMAD.IADD R81, R105, 0x1, R157 ;  /* 0x0000000169517824 */ /* 0x000fe400078e029d */
[----:B------:R-:W-:Y:S02]  /*8b6e0*/  IMAD.X R95, RZ, RZ, RZ, P2 ;  /* 0x000000ffff5f7224 */ /* 0x000fe400010e06ff */
[----:B------:R-:W-:Y:S01]  /*8b6f0*/  IMAD.X R157, RZ, RZ, RZ, P1 ;  /* 0x000000ffff9d7224 */ /* 0x000fe200008e06ff */
[----:B------:R-:W-:Y:S01]  /*8b700*/  IADD3 R158, P0, PT, R81, R158, RZ ;  /* 0x0000009e519e7210 */ /* 0x000fe20007f1e0ff */
[----:B------:R-:W-:Y:S01]  /*8b710*/  IMAD.WIDE.U32 R94, R137, R151, R94 ;  /* 0x00000097895e7225 */ /* 0x000fe200078e005e */
[----:B------:R-:W-:-:S03]  /*8b720*/  MOV R81, RZ ;  /* 0x000000ff00517202 */ /* 0x000fc60000000f00 */
        /* <DEDUP_REMOVED lines=138> */
[----:B------:R-:W-:Y:S02]  /*8bfd0*/  IMAD R90, R86, R41, RZ ;  /* 0x00000029565a7224 */ /* 0x000fe400078e02ff */
[----:B------:R-:W-:-:S04]  /*8bfe0*/  IMAD.WIDE.U32 R82, R84, R76, R82 ;  /* 0x0000004c54527225 */ /* 0x000fc800078e0052 */
[----:B------:R-:W-:Y:S01]  /*8bff0*/  IMAD.WIDE.U32 R88, R104, R73, R88 ;  /* 0x0000004968587225 */ /* 0x000fe200078e0058 */
[----:B------:R-:W-:Y:S02]  /*8c000*/  IADD3 R83, PT, PT, R48, R83, RZ ;  /* 0x0000005330537210 */ /* 0x000fe40007ffe0ff */
[----:B------:R-:W-:Y:S01]  /*8c010*/  IADD3 R82, P5, PT, R93, R82, RZ ;  /* 0x000000525d527210 */ /* 0x000fe20007fbe0ff */
[----:B------:R-:W-:Y:S01]  /*8c020*/  IMAD.HI.U32 R87, R90, R70, R86 ;  /* 0x000000465a577227 */ /* 0x000fe200078e0056 */
[----:B------:R-:W-:Y:S02]  /*8c030*/  IADD3 R88, P1, PT, R91, R88, RZ ;  /* 0x000000585b587210 */ /* 0x000fe40007f3e0ff */
        /* <DEDUP_REMOVED lines=14> */
[----:B------:R-:W-:Y:S01]  /*8c120*/  IADD3 R150, P4, PT, R151, R152, RZ ;  /* 0x0000009897967210 */ /* 0x000fe20007f9e0ff */
        /* <DEDUP_REMOVED lines=8> */
[----:B------:R-:W-:-:S03]  /*8c1b0*/  IMAD.WIDE.U32 R88, R90, R71, R88 ;  /* 0x000000475a587225 */ /* 0x000fc600078e0058 */
[----:B------:R-:W-:Y:S01]  /*8c1c0*/  IADD3 R84, P0, PT, R87, R154, RZ ;  /* 0x0000009a57547210 */ /* 0x000fe20007f1e0ff */
[----:B------:R-:W-:-:S03]  /*8c1d0*/  IMAD.WIDE.U32 R82, R104, R74, R82 ;  /* 0x0000004a68527225 */ /* 0x000fc600078e0052 */
[----:B------:R-:W-:Y:S01]  /*8c1e0*/  IADD3.X R94, PT, PT, RZ, RZ, RZ, P0, !PT ;  /* 0x000000ffff5e7210 */ /* 0x000fe200007fe4ff */
[----:B------:R-:W-:Y:S01]  /*8c1f0*/  IMAD.X R87, RZ, RZ, RZ, P3 ;  /* 0x000000ffff577224 */ /* 0x000fe200018e06ff */
[----:B------:R-:W-:Y:S01]  /*8c200*/  IADD3 R82, P1, PT, R81, R82, RZ ;  /* 0x0000005251527210 */ /* 0x000fe20007f3e0ff */
[----:B------:R-:W-:Y:S01]  /*8c210*/  IMAD.IADD R139, R43, 0x1, R89 ;  /* 0x000000012b8b7824 */ /* 0x000fe200078e0259 */
[----:B------:R-:W-:Y:S01]  /*8c220*/  MOV R89, RZ ;  /* 0x000000ff00597202 */ /* 0x000fe20000000f00 */
[----:B------:R-:W-:Y:S01]  /*8c230*/  IMAD.X R93, RZ, RZ, RZ, P6 ;  /* 0x000000ffff5d7224 */ /* 0x000fe200030e06ff */
[----:B------:R-:W-:Y:S01]  /*8c240*/  IADD3 R83, PT, PT, R46, R83, RZ ;  /* 0x000000532e537210 */ /* 0x000fe20007ffe0ff */
[----:B------:R-:W-:Y:S02]  /*8c250*/  IMAD R81, R88, R41, RZ ;  /* 0x0000002958517224 */ /* 0x000fe400078e02ff */
[----:B------:R-:W-:-:S04]  /*8c260*/  IMAD.WIDE.U32 R86, R95, R76, R86 ;  /* 0x0000004c5f567225 */ /* 0x000fc800078e0056 */
[----:B------:R-:W-:Y:S01]  /*8c270*/  IMAD.WIDE.U32 R92, R117, R149, R92 ;  /* 0x00000095755c7225 */ /* 0x000fe200078e005c */
[----:B------:R-:W-:-:S03]  /*8c280*/  IADD3 R86, P3, PT, R83, R86, RZ ;  /* 0x0000005653567210 */ /* 0x000fc60007f7e0ff */
[----:B------:R-:W-:Y:S01]  /*8c290*/  IMAD.X R151, RZ, RZ, RZ, P4 ;  /* 0x000000ffff977224 */ /* 0x000fe200020e06ff */
[----:B------:R-:W-:Y:S01]  /*8c2a0*/  IADD3 R141, PT, PT, R146, R93, RZ ;  /* 0x0000005d928d7210 */ /* 0x000fe20007ffe0ff */
[----:B------:R-:W-:-:S04]  /*8c2b0*/  IMAD.HI.U32 R91, R81, R70, R88 ;  /* 0x00000046515b7227 */ /* 0x000fc800078e0058 */
[----:B------:R-:W-:Y:S02]  /*8c2c0*/  IMAD.X R89, RZ, RZ, RZ, P2 ;  /* 0x000000ffff597224 */ /* 0x000fe400010e06ff */
[----:B------:R-:W-:Y:S02]  /*8c2d0*/  IMAD.IADD R87, R48, 0x1, R87 ;  /* 0x0000000130577824 */ /* 0x000fe400078e0257 */
        /* <DEDUP_REMOVED lines=8> */
[----:B------:R-:W-:Y:S01]  /*8c360*/  IMAD.IADD R151, R105, 0x1, R151 ;  /* 0x0000000169977824 */ /* 0x000fe200078e0297 */
        /* <DEDUP_REMOVED lines=8> */
[----:B------:R-:W-:Y:S02]  /*8c3f0*/  IADD3 R82, P1, PT, R139, R82, RZ ;  /* 0x000000528b527210 */ /* 0x000fe40007f3e0ff */
[----:B------:R-:W-:Y:S01]  /*8c400*/  IADD3 R83, PT, PT, R45, R83, RZ ;  /* 0x000000532d537210 */ /* 0x000fe20007ffe0ff */
[----:B------:R-:W-:-:S03]  /*8c410*/  IMAD.WIDE.U32 R92, R95, R77, R92 ;  /* 0x0000004d5f5c7225 */ /* 0x000fc600078e005c */
[----:B------:R-:W-:Y:S01]  /*8c420*/  IADD3 R86, P4, PT, R83, R86, RZ ;  /* 0x0000005653567210 */ /* 0x000fe20007f9e0ff */
[----:B------:R-:W-:Y:S01]  /*8c430*/  IMAD.WIDE.U32 R88, R117, R147, R88 ;  /* 0x0000009375587225 */ /* 0x000fe200078e0058 */
[----:B------:R-:W-:-:S03]  /*8c440*/  IADD3 R93, PT, PT, R49, R93, RZ ;  /* 0x0000005d315d7210 */ /* 0x000fc60007ffe0ff */
[----:B------:R-:W-:Y:S02]  /*8c450*/  IMAD.X R95, RZ, RZ, RZ, P2 ;  /* 0x000000ffff5f7224 */ /* 0x000fe400010e06ff */
        /* <DEDUP_REMOVED lines=61> */
[----:B------:R-:W-:Y:S01]  /*8c830*/  IMAD.IADD R137, R49, 0x1, R93 ;  /* 0x0000000131897824 */ /* 0x000fe200078e025d */
[----:B------:R-:W-:Y:S01]  /*8c840*/  IADD3 R93, PT, PT, R44, R105, RZ ;  /* 0x000000692c5d7210 */ /* 0x000fe20007ffe0ff */
[----:B------:R-:W-:Y:S02]  /*8c850*/  IMAD.IADD R89, R42, 0x1, R141 ;  /* 0x000000012a597824 */ /* 0x000fe400078e028d */
        /* <DEDUP_REMOVED lines=66> */
[----:B------:R-:W-:-:S02]  /*8cc80*/  IADD3 R95, P4, PT, R95, R80, RZ ;  /* 0x000000505f5f7210 */ /* 0x000fc40007f9e0ff */
        /* <DEDUP_REMOVED lines=11> */
[----:B------:R-:W-:Y:S02]  /*8cd40*/  IADD3 R122, PT, PT, R122, R117, RZ ;  /* 0x000000757a7a7210 */ /* 0x000fe40007ffe0ff */
        /* <DEDUP_REMOVED lines=11> */
[----:B------:R-:W-:Y:S01]  /*8ce00*/  IMAD.MOV.U32 R110, RZ, RZ, R92 ;  /* 0x000000ffff6e7224 */ /* 0x000fe200078e005c */
[----:B------:R-:W-:Y:S01]  /*8ce10*/  IADD3 R94, P6, PT, R95, R82, RZ ;  /* 0x000000525f5e7210 */ /* 0x000fe20007fde0ff */
[----:B------:R-:W-:Y:S01]  /*8ce20*/  IMAD.IADD R82, R49, 0x1, R83 ;  /* 0x0000000131527824 */ /* 0x000fe200078e0253 */
[----:B------:R-:W-:Y:S02]  /*8ce30*/  IADD3 R80, P4, PT, R80, R81, RZ ;  /* 0x0000005150507210 */ /* 0x000fe40007f9e0ff */
[----:B------:R-:W-:Y:S01]  /*8ce40*/  IADD3.X R81, PT, PT, RZ, RZ, RZ, P2, !PT ;  /* 0x000000ffff517210 */ /* 0x000fe200017fe4ff */
        /* <DEDUP_REMOVED lines=8> */
[----:B------:R-:W-:Y:S01]  /*8ced0*/  IMAD.X R82, RZ, RZ, RZ, P1 ;  /* 0x000000ffff527224 */ /* 0x000fe200008e06ff */
[----:B------:R-:W-:Y:S01]  /*8cee0*/  IADD3 R116, P0, PT, R116, R117, RZ ;  /* 0x0000007574747210 */ /* 0x000fe20007f1e0ff */
[----:B------:R-:W-:Y:S01]  /*8cef0*/  IMAD.MOV.U32 R111, RZ, RZ, R94 ;  /* 0x000000ffff6f7224 */ /* 0x000fe200078e005e */
        /* <DEDUP_REMOVED lines=11> */
[----:B------:R-:W-:Y:S01]  /*8cfb0*/  MOV R108, R90 ;  /* 0x0000005a006c7202 */ /* 0x000fe20000000f00 */
        /* <DEDUP_REMOVED lines=34> */
.L_x_621:
        /* <DEDUP_REMOVED lines=22> */
.L_x_622:
[----:B------:R-:W-:Y:S01]  /*8d340*/  CS2R R116, SRZ ;  /* 0x0000000000747805 */ /* 0x000fe2000001ff00 */
[----:B------:R-:W-:Y:S02]  /*8d350*/  HFMA2 R89, -RZ, RZ, 0, 0 ;  /* 0x00000000ff597431 */ /* 0x000fe400000001ff */
[----:B------:R-:W-:-:S04]  /*8d360*/  IMAD.WIDE.U32 R86, R130, R67, RZ ;  /* 0x0000004382567225 */ /* 0x000fc800078e00ff */
[----:B------:R-:W-:Y:S01]  /*8d370*/  HFMA2 R119, -RZ, RZ, 0, 0 ;  /* 0x00000000ff777431 */ /* 0x000fe200000001ff */
[----:B------:R-:W-:Y:S01]  /*8d380*/  MOV R143, RZ ;  /* 0x000000ff008f7202 */ /* 0x000fe20000000f00 */
[----:B------:R-:W-:Y:S02]  /*8d390*/  IMAD.IADD R88, R87, 0x1, R116 ;  /* 0x0000000157587824 */ /* 0x000fe400078e0274 */
        /* <DEDUP_REMOVED lines=8> */
[----:B------:R-:W-:Y:S01]  /*8d420*/  IMAD.MOV.U32 R87, RZ, RZ, RZ ;  /* 0x000000ffff577224 */ /* 0x000fe200078e00ff */
[----:B------:R-:W-:Y:S01]  /*8d430*/  IADD3 R91, PT, PT, R116, R89, RZ ;  /* 0x00000059745b7210 */ /* 0x000fe20007ffe0ff */
[----:B------:R-:W-:Y:S02]  /*8d440*/  IMAD.MOV.U32 R120, RZ, RZ, RZ ;  /* 0x000000ffff787224 */ /* 0x000fe400078e00ff */
[----:B------:R-:W-:Y:S01]  /*8d450*/  IMAD.HI.U32 R87, R139, R70, R86 ;  /* 0x000000468b577227 */ /* 0x000fe200078e0056 */
[----:B------:R-:W-:-:S03]  /*8d460*/  IADD3 R90, P0, PT, R91, R92, RZ ;  /* 0x0000005c5b5a7210 */ /* 0x000fc60007f1e0ff */
[----:B------:R-:W-:Y:S01]  /*8d470*/  IMAD.IADD R92, R93, 0x1, R120 ;  /* 0x000000015d5c7824 */ /* 0x000fe200078e0278 */
[----:B------:R-:W-:Y:S01]  /*8d480*/  IADD3.X R91, PT, PT, RZ, RZ, RZ, P0, !PT ;  /* 0x000000ffff5b7210 */ /* 0x000fe200007fe4ff */
[----:B------:R-:W-:Y:S02]  /*8d490*/  IMAD.MOV.U32 R93, RZ, RZ, RZ ;  /* 0x000000ffff5d7224 */ /* 0x000fe400078e00ff */
[----:B------:R-:W-:Y:S02]  /*8d4a0*/  IMAD.IADD R89, R42, 0x1, R87 ;  /* 0x000000012a597824 */ /* 0x000fe400078e0257 */
[----:B------:R-:W-:-:S03]  /*8d4b0*/  IMAD.WIDE.U32 R90, R68, R131, R90 ;  /* 0x00000083445a7225 */ /* 0x000fc600078e005a */
[----:B------:R-:W-:Y:S01]  /*8d4c0*/  IADD3 R88, P1, PT, R89, R88, RZ ;  /* 0x0000005859587210 */ /* 0x000fe20007f3e0ff */
[----:B------:R-:W-:Y:S02]  /*8d4d0*/  IMAD.IADD R87, R114, 0x1, R91 ;  /* 0x0000000172577824 */ /* 0x000fe400078e025b */
[----:B------:R-:W-:Y:S02]  /*8d4e0*/  HFMA2 R91, -RZ, RZ, 0, 0 ;  /* 0x00000000ff5b7431 */ /* 0x000fe400000001ff */
[----:B------:R-:W-:-:S04]  /*8d4f0*/  IMAD.WIDE.U32 R92, R67, R133, R92 ;  /* 0x00000085435c7225 */ /* 0x000fc800078e005c */
[----:B------:R-:W-:Y:S01]  /*8d500*/  IMAD.X R89, RZ, RZ, RZ, P1 ;  /* 0x000000ffff597224 */ /* 0x000fe200008e06ff */
[----:B------:R-:W-:Y:S01]  /*8d510*/  IADD3 R92, P0, PT, R87, R92, RZ ;  /* 0x0000005c575c7210 */ /* 0x000fe20007f1e0ff */
[----:B------:R-:W-:Y:S01]  /*8d520*/  IMAD.MOV.U32 R137, RZ, RZ, RZ ;  /* 0x000000ffff897224 */ /* 0x000fe200078e00ff */
[----:B------:R-:W-:Y:S01]  /*8d530*/  IADD3 R86, PT, PT, R93, R119, RZ ;  /* 0x000000775d567210 */ /* 0x000fe20007ffe0ff */
[----:B------:R-:W-:Y:S01]  /*8d540*/  IMAD.WIDE.U32 R88, R139, R71, R88 ;  /* 0x000000478b587225 */ /* 0x000fe200078e0058 */
[----:B------:R-:W-:-:S03]  /*8d550*/  MOV R87, RZ ;  /* 0x000000ff00577202 */ /* 0x000fc60000000f00 */
[----:B------:R-:W-:Y:S02]  /*8d560*/  IMAD.X R93, RZ, RZ, RZ, P0 ;  /* 0x000000ffff5d7224 */ /* 0x000fe400000e06ff */
[----:B------:R-:W-:-:S04]  /*8d570*/  IMAD.WIDE.U32 R90, R69, R130, R90 ;  /* 0x00000082455a7225 */ /* 0x000fc800078e005a */
[----:B------:R-:W-:-:S04]  /*8d580*/  IMAD.WIDE.U32 R86, R67, R134, R86 ;  /* 0x0000008643567225 */ /* 0x000fc800078e0056 */
[----:B------:R-:W-:-:S04]  /*8d590*/  IMAD.WIDE.U32 R92, R68, R132, R92 ;  /* 0x00000084445c7225 */ /* 0x000fc800078e005c */
[----:B------:R-:W-:Y:S02]  /*8d5a0*/  IMAD.IADD R91, R116, 0x1, R91 ;  /* 0x00000001745b7824 */ /* 0x000fe400078e025b */
[----:B------:R-:W-:Y:S02]  /*8d5b0*/  IMAD.IADD R95, R43, 0x1, R89 ;  /* 0x000000012b5f7824 */ /* 0x000fe400078e0259 */
[----:B------:R-:W-:Y:S01]  /*8d5c0*/  IMAD.IADD R142, R87, 0x1, R137 ;  /* 0x00000001578e7824 */ /* 0x000fe200078e0289 */
[----:B------:R-:W-:Y:S01]  /*8d5d0*/  IADD3 R92, P1, PT, R91, R92, RZ ;  /* 0x0000005c5b5c7210 */ /* 0x000fe20007f3e0ff */
[----:B------:R-:W-:Y:S01]  /*8d5e0*/  IMAD.IADD R87, R120, 0x1, R93 ;  /* 0x0000000178577824 */ /* 0x000fe200078e025d */
[----:B------:R-:W-:Y:S01]  /*8d5f0*/  IADD3 R94, P2, PT, R95, R90, RZ ;  /* 0x0000005a5f5e7210 */ /* 0x000fe20007f5e0ff */
[----:B------:R-:W-:Y:S01]  /*8d600*/  IMAD R138, R88, R41, RZ ;  /* 0x00000029588a7224 */ /* 0x000fe200078e02ff */
[----:B------:R-:W-:Y:S01]  /*8d610*/  IADD3.X R93, PT, PT, RZ, RZ, RZ, P1, !PT ;  /* 0x000000ffff5d7210 */ /* 0x000fe20000ffe4ff */
[----:B------:R-:W-:Y:S01]  /*8d620*/  IMAD.MOV.U32 R89, RZ, RZ, RZ ;  /* 0x000000ffff597224 */ /* 0x000fe200078e00ff */
[----:B------:R-:W-:Y:S01]  /*8d630*/  IADD3 R86, P0, PT, R87, R86, RZ ;  /* 0x0000005657567210 */ /* 0x000fe20007f1e0ff */
[----:B------:R-:W-:Y:S01]  /*8d640*/  IMAD.WIDE.U32 R142, R67, R135, R142 ;  /* 0x00000087438e7225 */ /* 0x000fe200078e008e */
[----:B------:R-:W-:-:S03]  /*8d650*/  IADD3.X R95, PT, PT, RZ, RZ, RZ, P2, !PT ;  /* 0x000000ffff5f7210 */ /* 0x000fc600017fe4ff */
[----:B------:R-:W-:-:S04]  /*8d660*/  IMAD.HI.U32 R89, R138, R70, R88 ;  /* 0x000000468a597227 */ /* 0x000fc800078e0058 */
[----:B------:R-:W-:Y:S02]  /*8d670*/  IMAD.MOV.U32 R122, RZ, RZ, RZ ;  /* 0x000000ffff7a7224 */ /* 0x000fe400078e00ff */
[----:B------:R-:W-:Y:S02]  /*8d680*/  IMAD.X R87, RZ, RZ, RZ, P0 ;  /* 0x000000ffff577224 */ /* 0x000fe400000e06ff */
[----:B------:R-:W-:-:S04]  /*8d690*/  IMAD.WIDE.U32 R92, R69, R131, R92 ;  /* 0x00000083455c7225 */ /* 0x000fc800078e005c */
[----:B------:R-:W-:Y:S02]  /*8d6a0*/  IMAD.IADD R89, R42, 0x1, R89 ;  /* 0x000000012a597824 */ /* 0x000fe400078e0259 */
[----:B------:R-:W-:-:S04]  /*8d6b0*/  IMAD.WIDE.U32 R94, R139, R72, R94 ;  /* 0x000000488b5e7225 */ /* 0x000fc800078e005e */
[----:B------:R-:W-:Y:S01]  /*8d6c0*/  IMAD.IADD R90, R143, 0x1, R122 ;  /* 0x000000018f5a7824 */ /* 0x000fe200078e027a */
[----:B------:R-:W-:Y:S01]  /*8d6d0*/  IADD3 R94, P1, PT, R89, R94, RZ ;  /* 0x0000005e595e7210 */ /* 0x000fe20007f3e0ff */
[----:B------:R-:W-:Y:S02]  /*8d6e0*/  IMAD.MOV.U32 R91, RZ, RZ, RZ ;  /* 0x000000ffff5b7224 */ /* 0x000fe400078e00ff */
[----:B------:R-:W-:Y:S02]  /*8d6f0*/  HFMA2 R89, -RZ, RZ, 0, 0 ;  /* 0x00000000ff597431 */ /* 0x000fe400000001ff */
[----:B------:R-:W-:-:S04]  /*8d700*/  IMAD.WIDE.U32 R86, R68, R133, R86 ;  /* 0x0000008544567225 */ /* 0x000fc800078e0056 */
[----:B------:R-:W-:Y:S02]  /*8d710*/  IMAD.IADD R93, R114, 0x1, R93 ;  /* 0x00000001725d7824 */ /* 0x000fe400078e025d */
[----:B------:R-:W-:-:S03]  /*8d720*/  IMAD.WIDE.U32 R90, R67, R136, R90 ;  /* 0x00000088435a7225 */ /* 0x000fc600078e005a */
[----:B------:R-:W-:Y:S01]  /*8d730*/  IADD3 R86, P0, PT, R93, R86, RZ ;  /* 0x000000565d567210 */ /* 0x000fe20007f1e0ff */
[----:B------:R-:W-:Y:S01]  /*8d740*/  IMAD.MOV.U32 R93, RZ, RZ, RZ ;  /* 0x000000ffff5d7224 */ /* 0x000fe200078e00ff */
[----:B------:R-:W-:Y:S01]  /*8d750*/  IADD3 R88, PT, PT, R91, R117, RZ ;  /* 0x000000755b587210 */ /* 0x000fe20007ffe0ff */
[----:B------:R-:W-:Y:S01]  /*8d760*/  IMAD.IADD R143, R119, 0x1, R87 ;  /* 0x00000001778f7824 */ /* 0x000fe200078e0257 */
[----:B------:R-:W-:Y:S01]  /*8d770*/  IADD3.X R87, PT, PT, RZ, RZ, RZ, P0, !PT ;  /* 0x000000ffff577210 */ /* 0x000fe200007fe4ff */
[----:B------:R-:W-:-:S03]  /*8d780*/  IMAD.WIDE.U32 R92, R96, R130, R92 ;  /* 0x00000082605c7225 */ /* 0x000fc600078e005c */
        /* <DEDUP_REMOVED lines=8> */
[----:B------:R-:W-:Y:S01]  /*8d810*/  IADD3.X R93, PT, PT, RZ, RZ, RZ, P1, !PT ;  /* 0x000000ffff5d7210 */ /* 0x000fe20000ffe4ff */
[----:B------:R-:W-:-:S03]  /*8d820*/  IMAD.WIDE.U32 R94, R138, R71, R94 ;  /* 0x000000478a5e7225 */ /* 0x000fc600078e005e */
[----:B------:R-:W-:Y:S01]  /*8d830*/  IADD3 R86, P0, PT, R67, R86, RZ ;  /* 0x0000005643567210 */ /* 0x000fe20007f1e0ff */
[----:B------:R-:W-:Y:S02]  /*8d840*/  IMAD.IADD R67, R43, 0x1, R95 ;  /* 0x000000012b437824 */ /* 0x000fe400078e025f */
        /* <DEDUP_REMOVED lines=24> */
[----:B------:R-:W-:-:S03]  /*8d9d0*/  MOV R94, R86 ;  /* 0x00000056005e7202 */ /* 0x000fc60000000f00 */
[----:B------:R-:W-:Y:S01]  /*8d9e0*/  IMAD.IADD R143, R44, 0x1, R95 ;  /* 0x000000012c8f7824 */ /* 0x000fe200078e025f */
[----:B------:R-:W-:Y:S01]  /*8d9f0*/  IADD3 R86, P0, PT, R87, R90, RZ ;  /* 0x0000005a57567210 */ /* 0x000fe20007f1e0ff */
[----:B------:R-:W-:Y:S02]  /*8da00*/  HFMA2 R87, -RZ, RZ, 0, 0 ;  /* 0x00000000ff577431 */ /* 0x000fe400000001ff */
[----:B------:R-:W-:Y:S02]  /*8da10*/  IMAD.MOV.U32 R95, RZ, RZ, RZ ;  /* 0x000000ffff5f7224 */ /* 0x000fe400078e00ff */
[----:B------:R-:W-:Y:S02]  /*8da20*/  IMAD.IADD R91, R122, 0x1, R91 ;  /* 0x000000017a5b7824 */ /* 0x000fe400078e025b */
[----:B------:R-:W-:-:S04]  /*8da30*/  IMAD.WIDE.U32 R94, R97, R130, R94 ;  /* 0x00000082615e7225 */ /* 0x000fc800078e005e */
        /* <DEDUP_REMOVED lines=23> */
[----:B------:R-:W-:-:S04]  /*8dbb0*/  IMAD.WIDE.U32 R144, R140, R71, R144 ;  /* 0x000000478c907225 */ /* 0x000fc800078e0090 */
        /* <DEDUP_REMOVED lines=8> */
[----:B------:R-:W-:Y:S01]  /*8dc40*/  IMAD.WIDE.U32 R142, R138, R73, R142 ;  /* 0x000000498a8e7225 */ /* 0x000fe200078e008e */
[----:B------:R-:W-:-:S03]  /*8dc50*/  MOV R145, RZ ;  /* 0x000000ff00917202 */ /* 0x000fc60000000f00 */
[----:B------:R-:W-:Y:S01]  /*8dc60*/  IMAD.X R93, RZ, RZ, RZ, P0 ;  /* 0x000000ffff5d7224 */ /* 0x000fe200000e06ff */
[----:B------:R-:W-:Y:S01]  /*8dc70*/  IADD3 R86, P0, PT, R91, R142, RZ ;  /* 0x0000008e5b567210 */ /* 0x000fe20007f1e0ff */
[----:B------:R-:W-:Y:S01]  /*8dc80*/  IMAD.MOV.U32 R95, RZ, RZ, RZ ;  /* 0x000000ffff5f7224 */ /* 0x000fe200078e00ff */
[----:B------:R-:W-:Y:S01]  /*8dc90*/  IADD3 R142, PT, PT, R45, R143, RZ ;  /* 0x0000008f2d8e7210 */ /* 0x000fe20007ffe0ff */
[----:B------:R-:W-:Y:S02]  /*8dca0*/  IMAD.IADD R87, R119, 0x1, R87 ;  /* 0x0000000177577824 */ /* 0x000fe400078e0257 */
[----:B------:R-:W-:Y:S02]  /*8dcb0*/  HFMA2 R143, -RZ, RZ, 0, 0 ;  /* 0x00000000ff8f7431 */ /* 0x000fe400000001ff */
[----:B------:R-:W-:-:S04]  /*8dcc0*/  IMAD.WIDE.U32 R88, R69, R135, R88 ;  /* 0x0000008745587225 */ /* 0x000fc800078e0058 */
[----:B------:R-:W-:Y:S01]  /*8dcd0*/  IMAD R67, R144, R41, RZ ;  /* 0x0000002990437224 */ /* 0x000fe200078e02ff */
[----:B------:R-:W-:Y:S01]  /*8dce0*/  IADD3 R88, P1, PT, R87, R88, RZ ;  /* 0x0000005857587210 */ /* 0x000fe20007f3e0ff */
[----:B------:R-:W-:Y:S01]  /*8dcf0*/  IMAD.WIDE.U32 R94, R98, R130, R94 ;  /* 0x00000082625e7225 */ /* 0x000fe200078e005e */
[----:B------:R-:W-:-:S03]  /*8dd00*/  IADD3.X R87, PT, PT, RZ, RZ, RZ, P0, !PT ;  /* 0x000000ffff577210 */ /* 0x000fc600007fe4ff */
[----:B------:R-:W-:Y:S01]  /*8dd10*/  IMAD.X R91, RZ, RZ, RZ, P2 ;  /* 0x000000ffff5b7224 */ /* 0x000fe200010e06ff */
[----:B------:R-:W-:Y:S01]  /*8dd20*/  IADD3 R94, P3, PT, R141, R94, RZ ;  /* 0x0000005e8d5e7210 */ /* 0x000fe20007f7e0ff */
[----:B------:R-:W-:-:S04]  /*8dd30*/  IMAD.WIDE.U32 R92, R129, R68, R92 ;  /* 0x00000044815c7225 */ /* 0x000fc800078e005c */
[----:B------:R-:W-:-:S04]  /*8dd40*/  IMAD.HI.U32 R144, R67, R70, R144 ;  /* 0x0000004643907227 */ /* 0x000fc800078e0090 */
[----:B------:R-:W-:Y:S02]  /*8dd50*/  IMAD.IADD R89, R122, 0x1, R89 ;  /* 0x000000017a597824 */ /* 0x000fe400078e0259 */
[----:B------:R-:W-:Y:S02]  /*8dd60*/  IMAD.IADD R95, R116, 0x1, R95 ;  /* 0x00000001745f7824 */ /* 0x000fe400078e025f */
[----:B------:R-:W-:Y:S01]  /*8dd70*/  IMAD.WIDE.U32 R90, R97, R132, R90 ;  /* 0x00000084615a7225 */ /* 0x000fe200078e005a */
[----:B------:R-:W-:-:S03]  /*8dd80*/  IADD3 R92, P0, PT, R89, R92, RZ ;  /* 0x0000005c595c7210 */ /* 0x000fc60007f1e0ff */
[----:B------:R-:W-:Y:S01]  /*8dd90*/  IMAD.IADD R141, R93, 0x1, R143 ;  /* 0x000000015d8d7824 */ /* 0x000fe200078e028f */
        /* <DEDUP_REMOVED lines=33> */
[----:B------:R-:W-:Y:S02]  /*8dfb0*/  IMAD.IADD R143, R43, 0x1, R87 ;  /* 0x000000012b8f7824 */ /* 0x000fe400078e0257 */
[----:B------:R-:W-:Y:S02]  /*8dfc0*/  IMAD.MOV.U32 R91, RZ, RZ, RZ ;  /* 0x000000ffff5b7224 */ /* 0x000fe400078e00ff */
[----:B------:R-:W-:Y:S02]  /*8dfd0*/  IMAD.IADD R89, R119, 0x1, R89 ;  /* 0x0000000177597824 */ /* 0x000fe400078e0259 */
[----:B------:R-:W-:-:S02]  /*8dfe0*/  IMAD R141, R86, R41, RZ ;  /* 0x00000029568d7224 */ /* 0x000fc400078e02ff */
[----:B------:R-:W-:Y:S02]  /*8dff0*/  IMAD.MOV.U32 R87, RZ, RZ, RZ ;  /* 0x000000ffff577224 */ /* 0x000fe400078e00ff */
[----:B------:R-:W-:-:S04]  /*8e000*/  IMAD.WIDE.U32 R92, R96, R135, R92 ;  /* 0x00000087605c7225 */ /* 0x000fc800078e005c */
[----:B------:R-:W-:-:S04]  /*8e010*/  IMAD.WIDE.U32 R90, R99, R130, R90 ;  /* 0x00000082635a7225 */ /* 0x000fc800078e005a */
[----:B------:R-:W-:Y:S01]  /*8e020*/  IMAD.WIDE.U32 R94, R129, R69, R94 ;  /* 0x00000045815e7225 */ /* 0x000fe200078e005e */
[----:B------:R-:W-:-:S03]  /*8e030*/  IADD3.X R69, PT, PT, RZ, RZ, RZ, P4, !PT ;  /* 0x000000ffff457210 */ /* 0x000fc600027fe4ff */
[----:B------:R-:W-:Y:S01]  /*8e040*/  IMAD.HI.U32 R144, R141, R70, R86 ;  /* 0x000000468d907227 */ /* 0x000fe200078e0056 */
[----:B------:R-:W-:Y:S02]  /*8e050*/  IADD3 R86, P2, PT, R89, R92, RZ ;  /* 0x0000005c59567210 */ /* 0x000fe40007f5e0ff */
[----:B------:R-:W-:Y:S01]  /*8e060*/  IADD3.X R89, PT, PT, RZ, RZ, RZ, P3, !PT ;  /* 0x000000ffff597210 */ /* 0x000fe20001ffe4ff */
[----:B------:R-:W-:Y:S01]  /*8e070*/  IMAD.IADD R93, R122, 0x1, R93 ;  /* 0x000000017a5d7824 */ /* 0x000fe200078e025d */
[----:B------:R-:W-:Y:S01]  /*8e080*/  IADD3 R90, P3, PT, R145, R90, RZ ;  /* 0x0000005a915a7210 */ /* 0x000fe20007f7e0ff */
[----:B------:R-:W-:Y:S01]  /*8e090*/  IMAD.MOV.U32 R145, RZ, RZ, RZ ;  /* 0x000000ffff917224 */ /* 0x000fe200078e00ff */
        /* <DEDUP_REMOVED lines=13> */
[----:B------:R-:W-:Y:S02]  /*8e170*/  IMAD.IADD R92, R45, 0x1, R69 ;  /* 0x000000012d5c7824 */ /* 0x000fe400078e0245 */
[----:B------:R-:W-:-:S04]  /*8e180*/  IMAD.WIDE.U32 R94, R96, R136, R94 ;  /* 0x00000088605e7225 */ /* 0x000fc800078e005e */
[----:B------:R-:W-:Y:S02]  /*8e190*/  IMAD.IADD R87, R137, 0x1, R87 ;  /* 0x0000000189577824 */ /* 0x000fe400078e0257 */
[----:B------:R-:W-:Y:S02]  /*8e1a0*/  IMAD.X R69, RZ, RZ, RZ, P2 ;  /* 0x000000ffff457224 */ /* 0x000fe400010e06ff */
[----:B------:R-:W-:Y:S01]  /*8e1b0*/  IMAD.X R89, RZ, RZ, RZ, P0 ;  /* 0x000000ffff597224 */ /* 0x000fe200000e06ff */
[----:B------:R-:W-:Y:S01]  /*8e1c0*/  IADD3 R94, P2, PT, R87, R94, RZ ;  /* 0x0000005e575e7210 */ /* 0x000fe20007f5e0ff */
[----:B------:R-:W-:-:S04]  /*8e1d0*/  IMAD.WIDE.U32 R90, R139, R76, R90 ;  /* 0x0000004c8b5a7225 */ /* 0x000fc800078e005a */
[----:B------:R-:W-:Y:S01]  /*8e1e0*/  IMAD.WIDE.U32 R68, R67, R72, R68 ;  /* 0x0000004843447225 */ /* 0x000fe200078e0044 */
[----:B------:R-:W-:Y:S02]  /*8e1f0*/  IADD3 R142, P4, PT, R142, R90, RZ ;  /* 0x0000005a8e8e7210 */ /* 0x000fe40007f9e0ff */
[----:B------:R-:W-:Y:S01]  /*8e200*/  IADD3 R90, PT, PT, R117, R95, RZ ;  /* 0x0000005f755a7210 */ /* 0x000fe20007ffe0ff */
[----:B------:R-:W-:Y:S02]  /*8e210*/  IMAD.X R87, RZ, RZ, RZ, P3 ;  /* 0x000000ffff577224 */ /* 0x000fe400018e06ff */
[----:B------:R-:W-:Y:S01]  /*8e220*/  IMAD.WIDE.U32 R88, R99, R131, R88 ;  /* 0x0000008363587225 */ /* 0x000fe200078e0058 */
[----:B------:R-:W-:-:S03]  /*8e230*/  IADD3 R90, P1, PT, R90, R145, RZ ;  /* 0x000000915a5a7210 */ /* 0x000fc60007f3e0ff */
[----:B------:R-:W-:Y:S01]  /*8e240*/  IMAD.IADD R93, R48, 0x1, R91 ;  /* 0x00000001305d7824 */ /* 0x000fe200078e025b */
[----:B------:R-:W-:Y:S01]  /*8e250*/  IADD3 R91, PT, PT, R42, R144, RZ ;  /* 0x000000902a5b7210 */ /* 0x000fe20007ffe0ff */
[----:B------:R-:W-:Y:S01]  /*8e260*/  IMAD.WIDE.U32 R86, R98, R133, R86 ;  /* 0x0000008562567225 */ /* 0x000fe200078e0056 */
[----:B------:R-:W-:Y:S02]  /*8e270*/  IADD3 R144, PT, PT, R44, R69, RZ ;  /* 0x000000452c907210 */ /* 0x000fe40007ffe0ff */
[----:B------:R-:W-:Y:S01]  /*8e280*/  IADD3 R68, P0, PT, R91, R68, RZ ;  /* 0x000000445b447210 */ /* 0x000fe20007f1e0ff */
[----:B------:R-:W-:Y:S01]  /*8e290*/  IMAD.IADD R69, R114, 0x1, R89 ;  /* 0x0000000172457824 */ /* 0x000fe200078e0259 */
[----:B------:R-:W-:Y:S01]  /*8e2a0*/  IADD3 R145, PT, PT, R119, R87, RZ ;  /* 0x0000005777917210 */ /* 0x000fe20007ffe0ff */
[----:B------:R-:W-:Y:S01]  /*8e2b0*/  IMAD.X R143, RZ, RZ, RZ, P4 ;  /* 0x000000ffff8f7224 */ /* 0x000fe200020e06ff */
[----:B------:R-:W-:Y:S01]  /*8e2c0*/  IADD3.X R91, PT, PT, RZ, RZ, RZ, P1, !PT ;  /* 0x000000ffff5b7210 */ /* 0x000fe20000ffe4ff */
[----:B------:R-:W-:Y:S01]  /*8e2d0*/  IMAD.MOV.U32 R89, RZ, RZ, RZ ;  /* 0x000000ffff597224 */ /* 0x000fe200078e00ff */
[----:B------:R-:W-:Y:S01]  /*8e2e0*/  IADD3 R86, P3, PT, R69, R86, RZ ;  /* 0x0000005645567210 */ /* 0x000fe20007f7e0ff */
[----:B------:R-:W-:-:S02]  /*8e2f0*/  IMAD.X R95, RZ, RZ, RZ, P2 ;  /* 0x000000ffff5f7224 */ /* 0x000fc400010e06ff */
[----:B------:R-:W-:-:S04]  /*8e300*/  IMAD.WIDE.U32 R142, R138, R75, R142 ;  /* 0x0000004b8a8e7225 */ /* 0x000fc800078e008e */
[----:B------:R-:W-:Y:S01]  /*8e310*/  IMAD.WIDE.U32 R88, R66, R130, R88 ;  /* 0x0000008242587225 */ /* 0x000fe200078e0058 */
[----:B------:R-:W-:-:S03]  /*8e320*/  IADD3 R92, P5, PT, R92, R142, RZ ;  /* 0x0000008e5c5c7210 */ /* 0x000fc60007fbe0ff */
[----:B------:R-:W-:Y:S01]  /*8e330*/  IMAD.X R87, RZ, RZ, RZ, P3 ;  /* 0x000000ffff577224 */ /* 0x000fe200018e06ff */
[----:B------:R-:W-:Y:S01]  /*8e340*/  IADD3 R88, P4, PT, R93, R88, RZ ;  /* 0x000000585d587210 */ /* 0x000fe20007f9e0ff */
[----:B------:R-:W-:Y:S01]  /*8e350*/  IMAD.WIDE.U32 R94, R97, R135, R94 ;  /* 0x00000087615e7225 */ /* 0x000fe200078e005e */
[----:B------:R-:W-:-:S03]  /*8e360*/  IADD3.X R93, PT, PT, RZ, RZ, RZ, P5, !PT ;  /* 0x000000ffff5d7210 */ /* 0x000fc60002ffe4ff */
[----:B------:R-:W-:Y:S01]  /*8e370*/  IMAD.IADD R69, R116, 0x1, R89 ;  /* 0x0000000174457824 */ /* 0x000fe200078e0259 */
[----:B------:R-:W-:Y:S01]  /*8e380*/  MOV R89, RZ ;  /* 0x000000ff00597202 */ /* 0x000fe20000000f00 */
        /* <DEDUP_REMOVED lines=9> */
[----:B------:R-:W-:-:S03]  /*8e420*/  IMAD.WIDE.U32 R92, R140, R74, R92 ;  /* 0x0000004a8c5c7225 */ /* 0x000fc600078e005c */
[----:B------:R-:W-:Y:S01]  /*8e430*/  IADD3.X R91, PT, PT, RZ, RZ, RZ, P1, !PT ;  /* 0x000000ffff5b7210 */ /* 0x000fe20000ffe4ff */
[----:B------:R-:W-:-:S04]  /*8e440*/  IMAD.WIDE.U32 R68, R141, R71, R68 ;  /* 0x000000478d447225 */ /* 0x000fc800078e0044 */
[----:B------:R-:W-:Y:S01]  /*8e450*/  IMAD.X R95, RZ, RZ, RZ, P2 ;  /* 0x000000ffff5f7224 */ /* 0x000fe200010e06ff */
[----:B------:R-:W-:Y:S01]  /*8e460*/  IADD3 R144, P2, PT, R144, R92, RZ ;  /* 0x0000005c90907210 */ /* 0x000fe20007f5e0ff */
[----:B------:R-:W-:-:S03]  /*8e470*/  IMAD.WIDE.U32 R88, R139, R77, R88 ;  /* 0x0000004d8b587225 */ /* 0x000fc600078e0058 */
[----:B------:R-:W-:Y:S01]  /*8e480*/  IADD3.X R145, PT, PT, RZ, RZ, RZ, P2, !PT ;  /* 0x000000ffff917210 */ /* 0x000fe200017fe4ff */
[----:B------:R-:W-:Y:S02]  /*8e490*/  IMAD.IADD R139, R43, 0x1, R69 ;  /* 0x000000012b8b7824 */ /* 0x000fe400078e0245 */
[----:B------:R-:W-:Y:S02]  /*8e4a0*/  IMAD R92, R68, R41, RZ ;  /* 0x00000029445c7224 */ /* 0x000fe400078e02ff */
[----:B------:R-:W-:Y:S02]  /*8e4b0*/  IMAD.MOV.U32 R69, RZ, RZ, RZ ;  /* 0x000000ffff457224 */ /* 0x000fe400078e00ff */
[----:B------:R-:W-:Y:S02]  /*8e4c0*/  IMAD.IADD R142, R47, 0x1, R143 ;  /* 0x000000012f8e7824 */ /* 0x000fe400078e028f */
[----:B------:R-:W-:Y:S02]  /*8e4d0*/  IMAD.IADD R87, R120, 0x1, R87 ;  /* 0x0000000178577824 */ /* 0x000fe400078e0257 */
[----:B------:R-:W-:Y:S01]  /*8e4e0*/  IMAD.WIDE.U32 R94, R98, R134, R94 ;  /* 0x00000086625e7225 */ /* 0x000fe200078e005e */
[----:B------:R-:W-:-:S03]  /*8e4f0*/  IADD3 R142, P1, PT, R142, R88, RZ ;  /* 0x000000588e8e7210 */ /* 0x000fc60007f3e0ff */
[----:B------:R-:W-:Y:S01]  /*8e500*/  IMAD.WIDE.U32 R90, R97, R136, R90 ;  /* 0x00000088615a7225 */ /* 0x000fe200078e005a */
[----:B------:R-:W-:-:S03]  /*8e510*/  IADD3 R95, PT, PT, R137, R95, RZ ;  /* 0x0000005f895f7210 */ /* 0x000fc60007ffe0ff */
[----:B------:R-:W-:Y:S01]  /*8e520*/  IMAD.HI.U32 R116, R92, R70, R68 ;  /* 0x000000465c747227 */ /* 0x000fe200078e0044 */
[----:B------:R-:W-:-:S03]  /*8e530*/  IADD3 R68, P0, PT, R87, R94, RZ ;  /* 0x0000005e57447210 */ /* 0x000fc60007f1e0ff */
        /* <DEDUP_REMOVED lines=13> */
[----:B------:R-:W-:Y:S01]  /*8e610*/  IMAD.WIDE.U32 R142, R138, R76, R142 ;  /* 0x0000004c8a8e7225 */ /* 0x000fe200078e008e */
[----:B------:R-:W-:-:S03]  /*8e620*/  IADD3 R68, P5, PT, R95, R68, RZ ;  /* 0x000000445f447210 */ /* 0x000fc60007fbe0ff */
[----:B------:R-:W-:-:S04]  /*8e630*/  IMAD.WIDE.U32 R144, R67, R73, R144 ;  /* 0x0000004943907225 */ /* 0x000fc800078e0090 */
[----:B------:R-:W-:Y:S01]  /*8e640*/  IMAD.IADD R69, R119, 0x1, R69 ;  /* 0x0000000177457824 */ /* 0x000fe200078e0245 */
[----:B------:R-:W-:Y:S01]  /*8e650*/  IADD3 R86, P1, PT, R139, R144, RZ ;  /* 0x000000908b567210 */ /* 0x000fe20007f3e0ff */
        /* <DEDUP_REMOVED lines=8> */
[----:B------:R-:W-:Y:S01]  /*8e6e0*/  IADD3.X R87, PT, PT, RZ, RZ, RZ, P1, !PT ;  /* 0x000000ffff577210 */ /* 0x000fe20000ffe4ff */
[----:B------:R-:W-:Y:S02]  /*8e6f0*/  IMAD.IADD R91, R122, 0x1, R91 ;  /* 0x000000017a5b7824 */ /* 0x000fe400078e025b */
[----:B------:R-:W-:-:S03]  /*8e700*/  IMAD.WIDE.U32 R68, R66, R132, R68 ;  /* 0x0000008442447225 */ /* 0x000fc600078e0044 */
[----:B------:R-:W-:Y:S01]  /*8e710*/  IADD3 R88, P5, PT, R91, R88, RZ ;  /* 0x000000585b587210 */ /* 0x000fe20007fbe0ff */
[----:B------:R-:W-:-:S04]  /*8e720*/  IMAD.WIDE.U32 R86, R141, R72, R86 ;  /* 0x000000488d567225 */ /* 0x000fc800078e0056 */
[----:B------:R-:W-:Y:S01]  /*8e730*/  IMAD.X R97, RZ, RZ, RZ, P0 ;  /* 0x000000ffff617224 */ /* 0x000fe200000e06ff */
[----:B------:R-:W-:Y:S01]  /*8e740*/  IADD3 R131, PT, PT, R44, R87, RZ ;  /* 0x000000572c837210 */ /* 0x000fe20007ffe0ff */
[----:B------:R-:W-:Y:S02]  /*8e750*/  IMAD.X R95, RZ, RZ, RZ, P2 ;  /* 0x000000ffff5f7224 */ /* 0x000fe400010e06ff */
[----:B------:R-:W-:Y:S01]  /*8e760*/  IMAD.MOV.U32 R93, RZ, RZ, RZ ;  /* 0x000000ffff5d7224 */ /* 0x000fe200078e00ff */
[----:B------:R-:W-:Y:S01]  /*8e770*/  IADD3 R87, P1, PT, R97, R68, RZ ;  /* 0x0000004461577210 */ /* 0x000fe20007f3e0ff */
[----:B------:R-:W-:Y:S01]  /*8e780*/  IMAD.X R91, RZ, RZ, RZ, P4 ;  /* 0x000000ffff5b7224 */ /* 0x000fe200020e06ff */
[----:B------:R-:W-:Y:S01]  /*8e790*/  IADD3.X R97, PT, PT, RZ, RZ, RZ, P3, !PT ;  /* 0x000000ffff617210 */ /* 0x000fe20001ffe4ff */
[----:B------:R-:W-:Y:S02]  /*8e7a0*/  IMAD.IADD R145, R45, 0x1, R145 ;  /* 0x000000012d917824 */ /* 0x000fe400078e0291 */
[----:B------:R-:W-:-:S04]  /*8e7b0*/  IMAD.WIDE.U32 R94, R140, R75, R94 ;  /* 0x0000004b8c5e7225 */ /* 0x000fc800078e005e */
[----:B------:R-:W-:Y:S01]  /*8e7c0*/  IMAD.IADD R93, R89, 0x1, R93 ;  /* 0x00000001595d7824 */ /* 0x000fe200078e025d */
[----:B------:R-:W-:Y:S01]  /*8e7d0*/  IADD3 R89, PT, PT, R42, R116, RZ ;  /* 0x000000742a597210 */ /* 0x000fe20007ffe0ff */
[----:B------:R-:W-:Y:S01]  /*8e7e0*/  IMAD.WIDE.U32 R90, R138, R77, R90 ;  /* 0x0000004d8a5a7225 */ /* 0x000fe200078e005a */
[----:B------:R-:W-:Y:S02]  /*8e7f0*/  IADD3 R68, P0, PT, R145, R94, RZ ;  /* 0x0000005e91447210 */ /* 0x000fe40007f1e0ff */
[----:B------:R-:W-:Y:S01]  /*8e800*/  IADD3 R86, P2, PT, R89, R86, RZ ;  /* 0x0000005659567210 */ /* 0x000fe20007f5e0ff */
        /* <DEDUP_REMOVED lines=18> */
[----:B------:R-:W-:Y:S01]  /*8e930*/  IMAD.IADD R94, R117, 0x1, R89 ;  /* 0x00000001755e7824 */ /* 0x000fe200078e0259 */
[----:B------:R-:W-:Y:S01]  /*8e940*/  IADD3 R88, P4, PT, R97, R88, RZ ;  /* 0x0000005861587210 */ /* 0x000fe20007f9e0ff */
[----:B------:R-:W-:Y:S02]  /*8e950*/  IMAD.X R97, RZ, RZ, RZ, P6 ;  /* 0x000000ffff617224 */ /* 0x000fe400030e06ff */
[----:B------:R-:W-:Y:S01]  /*8e960*/  IMAD.X R91, RZ, RZ, RZ, P3 ;  /* 0x000000ffff5b7224 */ /* 0x000fe200018e06ff */
[----:B------:R-:W-:Y:S01]  /*8e970*/  IADD3 R94, P5, PT, R94, R93, RZ ;  /* 0x0000005d5e5e7210 */ /* 0x000fe20007fbe0ff */
[----:B------:R-:W-:-:S04]  /*8e980*/  IMAD.WIDE.U32 R96, R66, R133, R96 ;  /* 0x0000008542607225 */ /* 0x000fc800078e0060 */
[----:B------:R-:W-:Y:S01]  /*8e990*/  IMAD R93, R86, R41, RZ ;  /* 0x00000029565d7224 */ /* 0x000fe200078e02ff */
[----:B------:R-:W-:Y:S01]  /*8e9a0*/  IADD3 R119, PT, PT, R119, R97, RZ ;  /* 0x0000006177777210 */ /* 0x000fe20007ffe0ff */
[----:B------:R-:W-:Y:S01]  /*8e9b0*/  IMAD.X R89, RZ, RZ, RZ, P4 ;  /* 0x000000ffff597224 */ /* 0x000fe200020e06ff */
[----:B------:R-:W-:Y:S01]  /*8e9c0*/  IADD3.X R97, PT, PT, RZ, RZ, RZ, P0, !PT ;  /* 0x000000ffff617210 */ /* 0x000fe200007fe4ff */
[----:B------:R-:W-:-:S04]  /*8e9d0*/  IMAD.WIDE.U32 R90, R140, R76, R90 ;  /* 0x0000004c8c5a7225 */ /* 0x000fc800078e005a */
[----:B------:R-:W-:Y:S01]  /*8e9e0*/  IMAD.HI.U32 R114, R93, R70, R86 ;  /* 0x000000465d727227 */ /* 0x000fe200078e0056 */
[----:B------:R-:W-:-:S03]  /*8e9f0*/  IADD3 R86, P3, PT, R69, R90, RZ ;  /* 0x0000005a45567210 */ /* 0x000fc60007f7e0ff */
[----:B------:R-:W-:-:S04]  /*8ea00*/  IMAD.WIDE.U32 R88, R99, R135, R88 ;  /* 0x0000008763587225 */ /* 0x000fc800078e0058 */
[----:B------:R-:W-:Y:S01]  /*8ea10*/  IMAD.X R87, RZ, RZ, RZ, P1 ;  /* 0x000000ffff577224 */ /* 0x000fe200008e06ff */
[----:B------:R-:W-:Y:S01]  /*8ea20*/  IADD3 R90, P4, PT, R119, R88, RZ ;  /* 0x00000058775a7210 */ /* 0x000fe20007f9e0ff */
[----:B------:R-:W-:Y:S01]  /*8ea30*/  IMAD.X R95, RZ, RZ, RZ, P5 ;  /* 0x000000ffff5f7224 */ /* 0x000fe200028e06ff */
[----:B------:R-:W-:Y:S01]  /*8ea40*/  MOV R119, RZ ;  /* 0x000000ff00777202 */ /* 0x000fe20000000f00 */
[----:B------:R-:W-:Y:S01]  /*8ea50*/  IMAD.IADD R91, R48, 0x1, R91 ;  /* 0x00000001305b7824 */ /* 0x000fe200078e025b */
[----:B------:R-:W-:Y:S01]  /*8ea60*/  IADD3 R96, P1, PT, R87, R96, RZ ;  /* 0x0000006057607210 */ /* 0x000fe20007f3e0ff */
[----:B------:R-:W-:Y:S02]  /*8ea70*/  IMAD.X R69, RZ, RZ, RZ, P2 ;  /* 0x000000ffff457224 */ /* 0x000fe400010e06ff */
        /* <DEDUP_REMOVED lines=15> */
[----:B------:R-:W-:Y:S01]  /*8eb70*/  IMAD.X R69, RZ, RZ, RZ, P1 ;  /* 0x000000ffff457224 */ /* 0x000fe200008e06ff */
[----:B------:R-:W-:Y:S01]  /*8eb80*/  IADD3 R137, PT, PT, R137, R91, RZ ;  /* 0x0000005b89897210 */ /* 0x000fe20007ffe0ff */
[----:B------:R-:W-:Y:S01]  /*8eb90*/  IMAD.IADD R119, R95, 0x1, R119 ;  /* 0x000000015f777824 */ /* 0x000fe200078e0277 */
[----:B------:R-:W-:Y:S01]  /*8eba0*/  IADD3.X R95, PT, PT, RZ, RZ, RZ, P0, !PT ;  /* 0x000000ffff5f7210 */ /* 0x000fe200007fe4ff */
[----:B------:R-:W-:Y:S01]  /*8ebb0*/  IMAD.IADD R96, R49, 0x1, R89 ;  /* 0x0000000131607824 */ /* 0x000fe200078e0259 */
        /* <DEDUP_REMOVED lines=8> */
[----:B------:R-:W-:Y:S01]  /*8ec40*/  IADD3 R88, P4, PT, R87, R88, RZ ;  /* 0x0000005857587210 */ /* 0x000fe20007f9e0ff */
[----:B------:R-:W-:Y:S01]  /*8ec50*/  IMAD.WIDE.U32 R68, R92, R72, R68 ;  /* 0x000000485c447225 */ /* 0x000fe200078e0044 */
[----:B------:R-:W-:Y:S02]  /*8ec60*/  IADD3 R90, P1, PT, R137, R94, RZ ;  /* 0x0000005e895a7210 */ /* 0x000fe40007f3e0ff */
        /* <DEDUP_REMOVED lines=11> */
[----:B------:R-:W-:Y:S01]  /*8ed20*/  IMAD.IADD R87, R46, 0x1, R87 ;  /* 0x000000012e577824 */ /* 0x000fe200078e0257 */
[----:B------:R-:W-:Y:S01]  /*8ed30*/  IADD3.X R69, PT, PT, RZ, RZ, RZ, P0, !PT ;  /* 0x000000ffff457210 */ /* 0x000fe200007fe4ff */
[----:B------:R-:W-:-:S04]  /*8ed40*/  IMAD.WIDE.U32 R90, R66, R135, R90 ;  /* 0x00000087425a7225 */ /* 0x000fc800078e005a */
        /* <DEDUP_REMOVED lines=15> */
[----:B------:R-:W-:Y:S02]  /*8ee40*/  IMAD.X R114, RZ, RZ, RZ, P2 ;  /* 0x000000ffff727224 */ /* 0x000fe400010e06ff */
[----:B------:R-:W-:Y:S01]  /*8ee50*/  HFMA2 R69, -RZ, RZ, 0, 0 ;  /* 0x00000000ff457431 */ /* 0x000fe200000001ff */
[----:B------:R-:W-:Y:S01]  /*8ee60*/  IADD3 R96, P2, PT, R97, R94, RZ ;  /* 0x0000005e61607210 */ /* 0x000fe20007f5e0ff */
[----:B------:R-:W-:Y:S01]  /*8ee70*/  IMAD.IADD R87, R45, 0x1, R87 ;  /* 0x000000012d577824 */ /* 0x000fe200078e0257 */
[----:B------:R-:W-:Y:S01]  /*8ee80*/  IADD3 R114, P1, PT, R114, R91, RZ ;  /* 0x0000005b72727210 */ /* 0x000fe20007f3e0ff */
[----:B------:R-:W-:Y:S02]  /*8ee90*/  IMAD R94, R68, R41, RZ ;  /* 0x00000029445e7224 */ /* 0x000fe400078e02ff */
[----:B------:R-:W-:Y:S02]  /*8eea0*/  IMAD.X R91, RZ, RZ, RZ, P3 ;  /* 0x000000ffff5b7224 */ /* 0x000fe400018e06ff */
[----:B------:R-:W-:-:S04]  /*8eeb0*/  IMAD.WIDE.U32 R88, R141, R75, R88 ;  /* 0x0000004b8d587225 */ /* 0x000fc800078e0058 */
[----:B------:R-:W-:Y:S01]  /*8eec0*/  IMAD.HI.U32 R119, R94, R70, R68 ;  /* 0x000000465e777227 */ /* 0x000fe200078e0044 */
[----:B------:R-:W-:Y:S02]  /*8eed0*/  IADD3 R68, P3, PT, R87, R88, RZ ;  /* 0x0000005857447210 */ /* 0x000fe40007f7e0ff */
[----:B------:R-:W-:Y:S01]  /*8eee0*/  IADD3.X R87, PT, PT, RZ, RZ, RZ, P5, !PT ;  /* 0x000000ffff577210 */ /* 0x000fe20002ffe4ff */
[----:B------:R-:W-:Y:S01]  /*8eef0*/  IMAD.WIDE.U32 R90, R67, R77, R90 ;  /* 0x0000004d435a7225 */ /* 0x000fe200078e005a */
[----:B------:R-:W-:Y:S02]  /*8ef00*/  IADD3 R67, PT, PT, R42, R119, RZ ;  /* 0x000000772a437210 */ /* 0x000fe40007ffe0ff */
[----:B------:R-:W-:Y:S01]  /*8ef10*/  IADD3.X R119, PT, PT, RZ, RZ, RZ, P0, !PT ;  /* 0x000000ffff777210 */ /* 0x000fe200007fe4ff */
[----:B------:R-:W-:Y:S02]  /*8ef20*/  IMAD.IADD R89, R47, 0x1, R89 ;  /* 0x000000012f597824 */ /* 0x000fe400078e0259 */
        /* <DEDUP_REMOVED lines=33> */
[----:B------:R-:W-:-:S03]  /*8f140*/  IMAD.WIDE.U32 R96, R66, R136, R96 ;  /* 0x0000008842607225 */ /* 0x000fc600078e0060 */
[----:B------:R-:W-:Y:S01]  /*8f150*/  IADD3 R98, P3, PT, R98, R99, RZ ;  /* 0x0000006362627210 */ /* 0x000fe20007f7e0ff */
[----:B------:R-:W-:Y:S02]  /*8f160*/  IMAD.X R69, RZ, RZ, RZ, P6 ;  /* 0x000000ffff457224 */ /* 0x000fe400030e06ff */
[----:B------:R-:W-:Y:S02]  /*8f170*/  IMAD.X R89, RZ, RZ, RZ, P5 ;  /* 0x000000ffff597224 */ /* 0x000fe400028e06ff */
[----:B------:R-:W-:Y:S01]  /*8f180*/  IMAD.IADD R99, R49, 0x1, R91 ;  /* 0x0000000131637824 */ /* 0x000fe200078e025b */
[----:B------:R-:W-:Y:S01]  /*8f190*/  IADD3.X R91, PT, PT, RZ, RZ, RZ, P2, !PT ;  /* 0x000000ffff5b7210 */ /* 0x000fe200017fe4ff */
[----:B------:R-:W-:Y:S01]  /*8f1a0*/  IMAD.X R67, RZ, RZ, RZ, P1 ;  /* 0x000000ffff437224 */ /* 0x000fe200008e06ff */
[----:B------:R-:W-:Y:S01]  /*8f1b0*/  IADD3 R96, P1, PT, R119, R96, RZ ;  /* 0x0000006077607210 */ /* 0x000fe20007f3e0ff */
        /* <DEDUP_REMOVED lines=11> */
[----:B------:R-:W-:Y:S01]  /*8f270*/  IMAD.IADD R97, R117, 0x1, R97 ;  /* 0x0000000175617824 */ /* 0x000fe200078e0261 */
[----:B------:R-:W-:Y:S01]  /*8f280*/  IADD3 R90, P5, PT, R67, R90, RZ ;  /* 0x0000005a435a7210 */ /* 0x000fe20007fbe0ff */
[----:B------:R-:W-:Y:S01]  /*8f290*/  IMAD.MOV.U32 R67, RZ, RZ, RZ ;  /* 0x000000ffff437224 */ /* 0x000fe200078e00ff */
[----:B------:R-:W-:Y:S01]  /*8f2a0*/  IADD3 R98, P4, PT, R98, R99, RZ ;  /* 0x0000006362627210 */ /* 0x000fe20007f9e0ff */
[----:B------:R-:W-:Y:S01]  /*8f2b0*/  IMAD.WIDE.U32 R88, R94, R73, R88 ;  /* 0x000000495e587225 */ /* 0x000fe200078e0058 */
[----:B------:R-:W-:-:S02]  /*8f2c0*/  IADD3 R131, P2, PT, R131, R96, RZ ;  /* 0x0000006083837210 */ /* 0x000fc40007f5e0ff */
[----:B------:R-:W-:Y:S01]  /*8f2d0*/  IADD3.X R99, PT, PT, RZ, RZ, RZ, P4, !PT ;  /* 0x000000ffff637210 */ /* 0x000fe200027fe4ff */
[----:B------:R-:W-:Y:S01]  /*8f2e0*/  IMAD.X R91, RZ, RZ, RZ, P5 ;  /* 0x000000ffff5b7224 */ /* 0x000fe200028e06ff */
[----:B------:R-:W-:Y:S01]  /*8f2f0*/  MOV R122, R88 ;  /* 0x00000058007a7202 */ /* 0x000fe20000000f00 */
        /* <DEDUP_REMOVED lines=11> */
[----:B------:R-:W-:Y:S02]  /*8f3b0*/  IADD3 R92, P3, PT, R92, R131, RZ ;  /* 0x000000835c5c7210 */ /* 0x000fe40007f7e0ff */
        /* <DEDUP_REMOVED lines=29> */
[----:B------:R-:W-:Y:S01]  /*8f590*/  IMAD.IADD R97, R49, 0x1, R97 ;  /* 0x0000000131617824 */ /* 0x000fe200078e0261 */
[----:B------:R-:W-:Y:S01]  /*8f5a0*/  IADD3.X R93, PT, PT, RZ, RZ, RZ, P6, !PT ;  /* 0x000000ffff5d7210 */ /* 0x000fe200037fe4ff */
[----:B------:R-:W-:Y:S01]  /*8f5b0*/  IMAD.MOV.U32 R120, RZ, RZ, R90 ;  /* 0x000000ffff787224 */ /* 0x000fe200078e005a */
[----:B------:R-:W-:Y:S01]  /*8f5c0*/  IADD3 R129, P4, PT, R129, R98, RZ ;  /* 0x0000006281817210 */ /* 0x000fe20007f9e0ff */
[----:B------:R-:W-:-:S02]  /*8f5d0*/  IMAD.MOV.U32 R98, RZ, RZ, RZ ;  /* 0x000000ffff627224 */ /* 0x000fc400078e00ff */
[----:B------:R-:W-:Y:S01]  /*8f5e0*/  IMAD.WIDE.U32 R92, R94, R76, R92 ;  /* 0x0000004c5e5c7225 */ /* 0x000fe200078e005c */
[----:B------:R-:W-:Y:S02]  /*8f5f0*/  IADD3 R96, P6, PT, R96, R129, RZ ;  /* 0x0000008160607210 */ /* 0x000fe40007fde0ff */
[----:B------:R-:W-:Y:S01]  /*8f600*/  IADD3 R114, PT, PT, R99, R98, RZ ;  /* 0x0000006263727210 */ /* 0x000fe20007ffe0ff */
[----:B------:R-:W-:Y:S01]  /*8f610*/  IMAD.X R99, RZ, RZ, RZ, P0 ;  /* 0x000000ffff637224 */ /* 0x000fe200000e06ff */
        /* <DEDUP_REMOVED lines=12> */
[----:B------:R-:W-:Y:S01]  /*8f6e0*/  IMAD.WIDE.U32 R96, R94, R77, R96 ;  /* 0x0000004d5e607225 */ /* 0x000fe200078e0060 */
[----:B------:R-:W-:Y:S02]  /*8f6f0*/  MOV R94, R92 ;  /* 0x0000005c005e7202 */ /* 0x000fe40000000f00 */
[----:B------:R-:W-:Y:S01]  /*8f700*/  IADD3 R98, PT, PT, R99, R98, R114 ;  /* 0x0000006263627210 */ /* 0x000fe20007ffe072 */
[----:B------:R-:W-:Y:S01]  /*8f710*/  IMAD.IADD R114, R49, 0x1, R97 ;  /* 0x0000000131727824 */ /* 0x000fe200078e0261 */
[----:B------:R-:W-:-:S04]  /*8f720*/  IADD3.X R99, PT, PT, RZ, RZ, RZ, P5, !PT ;  /* 0x000000ffff637210 */ /* 0x000fc80002ffe4ff */
        /* <DEDUP_REMOVED lines=35> */
.L_x_623:
        /* <DEDUP_REMOVED lines=22> */
.L_x_624:
        /* <DEDUP_REMOVED lines=18> */
[----:B------:R-:W-:Y:S02]  /*8fbe0*/  SHF.L.U64.HI R69, R116, 0x1, R119 ;  /* 0x0000000174457819 */ /* 0x000fe40000010277 */
[----:B------:R-:W-:Y:S02]  /*8fbf0*/  ISETP.GT.U32.OR.EX P0, PT, R67, RZ, !P0, P1 ;  /* 0x000000ff4300720c */ /* 0x000fe40004704510 */
[C---:B------:R-:W-:Y:S01]  /*8fc00*/  SHF.L.U64.HI R68, R94.reuse, 0x1, R117 ;  /* 0x000000015e447819 */ /* 0x040fe20000010275 */
[----:B------:R-:W-:Y:S01]  /*8fc10*/  IMAD.SHL.U32 R94, R94, 0x2, RZ ;  /* 0x000000025e5e7824 */ /* 0x000fe200078e00ff */
[----:B------:R-:W-:Y:S01]  /*8fc20*/  LOP3.LUT R93, R89, 0xfffffffe, R86, 0xf8, !PT ;  /* 0xfffffffe595d7812 */ /* 0x000fe200078ef856 */
        /* <DEDUP_REMOVED lines=36> */
.L_x_625:
        /* <DEDUP_REMOVED lines=22> */
.L_x_626:
        /* <DEDUP_REMOVED lines=63> */
.L_x_627:
        /* <DEDUP_REMOVED lines=27> */
.L_x_628:
        /* <DEDUP_REMOVED lines=22> */
.L_x_629:
[----:B------:R-:W-:Y:S02]  /*906d0*/  HFMA2 R5, -RZ, RZ, 0, 0 ;  /* 0x00000000ff057431 */ /* 0x000fe400000001ff */
[----:B------:R-:W-:-:S04]  /*906e0*/  IMAD.WIDE.U32 R104, R8, R8, RZ ;  /* 0x0000000808687225 */ /* 0x000fc800078e00ff */
[----:B------:R-:W-:Y:S02]  /*906f0*/  HFMA2 R7, -RZ, RZ, 0, 0 ;  /* 0x00000000ff077431 */ /* 0x000fe400000001ff */
[----:B------:R-:W-:Y:S01]  /*90700*/  IMAD.MOV.U32 R4, RZ, RZ, R105 ;  /* 0x000000ffff047224 */ /* 0x000fe200078e0069 */
[----:B------:R-:W-:Y:S01]  /*90710*/  LOP3.LUT R6, R104, 0xfffffffd, RZ, 0xc0, !PT ;  /* 0xfffffffd68067812 */ /* 0x000fe200078ec0ff */
[----:B------:R-:W-:Y:S02]  /*90720*/  IMAD.MOV.U32 R27, RZ, RZ, RZ ;  /* 0x000000ffff1b7224 */ /* 0x000fe400078e00ff */
[----:B------:R-:W-:Y:S02]  /*90730*/  HFMA2 R105, -RZ, RZ, 0, 0 ;  /* 0x00000000ff697431 */ /* 0x000fe400000001ff */
        /* <DEDUP_REMOVED lines=32> */
[----:B------:R-:W-:Y:S01]  /*90940*/  IMAD.MOV.U32 R5, RZ, RZ, RZ ;  /* 0x000000ffff057224 */ /* 0x000fe200078e00ff */
[----:B------:R-:W-:Y:S01]  /*90950*/  IADD3 R27, PT, PT, R29, R27, RZ ;  /* 0x0000001b1d1b7210 */ /* 0x000fe20007ffe0ff */
        /* <DEDUP_REMOVED lines=24> */
[----:B------:R-:W-:Y:S02]  /*90ae0*/  IMAD.MOV.U32 R25, RZ, RZ, RZ ;  /* 0x000000ffff197224 */ /* 0x000fe400078e00ff */
[----:B------:R-:W-:-:S04]  /*90af0*/  IMAD.WIDE.U32 R4, R8, R98, R4 ;  /* 0x0000006208047225 */ /* 0x000fc800078e0004 */
[----:B------:R-:W-:Y:S01]  /*90b00*/  IMAD.X R27, RZ, RZ, RZ, P1 ;  /* 0x000000ffff1b7224 */ /* 0x000fe200008e06ff */
[----:B------:R-:W-:Y:S01]  /*90b10*/  IADD3 R4, P1, PT, R31, R4, RZ ;  /* 0x000000041f047210 */ /* 0x000fe20007f3e0ff */
[----:B------:R-:W-:Y:S01]  /*90b20*/  IMAD R32, R6, R41, RZ ;  /* 0x0000002906207224 */ /* 0x000fe200078e02ff */
[----:B------:R-:W-:Y:S01]  /*90b30*/  IADD3 R31, PT, PT, R43, R7, RZ ;  /* 0x000000072b1f7210 */ /* 0x000fe20007ffe0ff */
[----:B------:R-:W-:Y:S02]  /*90b40*/  IMAD.MOV.U32 R7, RZ, RZ, RZ ;  /* 0x000000ffff077224 */ /* 0x000fe400078e00ff */
[----:B------:R-:W-:Y:S02]  /*90b50*/  IMAD.IADD R28, R3, 0x1, R25 ;  /* 0x00000001031c7824 */ /* 0x000fe400078e0219 */
[----:B------:R-:W-:-:S04]  /*90b60*/  IMAD.WIDE.U32 R26, R101, R101, R26 ;  /* 0x00000065651a7225 */ /* 0x000fc800078e001a */
[----:B------:R-:W-:Y:S01]  /*90b70*/  IMAD.IADD R91, R30, 0x1, R5 ;  /* 0x000000011e5b7824 */ /* 0x000fe200078e0205 */
[----:B------:R-:W-:Y:S01]  /*90b80*/  IADD3.X R5, PT, PT, RZ, RZ, RZ, P1, !PT ;  /* 0x000000ffff057210 */ /* 0x000fe20000ffe4ff */
[----:B------:R-:W-:Y:S02]  /*90b90*/  IMAD.X R3, RZ, RZ, RZ, P0 ;  /* 0x000000ffff037224 */ /* 0x000fe400000e06ff */
[----:B------:R-:W-:Y:S01]  /*90ba0*/  IMAD.HI.U32 R111, R32, R70, R6 ;  /* 0x00000046206f7227 */ /* 0x000fe200078e0006 */
[----:B------:R-:W-:Y:S02]  /*90bb0*/  IADD3 R26, P0, PT, R91, R26, RZ ;  /* 0x0000001a5b1a7210 */ /* 0x000fe40007f1e0ff */
[----:B------:R-:W-:Y:S01]  /*90bc0*/  CS2R R90, SRZ ;  /* 0x00000000005a7805 */ /* 0x000fe2000001ff00 */
        /* <DEDUP_REMOVED lines=12> */
[----:B------:R-:W-:Y:S01]  /*90c90*/  IMAD.IADD R107, R45, 0x1, R5 ;  /* 0x000000012d6b7824 */ /* 0x000fe200078e0205 */
[----:B------:R-:W-:Y:S01]  /*90ca0*/  IADD3.X R5, PT, PT, RZ, RZ, RZ, P2, !PT ;  /* 0x000000ffff057210 */ /* 0x000fe200017fe4ff */
        /* <DEDUP_REMOVED lines=11> */
[----:B------:R-:W-:Y:S01]  /*90d60*/  IMAD.MOV.U32 R7, RZ, RZ, RZ ;  /* 0x000000ffff077224 */ /* 0x000fe200078e00ff */
[----:B------:R-:W-:Y:S01]  /*90d70*/  IADD3 R28, P0, PT, R3, R28, RZ ;  /* 0x0000001c031c7210 */ /* 0x000fe20007f1e0ff */
        /* <DEDUP_REMOVED lines=28> */
[----:B------:R-:W-:Y:S02]  /*90f40*/  IMAD.MOV.U32 R5, RZ, RZ, RZ ;  /* 0x000000ffff057224 */ /* 0x000fe400078e00ff */
[----:B------:R-:W-:Y:S02]  /*90f50*/  IMAD.X R29, RZ, RZ, RZ, P2 ;  /* 0x000000ffff1d7224 */ /* 0x000fe400010e06ff */
[----:B------:R-:W-:-:S04]  /*90f60*/  IMAD.WIDE.U32 R2, R86, R87, R2 ;  /* 0x0000005756027225 */ /* 0x000fc800078e0002 */
[----:B------:R-:W-:Y:S01]  /*90f70*/  IMAD.HI.U32 R113, R94, R70, R4 ;  /* 0x000000465e717227 */ /* 0x000fe200078e0004 */
[----:B------:R-:W-:Y:S02]  /*90f80*/  IADD3 R4, P0, PT, R7, R92, RZ ;  /* 0x0000005c07047210 */ /* 0x000fe40007f1e0ff */
[----:B------:R-:W-:Y:S01]  /*90f90*/  IADD3.X R7, PT, PT, RZ, RZ, RZ, P1, !PT ;  /* 0x000000ffff077210 */ /* 0x000fe20000ffe4ff */
[----:B------:R-:W-:-:S04]  /*90fa0*/  IMAD.WIDE.U32 R28, R98, R98, R28 ;  /* 0x00000062621c7225 */ /* 0x000fc800078e001c */
[----:B------:R-:W-:Y:S02]  /*90fb0*/  IMAD.IADD R3, R105, 0x1, R3 ;  /* 0x0000000169037824 */ /* 0x000fe400078e0203 */
[----:B------:R-:W-:Y:S02]  /*90fc0*/  IMAD.IADD R107, R46, 0x1, R27 ;  /* 0x000000012e6b7824 */ /* 0x000fe400078e021b */
        /* <DEDUP_REMOVED lines=45> */
[----:B------:R-:W-:Y:S02]  /*912a0*/  IMAD.IADD R5, R25, 0x1, R29 ;  /* 0x0000000119057824 */ /* 0x000fe400078e021d */
        /* <DEDUP_REMOVED lines=26> */
[----:B------:R-:W-:-:S04]  /*91450*/  IMAD.WIDE.U32 R2, R32, R73, R2 ;  /* 0x0000004920027225 */ /* 0x000fc800078e0002 */
[----:B------:R-:W-:Y:S01]  /*91460*/  IMAD.X R27, RZ, RZ, RZ, P1 ;  /* 0x000000ffff1b7224 */ /* 0x000fe200008e06ff */
[----:B------:R-:W-:Y:S01]  /*91470*/  IADD3 R6, P1, PT, R29, R6, RZ ;  /* 0x000000061d067210 */ /* 0x000fe20007f3e0ff */
        /* <DEDUP_REMOVED lines=20> */
[----:B------:R-:W-:Y:S02]  /*915c0*/  IMAD.IADD R5, R42, 0x1, R117 ;  /* 0x000000012a057824 */ /* 0x000fe400078e0275 */
[----:B------:R-:W-:Y:S02]  /*915d0*/  IMAD.IADD R105, R44, 0x1, R3 ;  /* 0x000000012c697824 */ /* 0x000fe400078e0203 */
[----:B------:R-:W-:Y:S01]  /*915e0*/  IMAD.WIDE.U32 R26, R98, R95, R26 ;  /* 0x0000005f621a7225 */ /* 0x000fe200078e001a */
[----:B------:R-:W-:-:S03]  /*915f0*/  IADD3 R2, P0, PT, R5, R2, RZ ;  /* 0x0000000205027210 */ /* 0x000fc60007f1e0ff */
        /* <DEDUP_REMOVED lines=32> */
[----:B------:R-:W-:Y:S02]  /*91800*/  IMAD R8, R2, R41, RZ ;  /* 0x0000002902087224 */ /* 0x000fe400078e02ff */
[----:B------:R-:W-:-:S04]  /*91810*/  IMAD.WIDE.U32 R28, R87, R95, R28 ;  /* 0x0000005f571c7225 */ /* 0x000fc800078e001c */
[----:B------:R-:W-:Y:S01]  /*91820*/  IMAD.HI.U32 R117, R8, R70, R2 ;  /* 0x0000004608757227 */ /* 0x000fe200078e0002 */
[----:B------:R-:W-:-:S03]  /*91830*/  IADD3 R2, P0, PT, R27, R28, RZ ;  /* 0x0000001c1b027210 */ /* 0x000fc60007f1e0ff */
[----:B------:R-:W-:Y:S01]  /*91840*/  IMAD.WIDE.U32 R6, R104, R77, R6 ;  /* 0x0000004d68067225 */ /* 0x000fe200078e0006 */
[----:B------:R-:W-:-:S03]  /*91850*/  IADD3.X R3, PT, PT, RZ, RZ, RZ, P0, !PT ;  /* 0x000000ffff037210 */ /* 0x000fc600007fe4ff */
[----:B------:R-:W-:Y:S01]  /*91860*/  IMAD.X R27, RZ, RZ, RZ, P3 ;  /* 0x000000ffff1b7224 */ /* 0x000fe200018e06ff */
[----:B------:R-:W-:Y:S01]  /*91870*/  IADD3 R6, P2, PT, R111, R6, RZ ;  /* 0x000000066f067210 */ /* 0x000fe20007f5e0ff */
[----:B------:R-:W-:Y:S01]  /*91880*/  IMAD.X R31, RZ, RZ, RZ, P1 ;  /* 0x000000ffff1f7224 */ /* 0x000fe200008e06ff */
[----:B------:R-:W-:Y:S01]  /*91890*/  IADD3 R7, PT, PT, R49, R7, RZ ;  /* 0x0000000731077210 */ /* 0x000fe20007ffe0ff */
[----:B------:R-:W-:-:S04]  /*918a0*/  IMAD.WIDE.U32 R26, R86, R0, R26 ;  /* 0x00000000561a7225 */ /* 0x000fc800078e001a */
[----:B------:R-:W-:Y:S01]  /*918b0*/  IMAD.IADD R29, R25, 0x1, R29 ;  /* 0x00000001191d7824 */ /* 0x000fe200078e021d */
[----:B------:R-:W-:Y:S01]  /*918c0*/  IADD3 R26, P0, PT, R7, R26, RZ ;  /* 0x0000001a071a7210 */ /* 0x000fe20007f1e0ff */
[----:B------:R-:W-:-:S04]  /*918d0*/  IMAD.WIDE.U32 R30, R87, R93, R30 ;  /* 0x0000005d571e7225 */ /* 0x000fc800078e001e */
        /* <DEDUP_REMOVED lines=15> */
[----:B------:R-:W-:Y:S01]  /*919d0*/  IMAD.IADD R7, R48, 0x1, R7 ;  /* 0x0000000130077824 */ /* 0x000fe200078e0207 */
[----:B------:R-:W-:Y:S01]  /*919e0*/  IADD3 R2, P3, PT, R27, R2, RZ ;  /* 0x000000021b027210 */ /* 0x000fe20007f7e0ff */
        /* <DEDUP_REMOVED lines=10> */
[----:B------:R-:W-:Y:S01]  /*91a90*/  IMAD.WIDE.U32 R4, R92, R72, R4 ;  /* 0x000000485c047225 */ /* 0x000fe200078e0004 */
[----:B------:R-:W-:-:S03]  /*91aa0*/  IADD3 R25, PT, PT, R42, R117, RZ ;  /* 0x000000752a197210 */ /* 0x000fc60007ffe0ff */
[----:B------:R-:W-:Y:S01]  /*91ab0*/  IMAD.X R27, RZ, RZ, RZ, P4 ;  /* 0x000000ffff1b7224 */ /* 0x000fe200020e06ff */
[----:B------:R-:W-:Y:S01]  /*91ac0*/  IADD3 R4, P3, PT, R25, R4, RZ ;  /* 0x0000000419047210 */ /* 0x000fe20007f7e0ff */
[----:B------:R-:W-:Y:S01]  /*91ad0*/  IMAD.IADD R107, R90, 0x1, R29 ;  /* 0x000000015a6b7824 */ /* 0x000fe200078e021d */
[----:B------:R-:W-:Y:S01]  /*91ae0*/  IADD3 R25, PT, PT, R44, R5, RZ ;  /* 0x000000052c197210 */ /* 0x000fe20007ffe0ff */
[----:B------:R-:W-:-:S04]  /*91af0*/  IMAD.WIDE.U32 R2, R101, R0, R2 ;  /* 0x0000000065027225 */ /* 0x000fc800078e0002 */
[----:B------:R-:W-:Y:S02]  /*91b00*/  IMAD.X R29, RZ, RZ, RZ, P0 ;  /* 0x000000ffff1d7224 */ /* 0x000fe400000e06ff */
[----:B------:R-:W-:-:S03]  /*91b10*/  IMAD.WIDE.U32 R6, R32, R75, R6 ;  /* 0x0000004b20067225 */ /* 0x000fc600078e0006 */
[----:B------:R-:W-:Y:S01]  /*91b20*/  IADD3 R5, P2, PT, R29, R2, RZ ;  /* 0x000000021d057210 */ /* 0x000fe20007f5e0ff */
        /* <DEDUP_REMOVED lines=27> */
[----:B------:R-:W-:Y:S01]  /*91ce0*/  IADD3 R31, PT, PT, R90, R31, RZ ;  /* 0x0000001f5a1f7210 */ /* 0x000fe20007ffe0ff */
[----:B------:R-:W-:-:S04]  /*91cf0*/  IMAD.WIDE.U32 R6, R32, R76, R6 ;  /* 0x0000004c20067225 */ /* 0x000fc800078e0006 */
[----:B------:R-:W-:Y:S02]  /*91d00*/  IMAD R25, R4, R41, RZ ;  /* 0x0000002904197224 */ /* 0x000fe400078e02ff */
[----:B------:R-:W-:-:S04]  /*91d10*/  IMAD.WIDE.U32 R26, R95, R93, R26 ;  /* 0x0000005d5f1a7225 */ /* 0x000fc800078e001a */
[----:B------:R-:W-:Y:S01]  /*91d20*/  IMAD.X R29, RZ, RZ, RZ, P1 ;  /* 0x000000ffff1d7224 */ /* 0x000fe200008e06ff */
[----:B------:R-:W-:Y:S01]  /*91d30*/  IADD3 R27, PT, PT, R91, R27, RZ ;  /* 0x0000001b5b1b7210 */ /* 0x000fe20007ffe0ff */
[----:B------:R-:W-:Y:S02]  /*91d40*/  IMAD.IADD R7, R48, 0x1, R7 ;  /* 0x0000000130077824 */ /* 0x000fe400078e0207 */
[----:B------:R-:W-:Y:S01]  /*91d50*/  IMAD.HI.U32 R105, R25, R70, R4 ;  /* 0x0000004619697227 */ /* 0x000fe200078e0004 */
[----:B------:R-:W-:Y:S02]  /*91d60*/  IADD3 R4, P4, PT, R3, R6, RZ ;  /* 0x0000000603047210 */ /* 0x000fe40007f9e0ff */
        /* <DEDUP_REMOVED lines=13> */
[----:B------:R-:W-:Y:S01]  /*91e40*/  IMAD.X R27, RZ, RZ, RZ, P6 ;  /* 0x000000ffff1b7224 */ /* 0x000fe200030e06ff */
[----:B------:R-:W-:Y:S01]  /*91e50*/  IADD3 R3, PT, PT, R45, R3, RZ ;  /* 0x000000032d037210 */ /* 0x000fe20007ffe0ff */
[----:B------:R-:W-:Y:S02]  /*91e60*/  IMAD.X R31, RZ, RZ, RZ, P0 ;  /* 0x000000ffff1f7224 */ /* 0x000fe400000e06ff */
[----:B------:R-:W-:-:S03]  /*91e70*/  IMAD.WIDE.U32 R6, R87, R0, R6 ;  /* 0x0000000057067225 */ /* 0x000fc600078e0006 */
[----:B------:R-:W-:Y:S01]  /*91e80*/  IADD3 R31, P0, PT, R31, R30, RZ ;  /* 0x0000001e1f1f7210 */ /* 0x000fe20007f1e0ff */
[----:B------:R-:W-:-:S04]  /*91e90*/  IMAD.WIDE.U32 R4, R94, R75, R4 ;  /* 0x0000004b5e047225 */ /* 0x000fc800078e0004 */
[----:B------:R-:W-:Y:S01]  /*91ea0*/  IMAD.WIDE.U32 R26, R32, R77, R26 ;  /* 0x0000004d201a7225 */ /* 0x000fe200078e001a */
[----:B------:R-:W-:-:S03]  /*91eb0*/  IADD3 R4, P4, PT, R3, R4, RZ ;  /* 0x0000000403047210 */ /* 0x000fc60007f9e0ff */
[----:B------:R-:W-:Y:S01]  /*91ec0*/  IMAD.X R87, RZ, RZ, RZ, P2 ;  /* 0x000000ffff577224 */ /* 0x000fe200010e06ff */
[----:B------:R-:W-:Y:S01]  /*91ed0*/  IADD3 R32, PT, PT, R49, R27, RZ ;  /* 0x0000001b31207210 */ /* 0x000fe20007ffe0ff */
[----:B------:R-:W-:Y:S02]  /*91ee0*/  IMAD.IADD R7, R90, 0x1, R7 ;  /* 0x000000015a077824 */ /* 0x000fe400078e0207 */
[----:B------:R-:W-:Y:S01]  /*91ef0*/  IMAD.WIDE.U32 R28, R93, R93, R28 ;  /* 0x0000005d5d1c7225 */ /* 0x000fe200078e001c */
[----:B------:R-:W-:-:S03]  /*91f00*/  IADD3 R30, P5, PT, R87, R6, RZ ;  /* 0x00000006571e7210 */ /* 0x000fc60007fbe0ff */
[----:B------:R-:W-:Y:S01]  /*91f10*/  IMAD.IADD R5, R47, 0x1, R5 ;  /* 0x000000012f057824 */ /* 0x000fe200078e0205 */
[----:B------:R-:W-:Y:S01]  /*91f20*/  IADD3 R28, P6, PT, R7, R28, RZ ;  /* 0x0000001c071c7210 */ /* 0x000fe20007fde0ff */
        /* <DEDUP_REMOVED lines=33> */
[----:B------:R-:W-:-:S02]  /*92140*/  IADD3 R3, PT, PT, R43, R3, RZ ;  /* 0x000000032b037210 */ /* 0x000fc40007ffe0ff */
[----:B------:R-:W-:Y:S01]  /*92150*/  IADD3 R87, P4, PT, R87, R32, RZ ;  /* 0x0000002057577210 */ /* 0x000fe20007f9e0ff */
[----:B------:R-:W-:Y:S01]  /*92160*/  IMAD.X R7, RZ, RZ, RZ, P5 ;  /* 0x000000ffff077224 */ /* 0x000fe200028e06ff */
[----:B------:R-:W-:Y:S01]  /*92170*/  IADD3 R5, PT, PT, R45, R5, RZ ;  /* 0x000000052d057210 */ /* 0x000fe20007ffe0ff */
[----:B------:R-:W-:Y:S02]  /*92180*/  IMAD.IADD R91, R90, 0x1, R29 ;  /* 0x000000015a5b7824 */ /* 0x000fe400078e021d */
[----:B------:R-:W-:Y:S01]  /*92190*/  IMAD.X R29, RZ, RZ, RZ, P3 ;  /* 0x000000ffff1d7224 */ /* 0x000fe200018e06ff */
[----:B------:R-:W-:Y:S01]  /*921a0*/  IADD3 R4, P3, PT, R3, R4, RZ ;  /* 0x0000000403047210 */ /* 0x000fe20007f7e0ff */
        /* <DEDUP_REMOVED lines=48> */
[----:B------:R-:W-:Y:S01]  /*924b0*/  IMAD.X R5, RZ, RZ, RZ, P0 ;  /* 0x000000ffff057224 */ /* 0x000fe200000e06ff */
[----:B------:R-:W-:Y:S01]  /*924c0*/  IADD3 R87, PT, PT, R49, R31, RZ ;  /* 0x0000001f31577210 */ /* 0x000fe20007ffe0ff */
[----:B------:R-:W-:-:S02]  /*924d0*/  IMAD.X R31, RZ, RZ, RZ, P2 ;  /* 0x000000ffff1f7224 */ /* 0x000fc400010e06ff */
[----:B------:R-:W-:Y:S01]  /*924e0*/  IMAD.WIDE.U32 R2, R32, R72, R2 ;  /* 0x0000004820027225 */ /* 0x000fe200078e0002 */
[----:B------:R-:W-:-:S03]  /*924f0*/  IADD3 R87, P2, PT, R87, R26, RZ ;  /* 0x0000001a57577210 */ /* 0x000fc60007f5e0ff */
[----:B------:R-:W-:-:S04]  /*92500*/  IMAD.WIDE.U32 R28, R25, R74, R28 ;  /* 0x0000004a191c7225 */ /* 0x000fc800078e001c */
[----:B------:R-:W-:Y:S01]  /*92510*/  IMAD.X R91, RZ, RZ, RZ, P1 ;  /* 0x000000ffff5b7224 */ /* 0x000fe200008e06ff */
[----:B------:R-:W-:Y:S01]  /*92520*/  IADD3 R6, P1, PT, R5, R6, RZ ;  /* 0x0000000605067210 */ /* 0x000fe20007f3e0ff */
[----:B------:R-:W-:Y:S01]  /*92530*/  IMAD.WIDE.U32 R30, R8, R76, R30 ;  /* 0x0000004c081e7225 */ /* 0x000fe200078e001e */
[----:B------:R-:W-:Y:S02]  /*92540*/  IADD3 R5, PT, PT, R44, R3, RZ ;  /* 0x000000032c057210 */ /* 0x000fe40007ffe0ff */
[----:B------:R-:W-:Y:S01]  /*92550*/  IADD3 R91, P0, PT, R91, R6, RZ ;  /* 0x000000065b5b7210 */ /* 0x000fe20007f1e0ff */
[----:B------:R-:W-:Y:S01]  /*92560*/  IMAD.IADD R29, R46, 0x1, R29 ;  /* 0x000000012e1d7824 */ /* 0x000fe200078e021d */
        /* <DEDUP_REMOVED lines=9> */
[----:B------:R-:W-:-:S02]  /*92600*/  IMAD.X R31, RZ, RZ, RZ, P6 ;  /* 0x000000ffff1f7224 */ /* 0x000fc400030e06ff */
[----:B------:R-:W-:Y:S01]  /*92610*/  IMAD.X R27, RZ, RZ, RZ, P4 ;  /* 0x000000ffff1b7224 */ /* 0x000fe200020e06ff */
[----:B------:R-:W-:Y:S01]  /*92620*/  IADD3 R87, P3, PT, R87, R6, RZ ;  /* 0x0000000657577210 */ /* 0x000fe20007f7e0ff */
[----:B------:R-:W-:-:S04]  /*92630*/  IMAD.WIDE.U32 R28, R32, R73, R28 ;  /* 0x00000049201c7225 */ /* 0x000fc800078e001c */
[----:B------:R-:W-:Y:S01]  /*92640*/  IMAD.WIDE.U32 R30, R25, R75, R30 ;  /* 0x0000004b191e7225 */ /* 0x000fe200078e001e */
[----:B------:R-:W-:-:S03]  /*92650*/  IADD3 R5, PT, PT, R45, R29, RZ ;  /* 0x0000001d2d057210 */ /* 0x000fc60007ffe0ff */
[----:B------:R-:W-:Y:S01]  /*92660*/  IMAD.WIDE.U32 R26, R8, R77, R26 ;  /* 0x0000004d081a7225 */ /* 0x000fe200078e001a */
[----:B------:R-:W-:Y:S02]  /*92670*/  IADD3 R30, P6, PT, R5, R30, RZ ;  /* 0x0000001e051e7210 */ /* 0x000fe40007fde0ff */
[----:B------:R-:W-:Y:S01]  /*92680*/  IADD3.X R8, PT, PT, RZ, RZ, RZ, P2, !PT ;  /* 0x000000ffff087210 */ /* 0x000fe200017fe4ff */
[----:B------:R-:W-:Y:S02]  /*92690*/  IMAD.IADD R31, R47, 0x1, R31 ;  /* 0x000000012f1f7824 */ /* 0x000fe400078e021f */
[----:B------:R-:W-:-:S03]  /*926a0*/  IMAD.MOV.U32 R91, RZ, RZ, R4 ;  /* 0x000000ffff5b7224 */ /* 0x000fc600078e0004 */
        /* <DEDUP_REMOVED lines=23> */
[----:B------:R-:W-:-:S03]  /*92820*/  IMAD.WIDE.U32 R92, R25, R77, R86 ;  /* 0x0000004d195c7225 */ /* 0x000fc600078e0056 */
[----:B------:R-:W-:Y:S01]  /*92830*/  IADD3 R0, P1, PT, R0, R5, RZ ;  /* 0x0000000500007210 */ /* 0x000fe20007f3e0ff */
[----:B------:R-:W-:Y:S01]  /*92840*/  IMAD.WIDE.U32 R6, R32, R75, R6 ;  /* 0x0000004b20067225 */ /* 0x000fe200078e0006 */
[----:B------:R-:W-:-:S03]  /*92850*/  IADD3.X R5, PT, PT, RZ, RZ, RZ, P3, !PT ;  /* 0x000000ffff057210 */ /* 0x000fc60001ffe4ff */
[----:B------:R-:W-:Y:S01]  /*92860*/  IMAD.IADD R87, R47, 0x1, R7 ;  /* 0x000000012f577824 */ /* 0x000fe200078e0207 */
[----:B------:R-:W-:Y:S01]  /*92870*/  IADD3 R5, P3, PT, R5, R0, RZ ;  /* 0x0000000005057210 */ /* 0x000fe20007f7e0ff */
[----:B------:R-:W-:Y:S02]  /*92880*/  IMAD.X R0, RZ, RZ, RZ, P4 ;  /* 0x000000ffff007224 */ /* 0x000fe400020e06ff */
[----:B------:R-:W-:Y:S01]  /*92890*/  IMAD.X R8, RZ, RZ, RZ, P1 ;  /* 0x000000ffff087224 */ /* 0x000fe200008e06ff */
        /* <DEDUP_REMOVED lines=19> */
[----:B------:R-:W-:-:S02]  /*929d0*/  IMAD.X R5, RZ, RZ, RZ, P6 ;  /* 0x000000ffff057224 */ /* 0x000fc400030e06ff */
[----:B------:R-:W-:-:S03]  /*929e0*/  IMAD.WIDE.U32 R26, R32, R77, R26 ;  /* 0x0000004d201a7225 */ /* 0x000fc600078e001a */
[----:B------:R-:W-:Y:S01]  /*929f0*/  IADD3 R0, PT, PT, R5, R0, R8 ;  /* 0x0000000005007210 */ /* 0x000fe20007ffe008 */
[----:B------:R-:W-:Y:S01]  /*92a00*/  IMAD.IADD R5, R49, 0x1, R27 ;  /* 0x0000000131057824 */ /* 0x000fe200078e021b */
[----:B------:R-:W-:Y:S01]  /*92a10*/  IADD3.X R8, PT, PT, RZ, RZ, RZ, P2, !PT ;  /* 0x000000ffff087210 */ /* 0x000fe200017fe4ff */
        /* <DEDUP_REMOVED lines=32> */
.L_x_630:
        /* <DEDUP_REMOVED lines=22> */
.L_x_631:
        /* <DEDUP_REMOVED lines=42> */
.L_x_632:
        /* <DEDUP_REMOVED lines=42> */
.L_x_633:
[----:B------:R-:W-:-:S04]  /*932c0*/  IMAD.WIDE.U32 R4, R100, R59, RZ ;  /* 0x0000003b64047225 */ /* 0x000fc800078e00ff */
[----:B------:R-:W-:Y:S02]  /*932d0*/  HFMA2 R7, -RZ, RZ, 0, 0 ;  /* 0x00000000ff077431 */ /* 0x000fe400000001ff */
[----:B------:R-:W-:Y:S02]  /*932e0*/  HFMA2 R55, -RZ, RZ, 0, 0 ;  /* 0x00000000ff377431 */ /* 0x000fe400000001ff */
        /* <DEDUP_REMOVED lines=20> */
[----:B------:R-:W-:Y:S01]  /*93430*/  IADD3.X R27, PT, PT, RZ, RZ, RZ, P0, !PT ;  /* 0x000000ffff1b7210 */ /* 0x000fe200007fe4ff */
        /* <DEDUP_REMOVED lines=9> */
[----:B------:R-:W-:-:S03]  /*934d0*/  MOV R5, RZ ;  /* 0x000000ff00057202 */ /* 0x000fc60000000f00 */
[----:B------:R-:W-:Y:S02]  /*934e0*/  IMAD.IADD R4, R125, 0x1, R7 ;  /* 0x000000017d047824 */ /* 0x000fe400078e0207 */
        /* <DEDUP_REMOVED lines=17> */
[----:B------:R-:W-:Y:S01]  /*93600*/  IADD3 R29, PT, PT, R42, R3, RZ ;  /* 0x000000032a1d7210 */ /* 0x000fe20007ffe0ff */
[----:B------:R-:W-:-:S04]  /*93610*/  IMAD.WIDE.U32 R30, R59, R115, R30 ;  /* 0x000000733b1e7225 */ /* 0x000fc800078e001e */
[----:B------:R-:W-:-:S04]  /*93620*/  IMAD.WIDE.U32 R6, R103, R61, R6 ;  /* 0x0000003d67067225 */ /* 0x000fc800078e0006 */
[----:B------:R-:W-:-:S04]  /*93630*/  IMAD.WIDE.U32 R4, R109, R60, R4 ;  /* 0x0000003c6d047225 */ /* 0x000fc800078e0004 */
[----:B------:R-:W-:Y:S02]  /*93640*/  IMAD.IADD R7, R123, 0x1, R7 ;  /* 0x000000017b077824 */ /* 0x000fe400078e0207 */
[----:B------:R-:W-:Y:S02]  /*93650*/  IMAD.IADD R2, R127, 0x1, R31 ;  /* 0x000000017f027824 */ /* 0x000fe400078e021f */
[----:B------:R-:W-:Y:S01]  /*93660*/  IMAD.MOV.U32 R3, RZ, RZ, RZ ;  /* 0x000000ffff037224 */ /* 0x000fe200078e00ff */
[----:B------:R-:W-:Y:S01]  /*93670*/  IADD3 R4, P1, PT, R7, R4, RZ ;  /* 0x0000000407047210 */ /* 0x000fe20007f3e0ff */
[----:B------:R-:W-:-:S04]  /*93680*/  IMAD.WIDE.U32 R26, R54, R72, R26 ;  /* 0x00000048361a7225 */ /* 0x000fc800078e001a */
[----:B------:R-:W-:Y:S01]  /*93690*/  IMAD.WIDE.U32 R2, R59, R118, R2 ;  /* 0x000000763b027225 */ /* 0x000fe200078e0002 */
[----:B------:R-:W-:-:S03]  /*936a0*/  IADD3 R26, P2, PT, R29, R26, RZ ;  /* 0x0000001a1d1a7210 */ /* 0x000fc60007f5e0ff */
[----:B------:R-:W-:Y:S02]  /*936b0*/  IMAD.MOV.U32 R7, RZ, RZ, RZ ;  /* 0x000000ffff077224 */ /* 0x000fe400078e00ff */
[----:B------:R-:W-:Y:S02]  /*936c0*/  IMAD.IADD R31, R125, 0x1, R5 ;  /* 0x000000017d1f7824 */ /* 0x000fe400078e0205 */
        /* <DEDUP_REMOVED lines=11> */
[----:B------:R-:W-:Y:S01]  /*93780*/  IMAD.WIDE.U32 R26, R53, R71, R26 ;  /* 0x00000047351a7225 */ /* 0x000fe200078e001a */
[----:B------:R-:W-:-:S03]  /*93790*/  IADD3 R4, P0, PT, R7, R4, RZ ;  /* 0x0000000407047210 */ /* 0x000fc60007f1e0ff */
[----:B------:R-:W-:Y:S02]  /*937a0*/  IMAD.X R7, RZ, RZ, RZ, P1 ;  /* 0x000000ffff077224 */ /* 0x000fe400008e06ff */
[----:B------:R-:W-:Y:S01]  /*937b0*/  IMAD.IADD R3, R43, 0x1, R27 ;  /* 0x000000012b037824 */ /* 0x000fe200078e021b */
[----:B------:R-:W-:Y:S01]  /*937c0*/  MOV R27, RZ ;  /* 0x000000ff001b7202 */ /* 0x000fe20000000f00 */
[----:B------:R-:W-:-:S04]  /*937d0*/  IMAD.WIDE.U32 R6, R54, R73, R6 ;  /* 0x0000004936067225 */ /* 0x000fc800078e0006 */
[----:B------:R-:W-:Y:S01]  /*937e0*/  IMAD.WIDE.U32 R30, R112, R60, R30 ;  /* 0x0000003c701e7225 */ /* 0x000fe200078e001e */
[----:B------:R-:W-:Y:S02]  /*937f0*/  IADD3 R6, P2, PT, R3, R6, RZ ;  /* 0x0000000603067210 */ /* 0x000fe40007f5e0ff */
[----:B------:R-:W-:Y:S01]  /*93800*/  IADD3 R57, PT, PT, R45, R7, RZ ;  /* 0x000000072d397210 */ /* 0x000fe20007ffe0ff */
[----:B------:R-:W-:Y:S01]  /*93810*/  IMAD R52, R26, R41, RZ ;  /* 0x000000291a347224 */ /* 0x000fe200078e02ff */
[----:B------:R-:W-:Y:S01]  /*93820*/  IADD3.X R7, PT, PT, RZ, RZ, RZ, P2, !PT ;  /* 0x000000ffff077210 */ /* 0x000fe200017fe4ff */
[----:B------:R-:W-:Y:S02]  /*93830*/  IMAD.IADD R31, R126, 0x1, R31 ;  /* 0x000000017e1f7824 */ /* 0x000fe400078e021f */
[----:B------:R-:W-:Y:S01]  /*93840*/  IMAD.HI.U32 R51, R52, R70, R26 ;  /* 0x0000004634337227 */ /* 0x000fe200078e001a */
[----:B------:R-:W-:-:S03]  /*93850*/  IADD3 R26, P1, PT, R5, R30, RZ ;  /* 0x0000001e051a7210 */ /* 0x000fc60007f3e0ff */
[----:B------:R-:W-:Y:S01]  /*93860*/  IMAD.X R5, RZ, RZ, RZ, P0 ;  /* 0x000000ffff057224 */ /* 0x000fe200000e06ff */
[----:B------:R-:W-:Y:S01]  /*93870*/  IADD3 R2, P0, PT, R31, R2, RZ ;  /* 0x000000021f027210 */ /* 0x000fe20007f1e0ff */
[----:B------:R-:W-:Y:S02]  /*93880*/  IMAD.IADD R31, R42, 0x1, R51 ;  /* 0x000000012a1f7824 */ /* 0x000fe400078e0233 */
[----:B------:R-:W-:-:S04]  /*93890*/  IMAD.WIDE.U32 R6, R53, R72, R6 ;  /* 0x0000004835067225 */ /* 0x000fc800078e0006 */
[----:B------:R-:W-:Y:S01]  /*938a0*/  IMAD.X R27, RZ, RZ, RZ, P1 ;  /* 0x000000ffff1b7224 */ /* 0x000fe200008e06ff */
[----:B------:R-:W-:Y:S01]  /*938b0*/  IADD3 R6, P2, PT, R31, R6, RZ ;  /* 0x000000061f067210 */ /* 0x000fe20007f5e0ff */
[----:B------:R-:W-:-:S04]  /*938c0*/  IMAD.WIDE.U32 R4, R103, R62, R4 ;  /* 0x0000003e67047225 */ /* 0x000fc800078e0004 */
[----:B------:R-:W-:Y:S02]  /*938d0*/  HFMA2 R31, -RZ, RZ, 0, 0 ;  /* 0x00000000ff1f7431 */ /* 0x000fe400000001ff */
[----:B------:R-:W-:-:S04]  /*938e0*/  IMAD.WIDE.U32 R26, R109, R61, R26 ;  /* 0x0000003d6d1a7225 */ /* 0x000fc800078e001a */
[----:B------:R-:W-:Y:S02]  /*938f0*/  IMAD.IADD R5, R123, 0x1, R5 ;  /* 0x000000017b057824 */ /* 0x000fe400078e0205 */
[----:B------:R-:W-:Y:S02]  /*93900*/  IMAD.MOV.U32 R30, RZ, RZ, R4 ;  /* 0x000000ffff1e7224 */ /* 0x000fe400078e0004 */
        /* <DEDUP_REMOVED lines=9> */
[----:B------:R-:W-:Y:S02]  /*939a0*/  IMAD.IADD R51, R44, 0x1, R7 ;  /* 0x000000012c337824 */ /* 0x000fe400078e0207 */
[----:B------:R-:W-:Y:S02]  /*939b0*/  IMAD.IADD R7, R31, 0x1, R32 ;  /* 0x000000011f077824 */ /* 0x000fe400078e0220 */
[----:B------:R-:W-:-:S04]  /*939c0*/  IMAD.WIDE.U32 R26, R106, R62, R26 ;  /* 0x0000003e6a1a7225 */ /* 0x000fc800078e001a */
[----:B------:R-:W-:Y:S01]  /*939d0*/  IMAD.WIDE.U32 R28, R59, R121, R28 ;  /* 0x000000793b1c7225 */ /* 0x000fe200078e001c */
[----:B------:R-:W-:-:S03]  /*939e0*/  IADD3 R27, PT, PT, R124, R27, RZ ;  /* 0x0000001b7c1b7210 */ /* 0x000fc60007ffe0ff */
[----:B------:R-:W-:Y:S01]  /*939f0*/  IMAD.IADD R59, R127, 0x1, R3 ;  /* 0x000000017f3b7824 */ /* 0x000fe200078e0203 */
[----:B------:R-:W-:Y:S01]  /*93a00*/  MOV R3, RZ ;  /* 0x000000ff00037202 */ /* 0x000fe20000000f00 */
        /* <DEDUP_REMOVED lines=10> */
[----:B------:R-:W-:Y:S02]  /*93ab0*/  IMAD.IADD R51, R43, 0x1, R7 ;  /* 0x000000012b337824 */ /* 0x000fe400078e0207 */
[----:B------:R-:W-:Y:S02]  /*93ac0*/  HFMA2 R7, -RZ, RZ, 0, 0 ;  /* 0x00000000ff077431 */ /* 0x000fe400000001ff */
[----:B------:R-:W-:-:S04]  /*93ad0*/  IMAD.WIDE.U32 R4, R112, R61, R4 ;  /* 0x0000003d70047225 */ /* 0x000fc800078e0004 */
        /* <DEDUP_REMOVED lines=69> */
[----:B------:R-:W-:Y:S01]  /*93f30*/  IADD3.X R29, PT, PT, RZ, RZ, RZ, P2, !PT ;  /* 0x000000ffff1d7210 */ /* 0x000fe200017fe4ff */
[----:B------:R-:W-:Y:S02]  /*93f40*/  IMAD.MOV.U32 R5, RZ, RZ, RZ ;  /* 0x000000ffff057224 */ /* 0x000fe400078e00ff */
[----:B------:R-:W-:-:S04]  /*93f50*/  IMAD.WIDE.U32 R30, R2, R71, R30 ;  /* 0x00000047021e7225 */ /* 0x000fc800078e001e */
        /* <DEDUP_REMOVED lines=8> */
[----:B------:R-:W-:Y:S01]  /*93fe0*/  IMAD.IADD R59, R43, 0x1, R31 ;  /* 0x000000012b3b7824 */ /* 0x000fe200078e021f */
[----:B------:R-:W-:Y:S01]  /*93ff0*/  MOV R31, RZ ;  /* 0x000000ff001f7202 */ /* 0x000fe20000000f00 */
[----:B------:R-:W-:Y:S01]  /*94000*/  IMAD.IADD R5, R5, 0x1, R57 ;  /* 0x0000000105057824 */ /* 0x000fe200078e0239 */
[----:B------:R-:W-:Y:S01]  /*94010*/  IADD3.X R7, PT, PT, RZ, RZ, RZ, P1, !PT ;  /* 0x000000ffff077210 */ /* 0x000fe20000ffe4ff */
[----:B------:R-:W-:-:S04]  /*94020*/  IMAD.WIDE.U32 R28, R106, R64, R28 ;  /* 0x000000406a1c7225 */ /* 0x000fc800078e001c */
[----:B------:R-:W-:Y:S01]  /*94030*/  IMAD R56, R30, R41, RZ ;  /* 0x000000291e387224 */ /* 0x000fe200078e02ff */
[----:B------:R-:W-:Y:S01]  /*94040*/  IADD3 R28, P2, PT, R5, R28, RZ ;  /* 0x0000001c051c7210 */ /* 0x000fe20007f5e0ff */
[----:B------:R-:W-:-:S04]  /*94050*/  IMAD.WIDE.U32 R50, R52, R73, R50 ;  /* 0x0000004934327225 */ /* 0x000fc800078e0032 */
        /* <DEDUP_REMOVED lines=34> */
[----:B------:R-:W-:Y:S01]  /*94280*/  IMAD.IADD R31, R125, 0x1, R7 ;  /* 0x000000017d1f7824 */ /* 0x000fe200078e0207 */
[----:B------:R-:W-:Y:S01]  /*94290*/  IADD3 R27, PT, PT, R127, R27, RZ ;  /* 0x0000001b7f1b7210 */ /* 0x000fe20007ffe0ff */
[----:B------:R-:W-:Y:S02]  /*942a0*/  IMAD.MOV.U32 R29, RZ, RZ, RZ ;  /* 0x000000ffff1d7224 */ /* 0x000fe400078e00ff */
        /* <DEDUP_REMOVED lines=13> */
[----:B------:R-:W-:Y:S02]  /*94380*/  IMAD.IADD R7, R124, 0x1, R7 ;  /* 0x000000017c077824 */ /* 0x000fe400078e0207 */
[----:B------:R-:W-:-:S04]  /*94390*/  IMAD.WIDE.U32 R26, R112, R64, R26 ;  /* 0x00000040701a7225 */ /* 0x000fc800078e001a */
[----:B------:R-:W-:Y:S02]  /*943a0*/  IMAD.IADD R87, R8, 0x1, R51 ;  /* 0x0000000108577824 */ /* 0x000fe400078e0233 */
        /* <DEDUP_REMOVED lines=12> */
[----:B------:R-:W-:Y:S01]  /*94470*/  IMAD.IADD R29, R49, 0x1, R29 ;  /* 0x00000001311d7824 */ /* 0x000fe200078e021d */
[----:B------:R-:W-:Y:S01]  /*94480*/  IADD3 R50, P3, PT, R27, R50, RZ ;  /* 0x000000321b327210 */ /* 0x000fe20007f7e0ff */
[----:B------:R-:W-:-:S04]  /*94490*/  IMAD.WIDE.U32 R6, R58, R103, R6 ;  /* 0x000000673a067225 */ /* 0x000fc800078e0006 */
[----:B------:R-:W-:Y:S02]  /*944a0*/  IMAD.IADD R59, R46, 0x1, R5 ;  /* 0x000000012e3b7824 */ /* 0x000fe400078e0205 */
[----:B------:R-:W-:Y:S02]  /*944b0*/  IMAD R25, R30, R41, RZ ;  /* 0x000000291e197224 */ /* 0x000fe400078e02ff */
[----:B------:R-:W-:Y:S02]  /*944c0*/  IMAD.MOV.U32 R31, RZ, RZ, RZ ;  /* 0x000000ffff1f7224 */ /* 0x000fe400078e00ff */
[----:B------:R-:W-:Y:S02]  /*944d0*/  IMAD.X R5, RZ, RZ, RZ, P2 ;  /* 0x000000ffff057224 */ /* 0x000fe400010e06ff */
[----:B------:R-:W-:Y:S01]  /*944e0*/  IMAD.X R27, RZ, RZ, RZ, P0 ;  /* 0x000000ffff1b7224 */ /* 0x000fe200000e06ff */
[----:B------:R-:W-:Y:S01]  /*944f0*/  IADD3 R8, P0, PT, R29, R6, RZ ;  /* 0x000000061d087210 */ /* 0x000fe20007f1e0ff */
[----:B------:R-:W-:Y:S01]  /*94500*/  IMAD.HI.U32 R91, R25, R70, R30 ;  /* 0x00000046195b7227 */ /* 0x000fe200078e001e */
[----:B------:R-:W-:-:S02]  /*94510*/  IADD3.X R29, PT, PT, RZ, RZ, RZ, P1, !PT ;  /* 0x000000ffff1d7210 */ /* 0x000fc40000ffe4ff */
[----:B------:R-:W-:Y:S01]  /*94520*/  IADD3 R30, PT, PT, R128, R51, RZ ;  /* 0x00000033801e7210 */ /* 0x000fe20007ffe0ff */
[----:B------:R-:W-:-:S03]  /*94530*/  IMAD.WIDE.U32 R4, R2, R73, R4 ;  /* 0x0000004902047225 */ /* 0x000fc600078e0004 */
        /* <DEDUP_REMOVED lines=27> */
[----:B------:R-:W-:Y:S01]  /*946f0*/  IADD3 R63, PT, PT, R124, R7, RZ ;  /* 0x000000077c3f7210 */ /* 0x000fe20007ffe0ff */
[----:B------:R-:W-:Y:S02]  /*94700*/  IMAD.X R51, RZ, RZ, RZ, P4 ;  /* 0x000000ffff337224 */ /* 0x000fe400020e06ff */
[----:B------:R-:W-:Y:S01]  /*94710*/  IMAD.X R29, RZ, RZ, RZ, P3 ;  /* 0x000000ffff1d7224 */ /* 0x000fe200018e06ff */
[----:B------:R-:W-:Y:S01]  /*94720*/  IADD3 R61, P1, PT, R61, R6, RZ ;  /* 0x000000063d3d7210 */ /* 0x000fe20007f3e0ff */
[----:B------:R-:W-:-:S04]  /*94730*/  IMAD.WIDE.U32 R26, R52, R75, R26 ;  /* 0x0000004b341a7225 */ /* 0x000fc800078e001a */
[----:B------:R-:W-:Y:S01]  /*94740*/  IMAD.WIDE.U32 R6, R53, R77, R50 ;  /* 0x0000004d35067225 */ /* 0x000fe200078e0032 */
[----:B------:R-:W-:-:S03]  /*94750*/  IADD3 R50, P0, PT, R55, R26, RZ ;  /* 0x0000001a37327210 */ /* 0x000fc60007f1e0ff */
[----:B------:R-:W-:Y:S02]  /*94760*/  IMAD.X R31, RZ, RZ, RZ, P5 ;  /* 0x000000ffff1f7224 */ /* 0x000fe400028e06ff */
[----:B------:R-:W-:-:S04]  /*94770*/  IMAD.WIDE.U32 R28, R112, R65, R28 ;  /* 0x00000041701c7225 */ /* 0x000fc800078e001c */
[----:B------:R-:W-:Y:S01]  /*94780*/  IMAD.IADD R59, R44, 0x1, R5 ;  /* 0x000000012c3b7824 */ /* 0x000fe200078e0205 */
[----:B------:R-:W-:Y:S01]  /*94790*/  IADD3 R5, PT, PT, R47, R27, RZ ;  /* 0x0000001b2f057210 */ /* 0x000fe20007ffe0ff */
[----:B------:R-:W-:Y:S01]  /*947a0*/  IMAD.WIDE.U32 R26, R118, R64, R30 ;  /* 0x00000040761a7225 */ /* 0x000fe200078e001e */
[----:B------:R-:W-:Y:S02]  /*947b0*/  IADD3 R30, P3, PT, R63, R28, RZ ;  /* 0x0000001c3f1e7210 */ /* 0x000fe40007f7e0ff */
[----:B------:R-:W-:Y:S01]  /*947c0*/  IADD3 R28, P4, PT, R5, R6, RZ ;  /* 0x00000006051c7210 */ /* 0x000fe20007f9e0ff */
[----:B------:R-:W-:Y:S01]  /*947d0*/  IMAD.IADD R29, R126, 0x1, R29 ;  /* 0x000000017e1d7824 */ /* 0x000fe200078e021d */
[----:B------:R-:W-:Y:S01]  /*947e0*/  IADD3.X R31, PT, PT, RZ, RZ, RZ, P3, !PT ;  /* 0x000000ffff1f7210 */ /* 0x000fe20001ffe4ff */
[----:B------:R-:W-:Y:S02]  /*947f0*/  IMAD.X R51, RZ, RZ, RZ, P0 ;  /* 0x000000ffff337224 */ /* 0x000fe400000e06ff */
[----:B------:R-:W-:Y:S01]  /*94800*/  IMAD.X R5, RZ, RZ, RZ, P2 ;  /* 0x000000ffff057224 */ /* 0x000fe200010e06ff */
[----:B------:R-:W-:Y:S01]  /*94810*/  IADD3 R6, P5, PT, R29, R26, RZ ;  /* 0x0000001a1d067210 */ /* 0x000fe20007fbe0ff */
[----:B------:R-:W-:Y:S01]  /*94820*/  IMAD.WIDE.U32 R54, R2, R74, R50 ;  /* 0x0000004a02367225 */ /* 0x000fe200078e0032 */
[----:B------:R-:W-:-:S03]  /*94830*/  IADD3 R26, PT, PT, R128, R27, RZ ;  /* 0x0000001b801a7210 */ /* 0x000fc60007ffe0ff */
[----:B------:R-:W-:Y:S01]  /*94840*/  IMAD.WIDE.U32 R50, R25, R71, R4 ;  /* 0x0000004719327225 */ /* 0x000fe200078e0004 */
[----:B------:R-:W-:Y:S02]  /*94850*/  IADD3 R26, P6, PT, R26, R87, RZ ;  /* 0x000000571a1a7210 */ /* 0x000fe40007fde0ff */
[----:B------:R-:W-:Y:S01]  /*94860*/  IADD3 R4, P3, PT, R59, R54, RZ ;  /* 0x000000363b047210 */ /* 0x000fe20007f7e0ff */
[----:B------:R-:W-:Y:S01]  /*94870*/  IMAD.IADD R32, R49, 0x1, R7 ;  /* 0x0000000131207824 */ /* 0x000fe200078e0207 */
[----:B------:R-:W-:Y:S01]  /*94880*/  IADD3.X R7, PT, PT, RZ, RZ, RZ, P5, !PT ;  /* 0x000000ffff077210 */ /* 0x000fe20002ffe4ff */
[----:B------:R-:W-:Y:S01]  /*94890*/  IMAD.X R29, RZ, RZ, RZ, P4 ;  /* 0x000000ffff1d7224 */ /* 0x000fe200020e06ff */
[----:B------:R-:W-:Y:S01]  /*948a0*/  IADD3 R53, PT, PT, R43, R51, RZ ;  /* 0x000000332b357210 */ /* 0x000fe20007ffe0ff */
[----:B------:R-:W-:Y:S01]  /*948b0*/  IMAD.WIDE.U32 R30, R58, R109, R30 ;  /* 0x0000006d3a1e7225 */ /* 0x000fe200078e001e */
[----:B------:R-:W-:-:S03]  /*948c0*/  IADD3 R32, P0, PT, R32, R61, RZ ;  /* 0x0000003d20207210 */ /* 0x000fc60007f1e0ff */
[----:B------:R-:W-:Y:S02]  /*948d0*/  IMAD.IADD R55, R46, 0x1, R55 ;  /* 0x000000012e377824 */ /* 0x000fe400078e0237 */
[----:B------:R-:W-:Y:S02]  /*948e0*/  IMAD R8, R50, R41, RZ ;  /* 0x0000002932087224 */ /* 0x000fe400078e02ff */
[----:B------:R-:W-:Y:S02]  /*948f0*/  IMAD.MOV.U32 R51, RZ, RZ, RZ ;  /* 0x000000ffff337224 */ /* 0x000fe400078e00ff */
[----:B------:R-:W-:Y:S02]  /*94900*/  IMAD.X R5, RZ, RZ, RZ, P1 ;  /* 0x000000ffff057224 */ /* 0x000fe400008e06ff */
[----:B------:R-:W-:-:S04]  /*94910*/  IMAD.WIDE.U32 R28, R52, R76, R28 ;  /* 0x0000004c341c7225 */ /* 0x000fc800078e001c */
[----:B------:R-:W-:Y:S01]  /*94920*/  IMAD.IADD R31, R125, 0x1, R31 ;  /* 0x000000017d1f7824 */ /* 0x000fe200078e021f */
[----:B------:R-:W-:Y:S01]  /*94930*/  IADD3 R28, P1, PT, R55, R28, RZ ;  /* 0x0000001c371c7210 */ /* 0x000fe20007f3e0ff */
[----:B------:R-:W-:Y:S01]  /*94940*/  IMAD.X R27, RZ, RZ, RZ, P6 ;  /* 0x000000ffff1b7224 */ /* 0x000fe200030e06ff */
[----:B------:R-:W-:Y:S01]  /*94950*/  IADD3 R29, PT, PT, R48, R29, RZ ;  /* 0x0000001d301d7210 */ /* 0x000fe20007ffe0ff */
[----:B------:R-:W-:-:S04]  /*94960*/  IMAD.WIDE.U32 R6, R115, R65, R6 ;  /* 0x0000004173067225 */ /* 0x000fc800078e0006 */
[----:B------:R-:W-:Y:S01]  /*94970*/  IMAD.HI.U32 R61, R8, R70, R50 ;  /* 0x00000046083d7227 */ /* 0x000fe200078e0032 */
        /* <DEDUP_REMOVED lines=16> */
[----:B------:R-:W-:-:S04]  /*94a80*/  IMAD.WIDE.U32 R28, R2, R75, R28 ;  /* 0x0000004b021c7225 */ /* 0x000fc800078e001c */
[----:B------:R-:W-:Y:S01]  /*94a90*/  IMAD.WIDE.U32 R30, R58, R112, R30 ;  /* 0x000000703a1e7225 */ /* 0x000fe200078e001e */
[----:B------:R-:W-:-:S03]  /*94aa0*/  IADD3 R28, P1, PT, R5, R28, RZ ;  /* 0x0000001c051c7210 */ /* 0x000fc60007f3e0ff */
[----:B------:R-:W-:Y:S02]  /*94ab0*/  IMAD.X R7, RZ, RZ, RZ, P6 ;  /* 0x000000ffff077224 */ /* 0x000fe400030e06ff */
[----:B------:R-:W-:Y:S02]  /*94ac0*/  IMAD.X R5, RZ, RZ, RZ, P2 ;  /* 0x000000ffff057224 */ /* 0x000fe400010e06ff */
[----:B------:R-:W-:Y:S01]  /*94ad0*/  IMAD.WIDE.U32 R50, R118, R65, R26 ;  /* 0x0000004176327225 */ /* 0x000fe200078e001a */
[----:B------:R-:W-:Y:S02]  /*94ae0*/  IADD3 R27, PT, PT, R126, R31, RZ ;  /* 0x0000001f7e1b7210 */ /* 0x000fe40007ffe0ff */
        /* <DEDUP_REMOVED lines=27> */
[----:B------:R-:W-:Y:S01]  /*94ca0*/  IADD3 R127, PT, PT, R127, R51, RZ ;  /* 0x000000337f7f7210 */ /* 0x000fe20007ffe0ff */
[----:B------:R-:W-:Y:S02]  /*94cb0*/  IMAD.X R53, RZ, RZ, RZ, P6 ;  /* 0x000000ffff357224 */ /* 0x000fe400030e06ff */
[----:B------:R-:W-:Y:S01]  /*94cc0*/  IMAD.X R7, RZ, RZ, RZ, P5 ;  /* 0x000000ffff077224 */ /* 0x000fe200028e06ff */
[----:B------:R-:W-:Y:S01]  /*94cd0*/  IADD3 R26, P5, PT, R5, R26, RZ ;  /* 0x0000001a051a7210 */ /* 0x000fe20007fbe0ff */
        /* <DEDUP_REMOVED lines=8> */
[----:B------:R-:W-:Y:S01]  /*94d60*/  IMAD.X R32, RZ, RZ, RZ, P2 ;  /* 0x000000ffff207224 */ /* 0x000fe200010e06ff */
[----:B------:R-:W-:Y:S01]  /*94d70*/  IADD3.X R27, PT, PT, RZ, RZ, RZ, P5, !PT ;  /* 0x000000ffff1b7210 */ /* 0x000fe20002ffe4ff */
[----:B------:R-:W-:-:S03]  /*94d80*/  IMAD.WIDE.U32 R30, R25, R73, R30 ;  /* 0x00000049191e7225 */ /* 0x000fc600078e001e */
[----:B------:R-:W-:Y:S01]  /*94d90*/  IADD3 R32, P5, PT, R32, R7, RZ ;  /* 0x0000000720207210 */ /* 0x000fe20007fbe0ff */
[----:B------:R-:W-:Y:S02]  /*94da0*/  IMAD.IADD R29, R43, 0x1, R29 ;  /* 0x000000012b1d7824 */ /* 0x000fe400078e021d */
[----:B------:R-:W-:Y:S02]  /*94db0*/  IMAD.X R7, RZ, RZ, RZ, P1 ;  /* 0x000000ffff077224 */ /* 0x000fe400008e06ff */
[----:B------:R-:W-:Y:S01]  /*94dc0*/  IMAD.IADD R31, R45, 0x1, R31 ;  /* 0x000000012d1f7824 */ /* 0x000fe200078e021f */
[----:B------:R-:W-:Y:S01]  /*94dd0*/  IADD3 R30, P1, PT, R29, R30, RZ ;  /* 0x0000001e1d1e7210 */ /* 0x000fe20007f3e0ff */
[----:B------:R-:W-:Y:S02]  /*94de0*/  HFMA2 R29, -RZ, RZ, 0, 0 ;  /* 0x00000000ff1d7431 */ /* 0x000fe400000001ff */
[----:B------:R-:W-:Y:S02]  /*94df0*/  IMAD R41, R28, R41, RZ ;  /* 0x000000291c297224 */ /* 0x000fe400078e02ff */
        /* <DEDUP_REMOVED lines=37> */
[----:B------:R-:W-:Y:S01]  /*95050*/  IADD3 R29, PT, PT, R47, R29, RZ ;  /* 0x0000001d2f1d7210 */ /* 0x000fe20007ffe0ff */
[----:B------:R-:W-:Y:S01]  /*95060*/  IMAD.WIDE.U32 R26, R56, R77, R26 ;  /* 0x0000004d381a7225 */ /* 0x000fe200078e001a */
[----:B------:R-:W-:Y:S02]  /*95070*/  IADD3.X R43, PT, PT, RZ, RZ, RZ, P6, !PT ;  /* 0x000000ffff2b7210 */ /* 0x000fe400037fe4ff */
        /* <DEDUP_REMOVED lines=36> */
[----:B------:R-:W-:Y:S02]  /*952c0*/  IADD3 R42, P5, PT, R43, R28, RZ ;  /* 0x0000001c2b2a7210 */ /* 0x000fe40007fbe0ff */
[----:B------:R-:W-:Y:S02]  /*952d0*/  IADD3 R30, P2, PT, R31, R32, RZ ;  /* 0x000000201f1e7210 */ /* 0x000fe40007f5e0ff */
[----:B------:R-:W-:-:S02]  /*952e0*/  IADD3.X R43, PT, PT, RZ, RZ, RZ, P5, !PT ;  /* 0x000000ffff2b7210 */ /* 0x000fc40002ffe4ff */
        /* <DEDUP_REMOVED lines=11> */
[----:B------:R-:W-:-:S03]  /*953a0*/  IMAD.IADD R43, R48, 0x1, R43 ;  /* 0x00000001302b7824 */ /* 0x000fc600078e022b */
        /* <DEDUP_REMOVED lines=13> */
[----:B------:R-:W-:Y:S02]  /*95480*/  IMAD.IADD R58, R3, 0x1, R59 ;  /* 0x00000001033a7824 */ /* 0x000fe400078e023b */
[----:B------:R-:W-:Y:S01]  /*95490*/  IMAD.X R8, RZ, RZ, RZ, P0 ;  /* 0x000000ffff087224 */ /* 0x000fe200000e06ff */
        /* <DEDUP_REMOVED lines=57> */
.L_x_634:
        /* <DEDUP_REMOVED lines=22> */
.L_x_552:
[----:B------:R-:W4:Y:S01]  /*95990*/  LDC R107, c[0x3][0x1a4] ;  /* 0x00c06900ff6b7b82 */ /* 0x000f220000000800 */
[----:B------:R-:W-:Y:S01]  /*959a0*/  UISETP.NE.AND UP0, UPT, UR5, URZ, UPT ;  /* 0x000000ff0500728c */ /* 0x000fe2000bf05270 */
[----:B------:R-:W-:Y:S02]  /*959b0*/  HFMA2 R8, -RZ, RZ, 0, 0 ;  /* 0x00000000ff087431 */ /* 0x000fe400000001ff */
[----:B------:R-:W-:Y:S01]  /*959c0*/  IMAD.MOV.U32 R0, RZ, RZ, RZ ;  /* 0x000000ffff007224 */ /* 0x000fe200078e00ff */
        /* <DEDUP_REMOVED lines=50> */
[----:B------:R-:W-:Y:S02]  /*95cf0*/  HFMA2 R5, -RZ, RZ, 0, 0 ;  /* 0x00000000ff057431 */ /* 0x000fe400000001ff */
[----:B------:R-:W-:Y:S01]  /*95d00*/  IMAD.WIDE.U32 R2, R17, R17, RZ ;  /* 0x0000001111027225 */ /* 0x000fe200078e00ff */
[----:B------:R-:W-:-:S03]  /*95d10*/  MOV R27, RZ ;  /* 0x000000ff001b7202 */ /* 0x000fc60000000f00 */
[----:B------:R-:W-:Y:S01]  /*95d20*/  HFMA2 R59, -RZ, RZ, 0, 0 ;  /* 0x00000000ff3b7431 */ /* 0x000fe200000001ff */
[----:B------:R-:W-:Y:S01]  /*95d30*/  MOV R61, RZ ;  /* 0x000000ff003d7202 */ /* 0x000fe20000000f00 */
[----:B------:R-:W-:Y:S01]  /*95d40*/  IMAD.MOV.U32 R4, RZ, RZ, R3 ;  /* 0x000000ffff047224 */ /* 0x000fe200078e0003 */
[----:B------:R-:W0:Y:S01]  /*95d50*/  LDC R0, c[0x3][0xe0] ;  /* 0x00c03800ff007b82 */ /* 0x000e220000000800 */
[----:B------:R-:W-:Y:S01]  /*95d60*/  IMAD.MOV.U32 R7, RZ, RZ, RZ ;  /* 0x000000ffff077224 */ /* 0x000fe200078e00ff */
[----:B------:R-:W-:Y:S01]  /*95d70*/  LOP3.LUT R64, R2, 0xfffffffd, RZ, 0xc0, !PT ;  /* 0xfffffffd02407812 */ /* 0x000fe200078ec0ff */
[----:B------:R-:W-:Y:S02]  /*95d80*/  IMAD.MOV.U32 R65, RZ, RZ, RZ ;  /* 0x000000ffff417224 */ /* 0x000fe400078e00ff */
[----:B------:R-:W-:-:S04]  /*95d90*/  IMAD.WIDE.U32 R4, R18, R17, R4 ;  /* 0x0000001112047225 */ /* 0x000fc800078e0004 */
[----:B------:R-:W-:Y:S01]  /*95da0*/  IMAD.MOV.U32 R6, RZ, RZ, R5 ;  /* 0x000000ffff067224 */ /* 0x000fe200078e0005 */
[----:B------:R-:W-:Y:S01]  /*95db0*/  MOV R5, RZ ;  /* 0x000000ff00057202 */ /* 0x000fe20000000f00 */
[----:B------:R-:W-:Y:S02]  /*95dc0*/  IMAD.MOV.U32 R8, RZ, RZ, RZ ;  /* 0x000000ffff087224 */ /* 0x000fe400078e00ff */
[----:B------:R-:W-:-:S04]  /*95dd0*/  IMAD.WIDE.U32 R6, R19, R17, R6 ;  /* 0x0000001113067225 */ /* 0x000fc800078e0006 */
[----:B------:R-:W-:-:S05]  /*95de0*/  IMAD.WIDE.U32 R4, R18, R17, R4 ;  /* 0x0000001112047225 */ /* 0x000fca00078e0004 */
[----:B------:R-:W-:Y:S01]  /*95df0*/  IADD3 R28, P0, PT, R6, R5, RZ ;  /* 0x00000005061c7210 */ /* 0x000fe20007f1e0ff */
[----:B------:R-:W-:Y:S02]  /*95e00*/  IMAD.MOV.U32 R6, RZ, RZ, R7 ;  /* 0x000000ffff067224 */ /* 0x000fe400078e0007 */
[----:B------:R-:W-:Y:S02]  /*95e10*/  HFMA2 R7, -RZ, RZ, 0, 0 ;  /* 0x00000000ff077431 */ /* 0x000fe400000001ff */
[----:B0-----:R-:W-:Y:S01]  /*95e20*/  IMAD R25, R2, R0, RZ ;  /* 0x0000000002197224 */ /* 0x001fe200078e02ff */
[----:B------:R-:W-:Y:S01]  /*95e30*/  CS2R R2, SRZ ;  /* 0x0000000000027805 */ /* 0x000fe2000001ff00 */
[----:B------:R-:W-:Y:S02]  /*95e40*/  IMAD.X R29, RZ, RZ, RZ, P0 ;  /* 0x000000ffff1d7224 */ /* 0x000fe400000e06ff */
[----:B------:R-:W-:-:S04]  /*95e50*/  IMAD.WIDE.U32 R28, R18, R18, R28 ;  /* 0x00000012121c7225 */ /* 0x000fc800078e001c */
[----:B------:R-:W-:-:S04]  /*95e60*/  IMAD.WIDE.U32 R6, R20, R17, R6 ;  /* 0x0000001114067225 */ /* 0x000fc800078e0006 */
[----:B------:R-:W-:Y:S01]  /*95e70*/  IMAD.MOV.U32 R26, RZ, RZ, R7 ;  /* 0x000000ffff1a7224 */ /* 0x000fe200078e0007 */
[----:B------:R-:W-:Y:S01]  /*95e80*/  IADD3 R30, P0, PT, R6, R29, RZ ;  /* 0x0000001d061e7210 */ /* 0x000fe20007f1e0ff */
[----:B------:R-:W-:Y:S02]  /*95e90*/  IMAD.MOV.U32 R6, RZ, RZ, R28 ;  /* 0x000000ffff067224 */ /* 0x000fe400078e001c */
[----:B------:R-:W-:-:S04]  /*95ea0*/  IMAD.WIDE.U32 R26, R21, R17, R26 ;  /* 0x00000011151a7225 */ /* 0x000fc800078e001a */
[----:B------:R-:W-:Y:S02]  /*95eb0*/  IMAD.X R31, RZ, RZ, RZ, P0 ;  /* 0x000000ffff1f7224 */ /* 0x000fe400000e06ff */
[----:B------:R-:W-:Y:S02]  /*95ec0*/  IMAD.MOV.U32 R7, RZ, RZ, RZ ;  /* 0x000000ffff077224 */ /* 0x000fe400078e00ff */
        /* <DEDUP_REMOVED lines=16> */
[----:B------:R-:W-:Y:S02]  /*95fd0*/  IMAD.MOV.U32 R31, RZ, RZ, RZ ;  /* 0x000000ffff1f7224 */ /* 0x000fe400078e00ff */
[----:B------:R-:W-:-:S02]  /*95fe0*/  IMAD.X R45, RZ, RZ, RZ, P1 ;  /* 0x000000ffff2d7224 */ /* 0x000fc400008e06ff */
[----:B------:R-:W-:-:S04]  /*95ff0*/  IMAD.WIDE.U32 R26, R23, R17, R26 ;  /* 0x00000011171a7225 */ /* 0x000fc800078e001a */
[----:B------:R-:W-:-:S04]  /*96000*/  IMAD.WIDE.U32 R28, R21, R18, R42 ;  /* 0x00000012151c7225 */ /* 0x000fc800078e002a */
[----:B------:R-:W-:Y:S01]  /*96010*/  IMAD.WIDE.U32 R42, R19, R19, R44 ;  /* 0x00000013132a7225 */ /* 0x000fe200078e002c */
[----:B------:R-:W-:Y:S02]  /*96020*/  IADD3 R44, P0, PT, R26, R29, RZ ;  /* 0x0000001d1a2c7210 */ /* 0x000fe40007f1e0ff */
[----:B------:R-:W-:Y:S01]  /*96030*/  MOV R26, R27 ;  /* 0x0000001b001a7202 */ /* 0x000fe20000000f00 */
[----:B------:R-:W-:Y:S01]  /*96040*/  IMAD.WIDE.U32 R30, R20, R17, R30 ;  /* 0x00000011141e7225 */ /* 0x000fe200078e001e */
[----:B------:R-:W-:Y:S02]  /*96050*/  IADD3 R46, P1, PT, R28, R43, RZ ;  /* 0x0000002b1c2e7210 */ /* 0x000fe40007f3e0ff */
[----:B------:R-:W-:Y:S01]  /*96060*/  IADD3.X R45, PT, PT, RZ, RZ, RZ, P0, !PT ;  /* 0x000000ffff2d7210 */ /* 0x000fe200007fe4ff */
[----:B------:R-:W-:Y:S01]  /*96070*/  IMAD.MOV.U32 R27, RZ, RZ, RZ ;  /* 0x000000ffff1b7224 */ /* 0x000fe200078e00ff */
        /* <DEDUP_REMOVED lines=57> */
[----:B0-----:R-:W-:Y:S01]  /*96410*/  IMAD.HI.U32 R73, R25, R28, R64 ;  /* 0x0000001c19497227 */ /* 0x001fe200078e0040 */
[----:B------:R-:W-:-:S03]  /*96420*/  IADD3 R62, P2, PT, R48, R61, RZ ;  /* 0x0000003d303e7210 */ /* 0x000fc60007f5e0ff */
[----:B------:R-:W-:Y:S02]  /*96430*/  IMAD.X R47, RZ, RZ, RZ, P1 ;  /* 0x000000ffff2f7224 */ /* 0x000fe400008e06ff */
[----:B------:R-:W-:Y:S02]  /*96440*/  IMAD.X R63, RZ, RZ, RZ, P2 ;  /* 0x000000ffff3f7224 */ /* 0x000fe400010e06ff */
        /* <DEDUP_REMOVED lines=9> */
[----:B------:R-:W-:-:S02]  /*964e0*/  IMAD.IADD R73, R2, 0x1, R73 ;  /* 0x0000000102497824 */ /* 0x000fc400078e0249 */
        /* <DEDUP_REMOVED lines=22> */
[----:B------:R-:W-:Y:S02]  /*96650*/  IMAD.MOV.U32 R49, RZ, RZ, RZ ;  /* 0x000000ffff317224 */ /* 0x000fe400078e00ff */
[----:B------:R-:W-:Y:S01]  /*96660*/  IMAD.X R71, RZ, RZ, RZ, P2 ;  /* 0x000000ffff477224 */ /* 0x000fe200010e06ff */
[----:B------:R-:W-:Y:S01]  /*96670*/  IADD3 R74, P2, PT, R6, R75, RZ ;  /* 0x0000004b064a7210 */ /* 0x000fe20007f5e0ff */
[----:B------:R-:W-:-:S03]  /*96680*/  IMAD.WIDE.U32 R4, R22, R21, R64 ;  /* 0x0000001516047225 */ /* 0x000fc600078e0040 */
[----:B------:R-:W-:Y:S01]  /*96690*/  IADD3.X R75, PT, PT, RZ, RZ, RZ, P2, !PT ;  /* 0x000000ffff4b7210 */ /* 0x000fe200017fe4ff */
[----:B------:R-:W-:Y:S01]  /*966a0*/  IMAD R32, R72, R0, RZ ;  /* 0x0000000048207224 */ /* 0x000fe200078e02ff */
[----:B------:R-:W-:Y:S01]  /*966b0*/  IADD3 R58, P1, PT, R58, R5, RZ ;  /* 0x000000053a3a7210 */ /* 0x000fe20007f3e0ff */
[----:B------:R-:W-:Y:S02]  /*966c0*/  IMAD.MOV.U32 R73, RZ, RZ, RZ ;  /* 0x000000ffff497224 */ /* 0x000fe400078e00ff */
[----:B------:R-:W-:Y:S02]  /*966d0*/  HFMA2 R5, -RZ, RZ, 0, 0 ;  /* 0x00000000ff057431 */ /* 0x000fe400000001ff */
[----:B------:R-:W-:-:S04]  /*966e0*/  IMAD.WIDE.U32 R48, R24, R17, R48 ;  /* 0x0000001118307225 */ /* 0x000fc800078e0030 */
        /* <DEDUP_REMOVED lines=8> */
[----:B------:R-:W-:Y:S02]  /*96770*/  IMAD.MOV.U32 R4, RZ, RZ, RZ ;  /* 0x000000ffff047224 */ /* 0x000fe400078e00ff */
[----:B------:R-:W-:-:S02]  /*96780*/  IMAD.IADD R73, R2, 0x1, R73 ;  /* 0x0000000102497824 */ /* 0x000fc400078e0249 */
[----:B0-----:R-:W-:-:S04]  /*96790*/  IMAD.WIDE.U32 R70, R25, R26, R74 ;  /* 0x0000001a19467225 */ /* 0x001fc800078e004a */
[----:B------:R-:W-:Y:S01]  /*967a0*/  IMAD.WIDE.U32 R62, R24, R21, R62 ;  /* 0x00000015183e7225 */ /* 0x000fe200078e003e */
[----:B------:R-:W-:-:S03]  /*967b0*/  IADD3 R72, P4, PT, R73, R70, RZ ;  /* 0x0000004649487210 */ /* 0x000fc60007f9e0ff */
[----:B------:R-:W-:-:S04]  /*967c0*/  IMAD.WIDE.U32 R6, R22, R22, R58 ;  /* 0x0000001616067225 */ /* 0x000fc800078e003a */
[----:B------:R-:W-:Y:S02]  /*967d0*/  IMAD.IADD R71, R4, 0x1, R71 ;  /* 0x0000000104477824 */ /* 0x000fe400078e0247 */
[----:B------:R-:W-:Y:S01]  /*967e0*/  IMAD.WIDE.U32 R58, R24, R18, R64 ;  /* 0x00000012183a7225 */ /* 0x000fe200078e0040 */
[----:B------:R-:W-:Y:S02]  /*967f0*/  IADD3 R64, P0, PT, R62, R7, RZ ;  /* 0x000000073e407210 */ /* 0x000fe40007f1e0ff */
[----:B------:R-:W-:Y:S01]  /*96800*/  IADD3 R70, P3, PT, R30, R71, RZ ;  /* 0x000000471e467210 */ /* 0x000fe20007f7e0ff */
[----:B------:R-:W-:Y:S01]  /*96810*/  IMAD.X R73, RZ, RZ, RZ, P4 ;  /* 0x000000ffff497224 */ /* 0x000fe200020e06ff */
[----:B------:R-:W0:Y:S01]  /*96820*/  LDC.64 R30, c[0x3][0x10] ;  /* 0x00c00400ff1e7b82 */ /* 0x000e220000000a00 */
[----:B------:R-:W-:-:S04]  /*96830*/  IMAD.WIDE.U32 R60, R23, R20, R60 ;  /* 0x00000014173c7225 */ /* 0x000fc800078e003c */
[----:B------:R-:W-:Y:S01]  /*96840*/  IMAD.X R65, RZ, RZ, RZ, P0 ;  /* 0x000000ffff417224 */ /* 0x000fe200000e06ff */
[----:B------:R-:W-:Y:S01]  /*96850*/  IADD3 R18, P1, PT, R6, R61, RZ ;  /* 0x0000003d06127210 */ /* 0x000fe20007f3e0ff */
[----:B------:R-:W-:Y:S01]  /*96860*/  IMAD.X R71, RZ, RZ, RZ, P3 ;  /* 0x000000ffff477224 */ /* 0x000fe200018e06ff */
[----:B------:R-:W-:Y:S01]  /*96870*/  IADD3 R60, P2, PT, R60, R59, RZ ;  /* 0x0000003b3c3c7210 */ /* 0x000fe20007f5e0ff */
[----:B------:R-:W-:-:S03]  /*96880*/  IMAD.WIDE.U32 R72, R32, R29, R72 ;  /* 0x0000001d20487225 */ /* 0x000fc600078e0048 */
[----:B------:R-:W-:Y:S01]  /*96890*/  IADD3.X R61, PT, PT, RZ, RZ, RZ, P2, !PT ;  /* 0x000000ffff3d7210 */ /* 0x000fe200017fe4ff */
[----:B------:R-:W-:-:S04]  /*968a0*/  IMAD.WIDE.U32 R6, R23, R22, R64 ;  /* 0x0000001617067225 */ /* 0x000fc800078e0040 */
[----:B------:R-:W-:Y:S01]  /*968b0*/  IMAD.WIDE.U32 R64, R25, R27, R70 ;  /* 0x0000001b19407225 */ /* 0x000fe200078e0046 */
[----:B------:R-:W-:-:S03]  /*968c0*/  IADD3 R62, P0, PT, R63, R7, RZ ;  /* 0x000000073f3e7210 */ /* 0x000fc60007f1e0ff */
[----:B------:R-:W-:Y:S02]  /*968d0*/  IMAD.IADD R17, R3, 0x1, R73 ;  /* 0x0000000103117824 */ /* 0x000fe400078e0249 */
[----:B------:R-:W-:Y:S02]  /*968e0*/  IMAD.IADD R71, R5, 0x1, R65 ;  /* 0x0000000105477824 */ /* 0x000fe400078e0241 */
[----:B------:R-:W-:Y:S01]  /*968f0*/  IMAD R41, R72, R0, RZ ;  /* 0x0000000048297224 */ /* 0x000fe200078e02ff */
[----:B------:R-:W-:Y:S01]  /*96900*/  IADD3 R64, P2, PT, R17, R64, RZ ;  /* 0x0000004011407210 */ /* 0x000fe20007f5e0ff */
[----:B------:R-:W-:Y:S02]  /*96910*/  IMAD.MOV.U32 R73, RZ, RZ, RZ ;  /* 0x000000ffff497224 */ /* 0x000fe400078e00ff */
[----:B------:R-:W-:Y:S01]  /*96920*/  IMAD.WIDE.U32 R60, R24, R19, R60 ;  /* 0x00000013183c7225 */ /* 0x000fe200078e003c */
[----:B------:R-:W-:Y:S02]  /*96930*/  IADD3.X R19, PT, PT, RZ, RZ, RZ, P1, !PT ;  /* 0x000000ffff137210 */ /* 0x000fe40000ffe4ff */
[----:B------:R-:W-:Y:S01]  /*96940*/  IADD3 R70, P1, PT, R42, R71, RZ ;  /* 0x000000472a467210 */ /* 0x000fe20007f3e0ff */
[----:B------:R-:W-:-:S02]  /*96950*/  IMAD.X R65, RZ, RZ, RZ, P2 ;  /* 0x000000ffff417224 */ /* 0x000fc400010e06ff */
[----:B------:R-:W-:-:S04]  /*96960*/  IMAD.HI.U32 R75, R41, R28, R72 ;  /* 0x0000001c294b7227 */ /* 0x000fc800078e0048 */
[----:B------:R-:W-:Y:S01]  /*96970*/  IMAD.WIDE.U32 R18, R23, R21, R18 ;  /* 0x0000001517127225 */ /* 0x000fe200078e0012 */
[----:B------:R-:W-:-:S03]  /*96980*/  IADD3 R75, PT, PT, R2, R75, RZ ;  /* 0x0000004b024b7210 */ /* 0x000fc60007ffe0ff */
[----:B------:R-:W-:Y:S01]  /*96990*/  IMAD.WIDE.U32 R72, R32, R26, R64 ;  /* 0x0000001a20487225 */ /* 0x000fe200078e0040 */
[----:B------:R-:W-:-:S03]  /*969a0*/  IADD3 R42, P2, PT, R18, R61, RZ ;  /* 0x0000003d122a7210 */ /* 0x000fc60007f5e0ff */
[----:B------:R-:W-:Y:S01]  /*969b0*/  IMAD.X R71, RZ, RZ, RZ, P1 ;  /* 0x000000ffff477224 */ /* 0x000fe200008e06ff */
[----:B------:R-:W-:Y:S01]  /*969c0*/  IADD3 R64, P1, PT, R6, R19, RZ ;  /* 0x0000001306407210 */ /* 0x000fe20007f3e0ff */
[----:B------:R-:W-:Y:S01]  /*969d0*/  IMAD.IADD R19, R4, 0x1, R73 ;  /* 0x0000000104137824 */ /* 0x000fe200078e0249 */
[----:B------:R-:W-:Y:S01]  /*969e0*/  IADD3 R74, P3, PT, R75, R72, RZ ;  /* 0x000000484b4a7210 */ /* 0x000fe20007f7e0ff */
[----:B0-----:R-:W-:Y:S01]  /*969f0*/  IMAD.WIDE.U32 R6, R25, R30, R70 ;  /* 0x0000001e19067225 */ /* 0x001fe200078e0046 */
[----:B------:R-:W-:Y:S02]  /*96a00*/  IADD3.X R43, PT, PT, RZ, RZ, RZ, P2, !PT ;  /* 0x000000ffff2b7210 */ /* 0x000fe400017fe4ff */
[----:B------:R-:W-:Y:S01]  /*96a10*/  IADD3.X R75, PT, PT, RZ, RZ, RZ, P3, !PT ;  /* 0x000000ffff4b7210 */ /* 0x000fe20001ffe4ff */
[----:B------:R-:W-:Y:S01]  /*96a20*/  IMAD.X R63, RZ, RZ, RZ, P0 ;  /* 0x000000ffff3f7224 */ /* 0x000fe200000e06ff */
[----:B------:R-:W-:Y:S01]  /*96a30*/  IADD3 R18, P0, PT, R19, R6, RZ ;  /* 0x0000000613127210 */ /* 0x000fe20007f1e0ff */
[----:B------:R-:W-:-:S02]  /*96a40*/  IMAD.X R65, RZ, RZ, RZ, P1 ;  /* 0x000000ffff417224 */ /* 0x000fc400008e06ff */
[----:B------:R-:W-:-:S04]  /*96a50*/  IMAD.WIDE.U32 R42, R24, R20, R42 ;  /* 0x00000014182a7225 */ /* 0x000fc800078e002a */
[----:B------:R-:W-:-:S04]  /*96a60*/  IMAD.WIDE.U32 R64, R23, R22, R64 ;  /* 0x0000001617407225 */ /* 0x000fc800078e0040 */
[----:B------:R-:W-:Y:S01]  /*96a70*/  IMAD.MOV.U32 R6, RZ, RZ, RZ ;  /* 0x000000ffff067224 */ /* 0x000fe200078e00ff */
[----:B------:R-:W-:Y:S01]  /*96a80*/  IADD3 R64, P1, PT, R64, R43, RZ ;  /* 0x0000002b40407210 */ /* 0x000fe20007f3e0ff */
[----:B------:R-:W-:-:S03]  /*96a90*/  IMAD.WIDE.U32 R74, R41, R29, R74 ;  /* 0x0000001d294a7225 */ /* 0x000fc600078e004a */
[----:B------:R-:W-:Y:S01]  /*96aa0*/  IADD3 R7, PT, PT, R6, R7, RZ ;  /* 0x0000000706077210 */ /* 0x000fe20007ffe0ff */
[----:B------:R-:W-:Y:S02]  /*96ab0*/  IMAD.X R19, RZ, RZ, RZ, P0 ;  /* 0x000000ffff137224 */ /* 0x000fe400000e06ff */
[----:B------:R-:W-:Y:S01]  /*96ac0*/  IMAD.IADD R77, R3, 0x1, R75 ;  /* 0x00000001034d7824 */ /* 0x000fe200078e024b */
[----:B------:R-:W-:Y:S01]  /*96ad0*/  IADD3 R72, P2, PT, R44, R7, RZ ;  /* 0x000000072c487210 */ /* 0x000fe20007f5e0ff */
[----:B------:R-:W-:-:S03]  /*96ae0*/  IMAD.WIDE.U32 R18, R32, R27, R18 ;  /* 0x0000001b20127225 */ /* 0x000fc600078e0012 */
[----:B------:R-:W-:Y:S01]  /*96af0*/  IADD3.X R73, PT, PT, RZ, RZ, RZ, P2, !PT ;  /* 0x000000ffff497210 */ /* 0x000fe200017fe4ff */
[----:B------:R-:W-:Y:S01]  /*96b00*/  IMAD R43, R74, R0, RZ ;  /* 0x000000004a2b7224 */ /* 0x000fe200078e02ff */
[----:B------:R-:W-:Y:S01]  /*96b10*/  IADD3 R76, P3, PT, R77, R18, RZ ;  /* 0x000000124d4c7210 */ /* 0x000fe20007f7e0ff */
[----:B------:R-:W-:Y:S02]  /*96b20*/  IMAD.MOV.U32 R75, RZ, RZ, RZ ;  /* 0x000000ffff4b7224 */ /* 0x000fe400078e00ff */
[----:B------:R-:W-:Y:S01]  /*96b30*/  IMAD.WIDE.U32 R62, R24, R22, R62 ;  /* 0x00000016183e7225 */ /* 0x000fe200078e003e */
[----:B------:R-:W-:-:S03]  /*96b40*/  IADD3.X R77, PT, PT, RZ, RZ, RZ, P3, !PT ;  /* 0x000000ffff4d7210 */ /* 0x000fc60001ffe4ff */
[----:B------:R-:W-:Y:S01]  /*96b50*/  IMAD.HI.U32 R17, R43, R28, R74 ;  /* 0x0000001c2b117227 */ /* 0x000fe200078e004a */
[----:B------:R-:W-:Y:S02]  /*96b60*/  IADD3 R70, P0, PT, R62, R65, RZ ;  /* 0x000000413e467210 */ /* 0x000fe40007f1e0ff */
[----:B------:R-:W-:Y:S01]  /*96b70*/  IADD3.X R65, PT, PT, RZ, RZ, RZ, P1, !PT ;  /* 0x000000ffff417210 */ /* 0x000fe20000ffe4ff */
[----:B------:R-:W-:Y:S02]  /*96b80*/  IMAD.IADD R75, R5, 0x1, R19 ;  /* 0x00000001054b7824 */ /* 0x000fe400078e0213 */
[----:B------:R-:W0:Y:S01]  /*96b90*/  LDC.64 R18, c[0x3][0x18] ;  /* 0x00c00600ff127b82 */ /* 0x000e220000000a00 */
[----:B------:R-:W-:Y:S02]  /*96ba0*/  IMAD.MOV.U32 R7, RZ, RZ, RZ ;  /* 0x000000ffff077224 */ /* 0x000fe400078e00ff */
[----:B------:R-:W-:-:S04]  /*96bb0*/  IMAD.WIDE.U32 R72, R25, R31, R72 ;  /* 0x0000001f19487225 */ /* 0x000fc800078e0048 */
[----:B------:R-:W-:Y:S01]  /*96bc0*/  IMAD.X R71, RZ, RZ, RZ, P0 ;  /* 0x000000ffff477224 */ /* 0x000fe200000e06ff */
[----:B------:R-:W-:Y:S01]  /*96bd0*/  IADD3 R74, P0, PT, R75, R72, RZ ;  /* 0x000000484b4a7210 */ /* 0x000fe20007f1e0ff */
[----:B------:R-:W-:Y:S02]  /*96be0*/  IMAD.IADD R47, R7, 0x1, R73 ;  /* 0x00000001072f7824 */ /* 0x000fe400078e0249 */
[----:B------:R-:W-:-:S03]  /*96bf0*/  IMAD.WIDE.U32 R44, R23, R23, R70 ;  /* 0x00000017172c7225 */ /* 0x000fc600078e0046 */
        /* <DEDUP_REMOVED lines=8> */
[----:B------:R-:W-:Y:S01]  /*96c80*/  IMAD.WIDE.U32 R64, R32, R30, R74 ;  /* 0x0000001e20407225 */ /* 0x000fe200078e004a */
[----:B------:R-:W-:-:S03]  /*96c90*/  IADD3 R44, P1, PT, R44, R21, RZ ;  /* 0x000000152c2c7210 */ /* 0x000fc60007f3e0ff */
[----:B------:R-:W-:Y:S01]  /*96ca0*/  IMAD.X R47, RZ, RZ, RZ, P2 ;  /* 0x000000ffff2f7224 */ /* 0x000fe200010e06ff */
[----:B------:R-:W-:Y:S01]  /*96cb0*/  IADD3 R17, PT, PT, R6, R65, RZ ;  /* 0x0000004106117210 */ /* 0x000fe20007ffe0ff */
[----:B------:R-:W-:Y:S01]  /*96cc0*/  IMAD.X R73, RZ, RZ, RZ, P3 ;  /* 0x000000ffff497224 */ /* 0x000fe200018e06ff */
[----:B------:R-:W-:Y:S01]  /*96cd0*/  IADD3 R70, P3, PT, R71, R64, RZ ;  /* 0x0000004047467210 */ /* 0x000fe20007f7e0ff */
[----:B0-----:R-:W-:-:S03]  /*96ce0*/  IMAD.WIDE.U32 R46, R25, R18, R46 ;  /* 0x00000012192e7225 */ /* 0x001fc600078e002e */
[----:B------:R-:W-:Y:S01]  /*96cf0*/  IADD3.X R71, PT, PT, RZ, RZ, RZ, P3, !PT ;  /* 0x000000ffff477210 */ /* 0x000fe20001ffe4ff */
[----:B------:R-:W-:-:S04]  /*96d00*/  IMAD.WIDE.U32 R64, R43, R29, R72 ;  /* 0x0000001d2b407225 */ /* 0x000fc800078e0048 */
[----:B------:R-:W-:Y:S01]  /*96d10*/  IMAD.X R45, RZ, RZ, RZ, P1 ;  /* 0x000000ffff2d7224 */ /* 0x000fe200008e06ff */
        /* <DEDUP_REMOVED lines=8> */
[----:B------:R-:W-:Y:S01]  /*96da0*/  IMAD.X R63, RZ, RZ, RZ, P0 ;  /* 0x000000ffff3f7224 */ /* 0x000fe200000e06ff */
[----:B------:R-:W-:Y:S01]  /*96db0*/  IADD3 R72, P2, PT, R73, R70, RZ ;  /* 0x0000004649487210 */ /* 0x000fe20007f5e0ff */
[----:B------:R-:W-:Y:S01]  /*96dc0*/  IMAD.HI.U32 R61, R21, R28, R64 ;  /* 0x0000001c153d7227 */ /* 0x000fe200078e0040 */
[----:B------:R-:W-:Y:S02]  /*96dd0*/  IADD3 R64, P0, PT, R48, R17, RZ ;  /* 0x0000001130407210 */ /* 0x000fe40007f1e0ff */
[----:B------:R-:W-:Y:S01]  /*96de0*/  IADD3.X R73, PT, PT, RZ, RZ, RZ, P2, !PT ;  /* 0x000000ffff497210 */ /* 0x000fe200017fe4ff */
[----:B------:R-:W-:-:S04]  /*96df0*/  IMAD.WIDE.U32 R48, R32, R31, R46 ;  /* 0x0000001f20307225 */ /* 0x000fc800078e002e */
[----:B------:R-:W-:Y:S01]  /*96e00*/  IMAD.WIDE.U32 R44, R24, R22, R44 ;  /* 0x00000016182c7225 */ /* 0x000fe200078e002c */
[----:B------:R-:W-:-:S03]  /*96e10*/  IADD3 R70, P1, PT, R71, R48, RZ ;  /* 0x0000003047467210 */ /* 0x000fc60007f3e0ff */
[----:B------:R-:W-:Y:S01]  /*96e20*/  IMAD.WIDE.U32 R46, R24, R23, R62 ;  /* 0x00000017182e7225 */ /* 0x000fe200078e003e */
[----:B------:R-:W-:-:S03]  /*96e30*/  IADD3.X R71, PT, PT, RZ, RZ, RZ, P1, !PT ;  /* 0x000000ffff477210 */ /* 0x000fc60000ffe4ff */
[----:B------:R-:W-:Y:S01]  /*96e40*/  IMAD.X R65, RZ, RZ, RZ, P0 ;  /* 0x000000ffff417224 */ /* 0x000fe200000e06ff */
[----:B------:R-:W-:Y:S01]  /*96e50*/  IADD3 R48, P0, PT, R46, R45, RZ ;  /* 0x0000002d2e307210 */ /* 0x000fe20007f1e0ff */
[----:B------:R-:W-:Y:S02]  /*96e60*/  IMAD.IADD R59, R7, 0x1, R49 ;  /* 0x00000001073b7824 */ /* 0x000fe400078e0231 */
[----:B------:R-:W-:-:S04]  /*96e70*/  IMAD.WIDE.U32 R62, R25, R19, R64 ;  /* 0x00000013193e7225 */ /* 0x000fc800078e0040 */
[----:B------:R-:W-:Y:S02]  /*96e80*/  IMAD.X R49, RZ, RZ, RZ, P0 ;  /* 0x000000ffff317224 */ /* 0x000fe400000e06ff */
[----:B------:R-:W-:Y:S02]  /*96e90*/  IMAD.IADD R25, R2, 0x1, R61 ;  /* 0x0000000102197824 */ /* 0x000fe400078e023d */
[----:B------:R-:W-:Y:S01]  /*96ea0*/  IMAD.WIDE.U32 R22, R24, R23, R48 ;  /* 0x0000001718167225 */ /* 0x000fe200078e0030 */
[----:B------:R-:W-:-:S03]  /*96eb0*/  IADD3 R48, P0, PT, R59, R62, RZ ;  /* 0x0000003e3b307210 */ /* 0x000fc60007f1e0ff */
[----:B------:R-:W-:Y:S01]  /*96ec0*/  IMAD.WIDE.U32 R72, R43, R26, R72 ;  /* 0x0000001a2b487225 */ /* 0x000fe200078e0048 */
[----:B------:R-:W-:-:S03]  /*96ed0*/  IADD3.X R49, PT, PT, RZ, RZ, RZ, P0, !PT ;  /* 0x000000ffff317210 */ /* 0x000fc600007fe4ff */
[----:B------:R-:W-:Y:S01]  /*96ee0*/  IMAD.MOV.U32 R17, RZ, RZ, RZ ;  /* 0x000000ffff117224 */ /* 0x000fe200078e00ff */
[----:B------:R-:W-:Y:S01]  /*96ef0*/  IADD3 R72, P1, PT, R25, R72, RZ ;  /* 0x0000004819487210 */ /* 0x000fe20007f3e0ff */
[----:B------:R-:W-:-:S04]  /*96f00*/  IMAD.WIDE.U32 R64, R41, R30, R70 ;  /* 0x0000001e29407225 */ /* 0x000fc800078e0046 */
[----:B------:R-:W-:Y:S01]  /*96f10*/  IMAD.IADD R25, R4, 0x1, R73 ;  /* 0x0000000104197824 */ /* 0x000fe200078e0249 */
[----:B------:R-:W-:Y:S01]  /*96f20*/  IADD3 R59, PT, PT, R6, R65, RZ ;  /* 0x00000041063b7210 */ /* 0x000fe20007ffe0ff */
[----:B------:R-:W-:Y:S02]  /*96f30*/  IMAD.IADD R61, R17, 0x1, R63 ;  /* 0x00000001113d7824 */ /* 0x000fe400078e023f */
[----:B------:R-:W-:-:S03]  /*96f40*/  IMAD.WIDE.U32 R48, R32, R18, R48 ;  /* 0x0000001220307225 */ /* 0x000fc600078e0030 */
[----:B------:R-:W-:Y:S01]  /*96f50*/  IADD3 R61, P0, PT, R58, R61, RZ ;  /* 0x0000003d3a3d7210 */ /* 0x000fe20007f1e0ff */
[----:B------:R-:W-:Y:S01]  /*96f60*/  IMAD.X R73, RZ, RZ, RZ, P1 ;  /* 0x000000ffff497224 */ /* 0x000fe200008e06ff */
[----:B------:R-:W-:Y:S02]  /*96f70*/  IADD3 R62, P1, PT, R25, R64, RZ ;  /* 0x00000040193e7210 */ /* 0x000fe40007f3e0ff */
[----:B------:R-:W-:Y:S01]  /*96f80*/  IADD3 R58, P2, PT, R59, R48, RZ ;  /* 0x000000303b3a7210 */ /* 0x000fe20007f5e0ff */
[----:B------:R-:W-:Y:S02]  /*96f90*/  IMAD.IADD R48, R8, 0x1, R49 ;  /* 0x0000000108307824 */ /* 0x000fe400078e0231 */
        /* <DEDUP_REMOVED lines=9> */
[----:B------:R-:W-:Y:S02]  /*97030*/  IADD3 R45, PT, PT, R5, R63, RZ ;  /* 0x0000003f052d7210 */ /* 0x000fe40007ffe0ff */
[----:B------:R-:W-:Y:S01]  /*97040*/  IADD3.X R63, PT, PT, RZ, RZ, RZ, P2, !PT ;  /* 0x000000ffff3f7210 */ /* 0x000fe200017fe4ff */
[----:B------:R-:W-:Y:S01]  /*97050*/  IMAD R25, R64, R0, RZ ;  /* 0x0000000040197224 */ /* 0x000fe200078e02ff */
[----:B------:R-:W-:Y:S01]  /*97060*/  IADD3 R58, P2, PT, R45, R58, RZ ;  /* 0x0000003a2d3a7210 */ /* 0x000fe20007f5e0ff */
[----:B------:R-:W-:Y:S02]  /*97070*/  IMAD.MOV.U32 R65, RZ, RZ, RZ ;  /* 0x000000ffff417224 */ /* 0x000fe400078e00ff */
[----:B------:R-:W-:-:S02]  /*97080*/  IMAD.X R61, RZ, RZ, RZ, P0 ;  /* 0x000000ffff3d7224 */ /* 0x000fc400000e06ff */
[----:B------:R-:W-:-:S03]  /*97090*/  IMAD.WIDE.U32 R48, R32, R19, R48 ;  /* 0x0000001320307225 */ /* 0x000fc600078e0030 */
[----:B------:R-:W-:Y:S01]  /*970a0*/  IADD3 R46, P0, PT, R60, R61, RZ ;  /* 0x0000003d3c2e7210 */ /* 0x000fe20007f1e0ff */
[----:B------:R-:W-:Y:S02]  /*970b0*/  IMAD.IADD R59, R7, 0x1, R59 ;  /* 0x00000001073b7824 */ /* 0x000fe400078e023b */
[----:B------:R-:W-:-:S03]  /*970c0*/  IMAD.HI.U32 R65, R25, R28, R64 ;  /* 0x0000001c19417227 */ /* 0x000fc600078e0040 */
        /* <DEDUP_REMOVED lines=30> */
[----:B------:R-:W-:Y:S02]  /*972b0*/  IMAD.IADD R45, R3, 0x1, R63 ;  /* 0x00000001032d7824 */ /* 0x000fe400078e023f */
[----:B------:R-:W-:Y:S02]  /*972c0*/  IMAD R32, R62, R0, RZ ;  /* 0x000000003e207224 */ /* 0x000fe400078e02ff */
[----:B------:R-:W-:Y:S01]  /*972d0*/  IMAD.MOV.U32 R63, RZ, RZ, RZ ;  /* 0x000000ffff3f7224 */ /* 0x000fe200078e00ff */
[----:B------:R-:W-:Y:S01]  /*972e0*/  IADD3 R60, P3, PT, R45, R60, RZ ;  /* 0x0000003c2d3c7210 */ /* 0x000fe20007f7e0ff */
[----:B------:R-:W-:-:S04]  /*972f0*/  IMAD.WIDE.U32 R58, R43, R31, R58 ;  /* 0x0000001f2b3a7225 */ /* 0x000fc800078e003a */
[----:B------:R-:W-:Y:S01]  /*97300*/  IMAD.IADD R61, R5, 0x1, R61 ;  /* 0x00000001053d7824 */ /* 0x000fe200078e023d */
[----:B------:R-:W-:Y:S01]  /*97310*/  IADD3 R45, PT, PT, R7, R59, RZ ;  /* 0x0000003b072d7210 */ /* 0x000fe20007ffe0ff */
[----:B------:R-:W-:-:S03]  /*97320*/  IMAD.HI.U32 R73, R32, R28, R62 ;  /* 0x0000001c20497227 */ /* 0x000fc600078e003e */
[----:B------:R-:W-:Y:S01]  /*97330*/  IADD3 R58, P4, PT, R61, R58, RZ ;  /* 0x0000003a3d3a7210 */ /* 0x000fe20007f9e0ff */
[----:B------:R-:W-:Y:S01]  /*97340*/  IMAD.X R63, RZ, RZ, RZ, P0 ;  /* 0x000000ffff3f7224 */ /* 0x000fe200000e06ff */
[----:B------:R-:W-:Y:S01]  /*97350*/  IADD3.X R61, PT, PT, RZ, RZ, RZ, P3, !PT ;  /* 0x000000ffff3d7210 */ /* 0x000fe20001ffe4ff */
[----:B------:R-:W-:-:S03]  /*97360*/  IMAD.WIDE.U32 R48, R41, R19, R48 ;  /* 0x0000001329307225 */ /* 0x000fc600078e0030 */
[----:B------:R-:W-:Y:S01]  /*97370*/  IADD3 R20, P1, PT, R44, R63, RZ ;  /* 0x0000003f2c147210 */ /* 0x000fe20007f3e0ff */
        /* <DEDUP_REMOVED lines=21> */
[----:B------:R-:W-:-:S02]  /*974d0*/  IMAD.X R49, RZ, RZ, RZ, P4 ;  /* 0x000000ffff317224 */ /* 0x000fc400020e06ff */
[----:B------:R-:W-:Y:S01]  /*974e0*/  IMAD.WIDE.U32 R58, R25, R27, R58 ;  /* 0x0000001b193a7225 */ /* 0x000fe200078e003a */
[----:B------:R-:W-:-:S03]  /*974f0*/  IADD3.X R45, PT, PT, RZ, RZ, RZ, P3, !PT ;  /* 0x000000ffff2d7210 */ /* 0x000fc60001ffe4ff */
        /* <DEDUP_REMOVED lines=8> */
[----:B------:R-:W-:Y:S01]  /*97580*/  IMAD.X R59, RZ, RZ, RZ, P3 ;  /* 0x000000ffff3b7224 */ /* 0x000fe200018e06ff */
[----:B------:R-:W-:Y:S01]  /*97590*/  IADD3.X R45, PT, PT, RZ, RZ, RZ, P4, !PT ;  /* 0x000000ffff2d7210 */ /* 0x000fe200027fe4ff */
[----:B------:R-:W-:Y:S01]  /*975a0*/  IMAD R41, R60, R0, RZ ;  /* 0x000000003c297224 */ /* 0x000fe200078e02ff */
[----:B------:R-:W-:Y:S01]  /*975b0*/  IADD3 R42, P3, PT, R49, R42, RZ ;  /* 0x0000002a312a7210 */ /* 0x000fe20007f7e0ff */
[----:B------:R-:W-:-:S04]  /*975c0*/  IMAD.WIDE.U32 R48, R32, R26, R58 ;  /* 0x0000001a20307225 */ /* 0x000fc800078e003a */
[----:B------:R-:W-:Y:S01]  /*975d0*/  IMAD.IADD R63, R17, 0x1, R43 ;  /* 0x00000001113f7824 */ /* 0x000fe200078e022b */
[----:B------:R-:W-:Y:S01]  /*975e0*/  IADD3 R59, PT, PT, R4, R49, RZ ;  /* 0x00000031043b7210 */ /* 0x000fe20007ffe0ff */
[----:B------:R-:W-:Y:S02]  /*975f0*/  IMAD.X R20, RZ, RZ, RZ, P2 ;  /* 0x000000ffff147224 */ /* 0x000fe400010e06ff */
[----:B------:R-:W-:-:S03]  /*97600*/  IMAD.HI.U32 R61, R41, R28, R60 ;  /* 0x0000001c293d7227 */ /* 0x000fc600078e003c */
        /* <DEDUP_REMOVED lines=71> */
[----:B------:R-:W-:Y:S02]  /*97a80*/  IADD3 R46, P5, PT, R25, R48, RZ ;  /* 0x00000030192e7210 */ /* 0x000fe40007fbe0ff */
        /* <DEDUP_REMOVED lines=17> */
[----:B------:R-:W-:Y:S01]  /*97ba0*/  MOV R46, R24 ;  /* 0x00000018002e7202 */ /* 0x000fe20000000f00 */
[----:B------:R-:W-:-:S03]  /*97bb0*/  IMAD.WIDE.U32 R44, R32, R19, R44 ;  /* 0x00000013202c7225 */ /* 0x000fc600078e002c */
[----:B------:R-:W-:Y:S01]  /*97bc0*/  IADD3 R22, P3, PT, R22, R43, RZ ;  /* 0x0000002b16167210 */ /* 0x000fe20007f7e0ff */
[----:B------:R-:W-:Y:S01]  /*97bd0*/  IMAD.X R32, RZ, RZ, RZ, P0 ;  /* 0x000000ffff207224 */ /* 0x000fe200000e06ff */
[----:B------:R-:W-:Y:S01]  /*97be0*/  IADD3.X R43, PT, PT, RZ, RZ, RZ, P4, !PT ;  /* 0x000000ffff2b7210 */ /* 0x000fe200027fe4ff */
[----:B------:R-:W-:Y:S01]  /*97bf0*/  IMAD.MOV.U32 R75, RZ, RZ, R58 ;  /* 0x000000ffff4b7224 */ /* 0x000fe200078e003a */
[----:B------:R-:W-:Y:S01]  /*97c00*/  IADD3 R62, P6, PT, R63, R44, RZ ;  /* 0x0000002c3f3e7210 */ /* 0x000fe20007fde0ff */
[----:B------:R-:W-:Y:S01]  /*97c10*/  IMAD.X R44, RZ, RZ, RZ, P1 ;  /* 0x000000ffff2c7224 */ /* 0x000fe200008e06ff */
[----:B------:R-:W-:Y:S01]  /*97c20*/  IADD3 R43, P4, PT, R43, R22, RZ ;  /* 0x000000162b2b7210 */ /* 0x000fe20007f9e0ff */
[----:B------:R-:W-:Y:S02]  /*97c30*/  IMAD.X R22, RZ, RZ, RZ, P5 ;  /* 0x000000ffff167224 */ /* 0x000fe400028e06ff */
[----:B------:R-:W-:Y:S02]  /*97c40*/  IMAD.X R63, RZ, RZ, RZ, P6 ;  /* 0x000000ffff3f7224 */ /* 0x000fe400030e06ff */
[----:B------:R-:W-:Y:S01]  /*97c50*/  IMAD.MOV.U32 R49, RZ, RZ, R60 ;  /* 0x000000ffff317224 */ /* 0x000fe200078e003c */
[----:B------:R-:W-:Y:S01]  /*97c60*/  IADD3 R22, P5, PT, R22, R43, RZ ;  /* 0x0000002b16167210 */ /* 0x000fe20007fbe0ff */
[----:B------:R-:W-:Y:S01]  /*97c70*/  IMAD.WIDE.U32 R62, R41, R18, R62 ;  /* 0x00000012293e7225 */ /* 0x000fe200078e003e */
[----:B------:R-:W-:-:S03]  /*97c80*/  IADD3 R43, PT, PT, R17, R45, RZ ;  /* 0x0000002d112b7210 */ /* 0x000fc60007ffe0ff */
[----:B------:R-:W-:Y:S01]  /*97c90*/  IMAD.X R45, RZ, RZ, RZ, P2 ;  /* 0x000000ffff2d7224 */ /* 0x000fe200010e06ff */
[----:B------:R-:W-:Y:S02]  /*97ca0*/  IADD3 R43, P0, PT, R43, R22, RZ ;  /* 0x000000162b2b7210 */ /* 0x000fe40007f1e0ff */
[----:B------:R-:W-:Y:S02]  /*97cb0*/  IADD3 R22, PT, PT, R8, R63, RZ ;  /* 0x0000003f08167210 */ /* 0x000fe40007ffe0ff */
[----:B------:R-:W-:Y:S01]  /*97cc0*/  IADD3 R32, PT, PT, R45, R23, R32 ;  /* 0x000000172d207210 */ /* 0x000fe20007ffe020 */
        /* <DEDUP_REMOVED lines=41> */
.L_x_635:
        /* <DEDUP_REMOVED lines=23> */
.L_x_636:
[----:B------:R-:W-:Y:S01]  /*980d0*/  IMAD.WIDE.U32 R20, R87, R9, RZ ;  /* 0x0000000957147225 */ /* 0x000fe200078e00ff */
[----:B------:R-:W-:-:S03]  /*980e0*/  CS2R R24, SRZ ;  /* 0x0000000000187805 */ /* 0x000fc6000001ff00 */
[----:B------:R-:W-:Y:S02]  /*980f0*/  HFMA2 R47, -RZ, RZ, 0, 0 ;  /* 0x00000000ff2f7431 */ /* 0x000fe400000001ff */
[----:B------:R-:W-:Y:S02]  /*98100*/  IMAD.MOV.U32 R77, RZ, RZ, RZ ;  /* 0x000000ffff4d7224 */ /* 0x000fe400078e00ff */
[----:B------:R-:W-:Y:S02]  /*98110*/  IMAD.MOV.U32 R59, RZ, RZ, RZ ;  /* 0x000000ffff3b7224 */ /* 0x000fe400078e00ff */
[----:B------:R-:W-:Y:S01]  /*98120*/  IMAD.MOV.U32 R65, RZ, RZ, RZ ;  /* 0x000000ffff417224 */ /* 0x000fe200078e00ff */
[----:B------:R-:W-:Y:S01]  /*98130*/  IADD3 R58, PT, PT, R21, R77, RZ ;  /* 0x0000004d153a7210 */ /* 0x000fe20007ffe0ff */
[----:B------:R-:W-:Y:S02]  /*98140*/  IMAD.MOV.U32 R63, RZ, RZ, RZ ;  /* 0x000000ffff3f7224 */ /* 0x000fe400078e00ff */
[----:B------:R-:W-:-:S02]  /*98150*/  IMAD R61, R20, R0, RZ ;  /* 0x00000000143d7224 */ /* 0x000fc400078e02ff */
        /* <DEDUP_REMOVED lines=23> */
[----:B------:R-:W-:-:S04]  /*982d0*/  IMAD.WIDE.U32 R70, R11, R87, R70 ;  /* 0x000000570b467225 */ /* 0x000fc800078e0046 */
[----:B------:R-:W-:Y:S01]  /*982e0*/  IMAD.X R65, RZ, RZ, RZ, P0 ;  /* 0x000000ffff417224 */ /* 0x000fe200000e06ff */
[----:B------:R-:W-:Y:S01]  /*982f0*/  IADD3 R23, PT, PT, R77, R71, RZ ;  /* 0x000000474d177210 */ /* 0x000fe20007ffe0ff */
[----:B------:R-:W-:Y:S02]  /*98300*/  IMAD.IADD R21, R3, 0x1, R73 ;  /* 0x0000000103157824 */ /* 0x000fe400078e0249 */
[----:B------:R-:W-:Y:S02]  /*98310*/  IMAD R48, R72, R0, RZ ;  /* 0x0000000048307224 */ /* 0x000fe400078e02ff */
        /* <DEDUP_REMOVED lines=201> */
[----:B------:R-:W-:Y:S02]  /*98fb0*/  IMAD.MOV.U32 R91, RZ, RZ, RZ ;  /* 0x000000ffff5b7224 */ /* 0x000fe400078e00ff */
[----:B------:R-:W-:Y:S02]  /*98fc0*/  IMAD.IADD R65, R2, 0x1, R103 ;  /* 0x0000000102417824 */ /* 0x000fe400078e0267 */
[----:B------:R-:W-:Y:S02]  /*98fd0*/  IMAD.X R71, RZ, RZ, RZ, P4 ;  /* 0x000000ffff477224 */ /* 0x000fe400020e06ff */
[----:B------:R-:W-:Y:S01]  /*98fe0*/  IMAD.WIDE.U32 R72, R14, R49, R72 ;  /* 0x000000310e487225 */ /* 0x000fe200078e0048 */
[----:B------:R-:W-:-:S02]  /*98ff0*/  IADD3 R58, P1, PT, R65, R58, RZ ;  /* 0x0000003a413a7210 */ /* 0x000fc40007f3e0ff */
[----:B------:R-:W-:Y:S01]  /*99000*/  IADD3.X R65, PT, PT, RZ, RZ, RZ, P2, !PT ;  /* 0x000000ffff417210 */ /* 0x000fe200017fe4ff */
        /* <DEDUP_REMOVED lines=12> */
[----:B------:R-:W-:Y:S02]  /*990d0*/  IMAD.IADD R103, R25, 0x1, R65 ;  /* 0x0000000119677824 */ /* 0x000fe400078e0241 */
[----:B------:R-:W-:-:S04]  /*990e0*/  IMAD.WIDE.U32 R70, R15, R75, R70 ;  /* 0x0000004b0f467225 */ /* 0x000fc800078e0046 */
[----:B------:R-:W-:Y:S01]  /*990f0*/  IMAD.WIDE.U32 R64, R61, R19, R90 ;  /* 0x000000133d407225 */ /* 0x000fe200078e005a */
[----:B------:R-:W-:-:S03]  /*99100*/  IADD3.X R61, PT, PT, RZ, RZ, RZ, P0, !PT ;  /* 0x000000ffff3d7210 */ /* 0x000fc600007fe4ff */
        /* <DEDUP_REMOVED lines=8> */
[----:B------:R-:W-:Y:S02]  /*99190*/  IMAD.X R63, RZ, RZ, RZ, P2 ;  /* 0x000000ffff3f7224 */ /* 0x000fe400010e06ff */
        /* <DEDUP_REMOVED lines=65> */
[----:B------:R-:W-:Y:S01]  /*995b0*/  IMAD.X R59, RZ, RZ, RZ, P1 ;  /* 0x000000ffff3b7224 */ /* 0x000fe200008e06ff */
[----:B------:R-:W-:Y:S01]  /*995c0*/  IADD3 R99, P1, PT, R99, R72, RZ ;  /* 0x0000004863637210 */ /* 0x000fe20007f3e0ff */
[----:B------:R-:W-:Y:S02]  /*995d0*/  IMAD.IADD R61, R21, 0x1, R61 ;  /* 0x00000001153d7824 */ /* 0x000fe400078e023d */
[----:B------:R-:W-:-:S03]  /*995e0*/  IMAD.WIDE.U32 R92, R43, R30, R90 ;  /* 0x0000001e2b5c7225 */ /* 0x000fc600078e005a */
[----:B------:R-:W-:Y:S01]  /*995f0*/  IADD3 R64, P0, PT, R65, R61, RZ ;  /* 0x0000003d41407210 */ /* 0x000fe20007f1e0ff */
[----:B------:R-:W-:Y:S01]  /*99600*/  IMAD.WIDE.U32 R90, R73, R29, R58 ;  /* 0x0000001d495a7225 */ /* 0x000fe200078e003a */
[----:B------:R-:W-:Y:S02]  /*99610*/  IADD3 R65, PT, PT, R6, R93, RZ ;  /* 0x0000005d06417210 */ /* 0x000fe40007ffe0ff */
[----:B------:R-:W-:Y:S01]  /*99620*/  IADD3 R58, P5, PT, R95, R92, RZ ;  /* 0x0000005c5f3a7210 */ /* 0x000fe20007fbe0ff */
[----:B------:R-:W-:Y:S02]  /*99630*/  IMAD.IADD R63, R41, 0x1, R63 ;  /* 0x00000001293f7824 */ /* 0x000fe400078e023f */
[----:B------:R-:W-:Y:S02]  /*99640*/  IMAD.IADD R93, R3, 0x1, R91 ;  /* 0x00000001035d7824 */ /* 0x000fe400078e025b */
[----:B------:R-:W-:Y:S02]  /*99650*/  HFMA2 R91, -RZ, RZ, 0, 0 ;  /* 0x00000000ff5b7431 */ /* 0x000fe400000001ff */
[----:B------:R-:W-:Y:S01]  /*99660*/  IMAD.X R71, RZ, RZ, RZ, P3 ;  /* 0x000000ffff477224 */ /* 0x000fe200018e06ff */
[----:B------:R-:W-:Y:S01]  /*99670*/  IADD3 R60, P6, PT, R63, R60, RZ ;  /* 0x0000003c3f3c7210 */ /* 0x000fe20007fde0ff */
[----:B------:R-:W-:-:S02]  /*99680*/  IMAD.X R63, RZ, RZ, RZ, P4 ;  /* 0x000000ffff3f7224 */ /* 0x000fc400020e06ff */
[----:B------:R-:W-:Y:S01]  /*99690*/  IMAD R48, R90, R0, RZ ;  /* 0x000000005a307224 */ /* 0x000fe200078e02ff */
[----:B------:R-:W-:Y:S01]  /*996a0*/  IADD3.X R61, PT, PT, RZ, RZ, RZ, P6, !PT ;  /* 0x000000ffff3d7210 */ /* 0x000fe200037fe4ff */
        /* <DEDUP_REMOVED lines=22> */
[----:B------:R-:W-:Y:S01]  /*99810*/  IMAD.WIDE.U32 R60, R43, R31, R60 ;  /* 0x0000001f2b3c7225 */ /* 0x000fe200078e003c */
[----:B------:R-:W-:-:S03]  /*99820*/  IADD3 R58, P0, PT, R93, R58, RZ ;  /* 0x0000003a5d3a7210 */ /* 0x000fc60007f1e0ff */
        /* <DEDUP_REMOVED lines=100> */
[----:B------:R-:W-:Y:S02]  /*99e70*/  IMAD.X R43, RZ, RZ, RZ, P3 ;  /* 0x000000ffff2b7224 */ /* 0x000fe400018e06ff */
[----:B------:R-:W-:Y:S02]  /*99e80*/  IMAD.X R63, RZ, RZ, RZ, P6 ;  /* 0x000000ffff3f7224 */ /* 0x000fe400030e06ff */
[----:B------:R-:W-:Y:S01]  /*99e90*/  IMAD.X R91, RZ, RZ, RZ, P0 ;  /* 0x000000ffff5b7224 */ /* 0x000fe200000e06ff */
[----:B------:R-:W-:Y:S01]  /*99ea0*/  IADD3 R70, P2, PT, R43, R70, RZ ;  /* 0x000000462b467210 */ /* 0x000fe20007f5e0ff */
[----:B------:R-:W-:-:S03]  /*99eb0*/  IMAD.WIDE.U32 R60, R32, R26, R62 ;  /* 0x0000001a203c7225 */ /* 0x000fc600078e003e */
[----:B------:R-:W-:Y:S01]  /*99ec0*/  IADD3 R70, P0, PT, R23, R70, RZ ;  /* 0x0000004617467210 */ /* 0x000fe20007f1e0ff */
[----:B------:R-:W-:Y:S01]  /*99ed0*/  IMAD.WIDE.U32 R62, R48, R30, R92 ;  /* 0x0000001e303e7225 */ /* 0x000fe200078e005c */
[----:B------:R-:W-:Y:S02]  /*99ee0*/  IADD3 R23, PT, PT, R4, R61, RZ ;  /* 0x0000003d04177210 */ /* 0x000fe40007ffe0ff */
[----:B------:R-:W-:Y:S01]  /*99ef0*/  IADD3 R93, P3, PT, R64, R95, RZ ;  /* 0x0000005f405d7210 */ /* 0x000fe20007f7e0ff */
[----:B------:R-:W-:Y:S01]  /*99f00*/  IMAD.WIDE.U32 R90, R73, R18, R90 ;  /* 0x00000012495a7225 */ /* 0x000fe200078e005a */
[----:B------:R-:W-:Y:S02]  /*99f10*/  IADD3 R62, P1, PT, R23, R62, RZ ;  /* 0x0000003e173e7210 */ /* 0x000fe40007f3e0ff */
[----:B------:R-:W-:Y:S01]  /*99f20*/  IADD3.X R95, PT, PT, RZ, RZ, RZ, P5, !PT ;  /* 0x000000ffff5f7210 */ /* 0x000fe20002ffe4ff */
[----:B------:R-:W-:Y:S01]  /*99f30*/  IMAD.IADD R43, R6, 0x1, R63 ;  /* 0x00000001062b7824 */ /* 0x000fe200078e023f */
[----:B------:R-:W-:Y:S01]  /*99f40*/  MOV R98, R60 ;  /* 0x0000003c00627202 */ /* 0x000fe20000000f00 */
        /* <DEDUP_REMOVED lines=9> */
[----:B------:R-:W-:-:S02]  /*99fe0*/  IMAD.IADD R103, R5, 0x1, R63 ;  /* 0x0000000105677824 */ /* 0x000fc400078e023f */
        /* <DEDUP_REMOVED lines=14> */
[----:B------:R-:W-:Y:S01]  /*9a0d0*/  IMAD.MOV.U32 R94, RZ, RZ, R62 ;  /* 0x000000ffff5e7224 */ /* 0x000fe200078e003e */
[----:B------:R-:W-:Y:S01]  /*9a0e0*/  IADD3 R74, P5, PT, R74, R91, RZ ;  /* 0x0000005b4a4a7210 */ /* 0x000fe20007fbe0ff */
        /* <DEDUP_REMOVED lines=29> */
[----:B------:R-:W-:-:S04]  /*9a2c0*/  IMAD.WIDE.U32 R90, R32, R18, R90 ;  /* 0x00000012205a7225 */ /* 0x000fc800078e005a */
[----:B------:R-:W-:Y:S01]  /*9a2d0*/  IMAD.X R48, RZ, RZ, RZ, P0 ;  /* 0x000000ffff307224 */ /* 0x000fe200000e06ff */
[----:B------:R-:W-:Y:S01]  /*9a2e0*/  IADD3 R72, P0, PT, R72, R43, RZ ;  /* 0x0000002b48487210 */ /* 0x000fe20007f1e0ff */
        /* <DEDUP_REMOVED lines=46> */
.L_x_637:
        /* <DEDUP_REMOVED lines=23> */
.L_x_638:
[----:B------:R-:W-:Y:S01]  /*9a740*/  SHF.L.U64.HI R58, R76, 0x1, R93 ;  /* 0x000000014c3a7819 */ /* 0x000fe2000001025d */
[----:B------:R-:W-:Y:S01]  /*9a750*/  IMAD.MOV.U32 R59, RZ, RZ, RZ ;  /* 0x000000ffff3b7224 */ /* 0x000fe200078e00ff */
[C---:B------:R-:W-:Y:S01]  /*9a760*/  SHF.L.U64.HI R64, R98.reuse, 0x1, R105 ;  /* 0x0000000162407819 */ /* 0x040fe20000010269 */
[----:B------:R-:W-:Y:S01]  /*9a770*/  IMAD.SHL.U32 R48, R98, 0x2, RZ ;  /* 0x0000000262307824 */ /* 0x000fe200078e00ff */
[----:B------:R-:W-:Y:S01]  /*9a780*/  LOP3.LUT R58, R58, 0x1, RZ, 0xc0, !PT ;  /* 0x000000013a3a7812 */ /* 0x000fe200078ec0ff */
[----:B------:R-:W-:Y:S01]  /*9a790*/  IMAD.SHL.U32 R62, R74, 0x2, RZ ;  /* 0x000000024a3e7824 */ /* 0x000fe200078e00ff */
[----:B------:R-:W-:Y:S01]  /*9a7a0*/  SHF.R.U32.HI R43, RZ, 0x1f, R23 ;  /* 0x0000001fff2b7819 */ /* 0x000fe20000011617 */
[----:B------:R-:W-:Y:S01]  /*9a7b0*/  IMAD.SHL.U32 R23, R23, 0x2, RZ ;  /* 0x0000000217177824 */ /* 0x000fe200078e00ff */
[----:B------:R-:W-:Y:S01]  /*9a7c0*/  SHF.L.U64.HI R93, R94, 0x1, R103 ;  /* 0x000000015e5d7819 */ /* 0x000fe20000010267 */
[----:B------:R-:W-:Y:S01]  /*9a7d0*/  IMAD.WIDE.U32 R60, R32, 0x2, R58 ;  /* 0x00000002203c7825 */ /* 0x000fe200078e003a */
[----:B------:R-:W-:-:S02]  /*9a7e0*/  SHF.L.U32 R63, R94, 0x1, RZ ;  /* 0x000000015e3f7819 */ /* 0x000fc400000006ff */
[----:B------:R-:W-:Y:S01]  /*9a7f0*/  SHF.L.U64.HI R91, R74, 0x1, R101 ;  /* 0x000000014a5b7819 */ /* 0x000fe20000010265 */
[----:B------:R-:W-:Y:S01]  /*9a800*/  IMAD.SHL.U32 R32, R76, 0x2, RZ ;  /* 0x000000024c207824 */ /* 0x000fe200078e00ff */
[C---:B------:R-:W-:Y:S01]  /*9a810*/  ISETP.LE.U32.AND P0, PT, R60.reuse, R19, PT ;  /* 0x000000133c00720c */ /* 0x040fe20003f03070 */
[----:B------:R-:W-:Y:S01]  /*9a820*/  IMAD.MOV.U32 R65, RZ, RZ, R60 ;  /* 0x000000ffff417224 */ /* 0x000fe200078e003c */
[----:B------:R-:W-:Y:S02]  /*9a830*/  ISETP.GT.U32.AND P1, PT, R60, -0x1, PT ;  /* 0xffffffff3c00780c */ /* 0x000fe40003f24070 */
[----:B------:R-:W-:Y:S02]  /*9a840*/  LOP3.LUT R64, R64, 0x1, RZ, 0xc0, !PT ;  /* 0x0000000140407812 */ /* 0x000fe400078ec0ff */
[----:B------:R-:W-:Y:S02]  /*9a850*/  ISETP.GT.U32.OR.EX P0, PT, R61, RZ, !P0, P1 ;  /* 0x000000ff3d00720c */ /* 0x000fe40004704510 */
[----:B------:R-:W-:-:S02]  /*9a860*/  SHF.L.U64.HI R74, R92, 0x1, R99 ;  /* 0x000000015c4a7819 */ /* 0x000fc40000010263 */
[----:B------:R-:W-:Y:S02]  /*9a870*/  SHF.L.U64.HI R72, R86, 0x1, R95 ;  /* 0x0000000156487819 */ /* 0x000fe4000001025f */
[----:B------:R-:W-:Y:S01]  /*9a880*/  LOP3.LUT R90, R43, 0xfffffffe, R48, 0xf8, !PT ;  /* 0xfffffffe2b5a7812 */ /* 0x000fe200078ef830 */
[----:B------:R-:W-:Y:S01]  /*9a890*/  IMAD.SHL.U32 R48, R92, 0x2, RZ ;  /* 0x000000025c307824 */ /* 0x000fe200078e00ff */
        /* <DEDUP_REMOVED lines=41> */
.L_x_639:
        /* <DEDUP_REMOVED lines=24> */
.L_x_640:
[----:B------:R-:W-:Y:S01]  /*9acb0*/  SHF.L.U64.HI R64, R63, 0x1, R64 ;  /* 0x000000013f407819 */ /* 0x000fe20000010240 */
[----:B------:R-:W-:Y:S01]  /*9acc0*/  IMAD.SHL.U32 R43, R65, 0x2, RZ ;  /* 0x00000002412b7824 */ /* 0x000fe200078e00ff */
[----:B------:R-:W-:Y:S01]  /*9acd0*/  SHF.L.U64.HI R58, R70, 0x1, R58 ;  /* 0x00000001463a7819 */ /* 0x000fe2000001023a */
[----:B------:R-:W-:Y:S01]  /*9ace0*/  IMAD.SHL.U32 R63, R63, 0x2, RZ ;  /* 0x000000023f3f7824 */ /* 0x000fe200078e00ff */
[C---:B------:R-:W-:Y:S02]  /*9acf0*/  SHF.L.U64.HI R60, R62.reuse, 0x1, R61 ;  /* 0x000000013e3c7819 */ /* 0x040fe4000001023d */
        /* <DEDUP_REMOVED lines=9> */
[----:B------:R-:W-:-:S02]  /*9ad90*/  LOP3.LUT R32, R48, 0x1, RZ, 0xc0, !PT ;  /* 0x0000000130207812 */ /* 0x000fc400078ec0ff */
[C---:B------:R-:W-:Y:S02]  /*9ada0*/  ISETP.LE.U32.AND P0, PT, R64.reuse, R19, PT ;  /* 0x000000134000720c */ /* 0x040fe40003f03070 */
[----:B------:R-:W-:Y:S02]  /*9adb0*/  ISETP.GT.U32.AND P1, PT, R64, -0x1, PT ;  /* 0xffffffff4000780c */ /* 0x000fe40003f24070 */
[C---:B------:R-:W-:Y:S01]  /*9adc0*/  SHF.L.U64.HI R62, R76.reuse, 0x1, R59 ;  /* 0x000000014c3e7819 */ /* 0x040fe2000001023b */
[----:B------:R-:W-:Y:S01]  /*9add0*/  IMAD.SHL.U32 R59, R76, 0x2, RZ ;  /* 0x000000024c3b7824 */ /* 0x000fe200078e00ff */
[----:B------:R-:W-:Y:S01]  /*9ade0*/  ISETP.GT.U32.OR.EX P0, PT, R32, RZ, !P0, P1 ;  /* 0x000000ff2000720c */ /* 0x000fe20004704510 */
[----:B------:R-:W-:Y:S01]  /*9adf0*/  IMAD.MOV.U32 R32, RZ, RZ, R64 ;  /* 0x000000ffff207224 */ /* 0x000fe200078e0040 */
[----:B------:R-:W-:Y:S02]  /*9ae00*/  LOP3.LUT R60, R60, 0x1, RZ, 0xc0, !PT ;  /* 0x000000013c3c7812 */ /* 0x000fe400078ec0ff */
[----:B------:R-:W-:-:S02]  /*9ae10*/  SHF.L.U64.HI R58, R71, 0x1, R72 ;  /* 0x00000001473a7819 */ /* 0x000fc40000010248 */
[----:B------:R-:W-:Y:S01]  /*9ae20*/  LOP3.LUT R86, R60, 0xfffffffe, R59, 0xf8, !PT ;  /* 0xfffffffe3c567812 */ /* 0x000fe200078ef83b */
[----:B------:R-:W-:Y:S01]  /*9ae30*/  IMAD.SHL.U32 R59, R71, 0x2, RZ ;  /* 0x00000002473b7824 */ /* 0x000fe200078e00ff */
[C---:B------:R-:W-:Y:S02]  /*9ae40*/  SHF.L.U64.HI R60, R73.reuse, 0x1, R74 ;  /* 0x00000001493c7819 */ /* 0x040fe4000001024a */
[----:B------:R-:W-:Y:S02]  /*9ae50*/  SHF.L.U32 R61, R73, 0x1, RZ ;  /* 0x00000001493d7819 */ /* 0x000fe400000006ff */
[----:B------:R-:W-:Y:S02]  /*9ae60*/  LOP3.LUT R62, R62, 0x1, RZ, 0xc0, !PT ;  /* 0x000000013e3e7812 */ /* 0x000fe400078ec0ff */
[----:B------:R-:W-:Y:S02]  /*9ae70*/  LOP3.LUT R60, R60, 0x1, RZ, 0xc0, !PT ;  /* 0x000000013c3c7812 */ /* 0x000fe400078ec0ff */
[----:B------:R-:W-:-:S02]  /*9ae80*/  LOP3.LUT R58, R58, 0x1, RZ, 0xc0, !PT ;  /* 0x000000013a3a7812 */ /* 0x000fc400078ec0ff */
[----:B------:R-:W-:Y:S02]  /*9ae90*/  LOP3.LUT R76, R62, 0xfffffffe, R61, 0xf8, !PT ;  /* 0xfffffffe3e4c7812 */ /* 0x000fe400078ef83d */
        /* <DEDUP_REMOVED lines=29> */
.L_x_641:
        /* <DEDUP_REMOVED lines=23> */
.L_x_642:
        /* <DEDUP_REMOVED lines=16> */
[----:B------:R-:W-:Y:S01]  /*9b2e0*/  IMAD.IADD R64, R20, 0x1, R65 ;  /* 0x0000000114407824 */ /* 0x000fe200078e0241 */
[----:B------:R-:W-:Y:S02]  /*9b2f0*/  MOV R65, RZ ;  /* 0x000000ff00417202 */ /* 0x000fe40000000f00 */
[----:B------:R-:W-:Y:S02]  /*9b300*/  IADD3.X R61, PT, PT, RZ, RZ, RZ, P0, !PT ;  /* 0x000000ffff3d7210 */ /* 0x000fe400007fe4ff */
[----:B------:R-:W-:Y:S01]  /*9b310*/  IADD3 R58, P1, PT, R59, R62, RZ ;  /* 0x0000003e3b3a7210 */ /* 0x000fe20007f3e0ff */
[----:B------:R-:W-:-:S04]  /*9b320*/  IMAD.WIDE.U32 R64, R87, R49, R64 ;  /* 0x0000003157407225 */ /* 0x000fc800078e0040 */
[----:B------:R-:W-:-:S04]  /*9b330*/  IMAD.WIDE.U32 R60, R44, R44, R60 ;  /* 0x0000002c2c3c7225 */ /* 0x000fc800078e003c */
[----:B------:R-:W-:Y:S02]  /*9b340*/  IMAD.IADD R61, R24, 0x1, R61 ;  /* 0x00000001183d7824 */ /* 0x000fe400078e023d */
[----:B------:R-:W-:Y:S02]  /*9b350*/  IMAD.X R59, RZ, RZ, RZ, P1 ;  /* 0x000000ffff3b7224 */ /* 0x000fe400008e06ff */
[----:B------:R-:W-:Y:S01]  /*9b360*/  IMAD.MOV.U32 R62, RZ, RZ, R60 ;  /* 0x000000ffff3e7224 */ /* 0x000fe200078e003c */
[----:B------:R-:W-:Y:S01]  /*9b370*/  IADD3 R60, P0, PT, R61, R64, RZ ;  /* 0x000000403d3c7210 */ /* 0x000fe20007f1e0ff */
[----:B------:R-:W-:Y:S01]  /*9b380*/  IMAD.WIDE.U32 R58, R23, R29, R58 ;  /* 0x0000001d173a7225 */ /* 0x000fe200078e003a */
[----:B------:R-:W-:Y:S02]  /*9b390*/  IADD3 R64, PT, PT, R47, R65, RZ ;  /* 0x000000412f407210 */ /* 0x000fe40007ffe0ff */
[----:B------:R-:W-:Y:S01]  /*9b3a0*/  MOV R65, RZ ;  /* 0x000000ff00417202 */ /* 0x000fe20000000f00 */
[----:B------:R-:W-:-:S04]  /*9b3b0*/  IMAD.WIDE.U32 R62, R87, R75, R62 ;  /* 0x0000004b573e7225 */ /* 0x000fc800078e003e */
[----:B------:R-:W-:Y:S02]  /*9b3c0*/  IMAD.X R61, RZ, RZ, RZ, P0 ;  /* 0x000000ffff3d7224 */ /* 0x000fe400000e06ff */
[----:B------:R-:W-:Y:S02]  /*9b3d0*/  IMAD.IADD R43, R3, 0x1, R59 ;  /* 0x00000001032b7824 */ /* 0x000fe400078e023b */
[----:B------:R-:W-:Y:S02]  /*9b3e0*/  IMAD.IADD R63, R20, 0x1, R63 ;  /* 0x00000001143f7824 */ /* 0x000fe400078e023f */
        /* <DEDUP_REMOVED lines=9> */
[----:B------:R-:W-:Y:S02]  /*9b480*/  IMAD.X R61, RZ, RZ, RZ, P1 ;  /* 0x000000ffff3d7224 */ /* 0x000fe400008e06ff */
[----:B------:R-:W-:Y:S01]  /*9b490*/  IMAD.HI.U32 R59, R70, R28, R58 ;  /* 0x0000001c463b7227 */ /* 0x000fe200078e003a */
[----:B------:R-:W-:-:S02]  /*9b4a0*/  IADD3 R58, PT, PT, R41, R65, RZ ;  /* 0x00000041293a7210 */ /* 0x000fc40007ffe0ff */
        /* <DEDUP_REMOVED lines=33> */
[----:B------:R-:W-:-:S04]  /*9b6c0*/  IMAD.HI.U32 R95, R48, R28, R62 ;  /* 0x0000001c305f7227 */ /* 0x000fc800078e003e */
        /* <DEDUP_REMOVED lines=10> */
[----:B------:R-:W-:Y:S01]  /*9b770*/  IMAD.WIDE.U32 R58, R75, R49, R58 ;  /* 0x000000314b3a7225 */ /* 0x000fe200078e003a */
[----:B------:R-:W-:-:S03]  /*9b780*/  IADD3.X R61, PT, PT, RZ, RZ, RZ, P2, !PT ;  /* 0x000000ffff3d7210 */ /* 0x000fc600017fe4ff */
[C---:B------:R-:W-:Y:S02]  /*9b790*/  IMAD.IADD R63, R47.reuse, 0x1, R65 ;  /* 0x000000012f3f7824 */ /* 0x040fe400078e0241 */
[----:B------:R-:W-:Y:S02]  /*9b7a0*/  IMAD.IADD R59, R47, 0x1, R59 ;  /* 0x000000012f3b7824 */ /* 0x000fe400078e023b */
[----:B------:R-:W-:Y:S01]  /*9b7b0*/  IMAD.WIDE.U32 R72, R44, R45, R72 ;  /* 0x0000002d2c487225 */ /* 0x000fe200078e0048 */
[----:B------:R-:W-:Y:S02]  /*9b7c0*/  IADD3 R58, P1, PT, R63, R58, RZ ;  /* 0x0000003a3f3a7210 */ /* 0x000fe40007f3e0ff */
[----:B------:R-:W-:Y:S01]  /*9b7d0*/  MOV R63, RZ ;  /* 0x000000ff003f7202 */ /* 0x000fe20000000f00 */
[----:B------:R-:W-:Y:S01]  /*9b7e0*/  IMAD.MOV.U32 R65, RZ, RZ, RZ ;  /* 0x000000ffff417224 */ /* 0x000fe200078e00ff */
        /* <DEDUP_REMOVED lines=8> */
[----:B------:R-:W-:Y:S01]  /*9b870*/  IMAD.IADD R95, R25, 0x1, R73 ;  /* 0x00000001195f7824 */ /* 0x000fe200078e0249 */
[----:B------:R-:W-:Y:S01]  /*9b880*/  IADD3.X R73, PT, PT, RZ, RZ, RZ, P0, !PT ;  /* 0x000000ffff497210 */ /* 0x000fe200007fe4ff */
[----:B------:R-:W-:Y:S02]  /*9b890*/  IMAD.IADD R43, R4, 0x1, R61 ;  /* 0x00000001042b7824 */ /* 0x000fe400078e023d */
        /* <DEDUP_REMOVED lines=180> */
[----:B------:R-:W-:Y:S02]  /*9c3e0*/  IMAD.IADD R73, R24, 0x1, R93 ;  /* 0x0000000118497824 */ /* 0x000fe400078e025d */
[----:B------:R-:W-:-:S04]  /*9c3f0*/  IMAD.WIDE.U32 R64, R49, R42, R64 ;  /* 0x0000002a31407225 */ /* 0x000fc800078e0040 */
        /* <DEDUP_REMOVED lines=12> */
[----:B------:R-:W-:-:S04]  /*9c4c0*/  IMAD.WIDE.U32 R72, R22, R46, R72 ;  /* 0x0000002e16487225 */ /* 0x000fc800078e0048 */
        /* <DEDUP_REMOVED lines=8> */
[----:B------:R-:W-:-:S04]  /*9c550*/  IMAD.WIDE.U32 R64, R22, R75, R64 ;  /* 0x0000004b16407225 */ /* 0x000fc800078e0040 */
[----:B------:R-:W-:Y:S02]  /*9c560*/  IMAD.IADD R59, R2, 0x1, R99 ;  /* 0x00000001023b7824 */ /* 0x000fe400078e0263 */
[----:B------:R-:W-:Y:S02]  /*9c570*/  IMAD.X R73, RZ, RZ, RZ, P0 ;  /* 0x000000ffff497224 */ /* 0x000fe400000e06ff */
        /* <DEDUP_REMOVED lines=13> */
[----:B------:R-:W-:Y:S01]  /*9c650*/  IMAD.WIDE.U32 R98, R45, R42, R72 ;  /* 0x0000002a2d627225 */ /* 0x000fe200078e0048 */
[----:B------:R-:W-:Y:S02]  /*9c660*/  IADD3 R72, P1, PT, R61, R58, RZ ;  /* 0x0000003a3d487210 */ /* 0x000fe40007f3e0ff */
[----:B------:R-:W-:Y:S01]  /*9c670*/  IADD3.X R61, PT, PT, RZ, RZ, RZ, P3, !PT ;  /* 0x000000ffff3d7210 */ /* 0x000fe20001ffe4ff */
[C---:B------:R-:W-:Y:S01]  /*9c680*/  IMAD.IADD R59, R21.reuse, 0x1, R59 ;  /* 0x00000001153b7824 */ /* 0x040fe200078e023b */
[----:B------:R-:W-:Y:S01]  /*9c690*/  IADD3 R58, PT, PT, R21, R99, RZ ;  /* 0x00000063153a7210 */ /* 0x000fe20007ffe0ff */
[----:B------:R-:W-:Y:S02]  /*9c6a0*/  IMAD.X R93, RZ, RZ, RZ, P0 ;  /* 0x000000ffff5d7224 */ /* 0x000fe400000e06ff */
[----:B------:R-:W-:Y:S01]  /*9c6b0*/  IMAD.X R65, RZ, RZ, RZ, P4 ;  /* 0x000000ffff417224 */ /* 0x000fe200020e06ff */
[----:B------:R-:W-:Y:S01]  /*9c6c0*/  IADD3 R62, P5, PT, R59, R98, RZ ;  /* 0x000000623b3e7210 */ /* 0x000fe20007fbe0ff */
[----:B------:R-:W-:-:S04]  /*9c6d0*/  IMAD.WIDE.U32 R92, R43, R30, R92 ;  /* 0x0000001e2b5c7225 */ /* 0x000fc800078e005c */
[----:B------:R-:W-:Y:S01]  /*9c6e0*/  IMAD.X R73, RZ, RZ, RZ, P1 ;  /* 0x000000ffff497224 */ /* 0x000fe200008e06ff */
[----:B------:R-:W-:Y:S01]  /*9c6f0*/  IADD3 R58, P1, PT, R58, R87, RZ ;  /* 0x000000573a3a7210 */ /* 0x000fe20007f3e0ff */
[----:B------:R-:W-:Y:S02]  /*9c700*/  IMAD.IADD R77, R17, 0x1, R63 ;  /* 0x00000001114d7824 */ /* 0x000fe400078e023f */
[----:B------:R-:W-:Y:S02]  /*9c710*/  IMAD.IADD R59, R6, 0x1, R93 ;  /* 0x00000001063b7824 */ /* 0x000fe400078e025d */
[----:B------:R-:W-:Y:S01]  /*9c720*/  IMAD.X R63, RZ, RZ, RZ, P5 ;  /* 0x000000ffff3f7224 */ /* 0x000fe200028e06ff */
[----:B------:R-:W-:Y:S01]  /*9c730*/  IADD3 R77, P0, PT, R77, R20, RZ ;  /* 0x000000144d4d7210 */ /* 0x000fe20007f1e0ff */
[----:B------:R-:W-:-:S04]  /*9c740*/  IMAD.WIDE.U32 R64, R48, R18, R64 ;  /* 0x0000001230407225 */ /* 0x000fc800078e0040 */
[----:B------:R-:W-:-:S04]  /*9c750*/  IMAD.WIDE.U32 R72, R22, R49, R72 ;  /* 0x0000003116487225 */ /* 0x000fc800078e0048 */
[----:B------:R-:W-:Y:S01]  /*9c760*/  IMAD.WIDE.U32 R98, R23, R29, R60 ;  /* 0x0000001d17627225 */ /* 0x000fe200078e003c */
[----:B------:R-:W-:Y:S02]  /*9c770*/  IADD3 R60, P3, PT, R75, R92, RZ ;  /* 0x0000005c4b3c7210 */ /* 0x000fe40007f7e0ff */
[----:B------:R-:W-:Y:S01]  /*9c780*/  IADD3.X R61, PT, PT, RZ, RZ, RZ, P2, !PT ;  /* 0x000000ffff3d7210 */ /* 0x000fe200017fe4ff */
        /* <DEDUP_REMOVED lines=22> */
[----:B------:R-:W-:-:S04]  /*9c8f0*/  IMAD.WIDE.U32 R72, R22, R46, R72 ;  /* 0x0000002e16487225 */ /* 0x000fc800078e0048 */
[----:B------:R-:W-:-:S04]  /*9c900*/  IMAD.WIDE.U32 R64, R48, R19, R64 ;  /* 0x0000001330407225 */ /* 0x000fc800078e0040 */
[----:B------:R-:W-:Y:S01]  /*9c910*/  IMAD.X R61, RZ, RZ, RZ, P5 ;  /* 0x000000ffff3d7224 */ /* 0x000fe200028e06ff */
[----:B------:R-:W-:Y:S01]  /*9c920*/  IADD3 R72, P5, PT, R49, R72, RZ ;  /* 0x0000004831487210 */ /* 0x000fe20007fbe0ff */
[----:B------:R-:W-:Y:S02]  /*9c930*/  IMAD.IADD R63, R7, 0x1, R63 ;  /* 0x00000001073f7824 */ /* 0x000fe400078e023f */
[----:B------:R-:W-:Y:S02]  /*9c940*/  IMAD.IADD R47, R5, 0x1, R93 ;  /* 0x00000001052f7824 */ /* 0x000fe400078e025d */
[----:B------:R-:W-:Y:S01]  /*9c950*/  IMAD.WIDE.U32 R48, R42, R42, R60 ;  /* 0x0000002a2a307225 */ /* 0x000fe200078e003c */
[----:B------:R-:W-:Y:S02]  /*9c960*/  IADD3 R60, P1, PT, R63, R64, RZ ;  /* 0x000000403f3c7210 */ /* 0x000fe40007f3e0ff */
[----:B------:R-:W-:Y:S01]  /*9c970*/  IADD3 R46, P4, PT, R47, R62, RZ ;  /* 0x0000003e2f2e7210 */ /* 0x000fe20007f9e0ff */
[----:B------:R-:W-:Y:S01]  /*9c980*/  IMAD.IADD R63, R17, 0x1, R65 ;  /* 0x00000001113f7824 */ /* 0x000fe200078e0241 */
[----:B------:R-:W-:Y:S01]  /*9c990*/  IADD3 R47, PT, PT, R41, R73, RZ ;  /* 0x00000049292f7210 */ /* 0x000fe20007ffe0ff */
[----:B------:R-:W-:Y:S01]  /*9c9a0*/  IMAD.IADD R75, R25, 0x1, R59 ;  /* 0x00000001194b7824 */ /* 0x000fe200078e023b */
[----:B------:R-:W-:Y:S01]  /*9c9b0*/  IADD3.X R59, PT, PT, RZ, RZ, RZ, P3, !PT ;  /* 0x000000ffff3b7210 */ /* 0x000fe20001ffe4ff */
[----:B------:R-:W-:Y:S01]  /*9c9c0*/  IMAD.X R41, RZ, RZ, RZ, P0 ;  /* 0x000000ffff297224 */ /* 0x000fe200000e06ff */
[----:B------:R-:W-:Y:S01]  /*9c9d0*/  IADD3 R63, P0, PT, R63, R24, RZ ;  /* 0x000000183f3f7210 */ /* 0x000fe20007f1e0ff */
[----:B------:R-:W-:Y:S01]  /*9c9e0*/  IMAD R20, R98, R0, RZ ;  /* 0x0000000062147224 */ /* 0x000fe200078e02ff */
[----:B------:R-:W-:Y:S01]  /*9c9f0*/  IADD3 R48, P6, PT, R47, R48, RZ ;  /* 0x000000302f307210 */ /* 0x000fe20007fde0ff */
[----:B------:R-:W-:Y:S01]  /*9ca00*/  IMAD.MOV.U32 R99, RZ, RZ, RZ ;  /* 0x000000ffff637224 */ /* 0x000fe200078e00ff */
[----:B------:R-:W-:Y:S01]  /*9ca10*/  IADD3.X R47, PT, PT, RZ, RZ, RZ, P4, !PT ;  /* 0x000000ffff2f7210 */ /* 0x000fe200027fe4ff */
[----:B------:R-:W-:Y:S01]  /*9ca20*/  IMAD.IADD R44, R21, 0x1, R49 ;  /* 0x00000001152c7824 */ /* 0x000fe200078e0231 */
[----:B------:R-:W-:Y:S01]  /*9ca30*/  IADD3 R49, P3, PT, R41, R72, RZ ;  /* 0x0000004829317210 */ /* 0x000fe20007f7e0ff */
[----:B------:R-:W-:Y:S01]  /*9ca40*/  IMAD.HI.U32 R99, R20, R28, R98 ;  /* 0x0000001c14637227 */ /* 0x000fe200078e0062 */
[----:B------:R-:W-:-:S02]  /*9ca50*/  IADD3.X R61, PT, PT, RZ, RZ, RZ, P1, !PT ;  /* 0x000000ffff3d7210 */ /* 0x000fc40000ffe4ff */
        /* <DEDUP_REMOVED lines=23> */
[----:B------:R-:W-:-:S02]  /*9cbd0*/  IADD3.X R59, PT, PT, RZ, RZ, RZ, P3, !PT ;  /* 0x000000ffff3b7210 */ /* 0x000fc40001ffe4ff */
[----:B------:R-:W-:Y:S01]  /*9cbe0*/  IADD3 R41, P1, PT, R41, R64, RZ ;  /* 0x0000004029297210 */ /* 0x000fe20007f3e0ff */
[----:B------:R-:W-:Y:S01]  /*9cbf0*/  IMAD.X R49, RZ, RZ, RZ, P5 ;  /* 0x000000ffff317224 */ /* 0x000fe200028e06ff */
[----:B------:R-:W-:Y:S01]  /*9cc00*/  IADD3.X R64, PT, PT, RZ, RZ, RZ, P4, !PT ;  /* 0x000000ffff407210 */ /* 0x000fe200027fe4ff */
[----:B------:R-:W-:-:S03]  /*9cc10*/  IMAD.WIDE.U32 R46, R23, R27, R46 ;  /* 0x0000001b172e7225 */ /* 0x000fc600078e002e */
[----:B------:R-:W-:Y:S01]  /*9cc20*/  IADD3 R64, P4, PT, R64, R41, RZ ;  /* 0x0000002940407210 */ /* 0x000fe20007f9e0ff */
[----:B------:R-:W-:Y:S01]  /*9cc30*/  IMAD.IADD R25, R3, 0x1, R45 ;  /* 0x0000000103197824 */ /* 0x000fe200078e022d */
[----:B------:R-:W-:Y:S01]  /*9cc40*/  MOV R45, RZ ;  /* 0x000000ff002d7202 */ /* 0x000fe20000000f00 */
[----:B------:R-:W-:-:S03]  /*9cc50*/  IMAD.WIDE.U32 R48, R95, R31, R48 ;  /* 0x0000001f5f307225 */ /* 0x000fc600078e0030 */
[----:B------:R-:W-:Y:S01]  /*9cc60*/  IADD3 R46, P3, PT, R25, R46, RZ ;  /* 0x0000002e192e7210 */ /* 0x000fe20007f7e0ff */
[----:B------:R-:W-:Y:S02]  /*9cc70*/  IMAD.IADD R47, R5, 0x1, R47 ;  /* 0x00000001052f7824 */ /* 0x000fe400078e022f */
[----:B------:R-:W-:-:S03]  /*9cc80*/  IMAD.WIDE.U32 R58, R43, R19, R58 ;  /* 0x000000132b3a7225 */ /* 0x000fc600078e003a */
[----:B------:R-:W-:Y:S01]  /*9cc90*/  IADD3 R48, P5, PT, R47, R48, RZ ;  /* 0x000000302f307210 */ /* 0x000fe20007fbe0ff */
[----:B------:R-:W-:Y:S01]  /*9cca0*/  IMAD.IADD R49, R7, 0x1, R49 ;  /* 0x0000000107317824 */ /* 0x000fe200078e0231 */
[----:B------:R-:W-:Y:S01]  /*9ccb0*/  IADD3.X R47, PT, PT, RZ, RZ, RZ, P3, !PT ;  /* 0x000000ffff2f7210 */ /* 0x000fe20001ffe4ff */
[----:B------:R-:W-:Y:S02]  /*9ccc0*/  IMAD R41, R44, R0, RZ ;  /* 0x000000002c297224 */ /* 0x000fe400078e02ff */
[----:B------:R-:W-:Y:S01]  /*9ccd0*/  IMAD.X R25, RZ, RZ, RZ, P2 ;  /* 0x000000ffff197224 */ /* 0x000fe200010e06ff */
[----:B------:R-:W-:Y:S01]  /*9cce0*/  IADD3 R58, P3, PT, R49, R58, RZ ;  /* 0x0000003a313a7210 */ /* 0x000fe20007f7e0ff */
[----:B------:R-:W-:-:S04]  /*9ccf0*/  IMAD.HI.U32 R63, R41, R28, R44 ;  /* 0x0000001c293f7227 */ /* 0x000fc800078e002c */
[----:B------:R-:W-:Y:S01]  /*9cd00*/  IMAD.WIDE.U32 R44, R22, R42, R24 ;  /* 0x0000002a162c7225 */ /* 0x000fe200078e0018 */
[----:B------:R-:W-:-:S03]  /*9cd10*/  IADD3 R63, PT, PT, R2, R63, RZ ;  /* 0x0000003f023f7210 */ /* 0x000fc60007ffe0ff */
[----:B------:R-:W-:Y:S01]  /*9cd20*/  IMAD.IADD R43, R17, 0x1, R59 ;  /* 0x00000001112b7824 */ /* 0x000fe200078e023b */
[----:B------:R-:W-:Y:S01]  /*9cd30*/  IADD3 R24, P6, PT, R61, R44, RZ ;  /* 0x0000002c3d187210 */ /* 0x000fe20007fde0ff */
[----:B------:R-:W-:Y:S02]  /*9cd40*/  IMAD.X R49, RZ, RZ, RZ, P5 ;  /* 0x000000ffff317224 */ /* 0x000fe400028e06ff */
[----:B------:R-:W-:Y:S01]  /*9cd50*/  IMAD.WIDE.U32 R46, R20, R26, R46 ;  /* 0x0000001a142e7225 */ /* 0x000fe200078e002e */
[----:B------:R-:W-:Y:S02]  /*9cd60*/  IADD3 R43, P2, PT, R43, R62, RZ ;  /* 0x0000003e2b2b7210 */ /* 0x000fe40007f5e0ff */
        /* <DEDUP_REMOVED lines=15> */
[----:B------:R-:W-:Y:S01]  /*9ce60*/  IMAD.WIDE.U32 R24, R41, R29, R62 ;  /* 0x0000001d29187225 */ /* 0x000fe200078e003e */
[----:B------:R-:W-:Y:S02]  /*9ce70*/  IADD3.X R63, PT, PT, RZ, RZ, RZ, P2, !PT ;  /* 0x000000ffff3f7210 */ /* 0x000fe400017fe4ff */
[----:B------:R-:W-:Y:S01]  /*9ce80*/  IADD3 R43, PT, PT, R21, R43, RZ ;  /* 0x0000002b152b7210 */ /* 0x000fe20007ffe0ff */
        /* <DEDUP_REMOVED lines=33> */
[----:B------:R-:W-:-:S03]  /*9d0a0*/  IADD3.X R61, PT, PT, RZ, RZ, RZ, P6, !PT ;  /* 0x000000ffff3d7210 */ /* 0x000fc600037fe4ff */
[----:B------:R-:W-:Y:S01]  /*9d0b0*/  HFMA2 R63, -RZ, RZ, 0, 0 ;  /* 0x00000000ff3f7431 */ /* 0x000fe200000001ff */
        /* <DEDUP_REMOVED lines=18> */
[----:B------:R-:W-:-:S04]  /*9d1e0*/  IMAD.WIDE.U32 R42, R41, R30, R42 ;  /* 0x0000001e292a7225 */ /* 0x000fc800078e002a */
[----:B------:R-:W-:Y:S01]  /*9d1f0*/  IMAD.IADD R62, R17, 0x1, R49 ;  /* 0x00000001113e7824 */ /* 0x000fe200078e0231 */
[----:B------:R-:W-:Y:S01]  /*9d200*/  IADD3 R87, PT, PT, R6, R43, RZ ;  /* 0x0000002b06577210 */ /* 0x000fe20007ffe0ff */
[----:B------:R-:W-:Y:S01]  /*9d210*/  IMAD.WIDE.U32 R60, R20, R18, R60 ;  /* 0x00000012143c7225 */ /* 0x000fe200078e003c */
[----:B------:R-:W-:-:S03]  /*9d220*/  MOV R70, R42 ;  /* 0x0000002a00467202 */ /* 0x000fc60000000f00 */
        /* <DEDUP_REMOVED lines=15> */
[----:B------:R-:W-:-:S03]  /*9d320*/  IMAD.WIDE.U32 R20, R20, R19, R60 ;  /* 0x0000001314147225 */ /* 0x000fc600078e003c */
[----:B------:R-:W-:Y:S01]  /*9d330*/  IADD3 R59, P3, PT, R59, R48, RZ ;  /* 0x000000303b3b7210 */ /* 0x000fe20007f7e0ff */
[----:B------:R-:W-:Y:S01]  /*9d340*/  IMAD.IADD R65, R7, 0x1, R23 ;  /* 0x0000000107417824 */ /* 0x000fe200078e0217 */
[----:B------:R-:W-:Y:S01]  /*9d350*/  IADD3.X R48, PT, PT, RZ, RZ, RZ, P4, !PT ;  /* 0x000000ffff307210 */ /* 0x000fe200027fe4ff */
[----:B------:R-:W-:Y:S02]  /*9d360*/  IMAD.MOV.U32 R72, RZ, RZ, R44 ;  /* 0x000000ffff487224 */ /* 0x000fe400078e002c */
[----:B------:R-:W-:Y:S01]  /*9d370*/  IMAD.MOV.U32 R64, RZ, RZ, R22 ;  /* 0x000000ffff407224 */ /* 0x000fe200078e0016 */
[----:B------:R-:W-:Y:S02]  /*9d380*/  IADD3 R60, P6, PT, R65, R20, RZ ;  /* 0x00000014413c7210 */ /* 0x000fe40007fde0ff */
[----:B------:R-:W-:Y:S01]  /*9d390*/  IADD3 R20, P4, PT, R48, R59, RZ ;  /* 0x0000003b30147210 */ /* 0x000fe20007f9e0ff */
[----:B------:R-:W-:Y:S02]  /*9d3a0*/  IMAD.X R59, RZ, RZ, RZ, P2 ;  /* 0x000000ffff3b7224 */ /* 0x000fe400010e06ff */
[----:B------:R-:W-:-:S02]  /*9d3b0*/  IMAD.X R61, RZ, RZ, RZ, P6 ;  /* 0x000000ffff3d7224 */ /* 0x000fc400030e06ff */
[----:B------:R-:W-:Y:S01]  /*9d3c0*/  IMAD.IADD R48, R17, 0x1, R21 ;  /* 0x0000000111307824 */ /* 0x000fe200078e0215 */
[----:B------:R-:W-:Y:S01]  /*9d3d0*/  IADD3 R59, P6, PT, R59, R20, RZ ;  /* 0x000000143b3b7210 */ /* 0x000fe20007fde0ff */
[----:B------:R-:W-:Y:S01]  /*9d3e0*/  IMAD.WIDE.U32 R20, R41, R18, R60 ;  /* 0x0000001229147225 */ /* 0x000fe200078e003c */
[----:B------:R-:W-:Y:S02]  /*9d3f0*/  IADD3.X R60, PT, PT, RZ, RZ, RZ, P0, !PT ;  /* 0x000000ffff3c7210 */ /* 0x000fe400007fe4ff */
[----:B------:R-:W-:Y:S01]  /*9d400*/  IADD3 R48, P2, PT, R48, R59, RZ ;  /* 0x0000003b30307210 */ /* 0x000fe20007f5e0ff */
[----:B------:R-:W-:Y:S01]  /*9d410*/  IMAD.X R59, RZ, RZ, RZ, P5 ;  /* 0x000000ffff3b7224 */ /* 0x000fe200028e06ff */
[----:B------:R-:W-:Y:S01]  /*9d420*/  IADD3.X R61, PT, PT, RZ, RZ, RZ, P1, !PT ;  /* 0x000000ffff3d7210 */ /* 0x000fe20000ffe4ff */
[----:B------:R-:W-:Y:S02]  /*9d430*/  IMAD.IADD R77, R8, 0x1, R21 ;  /* 0x00000001084d7824 */ /* 0x000fe400078e0215 */
[----:B------:R-:W-:Y:S01]  /*9d440*/  IMAD.MOV.U32 R63, RZ, RZ, R20 ;  /* 0x000000ffff3f7224 */ /* 0x000fe200078e0014 */
        /* <DEDUP_REMOVED lines=45> */
.L_x_643:
        /* <DEDUP_REMOVED lines=23> */
.L_x_644:
        /* <DEDUP_REMOVED lines=16> */
[----:B------:R-:W-:Y:S02]  /*9d990*/  LOP3.LUT R44, R44, 0x1, RZ, 0xc0, !PT ;  /* 0x000000012c2c7812 */ /* 0x000fe400078ec0ff */
[C---:B------:R-:W-:Y:S02]  /*9d9a0*/  ISETP.LE.U32.AND P0, PT, R22.reuse, R19, PT ;  /* 0x000000131600720c */ /* 0x040fe40003f03070 */
[----:B------:R-:W-:-:S02]  /*9d9b0*/  ISETP.GT.U32.AND P1, PT, R22, -0x1, PT ;  /* 0xffffffff1600780c */ /* 0x000fc40003f24070 */
[----:B------:R-:W-:Y:S02]  /*9d9c0*/  SHF.L.U32 R42, R64, 0x1, RZ ;  /* 0x00000001402a7819 */ /* 0x000fe400000006ff */
[----:B------:R-:W-:Y:S02]  /*9d9d0*/  ISETP.GT.U32.OR.EX P0, PT, R23, RZ, !P0, P1 ;  /* 0x000000ff1700720c */ /* 0x000fe40004704510 */
[----:B------:R-:W-:Y:S02]  /*9d9e0*/  SHF.L.U64.HI R49, R63, 0x1, R58 ;  /* 0x000000013f317819 */ /* 0x000fe4000001023a */
[----:B------:R-:W-:Y:S02]  /*9d9f0*/  LOP3.LUT R61, R61, 0x1, RZ, 0xc0, !PT ;  /* 0x000000013d3d7812 */ /* 0x000fe400078ec0ff */
        /* <DEDUP_REMOVED lines=9> */
[----:B------:R-:W-:Y:S02]  /*9da90*/  SHF.L.U32 R41, R41, 0x1, RZ ;  /* 0x0000000129297819 */ /* 0x000fe400000006ff */
        /* <DEDUP_REMOVED lines=32> */
.L_x_645:
        /* <DEDUP_REMOVED lines=24> */
.L_x_646:
[----:B------:R-:W-:Y:S01]  /*9de20*/  IMAD.SHL.U32 R21, R46, 0x2, RZ ;  /* 0x000000022e157824 */ /* 0x000fe200078e00ff */
[----:B------:R-:W-:Y:S02]  /*9de30*/  SHF.R.U32.HI R20, RZ, 0x1f, R41 ;  /* 0x0000001fff147819 */ /* 0x000fe40000011629 */
[----:B------:R-:W-:Y:S02]  /*9de40*/  SHF.L.U64.HI R24, R47, 0x1, R24 ;  /* 0x000000012f187819 */ /* 0x000fe40000010218 */
[----:B------:R-:W-:Y:S01]  /*9de50*/  LOP3.LUT R60, R20, 0xfffffffe, R21, 0xf8, !PT ;  /* 0xfffffffe143c7812 */ /* 0x000fe200078ef815 */
[----:B------:R-:W-:Y:S01]  /*9de60*/  IMAD.SHL.U32 R20, R45, 0x2, RZ ;  /* 0x000000022d147824 */ /* 0x000fe200078e00ff */
[----:B------:R-:W-:Y:S01]  /*9de70*/  LOP3.LUT R24, R24, 0x1, RZ, 0xc0, !PT ;  /* 0x0000000118187812 */ /* 0x000fe200078ec0ff */
[----:B------:R-:W-:Y:S01]  /*9de80*/  IMAD.SHL.U32 R21, R47, 0x2, RZ ;  /* 0x000000022f157824 */ /* 0x000fe200078e00ff */
[----:B------:R-:W-:Y:S02]  /*9de90*/  SHF.L.U64.HI R46, R46, 0x1, R59 ;  /* 0x000000012e2e7819 */ /* 0x000fe4000001023b */
[C---:B------:R-:W-:Y:S01]  /*9dea0*/  SHF.L.U64.HI R59, R25.reuse, 0x1, R22 ;  /* 0x00000001193b7819 */ /* 0x040fe20000010216 */
[----:B------:R-:W-:Y:S01]  /*9deb0*/  IMAD.SHL.U32 R25, R25, 0x2, RZ ;  /* 0x0000000219197824 */ /* 0x000fe200078e00ff */
[----:B------:R-:W-:-:S02]  /*9dec0*/  SHF.L.U64.HI R22, R45, 0x1, R48 ;  /* 0x000000012d167819 */ /* 0x000fc40000010230 */
[----:B------:R-:W-:Y:S02]  /*9ded0*/  LOP3.LUT R45, R24, 0xfffffffe, R20, 0xf8, !PT ;  /* 0xfffffffe182d7812 */ /* 0x000fe400078ef814 */
[----:B------:R-:W-:Y:S02]  /*9dee0*/  LOP3.LUT R22, R22, 0x1, RZ, 0xc0, !PT ;  /* 0x0000000116167812 */ /* 0x000fe400078ec0ff */
[C---:B------:R-:W-:Y:S02]  /*9def0*/  ISETP.LE.U32.AND P0, PT, R45.reuse, R19, PT ;  /* 0x000000132d00720c */ /* 0x040fe40003f03070 */
[----:B------:R-:W-:Y:S02]  /*9df00*/  ISETP.GT.U32.AND P1, PT, R45, -0x1, PT ;  /* 0xffffffff2d00780c */ /* 0x000fe40003f24070 */
[----:B------:R-:W-:Y:S02]  /*9df10*/  SHF.L.U64.HI R61, R43, 0x1, R44 ;  /* 0x000000012b3d7819 */ /* 0x000fe4000001022c */
[----:B------:R-:W-:-:S02]  /*9df20*/  ISETP.GT.U32.OR.EX P0, PT, R22, RZ, !P0, P1 ;  /* 0x000000ff1600720c */ /* 0x000fc40004704510 */
[C---:B------:R-:W-:Y:S01]  /*9df30*/  SHF.L.U64.HI R44, R42.reuse, 0x1, R23 ;  /* 0x000000012a2c7819 */ /* 0x040fe20000010217 */
[----:B------:R-:W-:Y:S01]  /*9df40*/  IMAD.SHL.U32 R42, R42, 0x2, RZ ;  /* 0x000000022a2a7824 */ /* 0x000fe200078e00ff */
[----:B------:R-:W-:Y:S02]  /*9df50*/  SHF.L.U32 R43, R43, 0x1, RZ ;  /* 0x000000012b2b7819 */ /* 0x000fe400000006ff */
[----:B------:R-:W-:Y:S02]  /*9df60*/  LOP3.LUT R46, R46, 0x1, RZ, 0xc0, !PT ;  /* 0x000000012e2e7812 */ /* 0x000fe400078ec0ff */
[C---:B------:R-:W-:Y:S02]  /*9df70*/  SHF.L.U64.HI R49, R58.reuse, 0x1, R49 ;  /* 0x000000013a317819 */ /* 0x040fe40000010231 */
[----:B------:R-:W-:Y:S02]  /*9df80*/  LOP3.LUT R61, R61, 0x1, RZ, 0xc0, !PT ;  /* 0x000000013d3d7812 */ /* 0x000fe400078ec0ff */
[----:B------:R-:W-:-:S02]  /*9df90*/  SHF.L.U32 R23, R58, 0x1, RZ ;  /* 0x000000013a177819 */ /* 0x000fc400000006ff */
[----:B------:R-:W-:Y:S02]  /*9dfa0*/  LOP3.LUT R44, R44, 0x1, RZ, 0xc0, !PT ;  /* 0x000000012c2c7812 */ /* 0x000fe400078ec0ff */
[----:B------:R-:W-:Y:S02]  /*9dfb0*/  LOP3.LUT R59, R59, 0x1, RZ, 0xc0, !PT ;  /* 0x000000013b3b7812 */ /* 0x000fe400078ec0ff */
[----:B------:R-:W-:Y:S01]  /*9dfc0*/  LOP3.LUT R63, R46, 0xfffffffe, R43, 0xf8, !PT ;  /* 0xfffffffe2e3f7812 */ /* 0x000fe200078ef82b */
[----:B------:R-:W-:Y:S01]  /*9dfd0*/  IMAD.MOV.U32 R43, RZ, RZ, R60 ;  /* 0x000000ffff2b7224 */ /* 0x000fe200078e003c */
[----:B------:R-:W-:Y:S02]  /*9dfe0*/  LOP3.LUT R49, R49, 0x1, RZ, 0xc0, !PT ;  /* 0x0000000131317812 */ /* 0x000fe400078ec0ff */
[----:B------:R-:W-:Y:S02]  /*9dff0*/  LOP3.LUT R20, R61, 0xfffffffe, R42, 0xf8, !PT ;  /* 0xfffffffe3d147812 */ /* 0x000fe400078ef82a */
[----:B------:R-:W-:Y:S01]  /*9e000*/  LOP3.LUT R58, R44, 0xfffffffe, R25, 0xf8, !PT ;  /* 0xfffffffe2c3a7812 */ /* 0x000fe200078ef819 */
[----:B------:R-:W-:Y:S01]  /*9e010*/  IMAD.MOV.U32 R25, RZ, RZ, R63 ;  /* 0x000000ffff197224 */ /* 0x000fe200078e003f */
[----:B------:R-:W-:-:S02]  /*9e020*/  LOP3.LUT R48, R59, 0xfffffffe, R23, 0xf8, !PT ;  /* 0xfffffffe3b307812 */ /* 0x000fc400078ef817 */
[----:B------:R-:W-:Y:S02]  /*9e030*/  SHF.L.U32 R41, R41, 0x1, RZ ;  /* 0x0000000129297819 */ /* 0x000fe400000006ff */
        /* <DEDUP_REMOVED lines=29> */
.L_x_647:
        /* <DEDUP_REMOVED lines=24> */
.L_x_648:
[----:B------:R-:W-:Y:S01]  /*9e390*/  SHF.L.U64.HI R24, R47, 0x1, R24 ;  /* 0x000000012f187819 */ /* 0x000fe20000010218 */
[----:B------:R-:W-:Y:S01]  /*9e3a0*/  IMAD.SHL.U32 R21, R45, 0x2, RZ ;  /* 0x000000022d157824 */ /* 0x000fe200078e00ff */
[C---:B------:R-:W-:Y:S01]  /*9e3b0*/  SHF.L.U64.HI R46, R43.reuse, 0x1, R46 ;  /* 0x000000012b2e7819 */ /* 0x040fe2000001022e */
[----:B------:R-:W-:Y:S01]  /*9e3c0*/  IMAD.SHL.U32 R43, R43, 0x2, RZ ;  /* 0x000000022b2b7824 */ /* 0x000fe200078e00ff */
[----:B------:R-:W-:Y:S01]  /*9e3d0*/  LOP3.LUT R24, R24, 0x1, RZ, 0xc0, !PT ;  /* 0x0000000118187812 */ /* 0x000fe200078ec0ff */
[----:B------:R-:W-:Y:S01]  /*9e3e0*/  IMAD.SHL.U32 R106, R41, 0x2, RZ ;  /* 0x00000002296a7824 */ /* 0x000fe200078e00ff */
[----:B------:R-:W-:Y:S02]  /*9e3f0*/  SHF.R.U32.HI R20, RZ, 0x1f, R41 ;  /* 0x0000001fff147819 */ /* 0x000fe40000011629 */
[----:B------:R-:W-:Y:S02]  /*9e400*/  SHF.L.U64.HI R22, R45, 0x1, R22 ;  /* 0x000000012d167819 */ /* 0x000fe40000010216 */
[----:B------:R-:W-:Y:S01]  /*9e410*/  LOP3.LUT R107, R24, 0xfffffffe, R21, 0xf8, !PT ;  /* 0xfffffffe186b7812 */ /* 0x000fe200078ef815 */
[----:B------:R-:W-:Y:S01]  /*9e420*/  IMAD.SHL.U32 R21, R47, 0x2, RZ ;  /* 0x000000022f157824 */ /* 0x000fe200078e00ff */
[C---:B------:R-:W-:Y:S01]  /*9e430*/  SHF.L.U64.HI R42, R25.reuse, 0x1, R42 ;  /* 0x00000001192a7819 */ /* 0x040fe2000001022a */
[----:B------:R-:W-:Y:S01]  /*9e440*/  IMAD.SHL.U32 R25, R25, 0x2, RZ ;  /* 0x0000000219197824 */ /* 0x000fe200078e00ff */
[----:B------:R-:W-:-:S02]  /*9e450*/  LOP3.LUT R60, R20, 0xfffffffe, R43, 0xf8, !PT ;  /* 0xfffffffe143c7812 */ /* 0x000fc400078ef82b */
[----:B------:R-:W-:Y:S02]  /*9e460*/  SHF.L.U64.HI R44, R23, 0x1, R44 ;  /* 0x00000001172c7819 */ /* 0x000fe4000001022c */
[----:B------:R-:W-:Y:S02]  /*9e470*/  LOP3.LUT R46, R46, 0x1, RZ, 0xc0, !PT ;  /* 0x000000012e2e7812 */ /* 0x000fe400078ec0ff */
[----:B------:R-:W-:Y:S02]  /*9e480*/  LOP3.LUT R20, R22, 0x1, RZ, 0xc0, !PT ;  /* 0x0000000116147812 */ /* 0x000fe400078ec0ff */
[C---:B------:R-:W-:Y:S02]  /*9e490*/  ISETP.LE.U32.AND P0, PT, R107.reuse, R19, PT ;  /* 0x000000136b00720c */ /* 0x040fe40003f03070 */
[----:B------:R-:W-:Y:S02]  /*9e4a0*/  ISETP.GT.U32.AND P1, PT, R107, -0x1, PT ;  /* 0xffffffff6b00780c */ /* 0x000fe40003f24070 */
[----:B------:R-:W-:-:S02]  /*9e4b0*/  SHF.L.U32 R23, R23, 0x1, RZ ;  /* 0x0000000117177819 */ /* 0x000fc400000006ff */
[----:B------:R-:W-:Y:S02]  /*9e4c0*/  LOP3.LUT R42, R42, 0x1, RZ, 0xc0, !PT ;  /* 0x000000012a2a7812 */ /* 0x000fe400078ec0ff */
[----:B------:R-:W-:Y:S01]  /*9e4d0*/  LOP3.LUT R43, R46, 0xfffffffe, R25, 0xf8, !PT ;  /* 0xfffffffe2e2b7812 */ /* 0x000fe200078ef819 */
[----:B------:R-:W-:Y:S01]  /*9e4e0*/  IMAD.SHL.U32 R25, R58, 0x2, RZ ;  /* 0x000000023a197824 */ /* 0x000fe200078e00ff */
[----:B------:R-:W-:Y:S02]  /*9e4f0*/  ISETP.GT.U32.OR.EX P0, PT, R20, RZ, !P0, P1 ;  /* 0x000000ff1400720c */ /* 0x000fe40004704510 */
[----:B------:R-:W-:Y:S02]  /*9e500*/  LOP3.LUT R46, R42, 0xfffffffe, R23, 0xf8, !PT ;  /* 0xfffffffe2a2e7812 */ /* 0x000fe400078ef817 */
[----:B------:R-:W-:Y:S02]  /*9e510*/  SHF.L.U64.HI R42, R58, 0x1, R59 ;  /* 0x000000013a2a7819 */ /* 0x000fe4000001023b */
        /* <DEDUP_REMOVED lines=39> */
.L_x_649:
        /* <DEDUP_REMOVED lines=23> */
.L_x_650:
[----:B------:R-:W-:-:S04]  /*9e900*/  IMAD.WIDE.U32 R42, R9, R9, RZ ;  /* 0x00000009092a7225 */ /* 0x000fc800078e00ff */
[----:B------:R-:W-:Y:S02]  /*9e910*/  HFMA2 R95, -RZ, RZ, 0, 0 ;  /* 0x00000000ff5f7431 */ /* 0x000fe400000001ff */
[----:B------:R-:W-:Y:S02]  /*9e920*/  IMAD.MOV.U32 R45, RZ, RZ, RZ ;  /* 0x000000ffff2d7224 */ /* 0x000fe400078e00ff */
[----:B------:R-:W-:Y:S02]  /*9e930*/  IMAD.MOV.U32 R41, RZ, RZ, RZ ;  /* 0x000000ffff297224 */ /* 0x000fe400078e00ff */
[----:B------:R-:W-:Y:S02]  /*9e940*/  IMAD.IADD R44, R43, 0x1, R45 ;  /* 0x000000012b2c7824 */ /* 0x000fe400078e022d */
[----:B------:R-:W-:Y:S02]  /*9e950*/  HFMA2 R45, -RZ, RZ, 0, 0 ;  /* 0x00000000ff2d7431 */ /* 0x000fe400000001ff */
[----:B------:R-:W-:-:S02]  /*9e960*/  IMAD.MOV.U32 R47, RZ, RZ, RZ ;  /* 0x000000ffff2f7224 */ /* 0x000fc400078e00ff */
[----:B------:R-:W-:Y:S02]  /*9e970*/  HFMA2 R43, -RZ, RZ, 0, 0 ;  /* 0x00000000ff2b7431 */ /* 0x000fe400000001ff */
[----:B------:R-:W-:Y:S02]  /*9e980*/  IMAD R93, R42, R0, RZ ;  /* 0x000000002a5d7224 */ /* 0x000fe400078e02ff */
[----:B------:R-:W-:Y:S02]  /*9e990*/  IMAD.MOV.U32 R61, RZ, RZ, RZ ;  /* 0x000000ffff3d7224 */ /* 0x000fe400078e00ff */
[----:B------:R-:W-:Y:S02]  /*9e9a0*/  IMAD.MOV.U32 R63, RZ, RZ, RZ ;  /* 0x000000ffff3f7224 */ /* 0x000fe400078e00ff */
[----:B------:R-:W-:Y:S02]  /*9e9b0*/  IMAD.MOV.U32 R65, RZ, RZ, RZ ;  /* 0x000000ffff417224 */ /* 0x000fe400078e00ff */
[----:B------:R-:W-:-:S04]  /*9e9c0*/  IMAD.WIDE.U32 R44, R10, R9, R44 ;  /* 0x000000090a2c7225 */ /* 0x000fc800078e002c */
[----:B------:R-:W-:Y:S01]  /*9e9d0*/  IMAD.IADD R46, R45, 0x1, R41 ;  /* 0x000000012d2e7824 */ /* 0x000fe200078e0229 */
[----:B------:R-:W-:Y:S01]  /*9e9e0*/  MOV R45, RZ ;  /* 0x000000ff002d7202 */ /* 0x000fe20000000f00 */
[----:B------:R-:W-:-:S04]  /*9e9f0*/  IMAD.HI.U32 R43, R93, R28, R42 ;  /* 0x0000001c5d2b7227 */ /* 0x000fc800078e002a */
[----:B------:R-:W-:-:S04]  /*9ea00*/  IMAD.WIDE.U32 R44, R10, R9, R44 ;  /* 0x000000090a2c7225 */ /* 0x000fc800078e002c */
[----:B------:R-:W-:-:S04]  /*9ea10*/  IMAD.WIDE.U32 R46, R11, R9, R46 ;  /* 0x000000090b2e7225 */ /* 0x000fc800078e002e */
[----:B------:R-:W-:Y:S02]  /*9ea20*/  IMAD.IADD R45, R41, 0x1, R45 ;  /* 0x00000001292d7824 */ /* 0x000fe400078e022d */
[----:B------:R-:W-:-:S03]  /*9ea30*/  IMAD.MOV.U32 R75, RZ, RZ, RZ ;  /* 0x000000ffff4b7224 */ /* 0x000fc600078e00ff */
[----:B------:R-:W-:Y:S01]  /*9ea40*/  IADD3 R42, P0, PT, R45, R46, RZ ;  /* 0x0000002e2d2a7210 */ /* 0x000fe20007f1e0ff */
[----:B------:R-:W-:Y:S02]  /*9ea50*/  IMAD.IADD R45, R2, 0x1, R43 ;  /* 0x00000001022d7824 */ /* 0x000fe400078e022b */
[----:B------:R-:W-:Y:S01]  /*9ea60*/  IMAD.IADD R46, R47, 0x1, R61 ;  /* 0x000000012f2e7824 */ /* 0x000fe200078e023d */
[----:B------:R-:W-:Y:S02]  /*9ea70*/  IADD3.X R43, PT, PT, RZ, RZ, RZ, P0, !PT ;  /* 0x000000ffff2b7210 */ /* 0x000fe400007fe4ff */
[----:B------:R-:W-:Y:S02]  /*9ea80*/  MOV R47, RZ ;  /* 0x000000ff002f7202 */ /* 0x000fe40000000f00 */
        /* <DEDUP_REMOVED lines=16> */
[----:B------:R-:W-:Y:S02]  /*9eb90*/  IMAD.MOV.U32 R43, RZ, RZ, RZ ;  /* 0x000000ffff2b7224 */ /* 0x000fe400078e00ff */
[----:B------:R-:W-:Y:S01]  /*9eba0*/  IMAD R87, R44, R0, RZ ;  /* 0x000000002c577224 */ /* 0x000fe200078e02ff */
[----:B------:R-:W-:Y:S01]  /*9ebb0*/  IADD3 R58, P1, PT, R59, R48, RZ ;  /* 0x000000303b3a7210 */ /* 0x000fe20007f3e0ff */
[----:B------:R-:W-:Y:S02]  /*9ebc0*/  IMAD.MOV.U32 R45, RZ, RZ, RZ ;  /* 0x000000ffff2d7224 */ /* 0x000fe400078e00ff */
[----:B------:R-:W-:-:S04]  /*9ebd0*/  IMAD.WIDE.U32 R42, R13, R9, R42 ;  /* 0x000000090d2a7225 */ /* 0x000fc800078e002a */
[----:B------:R-:W-:Y:S01]  /*9ebe0*/  IMAD.HI.U32 R45, R87, R28, R44 ;  /* 0x0000001c572d7227 */ /* 0x000fe200078e002c */
[----:B------:R-:W-:-:S03]  /*9ebf0*/  IADD3 R48, PT, PT, R43, R95, RZ ;  /* 0x0000005f2b307210 */ /* 0x000fc60007ffe0ff */
[----:B------:R-:W-:Y:S01]  /*9ec00*/  IMAD.X R47, RZ, RZ, RZ, P0 ;  /* 0x000000ffff2f7224 */ /* 0x000fe200000e06ff */
[----:B------:R-:W-:Y:S01]  /*9ec10*/  IADD3 R42, P0, PT, R49, R42, RZ ;  /* 0x0000002a312a7210 */ /* 0x000fe20007f1e0ff */
[----:B------:R-:W-:Y:S01]  /*9ec20*/  IMAD.X R59, RZ, RZ, RZ, P1 ;  /* 0x000000ffff3b7224 */ /* 0x000fe200008e06ff */
[----:B------:R-:W-:Y:S01]  /*9ec30*/  MOV R49, RZ ;  /* 0x000000ff00317202 */ /* 0x000fe20000000f00 */
[----:B------:R-:W-:Y:S02]  /*9ec40*/  IMAD.IADD R45, R2, 0x1, R45 ;  /* 0x00000001022d7824 */ /* 0x000fe400078e022d */
[----:B------:R-:W-:-:S04]  /*9ec50*/  IMAD.WIDE.U32 R46, R93, R26, R46 ;  /* 0x0000001a5d2e7225 */ /* 0x000fc800078e002e */
[----:B------:R-:W-:Y:S01]  /*9ec60*/  IMAD.WIDE.U32 R58, R11, R10, R58 ;  /* 0x0000000a0b3a7225 */ /* 0x000fe200078e003a */
[----:B------:R-:W-:-:S03]  /*9ec70*/  IADD3 R46, P1, PT, R45, R46, RZ ;  /* 0x0000002e2d2e7210 */ /* 0x000fc60007f3e0ff */
[----:B------:R-:W-:Y:S02]  /*9ec80*/  IMAD.X R43, RZ, RZ, RZ, P0 ;  /* 0x000000ffff2b7224 */ /* 0x000fe400000e06ff */
        /* <DEDUP_REMOVED lines=13> */
[----:B------:R-:W-:Y:S01]  /*9ed60*/  IMAD.IADD R42, R49, 0x1, R65 ;  /* 0x00000001312a7824 */ /* 0x000fe200078e0241 */
[----:B------:R-:W-:Y:S01]  /*9ed70*/  IADD3 R73, PT, PT, R3, R47, RZ ;  /* 0x0000002f03497210 */ /* 0x000fe20007ffe0ff */
[----:B------:R-:W-:Y:S01]  /*9ed80*/  IMAD.IADD R43, R63, 0x1, R59 ;  /* 0x000000013f2b7824 */ /* 0x000fe200078e023b */
[----:B------:R-:W-:Y:S01]  /*9ed90*/  IADD3.X R59, PT, PT, RZ, RZ, RZ, P1, !PT ;  /* 0x000000ffff3b7210 */ /* 0x000fe20000ffe4ff */
[----:B------:R-:W-:Y:S02]  /*9eda0*/  IMAD R41, R46, R0, RZ ;  /* 0x000000002e297224 */ /* 0x000fe400078e02ff */
[----:B------:R-:W-:-:S04]  /*9edb0*/  IMAD.WIDE.U32 R44, R11, R11, R44 ;  /* 0x0000000b0b2c7225 */ /* 0x000fc800078e002c */
[----:B------:R-:W-:Y:S02]  /*9edc0*/  IMAD.MOV.U32 R47, RZ, RZ, RZ ;  /* 0x000000ffff2f7224 */ /* 0x000fe400078e00ff */
[----:B------:R-:W-:Y:S02]  /*9edd0*/  IMAD.X R49, RZ, RZ, RZ, P0 ;  /* 0x000000ffff317224 */ /* 0x000fe400000e06ff */
[----:B------:R-:W-:Y:S01]  /*9ede0*/  IMAD.HI.U32 R99, R41, R28, R46 ;  /* 0x0000001c29637227 */ /* 0x000fe200078e002e */
[----:B------:R-:W-:Y:S02]  /*9edf0*/  IADD3 R46, P0, PT, R43, R44, RZ ;  /* 0x0000002c2b2e7210 */ /* 0x000fe40007f1e0ff */
[----:B------:R-:W-:Y:S01]  /*9ee00*/  MOV R43, RZ ;  /* 0x000000ff002b7202 */ /* 0x000fe20000000f00 */
[----:B------:R-:W-:Y:S01]  /*9ee10*/  IMAD.IADD R61, R61, 0x1, R45 ;  /* 0x000000013d3d7824 */ /* 0x000fe200078e022d */
[----:B------:R-:W-:Y:S01]  /*9ee20*/  IADD3 R99, PT, PT, R2, R99, RZ ;  /* 0x0000006302637210 */ /* 0x000fe20007ffe0ff */
[----:B------:R-:W-:-:S04]  /*9ee30*/  IMAD.WIDE.U32 R48, R13, R10, R48 ;  /* 0x0000000a0d307225 */ /* 0x000fc800078e0030 */
[----:B------:R-:W-:Y:S01]  /*9ee40*/  IMAD.WIDE.U32 R44, R93, R27, R58 ;  /* 0x0000001b5d2c7225 */ /* 0x000fe200078e003a */
[----:B------:R-:W-:-:S03]  /*9ee50*/  IADD3 R58, P1, PT, R61, R48, RZ ;  /* 0x000000303d3a7210 */ /* 0x000fc60007f3e0ff */
[----:B------:R-:W-:Y:S01]  /*9ee60*/  IMAD.X R47, RZ, RZ, RZ, P0 ;  /* 0x000000ffff2f7224 */ /* 0x000fe200000e06ff */
[----:B------:R-:W-:Y:S01]  /*9ee70*/  IADD3 R44, P2, PT, R73, R44, RZ ;  /* 0x0000002c492c7210 */ /* 0x000fe20007f5e0ff */
[----:B------:R-:W-:-:S04]  /*9ee80*/  IMAD.WIDE.U32 R42, R15, R9, R42 ;  /* 0x000000090f2a7225 */ /* 0x000fc800078e002a */
[----:B------:R-:W-:Y:S02]  /*9ee90*/  HFMA2 R73, -RZ, RZ, 0, 0 ;  /* 0x00000000ff497431 */ /* 0x000fe400000001ff */
[----:B------:R-:W-:Y:S01]  /*9eea0*/  IMAD.IADD R49, R95, 0x1, R49 ;  /* 0x000000015f317824 */ /* 0x000fe200078e0231 */
[----:B------:R-:W-:Y:S01]  /*9eeb0*/  IADD3 R48, PT, PT, R43, R75, RZ ;  /* 0x0000004b2b307210 */ /* 0x000fe20007ffe0ff */
[----:B------:R-:W-:Y:S02]  /*9eec0*/  IMAD.X R59, RZ, RZ, RZ, P1 ;  /* 0x000000ffff3b7224 */ /* 0x000fe400008e06ff */
[----:B------:R-:W-:Y:S01]  /*9eed0*/  IMAD.WIDE.U32 R46, R12, R10, R46 ;  /* 0x0000000a0c2e7225 */ /* 0x000fe200078e002e */
[----:B------:R-:W-:-:S03]  /*9eee0*/  IADD3 R42, P0, PT, R49, R42, RZ ;  /* 0x0000002a312a7210 */ /* 0x000fc60007f1e0ff */
[----:B------:R-:W-:Y:S01]  /*9eef0*/  IMAD.IADD R77, R5, 0x1, R45 ;  /* 0x00000001054d7824 */ /* 0x000fe200078e022d */
[----:B------:R-:W-:Y:S01]  /*9ef00*/  IADD3 R47, PT, PT, R63, R47, RZ ;  /* 0x0000002f3f2f7210 */ /* 0x000fe20007ffe0ff */
[----:B------:R-:W-:Y:S02]  /*9ef10*/  IMAD.X R45, RZ, RZ, RZ, P2 ;  /* 0x000000ffff2d7224 */ /* 0x000fe400010e06ff */
[----:B------:R-:W-:-:S04]  /*9ef20*/  IMAD.WIDE.U32 R58, R12, R11, R58 ;  /* 0x0000000b0c3a7225 */ /* 0x000fc800078e003a */
[----:B------:R-:W-:Y:S02]  /*9ef30*/  IMAD.X R43, RZ, RZ, RZ, P0 ;  /* 0x000000ffff2b7224 */ /* 0x000fe400000e06ff */
[----:B------:R-:W-:Y:S01]  /*9ef40*/  IMAD.WIDE.U32 R60, R87, R26, R44 ;  /* 0x0000001a573c7225 */ /* 0x000fe200078e002c */
[----:B------:R-:W-:-:S03]  /*9ef50*/  IADD3 R44, P1, PT, R47, R58, RZ ;  /* 0x0000003a2f2c7210 */ /* 0x000fc60007f3e0ff */
[----:B------:R-:W-:Y:S01]  /*9ef60*/  IMAD.MOV.U32 R47, RZ, RZ, RZ ;  /* 0x000000ffff2f7224 */ /* 0x000fe200078e00ff */
[----:B------:R-:W-:Y:S01]  /*9ef70*/  IADD3 R58, P2, PT, R99, R60, RZ ;  /* 0x0000003c633a7210 */ /* 0x000fe20007f5e0ff */
[----:B------:R-:W-:-:S04]  /*9ef80*/  IMAD.WIDE.U32 R42, R14, R10, R42 ;  /* 0x0000000a0e2a7225 */ /* 0x000fc800078e002a */
[----:B------:R-:W-:Y:S01]  /*9ef90*/  IMAD.IADD R45, R63, 0x1, R59 ;  /* 0x000000013f2d7824 */ /* 0x000fe200078e023b */
[----:B------:R-:W-:Y:S01]  /*9efa0*/  IADD3 R59, PT, PT, R65, R43, RZ ;  /* 0x0000002b413b7210 */ /* 0x000fe20007ffe0ff */
[----:B------:R-:W-:Y:S02]  /*9efb0*/  IMAD.MOV.U32 R49, RZ, RZ, RZ ;  /* 0x000000ffff317224 */ /* 0x000fe400078e00ff */
        /* <DEDUP_REMOVED lines=18> */
[----:B------:R-:W-:Y:S02]  /*9f0e0*/  IMAD.IADD R43, R95, 0x1, R43 ;  /* 0x000000015f2b7824 */ /* 0x000fe400078e022b */
[----:B------:R-:W-:-:S04]  /*9f0f0*/  IMAD.WIDE.U32 R44, R15, R10, R44 ;  /* 0x0000000a0f2c7225 */ /* 0x000fc800078e002c */
[----:B------:R-:W-:-:S04]  /*9f100*/  IMAD.WIDE.U32 R48, R93, R30, R48 ;  /* 0x0000001e5d307225 */ /* 0x000fc800078e0030 */
[----:B------:R-:W-:Y:S01]  /*9f110*/  IMAD.WIDE.U32 R58, R41, R29, R58 ;  /* 0x0000001d293a7225 */ /* 0x000fe200078e003a */
[----:B------:R-:W-:-:S03]  /*9f120*/  IADD3 R48, P3, PT, R99, R48, RZ ;  /* 0x0000003063307210 */ /* 0x000fc60007f7e0ff */
[----:B------:R-:W-:Y:S01]  /*9f130*/  IMAD.X R47, RZ, RZ, RZ, P1 ;  /* 0x000000ffff2f7224 */ /* 0x000fe200008e06ff */
[----:B------:R-:W-:Y:S01]  /*9f140*/  IADD3 R44, P1, PT, R43, R44, RZ ;  /* 0x0000002c2b2c7210 */ /* 0x000fe20007f3e0ff */
[----:B------:R-:W-:Y:S01]  /*9f150*/  IMAD.IADD R101, R3, 0x1, R59 ;  /* 0x0000000103657824 */ /* 0x000fe200078e023b */
[----:B------:R-:W-:Y:S01]  /*9f160*/  MOV R59, RZ ;  /* 0x000000ff003b7202 */ /* 0x000fe20000000f00 */
[----:B------:R-:W-:Y:S01]  /*9f170*/  IMAD R77, R58, R0, RZ ;  /* 0x000000003a4d7224 */ /* 0x000fe200078e02ff */
[----:B------:R-:W-:Y:S01]  /*9f180*/  IADD3.X R43, PT, PT, RZ, RZ, RZ, P2, !PT ;  /* 0x000000ffff2b7210 */ /* 0x000fe200017fe4ff */
[----:B------:R-:W-:Y:S02]  /*9f190*/  IMAD.IADD R60, R75, 0x1, R45 ;  /* 0x000000014b3c7824 */ /* 0x000fe400078e022d */
[----:B------:R-:W-:-:S04]  /*9f1a0*/  IMAD.WIDE.U32 R46, R13, R10, R46 ;  /* 0x0000000a0d2e7225 */ /* 0x000fc800078e002e */
[----:B------:R-:W-:Y:S01]  /*9f1b0*/  IMAD.IADD R99, R6, 0x1, R49 ;  /* 0x0000000106637824 */ /* 0x000fe200078e0231 */
[----:B------:R-:W-:Y:S01]  /*9f1c0*/  IADD3 R47, PT, PT, R95, R47, RZ ;  /* 0x0000002f5f2f7210 */ /* 0x000fe20007ffe0ff */
[----:B------:R-:W-:Y:S01]  /*9f1d0*/  IMAD.HI.U32 R103, R77, R28, R58 ;  /* 0x0000001c4d677227 */ /* 0x000fe200078e003a */
[----:B------:R-:W-:-:S03]  /*9f1e0*/  IADD3 R58, P0, PT, R60, R61, RZ ;  /* 0x0000003d3c3a7210 */ /* 0x000fc60007f1e0ff */
        /* <DEDUP_REMOVED lines=8> */
[----:B------:R-:W-:Y:S02]  /*9f270*/  IMAD.MOV.U32 R47, RZ, RZ, RZ ;  /* 0x000000ffff2f7224 */ /* 0x000fe400078e00ff */
[----:B------:R-:W-:Y:S01]  /*9f280*/  IMAD.IADD R63, R63, 0x1, R43 ;  /* 0x000000013f3f7824 */ /* 0x000fe200078e022b */
[----:B------:R-:W-:Y:S01]  /*9f290*/  IADD3.X R43, PT, PT, RZ, RZ, RZ, P2, !PT ;  /* 0x000000ffff2b7210 */ /* 0x000fe200017fe4ff */
[----:B------:R-:W-:-:S03]  /*9f2a0*/  IMAD.WIDE.U32 R46, R14, R9, R46 ;  /* 0x000000090e2e7225 */ /* 0x000fc600078e002e */
[----:B------:R-:W-:Y:S01]  /*9f2b0*/  IADD3 R44, P1, PT, R63, R44, RZ ;  /* 0x0000002c3f2c7210 */ /* 0x000fe20007f3e0ff */
[----:B------:R-:W-:Y:S01]  /*9f2c0*/  IMAD.IADD R45, R65, 0x1, R45 ;  /* 0x00000001412d7824 */ /* 0x000fe200078e022d */
[----:B------:R-:W-:Y:S01]  /*9f2d0*/  IADD3 R46, P3, PT, R99, R46, RZ ;  /* 0x0000002e632e7210 */ /* 0x000fe20007f7e0ff */
[----:B------:R-:W-:-:S04]  /*9f2e0*/  IMAD.WIDE.U32 R58, R16, R10, R58 ;  /* 0x0000000a103a7225 */ /* 0x000fc800078e003a */
[----:B------:R-:W-:Y:S01]  /*9f2f0*/  IMAD.IADD R101, R5, 0x1, R49 ;  /* 0x0000000105657824 */ /* 0x000fe200078e0231 */
[----:B------:R-:W-:Y:S01]  /*9f300*/  IADD3 R58, P0, PT, R45, R58, RZ ;  /* 0x0000003a2d3a7210 */ /* 0x000fe20007f1e0ff */
[----:B------:R-:W-:Y:S01]  /*9f310*/  IMAD.IADD R47, R65, 0x1, R47 ;  /* 0x00000001412f7824 */ /* 0x000fe200078e022f */
[----:B------:R-:W-:Y:S01]  /*9f320*/  IADD3.X R45, PT, PT, RZ, RZ, RZ, P1, !PT ;  /* 0x000000ffff2d7210 */ /* 0x000fe20000ffe4ff */
        /* <DEDUP_REMOVED lines=8> */
[----:B------:R-:W-:Y:S02]  /*9f3b0*/  IMAD.IADD R103, R2, 0x1, R103 ;  /* 0x0000000102677824 */ /* 0x000fe400078e0267 */
[----:B------:R-:W-:Y:S02]  /*9f3c0*/  IMAD.IADD R43, R95, 0x1, R43 ;  /* 0x000000015f2b7824 */ /* 0x000fe400078e022b */
[----:B------:R-:W-:Y:S01]  /*9f3d0*/  IMAD.WIDE.U32 R46, R93, R31, R46 ;  /* 0x0000001f5d2e7225 */ /* 0x000fe200078e002e */
[----:B------:R-:W-:-:S03]  /*9f3e0*/  IADD3 R42, P4, PT, R103, R60, RZ ;  /* 0x0000003c672a7210 */ /* 0x000fc60007f9e0ff */
        /* <DEDUP_REMOVED lines=8> */
[----:B------:R-:W-:-:S02]  /*9f470*/  IMAD.IADD R45, R75, 0x1, R63 ;  /* 0x000000014b2d7824 */ /* 0x000fc400078e023f */
[----:B------:R-:W-:-:S03]  /*9f480*/  IMAD.WIDE.U32 R48, R14, R10, R48 ;  /* 0x0000000a0e307225 */ /* 0x000fc600078e0030 */
[----:B------:R-:W-:Y:S01]  /*9f490*/  IADD3 R44, P0, PT, R45, R64, RZ ;  /* 0x000000402d2c7210 */ /* 0x000fe20007f1e0ff */
[----:B------:R-:W-:Y:S01]  /*9f4a0*/  IMAD.IADD R99, R4, 0x1, R61 ;  /* 0x0000000104637824 */ /* 0x000fe200078e023d */
[----:B------:R-:W-:Y:S01]  /*9f4b0*/  IADD3.X R61, PT, PT, RZ, RZ, RZ, P3, !PT ;  /* 0x000000ffff3d7210 */ /* 0x000fe20001ffe4ff */
        /* <DEDUP_REMOVED lines=28> */
[----:B------:R-:W-:-:S02]  /*9f680*/  IMAD.IADD R61, R65, 0x1, R61 ;  /* 0x00000001413d7824 */ /* 0x000fc400078e023d */
[----:B------:R-:W-:Y:S01]  /*9f690*/  IMAD.X R49, RZ, RZ, RZ, P2 ;  /* 0x000000ffff317224 */ /* 0x000fe200010e06ff */
[----:B------:R-:W-:Y:S01]  /*9f6a0*/  IADD3 R42, P2, PT, R105, R42, RZ ;  /* 0x0000002a692a7210 */ /* 0x000fe20007f5e0ff */
[----:B------:R-:W-:-:S04]  /*9f6b0*/  IMAD.WIDE.U32 R46, R13, R13, R46 ;  /* 0x0000000d0d2e7225 */ /* 0x000fc800078e002e */
[----:B------:R-:W-:Y:S01]  /*9f6c0*/  IMAD R99, R62, R0, RZ ;  /* 0x000000003e637224 */ /* 0x000fe200078e02ff */
[----:B------:R-:W-:Y:S01]  /*9f6d0*/  IADD3 R46, P0, PT, R61, R46, RZ ;  /* 0x0000002e3d2e7210 */ /* 0x000fe20007f1e0ff */
[----:B------:R-:W-:Y:S02]  /*9f6e0*/  IMAD.MOV.U32 R63, RZ, RZ, RZ ;  /* 0x000000ffff3f7224 */ /* 0x000fe400078e00ff */
[----:B------:R-:W-:Y:S01]  /*9f6f0*/  IMAD.IADD R101, R5, 0x1, R43 ;  /* 0x0000000105657824 */ /* 0x000fe200078e022b */
[----:B------:R-:W-:Y:S01]  /*9f700*/  IADD3.X R43, PT, PT, RZ, RZ, RZ, P2, !PT ;  /* 0x000000ffff2b7210 */ /* 0x000fe200017fe4ff */
[----:B------:R-:W-:-:S04]  /*9f710*/  IMAD.WIDE.U32 R48, R93, R18, R48 ;  /* 0x000000125d307225 */ /* 0x000fc800078e0030 */
[----:B------:R-:W-:Y:S01]  /*9f720*/  IMAD.IADD R95, R95, 0x1, R47 ;  /* 0x000000015f5f7824 */ /* 0x000fe200078e022f */
[----:B------:R-:W-:Y:S01]  /*9f730*/  IADD3 R48, P3, PT, R103, R48, RZ ;  /* 0x0000003067307210 */ /* 0x000fe20007f7e0ff */
[----:B------:R-:W-:-:S04]  /*9f740*/  IMAD.WIDE.U32 R58, R15, R12, R58 ;  /* 0x0000000c0f3a7225 */ /* 0x000fc800078e003a */
[----:B------:R-:W-:Y:S01]  /*9f750*/  IMAD.HI.U32 R109, R99, R28, R62 ;  /* 0x0000001c636d7227 */ /* 0x000fe200078e003e */
[----:B------:R-:W-:-:S03]  /*9f760*/  IADD3 R58, P2, PT, R95, R58, RZ ;  /* 0x0000003a5f3a7210 */ /* 0x000fc60007f5e0ff */
[----:B------:R-:W-:Y:S01]  /*9f770*/  IMAD.IADD R62, R73, 0x1, R45 ;  /* 0x00000001493e7824 */ /* 0x000fe200078e022d */
[----:B------:R-:W-:Y:S01]  /*9f780*/  IADD3 R109, PT, PT, R2, R109, RZ ;  /* 0x0000006d026d7210 */ /* 0x000fe20007ffe0ff */
[----:B------:R-:W-:Y:S02]  /*9f790*/  IMAD.X R45, RZ, RZ, RZ, P1 ;  /* 0x000000ffff2d7224 */ /* 0x000fe400008e06ff */
[----:B------:R-:W-:Y:S02]  /*9f7a0*/  IMAD.IADD R59, R75, 0x1, R59 ;  /* 0x000000014b3b7824 */ /* 0x000fe400078e023b */
[----:B------:R-:W-:-:S03]  /*9f7b0*/  IMAD.WIDE.U32 R42, R77, R26, R42 ;  /* 0x0000001a4d2a7225 */ /* 0x000fc600078e002a */
[----:B------:R-:W-:Y:S01]  /*9f7c0*/  IADD3 R60, P1, PT, R59, R62, RZ ;  /* 0x0000003e3b3c7210 */ /* 0x000fe20007f3e0ff */
[----:B------:R-:W-:Y:S01]  /*9f7d0*/  IMAD.X R47, RZ, RZ, RZ, P0 ;  /* 0x000000ffff2f7224 */ /* 0x000fe200000e06ff */
[----:B------:R-:W-:Y:S01]  /*9f7e0*/  IADD3 R103, PT, PT, R4, R43, RZ ;  /* 0x0000002b04677210 */ /* 0x000fe20007ffe0ff */
[----:B------:R-:W-:Y:S01]  /*9f7f0*/  IMAD.WIDE.U32 R44, R15, R10, R44 ;  /* 0x0000000a0f2c7225 */ /* 0x000fe200078e002c */
[----:B------:R-:W-:Y:S02]  /*9f800*/  IADD3.X R61, PT, PT, RZ, RZ, RZ, P1, !PT ;  /* 0x000000ffff3d7210 */ /* 0x000fe40000ffe4ff */
[----:B------:R-:W-:Y:S01]  /*9f810*/  IADD3 R42, P0, PT, R109, R42, RZ ;  /* 0x0000002a6d2a7210 */ /* 0x000fe20007f1e0ff */
[----:B------:R-:W-:Y:S01]  /*9f820*/  IMAD.IADD R63, R8, 0x1, R49 ;  /* 0x00000001083f7824 */ /* 0x000fe200078e0231 */
[----:B------:R-:W-:Y:S01]  /*9f830*/  IADD3 R43, PT, PT, R75, R45, RZ ;  /* 0x0000002d4b2b7210 */ /* 0x000fe20007ffe0ff */
[----:B------:R-:W-:Y:S02]  /*9f840*/  IMAD.X R49, RZ, RZ, RZ, P3 ;  /* 0x000000ffff317224 */ /* 0x000fe400018e06ff */
[----:B------:R-:W-:-:S02]  /*9f850*/  IMAD.X R59, RZ, RZ, RZ, P2 ;  /* 0x000000ffff3b7224 */ /* 0x000fc400010e06ff */
[----:B------:R-:W-:-:S04]  /*9f860*/  IMAD.WIDE.U32 R46, R14, R12, R46 ;  /* 0x0000000c0e2e7225 */ /* 0x000fc800078e002e */
[----:B------:R-:W-:Y:S01]  /*9f870*/  IMAD.MOV.U32 R45, RZ, RZ, RZ ;  /* 0x000000ffff2d7224 */ /* 0x000fe200078e00ff */
        /* <DEDUP_REMOVED lines=11> */
[----:B------:R-:W-:-:S03]  /*9f930*/  IADD3 R44, P3, PT, R63, R44, RZ ;  /* 0x0000002c3f2c7210 */ /* 0x000fc60007f7e0ff */
[----:B------:R-:W-:Y:S01]  /*9f940*/  IMAD.IADD R95, R7, 0x1, R49 ;  /* 0x00000001075f7824 */ /* 0x000fe200078e0231 */
[----:B------:R-:W-:Y:S01]  /*9f950*/  IADD3.X R49, PT, PT, RZ, RZ, RZ, P4, !PT ;  /* 0x000000ffff317210 */ /* 0x000fe200027fe4ff */
[----:B------:R-:W-:Y:S01]  /*9f960*/  IMAD.IADD R9, R73, 0x1, R45 ;  /* 0x0000000149097824 */ /* 0x000fe200078e022d */
[----:B------:R-:W-:Y:S01]  /*9f970*/  IADD3 R60, P1, PT, R59, R60, RZ ;  /* 0x0000003c3b3c7210 */ /* 0x000fe20007f3e0ff */
[----:B------:R-:W-:-:S04]  /*9f980*/  IMAD.WIDE.U32 R46, R15, R11, R46 ;  /* 0x0000000b0f2e7225 */ /* 0x000fc800078e002e */
        /* <DEDUP_REMOVED lines=9> */
[----:B------:R-:W-:-:S03]  /*9fa20*/  IMAD.WIDE.U32 R58, R14, R13, R58 ;  /* 0x0000000d0e3a7225 */ /* 0x000fc600078e003a */
[----:B------:R-:W-:Y:S01]  /*9fa30*/  IADD3.X R43, PT, PT, RZ, RZ, RZ, P4, !PT ;  /* 0x000000ffff2b7210 */ /* 0x000fe200027fe4ff */
[----:B------:R-:W-:Y:S01]  /*9fa40*/  IMAD.IADD R101, R3, 0x1, R63 ;  /* 0x0000000103657824 */ /* 0x000fe200078e023f */
[----:B------:R-:W-:Y:S01]  /*9fa50*/  IADD3 R48, P0, PT, R47, R58, RZ ;  /* 0x0000003a2f307210 */ /* 0x000fe20007f1e0ff */
[----:B------:R-:W-:Y:S01]  /*9fa60*/  IMAD.WIDE.U32 R44, R93, R19, R44 ;  /* 0x000000135d2c7225 */ /* 0x000fe200078e002c */
[----:B------:R-:W-:-:S03]  /*9fa70*/  IADD3 R59, PT, PT, R65, R59, RZ ;  /* 0x0000003b413b7210 */ /* 0x000fc60007ffe0ff */
[----:B------:R-:W-:Y:S01]  /*9fa80*/  IMAD R9, R62, R0, RZ ;  /* 0x000000003e097224 */ /* 0x000fe200078e02ff */
[----:B------:R-:W-:Y:S01]  /*9fa90*/  IADD3 R58, P2, PT, R95, R44, RZ ;  /* 0x0000002c5f3a7210 */ /* 0x000fe20007f5e0ff */
[----:B------:R-:W-:Y:S02]  /*9faa0*/  IMAD.MOV.U32 R63, RZ, RZ, RZ ;  /* 0x000000ffff3f7224 */ /* 0x000fe400078e00ff */
[----:B------:R-:W-:-:S04]  /*9fab0*/  IMAD.WIDE.U32 R60, R15, R13, R60 ;  /* 0x0000000d0f3c7225 */ /* 0x000fc800078e003c */
[----:B------:R-:W-:Y:S01]  /*9fac0*/  IMAD.X R47, RZ, RZ, RZ, P3 ;  /* 0x000000ffff2f7224 */ /* 0x000fe200018e06ff */
[----:B------:R-:W-:Y:S01]  /*9fad0*/  IADD3 R44, P3, PT, R59, R60, RZ ;  /* 0x0000003c3b2c7210 */ /* 0x000fe20007f7e0ff */
[----:B------:R-:W-:-:S04]  /*9fae0*/  IMAD.HI.U32 R103, R9, R28, R62 ;  /* 0x0000001c09677227 */ /* 0x000fc800078e003e */
[----:B------:R-:W-:Y:S02]  /*9faf0*/  IMAD.IADD R63, R17, 0x1, R45 ;  /* 0x00000001113f7824 */ /* 0x000fe400078e022d */
[----:B------:R-:W-:Y:S02]  /*9fb00*/  IMAD.IADD R93, R6, 0x1, R49 ;  /* 0x00000001065d7824 */ /* 0x000fe400078e0231 */
[----:B------:R-:W-:Y:S02]  /*9fb10*/  IMAD.IADD R45, R75, 0x1, R61 ;  /* 0x000000014b2d7824 */ /* 0x000fe400078e023d */
        /* <DEDUP_REMOVED lines=23> */
[----:B------:R-:W-:Y:S01]  /*9fc90*/  IMAD.IADD R65, R65, 0x1, R59 ;  /* 0x0000000141417824 */ /* 0x000fe200078e023b */
[----:B------:R-:W-:Y:S01]  /*9fca0*/  IADD3.X R59, PT, PT, RZ, RZ, RZ, P4, !PT ;  /* 0x000000ffff3b7210 */ /* 0x000fe200027fe4ff */
[----:B------:R-:W-:Y:S01]  /*9fcb0*/  IMAD.IADD R62, R73, 0x1, R45 ;  /* 0x00000001493e7824 */ /* 0x000fe200078e022d */
[----:B------:R-:W-:Y:S01]  /*9fcc0*/  IADD3.X R45, PT, PT, RZ, RZ, RZ, P0, !PT ;  /* 0x000000ffff2d7210 */ /* 0x000fe200007fe4ff */
[----:B------:R-:W-:Y:S01]  /*9fcd0*/  IMAD.WIDE.U32 R42, R99, R26, R42 ;  /* 0x0000001a632a7225 */ /* 0x000fe200078e002a */
[----:B------:R-:W-:-:S03]  /*9fce0*/  IADD3 R44, P5, PT, R65, R44, RZ ;  /* 0x0000002c412c7210 */ /* 0x000fc60007fbe0ff */
[----:B------:R-:W-:-:S04]  /*9fcf0*/  IMAD.WIDE.U32 R48, R16, R11, R48 ;  /* 0x0000000b10307225 */ /* 0x000fc800078e0030 */
        /* <DEDUP_REMOVED lines=30> */
[----:B------:R-:W-:Y:S01]  /*9fee0*/  IMAD.WIDE.U32 R60, R9, R29, R42 ;  /* 0x0000001d093c7225 */ /* 0x000fe200078e002a */
[----:B------:R-:W-:Y:S02]  /*9fef0*/  IADD3 R42, P3, PT, R65, R48, RZ ;  /* 0x00000030412a7210 */ /* 0x000fe40007f7e0ff */
[----:B------:R-:W-:Y:S01]  /*9ff00*/  IADD3 R12, P2, PT, R11, R58, RZ ;  /* 0x0000003a0b0c7210 */ /* 0x000fe20007f5e0ff */
[----:B------:R-:W-:-:S04]  /*9ff10*/  IMAD.WIDE.U32 R44, R41, R18, R44 ;  /* 0x00000012292c7225 */ /* 0x000fc800078e002c */
[----:B------:R-:W-:Y:S01]  /*9ff20*/  IMAD.IADD R49, R6, 0x1, R49 ;  /* 0x0000000106317824 */ /* 0x000fe200078e0231 */
[----:B------:R-:W-:Y:S01]  /*9ff30*/  IADD3 R62, PT, PT, R8, R45, RZ ;  /* 0x0000002d083e7210 */ /* 0x000fe20007ffe0ff */
[----:B------:R-:W-:Y:S01]  /*9ff40*/  IMAD.WIDE.U32 R46, R15, R14, R46 ;  /* 0x0000000e0f2e7225 */ /* 0x000fe200078e002e */
[----:B------:R-:W-:Y:S02]  /*9ff50*/  IADD3.X R45, PT, PT, RZ, RZ, RZ, P0, !PT ;  /* 0x000000ffff2d7210 */ /* 0x000fe400007fe4ff */
[----:B------:R-:W-:Y:S01]  /*9ff60*/  IADD3 R44, P4, PT, R49, R44, RZ ;  /* 0x0000002c312c7210 */ /* 0x000fe20007f9e0ff */
[----:B------:R-:W-:Y:S02]  /*9ff70*/  IMAD.IADD R59, R73, 0x1, R59 ;  /* 0x00000001493b7824 */ /* 0x000fe400078e023b */
[----:B------:R-:W-:Y:S02]  /*9ff80*/  IMAD.IADD R65, R3, 0x1, R61 ;  /* 0x0000000103417824 */ /* 0x000fe400078e023d */
[----:B------:R-:W-:Y:S01]  /*9ff90*/  IMAD.X R11, RZ, RZ, RZ, P1 ;  /* 0x000000ffff0b7224 */ /* 0x000fe200008e06ff */
[----:B------:R-:W-:Y:S01]  /*9ffa0*/  IADD3 R58, P1, PT, R59, R46, RZ ;  /* 0x0000002e3b3a7210 */ /* 0x000fe20007f3e0ff */
[----:B------:R-:W-:Y:S01]  /*9ffb0*/  IMAD R48, R60, R0, RZ ;  /* 0x000000003c307224 */ /* 0x000fe200078e02ff */
[----:B------:R-:W-:Y:S01]  /*9ffc0*/  IADD3 R46, P6, PT, R62, R63, RZ ;  /* 0x0000003f3e2e7210 */ /* 0x000fe20007fde0ff */
[----:B------:R-:W-:Y:S01]  /*9ffd0*/  IMAD.MOV.U32 R61, RZ, RZ, RZ ;  /* 0x000000ffff3d7224 */ /* 0x000fe200078e00ff */
[----:B------:R-:W-:Y:S01]  /*9ffe0*/  IADD3.X R59, PT, PT, RZ, RZ, RZ, P1, !PT ;  /* 0x000000ffff3b7210 */ /* 0x000fe20000ffe4ff */
[----:B------:R-:W-:-:S02]  /*9fff0*/  IMAD.X R43, RZ, RZ, RZ, P3 ;  /* 0x000000ffff2b7224 */ /* 0x000fc400018e06ff */
[----:B------:R-:W-:Y:S02]  /*a0000*/  IMAD.IADD R47, R75, 0x1, R47 ;  /* 0x000000014b2f7824 */ /* 0x000fe400078e022f */
[----:B------:R-:W-:-:S04]  /*a0010*/  IMAD.WIDE.U32 R10, R16, R14, R10 ;  /* 0x0000000e100a7225 */ /* 0x000fc800078e000a */
[----:B------:R-:W-:Y:S01]  /*a0020*/  IMAD.HI.U32 R61, R48, R28, R60 ;  /* 0x0000001c303d7227 */ /* 0x000fe200078e003c */
[----:B------:R-:W-:Y:S02]  /*a0030*/  IADD3 R60, P0, PT, R45, R12, RZ ;  /* 0x0000000c2d3c7210 */ /* 0x000fe40007f1e0ff */
[----:B------:R-:W-:Y:S01]  /*a0040*/  IADD3 R12, P5, PT, R47, R10, RZ ;  /* 0x0000000a2f0c7210 */ /* 0x000fe20007fbe0ff */
[----:B------:R-:W-:Y:S01]  /*a0050*/  IMAD.WIDE.U32 R42, R99, R27, R42 ;  /* 0x0000001b632a7225 */ /* 0x000fe200078e002a */
[----:B------:R-:W-:Y:S02]  /*a0060*/  IADD3.X R47, PT, PT, RZ, RZ, RZ, P6, !PT ;  /* 0x000000ffff2f7210 */ /* 0x000fe400037fe4ff */
[----:B------:R-:W-:Y:S01]  /*a0070*/  IADD3.X R62, PT, PT, RZ, RZ, RZ, P0, !PT ;  /* 0x000000ffff3e7210 */ /* 0x000fe200007fe4ff */
[----:B------:R-:W-:Y:S01]  /*a0080*/  IMAD.X R45, RZ, RZ, RZ, P4 ;  /* 0x000000ffff2d7224 */ /* 0x000fe200020e06ff */
[----:B------:R-:W-:Y:S01]  /*a0090*/  IADD3 R10, P3, PT, R65, R42, RZ ;  /* 0x0000002a410a7210 */ /* 0x000fe20007f7e0ff */
[----:B------:R-:W-:Y:S01]  /*a00a0*/  IMAD.IADD R43, R5, 0x1, R43 ;  /* 0x00000001052b7824 */ /* 0x000fe200078e022b */
[----:B------:R-:W-:Y:S01]  /*a00b0*/  IADD3 R61, PT, PT, R2, R61, RZ ;  /* 0x0000003d023d7210 */ /* 0x000fe20007ffe0ff */
[----:B------:R-:W-:-:S04]  /*a00c0*/  IMAD.WIDE.U32 R44, R77, R31, R44 ;  /* 0x0000001f4d2c7225 */ /* 0x000fc800078e002c */
[----:B------:R-:W-:Y:S01]  /*a00d0*/  IMAD.IADD R49, R73, 0x1, R11 ;  /* 0x0000000149317824 */ /* 0x000fe200078e020b */
[----:B------:R-:W-:Y:S01]  /*a00e0*/  IADD3 R42, P4, PT, R43, R44, RZ ;  /* 0x0000002c2b2a7210 */ /* 0x000fe20007f9e0ff */
[----:B------:R-:W-:Y:S01]  /*a00f0*/  IMAD.WIDE.U32 R58, R16, R13, R58 ;  /* 0x0000000d103a7225 */ /* 0x000fe200078e003a */
[----:B------:R-:W-:-:S03]  /*a0100*/  IADD3 R43, PT, PT, R7, R45, RZ ;  /* 0x0000002d072b7210 */ /* 0x000fc60007ffe0ff */
[----:B------:R-:W-:Y:S02]  /*a0110*/  IMAD.X R11, RZ, RZ, RZ, P2 ;  /* 0x000000ffff0b7224 */ /* 0x000fe400010e06ff */
[----:B------:R-:W-:Y:S02]  /*a0120*/  IMAD.X R13, RZ, RZ, RZ, P5 ;  /* 0x000000ffff0d7224 */ /* 0x000fe400028e06ff */
[----:B------:R-:W-:Y:S01]  /*a0130*/  IMAD.WIDE.U32 R46, R41, R19, R46 ;  /* 0x00000013292e7225 */ /* 0x000fe200078e002e */
[----:B------:R-:W-:-:S03]  /*a0140*/  IADD3 R41, P5, PT, R11, R58, RZ ;  /* 0x0000003a0b297210 */ /* 0x000fc60007fbe0ff */
[----:B------:R-:W-:Y:S02]  /*a0150*/  IMAD.IADD R59, R73, 0x1, R59 ;  /* 0x00000001493b7824 */ /* 0x000fe400078e023b */
[----:B------:R-:W-:Y:S01]  /*a0160*/  IMAD.WIDE.U32 R44, R15, R15, R12 ;  /* 0x0000000f0f2c7225 */ /* 0x000fe200078e000c */
[----:B------:R-:W-:-:S03]  /*a0170*/  IADD3 R12, P1, PT, R43, R46, RZ ;  /* 0x0000002e2b0c7210 */ /* 0x000fc60007f3e0ff */
[----:B------:R-:W-:Y:S01]  /*a0180*/  IMAD.IADD R47, R17, 0x1, R47 ;  /* 0x00000001112f7824 */ /* 0x000fe200078e022f */
        /* <DEDUP_REMOVED lines=43> */
[----:B------:R-:W-:Y:S01]  /*a0440*/  IMAD R41, R44, R0, RZ ;  /* 0x000000002c297224 */ /* 0x000fe200078e02ff */
[----:B------:R-:W-:Y:S01]  /*a0450*/  IADD3 R14, PT, PT, R17, R47, RZ ;  /* 0x0000002f110e7210 */ /* 0x000fe20007ffe0ff */
[----:B------:R-:W-:-:S02]  /*a0460*/  IMAD.MOV.U32 R45, RZ, RZ, RZ ;  /* 0x000000ffff2d7224 */ /* 0x000fc400078e00ff */
[----:B------:R-:W-:Y:S01]  /*a0470*/  IMAD.X R59, RZ, RZ, RZ, P3 ;  /* 0x000000ffff3b7224 */ /* 0x000fe200018e06ff */
[----:B------:R-:W-:Y:S01]  /*a0480*/  IADD3 R46, P3, PT, R13, R46, RZ ;  /* 0x0000002e0d2e7210 */ /* 0x000fe20007f7e0ff */
[----:B------:R-:W-:Y:S01]  /*a0490*/  IMAD.HI.U32 R45, R41, R28, R44 ;  /* 0x0000001c292d7227 */ /* 0x000fe200078e002c */
[----:B------:R-:W-:Y:S02]  /*a04a0*/  IADD3 R14, P2, PT, R14, R61, RZ ;  /* 0x0000003d0e0e7210 */ /* 0x000fe40007f5e0ff */
        /* <DEDUP_REMOVED lines=20> */
[----:B------:R-:W-:-:S02]  /*a05f0*/  IMAD.X R47, RZ, RZ, RZ, P6 ;  /* 0x000000ffff2f7224 */ /* 0x000fc400030e06ff */
[----:B------:R-:W-:-:S04]  /*a0600*/  IMAD.WIDE.U32 R10, R41, R29, R10 ;  /* 0x0000001d290a7225 */ /* 0x000fc800078e000a */
[----:B------:R-:W-:-:S04]  /*a0610*/  IMAD.WIDE.U32 R58, R48, R27, R58 ;  /* 0x0000001b303a7225 */ /* 0x000fc800078e003a */
        /* <DEDUP_REMOVED lines=26> */
[----:B------:R-:W-:Y:S01]  /*a07c0*/  IMAD.X R44, RZ, RZ, RZ, P4 ;  /* 0x000000ffff2c7224 */ /* 0x000fe200020e06ff */
[----:B------:R-:W-:Y:S01]  /*a07d0*/  IADD3 R14, P5, PT, R60, R58, RZ ;  /* 0x0000003a3c0e7210 */ /* 0x000fe20007fbe0ff */
[C---:B------:R-:W-:Y:S01]  /*a07e0*/  IMAD.IADD R58, R73.reuse, 0x1, R43 ;  /* 0x00000001493a7824 */ /* 0x040fe200078e022b */
[----:B------:R-:W-:Y:S01]  /*a07f0*/  IADD3 R42, P4, PT, R42, R61, RZ ;  /* 0x0000003d2a2a7210 */ /* 0x000fe20007f9e0ff */
[----:B------:R-:W-:Y:S01]  /*a0800*/  IMAD.X R47, RZ, RZ, RZ, P6 ;  /* 0x000000ffff2f7224 */ /* 0x000fe200030e06ff */
[----:B------:R-:W-:Y:S01]  /*a0810*/  IADD3.X R15, PT, PT, RZ, RZ, RZ, P5, !PT ;  /* 0x000000ffff0f7210 */ /* 0x000fe20002ffe4ff */
[----:B------:R-:W-:Y:S01]  /*a0820*/  IMAD.IADD R45, R73, 0x1, R45 ;  /* 0x00000001492d7824 */ /* 0x000fe200078e022d */
[----:B------:R-:W-:Y:S01]  /*a0830*/  IADD3.X R43, PT, PT, RZ, RZ, RZ, P4, !PT ;  /* 0x000000ffff2b7210 */ /* 0x000fe200027fe4ff */
[----:B------:R-:W-:Y:S01]  /*a0840*/  IMAD.WIDE.U32 R46, R48, R31, R46 ;  /* 0x0000001f302e7225 */ /* 0x000fe200078e002e */
[----:B------:R-:W-:-:S03]  /*a0850*/  IADD3 R44, P5, PT, R44, R49, RZ ;  /* 0x000000312c2c7210 */ /* 0x000fc60007fbe0ff */
[----:B------:R-:W-:Y:S01]  /*a0860*/  IMAD.WIDE.U32 R14, R41, R27, R14 ;  /* 0x0000001b290e7225 */ /* 0x000fe200078e000e */
[----:B------:R-:W-:-:S03]  /*a0870*/  IADD3 R47, PT, PT, R7, R47, RZ ;  /* 0x0000002f072f7210 */ /* 0x000fc60007ffe0ff */
[----:B------:R-:W-:-:S04]  /*a0880*/  IMAD.WIDE.U32 R42, R9, R19, R42 ;  /* 0x00000013092a7225 */ /* 0x000fc800078e002a */
[----:B------:R-:W-:Y:S02]  /*a0890*/  IMAD.X R9, RZ, RZ, RZ, P3 ;  /* 0x000000ffff097224 */ /* 0x000fe400018e06ff */
[----:B------:R-:W-:Y:S02]  /*a08a0*/  IMAD.IADD R70, R5, 0x1, R15 ;  /* 0x0000000105467824 */ /* 0x000fe400078e020f */
[----:B------:R-:W-:Y:S01]  /*a08b0*/  IMAD.IADD R62, R17, 0x1, R43 ;  /* 0x00000001113e7824 */ /* 0x000fe200078e022b */
[----:B------:R-:W-:Y:S01]  /*a08c0*/  IADD3 R9, P3, PT, R9, R44, RZ ;  /* 0x0000002c09097210 */ /* 0x000fe20007f7e0ff */
[----:B------:R-:W-:Y:S01]  /*a08d0*/  IMAD.MOV.U32 R65, RZ, RZ, R12 ;  /* 0x000000ffff417224 */ /* 0x000fe200078e000c */
[----:B------:R-:W-:Y:S01]  /*a08e0*/  IADD3 R44, P6, PT, R70, R46, RZ ;  /* 0x0000002e462c7210 */ /* 0x000fe20007fde0ff */
[----:B------:R-:W-:Y:S01]  /*a08f0*/  IMAD.MOV.U32 R63, RZ, RZ, R14 ;  /* 0x000000ffff3f7224 */ /* 0x000fe200078e000e */
[----:B------:R-:W-:Y:S01]  /*a0900*/  IADD3 R46, P4, PT, R47, R42, RZ ;  /* 0x0000002a2f2e7210 */ /* 0x000fe20007f9e0ff */
[----:B------:R-:W-:Y:S01]  /*a0910*/  IMAD.X R42, RZ, RZ, RZ, P2 ;  /* 0x000000ffff2a7224 */ /* 0x000fe200010e06ff */
[----:B------:R-:W-:-:S02]  /*a0920*/  IADD3 R58, P2, PT, R45, R58, RZ ;  /* 0x0000003a2d3a7210 */ /* 0x000fc40007f5e0ff */
[----:B------:R-:W-:Y:S01]  /*a0930*/  IADD3.X R45, PT, PT, RZ, RZ, RZ, P6, !PT ;  /* 0x000000ffff2d7210 */ /* 0x000fe200037fe4ff */
[----:B------:R-:W-:Y:S01]  /*a0940*/  IMAD.X R47, RZ, RZ, RZ, P4 ;  /* 0x000000ffff2f7224 */ /* 0x000fe200020e06ff */
[----:B------:R-:W-:Y:S02]  /*a0950*/  IADD3 R9, P4, PT, R42, R9, RZ ;  /* 0x000000092a097210 */ /* 0x000fe40007f9e0ff */
[----:B------:R-:W-:Y:S01]  /*a0960*/  IADD3.X R59, PT, PT, RZ, RZ, RZ, P2, !PT ;  /* 0x000000ffff3b7210 */ /* 0x000fe200017fe4ff */
[----:B------:R-:W-:Y:S01]  /*a0970*/  IMAD.WIDE.U32 R42, R41, R30, R44 ;  /* 0x0000001e292a7225 */ /* 0x000fe200078e002c */
[----:B------:R-:W-:Y:S02]  /*a0980*/  IADD3 R62, P2, PT, R62, R9, RZ ;  /* 0x000000093e3e7210 */ /* 0x000fe40007f5e0ff */
[----:B------:R-:W-:Y:S01]  /*a0990*/  IADD3.X R9, PT, PT, RZ, RZ, RZ, P1, !PT ;  /* 0x000000ffff097210 */ /* 0x000fe20000ffe4ff */
[----:B------:R-:W-:Y:S01]  /*a09a0*/  IMAD.WIDE.U32 R46, R48, R18, R46 ;  /* 0x00000012302e7225 */ /* 0x000fe200078e002e */
[----:B------:R-:W-:-:S03]  /*a09b0*/  MOV R61, R42 ;  /* 0x0000002a003d7202 */ /* 0x000fc60000000f00 */
        /* <DEDUP_REMOVED lines=76> */
.L_x_651:
        /* <DEDUP_REMOVED lines=23> */
.L_x_652:
        /* <DEDUP_REMOVED lines=59> */
.L_x_653:
        /* <DEDUP_REMOVED lines=23> */
.L_x_654:
        /* <DEDUP_REMOVED lines=47> */
.L_x_655:
        /* <DEDUP_REMOVED lines=23> */
.L_x_656:
[----:B------:R-:W-:-:S04]  /*a1970*/  IMAD.WIDE.U32 R12, R101, R101, RZ ;  /* 0x00000065650c7225 */ /* 0x000fc800078e00ff */
[----:B------:R-:W-:Y:S01]  /*a1980*/  HFMA2 R92, -RZ, RZ, 0, 0 ;  /* 0x00000000ff5c7431 */ /* 0x000fe200000001ff */
[----:B------:R-:W-:Y:S01]  /*a1990*/  MOV R47, RZ ;  /* 0x000000ff002f7202 */ /* 0x000fe20000000f00 */
[----:B------:R-:W-:Y:S02]  /*a19a0*/  HFMA2 R16, -RZ, RZ, 0, 0 ;  /* 0x00000000ff107431 */ /* 0x000fe400000001ff */
[----:B------:R-:W-:Y:S01]  /*a19b0*/  IMAD.MOV.U32 R44, RZ, RZ, R13 ;  /* 0x000000ffff2c7224 */ /* 0x000fe200078e000d */
[C---:B------:R-:W-:Y:S01]  /*a19c0*/  LOP3.LUT R48, R12.reuse, 0xfffffffd, RZ, 0xc0, !PT ;  /* 0xfffffffd0c307812 */ /* 0x040fe200078ec0ff */
[----:B------:R-:W-:Y:S01]  /*a19d0*/  IMAD.MOV.U32 R45, RZ, RZ, RZ ;  /* 0x000000ffff2d7224 */ /* 0x000fe200078e00ff */
[----:B------:R-:W-:Y:S01]  /*a19e0*/  MOV R42, RZ ;  /* 0x000000ff002a7202 */ /* 0x000fe20000000f00 */
        /* <DEDUP_REMOVED lines=18> */
[----:B------:R-:W-:Y:S02]  /*a1b10*/  IMAD.MOV.U32 R58, RZ, RZ, R46 ;  /* 0x000000ffff3a7224 */ /* 0x000fe400078e002e */
[----:B------:R-:W-:-:S04]  /*a1b20*/  IMAD.WIDE.U32 R12, R101, R100, R12 ;  /* 0x00000064650c7225 */ /* 0x000fc800078e000c */
[----:B------:R-:W-:Y:S01]  /*a1b30*/  IMAD.X R45, RZ, RZ, RZ, P0 ;  /* 0x000000ffff2d7224 */ /* 0x000fe200000e06ff */
[----:B------:R-:W-:Y:S01]  /*a1b40*/  IADD3 R48, P0, PT, R49, R12, RZ ;  /* 0x0000000c31307210 */ /* 0x000fe20007f1e0ff */
[----:B------:R-:W-:Y:S02]  /*a1b50*/  IMAD.MOV.U32 R10, RZ, RZ, RZ ;  /* 0x000000ffff0a7224 */ /* 0x000fe400078e00ff */
[----:B------:R-:W-:Y:S01]  /*a1b60*/  IMAD.WIDE.U32 R58, R101, R70, R58 ;  /* 0x00000046653a7225 */ /* 0x000fe200078e003a */
[----:B------:R-:W-:-:S03]  /*a1b70*/  IADD3.X R49, PT, PT, RZ, RZ, RZ, P0, !PT ;  /* 0x000000ffff317210 */ /* 0x000fc600007fe4ff */
[----:B------:R-:W-:Y:S02]  /*a1b80*/  IMAD.IADD R12, R13, 0x1, R10 ;  /* 0x000000010d0c7824 */ /* 0x000fe400078e020a */
[----:B------:R-:W-:-:S04]  /*a1b90*/  IMAD.WIDE.U32 R44, R73, R29, R44 ;  /* 0x0000001d492c7225 */ /* 0x000fc800078e002c */
[----:B------:R-:W-:Y:S01]  /*a1ba0*/  IMAD.WIDE.U32 R46, R11, R70, R48 ;  /* 0x000000460b2e7225 */ /* 0x000fe200078e0030 */
[----:B------:R-:W-:-:S03]  /*a1bb0*/  IADD3 R9, PT, PT, R3, R45, RZ ;  /* 0x0000002d03097210 */ /* 0x000fc60007ffe0ff */
[----:B------:R-:W-:Y:S01]  /*a1bc0*/  IMAD.IADD R13, R16, 0x1, R59 ;  /* 0x00000001100d7824 */ /* 0x000fe200078e023b */
[----:B------:R-:W-:Y:S01]  /*a1bd0*/  IADD3 R48, P0, PT, R9, R58, RZ ;  /* 0x0000003a09307210 */ /* 0x000fe20007f1e0ff */
[----:B------:R-:W-:Y:S01]  /*a1be0*/  IMAD R14, R44, R0, RZ ;  /* 0x000000002c0e7224 */ /* 0x000fe200078e02ff */
[----:B------:R-:W-:Y:S01]  /*a1bf0*/  IADD3 R47, PT, PT, R16, R47, RZ ;  /* 0x0000002f102f7210 */ /* 0x000fe20007ffe0ff */
[----:B------:R-:W-:Y:S01]  /*a1c00*/  IMAD.MOV.U32 R45, RZ, RZ, RZ ;  /* 0x000000ffff2d7224 */ /* 0x000fe200078e00ff */
[----:B------:R-:W-:Y:S01]  /*a1c10*/  IADD3 R46, P1, PT, R13, R46, RZ ;  /* 0x0000002e0d2e7210 */ /* 0x000fe20007f3e0ff */
[----:B------:R-:W-:Y:S02]  /*a1c20*/  IMAD.MOV.U32 R13, RZ, RZ, RZ ;  /* 0x000000ffff0d7224 */ /* 0x000fe400078e00ff */
[----:B------:R-:W-:Y:S01]  /*a1c30*/  IMAD.HI.U32 R9, R14, R28, R44 ;  /* 0x0000001c0e097227 */ /* 0x000fe200078e002c */
[----:B------:R-:W-:-:S03]  /*a1c40*/  MOV R44, RZ ;  /* 0x000000ff002c7202 */ /* 0x000fc60000000f00 */
[----:B------:R-:W-:-:S04]  /*a1c50*/  IMAD.WIDE.U32 R12, R101, R93, R12 ;  /* 0x0000005d650c7225 */ /* 0x000fc800078e000c */
[----:B------:R-:W-:Y:S01]  /*a1c60*/  IMAD.X R49, RZ, RZ, RZ, P0 ;  /* 0x000000ffff317224 */ /* 0x000fe200000e06ff */
[----:B------:R-:W-:Y:S01]  /*a1c70*/  IADD3 R12, P0, PT, R47, R12, RZ ;  /* 0x0000000c2f0c7210 */ /* 0x000fe20007f1e0ff */
[----:B------:R-:W-:Y:S02]  /*a1c80*/  IMAD.X R47, RZ, RZ, RZ, P1 ;  /* 0x000000ffff2f7224 */ /* 0x000fe400008e06ff */
[----:B------:R-:W-:Y:S01]  /*a1c90*/  IMAD.WIDE.U32 R58, R73, R26, R48 ;  /* 0x0000001a493a7225 */ /* 0x000fe200078e0030 */
[----:B------:R-:W-:-:S03]  /*a1ca0*/  IADD3 R48, PT, PT, R13, R44, RZ ;  /* 0x0000002c0d307210 */ /* 0x000fc60007ffe0ff */
[----:B------:R-:W-:Y:S02]  /*a1cb0*/  HFMA2 R49, -RZ, RZ, 0, 0 ;  /* 0x00000000ff317431 */ /* 0x000fe400000001ff */
[----:B------:R-:W-:Y:S02]  /*a1cc0*/  IMAD.IADD R9, R2, 0x1, R9 ;  /* 0x0000000102097824 */ /* 0x000fe400078e0209 */
[----:B------:R-:W-:Y:S02]  /*a1cd0*/  IMAD.X R13, RZ, RZ, RZ, P0 ;  /* 0x000000ffff0d7224 */ /* 0x000fe400000e06ff */
[----:B------:R-:W-:Y:S01]  /*a1ce0*/  IMAD.WIDE.U32 R46, R11, R70, R46 ;  /* 0x000000460b2e7225 */ /* 0x000fe200078e002e */
[----:B------:R-:W-:-:S03]  /*a1cf0*/  IADD3 R58, P1, PT, R9, R58, RZ ;  /* 0x0000003a093a7210 */ /* 0x000fc60007f3e0ff */
        /* <DEDUP_REMOVED lines=33> */
[----:B------:R-:W-:-:S03]  /*a1f10*/  IADD3 R62, P0, PT, R49, R62, RZ ;  /* 0x0000003e313e7210 */ /* 0x000fc60007f1e0ff */
[----:B------:R-:W-:Y:S01]  /*a1f20*/  IMAD.MOV.U32 R12, RZ, RZ, RZ ;  /* 0x000000ffff0c7224 */ /* 0x000fe200078e00ff */
[----:B------:R-:W-:Y:S01]  /*a1f30*/  IADD3 R46, P2, PT, R61, R46, RZ ;  /* 0x0000002e3d2e7210 */ /* 0x000fe20007f5e0ff */
[----:B------:R-:W-:Y:S02]  /*a1f40*/  IMAD.X R49, RZ, RZ, RZ, P1 ;  /* 0x000000ffff317224 */ /* 0x000fe400008e06ff */
[----:B------:R-:W-:Y:S01]  /*a1f50*/  IMAD.WIDE.U32 R58, R11, R100, R58 ;  /* 0x000000640b3a7225 */ /* 0x000fe200078e003a */
[----:B------:R-:W-:-:S03]  /*a1f60*/  IADD3 R60, PT, PT, R63, R12, RZ ;  /* 0x0000000c3f3c7210 */ /* 0x000fc60007ffe0ff */
[----:B------:R-:W-:Y:S01]  /*a1f70*/  IMAD.WIDE.U32 R48, R70, R100, R48 ;  /* 0x0000006446307225 */ /* 0x000fe200078e0030 */
[----:B------:R-:W-:-:S03]  /*a1f80*/  IADD3 R59, PT, PT, R10, R59, RZ ;  /* 0x0000003b0a3b7210 */ /* 0x000fc60007ffe0ff */
[----:B------:R-:W-:Y:S01]  /*a1f90*/  IMAD.X R63, RZ, RZ, RZ, P0 ;  /* 0x000000ffff3f7224 */ /* 0x000fe200000e06ff */
[----:B------:R-:W-:Y:S01]  /*a1fa0*/  IADD3 R48, P1, PT, R59, R48, RZ ;  /* 0x000000303b307210 */ /* 0x000fe20007f3e0ff */
[----:B------:R-:W-:Y:S02]  /*a1fb0*/  IMAD.IADD R65, R5, 0x1, R47 ;  /* 0x0000000105417824 */ /* 0x000fe400078e022f */
[----:B------:R-:W-:Y:S02]  /*a1fc0*/  IMAD.X R47, RZ, RZ, RZ, P2 ;  /* 0x000000ffff2f7224 */ /* 0x000fe400010e06ff */
        /* <DEDUP_REMOVED lines=10> */
[----:B------:R-:W-:Y:S02]  /*a2070*/  IMAD.IADD R13, R4, 0x1, R47 ;  /* 0x00000001040d7824 */ /* 0x000fe400078e022f */
        /* <DEDUP_REMOVED lines=13> */
[----:B------:R-:W-:-:S04]  /*a2150*/  IMAD.WIDE.U32 R62, R70, R93, R62 ;  /* 0x0000005d463e7225 */ /* 0x000fc800078e003e */
[----:B------:R-:W-:Y:S02]  /*a2160*/  IMAD.IADD R65, R3, 0x1, R47 ;  /* 0x0000000103417824 */ /* 0x000fe400078e022f */
[----:B------:R-:W-:Y:S02]  /*a2170*/  HFMA2 R47, -RZ, RZ, 0, 0 ;  /* 0x00000000ff2f7431 */ /* 0x000fe400000001ff */
[----:B------:R-:W-:Y:S01]  /*a2180*/  IMAD.WIDE.U32 R58, R73, R30, R58 ;  /* 0x0000001e493a7225 */ /* 0x000fe200078e003a */
[----:B------:R-:W-:-:S03]  /*a2190*/  IADD3 R62, P2, PT, R49, R62, RZ ;  /* 0x0000003e313e7210 */ /* 0x000fc60007f5e0ff */
[----:B------:R-:W-:Y:S01]  /*a21a0*/  IMAD.IADD R63, R44, 0x1, R63 ;  /* 0x000000012c3f7824 */ /* 0x000fe200078e023f */
[----:B------:R-:W-:Y:S01]  /*a21b0*/  IADD3 R58, P3, PT, R13, R58, RZ ;  /* 0x0000003a0d3a7210 */ /* 0x000fe20007f7e0ff */
[----:B------:R-:W-:-:S04]  /*a21c0*/  IMAD.WIDE.U32 R60, R11, R43, R60 ;  /* 0x0000002b0b3c7225 */ /* 0x000fc800078e003c */
        /* <DEDUP_REMOVED lines=8> */
[----:B------:R-:W-:-:S03]  /*a2250*/  IMAD.WIDE.U32 R62, R100, R100, R62 ;  /* 0x00000064643e7225 */ /* 0x000fc600078e003e */
[----:B------:R-:W-:Y:S01]  /*a2260*/  IADD3 R46, P0, PT, R46, R87, RZ ;  /* 0x000000572e2e7210 */ /* 0x000fe20007f1e0ff */
[----:B------:R-:W-:Y:S01]  /*a2270*/  IMAD.IADD R47, R44, 0x1, R49 ;  /* 0x000000012c2f7824 */ /* 0x000fe200078e0231 */
[----:B------:R-:W-:Y:S01]  /*a2280*/  MOV R49, RZ ;  /* 0x000000ff00317202 */ /* 0x000fe20000000f00 */
        /* <DEDUP_REMOVED lines=21> */
[----:B------:R-:W-:Y:S02]  /*a23e0*/  IMAD.X R49, RZ, RZ, RZ, P3 ;  /* 0x000000ffff317224 */ /* 0x000fe400018e06ff */
[----:B------:R-:W-:Y:S01]  /*a23f0*/  IMAD.IADD R77, R44, 0x1, R63 ;  /* 0x000000012c4d7824 */ /* 0x000fe200078e023f */
[----:B------:R-:W-:Y:S01]  /*a2400*/  IADD3 R63, PT, PT, R2, R95, RZ ;  /* 0x0000005f023f7210 */ /* 0x000fe20007ffe0ff */
        /* <DEDUP_REMOVED lines=16> */
[----:B------:R-:W-:Y:S02]  /*a2510*/  IMAD.IADD R46, R12, 0x1, R47 ;  /* 0x000000010c2e7824 */ /* 0x000fe400078e022f */
[----:B------:R-:W-:Y:S02]  /*a2520*/  IMAD.IADD R47, R45, 0x1, R63 ;  /* 0x000000012d2f7824 */ /* 0x000fe400078e023f */
[----:B------:R-:W-:Y:S02]  /*a2530*/  HFMA2 R63, -RZ, RZ, 0, 0 ;  /* 0x00000000ff3f7431 */ /* 0x000fe400000001ff */
[----:B------:R-:W-:Y:S01]  /*a2540*/  IMAD.X R61, RZ, RZ, RZ, P0 ;  /* 0x000000ffff3d7224 */ /* 0x000fe200000e06ff */
[----:B------:R-:W-:Y:S01]  /*a2550*/  IADD3 R46, P0, PT, R46, R87, RZ ;  /* 0x000000572e2e7210 */ /* 0x000fe20007f1e0ff */
[----:B------:R-:W-:Y:S02]  /*a2560*/  IMAD.X R59, RZ, RZ, RZ, P4 ;  /* 0x000000ffff3b7224 */ /* 0x000fe400020e06ff */
[----:B------:R-:W-:-:S04]  /*a2570*/  IMAD.WIDE.U32 R48, R14, R30, R48 ;  /* 0x0000001e0e307225 */ /* 0x000fc800078e0030 */
        /* <DEDUP_REMOVED lines=232> */
[----:B------:R-:W-:-:S03]  /*a3400*/  IADD3 R9, PT, PT, R3, R59, RZ ;  /* 0x0000003b03097210 */ /* 0x000fc60007ffe0ff */
        /* <DEDUP_REMOVED lines=95> */
[----:B------:R-:W-:Y:S01]  /*a3a00*/  IADD3.X R59, PT, PT, RZ, RZ, RZ, P1, !PT ;  /* 0x000000ffff3b7210 */ /* 0x000fe20000ffe4ff */
        /* <DEDUP_REMOVED lines=20> */
[----:B------:R-:W-:Y:S01]  /*a3b50*/  IMAD.X R14, RZ, RZ, RZ, P4 ;  /* 0x000000ffff0e7224 */ /* 0x000fe200020e06ff */
[----:B------:R-:W-:Y:S01]  /*a3b60*/  IADD3 R64, P6, PT, R65, R98, RZ ;  /* 0x0000006241407210 */ /* 0x000fe20007fde0ff */
[----:B------:R-:W-:-:S02]  /*a3b70*/  IMAD.IADD R98, R17, 0x1, R99 ;  /* 0x0000000111627824 */ /* 0x000fc400078e0263 */
[----:B------:R-:W-:Y:S01]  /*a3b80*/  IMAD.MOV.U32 R108, RZ, RZ, R60 ;  /* 0x000000ffff6c7224 */ /* 0x000fe200078e003c */
        /* <DEDUP_REMOVED lines=8> */
[----:B------:R-:W-:Y:S01]  /*a3c10*/  MOV R75, R64 ;  /* 0x00000040004b7202 */ /* 0x000fe20000000f00 */
        /* <DEDUP_REMOVED lines=44> */
.L_x_657:
        /* <DEDUP_REMOVED lines=23> */
.L_x_658:
        /* <DEDUP_REMOVED lines=43> */
.L_x_659:
        /* <DEDUP_REMOVED lines=42> */
.L_x_660:
        /* <DEDUP_REMOVED lines=42> */
.L_x_661:
        /* <DEDUP_REMOVED lines=118> */
[----:B------:R-:W-:Y:S01]  /*a4fa0*/  IMAD.IADD R47, R72, 0x1, R47 ;  /* 0x00000001482f7824 */ /* 0x000fe200078e022f */
[----:B------:R-:W-:Y:S01]  /*a4fb0*/  IADD3 R46, P1, PT, R49, R46, RZ ;  /* 0x0000002e312e7210 */ /* 0x000fe20007f3e0ff */
[----:B------:R-:W-:Y:S02]  /*a4fc0*/  IMAD.IADD R103, R63, 0x1, R59 ;  /* 0x000000013f677824 */ /* 0x000fe400078e023b */
        /* <DEDUP_REMOVED lines=9> */
[----:B------:R-:W-:Y:S01]  /*a5060*/  IADD3 R65, PT, PT, R3, R49, RZ ;  /* 0x0000003103417210 */ /* 0x000fe20007ffe0ff */
[----:B------:R-:W-:Y:S01]  /*a5070*/  IMAD.WIDE.U32 R62, R11, R71, R62 ;  /* 0x000000470b3e7225 */ /* 0x000fe200078e003e */
[----:B------:R-:W-:Y:S02]  /*a5080*/  IADD3 R58, P2, PT, R47, R58, RZ ;  /* 0x0000003a2f3a7210 */ /* 0x000fe40007f5e0ff */
[----:B------:R-:W-:Y:S01]  /*a5090*/  IADD3 R59, PT, PT, R73, R59, RZ ;  /* 0x0000003b493b7210 */ /* 0x000fe20007ffe0ff */
[----:B------:R-:W-:Y:S02]  /*a50a0*/  IMAD.MOV.U32 R49, RZ, RZ, RZ ;  /* 0x000000ffff317224 */ /* 0x000fe400078e00ff */
[----:B------:R-:W-:-:S02]  /*a50b0*/  IMAD.X R47, RZ, RZ, RZ, P1 ;  /* 0x000000ffff2f7224 */ /* 0x000fc400008e06ff */
        /* <DEDUP_REMOVED lines=34> */
[----:B------:R-:W-:Y:S01]  /*a52e0*/  IMAD.X R47, RZ, RZ, RZ, P3 ;  /* 0x000000ffff2f7224 */ /* 0x000fe200018e06ff */
[----:B------:R-:W-:Y:S01]  /*a52f0*/  IADD3 R65, PT, PT, R4, R65, RZ ;  /* 0x0000004104417210 */ /* 0x000fe20007ffe0ff */
[----:B------:R-:W-:Y:S02]  /*a5300*/  IMAD.IADD R92, R92, 0x1, R63 ;  /* 0x000000015c5c7824 */ /* 0x000fe400078e023f */
[----:B------:R-:W-:-:S02]  /*a5310*/  IMAD.X R63, RZ, RZ, RZ, P0 ;  /* 0x000000ffff3f7224 */ /* 0x000fc400000e06ff */
[----:B------:R-:W-:-:S04]  /*a5320*/  IMAD.WIDE.U32 R48, R100, R76, R48 ;  /* 0x0000004c64307225 */ /* 0x000fc800078e0030 */
[----:B------:R-:W-:Y:S01]  /*a5330*/  IMAD.WIDE.U32 R46, R95, R31, R46 ;  /* 0x0000001f5f2e7225 */ /* 0x000fe200078e002e */
[----:B------:R-:W-:-:S03]  /*a5340*/  IADD3 R48, P0, PT, R59, R48, RZ ;  /* 0x000000303b307210 */ /* 0x000fc60007f1e0ff */
[----:B------:R-:W-:Y:S01]  /*a5350*/  IMAD.IADD R11, R2, 0x1, R115 ;  /* 0x00000001020b7824 */ /* 0x000fe200078e0273 */
[----:B------:R-:W-:Y:S01]  /*a5360*/  IADD3 R46, P3, PT, R103, R46, RZ ;  /* 0x0000002e672e7210 */ /* 0x000fe20007f7e0ff */
[----:B------:R-:W-:-:S03]  /*a5370*/  IMAD.WIDE.U32 R62, R70, R71, R62 ;  /* 0x00000047463e7225 */ /* 0x000fc600078e003e */
[----:B------:R-:W-:Y:S01]  /*a5380*/  IADD3 R58, P4, PT, R11, R64, RZ ;  /* 0x000000400b3a7210 */ /* 0x000fe20007f9e0ff */
[----:B------:R-:W-:Y:S02]  /*a5390*/  IMAD.IADD R49, R73, 0x1, R49 ;  /* 0x0000000149317824 */ /* 0x000fe400078e0231 */
[----:B------:R-:W-:Y:S01]  /*a53a0*/  IMAD.IADD R105, R7, 0x1, R47 ;  /* 0x0000000107697824 */ /* 0x000fe200078e022f */
[----:B------:R-:W-:Y:S01]  /*a53b0*/  IADD3.X R59, PT, PT, RZ, RZ, RZ, P4, !PT ;  /* 0x000000ffff3b7210 */ /* 0x000fe200027fe4ff */
        /* <DEDUP_REMOVED lines=15> */
[----:B------:R-:W-:Y:S02]  /*a54b0*/  IMAD.IADD R117, R75, 0x1, R49 ;  /* 0x000000014b757824 */ /* 0x000fe400078e0231 */
        /* <DEDUP_REMOVED lines=72> */
[----:B------:R-:W-:Y:S01]  /*a5940*/  IMAD.X R61, RZ, RZ, RZ, P4 ;  /* 0x000000ffff3d7224 */ /* 0x000fe200020e06ff */
[----:B------:R-:W-:Y:S01]  /*a5950*/  IADD3 R49, PT, PT, R17, R49, RZ ;  /* 0x0000003111317210 */ /* 0x000fe20007ffe0ff */
[----:B------:R-:W-:Y:S01]  /*a5960*/  IMAD.IADD R95, R3, 0x1, R47 ;  /* 0x00000001035f7824 */ /* 0x000fe200078e022f */
[----:B------:R-:W-:Y:S01]  /*a5970*/  MOV R47, RZ ;  /* 0x000000ff002f7202 */ /* 0x000fe20000000f00 */
[----:B------:R-:W-:Y:S02]  /*a5980*/  IMAD R10, R46, R0, RZ ;  /* 0x000000002e0a7224 */ /* 0x000fe400078e02ff */
[----:B------:R-:W-:-:S04]  /*a5990*/  IMAD.WIDE.U32 R64, R41, R76, R64 ;  /* 0x0000004c29407225 */ /* 0x000fc800078e0040 */
[----:B------:R-:W-:Y:S01]  /*a59a0*/  IMAD.X R63, RZ, RZ, RZ, P1 ;  /* 0x000000ffff3f7224 */ /* 0x000fe200008e06ff */
[----:B------:R-:W-:Y:S01]  /*a59b0*/  IADD3 R48, P1, PT, R105, R48, RZ ;  /* 0x0000003069307210 */ /* 0x000fe20007f3e0ff */
        /* <DEDUP_REMOVED lines=38> */
[----:B------:R-:W-:Y:S02]  /*a5c20*/  IMAD.X R63, RZ, RZ, RZ, P0 ;  /* 0x000000ffff3f7224 */ /* 0x000fe400000e06ff */
[----:B------:R-:W-:-:S03]  /*a5c30*/  IMAD.WIDE.U32 R58, R11, R26, R58 ;  /* 0x0000001a0b3a7225 */ /* 0x000fc600078e003a */
[----:B------:R-:W-:Y:S01]  /*a5c40*/  IADD3 R16, P1, PT, R63, R46, RZ ;  /* 0x0000002e3f107210 */ /* 0x000fe20007f3e0ff */
[----:B------:R-:W-:Y:S01]  /*a5c50*/  IMAD.X R49, RZ, RZ, RZ, P2 ;  /* 0x000000ffff317224 */ /* 0x000fe200010e06ff */
[----:B------:R-:W-:Y:S01]  /*a5c60*/  IADD3.X R63, PT, PT, RZ, RZ, RZ, P3, !PT ;  /* 0x000000ffff3f7210 */ /* 0x000fe20001ffe4ff */
        /* <DEDUP_REMOVED lines=77> */
[----:B------:R-:W-:-:S02]  /*a6140*/  IADD3 R48, P1, PT, R48, R75, RZ ;  /* 0x0000004b30307210 */ /* 0x000fc40007f3e0ff */
[----:B------:R-:W-:Y:S01]  /*a6150*/  IADD3 R49, P0, PT, R49, R62, RZ ;  /* 0x0000003e31317210 */ /* 0x000fe20007f1e0ff */
[----:B------:R-:W-:Y:S01]  /*a6160*/  IMAD.IADD R41, R2, 0x1, R93 ;  /* 0x0000000102297824 */ /* 0x000fe200078e025d */
[----:B------:R-:W-:Y:S01]  /*a6170*/  IADD3.X R62, PT, PT, RZ, RZ, RZ, P6, !PT ;  /* 0x000000ffff3e7210 */ /* 0x000fe200037fe4ff */
[----:B------:R-:W-:Y:S02]  /*a6180*/  IMAD.X R61, RZ, RZ, RZ, P5 ;  /* 0x000000ffff3d7224 */ /* 0x000fe400028e06ff */
[----:B------:R-:W-:Y:S01]  /*a6190*/  IMAD.WIDE.U32 R44, R11, R30, R44 ;  /* 0x0000001e0b2c7225 */ /* 0x000fe200078e002c */
[----:B------:R-:W-:Y:S02]  /*a61a0*/  IADD3 R46, P4, PT, R41, R46, RZ ;  /* 0x0000002e292e7210 */ /* 0x000fe40007f9e0ff */
[----:B------:R-:W-:Y:S01]  /*a61b0*/  IADD3 R62, P6, PT, R62, R49, RZ ;  /* 0x000000313e3e7210 */ /* 0x000fe20007fde0ff */
[----:B------:R-:W-:Y:S01]  /*a61c0*/  IMAD.WIDE.U32 R60, R102, R18, R60 ;  /* 0x00000012663c7225 */ /* 0x000fe200078e003c */
[----:B------:R-:W-:-:S03]  /*a61d0*/  IADD3.X R49, PT, PT, RZ, RZ, RZ, P1, !PT ;  /* 0x000000ffff317210 */ /* 0x000fc60000ffe4ff */
[----:B------:R-:W-:Y:S02]  /*a61e0*/  IMAD.IADD R45, R6, 0x1, R45 ;  /* 0x00000001062d7824 */ /* 0x000fe400078e022d */
        /* <DEDUP_REMOVED lines=15> */
[----:B------:R-:W-:-:S04]  /*a62e0*/  IMAD.WIDE.U32 R46, R77, R29, R46 ;  /* 0x0000001d4d2e7225 */ /* 0x000fc800078e002e */
[----:B------:R-:W-:Y:S02]  /*a62f0*/  IMAD.X R59, RZ, RZ, RZ, P3 ;  /* 0x000000ffff3b7224 */ /* 0x000fe400018e06ff */
[----:B------:R-:W-:Y:S01]  /*a6300*/  IMAD.WIDE.U32 R48, R14, R43, R48 ;  /* 0x0000002b0e307225 */ /* 0x000fe200078e0030 */
[----:B------:R-:W-:Y:S02]  /*a6310*/  IADD3 R43, P4, PT, R13, R16, RZ ;  /* 0x000000100d2b7210 */ /* 0x000fe40007f9e0ff */
[----:B------:R-:W-:Y:S01]  /*a6320*/  IADD3 R13, PT, PT, R3, R47, RZ ;  /* 0x0000002f030d7210 */ /* 0x000fe20007ffe0ff */
[----:B------:R-:W-:-:S04]  /*a6330*/  IMAD.WIDE.U32 R44, R10, R27, R44 ;  /* 0x0000001b0a2c7225 */ /* 0x000fc800078e002c */
[----:B------:R-:W-:Y:S01]  /*a6340*/  IMAD.WIDE.U32 R58, R11, R31, R58 ;  /* 0x0000001f0b3a7225 */ /* 0x000fe200078e003a */
[----:B------:R-:W-:-:S03]  /*a6350*/  IADD3 R44, P2, PT, R13, R44, RZ ;  /* 0x0000002c0d2c7210 */ /* 0x000fc60007f5e0ff */
[----:B------:R-:W-:Y:S01]  /*a6360*/  IMAD.WIDE.U32 R102, R102, R19, R60 ;  /* 0x0000001366667225 */ /* 0x000fe200078e003c */
[----:B------:R-:W-:-:S03]  /*a6370*/  IADD3 R61, PT, PT, R7, R59, RZ ;  /* 0x0000003b073d7210 */ /* 0x000fc60007ffe0ff */
[----:B------:R-:W-:Y:S01]  /*a6380*/  IMAD R16, R46, R0, RZ ;  /* 0x000000002e107224 */ /* 0x000fe200078e02ff */
[----:B------:R-:W-:Y:S01]  /*a6390*/  IADD3 R60, P3, PT, R61, R102, RZ ;  /* 0x000000663d3c7210 */ /* 0x000fe20007f7e0ff */
[----:B------:R-:W-:Y:S02]  /*a63a0*/  IMAD.IADD R45, R5, 0x1, R45 ;  /* 0x00000001052d7824 */ /* 0x000fe400078e022d */
[----:B------:R-:W-:Y:S02]  /*a63b0*/  IMAD.MOV.U32 R47, RZ, RZ, RZ ;  /* 0x000000ffff2f7224 */ /* 0x000fe400078e00ff */
[----:B------:R-:W-:Y:S02]  /*a63c0*/  IMAD.IADD R65, R17, 0x1, R103 ;  /* 0x0000000111417824 */ /* 0x000fe400078e0267 */
[----:B------:R-:W-:Y:S01]  /*a63d0*/  IMAD.HI.U32 R13, R16, R28, R46 ;  /* 0x0000001c100d7227 */ /* 0x000fe200078e002e */
[----:B------:R-:W-:Y:S02]  /*a63e0*/  IADD3 R46, P5, PT, R45, R58, RZ ;  /* 0x0000003a2d2e7210 */ /* 0x000fe40007fbe0ff */
        /* <DEDUP_REMOVED lines=55> */
[----:B------:R-:W-:-:S02]  /*a6760*/  IADD3 R48, P4, PT, R48, R41, RZ ;  /* 0x0000002930307210 */ /* 0x000fc40007f9e0ff */
        /* <DEDUP_REMOVED lines=8> */
[----:B------:R-:W-:Y:S01]  /*a67f0*/  IADD3.X R41, PT, PT, RZ, RZ, RZ, P2, !PT ;  /* 0x000000ffff297210 */ /* 0x000fe200017fe4ff */
[----:B------:R-:W-:Y:S02]  /*a6800*/  IMAD.IADD R49, R7, 0x1, R63 ;  /* 0x0000000107317824 */ /* 0x000fe400078e023f */
[----:B------:R-:W-:Y:S02]  /*a6810*/  IMAD.X R43, RZ, RZ, RZ, P3 ;  /* 0x000000ffff2b7224 */ /* 0x000fe400018e06ff */
[----:B------:R-:W-:Y:S01]  /*a6820*/  IMAD.X R63, RZ, RZ, RZ, P6 ;  /* 0x000000ffff3f7224 */ /* 0x000fe200030e06ff */
[----:B------:R-:W-:Y:S02]  /*a6830*/  IADD3 R48, P4, PT, R49, R10, RZ ;  /* 0x0000000a31307210 */ /* 0x000fe40007f9e0ff */
[----:B------:R-:W-:Y:S01]  /*a6840*/  IADD3 R32, P3, PT, R43, R58, RZ ;  /* 0x0000003a2b207210 */ /* 0x000fe20007f7e0ff */
[----:B------:R-:W-:Y:S01]  /*a6850*/  IMAD.X R43, RZ, RZ, RZ, P1 ;  /* 0x000000ffff2b7224 */ /* 0x000fe200008e06ff */
[----:B------:R-:W-:Y:S01]  /*a6860*/  IADD3 R58, P2, PT, R59, R64, RZ ;  /* 0x000000403b3a7210 */ /* 0x000fe20007f5e0ff */
[----:B------:R-:W-:Y:S01]  /*a6870*/  IMAD.X R49, RZ, RZ, RZ, P4 ;  /* 0x000000ffff317224 */ /* 0x000fe200020e06ff */
[----:B------:R-:W-:-:S02]  /*a6880*/  IADD3 R41, P4, PT, R41, R32, RZ ;  /* 0x0000002029297210 */ /* 0x000fc40007f9e0ff */
[----:B------:R-:W-:Y:S01]  /*a6890*/  IADD3 R32, PT, PT, R17, R11, RZ ;  /* 0x0000000b11207210 */ /* 0x000fe20007ffe0ff */
        /* <DEDUP_REMOVED lines=11> */
[----:B------:R-:W-:Y:S02]  /*a6950*/  IADD3 R43, P0, PT, R43, R58, RZ ;  /* 0x0000003a2b2b7210 */ /* 0x000fe40007f1e0ff */
[----:B------:R-:W-:Y:S01]  /*a6960*/  IADD3.X R15, PT, PT, RZ, RZ, RZ, P6, !PT ;  /* 0x000000ffff0f7210 */ /* 0x000fe200037fe4ff */
[----:B------:R-:W-:Y:S01]  /*a6970*/  IMAD.X R49, RZ, RZ, RZ, P1 ;  /* 0x000000ffff317224 */ /* 0x000fe200008e06ff */
[----:B------:R-:W-:Y:S02]  /*a6980*/  IADD3 R32, P5, PT, R32, R43, RZ ;  /* 0x0000002b20207210 */ /* 0x000fe40007fbe0ff */
        /* <DEDUP_REMOVED lines=10> */
[----:B------:R-:W-:Y:S01]  /*a6a30*/  IADD3 R60, P6, PT, R61, R48, RZ ;  /* 0x000000303d3c7210 */ /* 0x000fe20007fde0ff */
[----:B------:R-:W-:Y:S01]  /*a6a40*/  IMAD.X R47, RZ, RZ, RZ, P1 ;  /* 0x000000ffff2f7224 */ /* 0x000fe200008e06ff */
[----:B------:R-:W-:-:S02]  /*a6a50*/  IADD3 R41, P4, PT, R41, R32, RZ ;  /* 0x0000002029297210 */ /* 0x000fc40007f9e0ff */
        /* <DEDUP_REMOVED lines=13> */
[----:B------:R-:W-:Y:S01]  /*a6b30*/  IMAD.MOV.U32 R58, RZ, RZ, R12 ;  /* 0x000000ffff3a7224 */ /* 0x000fe200078e000c */
[----:B------:R-:W-:-:S02]  /*a6b40*/  MOV R46, R14 ;  /* 0x0000000e002e7202 */ /* 0x000fc40000000f00 */
[----:B------:R-:W-:Y:S01]  /*a6b50*/  IADD3 R32, PT, PT, R41, R32, R47 ;  /* 0x0000002029207210 */ /* 0x000fe20007ffe02f */
[----:B------:R-:W-:Y:S02]  /*a6b60*/  IMAD.X R47, RZ, RZ, RZ, P4 ;  /* 0x000000ffff2f7224 */ /* 0x000fe400020e06ff */
[----:B------:R-:W-:Y:S02]  /*a6b70*/  IMAD.X R41, RZ, RZ, RZ, P6 ;  /* 0x000000ffff297224 */ /* 0x000fe400030e06ff */
[----:B------:R-:W-:Y:S01]  /*a6b80*/  IMAD.WIDE.U32 R42, R16, R19, R42 ;  /* 0x00000013102a7225 */ /* 0x000fe200078e002a */
[----:B------:R-:W-:Y:S02]  /*a6b90*/  IADD3.X R16, PT, PT, RZ, RZ, RZ, P2, !PT ;  /* 0x000000ffff107210 */ /* 0x000fe400017fe4ff */
[----:B------:R-:W-:Y:S01]  /*a6ba0*/  IADD3 R32, PT, PT, R41, R32, R47 ;  /* 0x0000002029207210 */ /* 0x000fe20007ffe02f */
        /* <DEDUP_REMOVED lines=32> */
.L_x_662:
        /* <DEDUP_REMOVED lines=22> */
.L_x_663:
        /* <DEDUP_REMOVED lines=42> */
.L_x_664:
[----:B------:R-:W-:-:S04]  /*a71b0*/  IMAD.WIDE.U32 R12, R40, R106, RZ ;  /* 0x0000006a280c7225 */ /* 0x000fc800078e00ff */
[----:B------:R-:W-:Y:S01]  /*a71c0*/  HFMA2 R21, -RZ, RZ, 0, 0 ;  /* 0x00000000ff157431 */ /* 0x000fe200000001ff */
[----:B------:R-:W-:Y:S01]  /*a71d0*/  MOV R15, RZ ;  /* 0x000000ff000f7202 */ /* 0x000fe20000000f00 */
[----:B------:R-:W-:Y:S01]  /*a71e0*/  IMAD.MOV.U32 R11, RZ, RZ, RZ ;  /* 0x000000ffff0b7224 */ /* 0x000fe200078e00ff */
[----:B------:R-:W-:Y:S01]  /*a71f0*/  MOV R10, R13 ;  /* 0x0000000d000a7202 */ /* 0x000fe20000000f00 */
[----:B------:R-:W-:Y:S02]  /*a7200*/  IMAD R32, R12, R0, RZ ;  /* 0x000000000c207224 */ /* 0x000fe400078e02ff */
[----:B------:R-:W-:Y:S02]  /*a7210*/  IMAD.MOV.U32 R13, RZ, RZ, RZ ;  /* 0x000000ffff0d7224 */ /* 0x000fe400078e00ff */
[----:B------:R-:W-:-:S04]  /*a7220*/  IMAD.WIDE.U32 R10, R106, R39, R10 ;  /* 0x000000276a0a7225 */ /* 0x000fc800078e000a */
[----:B------:R-:W-:Y:S02]  /*a7230*/  IMAD.MOV.U32 R20, RZ, RZ, R10 ;  /* 0x000000ffff147224 */ /* 0x000fe400078e000a */
[----:B------:R-:W-:Y:S02]  /*a7240*/  IMAD.MOV.U32 R10, RZ, RZ, RZ ;  /* 0x000000ffff0a7224 */ /* 0x000fe400078e00ff */
[----:B------:R-:W-:-:S04]  /*a7250*/  IMAD.WIDE.U32 R20, R40, R105, R20 ;  /* 0x0000006928147225 */ /* 0x000fc800078e0014 */
[----:B------:R-:W-:Y:S01]  /*a7260*/  IMAD.MOV.U32 R14, RZ, RZ, R11 ;  /* 0x000000ffff0e7224 */ /* 0x000fe200078e000b */
[----:B------:R-:W-:Y:S01]  /*a7270*/  MOV R11, RZ ;  /* 0x000000ff000b7202 */ /* 0x000fe20000000f00 */
[----:B------:R-:W-:Y:S02]  /*a7280*/  IMAD.IADD R23, R21, 0x1, R10 ;  /* 0x0000000115177824 */ /* 0x000fe400078e020a */
[----:B------:R-:W-:-:S04]  /*a7290*/  IMAD.WIDE.U32 R14, R106, R38, R14 ;  /* 0x000000266a0e7225 */ /* 0x000fc800078e000e */
[----:B------:R-:W-:Y:S01]  /*a72a0*/  IMAD.HI.U32 R13, R32, R28, R12 ;  /* 0x0000001c200d7227 */ /* 0x000fe200078e000c */
[----:B------:R-:W-:-:S03]  /*a72b0*/  IADD3 R22, P0, PT, R14, R23, RZ ;  /* 0x000000170e167210 */ /* 0x000fc60007f1e0ff */
[----:B------:R-:W-:Y:S02]  /*a72c0*/  IMAD.IADD R43, R2, 0x1, R13 ;  /* 0x00000001022b7824 */ /* 0x000fe400078e020d */
[----:B------:R-:W-:Y:S01]  /*a72d0*/  HFMA2 R13, -RZ, RZ, 0, 0 ;  /* 0x00000000ff0d7431 */ /* 0x000fe200000001ff */
[----:B------:R-:W-:Y:S01]  /*a72e0*/  IADD3.X R23, PT, PT, RZ, RZ, RZ, P0, !PT ;  /* 0x000000ffff177210 */ /* 0x000fe200007fe4ff */
[----:B------:R-:W-:Y:S01]  /*a72f0*/  IMAD.MOV.U32 R12, RZ, RZ, R15 ;  /* 0x000000ffff0c7224 */ /* 0x000fe200078e000f */
[----:B------:R-:W-:Y:S01]  /*a7300*/  IADD3 R42, P0, PT, R43, R20, RZ ;  /* 0x000000142b2a7210 */ /* 0x000fe20007f1e0ff */
[----:B------:R-:W-:Y:S02]  /*a7310*/  IMAD.MOV.U32 R41, RZ, RZ, RZ ;  /* 0x000000ffff297224 */ /* 0x000fe400078e00ff */
[----:B------:R-:W-:-:S04]  /*a7320*/  IMAD.WIDE.U32 R22, R39, R105, R22 ;  /* 0x0000006927167225 */ /* 0x000fc800078e0016 */
[----:B------:R-:W-:-:S04]  /*a7330*/  IMAD.WIDE.U32 R12, R106, R37, R12 ;  /* 0x000000256a0c7225 */ /* 0x000fc800078e000c */
[----:B------:R-:W-:Y:S02]  /*a7340*/  IMAD.IADD R21, R10, 0x1, R23 ;  /* 0x000000010a157824 */ /* 0x000fe400078e0217 */
[----:B------:R-:W-:Y:S02]  /*a7350*/  IMAD.X R43, RZ, RZ, RZ, P0 ;  /* 0x000000ffff2b7224 */ /* 0x000fe400000e06ff */
[----:B------:R-:W-:Y:S01]  /*a7360*/  IMAD.MOV.U32 R23, RZ, RZ, RZ ;  /* 0x000000ffff177224 */ /* 0x000fe200078e00ff */
[----:B------:R-:W-:Y:S01]  /*a7370*/  IADD3 R20, P0, PT, R12, R21, RZ ;  /* 0x000000150c147210 */ /* 0x000fe20007f1e0ff */
[----:B------:R-:W-:Y:S01]  /*a7380*/  IMAD.WIDE.U32 R42, R32, R29, R42 ;  /* 0x0000001d202a7225 */ /* 0x000fe200078e002a */
[----:B------:R-:W-:-:S03]  /*a7390*/  MOV R12, R13 ;  /* 0x0000000d000c7202 */ /* 0x000fc60000000f00 */
[----:B------:R-:W-:Y:S01]  /*a73a0*/  IMAD.X R21, RZ, RZ, RZ, P0 ;  /* 0x000000ffff157224 */ /* 0x000fe200000e06ff */
[----:B------:R-:W-:Y:S01]  /*a73b0*/  IADD3 R15, PT, PT, R3, R43, RZ ;  /* 0x0000002b030f7210 */ /* 0x000fe20007ffe0ff */
[----:B------:R-:W-:-:S04]  /*a73c0*/  IMAD.WIDE.U32 R22, R40, R104, R22 ;  /* 0x0000006828167225 */ /* 0x000fc800078e0016 */
[----:B------:R-:W-:Y:S02]  /*a73d0*/  IMAD.MOV.U32 R13, RZ, RZ, RZ ;  /* 0x000000ffff0d7224 */ /* 0x000fe400078e00ff */
[----:B------:R-:W-:-:S04]  /*a73e0*/  IMAD.WIDE.U32 R20, R38, R105, R20 ;  /* 0x0000006926147225 */ /* 0x000fc800078e0014 */
[----:B------:R-:W-:Y:S02]  /*a73f0*/  IMAD.IADD R25, R23, 0x1, R11 ;  /* 0x0000000117197824 */ /* 0x000fe400078e020b */
[----:B------:R-:W-:Y:S02]  /*a7400*/  IMAD R14, R42, R0, RZ ;  /* 0x000000002a0e7224 */ /* 0x000fe400078e02ff */
[----:B------:R-:W-:Y:S01]  /*a7410*/  IMAD.MOV.U32 R43, RZ, RZ, RZ ;  /* 0x000000ffff2b7224 */ /* 0x000fe200078e00ff */
[----:B------:R-:W-:Y:S01]  /*a7420*/  IADD3 R24, P1, PT, R25, R20, RZ ;  /* 0x0000001419187210 */ /* 0x000fe20007f3e0ff */
[----:B------:R-:W-:-:S03]  /*a7430*/  IMAD.WIDE.U32 R12, R106, R36, R12 ;  /* 0x000000246a0c7225 */ /* 0x000fc600078e000c */
[----:B------:R-:W-:Y:S01]  /*a7440*/  IADD3.X R25, PT, PT, RZ, RZ, RZ, P1, !PT ;  /* 0x000000ffff197210 */ /* 0x000fe20000ffe4ff */
[----:B------:R-:W-:Y:S02]  /*a7450*/  IMAD.IADD R21, R10, 0x1, R21 ;  /* 0x000000010a157824 */ /* 0x000fe400078e0215 */
[----:B------:R-:W-:Y:S01]  /*a7460*/  IMAD.HI.U32 R23, R14, R28, R42 ;  /* 0x0000001c0e177227 */ /* 0x000fe200078e002a */
[----:B------:R-:W-:Y:S02]  /*a7470*/  IADD3 R42, P2, PT, R15, R22, RZ ;  /* 0x000000160f2a7210 */ /* 0x000fe40007f5e0ff */
[----:B------:R-:W-:Y:S01]  /*a7480*/  IADD3 R20, P0, PT, R12, R21, RZ ;  /* 0x000000150c147210 */ /* 0x000fe20007f1e0ff */
[----:B------:R-:W-:Y:S02]  /*a7490*/  IMAD.IADD R15, R2, 0x1, R23 ;  /* 0x00000001020f7824 */ /* 0x000fe400078e0217 */
[----:B------:R-:W-:Y:S01]  /*a74a0*/  IMAD.X R43, RZ, RZ, RZ, P2 ;  /* 0x000000ffff2b7224 */ /* 0x000fe200010e06ff */
[----:B------:R-:W-:Y:S01]  /*a74b0*/  IADD3.X R21, PT, PT, RZ, RZ, RZ, P0, !PT ;  /* 0x000000ffff157210 */ /* 0x000fe200007fe4ff */
[----:B------:R-:W-:-:S04]  /*a74c0*/  IMAD.WIDE.U32 R22, R39, R104, R24 ;  /* 0x0000006827167225 */ /* 0x000fc800078e0018 */
[----:B------:R-:W-:-:S04]  /*a74d0*/  IMAD.WIDE.U32 R24, R32, R26, R42 ;  /* 0x0000001a20187225 */ /* 0x000fc800078e002a */
[----:B------:R-:W-:Y:S01]  /*a74e0*/  IMAD.WIDE.U32 R20, R37, R105, R20 ;  /* 0x0000006925147225 */ /* 0x000fe200078e0014 */
[----:B------:R-:W-:-:S03]  /*a74f0*/  IADD3 R42, P0, PT, R15, R24, RZ ;  /* 0x000000180f2a7210 */ /* 0x000fc60007f1e0ff */
[----:B------:R-:W-:Y:S01]  /*a7500*/  IMAD.IADD R23, R11, 0x1, R23 ;  /* 0x000000010b177824 */ /* 0x000fe200078e0217 */
[----:B------:R-:W-:Y:S01]  /*a7510*/  IADD3 R15, PT, PT, R10, R21, RZ ;  /* 0x000000150a0f7210 */ /* 0x000fe20007ffe0ff */
[----:B------:R-:W-:Y:S02]  /*a7520*/  IMAD.MOV.U32 R21, RZ, RZ, RZ ;  /* 0x000000ffff157224 */ /* 0x000fe400078e00ff */
[----:B------:R-:W-:Y:S01]  /*a7530*/  IMAD.IADD R25, R4, 0x1, R25 ;  /* 0x0000000104197824 */ /* 0x000fe200078e0219 */
[----:B------:R-:W-:Y:S01]  /*a7540*/  IADD3 R24, P1, PT, R23, R20, RZ ;  /* 0x0000001417187210 */ /* 0x000fe20007f3e0ff */
[----:B------:R-:W-:Y:S02]  /*a7550*/  HFMA2 R23, -RZ, RZ, 0, 0 ;  /* 0x00000000ff177431 */ /* 0x000fe400000001ff */
[----:B------:R-:W-:Y:S02]  /*a7560*/  IMAD.MOV.U32 R20, RZ, RZ, R13 ;  /* 0x000000ffff147224 */ /* 0x000fe400078e000d */
[----:B------:R-:W-:-:S02]  /*a7570*/  IMAD.X R43, RZ, RZ, RZ, P0 ;  /* 0x000000ffff2b7224 */ /* 0x000fc400000e06ff */
[----:B------:R-:W-:-:S04]  /*a7580*/  IMAD.WIDE.U32 R20, R106, R35, R20 ;  /* 0x000000236a147225 */ /* 0x000fc800078e0014 */
[----:B------:R-:W-:Y:S01]  /*a7590*/  IMAD.WIDE.U32 R12, R14, R29, R42 ;  /* 0x0000001d0e0c7225 */ /* 0x000fe200078e002a */
[----:B------:R-:W-:-:S03]  /*a75a0*/  MOV R43, RZ ;  /* 0x000000ff002b7202 */ /* 0x000fc60000000f00 */
[----:B------:R-:W-:-:S04]  /*a75b0*/  IMAD.WIDE.U32 R22, R40, R103, R22 ;  /* 0x0000006728167225 */ /* 0x000fc800078e0016 */
[----:B------:R-:W-:Y:S01]  /*a75c0*/  IMAD.MOV.U32 R42, RZ, RZ, R12 ;  /* 0x000000ffff2a7224 */ /* 0x000fe200078e000c */
[----:B------:R-:W-:Y:S01]  /*a75d0*/  IADD3 R44, P2, PT, R25, R22, RZ ;  /* 0x00000016192c7210 */ /* 0x000fe20007f5e0ff */
[----:B------:R-:W-:Y:S01]  /*a75e0*/  IMAD.X R25, RZ, RZ, RZ, P1 ;  /* 0x000000ffff197224 */ /* 0x000fe200008e06ff */
[----:B------:R-:W-:Y:S01]  /*a75f0*/  IADD3 R22, P0, PT, R20, R15, RZ ;  /* 0x0000000f14167210 */ /* 0x000fe20007f1e0ff */
[----:B------:R-:W-:Y:S01]  /*a7600*/  IMAD.IADD R15, R3, 0x1, R13 ;  /* 0x00000001030f7824 */ /* 0x000fe200078e020d */
[----:B------:R-:W-:Y:S01]  /*a7610*/  IADD3 R47, PT, PT, R23, R41, RZ ;  /* 0x00000029172f7210 */ /* 0x000fe20007ffe0ff */
[----:B------:R-:W-:Y:S01]  /*a7620*/  IMAD R13, R12, R0, RZ ;  /* 0x000000000c0d7224 */ /* 0x000fe200078e02ff */
[----:B------:R-:W-:Y:S01]  /*a7630*/  IADD3.X R23, PT, PT, RZ, RZ, RZ, P0, !PT ;  /* 0x000000ffff177210 */ /* 0x000fe200007fe4ff */
[----:B------:R-:W-:-:S04]  /*a7640*/  IMAD.WIDE.U32 R24, R38, R104, R24 ;  /* 0x0000006826187225 */ /* 0x000fc800078e0018 */
[----:B------:R-:W-:Y:S02]  /*a7650*/  IMAD.MOV.U32 R20, RZ, RZ, R21 ;  /* 0x000000ffff147224 */ /* 0x000fe400078e0015 */
[----:B------:R-:W-:Y:S02]  /*a7660*/  HFMA2 R21, -RZ, RZ, 0, 0 ;  /* 0x00000000ff157431 */ /* 0x000fe400000001ff */
[----:B------:R-:W-:-:S04]  /*a7670*/  IMAD.WIDE.U32 R22, R36, R105, R22 ;  /* 0x0000006924167225 */ /* 0x000fc800078e0016 */
[----:B------:R-:W-:Y:S02]  /*a7680*/  IMAD.IADD R25, R11, 0x1, R25 ;  /* 0x000000010b197824 */ /* 0x000fe400078e0219 */
[----:B------:R-:W-:Y:S01]  /*a7690*/  IMAD.HI.U32 R59, R13, R28, R42 ;  /* 0x0000001c0d3b7227 */ /* 0x000fe200078e002a */
[----:B------:R-:W-:Y:S02]  /*a76a0*/  IADD3 R42, P1, PT, R47, R24, RZ ;  /* 0x000000182f2a7210 */ /* 0x000fe40007f3e0ff */
[----:B------:R-:W-:Y:S01]  /*a76b0*/  IADD3 R22, P0, PT, R25, R22, RZ ;  /* 0x0000001619167210 */ /* 0x000fe20007f1e0ff */
[----:B------:R-:W-:Y:S02]  /*a76c0*/  IMAD.X R45, RZ, RZ, RZ, P2 ;  /* 0x000000ffff2d7224 */ /* 0x000fe400010e06ff */
        /* <DEDUP_REMOVED lines=8> */
[----:B------:R-:W-:Y:S01]  /*a7750*/  IMAD.WIDE.U32 R42, R39, R103, R42 ;  /* 0x00000067272a7225 */ /* 0x000fe200078e002a */
[----:B------:R-:W-:-:S03]  /*a7760*/  MOV R20, RZ ;  /* 0x000000ff00147202 */ /* 0x000fc60000000f00 */
[----:B------:R-:W-:Y:S01]  /*a7770*/  IMAD.WIDE.U32 R22, R37, R104, R22 ;  /* 0x0000006825167225 */ /* 0x000fe200078e0016 */
[----:B------:R-:W-:-:S03]  /*a7780*/  IADD3 R43, PT, PT, R41, R43, RZ ;  /* 0x0000002b292b7210 */ /* 0x000fc60007ffe0ff */
[----:B------:R-:W-:Y:S01]  /*a7790*/  IMAD.X R45, RZ, RZ, RZ, P0 ;  /* 0x000000ffff2d7224 */ /* 0x000fe200000e06ff */
[----:B------:R-:W-:Y:S01]  /*a77a0*/  IADD3 R22, P0, PT, R43, R22, RZ ;  /* 0x000000162b167210 */ /* 0x000fe20007f1e0ff */
[----:B------:R-:W-:Y:S01]  /*a77b0*/  IMAD.MOV.U32 R43, RZ, RZ, RZ ;  /* 0x000000ffff2b7224 */ /* 0x000fe200078e00ff */
[----:B------:R-:W-:Y:S01]  /*a77c0*/  IADD3 R49, PT, PT, R11, R23, RZ ;  /* 0x000000170b317210 */ /* 0x000fe20007ffe0ff */
[----:B------:R-:W-:Y:S02]  /*a77d0*/  IMAD.X R25, RZ, RZ, RZ, P2 ;  /* 0x000000ffff197224 */ /* 0x000fe400010e06ff */
[----:B------:R-:W-:-:S04]  /*a77e0*/  IMAD.WIDE.U32 R44, R35, R105, R44 ;  /* 0x00000069232c7225 */ /* 0x000fc800078e002c */
        /* <DEDUP_REMOVED lines=8> */
[----:B------:R-:W-:Y:S02]  /*a7870*/  IADD3 R45, PT, PT, R43, R20, RZ ;  /* 0x000000142b2d7210 */ /* 0x000fe40007ffe0ff */
[----:B------:R-:W-:Y:S01]  /*a7880*/  IADD3 R24, P1, PT, R15, R24, RZ ;  /* 0x000000180f187210 */ /* 0x000fe20007f3e0ff */
[----:B------:R-:W-:-:S02]  /*a7890*/  IMAD.MOV.U32 R42, RZ, RZ, R21 ;  /* 0x000000ffff2a7224 */ /* 0x000fc400078e0015 */
[----:B------:R-:W-:Y:S02]  /*a78a0*/  IMAD.MOV.U32 R43, RZ, RZ, RZ ;  /* 0x000000ffff2b7224 */ /* 0x000fe400078e00ff */
        /* <DEDUP_REMOVED lines=9> */
[----:B------:R-:W-:-:S04]  /*a7940*/  IMAD.WIDE.U32 R58, R32, R30, R44 ;  /* 0x0000001e203a7225 */ /* 0x000fc800078e002c */
[----:B------:R-:W-:Y:S01]  /*a7950*/  IMAD.WIDE.U32 R24, R13, R29, R24 ;  /* 0x0000001d0d187225 */ /* 0x000fe200078e0018 */
[----:B------:R-:W-:-:S03]  /*a7960*/  IADD3 R61, PT, PT, R6, R59, RZ ;  /* 0x0000003b063d7210 */ /* 0x000fc60007ffe0ff */
        /* <DEDUP_REMOVED lines=18> */
[----:B------:R-:W-:Y:S01]  /*a7a90*/  IMAD.WIDE.U32 R22, R14, R27, R46 ;  /* 0x0000001b0e167225 */ /* 0x000fe200078e002e */
[----:B------:R-:W-:-:S03]  /*a7aa0*/  MOV R58, R42 ;  /* 0x0000002a003a7202 */ /* 0x000fc60000000f00 */
        /* <DEDUP_REMOVED lines=9> */
[----:B------:R-:W-:Y:S02]  /*a7b40*/  IMAD.IADD R23, R11, 0x1, R49 ;  /* 0x000000010b177824 */ /* 0x000fe400078e0231 */
[----:B------:R-:W-:Y:S01]  /*a7b50*/  IMAD.WIDE.U32 R58, R40, R101, R58 ;  /* 0x00000065283a7225 */ /* 0x000fe200078e003a */
[----:B------:R-:W-:-:S03]  /*a7b60*/  IADD3.X R45, PT, PT, RZ, RZ, RZ, P2, !PT ;  /* 0x000000ffff2d7210 */ /* 0x000fc600017fe4ff */
[----:B------:R-:W-:Y:S02]  /*a7b70*/  IMAD.X R47, RZ, RZ, RZ, P1 ;  /* 0x000000ffff2f7224 */ /* 0x000fe400008e06ff */
[----:B------:R-:W-:Y:S01]  /*a7b80*/  IMAD.WIDE.U32 R48, R33, R105, R24 ;  /* 0x0000006921307225 */ /* 0x000fe200078e0018 */
[----:B------:R-:W-:-:S03]  /*a7b90*/  IADD3 R24, P3, PT, R61, R58, RZ ;  /* 0x0000003a3d187210 */ /* 0x000fc60007f7e0ff */
[----:B------:R-:W-:Y:S02]  /*a7ba0*/  IMAD.MOV.U32 R16, RZ, RZ, RZ ;  /* 0x000000ffff107224 */ /* 0x000fe400078e00ff */
        /* <DEDUP_REMOVED lines=8> */
[----:B------:R-:W-:Y:S02]  /*a7c30*/  IMAD.IADD R15, R2, 0x1, R63 ;  /* 0x00000001020f7824 */ /* 0x000fe400078e023f */
[----:B------:R-:W-:-:S04]  /*a7c40*/  IMAD.WIDE.U32 R48, R13, R26, R22 ;  /* 0x0000001a0d307225 */ /* 0x000fc800078e0016 */
[----:B------:R-:W-:Y:S01]  /*a7c50*/  IMAD.WIDE.U32 R22, R32, R31, R24 ;  /* 0x0000001f20167225 */ /* 0x000fe200078e0018 */
[----:B------:R-:W-:-:S03]  /*a7c60*/  IADD3 R24, P4, PT, R15, R48, RZ ;  /* 0x000000300f187210 */ /* 0x000fc60007f9e0ff */
        /* <DEDUP_REMOVED lines=12> */
[----:B------:R-:W-:Y:S01]  /*a7d30*/  IMAD.X R59, RZ, RZ, RZ, P2 ;  /* 0x000000ffff3b7224 */ /* 0x000fe200010e06ff */
[----:B------:R-:W-:Y:S01]  /*a7d40*/  IADD3 R44, P1, PT, R45, R46, RZ ;  /* 0x0000002e2d2c7210 */ /* 0x000fe20007f3e0ff */
[----:B------:R-:W-:-:S04]  /*a7d50*/  IMAD.WIDE.U32 R42, R39, R101, R42 ;  /* 0x00000065272a7225 */ /* 0x000fc800078e002a */
[----:B------:R-:W-:Y:S01]  /*a7d60*/  IMAD.WIDE.U32 R48, R14, R30, R48 ;  /* 0x0000001e0e307225 */ /* 0x000fe200078e0030 */
[----:B------:R-:W-:-:S03]  /*a7d70*/  IADD3 R21, PT, PT, R16, R43, RZ ;  /* 0x0000002b10157210 */ /* 0x000fc60007ffe0ff */
[----:B------:R-:W-:Y:S01]  /*a7d80*/  IMAD.WIDE.U32 R58, R37, R102, R58 ;  /* 0x00000066253a7225 */ /* 0x000fe200078e003a */
[----:B------:R-:W-:Y:S02]  /*a7d90*/  IADD3 R61, PT, PT, R6, R49, RZ ;  /* 0x00000031063d7210 */ /* 0x000fe40007ffe0ff */
[----:B------:R-:W-:Y:S01]  /*a7da0*/  IADD3 R10, P4, PT, R15, R48, RZ ;  /* 0x000000300f0a7210 */ /* 0x000fe20007f9e0ff */
        /* <DEDUP_REMOVED lines=8> */
[----:B------:R-:W-:Y:S02]  /*a7e30*/  IMAD.MOV.U32 R46, RZ, RZ, R42 ;  /* 0x000000ffff2e7224 */ /* 0x000fe400078e002a */
[----:B------:R-:W-:Y:S02]  /*a7e40*/  IMAD.IADD R63, R7, 0x1, R23 ;  /* 0x00000001073f7824 */ /* 0x000fe400078e0217 */
[----:B------:R-:W-:Y:S02]  /*a7e50*/  IMAD.IADD R59, R20, 0x1, R59 ;  /* 0x00000001143b7824 */ /* 0x000fe400078e023b */
[----:B------:R-:W-:-:S04]  /*a7e60*/  IMAD.WIDE.U32 R44, R35, R103, R44 ;  /* 0x00000067232c7225 */ /* 0x000fc800078e002c */
[----:B------:R-:W-:Y:S01]  /*a7e70*/  IMAD.X R23, RZ, RZ, RZ, P0 ;  /* 0x000000ffff177224 */ /* 0x000fe200000e06ff */
[----:B------:R-:W-:Y:S01]  /*a7e80*/  IADD3 R44, P1, PT, R59, R44, RZ ;  /* 0x0000002c3b2c7210 */ /* 0x000fe20007f3e0ff */
[----:B------:R-:W-:Y:S01]  /*a7e90*/  IMAD.WIDE.U32 R46, R40, R100, R46 ;  /* 0x00000064282e7225 */ /* 0x000fe200078e002e */
[----:B------:R-:W-:-:S03]  /*a7ea0*/  IADD3 R45, PT, PT, R41, R45, RZ ;  /* 0x0000002d292d7210 */ /* 0x000fc60007ffe0ff */
        /* <DEDUP_REMOVED lines=38> */
[----:B------:R-:W-:Y:S02]  /*a8110*/  IMAD.IADD R61, R4, 0x1, R11 ;  /* 0x00000001043d7824 */ /* 0x000fe400078e020b */
[----:B------:R-:W-:Y:S01]  /*a8120*/  IMAD.IADD R11, R16, 0x1, R49 ;  /* 0x00000001100b7824 */ /* 0x000fe200078e0231 */
[----:B------:R-:W-:Y:S01]  /*a8130*/  IADD3 R42, P3, PT, R43, R48, RZ ;  /* 0x000000302b2a7210 */ /* 0x000fe20007f7e0ff */
[----:B------:R-:W-:-:S02]  /*a8140*/  IMAD.MOV.U32 R48, RZ, RZ, R46 ;  /* 0x000000ffff307224 */ /* 0x000fc400078e002e */
[----:B------:R-:W-:Y:S02]  /*a8150*/  IMAD.MOV.U32 R49, RZ, RZ, RZ ;  /* 0x000000ffff317224 */ /* 0x000fe400078e00ff */
[----:B------:R-:W-:-:S04]  /*a8160*/  IMAD.WIDE.U32 R46, R14, R31, R44 ;  /* 0x0000001f0e2e7225 */ /* 0x000fc800078e002c */
[----:B------:R-:W-:Y:S01]  /*a8170*/  IMAD.WIDE.U32 R44, R107, R40, R48 ;  /* 0x000000286b2c7225 */ /* 0x000fe200078e0030 */
[----:B------:R-:W-:-:S03]  /*a8180*/  IADD3 R46, P4, PT, R59, R46, RZ ;  /* 0x0000002e3b2e7210 */ /* 0x000fc60007f9e0ff */
[----:B------:R-:W-:-:S04]  /*a8190*/  IMAD.WIDE.U32 R24, R35, R102, R24 ;  /* 0x0000006623187225 */ /* 0x000fc800078e0018 */
        /* <DEDUP_REMOVED lines=12> */
[----:B------:R-:W-:-:S02]  /*a8260*/  IMAD.IADD R25, R15, 0x1, R43 ;  /* 0x000000010f197824 */ /* 0x000fc400078e022b */
[----:B------:R-:W-:Y:S02]  /*a8270*/  IMAD.X R11, RZ, RZ, RZ, P0 ;  /* 0x000000ffff0b7224 */ /* 0x000fe400000e06ff */
[----:B------:R-:W-:-:S04]  /*a8280*/  IMAD.WIDE.U32 R42, R13, R30, R46 ;  /* 0x0000001e0d2a7225 */ /* 0x000fc800078e002e */
[----:B------:R-:W-:Y:S01]  /*a8290*/  IMAD.IADD R60, R41, 0x1, R59 ;  /* 0x00000001293c7824 */ /* 0x000fe200078e023b */
        /* <DEDUP_REMOVED lines=12> */
[----:B------:R-:W-:Y:S01]  /*a8360*/  IADD3 R40, P4, PT, R23, R40, RZ ;  /* 0x0000002817287210 */ /* 0x000fe20007f9e0ff */
[----:B------:R-:W-:Y:S01]  /*a8370*/  IMAD R10, R46, R0, RZ ;  /* 0x000000002e0a7224 */ /* 0x000fe200078e02ff */
[----:B------:R-:W-:Y:S01]  /*a8380*/  IADD3 R41, PT, PT, R20, R41, RZ ;  /* 0x0000002914297210 */ /* 0x000fe20007ffe0ff */
[----:B------:R-:W-:Y:S02]  /*a8390*/  IMAD.MOV.U32 R47, RZ, RZ, RZ ;  /* 0x000000ffff2f7224 */ /* 0x000fe400078e00ff */
[----:B------:R-:W-:Y:S02]  /*a83a0*/  IMAD.X R43, RZ, RZ, RZ, P2 ;  /* 0x000000ffff2b7224 */ /* 0x000fe400010e06ff */
[----:B------:R-:W-:Y:S01]  /*a83b0*/  IMAD.HI.U32 R61, R10, R28, R46 ;  /* 0x0000001c0a3d7227 */ /* 0x000fe200078e002e */
[----:B------:R-:W-:-:S03]  /*a83c0*/  IADD3 R46, P3, PT, R41, R60, RZ ;  /* 0x0000003c292e7210 */ /* 0x000fc60007f7e0ff */
[----:B------:R-:W-:Y:S02]  /*a83d0*/  IMAD.IADD R47, R17, 0x1, R45 ;  /* 0x00000001112f7824 */ /* 0x000fe400078e022d */
        /* <DEDUP_REMOVED lines=28> */
[----:B------:R-:W-:Y:S02]  /*a85a0*/  IMAD.X R47, RZ, RZ, RZ, P4 ;  /* 0x000000ffff2f7224 */ /* 0x000fe400020e06ff */
[----:B------:R-:W-:Y:S02]  /*a85b0*/  IMAD.X R25, RZ, RZ, RZ, P5 ;  /* 0x000000ffff197224 */ /* 0x000fe400028e06ff */
[----:B------:R-:W-:-:S04]  /*a85c0*/  IMAD.WIDE.U32 R42, R107, R38, R42 ;  /* 0x000000266b2a7225 */ /* 0x000fc800078e002a */
[----:B------:R-:W-:Y:S02]  /*a85d0*/  IMAD.X R23, RZ, RZ, RZ, P0 ;  /* 0x000000ffff177224 */ /* 0x000fe400000e06ff */
[----:B------:R-:W-:-:S03]  /*a85e0*/  IMAD.WIDE.U32 R40, R36, R100, R40 ;  /* 0x0000006424287225 */ /* 0x000fc600078e0028 */
[----:B------:R-:W-:Y:S01]  /*a85f0*/  IADD3 R23, P3, PT, R42, R23, RZ ;  /* 0x000000172a177210 */ /* 0x000fe20007f7e0ff */
[----:B------:R-:W-:Y:S01]  /*a8600*/  IMAD.WIDE.U32 R38, R14, R19, R46 ;  /* 0x000000130e267225 */ /* 0x000fe200078e002e */
[----:B------:R-:W-:-:S03]  /*a8610*/  IADD3 R42, P0, PT, R43, R40, RZ ;  /* 0x000000282b2a7210 */ /* 0x000fc60007f1e0ff */
[----:B------:R-:W-:Y:S01]  /*a8620*/  IMAD.WIDE.U32 R24, R13, R31, R24 ;  /* 0x0000001f0d187225 */ /* 0x000fe200078e0018 */
[----:B------:R-:W-:-:S03]  /*a8630*/  IADD3.X R43, PT, PT, RZ, RZ, RZ, P0, !PT ;  /* 0x000000ffff2b7210 */ /* 0x000fc600007fe4ff */
[----:B------:R-:W-:Y:S01]  /*a8640*/  IMAD.IADD R59, R20, 0x1, R45 ;  /* 0x00000001143b7824 */ /* 0x000fe200078e022d */
[----:B------:R-:W-:Y:S01]  /*a8650*/  IADD3.X R45, PT, PT, RZ, RZ, RZ, P2, !PT ;  /* 0x000000ffff2d7210 */ /* 0x000fe200017fe4ff */
[----:B------:R-:W-:Y:S01]  /*a8660*/  IMAD.IADD R25, R7, 0x1, R25 ;  /* 0x0000000107197824 */ /* 0x000fe200078e0219 */
        /* <DEDUP_REMOVED lines=8> */
[----:B------:R-:W-:-:S02]  /*a86f0*/  IMAD.X R23, RZ, RZ, RZ, P1 ;  /* 0x000000ffff177224 */ /* 0x000fc400008e06ff */
        /* <DEDUP_REMOVED lines=8> */
[----:B------:R-:W-:Y:S01]  /*a8780*/  IADD3.X R23, PT, PT, RZ, RZ, RZ, P1, !PT ;  /* 0x000000ffff177210 */ /* 0x000fe20000ffe4ff */
[----:B------:R-:W-:Y:S02]  /*a8790*/  IMAD.X R39, RZ, RZ, RZ, P5 ;  /* 0x000000ffff277224 */ /* 0x000fe400028e06ff */
[----:B------:R-:W-:Y:S01]  /*a87a0*/  IMAD.IADD R37, R3, 0x1, R45 ;  /* 0x0000000103257824 */ /* 0x000fe200078e022d */
[----:B------:R-:W-:Y:S01]  /*a87b0*/  MOV R45, RZ ;  /* 0x000000ff002d7202 */ /* 0x000fe20000000f00 */
[----:B------:R-:W-:-:S02]  /*a87c0*/  IMAD R11, R44, R0, RZ ;  /* 0x000000002c0b7224 */ /* 0x000fc400078e02ff */
[----:B------:R-:W-:-:S04]  /*a87d0*/  IMAD.WIDE.U32 R38, R13, R18, R38 ;  /* 0x000000120d267225 */ /* 0x000fc800078e0026 */
[----:B------:R-:W-:Y:S02]  /*a87e0*/  IMAD.X R41, RZ, RZ, RZ, P4 ;  /* 0x000000ffff297224 */ /* 0x000fe400020e06ff */
[----:B------:R-:W-:-:S04]  /*a87f0*/  IMAD.HI.U32 R49, R11, R28, R44 ;  /* 0x0000001c0b317227 */ /* 0x000fc800078e002c */
        /* <DEDUP_REMOVED lines=8> */
[----:B------:R-:W-:-:S02]  /*a8880*/  IMAD.IADD R41, R15, 0x1, R41 ;  /* 0x000000010f297824 */ /* 0x000fc400078e0229 */
[----:B------:R-:W-:Y:S01]  /*a8890*/  IMAD.WIDE.U32 R24, R33, R101, R24 ;  /* 0x0000006521187225 */ /* 0x000fe200078e0018 */
[----:B------:R-:W-:Y:S02]  /*a88a0*/  IADD3 R14, P0, PT, R14, R45, RZ ;  /* 0x0000002d0e0e7210 */ /* 0x000fe40007f1e0ff */
[----:B------:R-:W-:Y:S01]  /*a88b0*/  IADD3.X R43, PT, PT, RZ, RZ, RZ, P4, !PT ;  /* 0x000000ffff2b7210 */ /* 0x000fe200027fe4ff */
[----:B------:R-:W-:Y:S01]  /*a88c0*/  IMAD.X R39, RZ, RZ, RZ, P3 ;  /* 0x000000ffff277224 */ /* 0x000fe200018e06ff */
[----:B------:R-:W-:Y:S01]  /*a88d0*/  IADD3 R40, P1, PT, R41, R24, RZ ;  /* 0x0000001829287210 */ /* 0x000fe20007f3e0ff */
[----:B------:R-:W-:Y:S02]  /*a88e0*/  IMAD.X R45, RZ, RZ, RZ, P5 ;  /* 0x000000ffff2d7224 */ /* 0x000fe400028e06ff */
[----:B------:R-:W-:Y:S01]  /*a88f0*/  IMAD.IADD R47, R16, 0x1, R25 ;  /* 0x00000001102f7824 */ /* 0x000fe200078e0219 */
[----:B------:R-:W-:Y:S01]  /*a8900*/  IADD3.X R41, PT, PT, RZ, RZ, RZ, P1, !PT ;  /* 0x000000ffff297210 */ /* 0x000fe20000ffe4ff */
        /* <DEDUP_REMOVED lines=23> */
[----:B------:R-:W-:Y:S02]  /*a8a80*/  IMAD.IADD R13, R2, 0x1, R49 ;  /* 0x00000001020d7824 */ /* 0x000fe400078e0231 */
[----:B------:R-:W-:Y:S01]  /*a8a90*/  IMAD.X R41, RZ, RZ, RZ, P4 ;  /* 0x000000ffff297224 */ /* 0x000fe200020e06ff */
[----:B------:R-:W-:Y:S01]  /*a8aa0*/  IADD3 R16, P4, PT, R16, R39, RZ ;  /* 0x0000002710107210 */ /* 0x000fe20007f9e0ff */
[----:B------:R-:W-:Y:S01]  /*a8ab0*/  IMAD.IADD R37, R4, 0x1, R37 ;  /* 0x0000000104257824 */ /* 0x000fe200078e0225 */
[----:B------:R-:W-:Y:S01]  /*a8ac0*/  IADD3.X R39, PT, PT, RZ, RZ, RZ, P5, !PT ;  /* 0x000000ffff277210 */ /* 0x000fe20002ffe4ff */
[----:B------:R-:W-:Y:S01]  /*a8ad0*/  IMAD.WIDE.U32 R24, R21, R30, R24 ;  /* 0x0000001e15187225 */ /* 0x000fe200078e0018 */
[----:B------:R-:W-:-:S03]  /*a8ae0*/  IADD3 R36, P1, PT, R13, R36, RZ ;  /* 0x000000240d247210 */ /* 0x000fc60007f3e0ff */
[----:B------:R-:W-:Y:S01]  /*a8af0*/  IMAD.WIDE.U32 R42, R12, R18, R40 ;  /* 0x000000120c2a7225 */ /* 0x000fe200078e0028 */
[----:B------:R-:W-:Y:S02]  /*a8b00*/  IADD3 R40, P5, PT, R37, R24, RZ ;  /* 0x0000001825287210 */ /* 0x000fe40007fbe0ff */
[----:B------:R-:W-:Y:S01]  /*a8b10*/  IADD3.X R37, PT, PT, RZ, RZ, RZ, P1, !PT ;  /* 0x000000ffff257210 */ /* 0x000fe20000ffe4ff */
[----:B------:R-:W-:Y:S02]  /*a8b20*/  IMAD.IADD R13, R6, 0x1, R25 ;  /* 0x00000001060d7824 */ /* 0x000fe400078e0219 */
[----:B------:R-:W-:Y:S01]  /*a8b30*/  IMAD.WIDE.U32 R24, R107, R35, R38 ;  /* 0x000000236b187225 */ /* 0x000fe200078e0026 */
[----:B------:R-:W-:Y:S02]  /*a8b40*/  IADD3.X R35, PT, PT, RZ, RZ, RZ, P2, !PT ;  /* 0x000000ffff237210 */ /* 0x000fe400017fe4ff */
        /* <DEDUP_REMOVED lines=12> */
[----:B------:R-:W-:Y:S01]  /*a8c10*/  IADD3.X R39, PT, PT, RZ, RZ, RZ, P3, !PT ;  /* 0x000000ffff277210 */ /* 0x000fe20001ffe4ff */
[----:B------:R-:W-:-:S04]  /*a8c20*/  IMAD.WIDE.U32 R22, R33, R100, R22 ;  /* 0x0000006421167225 */ /* 0x000fc800078e0016 */
[----:B------:R-:W-:Y:S01]  /*a8c30*/  IMAD.IADD R13, R3, 0x1, R37 ;  /* 0x00000001030d7824 */ /* 0x000fe200078e0225 */
[----:B------:R-:W-:Y:S01]  /*a8c40*/  IADD3 R24, P5, PT, R25, R22, RZ ;  /* 0x0000001619187210 */ /* 0x000fe20007fbe0ff */
[----:B------:R-:W-:Y:S01]  /*a8c50*/  IMAD R0, R36, R0, RZ ;  /* 0x0000000024007224 */ /* 0x000fe200078e02ff */
[----:B------:R-:W-:Y:S01]  /*a8c60*/  IADD3.X R22, PT, PT, RZ, RZ, RZ, P1, !PT ;  /* 0x000000ffff167210 */ /* 0x000fe20000ffe4ff */
[----:B------:R-:W-:Y:S01]  /*a8c70*/  IMAD.MOV.U32 R37, RZ, RZ, RZ ;  /* 0x000000ffff257224 */ /* 0x000fe200078e00ff */
[----:B------:R-:W-:Y:S01]  /*a8c80*/  IADD3 R15, PT, PT, R15, R23, RZ ;  /* 0x000000170f0f7210 */ /* 0x000fe20007ffe0ff */
[----:B------:R-:W-:-:S04]  /*a8c90*/  IMAD.WIDE.U32 R40, R10, R27, R40 ;  /* 0x0000001b0a287225 */ /* 0x000fc800078e0028 */
[----:B------:R-:W-:Y:S01]  /*a8ca0*/  IMAD.WIDE.U32 R42, R21, R31, R42 ;  /* 0x0000001f152a7225 */ /* 0x000fe200078e002a */
[----:B------:R-:W-:-:S03]  /*a8cb0*/  IADD3 R40, P2, PT, R13, R40, RZ ;  /* 0x000000280d287210 */ /* 0x000fc60007f5e0ff */
[----:B------:R-:W-:-:S04]  /*a8cc0*/  IMAD.HI.U32 R25, R0, R28, R36 ;  /* 0x0000001c00197227 */ /* 0x000fc800078e0024 */
[----:B------:R-:W-:Y:S01]  /*a8cd0*/  IMAD.IADD R37, R5, 0x1, R41 ;  /* 0x0000000105257824 */ /* 0x000fe200078e0229 */
[----:B------:R-:W-:Y:S01]  /*a8ce0*/  IADD3.X R41, PT, PT, RZ, RZ, RZ, P2, !PT ;  /* 0x000000ffff297210 */ /* 0x000fe200017fe4ff */
[----:B------:R-:W-:-:S03]  /*a8cf0*/  IMAD.WIDE.U32 R38, R12, R19, R38 ;  /* 0x000000130c267225 */ /* 0x000fc600078e0026 */
[----:B------:R-:W-:Y:S01]  /*a8d00*/  IADD3 R36, P3, PT, R37, R42, RZ ;  /* 0x0000002a25247210 */ /* 0x000fe20007f7e0ff */
[----:B------:R-:W-:Y:S02]  /*a8d10*/  IMAD.IADD R13, R7, 0x1, R43 ;  /* 0x00000001070d7824 */ /* 0x000fe400078e022b */
[----:B------:R-:W-:Y:S01]  /*a8d20*/  IMAD.IADD R35, R17, 0x1, R39 ;  /* 0x0000000111237824 */ /* 0x000fe200078e0227 */
[----:B------:R-:W-:Y:S01]  /*a8d30*/  IADD3.X R37, PT, PT, RZ, RZ, RZ, P3, !PT ;  /* 0x000000ffff257210 */ /* 0x000fe20001ffe4ff */
[----:B------:R-:W-:Y:S01]  /*a8d40*/  IMAD.IADD R43, R2, 0x1, R25 ;  /* 0x00000001022b7824 */ /* 0x000fe200078e0219 */
[----:B------:R-:W-:Y:S01]  /*a8d50*/  IADD3 R12, P2, PT, R13, R38, RZ ;  /* 0x000000260d0c7210 */ /* 0x000fe20007f5e0ff */
        /* <DEDUP_REMOVED lines=72> */
[----:B------:R-:W-:Y:S01]  /*a91e0*/  IADD3.X R6, PT, PT, RZ, RZ, RZ, P0, !PT ;  /* 0x000000ffff067210 */ /* 0x000fe200007fe4ff */
[----:B------:R-:W-:Y:S01]  /*a91f0*/  IMAD.X R23, RZ, RZ, RZ, P2 ;  /* 0x000000ffff177224 */ /* 0x000fe200010e06ff */
[----:B------:R-:W-:Y:S01]  /*a9200*/  IADD3 R25, P2, PT, R25, R10, RZ ;  /* 0x0000000a19197210 */ /* 0x000fe20007f5e0ff */
[----:B------:R-:W-:Y:S01]  /*a9210*/  IMAD.IADD R24, R8, 0x1, R15 ;  /* 0x0000000108187824 */ /* 0x000fe200078e020f */
[----:B------:R-:W-:Y:S01]  /*a9220*/  IADD3 R14, P6, PT, R35, R14, RZ ;  /* 0x0000000e230e7210 */ /* 0x000fe20007fde0ff */
[----:B------:R-:W-:-:S04]  /*a9230*/  IMAD.WIDE.U32 R22, R107, R33, R22 ;  /* 0x000000216b167225 */ /* 0x000fc800078e0016 */
        /* <DEDUP_REMOVED lines=9> */
[----:B------:R-:W-:-:S02]  /*a92d0*/  IADD3.X R25, PT, PT, RZ, RZ, RZ, P1, !PT ;  /* 0x000000ffff197210 */ /* 0x000fc40000ffe4ff */
[----:B------:R-:W-:Y:S01]  /*a92e0*/  IADD3 R37, P1, PT, R37, R6, RZ ;  /* 0x0000000625257210 */ /* 0x000fe20007f3e0ff */
[----:B------:R-:W-:Y:S01]  /*a92f0*/  IMAD.IADD R33, R7, 0x1, R15 ;  /* 0x0000000107217824 */ /* 0x000fe200078e020f */
[----:B------:R-:W-:Y:S01]  /*a9300*/  IADD3.X R7, PT, PT, RZ, RZ, RZ, P4, !PT ;  /* 0x000000ffff077210 */ /* 0x000fe200027fe4ff */
[----:B------:R-:W-:Y:S01]  /*a9310*/  IMAD.WIDE.U32 R10, R11, R19, R24 ;  /* 0x000000130b0a7225 */ /* 0x000fe200078e0018 */
[----:B------:R-:W-:-:S03]  /*a9320*/  IADD3 R22, P3, PT, R22, R37, RZ ;  /* 0x0000002516167210 */ /* 0x000fc60007f7e0ff */
[----:B------:R-:W-:Y:S01]  /*a9330*/  IMAD.X R25, RZ, RZ, RZ, P2 ;  /* 0x000000ffff197224 */ /* 0x000fe200010e06ff */
[----:B------:R-:W-:Y:S01]  /*a9340*/  IADD3 R6, P6, PT, R33, R10, RZ ;  /* 0x0000000a21067210 */ /* 0x000fe20007fde0ff */
[----:B------:R-:W-:Y:S01]  /*a9350*/  IMAD.MOV.U32 R32, RZ, RZ, R14 ;  /* 0x000000ffff207224 */ /* 0x000fe200078e000e */
[----:B------:R-:W-:Y:S01]  /*a9360*/  IADD3 R10, P4, PT, R7, R22, RZ ;  /* 0x00000016070a7210 */ /* 0x000fe20007f9e0ff */
[----:B------:R-:W-:Y:S02]  /*a9370*/  IMAD.X R22, RZ, RZ, RZ, P5 ;  /* 0x000000ffff167224 */ /* 0x000fe400028e06ff */
[----:B------:R-:W-:Y:S01]  /*a9380*/  IMAD.X R7, RZ, RZ, RZ, P6 ;  /* 0x000000ffff077224 */ /* 0x000fe200030e06ff */
[----:B------:R-:W-:Y:S02]  /*a9390*/  IADD3 R25, P2, PT, R25, R10, RZ ;  /* 0x0000000a19197210 */ /* 0x000fe40007f5e0ff */
[----:B------:R-:W-:Y:S01]  /*a93a0*/  IADD3 R10, PT, PT, R17, R11, RZ ;  /* 0x0000000b110a7210 */ /* 0x000fe20007ffe0ff */
[----:B------:R-:W-:-:S04]  /*a93b0*/  IMAD.WIDE.U32 R6, R0, R18, R6 ;  /* 0x0000001200067225 */ /* 0x000fc800078e0006 */
[----:B------:R-:W-:Y:S01]  /*a93c0*/  IMAD.X R11, RZ, RZ, RZ, P0 ;  /* 0x000000ffff0b7224 */ /* 0x000fe200000e06ff */
[----:B------:R-:W-:Y:S02]  /*a93d0*/  IADD3 R10, P0, PT, R10, R25, RZ ;  /* 0x000000190a0a7210 */ /* 0x000fe40007f1e0ff */
[----:B------:R-:W-:Y:S01]  /*a93e0*/  IADD3 R25, PT, PT, R8, R7, RZ ;  /* 0x0000000708197210 */ /* 0x000fe20007ffe0ff */
[----:B------:R-:W-:Y:S01]  /*a93f0*/  IMAD.X R8, RZ, RZ, RZ, P1 ;  /* 0x000000ffff087224 */ /* 0x000fe200008e06ff */
[----:B------:R-:W-:Y:S01]  /*a9400*/  IADD3 R22, PT, PT, R22, R23, R11 ;  /* 0x0000001716167210 */ /* 0x000fe20007ffe00b */
[----:B------:R-:W-:Y:S01]  /*a9410*/  IMAD.X R23, RZ, RZ, RZ, P3 ;  /* 0x000000ffff177224 */ /* 0x000fe200018e06ff */
[----:B------:R-:W-:Y:S02]  /*a9420*/  IADD3 R10, P5, PT, R25, R10, RZ ;  /* 0x0000000a190a7210 */ /* 0x000fe40007fbe0ff */
[----:B------:R-:W-:Y:S02]  /*a9430*/  MOV R24, R6 ;  /* 0x0000000600187202 */ /* 0x000fe40000000f00 */
[----:B------:R-:W-:-:S02]  /*a9440*/  IADD3.X R11, PT, PT, RZ, RZ, RZ, P5, !PT ;  /* 0x000000ffff0b7210 */ /* 0x000fc40002ffe4ff */
        /* <DEDUP_REMOVED lines=38> */
.L_x_665:
        /* <DEDUP_REMOVED lines=22> */
.L_x_666:
        /* <DEDUP_REMOVED lines=14> */
[----:B------:R-:W-:Y:S01]  /*a98f0*/  LOP3.LUT R14, R3, 0xfffffffe, R2, 0xf8, !PT ;  /* 0xfffffffe030e7812 */ /* 0x000fe200078ef802 */
[----:B------:R-:W-:Y:S01]  /*a9900*/  IMAD.SHL.U32 R2, R24, 0x2, RZ ;  /* 0x0000000218027824 */ /* 0x000fe200078e00ff */
[----:B------:R-:W-:Y:S02]  /*a9910*/  ISETP.GT.U32.OR.EX P0, PT, R11, RZ, !P0, P1 ;  /* 0x000000ff0b00720c */ /* 0x000fe40004704510 */
[----:B------:R-:W-:-:S02]  /*a9920*/  SHF.L.U64.HI R5, R32, 0x1, R33 ;  /* 0x0000000120057819 */ /* 0x000fc40000010221 */
[----:B------:R-:W-:Y:S02]  /*a9930*/  SHF.L.U64.HI R13, R36, 0x1, R37 ;  /* 0x00000001240d7819 */ /* 0x000fe40000010225 */
[----:B------:R-:W-:Y:S02]  /*a9940*/  SHF.L.U64.HI R7, R34, 0x1, R35 ;  /* 0x0000000122077819 */ /* 0x000fe40000010223 */
[----:B------:R-:W-:Y:S02]  /*a9950*/  SHF.L.U64.HI R3, R24, 0x1, R25 ;  /* 0x0000000118037819 */ /* 0x000fe40000010219 */
[----:B------:R-:W-:Y:S02]  /*a9960*/  LOP3.LUT R5, R5, 0x1, RZ, 0xc0, !PT ;  /* 0x0000000105057812 */ /* 0x000fe400078ec0ff */
        /* <DEDUP_REMOVED lines=41> */
.L_x_667:
        /* <DEDUP_REMOVED lines=23> */
.L_x_518:
[----:B------:R-:W-:Y:S02]  /*a9d70*/  UISETP.GT.AND UP0, UPT, UR6, URZ, UPT ;  /* 0x000000ff0600728c */ /* 0x000fe4000bf04270 */
[----:B------:R-:W-:-:S07]  /*a9d80*/  UIADD3 UR7, UPT, UPT, UR6, -0x1, URZ ;  /* 0xffffffff06077890 */ /* 0x000fce000fffe0ff */
[----:B------:R-:W-:Y:S01]  /*a9d90*/  UMOV UR6, UR7 ;  /* 0x0000000700067c82 */ /* 0x000fe20008000000 */
[----:B------:R-:W-:Y:S05]  /*a9da0*/  BRA.U UP0, `(.L_x_668) ;  /* 0xfffff5b900347547 */ /* 0x000fea000b83ffff */
[----:B------:R-:W-:-:S11]  /*a9db0*/  UISETP.EQ.AND UP1, UPT, UR4, URZ, UPT ;  /* 0x000000ff0400728c */ /* 0x000fd6000bf22270 */
.L_x_431:
[----:B------:R-:W-:Y:S02]  /*a9dc0*/  HFMA2 R34, -RZ, RZ, 0, 0 ;  /* 0x00000000ff227431 */ /* 0x000fe400000001ff */
[----:B------:R-:W-:Y:S01]  /*a9dd0*/  IMAD.MOV.U32 R0, RZ, RZ, RZ ;  /* 0x000000ffff007224 */ /* 0x000fe200078e00ff */
[----:B0-----:R-:W-:Y:S02]  /*a9de0*/  CS2R R8, SRZ ;  /* 0x0000000000087805 */ /* 0x001fe4000001ff00 */
[----:B------:R-:W-:Y:S02]  /*a9df0*/  CS2R R12, SRZ ;  /* 0x00000000000c7805 */ /* 0x000fe4000001ff00 */
[----:B------:R-:W-:Y:S01]  /*a9e00*/  CS2R R14, SRZ ;  /* 0x00000000000e7805 */ /* 0x000fe2000001ff00 */
[----:B------:R-:W-:Y:S01]  /*a9e10*/  IMAD.MOV.U32 R39, RZ, RZ, RZ ;  /* 0x000000ffff277224 */ /* 0x000fe200078e00ff */
[----:B------:R-:W-:Y:S01]  /*a9e20*/  CS2R R30, SRZ ;  /* 0x00000000001e7805 */ /* 0x000fe2000001ff00 */
[----:B------:R-:W-:Y:S01]  /*a9e30*/  IMAD.MOV.U32 R37, RZ, RZ, RZ ;  /* 0x000000ffff257224 */ /* 0x000fe200078e00ff */
[----:B------:R-:W-:Y:S01]  /*a9e40*/  MOV R26, RZ ;  /* 0x000000ff001a7202 */ /* 0x000fe20000000f00 */
[----:B------:R-:W-:Y:S01]  /*a9e50*/  IMAD.MOV.U32 R32, RZ, RZ, RZ ;  /* 0x000000ffff207224 */ /* 0x000fe200078e00ff */
[----:B------:R-:W-:-:S02]  /*a9e60*/  CS2R R2, SRZ ;  /* 0x0000000000027805 */ /* 0x000fc4000001ff00 */
[----:B------:R-:W-:Y:S01]  /*a9e70*/  CS2R R28, SRZ ;  /* 0x00000000001c7805 */ /* 0x000fe2000001ff00 */
[----:B------:R-:W-:Y:S01]  /*a9e80*/  UPLOP3.LUT UP0, UPT, UPT, UPT, UPT, 0x40, 0x4 ;  /* 0x000000000004789c */ /* 0x000fe20003f0e870 */
[----:B------:R-:W-:Y:S01]  /*a9e90*/  UMOV UR16, URZ ;  /* 0x000000ff00107c82 */ /* 0x000fe20008000000 */
[----:B---3--:R-:W-:Y:S01]  /*a9ea0*/  UMOV UR15, URZ ;  /* 0x000000ff000f7c82 */ /* 0x008fe20008000000 */
[----:B------:R-:W-:Y:S01]  /*a9eb0*/  UMOV UR14, URZ ;  /* 0x000000ff000e7c82 */ /* 0x000fe20008000000 */
[----:B------:R-:W-:Y:S01]  /*a9ec0*/  UMOV UR13, URZ ;  /* 0x000000ff000d7c82 */ /* 0x000fe20008000000 */
[----:B------:R-:W-:Y:S01]  /*a9ed0*/  UMOV UR12, URZ ;  /* 0x000000ff000c7c82 */ /* 0x000fe20008000000 */
[----:B--2---:R-:W-:Y:S01]  /*a9ee0*/  UMOV UR11, URZ ;  /* 0x000000ff000b7c82 */ /* 0x004fe20008000000 */
[----:B------:R-:W-:Y:S01]  /*a9ef0*/  UMOV UR10, URZ ;  /* 0x000000ff000a7c82 */ /* 0x000fe20008000000 */
[----:B------:R-:W-:Y:S01]  /*a9f00*/  UMOV UR9, URZ ;  /* 0x000000ff00097c82 */ /* 0x000fe20008000000 */
[----:B------:R-:W-:Y:S01]  /*a9f10*/  UMOV UR8, URZ ;  /* 0x000000ff00087c82 */ /* 0x000fe20008000000 */
[----:B------:R-:W-:Y:S01]  /*a9f20*/  UMOV UR7, URZ ;  /* 0x000000ff00077c82 */ /* 0x000fe20008000000 */
[----:B------:R-:W-:Y:S01]  /*a9f30*/  UMOV UR6, URZ ;  /* 0x000000ff00067c82 */ /* 0x000fe20008000000 */
[----:B------:R-:W-:Y:S01]  /*a9f40*/  UMOV UR5, URZ ;  /* 0x000000ff00057c82 */ /* 0x000fe20008000000 */
[----:B------:R-:W-:Y:S05]  /*a9f50*/  BRA.U !UP1, `(.L_x_669) ;  /* 0x000000d109907547 */ /* 0x000fea000b800000 */
[----:B------:R-:W-:-:S04]  /*a9f60*/  LOP3.LUT R4, R55, R57, R56, 0xfe, !PT ;  /* 0x0000003937047212 */ /* 0x000fc800078efe38 */
[----:B------:R-:W-:-:S04]  /*a9f70*/  LOP3.LUT R4, R53, R4, R54, 0xfe, !PT ;  /* 0x0000000435047212 */ /* 0x000fc800078efe36 */
[----:B------:R-:W-:-:S04]  /*a9f80*/  LOP3.LUT R5, R51, R4, R52, 0xfe, !PT ;  /* 0x0000000433057212 */ /* 0x000fc800078efe34 */
[----:B------:R-:W-:-:S13]  /*a9f90*/  LOP3.LUT P0, RZ, R5, R50, RZ, 0xfc, !PT ;  /* 0x0000003205ff7212 */ /* 0x000fda000780fcff */
[----:B------:R-:W-:Y:S05]  /*a9fa0*/  @!P0 BRA `(.L_x_669) ;  /* 0x000000d0007c8947 */ /* 0x000fea0003800000 */
[----:B------:R-:W0:Y:S01]  /*a9fb0*/  LDC R0, c[0x3][0xe0] ;  /* 0x00c03800ff007b82 */ /* 0x000e220000000800 */
[----:B------:R-:W-:Y:S02]  /*a9fc0*/  IMAD.MOV.U32 R4, RZ, RZ, R57 ;  /* 0x000000ffff047224 */ /* 0x000fe400078e0039 */
[----:B------:R-:W-:Y:S02]  /*a9fd0*/  HFMA2 R11, -RZ, RZ, 0, 0 ;  /* 0x00000000ff0b7431 */ /* 0x000fe400000001ff */
[----:B------:R-:W-:-:S03]  /*a9fe0*/  IMAD.MOV.U32 R5, RZ, RZ, RZ ;  /* 0x000000ffff057224 */ /* 0x000fc600078e00ff */
[----:B------:R-:W1:Y:S01]  /*a9ff0*/  LDC.64 R2, c[0x3][RZ] ;  /* 0x00c00000ff027b82 */ /* 0x000e620000000a00 */
[----:B0-----:R-:W-:-:S04]  /*aa000*/  IMAD R21, R57, R0, RZ ;  /* 0x0000000039157224 */ /* 0x001fc800078e02ff */
[----:B-1----:R-:W-:-:S05]  /*aa010*/  IMAD.HI.U32 R5, R21, R2, R4 ;  /* 0x0000000215057227 */ /* 0x002fca00078e0004 */
[----:B------:R-:W-:Y:S02]  /*aa020*/  IADD3 R6, P0, PT, R5, R56, RZ ;  /* 0x0000003805067210 */ /* 0x000fe40007f1e0ff */
[----:B------:R-:W0:Y:S02]  /*aa030*/  LDC.64 R4, c[0x3][0x8] ;  /* 0x00c00200ff047b82 */ /* 0x000e240000000a00 */
[----:B------:R-:W-:-:S03]  /*aa040*/  IADD3.X R7, PT, PT, RZ, RZ, RZ, P0, !PT ;  /* 0x000000ffff077210 */ /* 0x000fc600007fe4ff */
[----:B------:R-:W-:-:S04]  /*aa050*/  IMAD.WIDE.U32 R6, R21, R3, R6 ;  /* 0x0000000315067225 */ /* 0x000fc800078e0006 */
[----:B------:R-:W-:Y:S01]  /*aa060*/  IMAD R23, R6, R0, RZ ;  /* 0x0000000006177224 */ /* 0x000fe200078e02ff */
[----:B------:R-:W-:Y:S01]  /*aa070*/  IADD3 R8, P0, PT, R7, R55, RZ ;  /* 0x0000003707087210 */ /* 0x000fe20007f1e0ff */
[----:B------:R-:W-:-:S04]  /*aa080*/  IMAD.MOV.U32 R10, RZ, RZ, R6 ;  /* 0x000000ffff0a7224 */ /* 0x000fc800078e0006 */
[----:B------:R-:W-:Y:S02]  /*aa090*/  IMAD.X R9, RZ, RZ, RZ, P0 ;  /* 0x000000ffff097224 */ /* 0x000fe400000e06ff */
[----:B------:R-:W-:-:S04]  /*aa0a0*/  IMAD.HI.U32 R11, R23, R2, R10 ;  /* 0x00000002170b7227 */ /* 0x000fc800078e000a */
[----:B0-----:R-:W-:-:S05]  /*aa0b0*/  IMAD.WIDE.U32 R6, R21, R4, R8 ;  /* 0x0000000415067225 */ /* 0x001fca00078e0008 */
[----:B------:R-:W-:Y:S02]  /*aa0c0*/  IADD3 R8, P0, PT, R7, R54, RZ ;  /* 0x0000003607087210 */ /* 0x000fe40007f1e0ff */
[----:B------:R-:W-:Y:S02]  /*aa0d0*/  IADD3 R10, P1, PT, R6, R11, RZ ;  /* 0x0000000b060a7210 */ /* 0x000fe40007f3e0ff */
[----:B------:R-:W0:Y:S01]  /*aa0e0*/  LDC.64 R6, c[0x3][0x10] ;  /* 0x00c00400ff067b82 */ /* 0x000e220000000a00 */
[----:B------:R-:W-:Y:S02]  /*aa0f0*/  IMAD.X R9, RZ, RZ, RZ, P0 ;  /* 0x000000ffff097224 */ /* 0x000fe400000e06ff */
[----:B------:R-:W-:Y:S02]  /*aa100*/  IMAD.X R11, RZ, RZ, RZ, P1 ;  /* 0x000000ffff0b7224 */ /* 0x000fe400008e06ff */
[----:B------:R-:W-:-:S04]  /*aa110*/  IMAD.WIDE.U32 R8, R21, R5, R8 ;  /* 0x0000000515087225 */ /* 0x000fc800078e0008 */
[----:B------:R-:W-:Y:S01]  /*aa120*/  IMAD.WIDE.U32 R10, R23, R3, R10 ;  /* 0x00000003170a7225 */ /* 0x000fe200078e000a */
[----:B------:R-:W-:-:S03]  /*aa130*/  IADD3 R12, P0, PT, R9, R53, RZ ;  /* 0x00000035090c7210 */ /* 0x000fc60007f1e0ff */
[----:B------:R-:W-:Y:S01]  /*aa140*/  IMAD R27, R10, R0, RZ ;  /* 0x000000000a1b7224 */ /* 0x000fe200078e02ff */
[----:B------:R-:W-:Y:S01]  /*aa150*/  IADD3 R8, P1, PT, R8, R11, RZ ;  /* 0x0000000b08087210 */ /* 0x000fe20007f3e0ff */
[----:B------:R-:W-:Y:S01]  /*aa160*/  IMAD.MOV.U32 R11, RZ, RZ, RZ ;  /* 0x000000ffff0b7224 */ /* 0x000fe200078e00ff */
[----:B------:R-:W-:-:S03]  /*aa170*/  IADD3.X R13, PT, PT, RZ, RZ, RZ, P0, !PT ;  /* 0x000000ffff0d7210 */ /* 0x000fc600007fe4ff */
[----:B------:R-:W-:Y:S02]  /*aa180*/  IMAD.X R9, RZ, RZ, RZ, P1 ;  /* 0x000000ffff097224 */ /* 0x000fe400008e06ff */
[----:B------:R-:W-:-:S04]  /*aa190*/  IMAD.HI.U32 R15, R27, R2, R10 ;  /* 0x000000021b0f7227 */ /* 0x000fc800078e000a */
[----:B------:R-:W-:-:S04]  /*aa1a0*/  IMAD.WIDE.U32 R10, R23, R4, R8 ;  /* 0x00000004170a7225 */ /* 0x000fc800078e0008 */
[----:B0-----:R-:W-:Y:S01]  /*aa1b0*/  IMAD.WIDE.U32 R8, R21, R6, R12 ;  /* 0x0000000615087225 */ /* 0x001fe200078e000c */
[----:B------:R-:W-:-:S04]  /*aa1c0*/  IADD3 R14, P2, PT, R10, R15, RZ ;  /* 0x0000000f0a0e7210 */ /* 0x000fc80007f5e0ff */
[----:B------:R-:W-:Y:S02]  /*aa1d0*/  IADD3 R10, P0, PT, R9, R52, RZ ;  /* 0x00000034090a7210 */ /* 0x000fe40007f1e0ff */
[----:B------:R-:W-:Y:S02]  /*aa1e0*/  IADD3 R12, P1, PT, R8, R11, RZ ;  /* 0x0000000b080c7210 */ /* 0x000fe40007f3e0ff */
[----:B------:R-:W0:Y:S01]  /*aa1f0*/  LDC.64 R8, c[0x3][0x18] ;  /* 0x00c00600ff087b82 */ /* 0x000e220000000a00 */
[----:B------:R-:W-:Y:S01]  /*aa200*/  IADD3.X R15, PT, PT, RZ, RZ, RZ, P2, !PT ;  /* 0x000000ffff0f7210 */ /* 0x000fe200017fe4ff */
[----:B------:R-:W-:Y:S02]  /*aa210*/  IMAD.X R11, RZ, RZ, RZ, P0 ;  /* 0x000000ffff0b7224 */ /* 0x000fe400000e06ff */
[----:B------:R-:W-:Y:S02]  /*aa220*/  IMAD.X R13, RZ, RZ, RZ, P1 ;  /* 0x000000ffff0d7224 */ /* 0x000fe400008e06ff */
[----:B------:R-:W-:-:S04]  /*aa230*/  IMAD.WIDE.U32 R14, R27, R3, R14 ;  /* 0x000000031b0e7225 */ /* 0x000fc800078e000e */
[----:B------:R-:W-:-:S04]  /*aa240*/  IMAD.WIDE.U32 R12, R23, R5, R12 ;  /* 0x00000005170c7225 */ /* 0x000fc800078e000c */
[----:B------:R-:W-:Y:S01]  /*aa250*/  IMAD.WIDE.U32 R10, R21, R7, R10 ;  /* 0x00000007150a7225 */ /* 0x000fe200078e000a */
[----:B------:R-:W-:Y:S02]  /*aa260*/  IADD3 R12, P2, PT, R12, R15, RZ ;  /* 0x0000000f0c0c7210 */ /* 0x000fe40007f5e0ff */
[----:B------:R-:W-:Y:S01]  /*aa270*/  MOV R15, RZ ;  /* 0x000000ff000f7202 */ /* 0x000fe20000000f00 */
[----:B------:R-:W-:Y:S01]  /*aa280*/  IMAD R29, R14, R0, RZ ;  /* 0x000000000e1d7224 */ /* 0x000fe200078e02ff */
        /* <DEDUP_REMOVED lines=8> */
[----:B0-----:R-:W-:Y:S01]  /*aa310*/  IMAD.WIDE.U32 R10, R21, R8, R16 ;  /* 0x00000008150a7225 */ /* 0x001fe200078e0010 */
[----:B------:R-:W-:Y:S02]  /*aa320*/  IADD3 R16, P3, PT, R14, R25, RZ ;  /* 0x000000190e107210 */ /* 0x000fe40007f7e0ff */
[----:B------:R-:W-:Y:S02]  /*aa330*/  IADD3 R14, P2, PT, R12, R15, RZ ;  /* 0x0000000f0c0e7210 */ /* 0x000fe40007f5e0ff */
[----:B------:R-:W-:Y:S02]  /*aa340*/  IADD3 R50, P0, PT, R11, R50, RZ ;  /* 0x000000320b327210 */ /* 0x000fe40007f1e0ff */
[----:B------:R-:W-:Y:S01]  /*aa350*/  IADD3 R12, P1, PT, R10, R13, RZ ;  /* 0x0000000d0a0c7210 */ /* 0x000fe20007f3e0ff */
[----:B------:R-:W-:Y:S01]  /*aa360*/  IMAD.X R15, RZ, RZ, RZ, P2 ;  /* 0x000000ffff0f7224 */ /* 0x000fe200010e06ff */
[----:B------:R-:W-:Y:S01]  /*aa370*/  IADD3.X R17, PT, PT, RZ, RZ, RZ, P3, !PT ;  /* 0x000000ffff117210 */ /* 0x000fe20001ffe4ff */
[----:B------:R-:W-:-:S02]  /*aa380*/  IMAD.X R51, RZ, RZ, RZ, P0 ;  /* 0x000000ffff337224 */ /* 0x000fc400000e06ff */
[----:B------:R-:W-:Y:S02]  /*aa390*/  IMAD.X R13, RZ, RZ, RZ, P1 ;  /* 0x000000ffff0d7224 */ /* 0x000fe400008e06ff */
        /* <DEDUP_REMOVED lines=33> */
[----:B------:R-:W-:Y:S01]  /*aa5b0*/  IMAD R33, R16, R0, RZ ;  /* 0x0000000010217224 */ /* 0x000fe200078e02ff */
[----:B------:R-:W-:Y:S01]  /*aa5c0*/  IADD3.X R23, PT, PT, RZ, RZ, RZ, P2, !PT ;  /* 0x000000ffff177210 */ /* 0x000fe200017fe4ff */
[----:B------:R-:W-:Y:S02]  /*aa5d0*/  IMAD.MOV.U32 R24, RZ, RZ, R16 ;  /* 0x000000ffff187224 */ /* 0x000fe400078e0010 */
[----:B------:R-:W-:Y:S02]  /*aa5e0*/  IMAD.MOV.U32 R25, RZ, RZ, RZ ;  /* 0x000000ffff197224 */ /* 0x000fe400078e00ff */
[----:B------:R-:W-:-:S04]  /*aa5f0*/  IMAD.WIDE.U32 R12, R27, R8, R18 ;  /* 0x000000081b0c7225 */ /* 0x000fc800078e0012 */
[----:B------:R-:W-:Y:S01]  /*aa600*/  IMAD.WIDE.U32 R14, R29, R6, R20 ;  /* 0x000000061d0e7225 */ /* 0x000fe200078e0014 */
[----:B------:R-:W-:-:S03]  /*aa610*/  IADD3 R10, P0, PT, R11, R13, RZ ;  /* 0x0000000d0b0a7210 */ /* 0x000fc60007f1e0ff */
[----:B------:R-:W-:Y:S01]  /*aa620*/  IMAD.WIDE.U32 R16, R31, R4, R22 ;  /* 0x000000041f107225 */ /* 0x000fe200078e0016 */
[----:B------:R-:W-:Y:S02]  /*aa630*/  IADD3 R12, P1, PT, R12, R15, RZ ;  /* 0x0000000f0c0c7210 */ /* 0x000fe40007f3e0ff */
[----:B------:R-:W-:Y:S01]  /*aa640*/  IADD3.X R11, PT, PT, RZ, RZ, RZ, P0, !PT ;  /* 0x000000ffff0b7210 */ /* 0x000fe200007fe4ff */
        /* <DEDUP_REMOVED lines=60> */
[----:B------:R-:W-:Y:S02]  /*aaa10*/  IADD3 R16, P0, PT, R10, R13, RZ ;  /* 0x0000000d0a107210 */ /* 0x000fe40007f1e0ff */
[----:B------:R-:W-:Y:S02]  /*aaa20*/  IADD3 R18, P1, PT, R12, R15, RZ ;  /* 0x0000000f0c127210 */ /* 0x000fe40007f3e0ff */
        /* <DEDUP_REMOVED lines=16> */
[----:B------:R-:W-:-:S04]  /*aab30*/  IADD3 R14, P0, PT, R10, R13, RZ ;  /* 0x0000000d0a0e7210 */ /* 0x000fc80007f1e0ff */
[----:B------:R-:W-:Y:S01]  /*aab40*/  IADD3 R16, P1, PT, R12, R19, RZ ;  /* 0x000000130c107210 */ /* 0x000fe20007f3e0ff */
[----:B------:R-:W-:-:S04]  /*aab50*/  IMAD.X R15, RZ, RZ, RZ, P0 ;  /* 0x000000ffff0f7224 */ /* 0x000fc800000e06ff */
[----:B------:R-:W-:Y:S02]  /*aab60*/  IMAD.X R17, RZ, RZ, RZ, P1 ;  /* 0x000000ffff117224 */ /* 0x000fe400008e06ff */
[----:B------:R-:W-:-:S04]  /*aab70*/  IMAD.WIDE.U32 R12, R27, R8, R14 ;  /* 0x000000081b0c7225 */ /* 0x000fc800078e000e */
[----:B------:R-:W-:Y:S01]  /*aab80*/  IMAD.WIDE.U32 R24, R35, R6, R16 ;  /* 0x0000000623187225 */ /* 0x000fe200078e0010 */
[----:B------:R-:W-:-:S04]  /*aab90*/  IADD3 R10, P0, PT, R11, R13, RZ ;  /* 0x0000000d0b0a7210 */ /* 0x000fc80007f1e0ff */
[----:B------:R-:W-:Y:S02]  /*aaba0*/  IADD3 R12, P1, PT, R12, R25, RZ ;  /* 0x000000190c0c7210 */ /* 0x000fe40007f3e0ff */
[----:B------:R-:W-:-:S03]  /*aabb0*/  IADD3.X R11, PT, PT, RZ, RZ, RZ, P0, !PT ;  /* 0x000000ffff0b7210 */ /* 0x000fc600007fe4ff */
[----:B------:R-:W-:Y:S02]  /*aabc0*/  IMAD.X R13, RZ, RZ, RZ, P1 ;  /* 0x000000ffff0d7224 */ /* 0x000fe400008e06ff */
[----:B------:R-:W-:-:S04]  /*aabd0*/  IMAD.WIDE.U32 R10, R27, R9, R10 ;  /* 0x000000091b0a7225 */ /* 0x000fc800078e000a */
[----:B------:R-:W-:-:S05]  /*aabe0*/  IMAD.WIDE.U32 R26, R35, R7, R12 ;  /* 0x00000007231a7225 */ /* 0x000fca00078e000c */
[----:B------:R-:W-:-:S05]  /*aabf0*/  IADD3 R12, P0, PT, R10, R27, RZ ;  /* 0x0000001b0a0c7210 */ /* 0x000fca0007f1e0ff */
[----:B------:R-:W-:Y:S02]  /*aac00*/  IMAD.X R13, RZ, RZ, RZ, P0 ;  /* 0x000000ffff0d7224 */ /* 0x000fe400000e06ff */
[----:B------:R-:W-:-:S05]  /*aac10*/  IMAD.WIDE.U32 R28, R35, R8, R12 ;  /* 0x00000008231c7225 */ /* 0x000fca00078e000c */
[----:B------:R-:W-:-:S04]  /*aac20*/  IADD3 R10, P0, PT, R11, R29, RZ ;  /* 0x0000001d0b0a7210 */ /* 0x000fc80007f1e0ff */
[----:B------:R-:W-:-:S03]  /*aac30*/  IADD3.X R11, PT, PT, RZ, RZ, RZ, P0, !PT ;  /* 0x000000ffff0b7210 */ /* 0x000fc600007fe4ff */
        /* <DEDUP_REMOVED lines=36> */
.L_x_670:
        /* <DEDUP_REMOVED lines=23> */
.L_x_671:
        /* <DEDUP_REMOVED lines=14> */
[----:B------:R-:W-:Y:S02]  /*ab0d0*/  IMAD.MOV.U32 R32, RZ, RZ, 0x1 ;  /* 0x00000001ff207424 */ /* 0x000fe400078e00ff */
[----:B------:R-:W-:Y:S02]  /*ab0e0*/  HFMA2 R22, -RZ, RZ, 0, 0 ;  /* 0x00000000ff167431 */ /* 0x000fe400000001ff */
[----:B------:R-:W-:Y:S02]  /*ab0f0*/  IMAD.MOV.U32 R19, RZ, RZ, -0x3d1 ;  /* 0xfffffc2fff137424 */ /* 0x000fe400078e00ff */
[----:B------:R-:W-:Y:S02]  /*ab100*/  HFMA2 R39, -RZ, RZ, 0, 0 ;  /* 0x00000000ff277431 */ /* 0x000fe400000001ff */
[----:B------:R-:W-:Y:S01]  /*ab110*/  IMAD.MOV.U32 R21, RZ, RZ, -0x2 ;  /* 0xfffffffeff157424 */ /* 0x000fe200078e00ff */
        /* <DEDUP_REMOVED lines=9> */
[----:B------:R-:W-:Y:S01]  /*ab1b0*/  IMAD.MOV.U32 R24, RZ, RZ, RZ ;  /* 0x000000ffff187224 */ /* 0x000fe200078e00ff */
[----:B------:R-:W-:Y:S01]  /*ab1c0*/  MOV R33, RZ ;  /* 0x000000ff00217202 */ /* 0x000fe20000000f00 */
[----:B------:R-:W-:Y:S01]  /*ab1d0*/  IMAD.MOV.U32 R26, RZ, RZ, RZ ;  /* 0x000000ffff1a7224 */ /* 0x000fe200078e00ff */
[----:B------:R-:W-:Y:S01]  /*ab1e0*/  UMOV UR4, URZ ;  /* 0x000000ff00047c82 */ /* 0x000fe20008000000 */
[----:B------:R-:W-:-:S02]  /*ab1f0*/  IMAD.MOV.U32 R35, RZ, RZ, RZ ;  /* 0x000000ffff237224 */ /* 0x000fc400078e00ff */
[----:B------:R-:W-:Y:S02]  /*ab200*/  IMAD.MOV.U32 R37, RZ, RZ, RZ ;  /* 0x000000ffff257224 */ /* 0x000fe400078e00ff */
[----:B------:R-:W-:Y:S02]  /*ab210*/  IMAD.MOV.U32 R43, RZ, RZ, RZ ;  /* 0x000000ffff2b7224 */ /* 0x000fe400078e00ff */
[----:B------:R-:W-:-:S07]  /*ab220*/  IMAD.MOV.U32 R17, RZ, RZ, 0x1 ;  /* 0x00000001ff117424 */ /* 0x000fce00078e00ff */
.L_x_673:
        /* <DEDUP_REMOVED lines=20> */
[----:B------:R-:W-:Y:S02]  /*ab370*/  LOP3.LUT R39, R32, R17, RZ, 0xc0, !PT ;  /* 0x0000001120277212 */ /* 0x000fe400078ec0ff */
[----:B------:R-:W-:Y:S02]  /*ab380*/  SEL R27, R34, R15, P0 ;  /* 0x0000000f221b7207 */ /* 0x000fe40000000000 */
[----:B------:R-:W-:Y:S01]  /*ab390*/  SEL R34, R15, R34, P0 ;  /* 0x000000220f227207 */ /* 0x000fe20000000000 */
[----:B------:R-:W-:Y:S01]  /*ab3a0*/  IMAD.IADD R39, R10, 0x1, R39 ;  /* 0x000000010a277824 */ /* 0x000fe200078e0227 */
[----:B------:R-:W-:-:S02]  /*ab3b0*/  LOP3.LUT R15, R42, R17, RZ, 0xc0, !PT ;  /* 0x000000112a0f7212 */ /* 0x000fc400078ec0ff */
[----:B------:R-:W-:Y:S02]  /*ab3c0*/  SEL R21, R20, R13, P0 ;  /* 0x0000000d14157207 */ /* 0x000fe40000000000 */
[----:B------:R-:W-:Y:S02]  /*ab3d0*/  SEL R48, R13, R20, P0 ;  /* 0x000000140d307207 */ /* 0x000fe40000000000 */
[----:B------:R-:W-:Y:S02]  /*ab3e0*/  SEL R47, R25, R16, P0 ;  /* 0x00000010192f7207 */ /* 0x000fe40000000000 */
[----:B------:R-:W-:Y:S02]  /*ab3f0*/  SEL R20, R16, R25, P0 ;  /* 0x0000001910147207 */ /* 0x000fe40000000000 */
[----:B------:R-:W-:Y:S02]  /*ab400*/  SEL R25, R37, R26, P0 ;  /* 0x0000001a25197207 */ /* 0x000fe40000000000 */
[----:B------:R-:W-:Y:S01]  /*ab410*/  SEL R26, R26, R37, P0 ;  /* 0x000000251a1a7207 */ /* 0x000fe20000000000 */
[----:B------:R-:W-:Y:S01]  /*ab420*/  IMAD.IADD R37, R44, 0x1, R15 ;  /* 0x000000012c257824 */ /* 0x000fe200078e020f */
[----:B------:R-:W-:-:S02]  /*ab430*/  SEL R13, R41, R30, P0 ;  /* 0x0000001e290d7207 */ /* 0x000fc40000000000 */
[----:B------:R-:W-:Y:S02]  /*ab440*/  SEL R30, R30, R41, P0 ;  /* 0x000000291e1e7207 */ /* 0x000fe40000000000 */
[----:B------:R-:W-:Y:S02]  /*ab450*/  ISETP.GE.U32.AND P2, PT, R39, R10, PT ;  /* 0x0000000a2700720c */ /* 0x000fe40003f46070 */
[----:B------:R-:W-:Y:S02]  /*ab460*/  ISETP.GE.U32.AND P1, PT, R37, R44, PT ;  /* 0x0000002c2500720c */ /* 0x000fe40003f26070 */
[-C--:B------:R-:W-:Y:S02]  /*ab470*/  LOP3.LUT R16, R30, R17.reuse, RZ, 0xc0, !PT ;  /* 0x000000111e107212 */ /* 0x080fe400078ec0ff */
[----:B------:R-:W-:Y:S02]  /*ab480*/  SEL R54, RZ, 0x1, P2 ;  /* 0x00000001ff367807 */ /* 0x000fe40001000000 */
[----:B------:R-:W-:-:S02]  /*ab490*/  LOP3.LUT R10, R46, R17, RZ, 0xc0, !PT ;  /* 0x000000112e0a7212 */ /* 0x000fc400078ec0ff */
[----:B------:R-:W-:Y:S02]  /*ab4a0*/  SEL R56, RZ, 0x1, P1 ;  /* 0x00000001ff387807 */ /* 0x000fe40000800000 */
[----:B------:R-:W-:Y:S02]  /*ab4b0*/  IADD3 R54, P3, P4, R16, R54, R13 ;  /* 0x0000003610367210 */ /* 0x000fe40007c7e00d */
[C---:B------:R-:W-:Y:S02]  /*ab4c0*/  LOP3.LUT R16, R39.reuse, 0x1, RZ, 0xc0, !PT ;  /* 0x0000000127107812 */ /* 0x040fe400078ec0ff */
[----:B------:R-:W-:Y:S02]  /*ab4d0*/  IADD3 R56, P1, P2, R10, R56, R19 ;  /* 0x000000380a387210 */ /* 0x000fe40007a3e013 */
[----:B------:R-:W-:Y:S02]  /*ab4e0*/  IADD3 R52, PT, PT, R39, R16, RZ ;  /* 0x0000001027347210 */ /* 0x000fe40007ffe0ff */
[----:B------:R-:W-:-:S02]  /*ab4f0*/  SEL R38, R31, R40, P0 ;  /* 0x000000281f267207 */ /* 0x000fc40000000000 */
[----:B------:R-:W-:Y:S02]  /*ab500*/  SEL R15, R40, R31, P0 ;  /* 0x0000001f280f7207 */ /* 0x000fe40000000000 */
[----:B------:R-:W-:Y:S02]  /*ab510*/  LOP3.LUT R10, R48, R17, RZ, 0xc0, !PT ;  /* 0x00000011300a7212 */ /* 0x000fe400078ec0ff */
[----:B------:R-:W-:Y:S02]  /*ab520*/  IADD3.X R31, PT, PT, RZ, RZ, RZ, P1, P2 ;  /* 0x000000ffff1f7210 */ /* 0x000fe40000fe44ff */
[----:B------:R-:W-:Y:S02]  /*ab530*/  ISETP.GE.U32.AND P1, PT, R52, R39, PT ;  /* 0x000000273400720c */ /* 0x000fe40003f26070 */
[----:B------:R-:W-:Y:S02]  /*ab540*/  IADD3.X R13, PT, PT, RZ, RZ, RZ, P3, P4 ;  /* 0x000000ffff0d7210 */ /* 0x000fe40001fe84ff */
[----:B------:R-:W-:-:S02]  /*ab550*/  IADD3 R39, P2, P3, R10, R31, R21 ;  /* 0x0000001f0a277210 */ /* 0x000fc40007b5e015 */
[----:B------:R-:W-:Y:S02]  /*ab560*/  SEL R36, R35, R24, P0 ;  /* 0x0000001823247207 */ /* 0x000fe40000000000 */
[----:B------:R-:W-:Y:S02]  /*ab570*/  SEL R31, RZ, 0x1, P1 ;  /* 0x00000001ff1f7807 */ /* 0x000fe40000800000 */
[----:B------:R-:W-:Y:S02]  /*ab580*/  SEL R24, R24, R35, P0 ;  /* 0x0000002318187207 */ /* 0x000fe40000000000 */
[----:B------:R-:W-:Y:S02]  /*ab590*/  LOP3.LUT R40, R28, R17, RZ, 0xc0, !PT ;  /* 0x000000111c287212 */ /* 0x000fe400078ec0ff */
[----:B------:R-:W-:Y:S02]  /*ab5a0*/  SEL R35, R33, R22, P0 ;  /* 0x0000001621237207 */ /* 0x000fe40000000000 */
[----:B------:R-:W-:-:S02]  /*ab5b0*/  SEL R19, R29, R18, P0 ;  /* 0x000000121d137207 */ /* 0x000fc40000000000 */
[----:B------:R-:W-:Y:S02]  /*ab5c0*/  SEL R22, R22, R33, P0 ;  /* 0x0000002116167207 */ /* 0x000fe40000000000 */
[----:B------:R-:W-:Y:S02]  /*ab5d0*/  SEL R18, R18, R29, P0 ;  /* 0x0000001d12127207 */ /* 0x000fe40000000000 */
[----:B------:R-:W-:Y:S02]  /*ab5e0*/  SHF.L.W.U32.HI R37, R37, 0x1f, R56 ;  /* 0x0000001f25257819 */ /* 0x000fe40000010e38 */
[----:B------:R-:W-:Y:S02]  /*ab5f0*/  IADD3 R31, P0, PT, R31, R54, RZ ;  /* 0x000000361f1f7210 */ /* 0x000fe40007f1e0ff */
[----:B------:R-:W-:Y:S02]  /*ab600*/  IADD3 R23, P4, P5, R40, R13, R23 ;  /* 0x0000000d28177210 */ /* 0x000fe40007d9e017 */
[----:B------:R-:W-:Y:S01]  /*ab610*/  LOP3.LUT R40, R50, R17, RZ, 0xc0, !PT ;  /* 0x0000001132287212 */ /* 0x000fe200078ec0ff */
[----:B------:R-:W-:Y:S01]  /*ab620*/  IMAD.X R29, RZ, RZ, RZ, P0 ;  /* 0x000000ffff1d7224 */ /* 0x000fe200000e06ff */
[----:B------:R-:W-:-:S02]  /*ab630*/  IADD3.X R21, PT, PT, RZ, RZ, RZ, P2, P3 ;  /* 0x000000ffff157210 */ /* 0x000fc400017e64ff */
[----:B------:R-:W-:Y:S02]  /*ab640*/  LOP3.LUT P1, R10, R37, 0x1, RZ, 0xc0, !PT ;  /* 0x00000001250a7812 */ /* 0x000fe4000782c0ff */
[----:B------:R-:W-:Y:S02]  /*ab650*/  IADD3.X R13, PT, PT, RZ, RZ, RZ, P4, P5 ;  /* 0x000000ffff0d7210 */ /* 0x000fe400027ea4ff */
[----:B------:R-:W-:Y:S02]  /*ab660*/  LOP3.LUT R44, R26, R17, RZ, 0xc0, !PT ;  /* 0x000000111a2c7212 */ /* 0x000fe400078ec0ff */
[----:B------:R-:W-:Y:S02]  /*ab670*/  IADD3 R54, P2, P4, R40, R21, R45 ;  /* 0x0000001528367210 */ /* 0x000fe40007c5e02d */
[----:B------:R-:W-:Y:S02]  /*ab680*/  ISETP.LT.OR P1, PT, R51, RZ, !P1 ;  /* 0x000000ff3300720c */ /* 0x000fe40004f21670 */
[----:B------:R-:W-:-:S02]  /*ab690*/  SHF.L.W.U32.HI R21, R52, 0x1f, R31 ;  /* 0x0000001f34157819 */ /* 0x000fc40000010e1f */
[----:B------:R-:W-:Y:S02]  /*ab6a0*/  IADD3 R40, P5, P6, R44, R13, R25 ;  /* 0x0000000d2c287210 */ /* 0x000fe40007ebe019 */
[----:B------:R-:W-:Y:S02]  /*ab6b0*/  IADD3 R29, P0, P3, R16, R29, R23 ;  /* 0x0000001d101d7210 */ /* 0x000fe40007b1e017 */
[----:B------:R-:W-:Y:S02]  /*ab6c0*/  SHF.L.W.U32.HI R13, R56, 0x1f, R39 ;  /* 0x0000001f380d7819 */ /* 0x000fe40000010e27 */
[----:B------:R-:W-:Y:S02]  /*ab6d0*/  SEL R41, R32, R21, P1 ;  /* 0x0000001520297207 */ /* 0x000fe40000800000 */
[----:B------:R-:W-:Y:S02]  /*ab6e0*/  SEL R23, R21, R32, P1 ;  /* 0x0000002015177207 */ /* 0x000fe40000800000 */
[----:B------:R-:W-:-:S02]  /*ab6f0*/  LOP3.LUT R32, R34, R17, RZ, 0xc0, !PT ;  /* 0x0000001122207212 */ /* 0x000fc400078ec0ff */
[----:B------:R-:W-:Y:S02]  /*ab700*/  IADD3.X R55, PT, PT, RZ, RZ, RZ, P2, P4 ;  /* 0x000000ffff377210 */ /* 0x000fe400017e84ff */
[----:B------:R-:W-:Y:S02]  /*ab710*/  SEL R43, R46, R13, P1 ;  /* 0x0000000d2e2b7207 */ /* 0x000fe40000800000 */
[----:B------:R-:W-:Y:S02]  /*ab720*/  IADD3.X R33, PT, PT, RZ, RZ, RZ, P5, P6 ;  /* 0x000000ffff217210 */ /* 0x000fe40002fec4ff */
[----:B------:R-:W-:Y:S02]  /*ab730*/  SEL R46, R13, R46, P1 ;  /* 0x0000002e0d2e7207 */ /* 0x000fe40000800000 */
[----:B------:R-:W-:Y:S02]  /*ab740*/  SHF.L.W.U32.HI R21, R39, 0x1f, R54 ;  /* 0x0000001f27157819 */ /* 0x000fe40000010e36 */
[----:B------:R-:W-:-:S02]  /*ab750*/  IADD3 R55, P5, P6, R32, R55, R27 ;  /* 0x0000003720377210 */ /* 0x000fc40007ebe01b */
[----:B------:R-:W-:Y:S02]  /*ab760*/  LOP3.LUT R13, R24, R17, RZ, 0xc0, !PT ;  /* 0x00000011180d7212 */ /* 0x000fe400078ec0ff */
[----:B------:R-:W-:Y:S02]  /*ab770*/  LOP3.LUT R32, R41, R10, RZ, 0xc0, !PT ;  /* 0x0000000a29207212 */ /* 0x000fe400078ec0ff */
[----:B------:R-:W-:Y:S02]  /*ab780*/  SEL R25, R42, R37, P1 ;  /* 0x000000252a197207 */ /* 0x000fe40000800000 */
[----:B------:R-:W-:Y:S02]  /*ab790*/  SEL R39, R48, R21, P1 ;  /* 0x0000001530277207 */ /* 0x000fe40000800000 */
[----:B------:R-:W-:Y:S01]  /*ab7a0*/  IADD3 R33, P2, P4, R13, R33, R36 ;  /* 0x000000210d217210 */ /* 0x000fe20007c5e024 */
[----:B------:R-:W-:Y:S01]  /*ab7b0*/  IMAD.IADD R36, R23, 0x1, R32 ;  /* 0x0000000117247824 */ /* 0x000fe200078e0220 */
[----:B------:R-:W-:-:S02]  /*ab7c0*/  SEL R48, R21, R48, P1 ;  /* 0x0000003015307207 */ /* 0x000fc40000800000 */
[----:B------:R-:W-:Y:S02]  /*ab7d0*/  IADD3.X R27, PT, PT, RZ, RZ, RZ, P0, P3 ;  /* 0x000000ffff1b7210 */ /* 0x000fe400007e64ff */
[----:B------:R-:W-:Y:S02]  /*ab7e0*/  SEL R42, R37, R42, P1 ;  /* 0x0000002a252a7207 */ /* 0x000fe40000800000 */
[----:B------:R-:W-:Y:S02]  /*ab7f0*/  LOP3.LUT R21, R25, R10, RZ, 0xc0, !PT ;  /* 0x0000000a19157212 */ /* 0x000fe400078ec0ff */
[----:B------:R-:W-:Y:S02]  /*ab800*/  SHF.L.W.U32.HI R13, R31, 0x1f, R29 ;  /* 0x0000001f1f0d7819 */ /* 0x000fe40000010e1d */
[----:B------:R-:W-:Y:S01]  /*ab810*/  IADD3 R40, P0, P3, R16, R27, R40 ;  /* 0x0000001b10287210 */ /* 0x000fe20007b1e028 */
[----:B------:R-:W-:Y:S01]  /*ab820*/  IMAD.IADD R45, R42, 0x1, R21 ;  /* 0x000000012a2d7824 */ /* 0x000fe200078e0215 */
[----:B------:R-:W-:-:S02]  /*ab830*/  IADD3.X R27, PT, PT, RZ, RZ, RZ, P5, P6 ;  /* 0x000000ffff1b7210 */ /* 0x000fc40002fec4ff */
[----:B------:R-:W-:Y:S02]  /*ab840*/  ISETP.GE.U32.AND P6, PT, R36, R23, PT ;  /* 0x000000172400720c */ /* 0x000fe40003fc6070 */
[----:B------:R-:W-:Y:S02]  /*ab850*/  SEL R37, R30, R13, P1 ;  /* 0x0000000d1e257207 */ /* 0x000fe40000800000 */
[----:B------:R-:W-:Y:S02]  /*ab860*/  SEL R21, R13, R30, P1 ;  /* 0x0000001e0d157207 */ /* 0x000fe40000800000 */
[----:B------:R-:W-:Y:S02]  /*ab870*/  LOP3.LUT R32, R22, R17, RZ, 0xc0, !PT ;  /* 0x0000001116207212 */ /* 0x000fe400078ec0ff */
[----:B------:R-:W-:Y:S02]  /*ab880*/  IADD3.X R23, PT, PT, RZ, RZ, RZ, P2, P4 ;  /* 0x000000ffff177210 */ /* 0x000fe400017e84ff */
[----:B------:R-:W-:-:S02]  /*ab890*/  SHF.L.W.U32.HI R13, R54, 0x1f, R55 ;  /* 0x0000001f360d7819 */ /* 0x000fc40000010e37 */
[----:B------:R-:W-:Y:S02]  /*ab8a0*/  IADD3.X R53, PT, PT, RZ, RZ, RZ, P0, P3 ;  /* 0x000000ffff357210 */ /* 0x000fe400007e64ff */
[----:B------:R-:W-:Y:S02]  /*ab8b0*/  IADD3 R32, P0, P3, R32, R23, R35 ;  /* 0x0000001720207210 */ /* 0x000fe40007b1e023 */
[----:B------:R-:W-:Y:S02]  /*ab8c0*/  ISETP.GE.U32.AND P5, PT, R45, R42, PT ;  /* 0x0000002a2d00720c */ /* 0x000fe40003fa6070 */
[----:B------:R-:W-:Y:S02]  /*ab8d0*/  SEL R35, R50, R13, P1 ;  /* 0x0000000d32237207 */ /* 0x000fe40000800000 */
[----:B------:R-:W-:Y:S02]  /*ab8e0*/  LOP3.LUT R30, R20, R17, RZ, 0xc0, !PT ;  /* 0x00000011141e7212 */ /* 0x000fe400078ec0ff */
[----:B------:R-:W-:-:S02]  /*ab8f0*/  SEL R50, R13, R50, P1 ;  /* 0x000000320d327207 */ /* 0x000fc40000800000 */
[----:B------:R-:W-:Y:S02]  /*ab900*/  IADD3 R58, PT, PT, R51, 0x1, RZ ;  /* 0x00000001333a7810 */ /* 0x000fe40007ffe0ff */
[----:B------:R-:W-:Y:S02]  /*ab910*/  SHF.L.W.U32.HI R13, R29, 0x1f, R40 ;  /* 0x0000001f1d0d7819 */ /* 0x000fe40000010e28 */
[----:B------:R-:W-:Y:S02]  /*ab920*/  @!P1 LOP3.LUT R58, RZ, R51, RZ, 0x33, !PT ;  /* 0x00000033ff3a9212 */ /* 0x000fe400078e33ff */
[----:B------:R-:W-:Y:S02]  /*ab930*/  SEL R29, RZ, 0x1, P5 ;  /* 0x00000001ff1d7807 */ /* 0x000fe40002800000 */
[----:B------:R-:W-:Y:S02]  /*ab940*/  SEL R51, RZ, 0x1, P6 ;  /* 0x00000001ff337807 */ /* 0x000fe40003000000 */
[----:B------:R-:W-:-:S02]  /*ab950*/  IADD3 R42, P2, P4, R30, R27, R47 ;  /* 0x0000001b1e2a7210 */ /* 0x000fc40007c5e02f */
[----:B------:R-:W-:Y:S02]  /*ab960*/  IADD3 R53, P5, P6, R16, R53, R33 ;  /* 0x0000003510357210 */ /* 0x000fe40007ebe021 */
[----:B------:R-:W-:Y:S02]  /*ab970*/  SEL R33, R28, R13, P1 ;  /* 0x0000000d1c217207 */ /* 0x000fe40000800000 */
[----:B------:R-:W-:Y:S02]  /*ab980*/  SEL R27, R13, R28, P1 ;  /* 0x0000001c0d1b7207 */ /* 0x000fe40000800000 */
[-C--:B------:R-:W-:Y:S02]  /*ab990*/  LOP3.LUT R23, R43, R10.reuse, RZ, 0xc0, !PT ;  /* 0x0000000a2b177212 */ /* 0x080fe400078ec0ff */
[----:B------:R-:W-:Y:S02]  /*ab9a0*/  LOP3.LUT R28, R37, R10, RZ, 0xc0, !PT ;  /* 0x0000000a251c7212 */ /* 0x000fe400078ec0ff */
[----:B------:R-:W-:-:S02]  /*ab9b0*/  IADD3.X R57, PT, PT, RZ, RZ, RZ, P2, P4 ;  /* 0x000000ffff397210 */ /* 0x000fc400017e84ff */
[----:B------:R-:W-:Y:S02]  /*ab9c0*/  IADD3.X R30, PT, PT, RZ, RZ, RZ, P0, P3 ;  /* 0x000000ffff1e7210 */ /* 0x000fe400007e64ff */
[----:B------:R-:W-:Y:S02]  /*ab9d0*/  IADD3 R46, P2, P4, R23, R29, R46 ;  /* 0x0000001d172e7210 */ /* 0x000fe40007c5e02e */
[----:B------:R-:W-:Y:S02]  /*ab9e0*/  IADD3 R51, P0, P3, R28, R51, R21 ;  /* 0x000000331c337210 */ /* 0x000fe40007b1e015 */
[-C--:B------:R-:W-:Y:S02]  /*ab9f0*/  LOP3.LUT R28, R14, R17.reuse, RZ, 0xc0, !PT ;  /* 0x000000110e1c7212 */ /* 0x080fe400078ec0ff */
[----:B------:R-:W-:Y:S02]  /*aba00*/  LOP3.LUT R21, R15, R17, RZ, 0xc0, !PT ;  /* 0x000000110f157212 */ /* 0x000fe400078ec0ff */
[----:B------:R-:W-:-:S02]  /*aba10*/  IADD3.X R54, PT, PT, RZ, RZ, RZ, P2, P4 ;  /* 0x000000ffff367210 */ /* 0x000fc400017e84ff */
[----:B------:R-:W-:Y:S02]  /*aba20*/  LOP3.LUT R13, R36, 0x1, RZ, 0xc0, !PT ;  /* 0x00000001240d7812 */ /* 0x000fe400078ec0ff */
[----:B------:R-:W-:Y:S02]  /*aba30*/  SHF.L.W.U32.HI R23, R55, 0x1f, R42 ;  /* 0x0000001f37177819 */ /* 0x000fe40000010e2a */
[----:B------:R-:W-:Y:S02]  /*aba40*/  IADD3 R57, P2, P4, R28, R57, R49 ;  /* 0x000000391c397210 */ /* 0x000fe40007c5e031 */
[----:B------:R-:W-:Y:S02]  /*aba50*/  IADD3.X R49, PT, PT, RZ, RZ, RZ, P0, P3 ;  /* 0x000000ffff317210 */ /* 0x000fe400007e64ff */
[----:B------:R-:W-:Y:S02]  /*aba60*/  IADD3.X R29, PT, PT, RZ, RZ, RZ, P5, P6 ;  /* 0x000000ffff1d7210 */ /* 0x000fe40002fec4ff */
[----:B------:R-:W-:-:S02]  /*aba70*/  IADD3 R38, P0, P3, R21, R30, R38 ;  /* 0x0000001e15267210 */ /* 0x000fc40007b1e026 */
[----:B------:R-:W-:Y:S02]  /*aba80*/  SHF.L.W.U32.HI R21, R40, 0x1f, R53 ;  /* 0x0000001f28157819 */ /* 0x000fe40000010e35 */
[----:B------:R-:W-:Y:S02]  /*aba90*/  IADD3 R47, PT, PT, R36, R13, RZ ;  /* 0x0000000d242f7210 */ /* 0x000fe40007ffe0ff */
[----:B------:R-:W-:Y:S02]  /*abaa0*/  SEL R31, R34, R23, P1 ;  /* 0x00000017221f7207 */ /* 0x000fe40000800000 */
[----:B------:R-:W-:Y:S02]  /*abab0*/  SEL R30, R23, R34, P1 ;  /* 0x00000022171e7207 */ /* 0x000fe40000800000 */
[----:B------:R-:W-:Y:S02]  /*abac0*/  IADD3.X R34, PT, PT, RZ, RZ, RZ, P2, P4 ;  /* 0x000000ffff227210 */ /* 0x000fe400017e84ff */
[----:B------:R-:W-:-:S02]  /*abad0*/  IADD3 R56, P2, P4, R16, R29, R32 ;  /* 0x0000001d10387210 */ /* 0x000fc40007c5e020 */
[----:B------:R-:W-:Y:S02]  /*abae0*/  SEL R29, R26, R21, P1 ;  /* 0x000000151a1d7207 */ /* 0x000fe40000800000 */
[----:B------:R-:W-:Y:S02]  /*abaf0*/  ISETP.GE.U32.AND P5, PT, R47, R36, PT ;  /* 0x000000242f00720c */ /* 0x000fe40003fa6070 */
[----:B------:R-:W-:Y:S02]  /*abb00*/  SEL R21, R21, R26, P1 ;  /* 0x0000001a15157207 */ /* 0x000fe40000800000 */
[----:B------:R-:W-:Y:S02]  /*abb10*/  LOP3.LUT R26, R33, R10, RZ, 0xc0, !PT ;  /* 0x0000000a211a7212 */ /* 0x000fe400078ec0ff */
[----:B------:R-:W-:Y:S02]  /*abb20*/  SEL R44, RZ, 0x1, P5 ;  /* 0x00000001ff2c7807 */ /* 0x000fe40002800000 */
[----:B------:R-:W-:-:S02]  /*abb30*/  IADD3 R49, P5, P6, R26, R49, R27 ;  /* 0x000000311a317210 */ /* 0x000fc40007ebe01b */
[-C--:B------:R-:W-:Y:S02]  /*abb40*/  LOP3.LUT R26, R12, R17.reuse, RZ, 0xc0, !PT ;  /* 0x000000110c1a7212 */ /* 0x080fe400078ec0ff */
[----:B------:R-:W-:Y:S02]  /*abb50*/  LOP3.LUT R23, R39, R10, RZ, 0xc0, !PT ;  /* 0x0000000a27177212 */ /* 0x000fe400078ec0ff */
[----:B------:R-:W-:Y:S02]  /*abb60*/  IADD3.X R32, PT, PT, RZ, RZ, RZ, P0, P3 ;  /* 0x000000ffff207210 */ /* 0x000fe400007e64ff */
[----:B------:R-:W-:Y:S02]  /*abb70*/  LOP3.LUT R28, R18, R17, RZ, 0xc0, !PT ;  /* 0x00000011121c7212 */ /* 0x000fe400078ec0ff */
[----:B------:R-:W-:Y:S02]  /*abb80*/  SHF.L.W.U32.HI R17, R42, 0x1f, R57 ;  /* 0x0000001f2a117819 */ /* 0x000fe40000010e39 */
[----:B------:R-:W-:-:S02]  /*abb90*/  IADD3 R26, PT, PT, R26, R11, R34 ;  /* 0x0000000b1a1a7210 */ /* 0x000fc40007ffe022 */
[----:B------:R-:W-:Y:S01]  /*abba0*/  IADD3 R54, P0, P3, R23, R54, R48 ;  /* 0x0000003617367210 */ /* 0x000fe20007b1e030 */
[----:B------:R-:W-:Y:S01]  /*abbb0*/  VIADD R48, R58, 0x1 ;  /* 0x000000013a307836 */ /* 0x000fe20000000000 */
[----:B------:R-:W-:Y:S02]  /*abbc0*/  SHF.L.W.U32.HI R11, R53, 0x1f, R56 ;  /* 0x0000001f350b7819 */ /* 0x000fe40000010e38 */
[----:B------:R-:W-:Y:S02]  /*abbd0*/  IADD3.X R23, PT, PT, RZ, RZ, RZ, P2, P4 ;  /* 0x000000ffff177210 */ /* 0x000fe400017e84ff */
[----:B------:R-:W-:Y:S02]  /*abbe0*/  IADD3 R19, PT, PT, R28, R19, R32 ;  /* 0x000000131c137210 */ /* 0x000fe40007ffe020 */
[----:B------:R-:W-:Y:S02]  /*abbf0*/  SHF.L.W.U32.HI R32, R45, 0x1f, R46 ;  /* 0x0000001f2d207819 */ /* 0x000fe40000010e2e */
[----:B------:R-:W-:-:S02]  /*abc00*/  SEL R27, R20, R17, P1 ;  /* 0x00000011141b7207 */ /* 0x000fc40000800000 */
[----:B------:R-:W-:Y:S02]  /*abc10*/  SEL R28, R17, R20, P1 ;  /* 0x00000014111c7207 */ /* 0x000fe40000800000 */
[----:B------:R-:W-:Y:S02]  /*abc20*/  IADD3 R44, P2, PT, R44, R51, RZ ;  /* 0x000000332c2c7210 */ /* 0x000fe40007f5e0ff */
[----:B------:R-:W-:Y:S02]  /*abc30*/  IADD3.X R53, PT, PT, RZ, RZ, RZ, P0, P3 ;  /* 0x000000ffff357210 */ /* 0x000fe400007e64ff */
[----:B------:R-:W-:Y:S02]  /*abc40*/  SEL R17, R24, R11, P1 ;  /* 0x0000000b18117207 */ /* 0x000fe40000800000 */
[----:B------:R-:W-:Y:S01]  /*abc50*/  IADD3 R51, P3, P4, R16, R23, R38 ;  /* 0x0000001710337210 */ /* 0x000fe20007c7e026 */
[----:B------:R-:W-:Y:S01]  /*abc60*/  IMAD.X R38, RZ, RZ, RZ, P2 ;  /* 0x000000ffff267224 */ /* 0x000fe200010e06ff */
[----:B------:R-:W-:-:S02]  /*abc70*/  SEL R24, R11, R24, P1 ;  /* 0x000000180b187207 */ /* 0x000fc40000800000 */
[----:B------:R-:W-:Y:S02]  /*abc80*/  LOP3.LUT P0, R11, R32, 0x1, RZ, 0xc0, !PT ;  /* 0x00000001200b7812 */ /* 0x000fe4000780c0ff */
[-C--:B------:R-:W-:Y:S02]  /*abc90*/  LOP3.LUT R20, R29, R10.reuse, RZ, 0xc0, !PT ;  /* 0x0000000a1d147212 */ /* 0x080fe400078ec0ff */
[----:B------:R-:W-:Y:S02]  /*abca0*/  IADD3.X R45, PT, PT, RZ, RZ, RZ, P5, P6 ;  /* 0x000000ffff2d7210 */ /* 0x000fe40002fec4ff */
[----:B------:R-:W-:Y:S02]  /*abcb0*/  IADD3.X R55, PT, PT, RZ, RZ, RZ, P3, P4 ;  /* 0x000000ffff377210 */ /* 0x000fe40001fe84ff */
[----:B------:R-:W-:Y:S02]  /*abcc0*/  LOP3.LUT R23, R35, R10, RZ, 0xc0, !PT ;  /* 0x0000000a23177212 */ /* 0x000fe400078ec0ff */
[----:B------:R-:W-:-:S02]  /*abcd0*/  ISETP.LT.OR P0, PT, R58, RZ, !P0 ;  /* 0x000000ff3a00720c */ /* 0x000fc40004701670 */
[----:B------:R-:W-:Y:S02]  /*abce0*/  IADD3 R45, P4, P6, R20, R45, R21 ;  /* 0x0000002d142d7210 */ /* 0x000fe40007e9e015 */
[----:B------:R-:W-:Y:S02]  /*abcf0*/  SHF.L.W.U32.HI R20, R46, 0x1f, R54 ;  /* 0x0000001f2e147819 */ /* 0x000fe40000010e36 */
[----:B------:R-:W-:Y:S02]  /*abd00*/  SHF.L.W.U32.HI R36, R47, 0x1f, R44 ;  /* 0x0000001f2f247819 */ /* 0x000fe40000010e2c */
[----:B------:R-:W-:Y:S02]  /*abd10*/  IADD3 R53, P3, P5, R23, R53, R50 ;  /* 0x0000003517357210 */ /* 0x000fe40007d7e032 */
[----:B------:R-:W-:Y:S02]  /*abd20*/  SEL R34, R25, R32, P0 ;  /* 0x0000002019227207 */ /* 0x000fe40000000000 */
[----:B------:R-:W-:-:S02]  /*abd30*/  SEL R40, R32, R25, P0 ;  /* 0x0000001920287207 */ /* 0x000fc40000000000 */
[----:B------:R-:W-:Y:S02]  /*abd40*/  SEL R32, R43, R20, P0 ;  /* 0x000000142b207207 */ /* 0x000fe40000000000 */
[----:B------:R-:W-:Y:S02]  /*abd50*/  SEL R42, R20, R43, P0 ;  /* 0x0000002b142a7207 */ /* 0x000fe40000000000 */
[----:B------:R-:W-:Y:S02]  /*abd60*/  IADD3 R16, PT, PT, R16, R19, R55 ;  /* 0x0000001310107210 */ /* 0x000fe40007ffe037 */
[----:B------:R-:W-:Y:S02]  /*abd70*/  SEL R20, R41, R36, P0 ;  /* 0x0000002429147207 */ /* 0x000fe40000000000 */
[----:B------:R-:W-:Y:S02]  /*abd80*/  SHF.R.U32.HI R19, RZ, 0x1, R26 ;  /* 0x00000001ff137819 */ /* 0x000fe4000001161a */
[----:B------:R-:W-:-:S02]  /*abd90*/  SEL R36, R36, R41, P0 ;  /* 0x0000002924247207 */ /* 0x000fc40000000000 */
[----:B------:R-:W-:Y:S02]  /*abda0*/  SHF.L.W.U32.HI R21, R57, 0x1f, R26 ;  /* 0x0000001f39157819 */ /* 0x000fe40000010e1a */
[----:B------:R-:W-:Y:S02]  /*abdb0*/  IADD3.X R52, PT, PT, RZ, RZ, RZ, P3, P5 ;  /* 0x000000ffff347210 */ /* 0x000fe40001fea4ff */
[----:B------:R-:W-:Y:S02]  /*abdc0*/  SHF.L.W.U32.HI R41, R56, 0x1f, R51 ;  /* 0x0000001f38297819 */ /* 0x000fe40000010e33 */
[----:B------:R-:W-:Y:S02]  /*abdd0*/  IADD3 R49, P5, P3, R13, R38, R49 ;  /* 0x000000260d317210 */ /* 0x000fe40007bbe031 */
[----:B------:R-:W-:Y:S02]  /*abde0*/  SEL R23, R12, R19, P1 ;  /* 0x000000130c177207 */ /* 0x000fe40000800000 */
[----:B------:R-:W-:-:S02]  /*abdf0*/  SEL R38, R19, R12, P1 ;  /* 0x0000000c13267207 */ /* 0x000fc40000800000 */
[----:B------:R-:W-:Y:S02]  /*abe00*/  SEL R25, R14, R21, P1 ;  /* 0x000000150e197207 */ /* 0x000fe40000800000 */
[----:B------:R-:W-:Y:S02]  /*abe10*/  SEL R26, R21, R14, P1 ;  /* 0x0000000e151a7207 */ /* 0x000fe40000800000 */
[----:B------:R-:W-:Y:S02]  /*abe20*/  LOP3.LUT R19, R31, R10, RZ, 0xc0, !PT ;  /* 0x0000000a1f137212 */ /* 0x000fe400078ec0ff */
[----:B------:R-:W-:Y:S02]  /*abe30*/  SEL R21, R22, R41, P1 ;  /* 0x0000002916157207 */ /* 0x000fe40000800000 */
[----:B------:R-:W-:Y:S02]  /*abe40*/  SHF.L.W.U32.HI R12, R51, 0x1f, R16 ;  /* 0x0000001f330c7819 */ /* 0x000fe40000010e10 */
[----:B------:R-:W-:-:S02]  /*abe50*/  SEL R22, R41, R22, P1 ;  /* 0x0000001629167207 */ /* 0x000fc40000800000 */
[----:B------:R-:W-:Y:S02]  /*abe60*/  IADD3.X R46, PT, PT, RZ, RZ, RZ, P4, P6 ;  /* 0x000000ffff2e7210 */ /* 0x000fe400027ec4ff */
[----:B------:R-:W-:Y:S02]  /*abe70*/  SHF.R.U32.HI R41, RZ, 0x1, R16 ;  /* 0x00000001ff297819 */ /* 0x000fe40000011610 */
[----:B------:R-:W-:Y:S02]  /*abe80*/  IADD3 R52, P4, P2, R19, R52, R30 ;  /* 0x0000003413347210 */ /* 0x000fe40007a9e01e */
[----:B------:R-:W-:Y:S02]  /*abe90*/  SEL R19, R15, R12, P1 ;  /* 0x0000000c0f137207 */ /* 0x000fe40000800000 */
[----:B------:R-:W-:Y:S02]  /*abea0*/  LOP3.LUT R43, R17, R10, RZ, 0xc0, !PT ;  /* 0x0000000a112b7212 */ /* 0x000fe400078ec0ff */
[----:B------:R-:W-:-:S02]  /*abeb0*/  SEL R12, R12, R15, P1 ;  /* 0x0000000f0c0c7207 */ /* 0x000fc40000800000 */
[----:B------:R-:W-:Y:S02]  /*abec0*/  SHF.L.W.U32.HI R14, R54, 0x1f, R53 ;  /* 0x0000001f360e7819 */ /* 0x000fe40000010e35 */
[----:B------:R-:W-:Y:S02]  /*abed0*/  SEL R15, R18, R41, P1 ;  /* 0x00000029120f7207 */ /* 0x000fe40000800000 */
[----:B------:R-:W-:Y:S02]  /*abee0*/  SEL R41, R41, R18, P1 ;  /* 0x0000001229297207 */ /* 0x000fe40000800000 */
[----:B------:R-:W-:Y:S02]  /*abef0*/  IADD3 R46, P1, P6, R43, R46, R24 ;  /* 0x0000002e2b2e7210 */ /* 0x000fe40007e3e018 */
[----:B------:R-:W-:Y:S02]  /*abf00*/  LOP3.LUT R47, R20, R11, RZ, 0xc0, !PT ;  /* 0x0000000b142f7212 */ /* 0x000fe400078ec0ff */
[----:B------:R-:W-:-:S02]  /*abf10*/  SEL R30, R39, R14, P0 ;  /* 0x0000000e271e7207 */ /* 0x000fc40000000000 */
[----:B------:R-:W-:Y:S01]  /*abf20*/  SEL R43, R14, R39, P0 ;  /* 0x000000270e2b7207 */ /* 0x000fe20000000000 */
[----:B------:R-:W-:Y:S01]  /*abf30*/  IMAD.IADD R47, R36, 0x1, R47 ;  /* 0x00000001242f7824 */ /* 0x000fe200078e022f */
[----:B------:R-:W-:Y:S02]  /*abf40*/  IADD3.X R50, PT, PT, RZ, RZ, RZ, P5, P3 ;  /* 0x000000ffff327210 */ /* 0x000fe40002fe64ff */
[----:B------:R-:W-:Y:S02]  /*abf50*/  LOP3.LUT R39, R34, R11, RZ, 0xc0, !PT ;  /* 0x0000000b22277212 */ /* 0x000fe400078ec0ff */
[----:B------:R-:W-:Y:S02]  /*abf60*/  SHF.L.W.U32.HI R16, R44, 0x1f, R49 ;  /* 0x0000001f2c107819 */ /* 0x000fe40000010e31 */
[----:B------:R-:W-:Y:S02]  /*abf70*/  IADD3 R50, P3, P5, R13, R50, R45 ;  /* 0x000000320d327210 */ /* 0x000fe40007d7e02d */
[----:B------:R-:W-:-:S02]  /*abf80*/  IADD3 R45, PT, PT, R40, R39, RZ ;  /* 0x00000027282d7210 */ /* 0x000fc40007ffe0ff */
[----:B------:R-:W-:Y:S02]  /*abf90*/  SEL R14, R37, R16, P0 ;  /* 0x00000010250e7207 */ /* 0x000fe40000000000 */
[----:B------:R-:W-:Y:S02]  /*abfa0*/  SEL R24, R16, R37, P0 ;  /* 0x0000002510187207 */ /* 0x000fe40000000000 */
[----:B------:R-:W-:Y:S02]  /*abfb0*/  IADD3.X R55, PT, PT, RZ, RZ, RZ, P4, P2 ;  /* 0x000000ffff377210 */ /* 0x000fe400027e44ff */
[-C--:B------:R-:W-:Y:S02]  /*abfc0*/  LOP3.LUT R37, R27, R10.reuse, RZ, 0xc0, !PT ;  /* 0x0000000a1b257212 */ /* 0x080fe400078ec0ff */
[----:B------:R-:W-:Y:S02]  /*abfd0*/  LOP3.LUT R39, R21, R10, RZ, 0xc0, !PT ;  /* 0x0000000a15277212 */ /* 0x000fe400078ec0ff */
[----:B------:R-:W-:-:S02]  /*abfe0*/  IADD3.X R51, PT, PT, RZ, RZ, RZ, P1, P6 ;  /* 0x000000ffff337210 */ /* 0x000fc40000fec4ff */
[----:B------:R-:W-:Y:S02]  /*abff0*/  SHF.L.W.U32.HI R16, R53, 0x1f, R52 ;  /* 0x0000001f35107819 */ /* 0x000fe40000010e34 */
[----:B------:R-:W-:Y:S02]  /*ac000*/  ISETP.GE.U32.AND P2, PT, R45, R40, PT ;  /* 0x000000282d00720c */ /* 0x000fe40003f46070 */
[----:B------:R-:W-:Y:S02]  /*ac010*/  ISETP.GE.U32.AND P4, PT, R47, R36, PT ;  /* 0x000000242f00720c */ /* 0x000fe40003f86070 */
[----:B------:R-:W-:Y:S02]  /*ac020*/  IADD3.X R18, PT, PT, RZ, RZ, RZ, P3, P5 ;  /* 0x000000ffff127210 */ /* 0x000fe40001fea4ff */
[----:B------:R-:W-:Y:S02]  /*ac030*/  IADD3 R55, P6, P1, R37, R55, R28 ;  /* 0x0000003725377210 */ /* 0x000fe400079de01c */
[----:B------:R-:W-:-:S02]  /*ac040*/  IADD3 R51, P3, P5, R39, R51, R22 ;  /* 0x0000003327337210 */ /* 0x000fc40007d7e016 */
[----:B------:R-:W-:Y:S02]  /*ac050*/  SEL R28, R35, R16, P0 ;  /* 0x00000010231c7207 */ /* 0x000fe40000000000 */
[----:B------:R-:W-:Y:S02]  /*ac060*/  SEL R37, R16, R35, P0 ;  /* 0x0000002310257207 */ /* 0x000fe40000000000 */
[----:B------:R-:W-:Y:S02]  /*ac070*/  SHF.L.W.U32.HI R16, R49, 0x1f, R50 ;  /* 0x0000001f31107819 */ /* 0x000fe40000010e32 */
[----:B------:R-:W-:Y:S02]  /*ac080*/  SEL R39, RZ, 0x1, P2 ;  /* 0x00000001ff277807 */ /* 0x000fe40001000000 */
[----:B------:R-:W-:Y:S02]  /*ac090*/  SEL R44, RZ, 0x1, P4 ;  /* 0x00000001ff2c7807 */ /* 0x000fe40002000000 */
[----:B------:R-:W-:-:S02]  /*ac0a0*/  IADD3 R49, P2, P4, R13, R18, R46 ;  /* 0x000000120d317210 */ /* 0x000fc40007c5e02e */
[----:B------:R-:W-:Y:S02]  /*ac0b0*/  LOP3.LUT R18, R47, 0x1, RZ, 0xc0, !PT ;  /* 0x000000012f127812 */ /* 0x000fe400078ec0ff */
[----:B------:R-:W-:Y:S02]  /*ac0c0*/  LOP3.LUT R35, R14, R11, RZ, 0xc0, !PT ;  /* 0x0000000b0e237212 */ /* 0x000fe400078ec0ff */
[----:B------:R-:W-:Y:S01]  /*ac0d0*/  SEL R36, R33, R16, P0 ;  /* 0x0000001021247207 */ /* 0x000fe20000000000 */
[----:B------:R-:W-:Y:S01]  /*ac0e0*/  IMAD.IADD R40, R47, 0x1, R18 ;  /* 0x000000012f287824 */ /* 0x000fe200078e0212 */
[----:B------:R-:W-:Y:S02]  /*ac0f0*/  SEL R22, R16, R33, P0 ;  /* 0x0000002110167207 */ /* 0x000fe40000000000 */
[----:B------:R-:W-:Y:S02]  /*ac100*/  LOP3.LUT R33, R32, R11, RZ, 0xc0, !PT ;  /* 0x0000000b20217212 */ /* 0x000fe400078ec0ff */
[----:B------:R-:W-:-:S02]  /*ac110*/  IADD3.X R53, PT, PT, RZ, RZ, RZ, P3, P5 ;  /* 0x000000ffff357210 */ /* 0x000fc40001fea4ff */
[----:B------:R-:W-:Y:S02]  /*ac120*/  IADD3 R44, P5, P3, R35, R44, R24 ;  /* 0x0000002c232c7210 */ /* 0x000fe40007bbe018 */
[----:B------:R-:W-:Y:S02]  /*ac130*/  @!P0 LOP3.LUT R48, RZ, R58, RZ, 0x33, !PT ;  /* 0x0000003aff308212 */ /* 0x000fe400078e33ff */
[----:B------:R-:W-:Y:S02]  /*ac140*/  LOP3.LUT R35, R19, R10, RZ, 0xc0, !PT ;  /* 0x0000000a13237212 */ /* 0x000fe400078ec0ff */
[----:B------:R-:W-:Y:S02]  /*ac150*/  IADD3.X R58, PT, PT, RZ, RZ, RZ, P6, P1 ;  /* 0x000000ffff3a7210 */ /* 0x000fe400037e24ff */
[----:B------:R-:W-:Y:S02]  /*ac160*/  IADD3 R39, P6, P1, R33, R39, R42 ;  /* 0x0000002721277210 */ /* 0x000fe400079de02a */
[----:B------:R-:W-:-:S02]  /*ac170*/  IADD3.X R46, PT, PT, RZ, RZ, RZ, P2, P4 ;  /* 0x000000ffff2e7210 */ /* 0x000fc400017e84ff */
[----:B------:R-:W-:Y:S02]  /*ac180*/  ISETP.GE.U32.AND P2, PT, R40, R47, PT ;  /* 0x0000002f2800720c */ /* 0x000fe40003f46070 */
[----:B------:R-:W-:Y:S02]  /*ac190*/  LOP3.LUT R33, R25, R10, RZ, 0xc0, !PT ;  /* 0x0000000a19217212 */ /* 0x000fe400078ec0ff */
[----:B------:R-:W-:Y:S02]  /*ac1a0*/  IADD3.X R42, PT, PT, RZ, RZ, RZ, P5, P3 ;  /* 0x000000ffff2a7210 */ /* 0x000fe40002fe64ff */
[----:B------:R-:W-:Y:S02]  /*ac1b0*/  SHF.L.W.U32.HI R16, R52, 0x1f, R55 ;  /* 0x0000001f34107819 */ /* 0x000fe40000010e37 */
[----:B------:R-:W-:Y:S02]  /*ac1c0*/  IADD3 R47, P5, P3, R35, R53, R12 ;  /* 0x00000035232f7210 */ /* 0x000fe40007bbe00c */
[----:B------:R-:W-:-:S02]  /*ac1d0*/  SHF.L.W.U32.HI R12, R50, 0x1f, R49 ;  /* 0x0000001f320c7819 */ /* 0x000fc40000010e31 */
[----:B------:R-:W-:Y:S02]  /*ac1e0*/  IADD3.X R52, PT, PT, RZ, RZ, RZ, P6, P1 ;  /* 0x000000ffff347210 */ /* 0x000fe400037e24ff */
[----:B------:R-:W-:Y:S02]  /*ac1f0*/  IADD3 R58, P1, P4, R33, R58, R26 ;  /* 0x0000003a213a7210 */ /* 0x000fe40007c3e01a */
[----:B------:R-:W-:Y:S02]  /*ac200*/  SEL R26, R31, R16, P0 ;  /* 0x000000101f1a7207 */ /* 0x000fe40000000000 */
[----:B------:R-:W-:Y:S02]  /*ac210*/  SEL R33, R16, R31, P0 ;  /* 0x0000001f10217207 */ /* 0x000fe40000000000 */
[----:B------:R-:W-:Y:S02]  /*ac220*/  LOP3.LUT R24, R30, R11, RZ, 0xc0, !PT ;  /* 0x0000000b1e187212 */ /* 0x000fe400078ec0ff */
[----:B------:R-:W-:-:S02]  /*ac230*/  SEL R16, R29, R12, P0 ;  /* 0x0000000c1d107207 */ /* 0x000fc40000000000 */
[----:B------:R-:W-:Y:S02]  /*ac240*/  SEL R31, R12, R29, P0 ;  /* 0x0000001d0c1f7207 */ /* 0x000fe40000000000 */
[----:B------:R-:W-:Y:S02]  /*ac250*/  LOP3.LUT R29, R36, R11, RZ, 0xc0, !PT ;  /* 0x0000000b241d7212 */ /* 0x000fe400078ec0ff */
[----:B------:R-:W-:Y:S02]  /*ac260*/  IADD3.X R35, PT, PT, RZ, RZ, RZ, P5, P3 ;  /* 0x000000ffff237210 */ /* 0x000fe40002fe64ff */
[----:B------:R-:W-:Y:S02]  /*ac270*/  IADD3 R52, P5, P3, R24, R52, R43 ;  /* 0x0000003418347210 */ /* 0x000fe40007bbe02b */
[----:B------:R-:W-:Y:S02]  /*ac280*/  SEL R43, RZ, 0x1, P2 ;  /* 0x00000001ff2b7807 */ /* 0x000fe40001000000 */
[----:B------:R-:W-:-:S02]  /*ac290*/  IADD3 R42, P6, P2, R29, R42, R22 ;  /* 0x0000002a1d2a7210 */ /* 0x000fc40007ade016 */
[----:B------:R-:W-:Y:S02]  /*ac2a0*/  IADD3.X R50, PT, PT, RZ, RZ, RZ, P1, P4 ;  /* 0x000000ffff327210 */ /* 0x000fe40000fe84ff */
[----:B------:R-:W-:Y:S02]  /*ac2b0*/  LOP3.LUT R29, R23, R10, RZ, 0xc0, !PT ;  /* 0x0000000a171d7212 */ /* 0x000fe400078ec0ff */
[----:B------:R-:W-:Y:S02]  /*ac2c0*/  IADD3 R46, P1, P4, R13, R46, R51 ;  /* 0x0000002e0d2e7210 */ /* 0x000fe40007c3e033 */
[----:B------:R-:W-:Y:S02]  /*ac2d0*/  LOP3.LUT R10, R15, R10, RZ, 0xc0, !PT ;  /* 0x0000000a0f0a7212 */ /* 0x000fe400078ec0ff */
[----:B------:R-:W-:Y:S02]  /*ac2e0*/  IADD3 R29, PT, PT, R29, R38, R50 ;  /* 0x000000261d1d7210 */ /* 0x000fe40007ffe032 */
[----:B------:R-:W-:-:S02]  /*ac2f0*/  SHF.L.W.U32.HI R12, R55, 0x1f, R58 ;  /* 0x0000001f370c7819 */ /* 0x000fc40000010e3a */
[----:B------:R-:W-:Y:S02]  /*ac300*/  IADD3.X R22, PT, PT, RZ, RZ, RZ, P1, P4 ;  /* 0x000000ffff167210 */ /* 0x000fe40000fe84ff */
[----:B------:R-:W-:Y:S02]  /*ac310*/  IADD3 R38, PT, PT, R10, R41, R35 ;  /* 0x000000290a267210 */ /* 0x000fe40007ffe023 */
[----:B------:R-:W-:Y:S02]  /*ac320*/  SHF.L.W.U32.HI R10, R49, 0x1f, R46 ;  /* 0x0000001f310a7819 */ /* 0x000fe40000010e2e */
[----:B------:R-:W-:Y:S02]  /*ac330*/  SHF.L.W.U32.HI R45, R45, 0x1f, R39 ;  /* 0x0000001f2d2d7819 */ /* 0x000fe40000010e27 */
[----:B------:R-:W-:Y:S02]  /*ac340*/  IADD3.X R49, PT, PT, RZ, RZ, RZ, P5, P3 ;  /* 0x000000ffff317210 */ /* 0x000fe40002fe64ff */
[----:B------:R-:W-:-:S02]  /*ac350*/  SEL R24, R27, R12, P0 ;  /* 0x0000000c1b187207 */ /* 0x000fc40000000000 */
[----:B------:R-:W-:Y:S02]  /*ac360*/  SEL R35, R12, R27, P0 ;  /* 0x0000001b0c237207 */ /* 0x000fe40000000000 */
[----:B------:R-:W-:Y:S02]  /*ac370*/  IADD3 R41, P5, P3, R13, R22, R47 ;  /* 0x000000160d297210 */ /* 0x000fe40007bbe02f */
[----:B------:R-:W-:Y:S02]  /*ac380*/  SEL R22, R17, R10, P0 ;  /* 0x0000000a11167207 */ /* 0x000fe40000000000 */
[----:B------:R-:W-:Y:S02]  /*ac390*/  SEL R27, R10, R17, P0 ;  /* 0x000000110a1b7207 */ /* 0x000fe40000000000 */
[----:B------:R-:W-:Y:S02]  /*ac3a0*/  LOP3.LUT R12, R16, R11, RZ, 0xc0, !PT ;  /* 0x0000000b100c7212 */ /* 0x000fe400078ec0ff */
[----:B------:R-:W-:-:S02]  /*ac3b0*/  IADD3.X R56, PT, PT, RZ, RZ, RZ, P6, P2 ;  /* 0x000000ffff387210 */ /* 0x000fc400037e44ff */
[----:B------:R-:W-:Y:S02]  /*ac3c0*/  LOP3.LUT P1, R17, R45, 0x1, RZ, 0xc0, !PT ;  /* 0x000000012d117812 */ /* 0x000fe4000782c0ff */
[----:B------:R-:W-:Y:S02]  /*ac3d0*/  LOP3.LUT R10, R28, R11, RZ, 0xc0, !PT ;  /* 0x0000000b1c0a7212 */ /* 0x000fe400078ec0ff */
[----:B------:R-:W-:Y:S02]  /*ac3e0*/  IADD3 R56, P2, P6, R12, R56, R31 ;  /* 0x000000380c387210 */ /* 0x000fe40007e5e01f */
[----:B------:R-:W-:Y:S02]  /*ac3f0*/  ISETP.LT.OR P1, PT, R48, RZ, !P1 ;  /* 0x000000ff3000720c */ /* 0x000fe40004f21670 */
[----:B------:R-:W-:Y:S02]  /*ac400*/  SHF.L.W.U32.HI R31, R39, 0x1f, R52 ;  /* 0x0000001f271f7819 */ /* 0x000fe40000010e34 */
[----:B------:R-:W-:-:S02]  /*ac410*/  IADD3 R43, P4, PT, R43, R44, RZ ;  /* 0x0000002c2b2b7210 */ /* 0x000fc40007f9e0ff */
[----:B------:R-:W-:Y:S02]  /*ac420*/  IADD3.X R44, PT, PT, RZ, RZ, RZ, P5, P3 ;  /* 0x000000ffff2c7210 */ /* 0x000fe40002fe64ff */
[----:B------:R-:W-:Y:S02]  /*ac430*/  IADD3 R49, P3, P5, R10, R49, R37 ;  /* 0x000000310a317210 */ /* 0x000fe40007d7e025 */
[----:B------:R-:W-:Y:S02]  /*ac440*/  SEL R12, R32, R31, P1 ;  /* 0x0000001f200c7207 */ /* 0x000fe40000800000 */
[----:B------:R-:W-:Y:S02]  /*ac450*/  SEL R37, R31, R32, P1 ;  /* 0x000000201f257207 */ /* 0x000fe40000800000 */
[----:B------:R-:W-:Y:S02]  /*ac460*/  SHF.L.W.U32.HI R31, R40, 0x1f, R43 ;  /* 0x0000001f281f7819 */ /* 0x000fe40000010e2b */
[----:B------:R-:W-:-:S02]  /*ac470*/  SHF.L.W.U32.HI R40, R58, 0x1f, R29 ;  /* 0x0000001f3a287819 */ /* 0x000fc40000010e1d */
[----:B------:R-:W-:Y:S02]  /*ac480*/  SEL R10, R34, R45, P1 ;  /* 0x0000002d220a7207 */ /* 0x000fe40000800000 */
[----:B------:R-:W-:Y:S02]  /*ac490*/  SEL R50, R45, R34, P1 ;  /* 0x000000222d327207 */ /* 0x000fe40000800000 */
[----:B------:R-:W-:Y:S02]  /*ac4a0*/  IADD3 R38, PT, PT, R13, R38, R44 ;  /* 0x000000260d267210 */ /* 0x000fe40007ffe02c */
[----:B------:R-:W-:Y:S02]  /*ac4b0*/  SHF.R.U32.HI R34, RZ, 0x1, R29 ;  /* 0x00000001ff227819 */ /* 0x000fe4000001161d */
[----:B------:R-:W-:Y:S02]  /*ac4c0*/  SEL R44, R25, R40, P0 ;  /* 0x00000028192c7207 */ /* 0x000fe40000000000 */
[----:B------:R-:W-:-:S02]  /*ac4d0*/  SEL R32, R20, R31, P1 ;  /* 0x0000001f14207207 */ /* 0x000fc40000800000 */
[----:B------:R-:W-:Y:S02]  /*ac4e0*/  SEL R25, R40, R25, P0 ;  /* 0x0000001928197207 */ /* 0x000fe40000000000 */
[----:B------:R-:W-:Y:S02]  /*ac4f0*/  SEL R31, R31, R20, P1 ;  /* 0x000000141f1f7207 */ /* 0x000fe40000800000 */
[----:B------:R-:W-:Y:S02]  /*ac500*/  SHF.L.W.U32.HI R40, R46, 0x1f, R41 ;  /* 0x0000001f2e287819 */ /* 0x000fe40000010e29 */
[----:B------:R-:W-:Y:S02]  /*ac510*/  IADD3.X R39, PT, PT, RZ, RZ, RZ, P4, !PT ;  /* 0x000000ffff277210 */ /* 0x000fe400027fe4ff */
[----:B------:R-:W-:Y:S02]  /*ac520*/  IADD3.X R54, PT, PT, RZ, RZ, RZ, P3, P5 ;  /* 0x000000ffff367210 */ /* 0x000fe40001fea4ff */
[----:B------:R-:W-:-:S02]  /*ac530*/  SEL R20, R23, R34, P0 ;  /* 0x0000002217147207 */ /* 0x000fc40000000000 */
[----:B------:R-:W-:Y:S02]  /*ac540*/  SEL R29, R34, R23, P0 ;  /* 0x00000017221d7207 */ /* 0x000fe40000000000 */
[----:B------:R-:W-:Y:S02]  /*ac550*/  LOP3.LUT R46, R26, R11, RZ, 0xc0, !PT ;  /* 0x0000000b1a2e7212 */ /* 0x000fe400078ec0ff */
[----:B------:R-:W-:Y:S02]  /*ac560*/  SHF.L.W.U32.HI R34, R41, 0x1f, R38 ;  /* 0x0000001f29227819 */ /* 0x000fe40000010e26 */
[----:B------:R-:W-:Y:S02]  /*ac570*/  IADD3.X R47, PT, PT, RZ, RZ, RZ, P2, P6 ;  /* 0x000000ffff2f7210 */ /* 0x000fe400017ec4ff */
[----:B------:R-:W-:Y:S02]  /*ac580*/  IADD3 R39, P5, P3, R18, R39, R42 ;  /* 0x0000002712277210 */ /* 0x000fe40007bbe02a */
[----:B------:R-:W-:-:S02]  /*ac590*/  IADD3 R54, P4, P2, R46, R54, R33 ;  /* 0x000000362e367210 */ /* 0x000fc40007a9e021 */
[----:B------:R-:W-:Y:S02]  /*ac5a0*/  SEL R42, R21, R40, P0 ;  /* 0x00000028152a7207 */ /* 0x000fe40000000000 */
[----:B------:R-:W-:Y:S02]  /*ac5b0*/  SHF.R.U32.HI R38, RZ, 0x1, R38 ;  /* 0x00000001ff267819 */ /* 0x000fe40000011626 */
[----:B------:R-:W-:Y:S02]  /*ac5c0*/  SEL R46, R19, R34, P0 ;  /* 0x00000022132e7207 */ /* 0x000fe40000000000 */
[----:B------:R-:W-:Y:S02]  /*ac5d0*/  SEL R23, R34, R19, P0 ;  /* 0x0000001322177207 */ /* 0x000fe40000000000 */
[----:B------:R-:W-:Y:S02]  /*ac5e0*/  SEL R21, R40, R21, P0 ;  /* 0x0000001528157207 */ /* 0x000fe40000000000 */
[----:B------:R-:W-:-:S02]  /*ac5f0*/  SHF.L.W.U32.HI R19, R52, 0x1f, R49 ;  /* 0x0000001f34137819 */ /* 0x000fc40000010e31 */
[----:B------:R-:W-:Y:S02]  /*ac600*/  LOP3.LUT R40, R22, R11, RZ, 0xc0, !PT ;  /* 0x0000000b16287212 */ /* 0x000fe400078ec0ff */
[----:B------:R-:W-:Y:S02]  /*ac610*/  SEL R34, R15, R38, P0 ;  /* 0x000000260f227207 */ /* 0x000fe40000000000 */
[----:B------:R-:W-:Y:S02]  /*ac620*/  SEL R38, R38, R15, P0 ;  /* 0x0000000f26267207 */ /* 0x000fe40000000000 */
[----:B------:R-:W-:Y:S02]  /*ac630*/  SEL R13, R30, R19, P1 ;  /* 0x000000131e0d7207 */ /* 0x000fe40000800000 */
[----:B------:R-:W-:Y:S02]  /*ac640*/  SEL R33, R19, R30, P1 ;  /* 0x0000001e13217207 */ /* 0x000fe40000800000 */
[----:B------:R-:W-:-:S02]  /*ac650*/  IADD3 R47, P0, P6, R40, R47, R27 ;  /* 0x0000002f282f7210 */ /* 0x000fc40007e1e01b */
[-C--:B------:R-:W-:Y:S02]  /*ac660*/  LOP3.LUT R30, R32, R17.reuse, RZ, 0xc0, !PT ;  /* 0x00000011201e7212 */ /* 0x080fe400078ec0ff */
[----:B------:R-:W-:Y:S02]  /*ac670*/  IADD3.X R27, PT, PT, RZ, RZ, RZ, P5, P3 ;  /* 0x000000ffff1b7210 */ /* 0x000fe40002fe64ff */
[----:B------:R-:W-:Y:S01]  /*ac680*/  SHF.L.W.U32.HI R15, R43, 0x1f, R39 ;  /* 0x0000001f2b0f7819 */ /* 0x000fe20000010e27 */
[----:B------:R-:W-:Y:S01]  /*ac690*/  IMAD.IADD R52, R31, 0x1, R30 ;  /* 0x000000011f347824 */ /* 0x000fe200078e021e */
[----:B------:R-:W-:Y:S02]  /*ac6a0*/  LOP3.LUT R19, R10, R17, RZ, 0xc0, !PT ;  /* 0x000000110a137212 */ /* 0x000fe400078ec0ff */
[----:B------:R-:W-:Y:S02]  /*ac6b0*/  IADD3 R56, P3, P5, R18, R27, R56 ;  /* 0x0000001b12387210 */ /* 0x000fe40007d7e038 */
[----:B------:R-:W-:Y:S01]  /*ac6c0*/  SEL R30, R14, R15, P1 ;  /* 0x0000000f0e1e7207 */ /* 0x000fe20000800000 */
[----:B------:R-:W-:Y:S01]  /*ac6d0*/  IMAD.IADD R19, R50, 0x1, R19 ;  /* 0x0000000132137824 */ /* 0x000fe200078e0213 */
[----:B------:R-:W-:-:S02]  /*ac6e0*/  SEL R27, R15, R14, P1 ;  /* 0x0000000e0f1b7207 */ /* 0x000fc40000800000 */
[----:B------:R-:W-:Y:S02]  /*ac6f0*/  IADD3.X R53, PT, PT, RZ, RZ, RZ, P4, P2 ;  /* 0x000000ffff357210 */ /* 0x000fe400027e44ff */
[----:B------:R-:W-:Y:S02]  /*ac700*/  LOP3.LUT R14, R24, R11, RZ, 0xc0, !PT ;  /* 0x0000000b180e7212 */ /* 0x000fe400078ec0ff */
[----:B------:R-:W-:Y:S02]  /*ac710*/  SHF.L.W.U32.HI R15, R49, 0x1f, R54 ;  /* 0x0000001f310f7819 */ /* 0x000fe40000010e36 */
[----:B------:R-:W-:Y:S02]  /*ac720*/  IADD3.X R41, PT, PT, RZ, RZ, RZ, P0, P6 ;  /* 0x000000ffff297210 */ /* 0x000fe400007ec4ff */
[----:B------:R-:W-:Y:S02]  /*ac730*/  IADD3 R53, P6, P0, R14, R53, R35 ;  /* 0x000000350e357210 */ /* 0x000fe400078de023 */
[----:B------:R-:W-:-:S02]  /*ac740*/  SEL R14, R28, R15, P1 ;  /* 0x0000000f1c0e7207 */ /* 0x000fc40000800000 */
[----:B------:R-:W-:Y:S02]  /*ac750*/  SEL R35, R15, R28, P1 ;  /* 0x0000001c0f237207 */ /* 0x000fe40000800000 */
[----:B------:R-:W-:Y:S02]  /*ac760*/  SHF.L.W.U32.HI R15, R39, 0x1f, R56 ;  /* 0x0000001f270f7819 */ /* 0x000fe40000010e38 */
[----:B------:R-:W-:Y:S02]  /*ac770*/  ISETP.GE.U32.AND P2, PT, R19, R50, PT ;  /* 0x000000321300720c */ /* 0x000fe40003f46070 */
[----:B------:R-:W-:Y:S02]  /*ac780*/  ISETP.GE.U32.AND P4, PT, R52, R31, PT ;  /* 0x0000001f3400720c */ /* 0x000fe40003f86070 */
[----:B------:R-:W-:Y:S02]  /*ac790*/  SEL R28, R36, R15, P1 ;  /* 0x0000000f241c7207 */ /* 0x000fe40000800000 */
[----:B------:R-:W-:-:S02]  /*ac7a0*/  SEL R31, R15, R36, P1 ;  /* 0x000000240f1f7207 */ /* 0x000fc40000800000 */
[----:B------:R-:W-:Y:S02]  /*ac7b0*/  LOP3.LUT R40, R42, R11, RZ, 0xc0, !PT ;  /* 0x0000000b2a287212 */ /* 0x000fe400078ec0ff */
[----:B------:R-:W-:Y:S02]  /*ac7c0*/  IADD3.X R49, PT, PT, RZ, RZ, RZ, P3, P5 ;  /* 0x000000ffff317210 */ /* 0x000fe40001fea4ff */
[----:B------:R-:W-:Y:S02]  /*ac7d0*/  SEL R45, RZ, 0x1, P2 ;  /* 0x00000001ff2d7807 */ /* 0x000fe40001000000 */
[----:B------:R-:W-:Y:S02]  /*ac7e0*/  LOP3.LUT R36, R12, R17, RZ, 0xc0, !PT ;  /* 0x000000110c247212 */ /* 0x000fe400078ec0ff */
[----:B------:R-:W-:Y:S02]  /*ac7f0*/  SEL R50, RZ, 0x1, P4 ;  /* 0x00000001ff327807 */ /* 0x000fe40002000000 */
[----:B------:R-:W-:-:S02]  /*ac800*/  IADD3.X R58, PT, PT, RZ, RZ, RZ, P6, P0 ;  /* 0x000000ffff3a7210 */ /* 0x000fc400037e04ff */
[----:B------:R-:W-:Y:S02]  /*ac810*/  IADD3 R41, P3, P5, R40, R41, R21 ;  /* 0x0000002928297210 */ /* 0x000fe40007d7e015 */
[----:B------:R-:W-:Y:S02]  /*ac820*/  IADD3 R49, P2, P4, R18, R49, R47 ;  /* 0x0000003112317210 */ /* 0x000fe40007c5e02f */
[----:B------:R-:W-:Y:S02]  /*ac830*/  IADD3 R45, P6, P0, R36, R45, R37 ;  /* 0x0000002d242d7210 */ /* 0x000fe400078de025 */
[----:B------:R-:W-:Y:S02]  /*ac840*/  LOP3.LUT R40, R30, R17, RZ, 0xc0, !PT ;  /* 0x000000111e287212 */ /* 0x000fe400078ec0ff */
[----:B------:R-:W-:Y:S02]  /*ac850*/  LOP3.LUT R36, R44, R11, RZ, 0xc0, !PT ;  /* 0x0000000b2c247212 */ /* 0x000fe400078ec0ff */
[----:B------:R-:W-:-:S02]  /*ac860*/  SHF.L.W.U32.HI R21, R54, 0x1f, R53 ;  /* 0x0000001f36157819 */ /* 0x000fc40000010e35 */
[----:B------:R-:W-:Y:S02]  /*ac870*/  LOP3.LUT R39, R52, 0x1, RZ, 0xc0, !PT ;  /* 0x0000000134277812 */ /* 0x000fe400078ec0ff */
[----:B------:R-:W-:Y:S02]  /*ac880*/  IADD3.X R51, PT, PT, RZ, RZ, RZ, P3, P5 ;  /* 0x000000ffff337210 */ /* 0x000fe40001fea4ff */
[----:B------:R-:W-:Y:S02]  /*ac890*/  IADD3.X R37, PT, PT, RZ, RZ, RZ, P2, P4 ;  /* 0x000000ffff257210 */ /* 0x000fe400017e84ff */
[----:B------:R-:W-:Y:S02]  /*ac8a0*/  IADD3.X R54, PT, PT, RZ, RZ, RZ, P6, P0 ;  /* 0x000000ffff367210 */ /* 0x000fe400037e04ff */
[----:B------:R-:W-:Y:S02]  /*ac8b0*/  IADD3 R50, P5, P3, R40, R50, R27 ;  /* 0x0000003228327210 */ /* 0x000fe40007bbe01b */
[----:B------:R-:W-:-:S02]  /*ac8c0*/  IADD3 R58, P0, P4, R36, R58, R25 ;  /* 0x0000003a243a7210 */ /* 0x000fc40007c1e019 */
[----:B------:R-:W-:Y:S02]  /*ac8d0*/  LOP3.LUT R40, R46, R11, RZ, 0xc0, !PT ;  /* 0x0000000b2e287212 */ /* 0x000fe400078ec0ff */
[----:B------:R-:W-:Y:S02]  /*ac8e0*/  SEL R15, R26, R21, P1 ;  /* 0x000000151a0f7207 */ /* 0x000fe40000800000 */
[----:B------:R-:W-:Y:S02]  /*ac8f0*/  SEL R25, R21, R26, P1 ;  /* 0x0000001a15197207 */ /* 0x000fe40000800000 */
[----:B------:R-:W-:Y:S02]  /*ac900*/  IADD3 R43, PT, PT, R52, R39, RZ ;  /* 0x00000027342b7210 */ /* 0x000fe40007ffe0ff */
[----:B------:R-:W-:Y:S02]  /*ac910*/  SHF.L.W.U32.HI R21, R56, 0x1f, R49 ;  /* 0x0000001f38157819 */ /* 0x000fe40000010e31 */
[----:B------:R-:W-:-:S02]  /*ac920*/  IADD3.X R27, PT, PT, RZ, RZ, RZ, P5, P3 ;  /* 0x000000ffff1b7210 */ /* 0x000fc40002fe64ff */
[----:B------:R-:W-:Y:S02]  /*ac930*/  IADD3 R51, P5, P3, R40, R51, R23 ;  /* 0x0000003328337210 */ /* 0x000fe40007bbe017 */
[----:B------:R-:W-:Y:S02]  /*ac940*/  ISETP.GE.U32.AND P2, PT, R43, R52, PT ;  /* 0x000000342b00720c */ /* 0x000fe40003f46070 */
[----:B------:R-:W-:Y:S02]  /*ac950*/  LOP3.LUT R36, R13, R17, RZ, 0xc0, !PT ;  /* 0x000000110d247212 */ /* 0x000fe400078ec0ff */
[----:B------:R-:W-:Y:S02]  /*ac960*/  SEL R26, R16, R21, P1 ;  /* 0x00000015101a7207 */ /* 0x000fe40000800000 */
[----:B------:R-:W-:Y:S02]  /*ac970*/  SEL R23, R21, R16, P1 ;  /* 0x0000001015177207 */ /* 0x000fe40000800000 */
[----:B------:R-:W-:-:S02]  /*ac980*/  IADD3.X R40, PT, PT, RZ, RZ, RZ, P0, P4 ;  /* 0x000000ffff287210 */ /* 0x000fc400007e84ff */
[----:B------:R-:W-:Y:S02]  /*ac990*/  LOP3.LUT R16, R28, R17, RZ, 0xc0, !PT ;  /* 0x000000111c107212 */ /* 0x000fe400078ec0ff */
[----:B------:R-:W-:Y:S02]  /*ac9a0*/  IADD3 R52, P0, P4, R18, R37, R41 ;  /* 0x0000002512347210 */ /* 0x000fe40007c1e029 */
[----:B------:R-:W-:Y:S02]  /*ac9b0*/  IADD3.X R37, PT, PT, RZ, RZ, RZ, P5, P3 ;  /* 0x000000ffff257210 */ /* 0x000fe40002fe64ff */
[----:B------:R-:W-:Y:S02]  /*ac9c0*/  IADD3 R54, P5, P3, R36, R54, R33 ;  /* 0x0000003624367210 */ /* 0x000fe40007bbe021 */
[----:B------:R-:W-:Y:S02]  /*ac9d0*/  SEL R41, RZ, 0x1, P2 ;  /* 0x00000001ff297807 */ /* 0x000fe40001000000 */
[----:B------:R-:W-:-:S02]  /*ac9e0*/  IADD3 R33, P6, P2, R16, R27, R31 ;  /* 0x0000001b10217210 */ /* 0x000fc40007ade01f */
[----:B------:R-:W-:Y:S02]  /*ac9f0*/  LOP3.LUT R16, R20, R11, RZ, 0xc0, !PT ;  /* 0x0000000b14107212 */ /* 0x000fe400078ec0ff */
[----:B------:R-:W-:Y:S02]  /*aca00*/  SHF.L.W.U32.HI R21, R53, 0x1f, R58 ;  /* 0x0000001f35157819 */ /* 0x000fe40000010e3a */
[----:B------:R-:W-:Y:S02]  /*aca10*/  IADD3.X R47, PT, PT, RZ, RZ, RZ, P0, P4 ;  /* 0x000000ffff2f7210 */ /* 0x000fe400007e84ff */
[----:B------:R-:W-:Y:S02]  /*aca20*/  IADD3 R41, P0, PT, R41, R50, RZ ;  /* 0x0000003229297210 */ /* 0x000fe40007f1e0ff */
[----:B------:R-:W-:Y:S02]  /*aca30*/  IADD3 R29, PT, PT, R16, R29, R40 ;  /* 0x0000001d101d7210 */ /* 0x000fe40007ffe028 */
[----:B------:R-:W-:Y:S01]  /*aca40*/  SEL R16, R24, R21, P1 ;  /* 0x0000001518107207 */ /* 0x000fe20000800000 */
[----:B------:R-:W-:Y:S01]  /*aca50*/  IMAD.X R50, RZ, RZ, RZ, P0 ;  /* 0x000000ffff327224 */ /* 0x000fe200000e06ff */
[----:B------:R-:W-:-:S02]  /*aca60*/  SEL R31, R21, R24, P1 ;  /* 0x00000018151f7207 */ /* 0x000fc40000800000 */
[----:B------:R-:W-:Y:S02]  /*aca70*/  LOP3.LUT R11, R34, R11, RZ, 0xc0, !PT ;  /* 0x0000000b220b7212 */ /* 0x000fe400078ec0ff */
[----:B------:R-:W-:Y:S02]  /*aca80*/  SHF.L.W.U32.HI R21, R49, 0x1f, R52 ;  /* 0x0000001f31157819 */ /* 0x000fe40000010e34 */
[----:B------:R-:W-:Y:S02]  /*aca90*/  IADD3.X R40, PT, PT, RZ, RZ, RZ, P5, P3 ;  /* 0x000000ffff287210 */ /* 0x000fe40002fe64ff */
[----:B------:R-:W-:Y:S02]  /*acaa0*/  IADD3 R47, P4, P3, R18, R47, R51 ;  /* 0x0000002f122f7210 */ /* 0x000fe40007b9e033 */
[----:B------:R-:W-:Y:S02]  /*acab0*/  IADD3 R11, PT, PT, R11, R38, R37 ;  /* 0x000000260b0b7210 */ /* 0x000fe40007ffe025 */
[----:B------:R-:W-:-:S02]  /*acac0*/  SEL R24, R22, R21, P1 ;  /* 0x0000001516187207 */ /* 0x000fc40000800000 */
[----:B------:R-:W-:Y:S02]  /*acad0*/  SEL R27, R21, R22, P1 ;  /* 0x00000016151b7207 */ /* 0x000fe40000800000 */
[-C--:B------:R-:W-:Y:S02]  /*acae0*/  LOP3.LUT R36, R14, R17.reuse, RZ, 0xc0, !PT ;  /* 0x000000110e247212 */ /* 0x080fe400078ec0ff */
[----:B------:R-:W-:Y:S02]  /*acaf0*/  LOP3.LUT R38, R26, R17, RZ, 0xc0, !PT ;  /* 0x000000111a267212 */ /* 0x000fe400078ec0ff */
[----:B------:R-:W-:Y:S02]  /*acb00*/  IADD3.X R37, PT, PT, RZ, RZ, RZ, P6, P2 ;  /* 0x000000ffff257210 */ /* 0x000fe400037e44ff */
[----:B------:R-:W-:Y:S02]  /*acb10*/  IADD3.X R22, PT, PT, RZ, RZ, RZ, P4, P3 ;  /* 0x000000ffff167210 */ /* 0x000fe400027e64ff */
[----:B------:R-:W-:-:S02]  /*acb20*/  IADD3 R50, P3, P4, R39, R50, R33 ;  /* 0x0000003227327210 */ /* 0x000fc40007c7e021 */
[----:B------:R-:W-:Y:S02]  /*acb30*/  SHF.L.W.U32.HI R21, R58, 0x1f, R29 ;  /* 0x0000001f3a157819 */ /* 0x000fe40000010e1d */
[----:B------:R-:W-:Y:S02]  /*acb40*/  IADD3 R35, P5, P2, R36, R40, R35 ;  /* 0x0000002824237210 */ /* 0x000fe40007abe023 */
[----:B------:R-:W-:Y:S02]  /*acb50*/  IADD3 R37, P0, P6, R38, R37, R23 ;  /* 0x0000002526257210 */ /* 0x000fe40007e1e017 */
[----:B------:R-:W-:Y:S02]  /*acb60*/  IADD3 R18, PT, PT, R18, R11, R22 ;  /* 0x0000000b12127210 */ /* 0x000fe40007ffe016 */
[----:B------:R-:W-:Y:S02]  /*acb70*/  IADD3.X R40, PT, PT, RZ, RZ, RZ, P3, P4 ;  /* 0x000000ffff287210 */ /* 0x000fe40001fe84ff */
[----:B------:R-:W-:-:S02]  /*acb80*/  SHF.L.W.U32.HI R23, R52, 0x1f, R47 ;  /* 0x0000001f34177819 */ /* 0x000fc40000010e2f */
[----:B------:R-:W-:Y:S02]  /*acb90*/  SEL R11, R44, R21, P1 ;  /* 0x000000152c0b7207 */ /* 0x000fe40000800000 */
[----:B------:R-:W-:Y:S02]  /*acba0*/  SEL R44, R21, R44, P1 ;  /* 0x0000002c152c7207 */ /* 0x000fe40000800000 */
[----:B------:R-:W-:Y:S02]  /*acbb0*/  LOP3.LUT R38, R24, R17, RZ, 0xc0, !PT ;  /* 0x0000001118267212 */ /* 0x000fe400078ec0ff */
[----:B------:R-:W-:Y:S02]  /*acbc0*/  IADD3.X R52, PT, PT, RZ, RZ, RZ, P5, P2 ;  /* 0x000000ffff347210 */ /* 0x000fe40002fe44ff */
[----:B------:R-:W-:Y:S02]  /*acbd0*/  IADD3.X R33, PT, PT, RZ, RZ, RZ, P0, P6 ;  /* 0x000000ffff217210 */ /* 0x000fe400007ec4ff */
[----:B------:R-:W-:-:S02]  /*acbe0*/  SHF.L.W.U32.HI R21, R47, 0x1f, R18 ;  /* 0x0000001f2f157819 */ /* 0x000fc40000010e12 */
[----:B------:R-:W-:Y:S02]  /*acbf0*/  IADD3 R37, P5, P6, R39, R40, R37 ;  /* 0x0000002827257210 */ /* 0x000fe40007ebe025 */
[----:B------:R-:W-:Y:S02]  /*acc00*/  LOP3.LUT R36, R15, R17, RZ, 0xc0, !PT ;  /* 0x000000110f247212 */ /* 0x000fe400078ec0ff */
[----:B------:R-:W-:Y:S02]  /*acc10*/  SEL R22, R42, R23, P1 ;  /* 0x000000172a167207 */ /* 0x000fe40000800000 */
[----:B------:R-:W-:Y:S02]  /*acc20*/  IADD3 R27, P3, P4, R38, R33, R27 ;  /* 0x00000021261b7210 */ /* 0x000fe40007c7e01b */
[----:B------:R-:W-:Y:S02]  /*acc30*/  SEL R40, R46, R21, P1 ;  /* 0x000000152e287207 */ /* 0x000fe40000800000 */
[----:B------:R-:W-:-:S02]  /*acc40*/  IADD3.X R38, PT, PT, RZ, RZ, RZ, P5, P6 ;  /* 0x000000ffff267210 */ /* 0x000fc40002fec4ff */
[----:B------:R-:W-:Y:S02]  /*acc50*/  SEL R46, R21, R46, P1 ;  /* 0x0000002e152e7207 */ /* 0x000fe40000800000 */
[----:B------:R-:W-:Y:S02]  /*acc60*/  IADD3 R52, P2, P0, R36, R52, R25 ;  /* 0x0000003424347210 */ /* 0x000fe4000785e019 */
[----:B------:R-:W-:Y:S02]  /*acc70*/  SHF.R.U32.HI R21, RZ, 0x1, R18 ;  /* 0x00000001ff157819 */ /* 0x000fe40000011612 */
[----:B------:R-:W-:Y:S02]  /*acc80*/  SEL R23, R23, R42, P1 ;  /* 0x0000002a17177207 */ /* 0x000fe40000800000 */
        /* <DEDUP_REMOVED lines=13> */
[----:B------:R-:W-:-:S02]  /*acd60*/  IADD3 R46, P3, P4, R23, R25, R46 ;  /* 0x00000019172e7210 */ /* 0x000fc40007c7e02e */
[----:B------:R-:W-:Y:S02]  /*acd70*/  SHF.R.U32.HI R29, RZ, 0x1, R29 ;  /* 0x00000001ff1d7819 */ /* 0x000fe4000001161d */
[----:B------:R-:W-:Y:S02]  /*acd80*/  LOP3.LUT R23, R11, R17, RZ, 0xc0, !PT ;  /* 0x000000110b177212 */ /* 0x000fe400078ec0ff */
[----:B------:R-:W-:Y:S02]  /*acd90*/  IADD3.X R27, PT, PT, RZ, RZ, RZ, P0, P2 ;  /* 0x000000ffff1b7210 */ /* 0x000fe400007e44ff */
[----:B------:R-:W-:Y:S02]  /*acda0*/  IADD3.X R42, PT, PT, RZ, RZ, RZ, P5, P6 ;  /* 0x000000ffff2a7210 */ /* 0x000fe40002fec4ff */
[----:B------:R-:W-:Y:S02]  /*acdb0*/  IADD3.X R25, PT, PT, RZ, RZ, RZ, P3, P4 ;  /* 0x000000ffff197210 */ /* 0x000fe40001fe84ff */
[----:B------:R-:W-:-:S02]  /*acdc0*/  SEL R36, R20, R29, P1 ;  /* 0x0000001d14247207 */ /* 0x000fc40000800000 */
[----:B------:R-:W-:Y:S02]  /*acdd0*/  LOP3.LUT R34, R18, R17, RZ, 0xc0, !PT ;  /* 0x0000001112227212 */ /* 0x000fe400078ec0ff */
[----:B------:R-:W-:Y:S02]  /*acde0*/  IADD3 R44, P0, P2, R23, R27, R44 ;  /* 0x0000001b172c7210 */ /* 0x000fe40007a1e02c */
[----:B------:R-:W-:Y:S02]  /*acdf0*/  IADD3 R42, P3, P4, R39, R42, R46 ;  /* 0x0000002a272a7210 */ /* 0x000fe40007c7e02e */
[----:B------:R-:W-:Y:S02]  /*ace00*/  SEL R20, R29, R20, P1 ;  /* 0x000000141d147207 */ /* 0x000fe40000800000 */
[----:B------:R-:W-:Y:S01]  /*ace10*/  IADD3 R34, PT, PT, R34, R21, R25 ;  /* 0x0000001522227210 */ /* 0x000fe20007ffe019 */
[----:B------:R-:W-:Y:S01]  /*ace20*/  VIADD R21, R48, 0x1 ;  /* 0x0000000130157836 */ /* 0x000fe20000000000 */
[----:B------:R-:W-:-:S02]  /*ace30*/  LOP3.LUT R17, R36, R17, RZ, 0xc0, !PT ;  /* 0x0000001124117212 */ /* 0x000fc400078ec0ff */
[----:B------:R-:W-:Y:S02]  /*ace40*/  IADD3.X R23, PT, PT, RZ, RZ, RZ, P0, P2 ;  /* 0x000000ffff177210 */ /* 0x000fe400007e44ff */
[----:B------:R-:W-:Y:S02]  /*ace50*/  IADD3.X R29, PT, PT, RZ, RZ, RZ, P3, P4 ;  /* 0x000000ffff1d7210 */ /* 0x000fe40001fe84ff */
[----:B------:R-:W-:Y:S02]  /*ace60*/  @!P1 LOP3.LUT R21, RZ, R48, RZ, 0x33, !PT ;  /* 0x00000030ff159212 */ /* 0x000fe400078e33ff */
[----:B------:R-:W-:Y:S02]  /*ace70*/  IADD3 R23, PT, PT, R17, R20, R23 ;  /* 0x0000001411177210 */ /* 0x000fe40007ffe017 */
[----:B------:R-:W-:Y:S02]  /*ace80*/  IADD3 R29, PT, PT, R39, R34, R29 ;  /* 0x00000022271d7210 */ /* 0x000fe40007ffe01d */
[----:B------:R-:W-:-:S02]  /*ace90*/  SHF.L.W.U32.HI R20, R54, 0x1f, R35 ;  /* 0x0000001f36147819 */ /* 0x000fc40000010e23 */
[----:B------:R-:W-:Y:S02]  /*acea0*/  SHF.L.W.U32.HI R27, R35, 0x1f, R52 ;  /* 0x0000001f231b7819 */ /* 0x000fe40000010e34 */
[----:B------:R-:W-:Y:S02]  /*aceb0*/  SHF.L.W.U32.HI R39, R50, 0x1f, R37 ;  /* 0x0000001f32277819 */ /* 0x000fe40000010e25 */
[----:B------:R-:W-:Y:S02]  /*acec0*/  SHF.L.W.U32.HI R34, R52, 0x1f, R31 ;  /* 0x0000001f34227819 */ /* 0x000fe40000010e1f */
[----:B------:R-:W-:Y:S02]  /*aced0*/  SHF.L.W.U32.HI R37, R37, 0x1f, R38 ;  /* 0x0000001f25257819 */ /* 0x000fe40000010e26 */
[----:B------:R-:W-:Y:S02]  /*acee0*/  SHF.L.W.U32.HI R25, R31, 0x1f, R44 ;  /* 0x0000001f1f197819 */ /* 0x000fe40000010e2c */
[----:B------:R-:W-:-:S02]  /*acef0*/  SHF.L.W.U32.HI R35, R38, 0x1f, R33 ;  /* 0x0000001f26237819 */ /* 0x000fc40000010e21 */
[----:B------:R-:W-:Y:S02]  /*acf00*/  IADD3 R17, PT, PT, R21, 0x1, RZ ;  /* 0x0000000115117810 */ /* 0x000fe40007ffe0ff */
[----:B------:R-:W-:Y:S02]  /*acf10*/  SHF.L.W.U32.HI R43, R43, 0x1f, R41 ;  /* 0x0000001f2b2b7819 */ /* 0x000fe40000010e29 */
[----:B------:R-:W-:Y:S02]  /*acf20*/  SHF.L.W.U32.HI R38, R44, 0x1f, R23 ;  /* 0x0000001f2c267819 */ /* 0x000fe40000010e17 */
[----:B------:R-:W-:Y:S02]  /*acf30*/  SHF.L.W.U32.HI R31, R42, 0x1f, R29 ;  /* 0x0000001f2a1f7819 */ /* 0x000fe40000010e1d */
[----:B------:R-:W-:Y:S02]  /*acf40*/  SHF.L.W.U32.HI R19, R19, 0x1f, R45 ;  /* 0x0000001f13137819 */ /* 0x000fe40000010e2d */
[----:B------:R-:W-:-:S02]  /*acf50*/  SHF.L.W.U32.HI R21, R45, 0x1f, R54 ;  /* 0x0000001f2d157819 */ /* 0x000fc40000010e36 */
        /* <DEDUP_REMOVED lines=10> */
[----:B------:R-:W-:Y:S02]  /*ad000*/  IMAD.MOV.U32 R27, RZ, RZ, RZ ;  /* 0x000000ffff1b7224 */ /* 0x000fe400078e00ff */
[----:B------:R-:W-:-:S02]  /*ad010*/  IMAD.MOV.U32 R25, RZ, RZ, RZ ;  /* 0x000000ffff197224 */ /* 0x000fc400078e00ff */
[----:B------:R-:W-:Y:S02]  /*ad020*/  IMAD.MOV.U32 R20, RZ, RZ, R40 ;  /* 0x000000ffff147224 */ /* 0x000fe400078e0028 */
[----:B------:R-:W-:-:S07]  /*ad030*/  IMAD.MOV.U32 R21, RZ, RZ, RZ ;  /* 0x000000ffff157224 */ /* 0x000fce00078e00ff */
.L_x_672:
[-C--:B------:R-:W-:Y:S01]  /*ad040*/  IMAD R13, R33, R32.reuse, RZ ;  /* 0x00000020210d7224 */ /* 0x080fe200078e02ff */
[----:B------:R-:W-:Y:S01]  /*ad050*/  MOV R16, RZ ;  /* 0x000000ff00107202 */ /* 0x000fe20000000f00 */
[----:B------:R-:W-:-:S04]  /*ad060*/  IMAD.WIDE.U32 R10, R32, R32, RZ ;  /* 0x00000020200a7225 */ /* 0x000fc800078e00ff */
[-C--:B------:R-:W-:Y:S02]  /*ad070*/  IMAD R13, R32, R33.reuse, R13 ;  /* 0x00000021200d7224 */ /* 0x080fe400078e020d */
[----:B------:R-:W-:Y:S02]  /*ad080*/  IMAD R15, R31, R32, RZ ;  /* 0x000000201f0f7224 */ /* 0x000fe400078e02ff */
[----:B------:R-:W-:Y:S01]  /*ad090*/  IMAD.IADD R12, R11, 0x1, R13 ;  /* 0x000000010b0c7824 */ /* 0x000fe200078e020d */
[----:B------:R-:W-:Y:S01]  /*ad0a0*/  MOV R11, RZ ;  /* 0x000000ff000b7202 */ /* 0x000fe20000000f00 */
[----:B------:R-:W-:Y:S02]  /*ad0b0*/  IMAD.MOV.U32 R13, RZ, RZ, RZ ;  /* 0x000000ffff0d7224 */ /* 0x000fe400078e00ff */
[----:B------:R-:W-:Y:S02]  /*ad0c0*/  IMAD R17, R10, R0, RZ ;  /* 0x000000000a117224 */ /* 0x000fe400078e02ff */
[----:B------:R-:W-:-:S02]  /*ad0d0*/  IMAD R15, R30, R33, R15 ;  /* 0x000000211e0f7224 */ /* 0x000fc400078e020f */
[----:B------:R-:W-:-:S04]  /*ad0e0*/  IMAD.WIDE.U32 R12, R30, R32, R12 ;  /* 0x000000201e0c7225 */ /* 0x000fc800078e000c */
[----:B------:R-:W-:-:S04]  /*ad0f0*/  IMAD.HI.U32 R39, R17, R2, R10 ;  /* 0x0000000211277227 */ /* 0x000fc800078e000a */
[----:B------:R-:W-:Y:S02]  /*ad100*/  IMAD.IADD R10, R13, 0x1, R15 ;  /* 0x000000010d0a7824 */ /* 0x000fe400078e020f */
[----:B------:R-:W-:Y:S02]  /*ad110*/  IMAD.MOV.U32 R13, RZ, RZ, RZ ;  /* 0x000000ffff0d7224 */ /* 0x000fe400078e00ff */
[----:B------:R-:W-:-:S04]  /*ad120*/  IMAD.WIDE.U32 R10, R28, R32, R10 ;  /* 0x000000201c0a7225 */ /* 0x000fc800078e000a */
[----:B------:R-:W-:-:S04]  /*ad130*/  IMAD.WIDE.U32 R12, R30, R32, R12 ;  /* 0x000000201e0c7225 */ /* 0x000fc800078e000c */
[----:B------:R-:W-:Y:S02]  /*ad140*/  IMAD.IADD R15, R15, 0x1, R13 ;  /* 0x000000010f0f7824 */ /* 0x000fe400078e020d */
[----:B------:R-:W-:Y:S02]  /*ad150*/  IMAD R35, R29, R32, RZ ;  /* 0x000000201d237224 */ /* 0x000fe400078e02ff */
[----:B------:R-:W-:Y:S01]  /*ad160*/  IMAD.IADD R39, R16, 0x1, R39 ;  /* 0x0000000110277824 */ /* 0x000fe200078e0227 */
[----:B------:R-:W-:Y:S01]  /*ad170*/  IADD3 R14, P0, PT, R15, R10, RZ ;  /* 0x0000000a0f0e7210 */ /* 0x000fe20007f1e0ff */
[----:B------:R-:W-:Y:S02]  /*ad180*/  IMAD R35, R28, R33, R35 ;  /* 0x000000211c237224 */ /* 0x000fe400078e0223 */
[----:B------:R-:W-:Y:S01]  /*ad190*/  IMAD R13, R31, R30, RZ ;  /* 0x0000001e1f0d7224 */ /* 0x000fe200078e02ff */
[----:B------:R-:W-:Y:S01]  /*ad1a0*/  IADD3.X R15, PT, PT, RZ, RZ, RZ, P0, !PT ;  /* 0x000000ffff0f7210 */ /* 0x000fe200007fe4ff */
[----:B------:R-:W-:Y:S01]  /*ad1b0*/  IMAD.IADD R10, R11, 0x1, R35 ;  /* 0x000000010b0a7824 */ /* 0x000fe200078e0223 */
[----:B------:R-:W-:Y:S01]  /*ad1c0*/  IADD3 R38, P1, PT, R39, R12, RZ ;  /* 0x0000000c27267210 */ /* 0x000fe20007f3e0ff */
[----:B------:R-:W-:-:S02]  /*ad1d0*/  IMAD R11, R27, R32, RZ ;  /* 0x000000201b0b7224 */ /* 0x000fc400078e02ff */
[C---:B------:R-:W-:Y:S02]  /*ad1e0*/  IMAD R13, R30.reuse, R31, R13 ;  /* 0x0000001f1e0d7224 */ /* 0x040fe400078e020d */
[----:B------:R-:W-:-:S04]  /*ad1f0*/  IMAD.WIDE.U32 R14, R30, R30, R14 ;  /* 0x0000001e1e0e7225 */ /* 0x000fc800078e000e */
[----:B------:R-:W-:Y:S02]  /*ad200*/  IMAD.X R39, RZ, RZ, RZ, P1 ;  /* 0x000000ffff277224 */ /* 0x000fe400008e06ff */
[----:B------:R-:W-:Y:S01]  /*ad210*/  IMAD R47, R26, R33, R11 ;  /* 0x000000211a2f7224 */ /* 0x000fe200078e020b */
[----:B------:R-:W-:Y:S01]  /*ad220*/  MOV R11, RZ ;  /* 0x000000ff000b7202 */ /* 0x000fe20000000f00 */
[----:B------:R-:W-:Y:S02]  /*ad230*/  IMAD.IADD R37, R15, 0x1, R13 ;  /* 0x000000010f257824 */ /* 0x000fe400078e020d */
[----:B------:R-:W-:-:S04]  /*ad240*/  IMAD.WIDE.U32 R38, R17, R3, R38 ;  /* 0x0000000311267225 */ /* 0x000fc800078e0026 */
[----:B------:R-:W-:Y:S02]  /*ad250*/  IMAD.MOV.U32 R15, RZ, RZ, RZ ;  /* 0x000000ffff0f7224 */ /* 0x000fe400078e00ff */
[----:B------:R-:W-:-:S04]  /*ad260*/  IMAD.WIDE.U32 R10, R26, R32, R10 ;  /* 0x000000201a0a7225 */ /* 0x000fc800078e000a */
[----:B------:R-:W-:Y:S01]  /*ad270*/  IMAD.IADD R43, R15, 0x1, R39 ;  /* 0x000000010f2b7824 */ /* 0x000fe200078e0227 */
[----:B------:R-:W-:Y:S01]  /*ad280*/  IADD3 R36, P0, PT, R37, R10, RZ ;  /* 0x0000000a25247210 */ /* 0x000fe20007f1e0ff */
[----:B------:R-:W-:Y:S01]  /*ad290*/  IMAD R34, R38, R0, RZ ;  /* 0x0000000026227224 */ /* 0x000fe200078e02ff */
[----:B------:R-:W-:Y:S01]  /*ad2a0*/  IADD3 R12, PT, PT, R11, R47, RZ ;  /* 0x0000002f0b0c7210 */ /* 0x000fe20007ffe0ff */
[----:B------:R-:W-:Y:S01]  /*ad2b0*/  IMAD.MOV.U32 R39, RZ, RZ, RZ ;  /* 0x000000ffff277224 */ /* 0x000fe200078e00ff */
[----:B------:R-:W-:Y:S01]  /*ad2c0*/  IADD3.X R37, PT, PT, RZ, RZ, RZ, P0, !PT ;  /* 0x000000ffff257210 */ /* 0x000fe200007fe4ff */
[----:B------:R-:W-:Y:S02]  /*ad2d0*/  IMAD R13, R29, R30, RZ ;  /* 0x0000001e1d0d7224 */ /* 0x000fe400078e02ff */
[----:B------:R-:W-:-:S04]  /*ad2e0*/  IMAD.HI.U32 R51, R34, R2, R38 ;  /* 0x0000000222337227 */ /* 0x000fc800078e0026 */
[----:B------:R-:W-:Y:S02]  /*ad2f0*/  IMAD.MOV.U32 R38, RZ, RZ, R14 ;  /* 0x000000ffff267224 */ /* 0x000fe400078e000e */
[C---:B------:R-:W-:Y:S02]  /*ad300*/  IMAD R45, R28.reuse, R31, R13 ;  /* 0x0000001f1c2d7224 */ /* 0x040fe400078e020d */
[----:B------:R-:W-:-:S04]  /*ad310*/  IMAD.WIDE.U32 R38, R28, R32, R38 ;  /* 0x000000201c267225 */ /* 0x000fc800078e0026 */
[----:B------:R-:W-:Y:S01]  /*ad320*/  IMAD.WIDE.U32 R36, R28, R30, R36 ;  /* 0x0000001e1c247225 */ /* 0x000fe200078e0024 */
[----:B------:R-:W-:Y:S02]  /*ad330*/  IADD3 R41, PT, PT, R35, R39, RZ ;  /* 0x0000002723297210 */ /* 0x000fe40007ffe0ff */
[----:B------:R-:W-:Y:S01]  /*ad340*/  IADD3 R42, P2, PT, R43, R38, RZ ;  /* 0x000000262b2a7210 */ /* 0x000fe20007f5e0ff */
[----:B------:R-:W-:Y:S01]  /*ad350*/  IMAD.MOV.U32 R13, RZ, RZ, RZ ;  /* 0x000000ffff0d7224 */ /* 0x000fe200078e00ff */
[----:B------:R-:W-:Y:S01]  /*ad360*/  IADD3 R40, P1, PT, R41, R36, RZ ;  /* 0x0000002429287210 */ /* 0x000fe20007f3e0ff */
[-C--:B------:R-:W-:Y:S02]  /*ad370*/  IMAD R11, R25, R32.reuse, RZ ;  /* 0x00000020190b7224 */ /* 0x080fe400078e02ff */
[----:B------:R-:W-:-:S04]  /*ad380*/  IMAD.WIDE.U32 R12, R24, R32, R12 ;  /* 0x00000020180c7225 */ /* 0x000fc800078e000c */
[----:B------:R-:W-:Y:S02]  /*ad390*/  IMAD.IADD R39, R37, 0x1, R45 ;  /* 0x0000000125277824 */ /* 0x000fe400078e022d */
[----:B------:R-:W-:Y:S01]  /*ad3a0*/  IMAD R10, R24, R33, R11 ;  /* 0x00000021180a7224 */ /* 0x000fe200078e020b */
[----:B------:R-:W-:Y:S01]  /*ad3b0*/  MOV R11, RZ ;  /* 0x000000ff000b7202 */ /* 0x000fe20000000f00 */
[----:B------:R-:W-:Y:S01]  /*ad3c0*/  IMAD.X R41, RZ, RZ, RZ, P1 ;  /* 0x000000ffff297224 */ /* 0x000fe200008e06ff */
[----:B------:R-:W-:Y:S01]  /*ad3d0*/  IADD3 R38, P0, PT, R39, R12, RZ ;  /* 0x0000000c27267210 */ /* 0x000fe20007f1e0ff */
[----:B------:R-:W-:Y:S02]  /*ad3e0*/  IMAD.IADD R36, R13, 0x1, R10 ;  /* 0x000000010d247824 */ /* 0x000fe400078e020a */
[----:B------:R-:W-:Y:S02]  /*ad3f0*/  IMAD R35, R27, R30, RZ ;  /* 0x0000001e1b237224 */ /* 0x000fe400078e02ff */
[----:B------:R-:W-:-:S02]  /*ad400*/  IMAD R13, R23, R32, RZ ;  /* 0x00000020170d7224 */ /* 0x000fc400078e02ff */
[----:B------:R-:W-:Y:S02]  /*ad410*/  IMAD.X R43, RZ, RZ, RZ, P2 ;  /* 0x000000ffff2b7224 */ /* 0x000fe400010e06ff */
[----:B------:R-:W-:Y:S02]  /*ad420*/  IMAD.X R39, RZ, RZ, RZ, P0 ;  /* 0x000000ffff277224 */ /* 0x000fe400000e06ff */
[----:B------:R-:W-:-:S04]  /*ad430*/  IMAD.WIDE.U32 R40, R28, R30, R40 ;  /* 0x0000001e1c287225 */ /* 0x000fc800078e0028 */
[----:B------:R-:W-:Y:S02]  /*ad440*/  IMAD.MOV.U32 R37, RZ, RZ, RZ ;  /* 0x000000ffff257224 */ /* 0x000fe400078e00ff */
[----:B------:R-:W-:Y:S01]  /*ad450*/  IMAD R49, R26, R31, R35 ;  /* 0x0000001f1a317224 */ /* 0x000fe200078e0223 */
[----:B------:R-:W-:Y:S01]  /*ad460*/  IADD3 R35, PT, PT, R16, R51, RZ ;  /* 0x0000003310237210 */ /* 0x000fe20007ffe0ff */
[----:B------:R-:W-:Y:S02]  /*ad470*/  IMAD R14, R22, R33, R13 ;  /* 0x00000021160e7224 */ /* 0x000fe400078e020d */
[----:B------:R-:W-:-:S04]  /*ad480*/  IMAD.WIDE.U32 R42, R17, R4, R42 ;  /* 0x00000004112a7225 */ /* 0x000fc800078e002a */
[----:B------:R-:W-:Y:S01]  /*ad490*/  IMAD.WIDE.U32 R38, R26, R30, R38 ;  /* 0x0000001e1a267225 */ /* 0x000fe200078e0026 */
[----:B------:R-:W-:-:S03]  /*ad4a0*/  IADD3 R42, P2, PT, R35, R42, RZ ;  /* 0x0000002a232a7210 */ /* 0x000fc60007f5e0ff */
[----:B------:R-:W-:Y:S01]  /*ad4b0*/  IMAD.WIDE.U32 R12, R22, R32, R36 ;  /* 0x00000020160c7225 */ /* 0x000fe200078e0024 */
[----:B------:R-:W-:-:S03]  /*ad4c0*/  IADD3 R37, PT, PT, R45, R41, RZ ;  /* 0x000000292d257210 */ /* 0x000fc60007ffe0ff */
[----:B------:R-:W-:Y:S01]  /*ad4d0*/  IMAD.IADD R39, R39, 0x1, R49 ;  /* 0x0000000127277824 */ /* 0x000fe200078e0231 */
[----:B------:R-:W-:Y:S01]  /*ad4e0*/  IADD3 R38, P1, PT, R37, R38, RZ ;  /* 0x0000002625267210 */ /* 0x000fe20007f3e0ff */
[----:B------:R-:W-:Y:S01]  /*ad4f0*/  IMAD.IADD R35, R11, 0x1, R43 ;  /* 0x000000010b237824 */ /* 0x000fe200078e022b */
[----:B------:R-:W-:Y:S01]  /*ad500*/  IADD3 R36, PT, PT, R13, R14, RZ ;  /* 0x0000000e0d247210 */ /* 0x000fe20007ffe0ff */
[----:B------:R-:W-:Y:S01]  /*ad510*/  IMAD.MOV.U32 R41, RZ, RZ, RZ ;  /* 0x000000ffff297224 */ /* 0x000fe200078e00ff */
[----:B------:R-:W-:Y:S01]  /*ad520*/  IADD3 R12, P0, PT, R39, R12, RZ ;  /* 0x0000000c270c7210 */ /* 0x000fe20007f1e0ff */
[----:B------:R-:W-:Y:S02]  /*ad530*/  IMAD R13, R25, R30, RZ ;  /* 0x0000001e190d7224 */ /* 0x000fe400078e02ff */
[----:B------:R-:W-:Y:S02]  /*ad540*/  IMAD.X R43, RZ, RZ, RZ, P2 ;  /* 0x000000ffff2b7224 */ /* 0x000fe400010e06ff */
[----:B------:R-:W-:-:S02]  /*ad550*/  IMAD R37, R29, R28, RZ ;  /* 0x0000001c1d257224 */ /* 0x000fc400078e02ff */
[----:B------:R-:W-:Y:S02]  /*ad560*/  IMAD.X R39, RZ, RZ, RZ, P1 ;  /* 0x000000ffff277224 */ /* 0x000fe400008e06ff */
[----:B------:R-:W-:-:S04]  /*ad570*/  IMAD.WIDE.U32 R40, R26, R32, R40 ;  /* 0x000000201a287225 */ /* 0x000fc800078e0028 */
[----:B------:R-:W-:Y:S01]  /*ad580*/  IMAD R59, R24, R31, R13 ;  /* 0x0000001f183b7224 */ /* 0x000fe200078e020d */
[----:B------:R-:W-:Y:S01]  /*ad590*/  IADD3.X R13, PT, PT, RZ, RZ, RZ, P0, !PT ;  /* 0x000000ffff0d7210 */ /* 0x000fe200007fe4ff */
[----:B------:R-:W-:Y:S01]  /*ad5a0*/  IMAD.WIDE.U32 R42, R34, R3, R42 ;  /* 0x00000003222a7225 */ /* 0x000fe200078e002a */
[----:B------:R-:W-:Y:S02]  /*ad5b0*/  IADD3 R40, P2, PT, R35, R40, RZ ;  /* 0x0000002823287210 */ /* 0x000fe40007f5e0ff */
[----:B------:R-:W-:Y:S01]  /*ad5c0*/  IADD3 R47, PT, PT, R47, R41, RZ ;  /* 0x000000292f2f7210 */ /* 0x000fe20007ffe0ff */
[C---:B------:R-:W-:Y:S01]  /*ad5d0*/  IMAD R37, R28.reuse, R29, R37 ;  /* 0x0000001d1c257224 */ /* 0x040fe200078e0225 */
[----:B------:R-:W-:Y:S01]  /*ad5e0*/  IADD3.X R41, PT, PT, RZ, RZ, RZ, P2, !PT ;  /* 0x000000ffff297210 */ /* 0x000fe200017fe4ff */
[----:B------:R-:W-:-:S04]  /*ad5f0*/  IMAD.WIDE.U32 R38, R28, R28, R38 ;  /* 0x0000001c1c267225 */ /* 0x000fc800078e0026 */
[----:B------:R-:W-:Y:S01]  /*ad600*/  IMAD.IADD R45, R15, 0x1, R43 ;  /* 0x000000010f2d7824 */ /* 0x000fe200078e022b */
[----:B------:R-:W-:Y:S01]  /*ad610*/  IADD3 R46, P2, PT, R47, R38, RZ ;  /* 0x000000262f2e7210 */ /* 0x000fe20007f5e0ff */
[----:B------:R-:W-:Y:S02]  /*ad620*/  IMAD R35, R42, R0, RZ ;  /* 0x000000002a237224 */ /* 0x000fe400078e02ff */
[----:B------:R-:W-:Y:S01]  /*ad630*/  IMAD.MOV.U32 R43, RZ, RZ, RZ ;  /* 0x000000ffff2b7224 */ /* 0x000fe200078e00ff */
[----:B------:R-:W-:Y:S01]  /*ad640*/  IADD3.X R47, PT, PT, RZ, RZ, RZ, P2, !PT ;  /* 0x000000ffff2f7210 */ /* 0x000fe200017fe4ff */
[----:B------:R-:W-:-:S04]  /*ad650*/  IMAD.WIDE.U32 R12, R24, R30, R12 ;  /* 0x0000001e180c7225 */ /* 0x000fc800078e000c */
[----:B------:R-:W-:Y:S02]  /*ad660*/  IMAD.IADD R37, R39, 0x1, R37 ;  /* 0x0000000127257824 */ /* 0x000fe400078e0225 */
[----:B------:R-:W-:-:S03]  /*ad670*/  IMAD.HI.U32 R53, R35, R2, R42 ;  /* 0x0000000223357227 */ /* 0x000fc600078e002a */
[----:B------:R-:W-:Y:S01]  /*ad680*/  IADD3 R42, P1, PT, R37, R12, RZ ;  /* 0x0000000c252a7210 */ /* 0x000fe20007f3e0ff */
[----:B------:R-:W-:Y:S01]  /*ad690*/  IMAD.WIDE.U32 R38, R17, R5, R40 ;  /* 0x0000000511267225 */ /* 0x000fe200078e0028 */
[----:B------:R-:W-:-:S03]  /*ad6a0*/  MOV R37, RZ ;  /* 0x000000ff00257202 */ /* 0x000fc60000000f00 */
[----:B------:R-:W-:Y:S01]  /*ad6b0*/  IMAD.IADD R43, R13, 0x1, R59 ;  /* 0x000000010d2b7824 */ /* 0x000fe200078e023b */
[----:B------:R-:W-:Y:S01]  /*ad6c0*/  IADD3 R44, P3, PT, R45, R38, RZ ;  /* 0x000000262d2c7210 */ /* 0x000fe20007f7e0ff */
[----:B------:R-:W-:-:S03]  /*ad6d0*/  IMAD.WIDE.U32 R36, R20, R32, R36 ;  /* 0x0000002014247225 */ /* 0x000fc600078e0024 */
[----:B------:R-:W-:Y:S01]  /*ad6e0*/  IADD3.X R45, PT, PT, RZ, RZ, RZ, P3, !PT ;  /* 0x000000ffff2d7210 */ /* 0x000fe20001ffe4ff */
[----:B------:R-:W-:Y:S01]  /*ad6f0*/  IMAD R13, R21, R32, RZ ;  /* 0x00000020150d7224 */ /* 0x000fe200078e02ff */
[----:B------:R-:W-:Y:S01]  /*ad700*/  IADD3 R36, P0, PT, R43, R36, RZ ;  /* 0x000000242b247210 */ /* 0x000fe20007f1e0ff */
[----:B------:R-:W-:Y:S02]  /*ad710*/  IMAD.MOV.U32 R12, RZ, RZ, RZ ;  /* 0x000000ffff0c7224 */ /* 0x000fe400078e00ff */
[----:B------:R-:W-:Y:S02]  /*ad720*/  IMAD R13, R20, R33, R13 ;  /* 0x00000021140d7224 */ /* 0x000fe400078e020d */
[----:B------:R-:W-:Y:S02]  /*ad730*/  IMAD R41, R27, R28, RZ ;  /* 0x0000001c1b297224 */ /* 0x000fe400078e02ff */
[----:B------:R-:W-:Y:S02]  /*ad740*/  IMAD.X R43, RZ, RZ, RZ, P1 ;  /* 0x000000ffff2b7224 */ /* 0x000fe400008e06ff */
[----:B------:R-:W-:-:S02]  /*ad750*/  IMAD.IADD R51, R12, 0x1, R39 ;  /* 0x000000010c337824 */ /* 0x000fc400078e0227 */
[----:B------:R-:W-:Y:S02]  /*ad760*/  IMAD.IADD R40, R37, 0x1, R13 ;  /* 0x0000000125287824 */ /* 0x000fe400078e020d */
[----:B------:R-:W-:Y:S02]  /*ad770*/  IMAD R39, R23, R30, RZ ;  /* 0x0000001e17277224 */ /* 0x000fe400078e02ff */
[C---:B------:R-:W-:Y:S02]  /*ad780*/  IMAD R55, R26.reuse, R29, R41 ;  /* 0x0000001d1a377224 */ /* 0x040fe400078e0229 */
[----:B------:R-:W-:Y:S02]  /*ad790*/  IMAD.X R37, RZ, RZ, RZ, P0 ;  /* 0x000000ffff257224 */ /* 0x000fe400000e06ff */
[----:B------:R-:W-:-:S04]  /*ad7a0*/  IMAD.WIDE.U32 R42, R26, R28, R42 ;  /* 0x0000001c1a2a7225 */ /* 0x000fc800078e002a */
[----:B------:R-:W-:Y:S01]  /*ad7b0*/  IMAD.WIDE.U32 R46, R26, R30, R46 ;  /* 0x0000001e1a2e7225 */ /* 0x000fe200078e002e */
[----:B------:R-:W-:-:S03]  /*ad7c0*/  IADD3 R41, PT, PT, R43, R55, RZ ;  /* 0x000000372b297210 */ /* 0x000fc60007ffe0ff */
[----:B------:R-:W-:Y:S01]  /*ad7d0*/  IMAD.IADD R53, R16, 0x1, R53 ;  /* 0x0000000110357824 */ /* 0x000fe200078e0235 */
[----:B------:R-:W-:Y:S01]  /*ad7e0*/  MOV R48, R46 ;  /* 0x0000002e00307202 */ /* 0x000fe20000000f00 */
[----:B------:R-:W-:-:S04]  /*ad7f0*/  IMAD.WIDE.U32 R44, R34, R4, R44 ;  /* 0x00000004222c7225 */ /* 0x000fc800078e002c */
[C---:B------:R-:W-:Y:S01]  /*ad800*/  IMAD R38, R22.reuse, R31, R39 ;  /* 0x0000001f16267224 */ /* 0x040fe200078e0227 */
[----:B------:R-:W-:Y:S01]  /*ad810*/  IADD3 R52, P4, PT, R53, R44, RZ ;  /* 0x0000002c35347210 */ /* 0x000fe20007f9e0ff */
[----:B------:R-:W-:-:S03]  /*ad820*/  IMAD.WIDE.U32 R36, R22, R30, R36 ;  /* 0x0000001e16247225 */ /* 0x000fc600078e0024 */
[----:B------:R-:W-:Y:S01]  /*ad830*/  IADD3.X R53, PT, PT, RZ, RZ, RZ, P4, !PT ;  /* 0x000000ffff357210 */ /* 0x000fe200027fe4ff */
[----:B------:R-:W-:Y:S01]  /*ad840*/  IMAD.IADD R39, R49, 0x1, R47 ;  /* 0x0000000131277824 */ /* 0x000fe200078e022f */
[----:B------:R-:W-:Y:S01]  /*ad850*/  IADD3 R44, P1, PT, R41, R36, RZ ;  /* 0x00000024292c7210 */ /* 0x000fe20007f3e0ff */
[----:B------:R-:W-:Y:S01]  /*ad860*/  IMAD.MOV.U32 R49, RZ, RZ, RZ ;  /* 0x000000ffff317224 */ /* 0x000fe200078e00ff */
[----:B------:R-:W-:Y:S02]  /*ad870*/  MOV R41, RZ ;  /* 0x000000ff00297202 */ /* 0x000fe40000000f00 */
[----:B------:R-:W-:Y:S01]  /*ad880*/  IADD3 R42, P0, PT, R39, R42, RZ ;  /* 0x0000002a272a7210 */ /* 0x000fe20007f1e0ff */
[----:B------:R-:W-:Y:S02]  /*ad890*/  IMAD.IADD R39, R11, 0x1, R45 ;  /* 0x000000010b277824 */ /* 0x000fe400078e022d */
[----:B------:R-:W-:Y:S02]  /*ad8a0*/  IMAD.IADD R45, R37, 0x1, R38 ;  /* 0x00000001252d7824 */ /* 0x000fe400078e0226 */
[----:B------:R-:W-:-:S02]  /*ad8b0*/  IMAD.X R43, RZ, RZ, RZ, P0 ;  /* 0x000000ffff2b7224 */ /* 0x000fc400000e06ff */
[----:B------:R-:W-:-:S04]  /*ad8c0*/  IMAD.WIDE.U32 R40, R18, R32, R40 ;  /* 0x0000002012287225 */ /* 0x000fc800078e0028 */
[-C--:B------:R-:W-:Y:S02]  /*ad8d0*/  IMAD R37, R19, R32.reuse, RZ ;  /* 0x0000002013257224 */ /* 0x080fe400078e02ff */
[----:B------:R-:W-:-:S04]  /*ad8e0*/  IMAD.WIDE.U32 R48, R24, R32, R48 ;  /* 0x0000002018307225 */ /* 0x000fc800078e0030 */
[----:B------:R-:W-:Y:S01]  /*ad8f0*/  IMAD.WIDE.U32 R46, R26, R28, R42 ;  /* 0x0000001c1a2e7225 */ /* 0x000fe200078e002a */
[----:B------:R-:W-:Y:S02]  /*ad900*/  IADD3 R42, P0, PT, R45, R40, RZ ;  /* 0x000000282d2a7210 */ /* 0x000fe40007f1e0ff */
[----:B------:R-:W-:Y:S01]  /*ad910*/  IADD3.X R45, PT, PT, RZ, RZ, RZ, P1, !PT ;  /* 0x000000ffff2d7210 */ /* 0x000fe20000ffe4ff */
[----:B------:R-:W-:Y:S01]  /*ad920*/  IMAD R37, R18, R33, R37 ;  /* 0x0000002112257224 */ /* 0x000fe200078e0225 */
[----:B------:R-:W-:Y:S01]  /*ad930*/  IADD3 R50, P3, PT, R51, R48, RZ ;  /* 0x0000003033327210 */ /* 0x000fe20007f7e0ff */
[----:B------:R-:W-:Y:S02]  /*ad940*/  IMAD R43, R25, R28, RZ ;  /* 0x0000001c192b7224 */ /* 0x000fe400078e02ff */
[----:B------:R-:W-:Y:S02]  /*ad950*/  IMAD.IADD R49, R10, 0x1, R49 ;  /* 0x000000010a317824 */ /* 0x000fe400078e0231 */
[----:B------:R-:W-:-:S02]  /*ad960*/  IMAD.IADD R54, R41, 0x1, R37 ;  /* 0x0000000129367824 */ /* 0x000fc400078e0225 */
[----:B------:R-:W-:Y:S01]  /*ad970*/  IMAD.IADD R47, R55, 0x1, R47 ;  /* 0x00000001372f7824 */ /* 0x000fe200078e022f */
[----:B------:R-:W-:Y:S01]  /*ad980*/  IADD3 R48, P2, PT, R49, R46, RZ ;  /* 0x0000002e31307210 */ /* 0x000fe20007f5e0ff */
[----:B------:R-:W-:-:S04]  /*ad990*/  IMAD.WIDE.U32 R40, R24, R28, R44 ;  /* 0x0000001c18287225 */ /* 0x000fc800078e002c */
[----:B------:R-:W-:Y:S01]  /*ad9a0*/  IMAD R61, R24, R29, R43 ;  /* 0x0000001d183d7224 */ /* 0x000fe200078e022b */
[----:B------:R-:W-:Y:S01]  /*ad9b0*/  IADD3 R46, P1, PT, R47, R40, RZ ;  /* 0x000000282f2e7210 */ /* 0x000fe20007f3e0ff */
[----:B------:R-:W-:Y:S02]  /*ad9c0*/  IMAD.X R51, RZ, RZ, RZ, P3 ;  /* 0x000000ffff337224 */ /* 0x000fe400018e06ff */
[----:B------:R-:W-:Y:S02]  /*ad9d0*/  IMAD.IADD R57, R41, 0x1, R61 ;  /* 0x0000000129397824 */ /* 0x000fe400078e023d */
[----:B------:R-:W-:-:S04]  /*ad9e0*/  IMAD.WIDE.U32 R44, R17, R6, R50 ;  /* 0x00000006112c7225 */ /* 0x000fc800078e0032 */
[----:B------:R-:W-:Y:S01]  /*ad9f0*/  IMAD.WIDE.U32 R40, R35, R3, R52 ;  /* 0x0000000323287225 */ /* 0x000fe200078e0034 */
[----:B------:R-:W-:-:S03]  /*ada00*/  IADD3 R52, P3, PT, R39, R44, RZ ;  /* 0x0000002c27347210 */ /* 0x000fc60007f7e0ff */
[----:B------:R-:W-:Y:S02]  /*ada10*/  IMAD.MOV.U32 R10, RZ, RZ, RZ ;  /* 0x000000ffff0a7224 */ /* 0x000fe400078e00ff */
[----:B------:R-:W-:Y:S01]  /*ada20*/  IMAD.IADD R55, R15, 0x1, R41 ;  /* 0x000000010f377824 */ /* 0x000fe200078e0229 */
[----:B------:R-:W-:Y:S01]  /*ada30*/  MOV R41, RZ ;  /* 0x000000ff00297202 */ /* 0x000fe20000000f00 */
[----:B------:R-:W-:Y:S01]  /*ada40*/  IMAD R36, R40, R0, RZ ;  /* 0x0000000028247224 */ /* 0x000fe200078e02ff */
[----:B------:R-:W-:Y:S01]  /*ada50*/  IADD3 R39, PT, PT, R10, R45, RZ ;  /* 0x0000002d0a277210 */ /* 0x000fe20007ffe0ff */
[----:B------:R-:W-:Y:S02]  /*ada60*/  IMAD R45, R21, R30, RZ ;  /* 0x0000001e152d7224 */ /* 0x000fe400078e02ff */
[----:B------:R-:W-:Y:S02]  /*ada70*/  IMAD.X R43, RZ, RZ, RZ, P0 ;  /* 0x000000ffff2b7224 */ /* 0x000fe400000e06ff */
[----:B------:R-:W-:-:S02]  /*ada80*/  IMAD.X R49, RZ, RZ, RZ, P2 ;  /* 0x000000ffff317224 */ /* 0x000fc400010e06ff */
[----:B------:R-:W-:-:S04]  /*ada90*/  IMAD.HI.U32 R65, R36, R2, R40 ;  /* 0x0000000224417227 */ /* 0x000fc800078e0028 */
[----:B------:R-:W-:Y:S02]  /*adaa0*/  IMAD R41, R27, R26, RZ ;  /* 0x0000001a1b297224 */ /* 0x000fe400078e02ff */
[C---:B------:R-:W-:Y:S02]  /*adab0*/  IMAD R40, R20.reuse, R31, R45 ;  /* 0x0000001f14287224 */ /* 0x040fe400078e022d */
[----:B------:R-:W-:-:S04]  /*adac0*/  IMAD.WIDE.U32 R42, R20, R30, R42 ;  /* 0x0000001e142a7225 */ /* 0x000fc800078e002a */
[----:B------:R-:W-:Y:S01]  /*adad0*/  IMAD.X R47, RZ, RZ, RZ, P1 ;  /* 0x000000ffff2f7224 */ /* 0x000fe200008e06ff */
[----:B------:R-:W-:Y:S01]  /*adae0*/  IADD3 R43, PT, PT, R43, R40, RZ ;  /* 0x000000282b2b7210 */ /* 0x000fe20007ffe0ff */
[----:B------:R-:W-:Y:S01]  /*adaf0*/  IMAD.WIDE.U32 R48, R24, R30, R48 ;  /* 0x0000001e18307225 */ /* 0x000fe200078e0030 */
[----:B------:R-:W-:Y:S02]  /*adb00*/  IADD3 R44, P1, PT, R57, R42, RZ ;  /* 0x0000002a392c7210 */ /* 0x000fe40007f3e0ff */
[----:B------:R-:W-:Y:S01]  /*adb10*/  IADD3 R42, P0, PT, R43, R54, RZ ;  /* 0x000000362b2a7210 */ /* 0x000fe20007f1e0ff */
[C---:B------:R-:W-:Y:S02]  /*adb20*/  IMAD R41, R26.reuse, R27, R41 ;  /* 0x0000001b1a297224 */ /* 0x040fe400078e0229 */
[----:B------:R-:W-:-:S04]  /*adb30*/  IMAD.WIDE.U32 R46, R26, R26, R46 ;  /* 0x0000001a1a2e7225 */ /* 0x000fc800078e002e */
[----:B------:R-:W-:Y:S01]  /*adb40*/  IMAD.IADD R51, R59, 0x1, R49 ;  /* 0x000000013b337824 */ /* 0x000fe200078e0231 */
[----:B------:R-:W-:Y:S01]  /*adb50*/  IADD3 R41, PT, PT, R47, R41, RZ ;  /* 0x000000292f297210 */ /* 0x000fe20007ffe0ff */
[----:B------:R-:W-:Y:S01]  /*adb60*/  IMAD.X R53, RZ, RZ, RZ, P3 ;  /* 0x000000ffff357224 */ /* 0x000fe200018e06ff */
[----:B------:R-:W-:Y:S01]  /*adb70*/  MOV R47, RZ ;  /* 0x000000ff002f7202 */ /* 0x000fe20000000f00 */
[----:B------:R-:W-:Y:S01]  /*adb80*/  IMAD R43, R23, R28, RZ ;  /* 0x0000001c172b7224 */ /* 0x000fe200078e02ff */
[----:B------:R-:W-:Y:S01]  /*adb90*/  IADD3 R50, P3, PT, R51, R46, RZ ;  /* 0x0000002e33327210 */ /* 0x000fe20007f7e0ff */
[----:B------:R-:W-:Y:S02]  /*adba0*/  IMAD.X R45, RZ, RZ, RZ, P1 ;  /* 0x000000ffff2d7224 */ /* 0x000fe400008e06ff */
[----:B------:R-:W-:Y:S02]  /*adbb0*/  IMAD.MOV.U32 R46, RZ, RZ, R48 ;  /* 0x000000ffff2e7224 */ /* 0x000fe400078e0030 */
[----:B------:R-:W-:-:S04]  /*adbc0*/  IMAD.WIDE.U32 R52, R34, R5, R52 ;  /* 0x0000000522347225 */ /* 0x000fc800078e0034 */
[C---:B------:R-:W-:Y:S01]  /*adbd0*/  IMAD R63, R22.reuse, R29, R43 ;  /* 0x0000001d163f7224 */ /* 0x040fe200078e022b */
        /* <DEDUP_REMOVED lines=9> */
[----:B------:R-:W-:-:S03]  /*adc70*/  IADD3 R41, PT, PT, R16, R65, RZ ;  /* 0x0000004110297210 */ /* 0x000fc60007ffe0ff */
[----:B------:R-:W-:Y:S01]  /*adc80*/  IMAD.IADD R47, R14, 0x1, R47 ;  /* 0x000000010e2f7824 */ /* 0x000fe200078e022f */
[----:B------:R-:W-:Y:S01]  /*adc90*/  IADD3 R44, P3, PT, R45, R42, RZ ;  /* 0x0000002a2d2c7210 */ /* 0x000fe20007f7e0ff */
[----:B------:R-:W-:-:S04]  /*adca0*/  IMAD.WIDE.U32 R48, R24, R28, R50 ;  /* 0x0000001c18307225 */ /* 0x000fc800078e0032 */
[----:B------:R-:W-:Y:S01]  /*adcb0*/  IMAD R39, R19, R30, RZ ;  /* 0x0000001e13277224 */ /* 0x000fe200078e02ff */
[----:B------:R-:W-:Y:S01]  /*adcc0*/  IADD3 R49, PT, PT, R61, R49, RZ ;  /* 0x000000313d317210 */ /* 0x000fe20007ffe0ff */
[----:B------:R-:W-:Y:S01]  /*adcd0*/  IMAD.X R55, RZ, RZ, RZ, P4 ;  /* 0x000000ffff377224 */ /* 0x000fe200020e06ff */
[----:B------:R-:W-:Y:S01]  /*adce0*/  IADD3 R50, P4, PT, R47, R48, RZ ;  /* 0x000000302f327210 */ /* 0x000fe20007f9e0ff */
[----:B------:R-:W-:Y:S02]  /*adcf0*/  IMAD R39, R18, R31, R39 ;  /* 0x0000001f12277224 */ /* 0x000fe400078e0227 */
[----:B------:R-:W-:Y:S01]  /*add00*/  IMAD R45, R25, R26, RZ ;  /* 0x0000001a192d7224 */ /* 0x000fe200078e02ff */
[----:B------:R-:W-:Y:S01]  /*add10*/  IADD3.X R51, PT, PT, RZ, RZ, RZ, P4, !PT ;  /* 0x000000ffff337210 */ /* 0x000fe200027fe4ff */
[----:B------:R-:W-:Y:S02]  /*add20*/  IMAD.X R47, RZ, RZ, RZ, P2 ;  /* 0x000000ffff2f7224 */ /* 0x000fe400010e06ff */
[----:B------:R-:W-:-:S02]  /*add30*/  IMAD.IADD R56, R43, 0x1, R39 ;  /* 0x000000012b387824 */ /* 0x000fc400078e0227 */
[C---:B------:R-:W-:Y:S02]  /*add40*/  IMAD R59, R24.reuse, R27, R45 ;  /* 0x0000001b183b7224 */ /* 0x040fe400078e022d */
[----:B------:R-:W-:Y:S02]  /*add50*/  IMAD R43, R21, R28, RZ ;  /* 0x0000001c152b7224 */ /* 0x000fe400078e02ff */
[----:B------:R-:W-:Y:S02]  /*add60*/  IMAD.X R45, RZ, RZ, RZ, P3 ;  /* 0x000000ffff2d7224 */ /* 0x000fe400018e06ff */
[----:B------:R-:W-:-:S04]  /*add70*/  IMAD.WIDE.U32 R46, R24, R26, R46 ;  /* 0x0000001a182e7225 */ /* 0x000fc800078e002e */
[----:B------:R-:W-:Y:S01]  /*add80*/  IMAD.IADD R57, R12, 0x1, R53 ;  /* 0x000000010c397824 */ /* 0x000fe200078e0235 */
[----:B------:R-:W-:Y:S01]  /*add90*/  IADD3.X R53, PT, PT, RZ, RZ, RZ, P1, !PT ;  /* 0x000000ffff357210 */ /* 0x000fe20000ffe4ff */
[C---:B------:R-:W-:Y:S01]  /*adda0*/  IMAD R42, R20.reuse, R29, R43 ;  /* 0x0000001d142a7224 */ /* 0x040fe200078e022b */
[----:B------:R-:W-:Y:S01]  /*addb0*/  IADD3 R48, P3, PT, R49, R46, RZ ;  /* 0x0000002e31307210 */ /* 0x000fe20007f7e0ff */
[----:B------:R-:W-:Y:S01]  /*addc0*/  IMAD.WIDE.U32 R44, R20, R28, R44 ;  /* 0x0000001c142c7225 */ /* 0x000fe200078e002c */
[----:B------:R-:W-:-:S03]  /*addd0*/  IADD3 R47, PT, PT, R47, R59, RZ ;  /* 0x0000003b2f2f7210 */ /* 0x000fc60007ffe0ff */
[----:B------:R-:W-:Y:S01]  /*adde0*/  IMAD.IADD R45, R45, 0x1, R42 ;  /* 0x000000012d2d7824 */ /* 0x000fe200078e022a */
[----:B------:R-:W-:Y:S01]  /*addf0*/  IADD3 R46, P2, PT, R47, R44, RZ ;  /* 0x0000002c2f2e7210 */ /* 0x000fe20007f5e0ff */
[----:B------:R-:W-:-:S03]  /*ade00*/  IMAD.WIDE.U32 R54, R35, R4, R54 ;  /* 0x0000000423367225 */ /* 0x000fc600078e0036 */
[----:B------:R-:W-:Y:S01]  /*ade10*/  IADD3 R44, P1, PT, R45, R56, RZ ;  /* 0x000000382d2c7210 */ /* 0x000fe20007f3e0ff */
[----:B------:R-:W-:Y:S01]  /*ade20*/  IMAD.WIDE.U32 R52, R17, R7, R52 ;  /* 0x0000000711347225 */ /* 0x000fe200078e0034 */
[----:B------:R-:W-:-:S03]  /*ade30*/  IADD3 R54, P0, PT, R41, R54, RZ ;  /* 0x0000003629367210 */ /* 0x000fc60007f1e0ff */
[----:B------:R-:W-:Y:S01]  /*ade40*/  IMAD.X R49, RZ, RZ, RZ, P3 ;  /* 0x000000ffff317224 */ /* 0x000fe200018e06ff */
[----:B------:R-:W-:Y:S01]  /*ade50*/  IADD3 R52, P5, PT, R57, R52, RZ ;  /* 0x0000003439347210 */ /* 0x000fe20007fbe0ff */
[----:B------:R-:W-:-:S04]  /*ade60*/  IMAD.WIDE.U32 R50, R22, R30, R50 ;  /* 0x0000001e16327225 */ /* 0x000fc800078e0032 */
[----:B------:R-:W-:Y:S02]  /*ade70*/  IMAD.MOV.U32 R14, RZ, RZ, RZ ;  /* 0x000000ffff0e7224 */ /* 0x000fe400078e00ff */
[----:B------:R-:W-:-:S04]  /*ade80*/  IMAD.WIDE.U32 R48, R24, R26, R48 ;  /* 0x0000001a18307225 */ /* 0x000fc800078e0030 */
[----:B------:R-:W-:Y:S02]  /*ade90*/  IMAD.IADD R45, R38, 0x1, R51 ;  /* 0x00000001262d7824 */ /* 0x000fe400078e0233 */
[----:B------:R-:W-:Y:S01]  /*adea0*/  IMAD.IADD R41, R11, 0x1, R55 ;  /* 0x000000010b297824 */ /* 0x000fe200078e0237 */
[----:B------:R-:W-:Y:S01]  /*adeb0*/  IADD3.X R55, PT, PT, RZ, RZ, RZ, P0, !PT ;  /* 0x000000ffff377210 */ /* 0x000fe200007fe4ff */
[----:B------:R-:W-:Y:S01]  /*adec0*/  IMAD.IADD R43, R14, 0x1, R53 ;  /* 0x000000010e2b7824 */ /* 0x000fe200078e0235 */
[----:B------:R-:W-:Y:S01]  /*aded0*/  IADD3 R48, P3, PT, R45, R48, RZ ;  /* 0x000000302d307210 */ /* 0x000fe20007f7e0ff */
[----:B------:R-:W-:Y:S02]  /*adee0*/  IMAD.X R53, RZ, RZ, RZ, P5 ;  /* 0x000000ffff357224 */ /* 0x000fe400028e06ff */
[----:B------:R-:W-:Y:S02]  /*adef0*/  IMAD R45, R23, R26, RZ ;  /* 0x0000001a172d7224 */ /* 0x000fe400078e02ff */
[----:B------:R-:W-:-:S02]  /*adf00*/  IMAD.X R47, RZ, RZ, RZ, P2 ;  /* 0x000000ffff2f7224 */ /* 0x000fc400010e06ff */
[----:B------:R-:W-:-:S04]  /*adf10*/  IMAD.WIDE.U32 R52, R34, R6, R52 ;  /* 0x0000000622347225 */ /* 0x000fc800078e0034 */
[----:B------:R-:W-:Y:S01]  /*adf20*/  IMAD.WIDE.U32 R54, R36, R3, R54 ;  /* 0x0000000324367225 */ /* 0x000fe200078e0036 */
[----:B------:R-:W-:Y:S02]  /*adf30*/  IADD3 R52, P4, PT, R41, R52, RZ ;  /* 0x0000003429347210 */ /* 0x000fe40007f9e0ff */
[----:B------:R-:W-:Y:S01]  /*adf40*/  IADD3 R57, PT, PT, R10, R53, RZ ;  /* 0x000000350a397210 */ /* 0x000fe20007ffe0ff */
[C---:B------:R-:W-:Y:S02]  /*adf50*/  IMAD R71, R22.reuse, R27, R45 ;  /* 0x0000001b16477224 */ /* 0x040fe400078e022d */
[----:B------:R-:W-:Y:S02]  /*adf60*/  IMAD.IADD R49, R59, 0x1, R49 ;  /* 0x000000013b317824 */ /* 0x000fe400078e0231 */
[----:B------:R-:W-:-:S04]  /*adf70*/  IMAD.WIDE.U32 R46, R22, R26, R46 ;  /* 0x0000001a162e7225 */ /* 0x000fc800078e002e */
[----:B------:R-:W-:Y:S01]  /*adf80*/  IMAD.X R45, RZ, RZ, RZ, P1 ;  /* 0x000000ffff2d7224 */ /* 0x000fe200008e06ff */
[----:B------:R-:W-:Y:S01]  /*adf90*/  IADD3 R46, P0, PT, R49, R46, RZ ;  /* 0x0000002e312e7210 */ /* 0x000fe20007f1e0ff */
[----:B------:R-:W-:Y:S01]  /*adfa0*/  IMAD.MOV.U32 R51, RZ, RZ, RZ ;  /* 0x000000ffff337224 */ /* 0x000fe200078e00ff */
[----:B------:R-:W-:Y:S01]  /*adfb0*/  IADD3 R47, PT, PT, R47, R71, RZ ;  /* 0x000000472f2f7210 */ /* 0x000fe20007ffe0ff */
[----:B------:R-:W-:Y:S01]  /*adfc0*/  IMAD.IADD R59, R15, 0x1, R55 ;  /* 0x000000010f3b7824 */ /* 0x000fe200078e0237 */
[----:B------:R-:W-:Y:S01]  /*adfd0*/  MOV R55, RZ ;  /* 0x000000ff00377202 */ /* 0x000fe20000000f00 */
[----:B------:R-:W-:Y:S02]  /*adfe0*/  IMAD R38, R54, R0, RZ ;  /* 0x0000000036267224 */ /* 0x000fe400078e02ff */
[----:B------:R-:W-:Y:S02]  /*adff0*/  IMAD R41, R19, R28, RZ ;  /* 0x0000001c13297224 */ /* 0x000fe400078e02ff */
[----:B------:R-:W-:-:S04]  /*ae000*/  IMAD.WIDE.U32 R50, R20, R32, R50 ;  /* 0x0000002014327225 */ /* 0x000fc800078e0032 */
[----:B------:R-:W-:-:S04]  /*ae010*/  IMAD.WIDE.U32 R44, R18, R28, R44 ;  /* 0x0000001c122c7225 */ /* 0x000fc800078e002c */
[----:B------:R-:W-:Y:S01]  /*ae020*/  IMAD.HI.U32 R73, R38, R2, R54 ;  /* 0x0000000226497227 */ /* 0x000fe200078e0036 */
[----:B------:R-:W-:Y:S02]  /*ae030*/  IADD3 R54, P2, PT, R43, R50, RZ ;  /* 0x000000322b367210 */ /* 0x000fe40007f5e0ff */
[----:B------:R-:W-:Y:S01]  /*ae040*/  IADD3 R44, P1, PT, R47, R44, RZ ;  /* 0x0000002c2f2c7210 */ /* 0x000fe20007f3e0ff */
[----:B------:R-:W-:Y:S02]  /*ae050*/  IMAD R41, R18, R29, R41 ;  /* 0x0000001d12297224 */ /* 0x000fe400078e0229 */
[----:B------:R-:W-:Y:S02]  /*ae060*/  IMAD.X R49, RZ, RZ, RZ, P3 ;  /* 0x000000ffff317224 */ /* 0x000fe400018e06ff */
[----:B------:R-:W-:Y:S01]  /*ae070*/  IMAD R43, R25, R24, RZ ;  /* 0x00000018192b7224 */ /* 0x000fe200078e02ff */
[----:B------:R-:W-:Y:S01]  /*ae080*/  IADD3 R61, PT, PT, R45, R41, RZ ;  /* 0x000000292d3d7210 */ /* 0x000fe20007ffe0ff */
[----:B------:R-:W-:-:S02]  /*ae090*/  IMAD.X R47, RZ, RZ, RZ, P0 ;  /* 0x000000ffff2f7224 */ /* 0x000fc400000e06ff */
[----:B------:R-:W-:-:S04]  /*ae0a0*/  IMAD.WIDE.U32 R48, R22, R28, R48 ;  /* 0x0000001c16307225 */ /* 0x000fc800078e0030 */
[C---:B------:R-:W-:Y:S01]  /*ae0b0*/  IMAD R45, R24.reuse, R25, R43 ;  /* 0x00000019182d7224 */ /* 0x040fe200078e022b */
[----:B------:R-:W-:Y:S01]  /*ae0c0*/  IADD3 R43, PT, PT, R63, R49, RZ ;  /* 0x000000313f2b7210 */ /* 0x000fe20007ffe0ff */
        /* <DEDUP_REMOVED lines=14> */
[----:B------:R-:W-:-:S04]  /*ae1b0*/  IMAD.WIDE.U32 R46, R17, R8, R54 ;  /* 0x00000008112e7225 */ /* 0x000fc800078e0036 */
[----:B------:R-:W-:Y:S01]  /*ae1c0*/  IMAD R43, R21, R26, RZ ;  /* 0x0000001a152b7224 */ /* 0x000fe200078e02ff */
[----:B------:R-:W-:Y:S01]  /*ae1d0*/  IADD3 R56, P4, PT, R57, R46, RZ ;  /* 0x0000002e39387210 */ /* 0x000fe20007f9e0ff */
[----:B------:R-:W-:Y:S01]  /*ae1e0*/  IMAD.IADD R63, R12, 0x1, R51 ;  /* 0x000000010c3f7824 */ /* 0x000fe200078e0233 */
[----:B------:R-:W-:Y:S01]  /*ae1f0*/  IADD3.X R51, PT, PT, RZ, RZ, RZ, P2, !PT ;  /* 0x000000ffff337210 */ /* 0x000fe200017fe4ff */
[----:B------:R-:W-:Y:S02]  /*ae200*/  IMAD R49, R23, R24, RZ ;  /* 0x0000001817317224 */ /* 0x000fe400078e02ff */
[----:B------:R-:W-:Y:S02]  /*ae210*/  IMAD.X R53, RZ, RZ, RZ, P0 ;  /* 0x000000ffff357224 */ /* 0x000fe400000e06ff */
[----:B------:R-:W-:Y:S01]  /*ae220*/  IMAD.IADD R65, R13, 0x1, R47 ;  /* 0x000000010d417824 */ /* 0x000fe200078e022f */
[----:B------:R-:W-:Y:S01]  /*ae230*/  IADD3 R47, PT, PT, R16, R73, RZ ;  /* 0x00000049102f7210 */ /* 0x000fe20007ffe0ff */
[----:B------:R-:W-:-:S02]  /*ae240*/  IMAD R43, R20, R27, R43 ;  /* 0x0000001b142b7224 */ /* 0x000fc400078e022b */
[----:B------:R-:W-:Y:S02]  /*ae250*/  IMAD R73, R22, R25, R49 ;  /* 0x0000001916497224 */ /* 0x000fe400078e0231 */
        /* <DEDUP_REMOVED lines=10> */
[----:B------:R-:W-:Y:S02]  /*ae300*/  IMAD.IADD R51, R71, 0x1, R51 ;  /* 0x0000000147337824 */ /* 0x000fe400078e0233 */
[----:B------:R-:W-:Y:S01]  /*ae310*/  IMAD.IADD R61, R11, 0x1, R45 ;  /* 0x000000010b3d7824 */ /* 0x000fe200078e022d */
[----:B------:R-:W-:Y:S01]  /*ae320*/  IADD3 R45, PT, PT, R49, R73, RZ ;  /* 0x00000049312d7210 */ /* 0x000fe20007ffe0ff */
[----:B------:R-:W-:Y:S01]  /*ae330*/  IMAD.X R57, RZ, RZ, RZ, P4 ;  /* 0x000000ffff397224 */ /* 0x000fe200020e06ff */
[----:B------:R-:W-:Y:S01]  /*ae340*/  IADD3 R50, P2, PT, R51, R48, RZ ;  /* 0x0000003033327210 */ /* 0x000fe20007f5e0ff */
[----:B------:R-:W-:Y:S01]  /*ae350*/  IMAD.MOV.U32 R48, RZ, RZ, R52 ;  /* 0x000000ffff307224 */ /* 0x000fe200078e0034 */
[----:B------:R-:W-:Y:S01]  /*ae360*/  MOV R49, RZ ;  /* 0x000000ff00317202 */ /* 0x000fe20000000f00 */
[----:B------:R-:W-:-:S04]  /*ae370*/  IMAD.WIDE.U32 R56, R34, R7, R56 ;  /* 0x0000000722387225 */ /* 0x000fc800078e0038 */
[----:B------:R-:W-:Y:S01]  /*ae380*/  IMAD.WIDE.U32 R48, R18, R32, R48 ;  /* 0x0000002012307225 */ /* 0x000fe200078e0030 */
[----:B------:R-:W-:-:S03]  /*ae390*/  IADD3 R58, P4, PT, R63, R56, RZ ;  /* 0x000000383f3a7210 */ /* 0x000fc60007f9e0ff */
[----:B------:R-:W-:Y:S02]  /*ae3a0*/  IMAD.X R47, RZ, RZ, RZ, P1 ;  /* 0x000000ffff2f7224 */ /* 0x000fe400008e06ff */
[----:B------:R-:W-:Y:S02]  /*ae3b0*/  IMAD R51, R19, R26, RZ ;  /* 0x0000001a13337224 */ /* 0x000fe400078e02ff */
[----:B------:R-:W-:Y:S01]  /*ae3c0*/  IMAD.X R55, RZ, RZ, RZ, P3 ;  /* 0x000000ffff377224 */ /* 0x000fe200018e06ff */
[----:B------:R-:W-:Y:S01]  /*ae3d0*/  IADD3 R56, P3, PT, R65, R48, RZ ;  /* 0x0000003041387210 */ /* 0x000fe20007f7e0ff */
[----:B------:R-:W-:-:S04]  /*ae3e0*/  IMAD.WIDE.U32 R46, R18, R26, R46 ;  /* 0x0000001a122e7225 */ /* 0x000fc800078e002e */
[----:B------:R-:W-:Y:S01]  /*ae3f0*/  IMAD R40, R18, R27, R51 ;  /* 0x0000001b12287224 */ /* 0x000fe200078e0233 */
[----:B------:R-:W-:Y:S01]  /*ae400*/  IADD3 R48, P1, PT, R45, R46, RZ ;  /* 0x0000002e2d307210 */ /* 0x000fe20007f3e0ff */
[----:B------:R-:W-:Y:S02]  /*ae410*/  IMAD.IADD R63, R14, 0x1, R57 ;  /* 0x000000010e3f7824 */ /* 0x000fe400078e0239 */
[----:B------:R-:W-:Y:S01]  /*ae420*/  IMAD.X R57, RZ, RZ, RZ, P3 ;  /* 0x000000ffff397224 */ /* 0x000fe200018e06ff */
[----:B------:R-:W-:Y:S01]  /*ae430*/  IADD3 R71, PT, PT, R47, R40, RZ ;  /* 0x000000282f477210 */ /* 0x000fe20007ffe0ff */
[----:B------:R-:W-:Y:S02]  /*ae440*/  IMAD.X R45, RZ, RZ, RZ, P0 ;  /* 0x000000ffff2d7224 */ /* 0x000fe400000e06ff */
[----:B------:R-:W-:Y:S02]  /*ae450*/  IMAD.X R59, RZ, RZ, RZ, P4 ;  /* 0x000000ffff3b7224 */ /* 0x000fe400020e06ff */
[----:B------:R-:W-:-:S02]  /*ae460*/  IMAD.IADD R37, R37, 0x1, R49 ;  /* 0x0000000125257824 */ /* 0x000fc400078e0231 */
[----:B------:R-:W-:-:S04]  /*ae470*/  IMAD.WIDE.U32 R52, R20, R28, R54 ;  /* 0x0000001c14347225 */ /* 0x000fc800078e0036 */
[----:B------:R-:W-:Y:S01]  /*ae480*/  IMAD.WIDE.U32 R46, R17, R9, R56 ;  /* 0x00000009112e7225 */ /* 0x000fe200078e0038 */
[----:B------:R-:W-:Y:S02]  /*ae490*/  IADD3 R52, P3, PT, R37, R52, RZ ;  /* 0x0000003425347210 */ /* 0x000fe40007f7e0ff */
[----:B------:R-:W-:Y:S01]  /*ae4a0*/  IADD3 R65, PT, PT, R42, R53, RZ ;  /* 0x000000352a417210 */ /* 0x000fe20007ffe0ff */
[----:B------:R-:W-:Y:S01]  /*ae4b0*/  IMAD.X R51, RZ, RZ, RZ, P2 ;  /* 0x000000ffff337224 */ /* 0x000fe200010e06ff */
[----:B------:R-:W-:Y:S01]  /*ae4c0*/  IADD3.X R53, PT, PT, RZ, RZ, RZ, P3, !PT ;  /* 0x000000ffff357210 */ /* 0x000fe20001ffe4ff */
[----:B------:R-:W-:Y:S02]  /*ae4d0*/  IMAD R17, R21, R24, RZ ;  /* 0x0000001815117224 */ /* 0x000fe400078e02ff */
[----:B------:R-:W-:-:S04]  /*ae4e0*/  IMAD.WIDE.U32 R44, R38, R3, R44 ;  /* 0x00000003262c7225 */ /* 0x000fc800078e002c */
[----:B------:R-:W-:Y:S01]  /*ae4f0*/  IMAD.WIDE.U32 R54, R35, R6, R58 ;  /* 0x0000000623367225 */ /* 0x000fe200078e003a */
[----:B------:R-:W-:-:S03]  /*ae500*/  MOV R56, R44 ;  /* 0x0000002c00387202 */ /* 0x000fc60000000f00 */
[----:B------:R-:W-:Y:S01]  /*ae510*/  IMAD.X R49, RZ, RZ, RZ, P1 ;  /* 0x000000ffff317224 */ /* 0x000fe200008e06ff */
[----:B------:R-:W-:Y:S01]  /*ae520*/  IADD3 R54, P2, PT, R61, R54, RZ ;  /* 0x000000363d367210 */ /* 0x000fe20007f5e0ff */
[----:B------:R-:W-:Y:S01]  /*ae530*/  IMAD.WIDE.U32 R50, R22, R24, R50 ;  /* 0x0000001816327225 */ /* 0x000fe200078e0032 */
[----:B------:R-:W-:-:S03]  /*ae540*/  IADD3 R59, PT, PT, R10, R55, RZ ;  /* 0x000000370a3b7210 */ /* 0x000fc60007ffe0ff */
[----:B------:R-:W-:Y:S01]  /*ae550*/  IMAD R75, R20, R25, R17 ;  /* 0x00000019144b7224 */ /* 0x000fe200078e0211 */
[----:B------:R-:W-:Y:S01]  /*ae560*/  IADD3 R50, P0, PT, R65, R50, RZ ;  /* 0x0000003241327210 */ /* 0x000fe20007f1e0ff */
[----:B------:R-:W-:Y:S02]  /*ae570*/  IMAD.IADD R37, R15, 0x1, R45 ;  /* 0x000000010f257824 */ /* 0x000fe400078e022d */
[----:B------:R-:W-:Y:S02]  /*ae580*/  IMAD R17, R44, R0, RZ ;  /* 0x000000002c117224 */ /* 0x000fe400078e02ff */
[----:B------:R-:W-:-:S04]  /*ae590*/  IMAD.WIDE.U32 R44, R20, R24, R48 ;  /* 0x00000018142c7225 */ /* 0x000fc800078e0030 */
[----:B------:R-:W-:Y:S01]  /*ae5a0*/  IMAD.IADD R49, R73, 0x1, R51 ;  /* 0x0000000149317824 */ /* 0x000fe200078e0233 */
[----:B------:R-:W-:Y:S01]  /*ae5b0*/  IADD3.X R51, PT, PT, RZ, RZ, RZ, P0, !PT ;  /* 0x000000ffff337210 */ /* 0x000fe200007fe4ff */
[----:B------:R-:W-:Y:S02]  /*ae5c0*/  IMAD.X R55, RZ, RZ, RZ, P2 ;  /* 0x000000ffff377224 */ /* 0x000fe400010e06ff */
        /* <DEDUP_REMOVED lines=9> */
[----:B------:R-:W-:-:S04]  /*ae660*/  IMAD.WIDE.U32 R46, R20, R26, R50 ;  /* 0x0000001a142e7225 */ /* 0x000fc800078e0032 */
[----:B------:R-:W-:Y:S02]  /*ae670*/  IMAD R37, R23, R22, RZ ;  /* 0x0000001617257224 */ /* 0x000fe400078e02ff */
[----:B------:R-:W-:Y:S02]  /*ae680*/  IMAD.MOV.U32 R57, RZ, RZ, RZ ;  /* 0x000000ffff397224 */ /* 0x000fe400078e00ff */
[----:B------:R-:W-:Y:S02]  /*ae690*/  IMAD.IADD R49, R39, 0x1, R49 ;  /* 0x0000000127317824 */ /* 0x000fe400078e0231 */
[----:B------:R-:W-:Y:S02]  /*ae6a0*/  IMAD.X R45, RZ, RZ, RZ, P3 ;  /* 0x000000ffff2d7224 */ /* 0x000fe400018e06ff */
[----:B------:R-:W-:Y:S01]  /*ae6b0*/  IMAD.WIDE.U32 R50, R34, R8, R52 ;  /* 0x0000000822327225 */ /* 0x000fe200078e0034 */
[----:B------:R-:W-:-:S03]  /*ae6c0*/  IADD3 R48, P5, PT, R49, R46, RZ ;  /* 0x0000002e31307210 */ /* 0x000fc60007fbe0ff */
[----:B------:R-:W-:Y:S01]  /*ae6d0*/  IMAD.IADD R47, R43, 0x1, R47 ;  /* 0x000000012b2f7824 */ /* 0x000fe200078e022f */
[----:B------:R-:W-:Y:S01]  /*ae6e0*/  IADD3 R52, P3, PT, R59, R50, RZ ;  /* 0x000000323b347210 */ /* 0x000fe20007f7e0ff */
[----:B------:R-:W-:Y:S01]  /*ae6f0*/  IMAD R39, R22, R23, R37 ;  /* 0x0000001716277224 */ /* 0x000fe200078e0225 */
[----:B------:R-:W-:Y:S01]  /*ae700*/  IADD3 R50, PT, PT, R13, R51, RZ ;  /* 0x000000330d327210 */ /* 0x000fe20007ffe0ff */
[----:B------:R-:W-:Y:S01]  /*ae710*/  IMAD.HI.U32 R73, R17, R2, R56 ;  /* 0x0000000211497227 */ /* 0x000fe200078e0038 */
[----:B------:R-:W-:Y:S02]  /*ae720*/  IADD3 R57, PT, PT, R12, R55, RZ ;  /* 0x000000370c397210 */ /* 0x000fe40007ffe0ff */
[----:B------:R-:W-:Y:S01]  /*ae730*/  IADD3.X R55, PT, PT, RZ, RZ, RZ, P0, !PT ;  /* 0x000000ffff377210 */ /* 0x000fe200007fe4ff */
[----:B------:R-:W-:Y:S01]  /*ae740*/  IMAD.WIDE.U32 R44, R22, R22, R44 ;  /* 0x00000016162c7225 */ /* 0x000fe200078e002c */
[----:B------:R-:W-:-:S03]  /*ae750*/  IADD3 R50, P4, PT, R50, R61, RZ ;  /* 0x0000003d32327210 */ /* 0x000fc60007f9e0ff */
[----:B------:R-:W-:Y:S01]  /*ae760*/  IMAD R37, R19, R24, RZ ;  /* 0x0000001813257224 */ /* 0x000fe200078e02ff */
[----:B------:R-:W-:Y:S01]  /*ae770*/  IADD3.X R51, PT, PT, RZ, RZ, RZ, P4, !PT ;  /* 0x000000ffff337210 */ /* 0x000fe200027fe4ff */
[----:B------:R-:W-:Y:S01]  /*ae780*/  IMAD.X R43, RZ, RZ, RZ, P2 ;  /* 0x000000ffff2b7224 */ /* 0x000fe200010e06ff */
[----:B------:R-:W-:Y:S01]  /*ae790*/  IADD3 R46, P2, PT, R47, R44, RZ ;  /* 0x0000002c2f2e7210 */ /* 0x000fe20007f5e0ff */
[----:B------:R-:W-:Y:S02]  /*ae7a0*/  IMAD.IADD R45, R45, 0x1, R39 ;  /* 0x000000012d2d7824 */ /* 0x000fe400078e0227 */
[C---:B------:R-:W-:Y:S01]  /*ae7b0*/  IMAD R37, R18.reuse, R25, R37 ;  /* 0x0000001912257224 */ /* 0x040fe200078e0225 */
        /* <DEDUP_REMOVED lines=10> */
[----:B------:R-:W-:Y:S02]  /*ae860*/  IMAD.X R45, RZ, RZ, RZ, P1 ;  /* 0x000000ffff2d7224 */ /* 0x000fe400008e06ff */
[----:B------:R-:W-:-:S04]  /*ae870*/  IMAD.WIDE.U32 R48, R35, R7, R52 ;  /* 0x0000000723307225 */ /* 0x000fc800078e0034 */
[----:B------:R-:W-:Y:S02]  /*ae880*/  IMAD.IADD R39, R11, 0x1, R55 ;  /* 0x000000010b277824 */ /* 0x000fe400078e0237 */
[----:B------:R-:W-:Y:S01]  /*ae890*/  IMAD.IADD R55, R41, 0x1, R43 ;  /* 0x0000000129377824 */ /* 0x000fe200078e022b */
[----:B------:R-:W-:Y:S01]  /*ae8a0*/  IADD3 R41, P1, PT, R45, R42, RZ ;  /* 0x0000002a2d297210 */ /* 0x000fe20007f3e0ff */
[----:B------:R-:W-:Y:S01]  /*ae8b0*/  IMAD.WIDE.U32 R42, R34, R9, R50 ;  /* 0x00000009222a7225 */ /* 0x000fe200078e0032 */
[----:B------:R-:W-:-:S03]  /*ae8c0*/  IADD3 R50, P2, PT, R57, R48, RZ ;  /* 0x0000003039327210 */ /* 0x000fc60007f5e0ff */
[----:B------:R-:W-:-:S04]  /*ae8d0*/  IMAD.WIDE.U32 R46, R20, R24, R46 ;  /* 0x00000018142e7225 */ /* 0x000fc800078e002e */
[----:B------:R-:W-:Y:S01]  /*ae8e0*/  IMAD R51, R21, R22, RZ ;  /* 0x0000001615337224 */ /* 0x000fe200078e02ff */
[----:B------:R-:W-:Y:S01]  /*ae8f0*/  IADD3 R47, PT, PT, R75, R47, RZ ;  /* 0x0000002f4b2f7210 */ /* 0x000fe20007ffe0ff */
[----:B------:R-:W-:Y:S01]  /*ae900*/  IMAD.X R45, RZ, RZ, RZ, P5 ;  /* 0x000000ffff2d7224 */ /* 0x000fe200028e06ff */
[----:B------:R-:W-:Y:S01]  /*ae910*/  IADD3 R46, P5, PT, R55, R46, RZ ;  /* 0x0000002e372e7210 */ /* 0x000fe20007fbe0ff */
[----:B------:R-:W-:Y:S02]  /*ae920*/  IMAD R61, R20, R23, R51 ;  /* 0x00000017143d7224 */ /* 0x000fe400078e0233 */
        /* <DEDUP_REMOVED lines=14> */
[----:B------:R-:W-:Y:S01]  /*aea10*/  IADD3 R39, PT, PT, R15, R53, RZ ;  /* 0x000000350f277210 */ /* 0x000fe20007ffe0ff */
[----:B------:R-:W-:Y:S02]  /*aea20*/  IMAD R34, R52, R0, RZ ;  /* 0x0000000034227224 */ /* 0x000fe400078e02ff */
[----:B------:R-:W-:Y:S02]  /*aea30*/  IMAD.MOV.U32 R53, RZ, RZ, RZ ;  /* 0x000000ffff357224 */ /* 0x000fe400078e00ff */
[----:B------:R-:W-:-:S02]  /*aea40*/  IMAD.X R49, RZ, RZ, RZ, P4 ;  /* 0x000000ffff317224 */ /* 0x000fc400020e06ff */
[----:B------:R-:W-:-:S04]  /*aea50*/  IMAD.WIDE.U32 R46, R18, R26, R46 ;  /* 0x0000001a122e7225 */ /* 0x000fc800078e002e */
[----:B------:R-:W-:Y:S02]  /*aea60*/  IMAD.X R45, RZ, RZ, RZ, P6 ;  /* 0x000000ffff2d7224 */ /* 0x000fe400030e06ff */
[----:B------:R-:W-:Y:S01]  /*aea70*/  IMAD.HI.U32 R59, R34, R2, R52 ;  /* 0x00000002223b7227 */ /* 0x000fe200078e0034 */
[----:B------:R-:W-:-:S03]  /*aea80*/  IADD3 R52, P1, PT, R41, R46, RZ ;  /* 0x0000002e29347210 */ /* 0x000fc60007f3e0ff */
[----:B------:R-:W-:-:S04]  /*aea90*/  IMAD.WIDE.U32 R48, R35, R8, R48 ;  /* 0x0000000823307225 */ /* 0x000fc800078e0030 */
[----:B------:R-:W-:Y:S01]  /*aeaa0*/  IMAD.IADD R47, R40, 0x1, R47 ;  /* 0x00000001282f7824 */ /* 0x000fe200078e022f */
[----:B------:R-:W-:Y:S01]  /*aeab0*/  IADD3 R46, PT, PT, R13, R49, RZ ;  /* 0x000000310d2e7210 */ /* 0x000fe20007ffe0ff */
[----:B------:R-:W-:Y:S02]  /*aeac0*/  IMAD.IADD R51, R10, 0x1, R51 ;  /* 0x000000010a337824 */ /* 0x000fe400078e0233 */
[----:B------:R-:W-:-:S03]  /*aead0*/  IMAD.WIDE.U32 R40, R20, R22, R44 ;  /* 0x0000001614287225 */ /* 0x000fc600078e002c */
[----:B------:R-:W-:Y:S01]  /*aeae0*/  IADD3 R48, P5, PT, R51, R48, RZ ;  /* 0x0000003033307210 */ /* 0x000fe20007fbe0ff */
[----:B------:R-:W-:Y:S01]  /*aeaf0*/  IMAD.X R43, RZ, RZ, RZ, P3 ;  /* 0x000000ffff2b7224 */ /* 0x000fe200018e06ff */
[----:B------:R-:W-:Y:S01]  /*aeb00*/  IADD3 R45, PT, PT, R61, R41, RZ ;  /* 0x000000293d2d7210 */ /* 0x000fe20007ffe0ff */
[----:B------:R-:W-:Y:S01]  /*aeb10*/  IMAD.X R53, RZ, RZ, RZ, P2 ;  /* 0x000000ffff357224 */ /* 0x000fe200010e06ff */
[----:B------:R-:W-:Y:S01]  /*aeb20*/  IADD3 R44, P2, PT, R47, R40, RZ ;  /* 0x000000282f2c7210 */ /* 0x000fe20007f5e0ff */
[----:B------:R-:W-:Y:S01]  /*aeb30*/  IMAD R47, R19, R22, RZ ;  /* 0x00000016132f7224 */ /* 0x000fe200078e02ff */
[----:B------:R-:W-:Y:S01]  /*aeb40*/  IADD3 R46, P3, PT, R46, R57, RZ ;  /* 0x000000392e2e7210 */ /* 0x000fe20007f7e0ff */
[----:B------:R-:W-:Y:S01]  /*aeb50*/  IMAD.X R51, RZ, RZ, RZ, P0 ;  /* 0x000000ffff337224 */ /* 0x000fe200000e06ff */
[----:B------:R-:W-:Y:S01]  /*aeb60*/  IADD3 R53, P4, PT, R53, R52, RZ ;  /* 0x0000003435357210 */ /* 0x000fe20007f9e0ff */
[----:B------:R-:W-:-:S04]  /*aeb70*/  IMAD.WIDE.U32 R40, R18, R22, R42 ;  /* 0x0000001612287225 */ /* 0x000fc800078e002a */
[----:B------:R-:W-:Y:S01]  /*aeb80*/  IMAD R57, R18, R23, R47 ;  /* 0x0000001712397224 */ /* 0x000fe200078e022f */
[----:B------:R-:W-:Y:S01]  /*aeb90*/  IADD3 R42, P0, PT, R45, R40, RZ ;  /* 0x000000282d2a7210 */ /* 0x000fe20007f1e0ff */
[----:B------:R-:W-:Y:S01]  /*aeba0*/  IMAD.WIDE.U32 R50, R38, R5, R50 ;  /* 0x0000000526327225 */ /* 0x000fe200078e0032 */
[----:B------:R-:W-:Y:S02]  /*aebb0*/  IADD3.X R45, PT, PT, RZ, RZ, RZ, P2, !PT ;  /* 0x000000ffff2d7210 */ /* 0x000fe400017fe4ff */
[----:B------:R-:W-:Y:S01]  /*aebc0*/  IADD3 R55, PT, PT, R41, R57, RZ ;  /* 0x0000003929377210 */ /* 0x000fe20007ffe0ff */
[----:B------:R-:W-:Y:S02]  /*aebd0*/  IMAD.X R49, RZ, RZ, RZ, P5 ;  /* 0x000000ffff317224 */ /* 0x000fe400028e06ff */
[----:B------:R-:W-:Y:S01]  /*aebe0*/  IMAD.X R47, RZ, RZ, RZ, P3 ;  /* 0x000000ffff2f7224 */ /* 0x000fe200018e06ff */
[----:B------:R-:W-:Y:S01]  /*aebf0*/  IADD3 R50, P3, PT, R39, R50, RZ ;  /* 0x0000003227327210 */ /* 0x000fe20007f7e0ff */
[----:B------:R-:W-:-:S04]  /*aec00*/  IMAD.WIDE.U32 R48, R36, R7, R48 ;  /* 0x0000000724307225 */ /* 0x000fc800078e0030 */
[----:B------:R-:W-:Y:S02]  /*aec10*/  IMAD.IADD R51, R12, 0x1, R51 ;  /* 0x000000010c337824 */ /* 0x000fe400078e0233 */
[----:B------:R-:W-:Y:S01]  /*aec20*/  IMAD.WIDE.U32 R40, R35, R9, R46 ;  /* 0x0000000923287225 */ /* 0x000fe200078e002e */
[----:B------:R-:W-:Y:S02]  /*aec30*/  IADD3.X R35, PT, PT, RZ, RZ, RZ, P1, !PT ;  /* 0x000000ffff237210 */ /* 0x000fe40000ffe4ff */
[----:B------:R-:W-:Y:S01]  /*aec40*/  IADD3 R46, P2, PT, R51, R48, RZ ;  /* 0x00000030332e7210 */ /* 0x000fe20007f5e0ff */
[----:B------:R-:W-:Y:S01]  /*aec50*/  IMAD R39, R21, R20, RZ ;  /* 0x0000001415277224 */ /* 0x000fe200078e02ff */
[----:B------:R-:W-:Y:S01]  /*aec60*/  IADD3 R52, P1, PT, R41, R53, RZ ;  /* 0x0000003529347210 */ /* 0x000fe20007f3e0ff */
[----:B------:R-:W-:Y:S01]  /*aec70*/  IMAD.X R43, RZ, RZ, RZ, P0 ;  /* 0x000000ffff2b7224 */ /* 0x000fe200000e06ff */
[----:B------:R-:W-:Y:S01]  /*aec80*/  IADD3.X R47, PT, PT, RZ, RZ, RZ, P2, !PT ;  /* 0x000000ffff2f7210 */ /* 0x000fe200017fe4ff */
[----:B------:R-:W-:-:S04]  /*aec90*/  IMAD.WIDE.U32 R44, R18, R24, R44 ;  /* 0x00000018122c7225 */ /* 0x000fc800078e002c */
[----:B------:R-:W-:Y:S01]  /*aeca0*/  IMAD.IADD R49, R14, 0x1, R49 ;  /* 0x000000010e317824 */ /* 0x000fe200078e0231 */
[----:B------:R-:W-:Y:S01]  /*aecb0*/  IADD3 R35, P5, PT, R35, R44, RZ ;  /* 0x0000002c23237210 */ /* 0x000fe20007fbe0ff */
[C---:B------:R-:W-:Y:S02]  /*aecc0*/  IMAD R39, R20.reuse, R21, R39 ;  /* 0x0000001514277224 */ /* 0x040fe400078e0227 */
[----:B------:R-:W-:-:S04]  /*aecd0*/  IMAD.WIDE.U32 R42, R20, R20, R42 ;  /* 0x00000014142a7225 */ /* 0x000fc800078e002a */
        /* <DEDUP_REMOVED lines=24> */
[----:B------:R-:W-:Y:S01]  /*aee60*/  IMAD.X R49, RZ, RZ, RZ, P4 ;  /* 0x000000ffff317224 */ /* 0x000fe200020e06ff */
[----:B------:R-:W-:Y:S01]  /*aee70*/  IADD3 R53, PT, PT, R57, R43, RZ ;  /* 0x0000002b39357210 */ /* 0x000fe20007ffe0ff */
[----:B------:R-:W-:Y:S01]  /*aee80*/  IMAD.IADD R45, R13, 0x1, R45 ;  /* 0x000000010d2d7824 */ /* 0x000fe200078e022d */
[----:B------:R-:W-:Y:S01]  /*aee90*/  IADD3 R43, P4, PT, R35, R42, RZ ;  /* 0x0000002a232b7210 */ /* 0x000fe20007f9e0ff */
[----:B------:R-:W-:Y:S02]  /*aeea0*/  IMAD.X R47, RZ, RZ, RZ, P3 ;  /* 0x000000ffff2f7224 */ /* 0x000fe400018e06ff */
[----:B------:R-:W-:Y:S01]  /*aeeb0*/  IMAD.X R50, RZ, RZ, RZ, P0 ;  /* 0x000000ffff327224 */ /* 0x000fe200000e06ff */
[----:B------:R-:W-:Y:S01]  /*aeec0*/  IADD3 R42, P0, PT, R45, R52, RZ ;  /* 0x000000342d2a7210 */ /* 0x000fe20007f1e0ff */
[----:B------:R-:W-:-:S03]  /*aeed0*/  IMAD.WIDE.U32 R48, R34, R3, R48 ;  /* 0x0000000322307225 */ /* 0x000fc600078e0030 */
[----:B------:R-:W-:Y:S01]  /*aeee0*/  IADD3 R50, P3, PT, R50, R43, RZ ;  /* 0x0000002b32327210 */ /* 0x000fe20007f7e0ff */
[----:B------:R-:W-:Y:S01]  /*aeef0*/  IMAD.WIDE.U32 R46, R17, R5, R46 ;  /* 0x00000005112e7225 */ /* 0x000fe200078e002e */
[----:B------:R-:W-:Y:S02]  /*aef00*/  IADD3.X R43, PT, PT, RZ, RZ, RZ, P0, !PT ;  /* 0x000000ffff2b7210 */ /* 0x000fe400007fe4ff */
[----:B------:R-:W-:Y:S01]  /*aef10*/  IADD3 R51, P2, PT, R51, R50, RZ ;  /* 0x0000003233337210 */ /* 0x000fe20007f5e0ff */
[----:B------:R-:W-:Y:S02]  /*aef20*/  IMAD.X R45, RZ, RZ, RZ, P5 ;  /* 0x000000ffff2d7224 */ /* 0x000fe400028e06ff */
[----:B------:R-:W-:Y:S02]  /*aef30*/  IMAD.IADD R35, R15, 0x1, R49 ;  /* 0x000000010f237824 */ /* 0x000fe400078e0231 */
[----:B------:R-:W-:Y:S02]  /*aef40*/  IMAD.IADD R47, R12, 0x1, R47 ;  /* 0x000000010c2f7824 */ /* 0x000fe400078e022f */
[----:B------:R-:W-:Y:S01]  /*aef50*/  IMAD.WIDE.U32 R44, R38, R7, R44 ;  /* 0x00000007262c7225 */ /* 0x000fe200078e002c */
[----:B------:R-:W-:-:S03]  /*aef60*/  IADD3 R46, P0, PT, R35, R46, RZ ;  /* 0x0000002e232e7210 */ /* 0x000fc60007f1e0ff */
[----:B------:R-:W-:Y:S02]  /*aef70*/  IMAD R35, R48, R0, RZ ;  /* 0x0000000030237224 */ /* 0x000fe400078e02ff */
[----:B------:R-:W-:Y:S02]  /*aef80*/  IMAD.MOV.U32 R49, RZ, RZ, RZ ;  /* 0x000000ffff317224 */ /* 0x000fe400078e00ff */
[----:B------:R-:W-:Y:S01]  /*aef90*/  IMAD.WIDE.U32 R36, R36, R9, R42 ;  /* 0x0000000924247225 */ /* 0x000fe200078e002a */
[----:B------:R-:W-:Y:S02]  /*aefa0*/  IADD3 R42, P5, PT, R47, R44, RZ ;  /* 0x0000002c2f2a7210 */ /* 0x000fe40007fbe0ff */
[----:B------:R-:W-:Y:S01]  /*aefb0*/  IADD3.X R47, PT, PT, RZ, RZ, RZ, P0, !PT ;  /* 0x000000ffff2f7210 */ /* 0x000fe200007fe4ff */
[----:B------:R-:W-:Y:S01]  /*aefc0*/  IMAD.HI.U32 R49, R35, R2, R48 ;  /* 0x0000000223317227 */ /* 0x000fe200078e0030 */
        /* <DEDUP_REMOVED lines=22> */
[----:B------:R-:W-:-:S03]  /*af130*/  IADD3 R42, P1, PT, R53, R40, RZ ;  /* 0x00000028352a7210 */ /* 0x000fc60007f3e0ff */
[----:B------:R-:W-:Y:S01]  /*af140*/  IMAD.X R47, RZ, RZ, RZ, P5 ;  /* 0x000000ffff2f7224 */ /* 0x000fe200028e06ff */
[----:B------:R-:W-:Y:S01]  /*af150*/  IADD3.X R43, PT, PT, RZ, RZ, RZ, P1, !PT ;  /* 0x000000ffff2b7210 */ /* 0x000fe20000ffe4ff */
[----:B------:R-:W-:Y:S02]  /*af160*/  IMAD.IADD R37, R15, 0x1, R37 ;  /* 0x000000010f257824 */ /* 0x000fe400078e0225 */
[----:B------:R-:W-:Y:S02]  /*af170*/  IMAD.IADD R49, R12, 0x1, R49 ;  /* 0x000000010c317824 */ /* 0x000fe400078e0231 */
[----:B------:R-:W-:Y:S01]  /*af180*/  IMAD.X R45, RZ, RZ, RZ, P6 ;  /* 0x000000ffff2d7224 */ /* 0x000fe200030e06ff */
        /* <DEDUP_REMOVED lines=38> */
[----:B------:R-:W-:Y:S02]  /*af3f0*/  IMAD R47, R18, R21, R37 ;  /* 0x00000015122f7224 */ /* 0x000fe400078e0225 */
        /* <DEDUP_REMOVED lines=16> */
[----:B------:R-:W-:Y:S01]  /*af500*/  IMAD.X R42, RZ, RZ, RZ, P3 ;  /* 0x000000ffff2a7224 */ /* 0x000fe200018e06ff */
[----:B------:R-:W-:Y:S01]  /*af510*/  IADD3 R40, P6, PT, R17, R40, RZ ;  /* 0x0000002811287210 */ /* 0x000fe20007fde0ff */
[----:B------:R-:W-:Y:S01]  /*af520*/  IMAD R43, R18, R18, R43 ;  /* 0x00000012122b7224 */ /* 0x000fe200078e022b */
[----:B------:R-:W-:Y:S01]  /*af530*/  IADD3 R38, P3, PT, R38, R39, RZ ;  /* 0x0000002726267210 */ /* 0x000fe20007f7e0ff */
[----:B------:R-:W-:Y:S01]  /*af540*/  IMAD.X R17, RZ, RZ, RZ, P1 ;  /* 0x000000ffff117224 */ /* 0x000fe200008e06ff */
[----:B------:R-:W-:Y:S01]  /*af550*/  IADD3.X R41, PT, PT, RZ, RZ, RZ, P6, !PT ;  /* 0x000000ffff297210 */ /* 0x000fe200037fe4ff */
[----:B------:R-:W-:-:S02]  /*af560*/  IMAD.X R37, RZ, RZ, RZ, P2 ;  /* 0x000000ffff257224 */ /* 0x000fc400010e06ff */
[----:B------:R-:W-:Y:S01]  /*af570*/  IMAD.X R39, RZ, RZ, RZ, P3 ;  /* 0x000000ffff277224 */ /* 0x000fe200018e06ff */
[----:B------:R-:W-:Y:S01]  /*af580*/  IADD3 R17, PT, PT, R17, R42, R43 ;  /* 0x0000002a11117210 */ /* 0x000fe20007ffe02b */
[----:B------:R-:W-:-:S04]  /*af590*/  IMAD.WIDE.U32 R54, R35, R7, R40 ;  /* 0x0000000723367225 */ /* 0x000fc800078e0028 */
[----:B------:R-:W-:Y:S01]  /*af5a0*/  IMAD.WIDE.U32 R38, R34, R9, R38 ;  /* 0x0000000922267225 */ /* 0x000fe200078e0026 */
[----:B------:R-:W-:-:S03]  /*af5b0*/  IADD3.X R34, PT, PT, RZ, RZ, RZ, P0, !PT ;  /* 0x000000ffff227210 */ /* 0x000fc600007fe4ff */
[----:B------:R-:W-:Y:S01]  /*af5c0*/  IMAD.IADD R41, R14, 0x1, R55 ;  /* 0x000000010e297824 */ /* 0x000fe200078e0237 */
[----:B------:R-:W-:Y:S01]  /*af5d0*/  IADD3 R37, PT, PT, R37, R34, R17 ;  /* 0x0000002225257210 */ /* 0x000fe20007ffe011 */
[----:B------:R-:W-:Y:S01]  /*af5e0*/  IMAD.X R17, RZ, RZ, RZ, P5 ;  /* 0x000000ffff117224 */ /* 0x000fe200028e06ff */
[----:B------:R-:W-:Y:S01]  /*af5f0*/  IADD3.X R34, PT, PT, RZ, RZ, RZ, P4, !PT ;  /* 0x000000ffff227210 */ /* 0x000fe200027fe4ff */
[----:B------:R-:W-:Y:S01]  /*af600*/  IMAD.MOV.U32 R45, RZ, RZ, R48 ;  /* 0x000000ffff2d7224 */ /* 0x000fe200078e0030 */
[----:B------:R-:W-:Y:S01]  /*af610*/  IADD3 R40, P0, PT, R38, R41, RZ ;  /* 0x0000002926287210 */ /* 0x000fe20007f1e0ff */
[----:B------:R-:W-:Y:S01]  /*af620*/  IMAD.MOV.U32 R43, RZ, RZ, R50 ;  /* 0x000000ffff2b7224 */ /* 0x000fe200078e0032 */
[----:B------:R-:W-:-:S03]  /*af630*/  IADD3 R17, PT, PT, R17, R34, R37 ;  /* 0x0000002211117210 */ /* 0x000fc60007ffe025 */
[----:B------:R-:W-:Y:S01]  /*af640*/  IMAD.X R41, RZ, RZ, RZ, P0 ;  /* 0x000000ffff297224 */ /* 0x000fe200000e06ff */
[----:B------:R-:W-:Y:S01]  /*af650*/  IADD3 R39, P0, PT, R39, R17, RZ ;  /* 0x0000001127277210 */ /* 0x000fe20007f1e0ff */
[----:B------:R-:W-:Y:S01]  /*af660*/  IMAD.WIDE.U32 R56, R35, R8, R40 ;  /* 0x0000000823387225 */ /* 0x000fe200078e0028 */
[----:B------:R-:W-:-:S03]  /*af670*/  MOV R41, R52 ;  /* 0x0000003400297202 */ /* 0x000fc60000000f00 */
        /* <DEDUP_REMOVED lines=35> */
.L_x_674:
        /* <DEDUP_REMOVED lines=23> */
.L_x_675:
[-C--:B------:R-:W-:Y:S02]  /*afa20*/  IMAD R51, R33, R47.reuse, RZ ;  /* 0x0000002f21337224 */ /* 0x080fe400078e02ff */
[----:B------:R-:W-:-:S04]  /*afa30*/  IMAD.WIDE.U32 R48, R32, R47, RZ ;  /* 0x0000002f20307225 */ /* 0x000fc800078e00ff */
[----:B------:R-:W-:Y:S01]  /*afa40*/  IMAD R53, R31, R47, RZ ;  /* 0x0000002f1f357224 */ /* 0x000fe200078e02ff */
[----:B------:R-:W-:Y:S01]  /*afa50*/  IADD3 R50, PT, PT, R49, R51, RZ ;  /* 0x0000003331327210 */ /* 0x000fe20007ffe0ff */
[----:B------:R-:W-:Y:S02]  /*afa60*/  IMAD.MOV.U32 R51, RZ, RZ, RZ ;  /* 0x000000ffff337224 */ /* 0x000fe400078e00ff */
[----:B------:R-:W-:Y:S02]  /*afa70*/  IMAD R9, R48, R0, RZ ;  /* 0x0000000030097224 */ /* 0x000fe400078e02ff */
[----:B------:R-:W-:-:S04]  /*afa80*/  IMAD.WIDE.U32 R50, R30, R47, R50 ;  /* 0x0000002f1e327225 */ /* 0x000fc800078e0032 */
[----:B------:R-:W-:Y:S01]  /*afa90*/  IMAD.IADD R52, R51, 0x1, R53 ;  /* 0x0000000133347824 */ /* 0x000fe200078e0235 */
[----:B------:R-:W-:Y:S01]  /*afaa0*/  MOV R51, RZ ;  /* 0x000000ff00337202 */ /* 0x000fe20000000f00 */
[----:B------:R-:W-:Y:S02]  /*afab0*/  IMAD.MOV.U32 R49, RZ, RZ, RZ ;  /* 0x000000ffff317224 */ /* 0x000fe400078e00ff */
[-C--:B------:R-:W-:Y:S02]  /*afac0*/  IMAD R55, R33, R45.reuse, RZ ;  /* 0x0000002d21377224 */ /* 0x080fe400078e02ff */
[----:B------:R-:W-:-:S04]  /*afad0*/  IMAD.WIDE.U32 R50, R32, R45, R50 ;  /* 0x0000002d20327225 */ /* 0x000fc800078e0032 */
[----:B------:R-:W-:Y:S02]  /*afae0*/  IMAD.MOV.U32 R53, RZ, RZ, RZ ;  /* 0x000000ffff357224 */ /* 0x000fe400078e00ff */
[----:B------:R-:W-:-:S04]  /*afaf0*/  IMAD.HI.U32 R57, R9, R2, R48 ;  /* 0x0000000209397227 */ /* 0x000fc800078e0030 */
        /* <DEDUP_REMOVED lines=15> */
[----:B------:R-:W-:Y:S01]  /*afbf0*/  IMAD.WIDE.U32 R56, R9, R3, R56 ;  /* 0x0000000309387225 */ /* 0x000fe200078e0038 */
[----:B------:R-:W-:-:S03]  /*afc00*/  IADD3 R54, P0, PT, R55, R48, RZ ;  /* 0x0000003037367210 */ /* 0x000fc60007f1e0ff */
[----:B------:R-:W-:Y:S01]  /*afc10*/  IMAD R51, R27, R47, RZ ;  /* 0x0000002f1b337224 */ /* 0x000fe200078e02ff */
[----:B------:R-:W-:Y:S01]  /*afc20*/  IADD3 R59, PT, PT, R15, R57, RZ ;  /* 0x000000390f3b7210 */ /* 0x000fe20007ffe0ff */
[----:B------:R-:W-:Y:S02]  /*afc30*/  IMAD.MOV.U32 R53, RZ, RZ, RZ ;  /* 0x000000ffff357224 */ /* 0x000fe400078e00ff */
[----:B------:R-:W-:Y:S02]  /*afc40*/  IMAD.IADD R50, R49, 0x1, R51 ;  /* 0x0000000131327824 */ /* 0x000fe400078e0233 */
[-C--:B------:R-:W-:Y:S02]  /*afc50*/  IMAD R51, R33, R43.reuse, RZ ;  /* 0x0000002b21337224 */ /* 0x080fe400078e02ff */
[----:B------:R-:W-:Y:S02]  /*afc60*/  IMAD R49, R56, R0, RZ ;  /* 0x0000000038317224 */ /* 0x000fe400078e02ff */
[----:B------:R-:W-:-:S04]  /*afc70*/  IMAD.WIDE.U32 R52, R32, R43, R52 ;  /* 0x0000002b20347225 */ /* 0x000fc800078e0034 */
[----:B------:R-:W-:Y:S02]  /*afc80*/  IMAD.MOV.U32 R57, RZ, RZ, RZ ;  /* 0x000000ffff397224 */ /* 0x000fe400078e00ff */
[----:B------:R-:W-:Y:S01]  /*afc90*/  IMAD.X R55, RZ, RZ, RZ, P0 ;  /* 0x000000ffff377224 */ /* 0x000fe200000e06ff */
[----:B------:R-:W-:Y:S01]  /*afca0*/  IADD3 R58, P0, PT, R59, R52, RZ ;  /* 0x000000343b3a7210 */ /* 0x000fe20007f1e0ff */
[----:B------:R-:W-:Y:S01]  /*afcb0*/  IMAD.HI.U32 R65, R49, R2, R56 ;  /* 0x0000000231417227 */ /* 0x000fe200078e0038 */
        /* <DEDUP_REMOVED lines=10> */
[----:B------:R-:W-:-:S04]  /*afd60*/  IMAD.WIDE.U32 R58, R9, R4, R58 ;  /* 0x00000004093a7225 */ /* 0x000fc800078e003a */
        /* <DEDUP_REMOVED lines=21> */
[----:B------:R-:W-:-:S04]  /*afec0*/  IMAD.WIDE.U32 R62, R49, R3, R62 ;  /* 0x00000003313e7225 */ /* 0x000fc800078e003e */
        /* <DEDUP_REMOVED lines=11> */
[----:B------:R-:W-:Y:S02]  /*aff80*/  IMAD R51, R62, R0, RZ ;  /* 0x000000003e337224 */ /* 0x000fe400078e02ff */
[----:B------:R-:W-:-:S04]  /*aff90*/  IMAD.WIDE.U32 R54, R24, R45, R54 ;  /* 0x0000002d18367225 */ /* 0x000fc800078e0036 */
[----:B------:R-:W-:Y:S01]  /*affa0*/  IMAD.WIDE.U32 R60, R9, R5, R60 ;  /* 0x00000005093c7225 */ /* 0x000fe200078e003c */
[----:B------:R-:W-:-:S03]  /*affb0*/  IADD3 R56, P1, PT, R57, R54, RZ ;  /* 0x0000003639387210 */ /* 0x000fc60007f3e0ff */
[----:B------:R-:W-:Y:S01]  /*affc0*/  IMAD R65, R25, R45, RZ ;  /* 0x0000002d19417224 */ /* 0x000fe200078e02ff */
[----:B------:R-:W-:Y:S01]  /*affd0*/  IADD3.X R57, PT, PT, RZ, RZ, RZ, P1, !PT ;  /* 0x000000ffff397210 */ /* 0x000fe20000ffe4ff */
[----:B------:R-:W-:Y:S01]  /*affe0*/  IMAD.MOV.U32 R53, RZ, RZ, RZ ;  /* 0x000000ffff357224 */ /* 0x000fe200078e00ff */
[----:B------:R-:W-:Y:S01]  /*afff0*/  IADD3 R73, PT, PT, R12, R61, RZ ;  /* 0x0000003d0c497210 */ /* 0x000fe20007ffe0ff */
[----:B------:R-:W-:Y:S01]  /*b0000*/  IMAD.HI.U32 R75, R51, R2, R62 ;  /* 0x00000002334b7227 */ /* 0x000fe200078e003e */
        /* <DEDUP_REMOVED lines=13> */
[----:B------:R-:W-:-:S04]  /*b00e0*/  IMAD.WIDE.U32 R62, R49, R4, R62 ;  /* 0x00000004313e7225 */ /* 0x000fc800078e003e */
        /* <DEDUP_REMOVED lines=48> */
[----:B------:R-:W-:Y:S02]  /*b03f0*/  IMAD R53, R64, R0, RZ ;  /* 0x0000000040357224 */ /* 0x000fe400078e02ff */
[----:B------:R-:W-:Y:S01]  /*b0400*/  IMAD.MOV.U32 R65, RZ, RZ, RZ ;  /* 0x000000ffff417224 */ /* 0x000fe200078e00ff */
[----:B------:R-:W-:Y:S01]  /*b0410*/  IADD3 R54, P0, PT, R34, R75, RZ ;  /* 0x0000004b22367210 */ /* 0x000fe20007f1e0ff */
[----:B------:R-:W-:-:S04]  /*b0420*/  IMAD.WIDE.U32 R58, R26, R41, R58 ;  /* 0x000000291a3a7225 */ /* 0x000fc800078e003a */
[----:B------:R-:W-:Y:S02]  /*b0430*/  IMAD.IADD R55, R61, 0x1, R77 ;  /* 0x000000013d377824 */ /* 0x000fe400078e024d */
[----:B------:R-:W-:Y:S02]  /*b0440*/  HFMA2 R61, -RZ, RZ, 0, 0 ;  /* 0x00000000ff3d7431 */ /* 0x000fe400000001ff */
[----:B------:R-:W-:Y:S02]  /*b0450*/  IMAD.X R57, RZ, RZ, RZ, P1 ;  /* 0x000000ffff397224 */ /* 0x000fe400008e06ff */
[----:B------:R-:W-:Y:S01]  /*b0460*/  IMAD.HI.U32 R87, R53, R2, R64 ;  /* 0x0000000235577227 */ /* 0x000fe200078e0040 */
        /* <DEDUP_REMOVED lines=31> */
[----:B------:R-:W-:Y:S01]  /*b0660*/  IMAD.WIDE.U32 R64, R51, R4, R64 ;  /* 0x0000000433407225 */ /* 0x000fe200078e0040 */
        /* <DEDUP_REMOVED lines=31> */
[----:B------:R-:W-:Y:S01]  /*b0860*/  IMAD.WIDE.U32 R72, R53, R3, R72 ;  /* 0x0000000335487225 */ /* 0x000fe200078e0048 */
        /* <DEDUP_REMOVED lines=9> */
[----:B------:R-:W-:Y:S02]  /*b0900*/  IMAD R55, R72, R0, RZ ;  /* 0x0000000048377224 */ /* 0x000fe400078e02ff */
[----:B------:R-:W-:Y:S02]  /*b0910*/  IMAD.MOV.U32 R73, RZ, RZ, RZ ;  /* 0x000000ffff497224 */ /* 0x000fe400078e00ff */
[----:B------:R-:W-:Y:S02]  /*b0920*/  IMAD R91, R33, R35, RZ ;  /* 0x00000023215b7224 */ /* 0x000fe400078e02ff */
[----:B------:R-:W-:Y:S02]  /*b0930*/  IMAD R71, R19, R43, RZ ;  /* 0x0000002b13477224 */ /* 0x000fe400078e02ff */
[----:B------:R-:W-:Y:S01]  /*b0940*/  IMAD.WIDE.U32 R60, R28, R37, R62 ;  /* 0x000000251c3c7225 */ /* 0x000fe200078e003e */
[----:B------:R-:W-:Y:S02]  /*b0950*/  IADD3 R62, P3, PT, R87, R64, RZ ;  /* 0x00000040573e7210 */ /* 0x000fe40007f7e0ff */
[----:B------:R-:W-:Y:S01]  /*b0960*/  IADD3 R87, PT, PT, R57, R71, RZ ;  /* 0x0000004739577210 */ /* 0x000fe20007ffe0ff */
[----:B------:R-:W-:-:S04]  /*b0970*/  IMAD.HI.U32 R93, R55, R2, R72 ;  /* 0x00000002375d7227 */ /* 0x000fc800078e0048 */
        /* <DEDUP_REMOVED lines=10> */
[----:B------:R-:W-:-:S04]  /*b0a20*/  IMAD.WIDE.U32 R70, R51, R5, R70 ;  /* 0x0000000533467225 */ /* 0x000fc800078e0046 */
        /* <DEDUP_REMOVED lines=75> */
[----:B------:R-:W-:-:S03]  /*b0ee0*/  IMAD.WIDE.U32 R56, R55, R3, R56 ;  /* 0x0000000337387225 */ /* 0x000fc600078e0038 */
[----:B------:R-:W-:Y:S01]  /*b0ef0*/  IADD3 R64, P4, PT, R31, R64, RZ ;  /* 0x000000401f407210 */ /* 0x000fe20007f9e0ff */
[----:B------:R-:W-:Y:S01]  /*b0f00*/  IMAD.IADD R59, R65, 0x1, R59 ;  /* 0x00000001413b7824 */ /* 0x000fe200078e023b */
[----:B------:R-:W-:Y:S01]  /*b0f10*/  MOV R70, R56 ;  /* 0x0000003800467202 */ /* 0x000fe20000000f00 */
[----:B------:R-:W-:Y:S02]  /*b0f20*/  IMAD.X R61, RZ, RZ, RZ, P0 ;  /* 0x000000ffff3d7224 */ /* 0x000fe400000e06ff */
[-C--:B------:R-:W-:Y:S02]  /*b0f30*/  IMAD R65, R23, R37.reuse, RZ ;  /* 0x0000002517417224 */ /* 0x080fe400078e02ff */
[----:B------:R-:W-:-:S04]  /*b0f40*/  IMAD.WIDE.U32 R62, R22, R37, R62 ;  /* 0x00000025163e7225 */ /* 0x000fc800078e003e */
[----:B------:R-:W-:Y:S02]  /*b0f50*/  IMAD.IADD R33, R15, 0x1, R57 ;  /* 0x000000010f217824 */ /* 0x000fe400078e0239 */
[----:B------:R-:W-:Y:S02]  /*b0f60*/  IMAD R31, R56, R0, RZ ;  /* 0x00000000381f7224 */ /* 0x000fe400078e02ff */
        /* <DEDUP_REMOVED lines=10> */
[----:B------:R-:W-:-:S04]  /*b1010*/  IMAD.HI.U32 R75, R31, R2, R70 ;  /* 0x000000021f4b7227 */ /* 0x000fc800078e0046 */
        /* <DEDUP_REMOVED lines=8> */
[----:B------:R-:W-:Y:S01]  /*b10a0*/  IMAD.WIDE.U32 R62, R53, R5, R58 ;  /* 0x00000005353e7225 */ /* 0x000fe200078e003a */
        /* <DEDUP_REMOVED lines=52> */
[----:B------:R-:W-:-:S04]  /*b13f0*/  IMAD.WIDE.U32 R22, R31, R3, R62 ;  /* 0x000000031f167225 */ /* 0x000fc800078e003e */
[----:B------:R-:W-:Y:S02]  /*b1400*/  HFMA2 R63, -RZ, RZ, 0, 0 ;  /* 0x00000000ff3f7431 */ /* 0x000fe400000001ff */
[----:B------:R-:W-:-:S04]  /*b1410*/  IMAD.WIDE.U32 R56, R18, R35, R56 ;  /* 0x0000002312387225 */ /* 0x000fc800078e0038 */
[----:B------:R-:W-:Y:S02]  /*b1420*/  IMAD R9, R22, R0, RZ ;  /* 0x0000000016097224 */ /* 0x000fe400078e02ff */
        /* <DEDUP_REMOVED lines=29> */
[----:B------:R-:W-:Y:S01]  /*b1600*/  IMAD.HI.U32 R63, R9, R2, R62 ;  /* 0x00000002093f7227 */ /* 0x000fe200078e003e */
[----:B------:R-:W-:-:S02]  /*b1610*/  IADD3 R36, P1, PT, R23, R26, RZ ;  /* 0x0000001a17247210 */ /* 0x000fc40007f3e0ff */
        /* <DEDUP_REMOVED lines=12> */
[----:B------:R-:W-:Y:S02]  /*b16e0*/  IMAD.X R49, RZ, RZ, RZ, P3 ;  /* 0x000000ffff317224 */ /* 0x000fe400018e06ff */
[----:B------:R-:W-:Y:S01]  /*b16f0*/  IMAD.WIDE.U32 R26, R51, R34, R26 ;  /* 0x00000022331a7225 */ /* 0x000fe200078e001a */
[----:B------:R-:W-:-:S03]  /*b1700*/  IADD3 R21, P1, PT, R21, R24, RZ ;  /* 0x0000001815157210 */ /* 0x000fc60007f3e0ff */
[----:B------:R-:W-:Y:S01]  /*b1710*/  IMAD.IADD R25, R14, 0x1, R29 ;  /* 0x000000010e197824 */ /* 0x000fe200078e021d */
[----:B------:R-:W-:Y:S01]  /*b1720*/  IADD3 R30, P5, PT, R30, R21, RZ ;  /* 0x000000151e1e7210 */ /* 0x000fe20007fbe0ff */
[----:B------:R-:W-:Y:S01]  /*b1730*/  IMAD.WIDE.U32 R48, R31, R4, R48 ;  /* 0x000000041f307225 */ /* 0x000fe200078e0030 */
[----:B------:R-:W-:Y:S02]  /*b1740*/  IADD3 R21, PT, PT, R16, R63, RZ ;  /* 0x0000003f10157210 */ /* 0x000fe40007ffe0ff */
[----:B------:R-:W-:Y:S01]  /*b1750*/  IADD3 R24, P3, PT, R26, R25, RZ ;  /* 0x000000191a187210 */ /* 0x000fe20007f7e0ff */
[----:B------:R-:W-:Y:S01]  /*b1760*/  IMAD.X R29, RZ, RZ, RZ, P4 ;  /* 0x000000ffff1d7224 */ /* 0x000fe200020e06ff */
[----:B------:R-:W-:Y:S02]  /*b1770*/  IADD3 R23, P2, PT, R27, R23, RZ ;  /* 0x000000171b177210 */ /* 0x000fe40007f5e0ff */
[----:B------:R-:W-:Y:S01]  /*b1780*/  IADD3 R48, P6, PT, R21, R48, RZ ;  /* 0x0000003015307210 */ /* 0x000fe20007fde0ff */
[----:B------:R-:W-:Y:S01]  /*b1790*/  IMAD.X R21, RZ, RZ, RZ, P1 ;  /* 0x000000ffff157224 */ /* 0x000fe200008e06ff */
[----:B------:R-:W-:Y:S01]  /*b17a0*/  IADD3.X R51, PT, PT, RZ, RZ, RZ, P2, !PT ;  /* 0x000000ffff337210 */ /* 0x000fe200017fe4ff */
[----:B------:R-:W-:-:S02]  /*b17b0*/  IMAD.X R25, RZ, RZ, RZ, P3 ;  /* 0x000000ffff197224 */ /* 0x000fc400018e06ff */
[----:B------:R-:W-:Y:S01]  /*b17c0*/  IMAD.WIDE.U32 R26, R55, R6, R28 ;  /* 0x00000006371a7225 */ /* 0x000fe200078e001c */
[----:B------:R-:W-:Y:S02]  /*b17d0*/  IADD3 R32, P4, PT, R21, R32, RZ ;  /* 0x0000002015207210 */ /* 0x000fe40007f9e0ff */
        /* <DEDUP_REMOVED lines=8> */
[----:B------:R-:W-:Y:S01]  /*b1860*/  IADD3 R26, P2, PT, R27, R24, RZ ;  /* 0x000000181b1a7210 */ /* 0x000fe20007f5e0ff */
[----:B------:R-:W-:Y:S01]  /*b1870*/  IMAD.X R29, RZ, RZ, RZ, P1 ;  /* 0x000000ffff1d7224 */ /* 0x000fe200008e06ff */
[----:B------:R-:W-:Y:S02]  /*b1880*/  IADD3 R24, PT, PT, R13, R25, RZ ;  /* 0x000000190d187210 */ /* 0x000fe40007ffe0ff */
        /* <DEDUP_REMOVED lines=12> */
[----:B------:R-:W-:Y:S02]  /*b1950*/  IMAD R23, R32, R0, RZ ;  /* 0x0000000020177224 */ /* 0x000fe400078e02ff */
[----:B------:R-:W-:Y:S01]  /*b1960*/  IMAD.MOV.U32 R33, RZ, RZ, RZ ;  /* 0x000000ffff217224 */ /* 0x000fe200078e00ff */
[----:B------:R-:W-:Y:S01]  /*b1970*/  IADD3 R28, P5, PT, R29, R26, RZ ;  /* 0x0000001a1d1c7210 */ /* 0x000fe20007fbe0ff */
[----:B------:R-:W-:-:S03]  /*b1980*/  IMAD.WIDE.U32 R24, R53, R34, R24 ;  /* 0x0000002235187225 */ /* 0x000fc600078e0018 */
[----:B------:R-:W-:Y:S01]  /*b1990*/  IADD3.X R29, PT, PT, RZ, RZ, RZ, P5, !PT ;  /* 0x000000ffff1d7210 */ /* 0x000fe20002ffe4ff */
[----:B------:R-:W-:Y:S01]  /*b19a0*/  IMAD.X R49, RZ, RZ, RZ, P2 ;  /* 0x000000ffff317224 */ /* 0x000fe200010e06ff */
[----:B------:R-:W-:Y:S01]  /*b19b0*/  IADD3 R26, P2, PT, R24, R27, RZ ;  /* 0x0000001b181a7210 */ /* 0x000fe20007f5e0ff */
        /* <DEDUP_REMOVED lines=36> */
[----:B------:R-:W-:Y:S02]  /*b1c00*/  IMAD.X R25, RZ, RZ, RZ, P5 ;  /* 0x000000ffff197224 */ /* 0x000fe400028e06ff */
[----:B------:R-:W-:-:S03]  /*b1c10*/  IMAD.WIDE.U32 R48, R9, R6, R48 ;  /* 0x0000000609307225 */ /* 0x000fc600078e0030 */
[----:B------:R-:W-:Y:S01]  /*b1c20*/  IADD3 R25, P3, PT, R25, R30, RZ ;  /* 0x0000001e19197210 */ /* 0x000fe20007f7e0ff */
[----:B------:R-:W-:Y:S02]  /*b1c30*/  IMAD.IADD R21, R11, 0x1, R27 ;  /* 0x000000010b157824 */ /* 0x000fe400078e021b */
        /* <DEDUP_REMOVED lines=44> */
[----:B------:R-:W-:Y:S01]  /*b1f00*/  IADD3.X R22, PT, PT, RZ, RZ, RZ, P0, !PT ;  /* 0x000000ffff167210 */ /* 0x000fe200007fe4ff */
[----:B------:R-:W-:Y:S01]  /*b1f10*/  IMAD.WIDE.U32 R32, R23, R7, R32 ;  /* 0x0000000717207225 */ /* 0x000fe200078e0020 */
[----:B------:R-:W-:-:S03]  /*b1f20*/  IADD3 R25, P3, PT, R25, R18, RZ ;  /* 0x0000001219197210 */ /* 0x000fc60007f7e0ff */
[----:B------:R-:W-:-:S04]  /*b1f30*/  IMAD.WIDE.U32 R20, R9, R34, R20 ;  /* 0x0000002209147225 */ /* 0x000fc800078e0014 */
[----:B------:R-:W-:-:S05]  /*b1f40*/  IMAD.IADD R9, R14, 0x1, R33 ;  /* 0x000000010e097824 */ /* 0x000fca00078e0221 */
[----:B------:R-:W-:Y:S01]  /*b1f50*/  IADD3 R18, P6, PT, R20, R9, RZ ;  /* 0x0000000914127210 */ /* 0x000fe20007fde0ff */
[----:B------:R-:W-:Y:S01]  /*b1f60*/  IMAD.X R20, RZ, RZ, RZ, P2 ;  /* 0x000000ffff147224 */ /* 0x000fe200010e06ff */
[----:B------:R-:W-:Y:S01]  /*b1f70*/  IADD3 R9, P0, PT, R22, R25, RZ ;  /* 0x0000001916097210 */ /* 0x000fe20007f1e0ff */
[----:B------:R-:W-:Y:S01]  /*b1f80*/  IMAD.X R22, RZ, RZ, RZ, P4 ;  /* 0x000000ffff167224 */ /* 0x000fe200020e06ff */
[----:B------:R-:W-:Y:S01]  /*b1f90*/  IADD3 R25, PT, PT, R49, R48, RZ ;  /* 0x0000003031197210 */ /* 0x000fe20007ffe0ff */
        /* <DEDUP_REMOVED lines=17> */
[----:B------:R-:W-:Y:S02]  /*b20b0*/  IADD3.X R18, PT, PT, RZ, RZ, RZ, P4, !PT ;  /* 0x000000ffff127210 */ /* 0x000fe400027fe4ff */
[----:B------:R-:W-:Y:S01]  /*b20c0*/  MOV R21, R28 ;  /* 0x0000001c00157202 */ /* 0x000fe20000000f00 */
[----:B------:R-:W-:Y:S01]  /*b20d0*/  IMAD.MOV.U32 R23, RZ, RZ, R24 ;  /* 0x000000ffff177224 */ /* 0x000fe200078e0018 */
[----:B------:R-:W-:Y:S01]  /*b20e0*/  IADD3 R9, PT, PT, R51, R9, R18 ;  /* 0x0000000933097210 */ /* 0x000fe20007ffe012 */
[----:B------:R-:W-:Y:S01]  /*b20f0*/  IMAD.MOV.U32 R24, RZ, RZ, R26 ;  /* 0x000000ffff187224 */ /* 0x000fe200078e001a */
[----:B------:R-:W-:Y:S01]  /*b2100*/  MOV R20, R48 ;  /* 0x0000003000147202 */ /* 0x000fe20000000f00 */
        /* <DEDUP_REMOVED lines=29> */
.L_x_676:
        /* <DEDUP_REMOVED lines=23> */
.L_x_677:
[----:B------:R-:W-:Y:S01]  /*b2450*/  IMAD.WIDE.U32 R26, R47, R85, RZ ;  /* 0x000000552f1a7225 */ /* 0x000fe200078e00ff */
[----:B------:R-:W-:Y:S01]  /*b2460*/  UMOV UR4, URZ ;  /* 0x000000ff00047c82 */ /* 0x000fe20008000000 */
[----:B------:R-:W-:Y:S02]  /*b2470*/  UMOV UR17, URZ ;  /* 0x000000ff00117c82 */ /* 0x000fe40008000000 */
[----:B------:R-:W-:Y:S02]  /*b2480*/  HFMA2 R31, -RZ, RZ, 0, 0 ;  /* 0x00000000ff1f7431 */ /* 0x000fe400000001ff */
[----:B------:R-:W-:Y:S01]  /*b2490*/  VIADD R28, R27, UR4 ;  /* 0x000000041b1c7c36 */ /* 0x000fe20008000000 */
[----:B------:R-:W-:Y:S01]  /*b24a0*/  UMOV UR18, URZ ;  /* 0x000000ff00127c82 */ /* 0x000fe20008000000 */
[----:B------:R-:W-:Y:S01]  /*b24b0*/  IMAD.MOV.U32 R29, RZ, RZ, RZ ;  /* 0x000000ffff1d7224 */ /* 0x000fe200078e00ff */
[----:B------:R-:W-:Y:S01]  /*b24c0*/  UMOV UR19, URZ ;  /* 0x000000ff00137c82 */ /* 0x000fe20008000000 */
[----:B------:R-:W-:Y:S01]  /*b24d0*/  IMAD R25, R26, R0, RZ ;  /* 0x000000001a197224 */ /* 0x000fe200078e02ff */
[----:B------:R-:W-:Y:S01]  /*b24e0*/  UMOV UR20, URZ ;  /* 0x000000ff00147c82 */ /* 0x000fe20008000000 */
[----:B------:R-:W-:Y:S01]  /*b24f0*/  IMAD.WIDE.U32 R28, R85, R45, R28 ;  /* 0x0000002d551c7225 */ /* 0x000fe200078e001c */
[----:B------:R-:W-:Y:S01]  /*b2500*/  UMOV UR21, URZ ;  /* 0x000000ff00157c82 */ /* 0x000fe20008000000 */
[----:B------:R-:W-:-:S02]  /*b2510*/  UMOV UR22, URZ ;  /* 0x000000ff00167c82 */ /* 0x000fc40008000000 */
[----:B------:R-:W-:Y:S01]  /*b2520*/  IMAD.MOV.U32 R27, RZ, RZ, RZ ;  /* 0x000000ffff1b7224 */ /* 0x000fe200078e00ff */
[----:B------:R-:W-:Y:S01]  /*b2530*/  IADD3 R30, PT, PT, R29, UR17, RZ ;  /* 0x000000111d1e7c10 */ /* 0x000fe2000fffe0ff */
[----:B------:R-:W-:Y:S02]  /*b2540*/  IMAD.MOV.U32 R29, RZ, RZ, RZ ;  /* 0x000000ffff1d7224 */ /* 0x000fe400078e00ff */
[----:B------:R-:W-:-:S04]  /*b2550*/  IMAD.HI.U32 R49, R25, R2, R26 ;  /* 0x0000000219317227 */ /* 0x000fc800078e001a */
[----:B------:R-:W-:-:S04]  /*b2560*/  IMAD.WIDE.U32 R28, R84, R47, R28 ;  /* 0x0000002f541c7225 */ /* 0x000fc800078e001c */
[----:B------:R-:W-:-:S04]  /*b2570*/  IMAD.WIDE.U32 R26, R85, R43, R30 ;  /* 0x0000002b551a7225 */ /* 0x000fc800078e001e */
[----:B------:R-:W-:Y:S02]  /*b2580*/  VIADD R31, R29, UR4 ;  /* 0x000000041d1f7c36 */ /* 0x000fe40008000000 */
[----:B------:R-:W-:Y:S02]  /*b2590*/  IMAD.IADD R49, R16, 0x1, R49 ;  /* 0x0000000110317824 */ /* 0x000fe400078e0231 */
[----:B------:R-:W-:Y:S01]  /*b25a0*/  IMAD.MOV.U32 R29, RZ, RZ, RZ ;  /* 0x000000ffff1d7224 */ /* 0x000fe200078e00ff */
[----:B------:R-:W-:Y:S01]  /*b25b0*/  IADD3 R30, P0, PT, R31, R26, RZ ;  /* 0x0000001a1f1e7210 */ /* 0x000fe20007f1e0ff */
[----:B------:R-:W-:Y:S02]  /*b25c0*/  VIADD R26, R27, UR18 ;  /* 0x000000121b1a7c36 */ /* 0x000fe40008000000 */
[----:B------:R-:W-:Y:S01]  /*b25d0*/  HFMA2 R27, -RZ, RZ, 0, 0 ;  /* 0x00000000ff1b7431 */ /* 0x000fe200000001ff */
[----:B------:R-:W-:Y:S01]  /*b25e0*/  IADD3 R48, P1, PT, R49, R28, RZ ;  /* 0x0000001c31307210 */ /* 0x000fe20007f3e0ff */
[----:B------:R-:W-:Y:S01]  /*b25f0*/  IMAD.MOV.U32 R51, RZ, RZ, RZ ;  /* 0x000000ffff337224 */ /* 0x000fe200078e00ff */
[----:B------:R-:W-:-:S03]  /*b2600*/  IADD3.X R31, PT, PT, RZ, RZ, RZ, P0, !PT ;  /* 0x000000ffff1f7210 */ /* 0x000fc600007fe4ff */
[----:B------:R-:W-:Y:S02]  /*b2610*/  IMAD.X R49, RZ, RZ, RZ, P1 ;  /* 0x000000ffff317224 */ /* 0x000fe400008e06ff */
[----:B------:R-:W-:-:S04]  /*b2620*/  IMAD.WIDE.U32 R30, R84, R45, R30 ;  /* 0x0000002d541e7225 */ /* 0x000fc800078e001e */
[----:B------:R-:W-:-:S04]  /*b2630*/  IMAD.WIDE.U32 R26, R85, R41, R26 ;  /* 0x00000029551a7225 */ /* 0x000fc800078e001a */
[----:B------:R-:W-:Y:S02]  /*b2640*/  VIADD R33, R31, UR17 ;  /* 0x000000111f217c36 */ /* 0x000fe40008000000 */
[----:B------:R-:W-:-:S03]  /*b2650*/  IMAD.WIDE.U32 R48, R25, R3, R48 ;  /* 0x0000000319307225 */ /* 0x000fc600078e0030 */
[----:B------:R-:W-:Y:S01]  /*b2660*/  IADD3 R32, P0, PT, R33, R26, RZ ;  /* 0x0000001a21207210 */ /* 0x000fe20007f1e0ff */
[----:B------:R-:W-:Y:S01]  /*b2670*/  VIADD R28, R27, UR19 ;  /* 0x000000131b1c7c36 */ /* 0x000fe20008000000 */
[----:B------:R-:W-:Y:S01]  /*b2680*/  IADD3 R53, PT, PT, R15, R49, RZ ;  /* 0x000000310f357210 */ /* 0x000fe20007ffe0ff */
[----:B------:R-:W-:Y:S01]  /*b2690*/  HFMA2 R49, -RZ, RZ, 0, 0 ;  /* 0x00000000ff317431 */ /* 0x000fe200000001ff */
[----:B------:R-:W-:Y:S01]  /*b26a0*/  IADD3.X R33, PT, PT, RZ, RZ, RZ, P0, !PT ;  /* 0x000000ffff217210 */ /* 0x000fe200007fe4ff */
[----:B------:R-:W-:Y:S02]  /*b26b0*/  IMAD R27, R48, R0, RZ ;  /* 0x00000000301b7224 */ /* 0x000fe400078e02ff */
[----:B------:R-:W-:Y:S02]  /*b26c0*/  IMAD.MOV.U32 R50, RZ, RZ, R48 ;  /* 0x000000ffff327224 */ /* 0x000fe400078e0030 */
[----:B------:R-:W-:Y:S02]  /*b26d0*/  IMAD.MOV.U32 R48, RZ, RZ, R30 ;  /* 0x000000ffff307224 */ /* 0x000fe400078e001e */
[----:B------:R-:W-:-:S04]  /*b26e0*/  IMAD.WIDE.U32 R28, R85, R39, R28 ;  /* 0x00000027551c7225 */ /* 0x000fc800078e001c */
[----:B------:R-:W-:-:S04]  /*b26f0*/  IMAD.WIDE.U32 R30, R84, R43, R32 ;  /* 0x0000002b541e7225 */ /* 0x000fc800078e0020 */
[----:B------:R-:W-:-:S04]  /*b2700*/  IMAD.WIDE.U32 R48, R83, R47, R48 ;  /* 0x0000002f53307225 */ /* 0x000fc800078e0030 */
[----:B------:R-:W-:Y:S01]  /*b2710*/  VIADD R32, R29, UR20 ;  /* 0x000000141d207c36 */ /* 0x000fe20008000000 */
[----:B------:R-:W-:Y:S01]  /*b2720*/  IADD3 R29, PT, PT, R31, UR18, RZ ;  /* 0x000000121f1d7c10 */ /* 0x000fe2000fffe0ff */
[----:B------:R-:W-:Y:S01]  /*b2730*/  VIADD R49, R49, UR4 ;  /* 0x0000000431317c36 */ /* 0x000fe20008000000 */
[----:B------:R-:W-:Y:S01]  /*b2740*/  IADD3 R52, P2, PT, R53, R48, RZ ;  /* 0x0000003035347210 */ /* 0x000fe20007f5e0ff */
[----:B------:R-:W-:Y:S01]  /*b2750*/  IMAD.MOV.U32 R33, RZ, RZ, RZ ;  /* 0x000000ffff217224 */ /* 0x000fe200078e00ff */
[----:B------:R-:W-:Y:S01]  /*b2760*/  IADD3 R48, P0, PT, R29, R28, RZ ;  /* 0x0000001c1d307210 */ /* 0x000fe20007f1e0ff */
[----:B------:R-:W-:-:S04]  /*b2770*/  IMAD.HI.U32 R51, R27, R2, R50 ;  /* 0x000000021b337227 */ /* 0x000fc800078e0032 */
[----:B------:R-:W-:Y:S01]  /*b2780*/  HFMA2 R29, -RZ, RZ, 0, 0 ;  /* 0x00000000ff1d7431 */ /* 0x000fe200000001ff */
[----:B------:R-:W-:Y:S01]  /*b2790*/  IADD3 R50, P1, PT, R49, R30, RZ ;  /* 0x0000001e31327210 */ /* 0x000fe20007f3e0ff */
[----:B------:R-:W-:-:S04]  /*b27a0*/  IMAD.WIDE.U32 R32, R85, R37, R32 ;  /* 0x0000002555207225 */ /* 0x000fc800078e0020 */
[----:B------:R-:W-:Y:S01]  /*b27b0*/  IMAD.IADD R55, R16, 0x1, R51 ;  /* 0x0000000110377824 */ /* 0x000fe200078e0233 */
[----:B------:R-:W-:Y:S01]  /*b27c0*/  IADD3 R28, PT, PT, R33, UR21, RZ ;  /* 0x00000015211c7c10 */ /* 0x000fe2000fffe0ff */
[----:B------:R-:W-:Y:S02]  /*b27d0*/  IMAD.X R51, RZ, RZ, RZ, P1 ;  /* 0x000000ffff337224 */ /* 0x000fe400008e06ff */
[----:B------:R-:W-:Y:S02]  /*b27e0*/  IMAD.X R49, RZ, RZ, RZ, P0 ;  /* 0x000000ffff317224 */ /* 0x000fe400000e06ff */
[----:B------:R-:W-:-:S04]  /*b27f0*/  IMAD.WIDE.U32 R28, R85, R35, R28 ;  /* 0x00000023551c7225 */ /* 0x000fc800078e001c */
[----:B------:R-:W-:-:S04]  /*b2800*/  IMAD.WIDE.U32 R50, R83, R45, R50 ;  /* 0x0000002d53327225 */ /* 0x000fc800078e0032 */
[----:B------:R-:W-:Y:S02]  /*b2810*/  IMAD.X R53, RZ, RZ, RZ, P2 ;  /* 0x000000ffff357224 */ /* 0x000fe400010e06ff */
[----:B------:R-:W-:Y:S01]  /*b2820*/  VIADD R30, R29, UR22 ;  /* 0x000000161d1e7c36 */ /* 0x000fe20008000000 */
[----:B------:R-:W-:Y:S01]  /*b2830*/  IADD3 R29, PT, PT, R51, UR17, RZ ;  /* 0x00000011331d7c10 */ /* 0x000fe2000fffe0ff */
[----:B------:R-:W-:Y:S01]  /*b2840*/  IMAD.WIDE.U32 R48, R84, R41, R48 ;  /* 0x0000002954307225 */ /* 0x000fe200078e0030 */
[----:B------:R-:W-:-:S03]  /*b2850*/  MOV R51, RZ ;  /* 0x000000ff00337202 */ /* 0x000fc60000000f00 */
[----:B------:R-:W-:Y:S01]  /*b2860*/  IMAD.WIDE.U32 R52, R25, R4, R52 ;  /* 0x0000000419347225 */ /* 0x000fe200078e0034 */
[----:B------:R-:W-:Y:S02]  /*b2870*/  IADD3 R48, P0, PT, R29, R48, RZ ;  /* 0x000000301d307210 */ /* 0x000fe40007f1e0ff */
[----:B------:R-:W-:Y:S01]  /*b2880*/  IADD3 R33, PT, PT, R49, UR19, RZ ;  /* 0x0000001331217c10 */ /* 0x000fe2000fffe0ff */
[----:B------:R-:W-:Y:S01]  /*b2890*/  IMAD.WIDE.U32 R50, R82, R47, R50 ;  /* 0x0000002f52327225 */ /* 0x000fe200078e0032 */
[----:B------:R-:W-:-:S03]  /*b28a0*/  IADD3 R54, P1, PT, R55, R52, RZ ;  /* 0x0000003437367210 */ /* 0x000fc60007f3e0ff */
[----:B------:R-:W-:Y:S01]  /*b28b0*/  IMAD.X R49, RZ, RZ, RZ, P0 ;  /* 0x000000ffff317224 */ /* 0x000fe200000e06ff */
[----:B------:R-:W-:Y:S01]  /*b28c0*/  IADD3 R32, P0, PT, R33, R32, RZ ;  /* 0x0000002021207210 */ /* 0x000fe20007f1e0ff */
[----:B------:R-:W-:Y:S02]  /*b28d0*/  IMAD.IADD R53, R11, 0x1, R53 ;  /* 0x000000010b357824 */ /* 0x000fe400078e0235 */
[----:B------:R-:W-:Y:S02]  /*b28e0*/  IMAD.X R55, RZ, RZ, RZ, P1 ;  /* 0x000000ffff377224 */ /* 0x000fe400008e06ff */
[----:B------:R-:W-:Y:S01]  /*b28f0*/  IMAD.WIDE.U32 R48, R83, R43, R48 ;  /* 0x0000002b53307225 */ /* 0x000fe200078e0030 */
[----:B------:R-:W-:-:S03]  /*b2900*/  IADD3 R52, P1, PT, R53, R50, RZ ;  /* 0x0000003235347210 */ /* 0x000fc60007f3e0ff */
[----:B------:R-:W-:Y:S02]  /*b2910*/  VIADD R51, R51, UR4 ;  /* 0x0000000433337c36 */ /* 0x000fe40008000000 */
[----:B------:R-:W-:-:S04]  /*b2920*/  IMAD.WIDE.U32 R54, R27, R3, R54 ;  /* 0x000000031b367225 */ /* 0x000fc800078e0036 */
[----:B------:R-:W-:Y:S01]  /*b2930*/  IMAD.X R33, RZ, RZ, RZ, P0 ;  /* 0x000000ffff217224 */ /* 0x000fe200000e06ff */
[----:B------:R-:W-:Y:S01]  /*b2940*/  IADD3 R50, P0, PT, R51, R48, RZ ;  /* 0x0000003033327210 */ /* 0x000fe20007f1e0ff */
[----:B------:R-:W-:Y:S01]  /*b2950*/  IMAD.X R53, RZ, RZ, RZ, P1 ;  /* 0x000000ffff357224 */ /* 0x000fe200008e06ff */
[----:B------:R-:W-:Y:S01]  /*b2960*/  IADD3 R51, PT, PT, R49, UR18, RZ ;  /* 0x0000001231337c10 */ /* 0x000fe2000fffe0ff */
[----:B------:R-:W-:Y:S02]  /*b2970*/  IMAD.IADD R49, R15, 0x1, R55 ;  /* 0x000000010f317824 */ /* 0x000fe400078e0237 */
[----:B------:R-:W-:Y:S02]  /*b2980*/  HFMA2 R55, -RZ, RZ, 0, 0 ;  /* 0x00000000ff377431 */ /* 0x000fe400000001ff */
[----:B------:R-:W-:-:S04]  /*b2990*/  IMAD.WIDE.U32 R32, R84, R39, R32 ;  /* 0x0000002754207225 */ /* 0x000fc800078e0020 */
[----:B------:R-:W-:Y:S01]  /*b29a0*/  IMAD R29, R54, R0, RZ ;  /* 0x00000000361d7224 */ /* 0x000fe200078e02ff */
[----:B------:R-:W-:Y:S01]  /*b29b0*/  IADD3 R48, P1, PT, R51, R32, RZ ;  /* 0x0000002033307210 */ /* 0x000fe20007f3e0ff */
[----:B------:R-:W-:-:S04]  /*b29c0*/  IMAD.WIDE.U32 R52, R25, R5, R52 ;  /* 0x0000000519347225 */ /* 0x000fc800078e0034 */
[----:B------:R-:W-:Y:S01]  /*b29d0*/  VIADD R33, R33, UR20 ;  /* 0x0000001421217c36 */ /* 0x000fe20008000000 */
        /* <DEDUP_REMOVED lines=8> */
[----:B------:R-:W-:Y:S01]  /*b2a60*/  IADD3.X R55, PT, PT, RZ, RZ, RZ, P2, !PT ;  /* 0x000000ffff377210 */ /* 0x000fe200017fe4ff */
[----:B------:R-:W-:-:S04]  /*b2a70*/  IMAD.WIDE.U32 R48, R83, R41, R48 ;  /* 0x0000002953307225 */ /* 0x000fc800078e0030 */
[----:B------:R-:W-:Y:S01]  /*b2a80*/  VIADD R53, R51, UR17 ;  /* 0x0000001133357c36 */ /* 0x000fe20008000000 */
[----:B------:R-:W-:Y:S01]  /*b2a90*/  IADD3 R49, PT, PT, R49, UR19, RZ ;  /* 0x0000001331317c10 */ /* 0x000fe2000fffe0ff */
[----:B------:R-:W-:Y:S02]  /*b2aa0*/  IMAD.X R33, RZ, RZ, RZ, P0 ;  /* 0x000000ffff217224 */ /* 0x000fe400000e06ff */
[----:B------:R-:W-:Y:S01]  /*b2ab0*/  IMAD.MOV.U32 R51, RZ, RZ, RZ ;  /* 0x000000ffff337224 */ /* 0x000fe200078e00ff */
[----:B------:R-:W-:Y:S01]  /*b2ac0*/  IADD3 R52, P1, PT, R53, R48, RZ ;  /* 0x0000003035347210 */ /* 0x000fe20007f3e0ff */
[----:B------:R-:W-:-:S04]  /*b2ad0*/  IMAD.WIDE.U32 R32, R84, R37, R32 ;  /* 0x0000002554207225 */ /* 0x000fc800078e0020 */
[----:B------:R-:W-:Y:S01]  /*b2ae0*/  IMAD.MOV.U32 R31, RZ, RZ, RZ ;  /* 0x000000ffff1f7224 */ /* 0x000fe200078e00ff */
[----:B------:R-:W-:Y:S01]  /*b2af0*/  IADD3 R48, P0, PT, R49, R32, RZ ;  /* 0x0000002031307210 */ /* 0x000fe20007f1e0ff */
[----:B------:R-:W-:-:S04]  /*b2b00*/  IMAD.WIDE.U32 R54, R27, R4, R54 ;  /* 0x000000041b367225 */ /* 0x000fc800078e0036 */
[----:B------:R-:W-:Y:S01]  /*b2b10*/  IMAD.WIDE.U32 R50, R81, R47, R50 ;  /* 0x0000002f51327225 */ /* 0x000fe200078e0032 */
[----:B------:R-:W-:-:S03]  /*b2b20*/  IADD3 R56, P2, PT, R57, R54, RZ ;  /* 0x0000003639387210 */ /* 0x000fc60007f5e0ff */
[----:B------:R-:W-:-:S04]  /*b2b30*/  IMAD.WIDE.U32 R30, R17, R85, R30 ;  /* 0x00000055111e7225 */ /* 0x000fc800078e001e */
[----:B------:R-:W-:Y:S01]  /*b2b40*/  IMAD.IADD R59, R11, 0x1, R55 ;  /* 0x000000010b3b7824 */ /* 0x000fe200078e0237 */
[----:B------:R-:W-:Y:S01]  /*b2b50*/  IADD3 R55, PT, PT, R33, UR21, RZ ;  /* 0x0000001521377c10 */ /* 0x000fe2000fffe0ff */
[----:B------:R-:W-:Y:S01]  /*b2b60*/  IMAD.X R53, RZ, RZ, RZ, P1 ;  /* 0x000000ffff357224 */ /* 0x000fe200008e06ff */
[----:B------:R-:W-:Y:S01]  /*b2b70*/  IADD3 R54, P1, PT, R61, R50, RZ ;  /* 0x000000323d367210 */ /* 0x000fe20007f3e0ff */
[----:B------:R-:W-:Y:S01]  /*b2b80*/  IMAD.MOV.U32 R26, RZ, RZ, RZ ;  /* 0x000000ffff1a7224 */ /* 0x000fe200078e00ff */
[----:B------:R-:W-:Y:S01]  /*b2b90*/  IADD3 R33, PT, PT, R51, UR4, RZ ;  /* 0x0000000433217c10 */ /* 0x000fe2000fffe0ff */
[----:B------:R-:W-:Y:S01]  /*b2ba0*/  IMAD.X R49, RZ, RZ, RZ, P0 ;  /* 0x000000ffff317224 */ /* 0x000fe200000e06ff */
[----:B------:R-:W-:Y:S01]  /*b2bb0*/  IADD3 R32, P0, PT, R55, R30, RZ ;  /* 0x0000001e37207210 */ /* 0x000fe20007f1e0ff */
[----:B------:R-:W-:Y:S01]  /*b2bc0*/  IMAD.WIDE.U32 R50, R82, R43, R52 ;  /* 0x0000002b52327225 */ /* 0x000fe200078e0034 */
[----:B------:R-:W-:-:S03]  /*b2bd0*/  IADD3.X R55, PT, PT, RZ, RZ, RZ, P1, !PT ;  /* 0x000000ffff377210 */ /* 0x000fc60000ffe4ff */
[----:B------:R-:W-:Y:S01]  /*b2be0*/  IMAD.IADD R63, R31, 0x1, R26 ;  /* 0x000000011f3f7824 */ /* 0x000fe200078e021a */
[----:B------:R-:W-:Y:S01]  /*b2bf0*/  IADD3 R52, P1, PT, R33, R50, RZ ;  /* 0x0000003221347210 */ /* 0x000fe20007f3e0ff */
[----:B------:R-:W-:-:S04]  /*b2c00*/  IMAD.WIDE.U32 R30, R83, R39, R48 ;  /* 0x00000027531e7225 */ /* 0x000fc800078e0030 */
[----:B------:R-:W-:Y:S02]  /*b2c10*/  VIADD R51, R51, UR18 ;  /* 0x0000001233337c36 */ /* 0x000fe40008000000 */
[----:B------:R-:W-:Y:S02]  /*b2c20*/  IMAD.X R33, RZ, RZ, RZ, P0 ;  /* 0x000000ffff217224 */ /* 0x000fe400000e06ff */
[----:B------:R-:W-:Y:S01]  /*b2c30*/  IMAD.X R57, RZ, RZ, RZ, P2 ;  /* 0x000000ffff397224 */ /* 0x000fe200010e06ff */
[----:B------:R-:W-:Y:S01]  /*b2c40*/  IADD3 R50, P2, PT, R51, R30, RZ ;  /* 0x0000001e33327210 */ /* 0x000fe20007f5e0ff */
[----:B------:R-:W-:Y:S01]  /*b2c50*/  IMAD.WIDE.U32 R48, R25, R6, R54 ;  /* 0x0000000619307225 */ /* 0x000fe200078e0036 */
[----:B------:R-:W-:-:S03]  /*b2c60*/  IADD3 R51, PT, PT, R31, UR20, RZ ;  /* 0x000000141f337c10 */ /* 0x000fc6000fffe0ff */
[----:B------:R-:W-:Y:S01]  /*b2c70*/  IMAD.WIDE.U32 R32, R84, R35, R32 ;  /* 0x0000002354207225 */ /* 0x000fe200078e0020 */
[----:B------:R-:W-:-:S03]  /*b2c80*/  IADD3 R54, P0, PT, R59, R48, RZ ;  /* 0x000000303b367210 */ /* 0x000fc60007f1e0ff */
[----:B------:R-:W-:Y:S01]  /*b2c90*/  IMAD.X R53, RZ, RZ, RZ, P1 ;  /* 0x000000ffff357224 */ /* 0x000fe200008e06ff */
[----:B------:R-:W-:Y:S01]  /*b2ca0*/  IADD3 R48, P1, PT, R51, R32, RZ ;  /* 0x0000002033307210 */ /* 0x000fe20007f3e0ff */
[----:B------:R-:W-:Y:S01]  /*b2cb0*/  IMAD.X R51, RZ, RZ, RZ, P2 ;  /* 0x000000ffff337224 */ /* 0x000fe200010e06ff */
[----:B------:R-:W-:Y:S01]  /*b2cc0*/  IADD3 R32, PT, PT, R33, UR22, RZ ;  /* 0x0000001621207c10 */ /* 0x000fe2000fffe0ff */
[----:B------:R-:W-:-:S04]  /*b2cd0*/  IMAD.WIDE.U32 R52, R81, R45, R52 ;  /* 0x0000002d51347225 */ /* 0x000fc800078e0034 */
[----:B------:R-:W-:Y:S01]  /*b2ce0*/  IMAD.IADD R61, R10, 0x1, R49 ;  /* 0x000000010a3d7824 */ /* 0x000fe200078e0231 */
[----:B------:R-:W-:Y:S01]  /*b2cf0*/  IADD3 R33, PT, PT, R53, UR17, RZ ;  /* 0x0000001135217c10 */ /* 0x000fe2000fffe0ff */
[----:B------:R-:W-:-:S04]  /*b2d00*/  IMAD.WIDE.U32 R50, R82, R41, R50 ;  /* 0x0000002952327225 */ /* 0x000fc800078e0032 */
[----:B------:R-:W-:Y:S01]  /*b2d10*/  IMAD.X R49, RZ, RZ, RZ, P1 ;  /* 0x000000ffff317224 */ /* 0x000fe200008e06ff */
[----:B------:R-:W-:Y:S01]  /*b2d20*/  IADD3 R50, P2, PT, R33, R50, RZ ;  /* 0x0000003221327210 */ /* 0x000fe20007f5e0ff */
[----:B------:R-:W-:-:S04]  /*b2d30*/  IMAD.WIDE.U32 R56, R29, R3, R56 ;  /* 0x000000031d387225 */ /* 0x000fc800078e0038 */
[----:B------:R-:W-:Y:S01]  /*b2d40*/  IMAD.X R55, RZ, RZ, RZ, P0 ;  /* 0x000000ffff377224 */ /* 0x000fe200000e06ff */
[----:B------:R-:W-:Y:S01]  /*b2d50*/  IADD3 R32, P0, PT, R32, R63, RZ ;  /* 0x0000003f20207210 */ /* 0x000fe20007f1e0ff */
[----:B------:R-:W-:Y:S01]  /*b2d60*/  VIADD R51, R51, UR19 ;  /* 0x0000001333337c36 */ /* 0x000fe20008000000 */
[----:B------:R-:W-:Y:S01]  /*b2d70*/  IADD3 R59, PT, PT, R15, R57, RZ ;  /* 0x000000390f3b7210 */ /* 0x000fe20007ffe0ff */
[----:B------:R-:W-:Y:S01]  /*b2d80*/  IMAD.WIDE.U32 R48, R83, R37, R48 ;  /* 0x0000002553307225 */ /* 0x000fe200078e0030 */
[----:B------:R-:W-:-:S03]  /*b2d90*/  IADD3.X R33, PT, PT, RZ, RZ, RZ, P0, !PT ;  /* 0x000000ffff217210 */ /* 0x000fc600007fe4ff */
[----:B------:R-:W-:Y:S01]  /*b2da0*/  IMAD.MOV.U32 R53, RZ, RZ, RZ ;  /* 0x000000ffff357224 */ /* 0x000fe200078e00ff */
[----:B------:R-:W-:Y:S01]  /*b2db0*/  IADD3 R48, P1, PT, R51, R48, RZ ;  /* 0x0000003033307210 */ /* 0x000fe20007f3e0ff */
[----:B------:R-:W-:Y:S01]  /*b2dc0*/  IMAD R31, R56, R0, RZ ;  /* 0x00000000381f7224 */ /* 0x000fe200078e02ff */
[----:B------:R-:W-:Y:S01]  /*b2dd0*/  IADD3 R49, PT, PT, R49, UR21, RZ ;  /* 0x0000001531317c10 */ /* 0x000fe2000fffe0ff */
[----:B------:R-:W-:Y:S02]  /*b2de0*/  IMAD.MOV.U32 R57, RZ, RZ, RZ ;  /* 0x000000ffff397224 */ /* 0x000fe400078e00ff */
[----:B------:R-:W-:-:S04]  /*b2df0*/  IMAD.WIDE.U32 R54, R27, R5, R54 ;  /* 0x000000051b367225 */ /* 0x000fc800078e0036 */
[----:B------:R-:W-:-:S04]  /*b2e00*/  IMAD.WIDE.U32 R52, R80, R47, R52 ;  /* 0x0000002f50347225 */ /* 0x000fc800078e0034 */
[----:B------:R-:W-:Y:S01]  /*b2e10*/  IMAD.X R51, RZ, RZ, RZ, P2 ;  /* 0x000000ffff337224 */ /* 0x000fe200010e06ff */
[----:B------:R-:W-:Y:S01]  /*b2e20*/  IADD3 R52, P3, PT, R61, R52, RZ ;  /* 0x000000343d347210 */ /* 0x000fe20007f7e0ff */
[----:B------:R-:W-:Y:S01]  /*b2e30*/  IMAD.HI.U32 R71, R31, R2, R56 ;  /* 0x000000021f477227 */ /* 0x000fe200078e0038 */
[----:B------:R-:W-:-:S03]  /*b2e40*/  IADD3 R56, P0, PT, R59, R54, RZ ;  /* 0x000000363b387210 */ /* 0x000fc60007f1e0ff */
[----:B------:R-:W-:Y:S01]  /*b2e50*/  IMAD.WIDE.U32 R32, R17, R84, R32 ;  /* 0x0000005411207225 */ /* 0x000fe200078e0020 */
[----:B------:R-:W-:-:S03]  /*b2e60*/  IADD3.X R57, PT, PT, RZ, RZ, RZ, P0, !PT ;  /* 0x000000ffff397210 */ /* 0x000fc600007fe4ff */
[----:B------:R-:W-:Y:S01]  /*b2e70*/  VIADD R53, R53, UR4 ;  /* 0x0000000435357c36 */ /* 0x000fe20008000000 */
[----:B------:R-:W-:Y:S01]  /*b2e80*/  IADD3 R32, P0, PT, R49, R32, RZ ;  /* 0x0000002031207210 */ /* 0x000fe20007f1e0ff */
[----:B------:R-:W-:-:S04]  /*b2e90*/  IMAD.WIDE.U32 R50, R81, R43, R50 ;  /* 0x0000002b51327225 */ /* 0x000fc800078e0032 */
[----:B------:R-:W-:Y:S01]  /*b2ea0*/  IMAD.X R49, RZ, RZ, RZ, P1 ;  /* 0x000000ffff317224 */ /* 0x000fe200008e06ff */
[----:B------:R-:W-:Y:S01]  /*b2eb0*/  IADD3 R54, P2, PT, R53, R50, RZ ;  /* 0x0000003235367210 */ /* 0x000fe20007f5e0ff */
[----:B------:R-:W-:Y:S01]  /*b2ec0*/  IMAD.X R53, RZ, RZ, RZ, P3 ;  /* 0x000000ffff357224 */ /* 0x000fe200018e06ff */
[----:B------:R-:W-:Y:S01]  /*b2ed0*/  IADD3 R63, PT, PT, R51, UR18, RZ ;  /* 0x00000012333f7c10 */ /* 0x000fe2000fffe0ff */
[----:B------:R-:W-:Y:S02]  /*b2ee0*/  IMAD.IADD R65, R26, 0x1, R33 ;  /* 0x000000011a417824 */ /* 0x000fe400078e0221 */
[----:B------:R-:W-:Y:S02]  /*b2ef0*/  IMAD.X R33, RZ, RZ, RZ, P0 ;  /* 0x000000ffff217224 */ /* 0x000fe400000e06ff */
[----:B------:R-:W-:-:S04]  /*b2f00*/  IMAD.WIDE.U32 R48, R82, R39, R48 ;  /* 0x0000002752307225 */ /* 0x000fc800078e0030 */
[----:B------:R-:W-:Y:S02]  /*b2f10*/  IMAD.IADD R59, R16, 0x1, R71 ;  /* 0x00000001103b7824 */ /* 0x000fe400078e0247 */
[----:B------:R-:W-:-:S04]  /*b2f20*/  IMAD.WIDE.U32 R56, R29, R4, R56 ;  /* 0x000000041d387225 */ /* 0x000fc800078e0038 */
[----:B------:R-:W-:Y:S01]  /*b2f30*/  IMAD.IADD R55, R12, 0x1, R55 ;  /* 0x000000010c377824 */ /* 0x000fe200078e0237 */
[----:B------:R-:W-:Y:S01]  /*b2f40*/  IADD3 R58, P4, PT, R59, R56, RZ ;  /* 0x000000383b3a7210 */ /* 0x000fe20007f9e0ff */
[----:B------:R-:W-:Y:S01]  /*b2f50*/  IMAD.WIDE.U32 R50, R25, R7, R52 ;  /* 0x0000000719327225 */ /* 0x000fe200078e0034 */
[----:B------:R-:W-:Y:S02]  /*b2f60*/  IADD3 R52, P0, PT, R63, R48, RZ ;  /* 0x000000303f347210 */ /* 0x000fe40007f1e0ff */
[----:B------:R-:W-:Y:S01]  /*b2f70*/  IADD3 R61, PT, PT, R11, R57, RZ ;  /* 0x000000390b3d7210 */ /* 0x000fe20007ffe0ff */
[----:B------:R-:W-:Y:S01]  /*b2f80*/  IMAD.WIDE.U32 R32, R83, R35, R32 ;  /* 0x0000002353207225 */ /* 0x000fe200078e0020 */
[----:B------:R-:W-:Y:S02]  /*b2f90*/  IADD3 R56, P3, PT, R55, R50, RZ ;  /* 0x0000003237387210 */ /* 0x000fe40007f7e0ff */
[----:B------:R-:W-:Y:S01]  /*b2fa0*/  IADD3.X R55, PT, PT, RZ, RZ, RZ, P2, !PT ;  /* 0x000000ffff377210 */ /* 0x000fe200017fe4ff */
[----:B------:R-:W-:Y:S01]  /*b2fb0*/  VIADD R49, R49, UR20 ;  /* 0x0000001431317c36 */ /* 0x000fe20008000000 */
[----:B------:R-:W-:Y:S01]  /*b2fc0*/  IADD3.X R53, PT, PT, RZ, RZ, RZ, P0, !PT ;  /* 0x000000ffff357210 */ /* 0x000fe200007fe4ff */
[----:B------:R-:W-:Y:S01]  /*b2fd0*/  IMAD.IADD R63, R14, 0x1, R51 ;  /* 0x000000010e3f7824 */ /* 0x000fe200078e0233 */
[----:B------:R-:W-:Y:S01]  /*b2fe0*/  IADD3.X R59, PT, PT, RZ, RZ, RZ, P4, !PT ;  /* 0x000000ffff3b7210 */ /* 0x000fe200027fe4ff */
[----:B------:R-:W-:Y:S01]  /*b2ff0*/  IMAD.WIDE.U32 R54, R80, R45, R54 ;  /* 0x0000002d50367225 */ /* 0x000fe200078e0036 */
[----:B------:R-:W-:-:S03]  /*b3000*/  IADD3 R50, P1, PT, R49, R32, RZ ;  /* 0x0000002031327210 */ /* 0x000fc60007f3e0ff */
[----:B------:R-:W-:Y:S01]  /*b3010*/  VIADD R32, R33, UR22 ;  /* 0x0000001621207c36 */ /* 0x000fe20008000000 */
[----:B------:R-:W-:Y:S01]  /*b3020*/  IADD3.X R51, PT, PT, RZ, RZ, RZ, P1, !PT ;  /* 0x000000ffff337210 */ /* 0x000fe20000ffe4ff */
[----:B------:R-:W-:Y:S02]  /*b3030*/  IMAD.X R57, RZ, RZ, RZ, P3 ;  /* 0x000000ffff397224 */ /* 0x000fe400018e06ff */
[----:B------:R-:W-:Y:S01]  /*b3040*/  IMAD.WIDE.U32 R58, R31, R3, R58 ;  /* 0x000000031f3a7225 */ /* 0x000fe200078e003a */
[----:B------:R-:W-:-:S03]  /*b3050*/  IADD3 R48, P0, PT, R32, R65, RZ ;  /* 0x0000004120307210 */ /* 0x000fc60007f1e0ff */
[----:B------:R-:W-:Y:S01]  /*b3060*/  IMAD.WIDE.U32 R32, R81, R41, R52 ;  /* 0x0000002951207225 */ /* 0x000fe200078e0034 */
[----:B------:R-:W-:-:S03]  /*b3070*/  IADD3.X R49, PT, PT, RZ, RZ, RZ, P0, !PT ;  /* 0x000000ffff317210 */ /* 0x000fc600007fe4ff */
[----:B------:R-:W-:Y:S02]  /*b3080*/  VIADD R53, R55, UR17 ;  /* 0x0000001137357c36 */ /* 0x000fe40008000000 */
[----:B------:R-:W-:-:S03]  /*b3090*/  IMAD.WIDE.U32 R56, R27, R6, R56 ;  /* 0x000000061b387225 */ /* 0x000fc600078e0038 */
[----:B------:R-:W-:Y:S01]  /*b30a0*/  IADD3 R52, P3, PT, R53, R32, RZ ;  /* 0x0000002035347210 */ /* 0x000fe20007f7e0ff */
[----:B------:R-:W-:Y:S01]  /*b30b0*/  VIADD R53, R33, UR19 ;  /* 0x0000001321357c36 */ /* 0x000fe20008000000 */
[----:B------:R-:W-:Y:S01]  /*b30c0*/  IADD3 R56, P4, PT, R61, R56, RZ ;  /* 0x000000383d387210 */ /* 0x000fe20007f9e0ff */
[----:B------:R-:W-:-:S04]  /*b30d0*/  IMAD.WIDE.U32 R50, R82, R37, R50 ;  /* 0x0000002552327225 */ /* 0x000fc800078e0032 */
[----:B------:R-:W-:Y:S01]  /*b30e0*/  IMAD.MOV.U32 R55, RZ, RZ, RZ ;  /* 0x000000ffff377224 */ /* 0x000fe200078e00ff */
[----:B------:R-:W-:Y:S01]  /*b30f0*/  IADD3 R50, P2, PT, R53, R50, RZ ;  /* 0x0000003235327210 */ /* 0x000fe20007f5e0ff */
[----:B------:R-:W-:Y:S01]  /*b3100*/  IMAD.X R53, RZ, RZ, RZ, P3 ;  /* 0x000000ffff357224 */ /* 0x000fe200018e06ff */
[----:B------:R-:W-:Y:S01]  /*b3110*/  IADD3 R51, PT, PT, R51, UR21, RZ ;  /* 0x0000001533337c10 */ /* 0x000fe2000fffe0ff */
[----:B------:R-:W-:-:S04]  /*b3120*/  IMAD.WIDE.U32 R54, R79, R47, R54 ;  /* 0x0000002f4f367225 */ /* 0x000fc800078e0036 */
[----:B------:R-:W-:Y:S01]  /*b3130*/  IMAD.WIDE.U32 R48, R17, R83, R48 ;  /* 0x0000005311307225 */ /* 0x000fe200078e0030 */
[----:B------:R-:W-:-:S03]  /*b3140*/  IADD3 R54, P3, PT, R63, R54, RZ ;  /* 0x000000363f367210 */ /* 0x000fc60007f7e0ff */
[----:B------:R-:W-:Y:S01]  /*b3150*/  IMAD.IADD R65, R10, 0x1, R57 ;  /* 0x000000010a417824 */ /* 0x000fe200078e0239 */
[----:B------:R-:W-:Y:S01]  /*b3160*/  IADD3 R48, P1, PT, R51, R48, RZ ;  /* 0x0000003033307210 */ /* 0x000fe20007f3e0ff */
[----:B------:R-:W-:Y:S01]  /*b3170*/  VIADD R55, R55, UR4 ;  /* 0x0000000437377c36 */ /* 0x000fe20008000000 */
[----:B------:R-:W-:Y:S01]  /*b3180*/  IADD3 R71, PT, PT, R26, R49, RZ ;  /* 0x000000311a477210 */ /* 0x000fe20007ffe0ff */
[----:B------:R-:W-:Y:S02]  /*b3190*/  IMAD.X R57, RZ, RZ, RZ, P4 ;  /* 0x000000ffff397224 */ /* 0x000fe400020e06ff */
[----:B------:R-:W-:-:S04]  /*b31a0*/  IMAD.WIDE.U32 R52, R80, R43, R52 ;  /* 0x0000002b50347225 */ /* 0x000fc800078e0034 */
[----:B------:R-:W-:Y:S01]  /*b31b0*/  IMAD.IADD R61, R15, 0x1, R59 ;  /* 0x000000010f3d7824 */ /* 0x000fe200078e023b */
[----:B------:R-:W-:Y:S01]  /*b31c0*/  IADD3 R52, P0, PT, R55, R52, RZ ;  /* 0x0000003437347210 */ /* 0x000fe20007f1e0ff */
[----:B------:R-:W-:Y:S01]  /*b31d0*/  IMAD R33, R58, R0, RZ ;  /* 0x000000003a217224 */ /* 0x000fe200078e02ff */
[----:B------:R-:W-:Y:S01]  /*b31e0*/  IADD3.X R55, PT, PT, RZ, RZ, RZ, P3, !PT ;  /* 0x000000ffff377210 */ /* 0x000fe20001ffe4ff */
[----:B------:R-:W-:Y:S02]  /*b31f0*/  IMAD.MOV.U32 R59, RZ, RZ, RZ ;  /* 0x000000ffff3b7224 */ /* 0x000fe400078e00ff */
[----:B------:R-:W-:-:S04]  /*b3200*/  IMAD.WIDE.U32 R56, R29, R5, R56 ;  /* 0x000000051d387225 */ /* 0x000fc800078e0038 */
[----:B------:R-:W-:Y:S02]  /*b3210*/  IMAD.X R51, RZ, RZ, RZ, P2 ;  /* 0x000000ffff337224 */ /* 0x000fe400010e06ff */
[----:B------:R-:W-:Y:S01]  /*b3220*/  IMAD.HI.U32 R73, R33, R2, R58 ;  /* 0x0000000221497227 */ /* 0x000fe200078e003a */
[----:B------:R-:W-:-:S03]  /*b3230*/  IADD3 R58, P2, PT, R61, R56, RZ ;  /* 0x000000383d3a7210 */ /* 0x000fc60007f5e0ff */
[----:B------:R-:W-:Y:S02]  /*b3240*/  IMAD.X R49, RZ, RZ, RZ, P1 ;  /* 0x000000ffff317224 */ /* 0x000fe400008e06ff */
[----:B------:R-:W-:Y:S02]  /*b3250*/  VIADD R53, R53, UR18 ;  /* 0x0000001235357c36 */ /* 0x000fe40008000000 */
[----:B------:R-:W-:-:S04]  /*b3260*/  IMAD.WIDE.U32 R50, R81, R39, R50 ;  /* 0x0000002751327225 */ /* 0x000fc800078e0032 */
[----:B------:R-:W-:Y:S01]  /*b3270*/  IMAD.WIDE.U32 R54, R25, R8, R54 ;  /* 0x0000000819367225 */ /* 0x000fe200078e0036 */
[----:B------:R-:W-:Y:S02]  /*b3280*/  IADD3 R50, P3, PT, R53, R50, RZ ;  /* 0x0000003235327210 */ /* 0x000fe40007f7e0ff */
[----:B------:R-:W-:Y:S01]  /*b3290*/  IADD3 R51, PT, PT, R51, UR20, RZ ;  /* 0x0000001433337c10 */ /* 0x000fe2000fffe0ff */
[----:B------:R-:W-:Y:S01]  /*b32a0*/  IMAD.WIDE.U32 R48, R82, R35, R48 ;  /* 0x0000002352307225 */ /* 0x000fe200078e0030 */
[----:B------:R-:W-:-:S03]  /*b32b0*/  IADD3 R56, P4, PT, R65, R54, RZ ;  /* 0x0000003641387210 */ /* 0x000fc60007f9e0ff */
[----:B------:R-:W-:Y:S01]  /*b32c0*/  IMAD.X R59, RZ, RZ, RZ, P2 ;  /* 0x000000ffff3b7224 */ /* 0x000fe200010e06ff */
[----:B------:R-:W-:Y:S01]  /*b32d0*/  IADD3 R46, PT, PT, R49, UR22, RZ ;  /* 0x00000016312e7c10 */ /* 0x000fe2000fffe0ff */
[----:B------:R-:W-:Y:S01]  /*b32e0*/  IMAD.IADD R65, R13, 0x1, R55 ;  /* 0x000000010d417824 */ /* 0x000fe200078e0237 */
[----:B------:R-:W-:Y:S01]  /*b32f0*/  IADD3 R48, P2, PT, R51, R48, RZ ;  /* 0x0000003033307210 */ /* 0x000fe20007f5e0ff */
[----:B------:R-:W-:Y:S01]  /*b3300*/  IMAD.X R53, RZ, RZ, RZ, P0 ;  /* 0x000000ffff357224 */ /* 0x000fe200000e06ff */
[----:B------:R-:W-:Y:S01]  /*b3310*/  IADD3 R46, P1, PT, R46, R71, RZ ;  /* 0x000000472e2e7210 */ /* 0x000fe20007f3e0ff */
[----:B------:R-:W-:-:S04]  /*b3320*/  IMAD.WIDE.U32 R54, R31, R4, R58 ;  /* 0x000000041f367225 */ /* 0x000fc800078e003a */
        /* <DEDUP_REMOVED lines=8> */
[----:B------:R-:W-:-:S02]  /*b33b0*/  IMAD.X R57, RZ, RZ, RZ, P4 ;  /* 0x000000ffff397224 */ /* 0x000fc400020e06ff */
[----:B------:R-:W-:Y:S02]  /*b33c0*/  VIADD R59, R53, UR17 ;  /* 0x00000011353b7c36 */ /* 0x000fe40008000000 */
[----:B------:R-:W-:-:S04]  /*b33d0*/  IMAD.WIDE.U32 R50, R80, R41, R50 ;  /* 0x0000002950327225 */ /* 0x000fc800078e0032 */
[----:B------:R-:W-:Y:S01]  /*b33e0*/  IMAD.MOV.U32 R54, RZ, RZ, R52 ;  /* 0x000000ffff367224 */ /* 0x000fe200078e0034 */
[----:B------:R-:W-:Y:S01]  /*b33f0*/  IADD3 R50, P3, PT, R59, R50, RZ ;  /* 0x000000323b327210 */ /* 0x000fe20007f7e0ff */
[----:B------:R-:W-:-:S04]  /*b3400*/  IMAD.WIDE.U32 R52, R27, R7, R56 ;  /* 0x000000071b347225 */ /* 0x000fc800078e0038 */
[----:B------:R-:W-:Y:S01]  /*b3410*/  IMAD.WIDE.U32 R48, R81, R37, R48 ;  /* 0x0000002551307225 */ /* 0x000fe200078e0030 */
[----:B------:R-:W-:Y:S02]  /*b3420*/  IADD3 R58, P2, PT, R63, R52, RZ ;  /* 0x000000343f3a7210 */ /* 0x000fe40007f5e0ff */
[----:B------:R-:W-:Y:S01]  /*b3430*/  IADD3 R63, PT, PT, R14, R53, RZ ;  /* 0x000000350e3f7210 */ /* 0x000fe20007ffe0ff */
[----:B------:R-:W-:Y:S02]  /*b3440*/  VIADD R51, R51, UR19 ;  /* 0x0000001333337c36 */ /* 0x000fe40008000000 */
[----:B------:R-:W-:-:S04]  /*b3450*/  IMAD.WIDE.U32 R54, R78, R47, R54 ;  /* 0x0000002f4e367225 */ /* 0x000fc800078e0036 */
[----:B------:R-:W-:Y:S01]  /*b3460*/  IMAD.X R47, RZ, RZ, RZ, P1 ;  /* 0x000000ffff2f7224 */ /* 0x000fe200008e06ff */
[----:B------:R-:W-:Y:S01]  /*b3470*/  IADD3 R52, P1, PT, R51, R48, RZ ;  /* 0x0000003033347210 */ /* 0x000fe20007f3e0ff */
[----:B------:R-:W-:Y:S02]  /*b3480*/  IMAD.X R51, RZ, RZ, RZ, P3 ;  /* 0x000000ffff337224 */ /* 0x000fe400018e06ff */
[----:B------:R-:W-:Y:S01]  /*b3490*/  IMAD.WIDE.U32 R46, R17, R82, R46 ;  /* 0x00000052112e7225 */ /* 0x000fe200078e002e */
[----:B------:R-:W-:-:S03]  /*b34a0*/  IADD3.X R53, PT, PT, RZ, RZ, RZ, P1, !PT ;  /* 0x000000ffff357210 */ /* 0x000fc60000ffe4ff */
[----:B------:R-:W-:Y:S02]  /*b34b0*/  VIADD R59, R49, UR21 ;  /* 0x00000015313b7c36 */ /* 0x000fe40008000000 */
[----:B------:R-:W-:-:S03]  /*b34c0*/  IMAD.WIDE.U32 R48, R79, R43, R50 ;  /* 0x0000002b4f307225 */ /* 0x000fc600078e0032 */
[----:B------:R-:W-:Y:S01]  /*b34d0*/  IADD3 R50, P1, PT, R59, R46, RZ ;  /* 0x0000002e3b327210 */ /* 0x000fe20007f3e0ff */
[----:B------:R-:W-:Y:S02]  /*b34e0*/  VIADD R57, R55, UR4 ;  /* 0x0000000437397c36 */ /* 0x000fe40008000000 */
[----:B------:R-:W-:Y:S01]  /*b34f0*/  IMAD.WIDE.U32 R52, R80, R39, R52 ;  /* 0x0000002750347225 */ /* 0x000fe200078e0034 */
[----:B------:R-:W-:Y:S02]  /*b3500*/  IADD3.X R51, PT, PT, RZ, RZ, RZ, P1, !PT ;  /* 0x000000ffff337210 */ /* 0x000fe40000ffe4ff */
[----:B------:R-:W-:Y:S01]  /*b3510*/  IADD3 R56, P4, PT, R57, R48, RZ ;  /* 0x0000003039387210 */ /* 0x000fe20007f9e0ff */
[----:B------:R-:W-:Y:S01]  /*b3520*/  VIADD R49, R49, UR18 ;  /* 0x0000001231317c36 */ /* 0x000fe20008000000 */
[----:B------:R-:W-:Y:S01]  /*b3530*/  IADD3 R48, P1, PT, R65, R54, RZ ;  /* 0x0000003641307210 */ /* 0x000fe20007f3e0ff */
[----:B------:R-:W-:Y:S02]  /*b3540*/  IMAD.IADD R28, R26, 0x1, R47 ;  /* 0x000000011a1c7824 */ /* 0x000fe400078e022f */
[----:B------:R-:W-:Y:S01]  /*b3550*/  IMAD.WIDE.U32 R46, R81, R35, R50 ;  /* 0x00000023512e7225 */ /* 0x000fe200078e0032 */
[----:B------:R-:W-:-:S02]  /*b3560*/  IADD3 R52, P3, PT, R49, R52, RZ ;  /* 0x0000003431347210 */ /* 0x000fc40007f7e0ff */
[----:B------:R-:W-:Y:S01]  /*b3570*/  IADD3 R49, PT, PT, R53, UR20, RZ ;  /* 0x0000001435317c10 */ /* 0x000fe2000fffe0ff */
[----:B------:R-:W-:Y:S02]  /*b3580*/  IMAD.X R57, RZ, RZ, RZ, P4 ;  /* 0x000000ffff397224 */ /* 0x000fe400020e06ff */
[----:B------:R-:W-:Y:S01]  /*b3590*/  VIADD R47, R47, UR22 ;  /* 0x000000162f2f7c36 */ /* 0x000fe20008000000 */
[----:B------:R-:W-:Y:S01]  /*b35a0*/  IADD3 R46, P4, PT, R49, R46, RZ ;  /* 0x0000002e312e7210 */ /* 0x000fe20007f9e0ff */
[----:B------:R-:W-:Y:S01]  /*b35b0*/  IMAD.X R53, RZ, RZ, RZ, P3 ;  /* 0x000000ffff357224 */ /* 0x000fe200018e06ff */
[----:B------:R-:W-:Y:S01]  /*b35c0*/  IADD3.X R49, PT, PT, RZ, RZ, RZ, P1, !PT ;  /* 0x000000ffff317210 */ /* 0x000fe20000ffe4ff */
[----:B------:R-:W-:Y:S01]  /*b35d0*/  IMAD.WIDE.U32 R44, R78, R45, R56 ;  /* 0x0000002d4e2c7225 */ /* 0x000fe200078e0038 */
[----:B------:R-:W-:Y:S02]  /*b35e0*/  IADD3 R50, P3, PT, R47, R28, RZ ;  /* 0x0000001c2f327210 */ /* 0x000fe40007f7e0ff */
[----:B------:R-:W0:Y:S01]  /*b35f0*/  LDC R28, c[0x3][0x1c] ;  /* 0x00c00700ff1c7b82 */ /* 0x000e220000000800 */
[----:B------:R-:W-:Y:S01]  /*b3600*/  IMAD.WIDE.U32 R52, R79, R41, R52 ;  /* 0x000000294f347225 */ /* 0x000fe200078e0034 */
[----:B------:R-:W-:-:S03]  /*b3610*/  IADD3 R55, PT, PT, R45, UR17, RZ ;  /* 0x000000112d377c10 */ /* 0x000fc6000fffe0ff */
[----:B------:R-:W-:Y:S01]  /*b3620*/  IMAD.X R47, RZ, RZ, RZ, P4 ;  /* 0x000000ffff2f7224 */ /* 0x000fe200020e06ff */
[----:B------:R-:W-:Y:S01]  /*b3630*/  IADD3 R53, PT, PT, R53, UR19, RZ ;  /* 0x0000001335357c10 */ /* 0x000fe2000fffe0ff */
[----:B------:R-:W-:Y:S01]  /*b3640*/  IMAD.X R59, RZ, RZ, RZ, P2 ;  /* 0x000000ffff3b7224 */ /* 0x000fe200010e06ff */
[----:B------:R-:W-:Y:S01]  /*b3650*/  IADD3 R54, P2, PT, R55, R52, RZ ;  /* 0x0000003437367210 */ /* 0x000fe20007f5e0ff */
[----:B------:R-:W-:Y:S02]  /*b3660*/  IMAD.X R51, RZ, RZ, RZ, P3 ;  /* 0x000000ffff337224 */ /* 0x000fe400018e06ff */
[----:B------:R-:W-:Y:S01]  /*b3670*/  IMAD.WIDE.U32 R46, R80, R37, R46 ;  /* 0x00000025502e7225 */ /* 0x000fe200078e002e */
[----:B------:R-:W-:-:S03]  /*b3680*/  IADD3.X R55, PT, PT, RZ, RZ, RZ, P2, !PT ;  /* 0x000000ffff377210 */ /* 0x000fc600017fe4ff */
[----:B------:R-:W-:Y:S01]  /*b3690*/  IMAD.WIDE.U32 R50, R17, R81, R50 ;  /* 0x0000005111327225 */ /* 0x000fe200078e0032 */
[----:B------:R-:W-:-:S03]  /*b36a0*/  IADD3 R52, P4, PT, R53, R46, RZ ;  /* 0x0000002e35347210 */ /* 0x000fc60007f9e0ff */
[----:B------:R-:W-:Y:S01]  /*b36b0*/  VIADD R47, R47, UR21 ;  /* 0x000000152f2f7c36 */ /* 0x000fe20008000000 */
[----:B------:R-:W-:Y:S01]  /*b36c0*/  IADD3 R30, PT, PT, R26, R51, RZ ;  /* 0x000000331a1e7210 */ /* 0x000fe20007ffe0ff */
        /* <DEDUP_REMOVED lines=14> */
[----:B------:R-:W-:Y:S01]  /*b37b0*/  IMAD.IADD R61, R10, 0x1, R57 ;  /* 0x000000010a3d7824 */ /* 0x000fe200078e0239 */
[----:B------:R-:W-:Y:S01]  /*b37c0*/  IADD3 R52, P3, PT, R53, R50, RZ ;  /* 0x0000003235347210 */ /* 0x000fe20007f7e0ff */
[----:B------:R-:W-:Y:S01]  /*b37d0*/  IMAD.WIDE.U32 R58, R33, R3, R42 ;  /* 0x00000003213a7225 */ /* 0x000fe200078e002a */
[----:B------:R-:W-:-:S03]  /*b37e0*/  IADD3 R50, P0, PT, R51, R30, RZ ;  /* 0x0000001e33327210 */ /* 0x000fc60007f1e0ff */
[----:B------:R-:W-:Y:S02]  /*b37f0*/  IMAD.X R53, RZ, RZ, RZ, P3 ;  /* 0x000000ffff357224 */ /* 0x000fe400018e06ff */
[----:B------:R-:W-:-:S04]  /*b3800*/  IMAD.WIDE.U32 R40, R78, R41, R54 ;  /* 0x000000294e287225 */ /* 0x000fc800078e0036 */
[----:B------:R-:W-:-:S04]  /*b3810*/  IMAD.WIDE.U32 R52, R79, R37, R52 ;  /* 0x000000254f347225 */ /* 0x000fc800078e0034 */
[----:B------:R-:W-:Y:S02]  /*b3820*/  VIADD R55, R41, UR19 ;  /* 0x0000001329377c36 */ /* 0x000fe40008000000 */
[----:B------:R-:W-:Y:S02]  /*b3830*/  IMAD.X R51, RZ, RZ, RZ, P0 ;  /* 0x000000ffff337224 */ /* 0x000fe400000e06ff */
[----:B------:R-:W-:Y:S01]  /*b3840*/  VIADD R53, R53, UR21 ;  /* 0x0000001535357c36 */ /* 0x000fe20008000000 */
[----:B------:R-:W-:Y:S01]  /*b3850*/  IADD3 R54, P0, PT, R55, R52, RZ ;  /* 0x0000003437367210 */ /* 0x000fe20007f1e0ff */
[----:B------:R-:W-:-:S03]  /*b3860*/  IMAD.WIDE.U32 R50, R17, R80, R50 ;  /* 0x0000005011327225 */ /* 0x000fc600078e0032 */
[----:B------:R-:W-:Y:S01]  /*b3870*/  IADD3.X R55, PT, PT, RZ, RZ, RZ, P0, !PT ;  /* 0x000000ffff377210 */ /* 0x000fe200007fe4ff */
[----:B------:R-:W-:Y:S01]  /*b3880*/  IMAD.X R57, RZ, RZ, RZ, P2 ;  /* 0x000000ffff397224 */ /* 0x000fe200010e06ff */
[----:B------:R-:W-:Y:S01]  /*b3890*/  IADD3 R52, P0, PT, R53, R50, RZ ;  /* 0x0000003235347210 */ /* 0x000fe20007f1e0ff */
[----:B------:R-:W-:Y:S02]  /*b38a0*/  IMAD.IADD R45, R15, 0x1, R59 ;  /* 0x000000010f2d7824 */ /* 0x000fe400078e023b */
[----:B------:R-:W-:Y:S02]  /*b38b0*/  HFMA2 R59, -RZ, RZ, 0, 0 ;  /* 0x00000000ff3b7431 */ /* 0x000fe400000001ff */
[----:B------:R-:W-:-:S04]  /*b38c0*/  IMAD.WIDE.U32 R56, R31, R5, R56 ;  /* 0x000000051f387225 */ /* 0x000fc800078e0038 */
[----:B0-----:R-:W-:Y:S01]  /*b38d0*/  IMAD.WIDE.U32 R48, R25, R28, R48 ;  /* 0x0000001c19307225 */ /* 0x001fe200078e0030 */
[----:B------:R-:W-:-:S03]  /*b38e0*/  IADD3 R56, P1, PT, R45, R56, RZ ;  /* 0x000000382d387210 */ /* 0x000fc60007f3e0ff */
[----:B------:R-:W-:Y:S02]  /*b38f0*/  IMAD.X R53, RZ, RZ, RZ, P0 ;  /* 0x000000ffff357224 */ /* 0x000fe400000e06ff */
[----:B------:R-:W-:Y:S01]  /*b3900*/  IMAD.WIDE.U32 R38, R78, R39, R54 ;  /* 0x000000274e267225 */ /* 0x000fe200078e0036 */
[----:B------:R-:W-:-:S03]  /*b3910*/  IADD3 R54, P0, PT, R48, R63, RZ ;  /* 0x0000003f30367210 */ /* 0x000fc60007f1e0ff */
[----:B------:R-:W-:Y:S01]  /*b3920*/  IMAD R43, R58, R0, RZ ;  /* 0x000000003a2b7224 */ /* 0x000fe200078e02ff */
[----:B------:R-:W-:Y:S01]  /*b3930*/  IADD3 R25, PT, PT, R39, UR20, RZ ;  /* 0x0000001427197c10 */ /* 0x000fe2000fffe0ff */
[----:B------:R-:W-:Y:S01]  /*b3940*/  IMAD.IADD R41, R12, 0x1, R57 ;  /* 0x000000010c297824 */ /* 0x000fe200078e0239 */
[----:B------:R-:W-:Y:S01]  /*b3950*/  IADD3.X R55, PT, PT, RZ, RZ, RZ, P0, !PT ;  /* 0x000000ffff377210 */ /* 0x000fe200007fe4ff */
[----:B------:R-:W-:-:S04]  /*b3960*/  IMAD.WIDE.U32 R52, R79, R35, R52 ;  /* 0x000000234f347225 */ /* 0x000fc800078e0034 */
[----:B------:R-:W-:Y:S01]  /*b3970*/  IMAD.X R57, RZ, RZ, RZ, P1 ;  /* 0x000000ffff397224 */ /* 0x000fe200008e06ff */
[----:B------:R-:W-:Y:S01]  /*b3980*/  IADD3 R52, P0, PT, R25, R52, RZ ;  /* 0x0000003419347210 */ /* 0x000fe20007f1e0ff */
[----:B------:R-:W-:Y:S01]  /*b3990*/  IMAD.HI.U32 R59, R43, R2, R58 ;  /* 0x000000022b3b7227 */ /* 0x000fe200078e003a */
[----:B------:R-:W-:-:S03]  /*b39a0*/  IADD3 R45, P1, PT, R49, R44, RZ ;  /* 0x0000002c312d7210 */ /* 0x000fc60007f3e0ff */
[----:B------:R-:W-:Y:S02]  /*b39b0*/  IMAD.IADD R30, R26, 0x1, R51 ;  /* 0x000000011a1e7824 */ /* 0x000fe400078e0233 */
[----:B------:R-:W-:-:S04]  /*b39c0*/  IMAD.WIDE.U32 R50, R33, R4, R56 ;  /* 0x0000000421327225 */ /* 0x000fc800078e0038 */
[----:B------:R-:W-:Y:S02]  /*b39d0*/  IMAD.IADD R57, R16, 0x1, R59 ;  /* 0x0000000110397824 */ /* 0x000fe400078e023b */
[----:B------:R-:W-:Y:S01]  /*b39e0*/  VIADD R25, R53, UR22 ;  /* 0x0000001635197c36 */ /* 0x000fe20008000000 */
[----:B------:R-:W-:Y:S01]  /*b39f0*/  IADD3.X R53, PT, PT, RZ, RZ, RZ, P0, !PT ;  /* 0x000000ffff357210 */ /* 0x000fe200007fe4ff */
[----:B------:R-:W-:Y:S01]  /*b3a00*/  IMAD.WIDE.U32 R54, R27, R8, R54 ;  /* 0x000000081b367225 */ /* 0x000fe200078e0036 */
[----:B------:R-:W-:Y:S02]  /*b3a10*/  IADD3 R56, P3, PT, R57, R50, RZ ;  /* 0x0000003239387210 */ /* 0x000fe40007f7e0ff */
[----:B------:R-:W-:Y:S01]  /*b3a20*/  IADD3 R50, P0, PT, R25, R30, RZ ;  /* 0x0000001e19327210 */ /* 0x000fe20007f1e0ff */
[----:B------:R-:W-:Y:S01]  /*b3a30*/  IMAD.WIDE.U32 R36, R78, R37, R52 ;  /* 0x000000254e247225 */ /* 0x000fe200078e0034 */
[----:B------:R-:W-:Y:S02]  /*b3a40*/  IADD3 R44, PT, PT, R13, R55, RZ ;  /* 0x000000370d2c7210 */ /* 0x000fe40007ffe0ff */
[----:B------:R-:W-:Y:S01]  /*b3a50*/  IADD3 R52, P2, PT, R61, R54, RZ ;  /* 0x000000363d347210 */ /* 0x000fe20007f5e0ff */
[----:B------:R-:W-:-:S02]  /*b3a60*/  IMAD.IADD R39, R11, 0x1, R51 ;  /* 0x000000010b277824 */ /* 0x000fc400078e0233 */
        /* <DEDUP_REMOVED lines=15> */
[----:B------:R-:W-:-:S04]  /*b3b60*/  IMAD.WIDE.U32 R34, R78, R35, R50 ;  /* 0x000000234e227225 */ /* 0x000fc800078e0032 */
[----:B------:R-:W-:Y:S01]  /*b3b70*/  IMAD.X R27, RZ, RZ, RZ, P1 ;  /* 0x000000ffff1b7224 */ /* 0x000fe200008e06ff */
[----:B------:R-:W-:Y:S01]  /*b3b80*/  IADD3 R30, PT, PT, R35, UR22, RZ ;  /* 0x00000016231e7c10 */ /* 0x000fe2000fffe0ff */
[----:B------:R-:W-:Y:S02]  /*b3b90*/  IMAD.X R49, RZ, RZ, RZ, P0 ;  /* 0x000000ffff317224 */ /* 0x000fe400000e06ff */
        /* <DEDUP_REMOVED lines=12> */
[----:B------:R-:W-:-:S02]  /*b3c60*/  IADD3 R42, P0, PT, R35, R40, RZ ;  /* 0x00000028232a7210 */ /* 0x000fc40007f1e0ff */
[----:B------:R-:W-:Y:S01]  /*b3c70*/  IADD3.X R27, PT, PT, RZ, RZ, RZ, P1, !PT ;  /* 0x000000ffff1b7210 */ /* 0x000fe20000ffe4ff */
[----:B------:R-:W-:Y:S02]  /*b3c80*/  IMAD.X R51, RZ, RZ, RZ, P4 ;  /* 0x000000ffff337224 */ /* 0x000fe400020e06ff */
        /* <DEDUP_REMOVED lines=9> */
[----:B------:R-:W-:Y:S02]  /*b3d20*/  IADD3 R47, PT, PT, R12, R47, RZ ;  /* 0x0000002f0c2f7210 */ /* 0x000fe40007ffe0ff */
[----:B------:R-:W-:Y:S01]  /*b3d30*/  IADD3.X R42, PT, PT, RZ, RZ, RZ, P1, !PT ;  /* 0x000000ffff2a7210 */ /* 0x000fe20000ffe4ff */
[----:B------:R-:W-:Y:S01]  /*b3d40*/  IMAD R25, R54, R0, RZ ;  /* 0x0000000036197224 */ /* 0x000fe200078e02ff */
[----:B------:R-:W-:Y:S01]  /*b3d50*/  IADD3 R44, P5, PT, R47, R44, RZ ;  /* 0x0000002c2f2c7210 */ /* 0x000fe20007fbe0ff */
[----:B------:R-:W-:Y:S02]  /*b3d60*/  IMAD.X R35, RZ, RZ, RZ, P0 ;  /* 0x000000ffff237224 */ /* 0x000fe400000e06ff */
[----:B------:R-:W-:-:S03]  /*b3d70*/  IMAD.WIDE.U32 R40, R29, R28, R40 ;  /* 0x0000001c1d287225 */ /* 0x000fc600078e0028 */
[----:B------:R-:W-:Y:S01]  /*b3d80*/  IADD3 R29, P0, PT, R35, R38, RZ ;  /* 0x00000026231d7210 */ /* 0x000fe20007f1e0ff */
[----:B------:R-:W-:Y:S02]  /*b3d90*/  IMAD.IADD R39, R14, 0x1, R45 ;  /* 0x000000010e277824 */ /* 0x000fe400078e022d */
[----:B------:R-:W-:Y:S01]  /*b3da0*/  IMAD.HI.U32 R55, R25, R2, R54 ;  /* 0x0000000219377227 */ /* 0x000fe200078e0036 */
[----:B------:R-:W-:Y:S02]  /*b3db0*/  IADD3 R42, P1, PT, R42, R29, RZ ;  /* 0x0000001d2a2a7210 */ /* 0x000fe40007f3e0ff */
        /* <DEDUP_REMOVED lines=30> */
[----:B------:R-:W-:Y:S01]  /*b3fa0*/  IMAD R27, R44, R0, RZ ;  /* 0x000000002c1b7224 */ /* 0x000fe200078e02ff */
[----:B------:R-:W-:Y:S01]  /*b3fb0*/  IADD3.X R47, PT, PT, RZ, RZ, RZ, P4, !PT ;  /* 0x000000ffff2f7210 */ /* 0x000fe200027fe4ff */
[----:B------:R-:W-:Y:S01]  /*b3fc0*/  IMAD.MOV.U32 R45, RZ, RZ, RZ ;  /* 0x000000ffff2d7224 */ /* 0x000fe200078e00ff */
[----:B------:R-:W-:Y:S01]  /*b3fd0*/  IADD3 R40, P5, PT, R41, R38, RZ ;  /* 0x0000002629287210 */ /* 0x000fe20007fbe0ff */
[----:B------:R-:W-:-:S04]  /*b3fe0*/  IMAD.WIDE.U32 R36, R31, R28, R36 ;  /* 0x0000001c1f247225 */ /* 0x000fc800078e0024 */
[----:B------:R-:W-:Y:S02]  /*b3ff0*/  IMAD.IADD R39, R14, 0x1, R39 ;  /* 0x000000010e277824 */ /* 0x000fe400078e0227 */
[----:B------:R-:W-:-:S03]  /*b4000*/  IMAD.HI.U32 R29, R27, R2, R44 ;  /* 0x000000021b1d7227 */ /* 0x000fc600078e002c */
[----:B------:R-:W-:Y:S01]  /*b4010*/  IADD3 R38, P4, PT, R36, R39, RZ ;  /* 0x0000002724267210 */ /* 0x000fe20007f9e0ff */
[----:B------:R-:W-:Y:S01]  /*b4020*/  IMAD.X R41, RZ, RZ, RZ, P5 ;  /* 0x000000ffff297224 */ /* 0x000fe200028e06ff */
        /* <DEDUP_REMOVED lines=40> */
[----:B------:R-:W-:Y:S01]  /*b42b0*/  IADD3 R29, PT, PT, R11, R39, RZ ;  /* 0x000000270b1d7210 */ /* 0x000fe20007ffe0ff */
        /* <DEDUP_REMOVED lines=16> */
[----:B------:R-:W-:Y:S01]  /*b43c0*/  IMAD.WIDE.U32 R34, R25, R7, R34 ;  /* 0x0000000719227225 */ /* 0x000fe200078e0022 */
[----:B------:R-:W-:-:S03]  /*b43d0*/  IADD3 R45, P2, PT, R45, R42, RZ ;  /* 0x0000002a2d2d7210 */ /* 0x000fc60007f5e0ff */
[----:B------:R-:W-:Y:S02]  /*b43e0*/  IMAD.IADD R29, R12, 0x1, R41 ;  /* 0x000000010c1d7824 */ /* 0x000fe400078e0229 */
        /* <DEDUP_REMOVED lines=12> */
[----:B------:R-:W-:-:S04]  /*b44b0*/  IMAD.WIDE.U32 R30, R25, R8, R44 ;  /* 0x00000008191e7225 */ /* 0x000fc800078e002c */
[----:B------:R-:W-:Y:S01]  /*b44c0*/  IMAD.IADD R17, R10, 0x1, R43 ;  /* 0x000000010a117824 */ /* 0x000fe200078e022b */
[----:B------:R-:W-:Y:S01]  /*b44d0*/  IADD3 R31, PT, PT, R13, R31, RZ ;  /* 0x0000001f0d1f7210 */ /* 0x000fe20007ffe0ff */
[----:B------:R-:W-:Y:S01]  /*b44e0*/  IMAD.X R44, RZ, RZ, RZ, P1 ;  /* 0x000000ffff2c7224 */ /* 0x000fe200008e06ff */
[----:B------:R-:W-:Y:S02]  /*b44f0*/  IADD3 R45, P1, PT, R47, R34, RZ ;  /* 0x000000222f2d7210 */ /* 0x000fe40007f3e0ff */
[----:B------:R-:W-:Y:S02]  /*b4500*/  IADD3 R34, P0, PT, R33, R29, RZ ;  /* 0x0000001d21227210 */ /* 0x000fe40007f1e0ff */
[----:B------:R-:W-:Y:S01]  /*b4510*/  IADD3 R32, P6, PT, R17, R30, RZ ;  /* 0x0000001e11207210 */ /* 0x000fe20007fde0ff */
[----:B------:R-:W-:Y:S01]  /*b4520*/  IMAD.X R17, RZ, RZ, RZ, P2 ;  /* 0x000000ffff117224 */ /* 0x000fe200010e06ff */
[----:B------:R-:W-:Y:S02]  /*b4530*/  IADD3 R44, P5, PT, R44, R45, RZ ;  /* 0x0000002d2c2c7210 */ /* 0x000fe40007fbe0ff */
        /* <DEDUP_REMOVED lines=8> */
[----:B------:R-:W-:-:S04]  /*b45c0*/  IMAD.WIDE.U32 R30, R25, R28, R30 ;  /* 0x0000001c191e7225 */ /* 0x000fc800078e001e */
[----:B------:R-:W-:Y:S02]  /*b45d0*/  IMAD.IADD R33, R14, 0x1, R45 ;  /* 0x000000010e217824 */ /* 0x000fe400078e022d */
[----:B------:R-:W-:-:S03]  /*b45e0*/  IMAD.X R25, RZ, RZ, RZ, P0 ;  /* 0x000000ffff197224 */ /* 0x000fc600000e06ff */
        /* <DEDUP_REMOVED lines=9> */
[----:B------:R-:W-:Y:S01]  /*b4680*/  IADD3 R17, PT, PT, R17, R34, R26 ;  /* 0x0000002211117210 */ /* 0x000fe20007ffe01a */
[----:B------:R-:W-:Y:S01]  /*b4690*/  IMAD.IADD R30, R13, 0x1, R47 ;  /* 0x000000010d1e7824 */ /* 0x000fe200078e022f */
[----:B------:R-:W-:Y:S01]  /*b46a0*/  IADD3.X R25, PT, PT, RZ, RZ, RZ, P3, !PT ;  /* 0x000000ffff197210 */ /* 0x000fe20001ffe4ff */
        /* <DEDUP_REMOVED lines=14> */
[----:B------:R-:W-:Y:S01]  /*b4790*/  MOV R29, R48 ;  /* 0x00000030001d7202 */ /* 0x000fe20000000f00 */
[----:B------:R-:W-:Y:S01]  /*b47a0*/  IMAD.MOV.U32 R27, RZ, RZ, R44 ;  /* 0x000000ffff1b7224 */ /* 0x000fe200078e002c */
        /* <DEDUP_REMOVED lines=28> */
.L_x_678:
        /* <DEDUP_REMOVED lines=23> */
.L_x_679:
[----:B------:R-:W-:Y:S02]  /*b4ae0*/  HFMA2 R39, -RZ, RZ, 0, 0 ;  /* 0x00000000ff277431 */ /* 0x000fe400000001ff */
[----:B------:R-:W-:-:S04]  /*b4af0*/  IMAD.WIDE.U32 R36, R23, R66, RZ ;  /* 0x0000004217247225 */ /* 0x000fc800078e00ff */
[----:B------:R-:W-:Y:S01]  /*b4b00*/  HFMA2 R41, -RZ, RZ, 0, 0 ;  /* 0x00000000ff297431 */ /* 0x000fe200000001ff */
[----:B------:R-:W-:Y:S01]  /*b4b10*/  MOV R49, RZ ;  /* 0x000000ff00317202 */ /* 0x000fe20000000f00 */
[----:B------:R-:W-:Y:S02]  /*b4b20*/  IMAD.MOV.U32 R28, RZ, RZ, RZ ;  /* 0x000000ffff1c7224 */ /* 0x000fe400078e00ff */
[----:B------:R-:W-:Y:S02]  /*b4b30*/  IMAD.MOV.U32 R33, RZ, RZ, RZ ;  /* 0x000000ffff217224 */ /* 0x000fe400078e00ff */
[----:B------:R-:W-:Y:S02]  /*b4b40*/  IMAD.IADD R38, R37, 0x1, R28 ;  /* 0x0000000125267824 */ /* 0x000fe400078e021c */
[----:B------:R-:W-:Y:S02]  /*b4b50*/  IMAD.MOV.U32 R43, RZ, RZ, RZ ;  /* 0x000000ffff2b7224 */ /* 0x000fe400078e00ff */
[----:B------:R-:W-:-:S04]  /*b4b60*/  IMAD.WIDE.U32 R38, R66, R24, R38 ;  /* 0x0000001842267225 */ /* 0x000fc800078e0026 */
[----:B------:R-:W-:Y:S01]  /*b4b70*/  IMAD.IADD R40, R39, 0x1, R33 ;  /* 0x0000000127287824 */ /* 0x000fe200078e0221 */
[----:B------:R-:W-:Y:S01]  /*b4b80*/  MOV R42, R38 ;  /* 0x00000026002a7202 */ /* 0x000fe20000000f00 */
[----:B------:R-:W-:Y:S02]  /*b4b90*/  IMAD R31, R36, R0, RZ ;  /* 0x00000000241f7224 */ /* 0x000fe400078e02ff */
[----:B------:R-:W-:-:S04]  /*b4ba0*/  IMAD.WIDE.U32 R38, R66, R21, R40 ;  /* 0x0000001542267225 */ /* 0x000fc800078e0028 */
[----:B------:R-:W-:-:S04]  /*b4bb0*/  IMAD.WIDE.U32 R42, R67, R23, R42 ;  /* 0x00000017432a7225 */ /* 0x000fc800078e002a */
[----:B------:R-:W-:Y:S02]  /*b4bc0*/  IMAD.MOV.U32 R37, RZ, RZ, RZ ;  /* 0x000000ffff257224 */ /* 0x000fe400078e00ff */
[----:B------:R-:W-:Y:S02]  /*b4bd0*/  IMAD.IADD R41, R28, 0x1, R43 ;  /* 0x000000011c297824 */ /* 0x000fe400078e022b */
[----:B------:R-:W-:Y:S02]  /*b4be0*/  HFMA2 R43, -RZ, RZ, 0, 0 ;  /* 0x00000000ff2b7431 */ /* 0x000fe400000001ff */
[----:B------:R-:W-:Y:S01]  /*b4bf0*/  IMAD.HI.U32 R37, R31, R2, R36 ;  /* 0x000000021f257227 */ /* 0x000fe200078e0024 */
[----:B------:R-:W-:-:S03]  /*b4c00*/  IADD3 R40, P0, PT, R41, R38, RZ ;  /* 0x0000002629287210 */ /* 0x000fc60007f1e0ff */
[----:B------:R-:W-:Y:S01]  /*b4c10*/  IMAD.IADD R47, R16, 0x1, R37 ;  /* 0x00000001102f7824 */ /* 0x000fe200078e0225 */
[----:B------:R-:W-:Y:S01]  /*b4c20*/  MOV R38, RZ ;  /* 0x000000ff00267202 */ /* 0x000fe20000000f00 */
[----:B------:R-:W-:Y:S02]  /*b4c30*/  IMAD.MOV.U32 R37, RZ, RZ, RZ ;  /* 0x000000ffff257224 */ /* 0x000fe400078e00ff */
[----:B------:R-:W-:Y:S01]  /*b4c40*/  IMAD.X R41, RZ, RZ, RZ, P0 ;  /* 0x000000ffff297224 */ /* 0x000fe200000e06ff */
[----:B------:R-:W-:Y:S01]  /*b4c50*/  IADD3 R46, P1, PT, R47, R42, RZ ;  /* 0x0000002a2f2e7210 */ /* 0x000fe20007f3e0ff */
[----:B------:R-:W-:Y:S02]  /*b4c60*/  IMAD.IADD R36, R39, 0x1, R38 ;  /* 0x0000000127247824 */ /* 0x000fe400078e0226 */
[----:B------:R-:W-:Y:S01]  /*b4c70*/  IMAD.WIDE.U32 R40, R67, R24, R40 ;  /* 0x0000001843287225 */ /* 0x000fe200078e0028 */
[----:B------:R-:W-:-:S03]  /*b4c80*/  IADD3.X R47, PT, PT, RZ, RZ, RZ, P1, !PT ;  /* 0x000000ffff2f7210 */ /* 0x000fc60000ffe4ff */
[----:B------:R-:W-:Y:S01]  /*b4c90*/  IMAD.WIDE.U32 R36, R66, R22, R36 ;  /* 0x0000001642247225 */ /* 0x000fe200078e0024 */
[----:B------:R-:W-:-:S03]  /*b4ca0*/  IADD3 R45, PT, PT, R33, R41, RZ ;  /* 0x00000029212d7210 */ /* 0x000fc60007ffe0ff */
[----:B------:R-:W-:Y:S01]  /*b4cb0*/  IMAD.MOV.U32 R39, RZ, RZ, RZ ;  /* 0x000000ffff277224 */ /* 0x000fe200078e00ff */
[----:B------:R-:W-:Y:S01]  /*b4cc0*/  IADD3 R44, P0, PT, R45, R36, RZ ;  /* 0x000000242d2c7210 */ /* 0x000fe20007f1e0ff */
[----:B------:R-:W-:-:S04]  /*b4cd0*/  IMAD.WIDE.U32 R46, R31, R3, R46 ;  /* 0x000000031f2e7225 */ /* 0x000fc800078e002e */
[----:B------:R-:W-:Y:S02]  /*b4ce0*/  IMAD.MOV.U32 R41, RZ, RZ, RZ ;  /* 0x000000ffff297224 */ /* 0x000fe400078e00ff */
[----:B------:R-:W-:Y:S01]  /*b4cf0*/  IMAD.IADD R42, R37, 0x1, R39 ;  /* 0x00000001252a7824 */ /* 0x000fe200078e0227 */
[----:B------:R-:W-:Y:S01]  /*b4d00*/  CS2R R36, SRZ ;  /* 0x0000000000247805 */ /* 0x000fe2000001ff00 */
[----:B------:R-:W-:Y:S02]  /*b4d10*/  IMAD.IADD R53, R15, 0x1, R47 ;  /* 0x000000010f357824 */ /* 0x000fe400078e022f */
[----:B------:R-:W-:-:S04]  /*b4d20*/  IMAD.WIDE.U32 R40, R68, R23, R40 ;  /* 0x0000001744287225 */ /* 0x000fc800078e0028 */
[----:B------:R-:W-:Y:S01]  /*b4d30*/  IMAD.X R45, RZ, RZ, RZ, P0 ;  /* 0x000000ffff2d7224 */ /* 0x000fe200000e06ff */
[----:B------:R-:W-:Y:S01]  /*b4d40*/  IADD3 R52, P2, PT, R53, R40, RZ ;  /* 0x0000002835347210 */ /* 0x000fe20007f5e0ff */
[----:B------:R-:W-:-:S04]  /*b4d50*/  IMAD.WIDE.U32 R42, R66, R19, R42 ;  /* 0x00000013422a7225 */ /* 0x000fc800078e002a */
[----:B------:R-:W-:Y:S01]  /*b4d60*/  HFMA2 R40, -RZ, RZ, 0, 0 ;  /* 0x00000000ff287431 */ /* 0x000fe200000001ff */
[----:B------:R-:W-:Y:S01]  /*b4d70*/  IADD3 R41, PT, PT, R28, R41, RZ ;  /* 0x000000291c297210 */ /* 0x000fe20007ffe0ff */
[----:B------:R-:W-:Y:S02]  /*b4d80*/  IMAD R35, R46, R0, RZ ;  /* 0x000000002e237224 */ /* 0x000fe400078e02ff */
[----:B------:R-:W-:Y:S02]  /*b4d90*/  IMAD.MOV.U32 R48, RZ, RZ, R46 ;  /* 0x000000ffff307224 */ /* 0x000fe400078e002e */
[----:B------:R-:W-:-:S04]  /*b4da0*/  IMAD.WIDE.U32 R44, R67, R21, R44 ;  /* 0x00000015432c7225 */ /* 0x000fc800078e002c */
[----:B------:R-:W-:Y:S01]  /*b4db0*/  IMAD.IADD R46, R43, 0x1, R37 ;  /* 0x000000012b2e7824 */ /* 0x000fe200078e0225 */
[----:B------:R-:W-:Y:S01]  /*b4dc0*/  IADD3 R50, P1, PT, R41, R44, RZ ;  /* 0x0000002c29327210 */ /* 0x000fe20007f3e0ff */
[----:B------:R-:W-:Y:S02]  /*b4dd0*/  IMAD.MOV.U32 R47, RZ, RZ, RZ ;  /* 0x000000ffff2f7224 */ /* 0x000fe400078e00ff */
[----:B------:R-:W-:-:S04]  /*b4de0*/  IMAD.HI.U32 R43, R35, R2, R48 ;  /* 0x00000002232b7227 */ /* 0x000fc800078e0030 */
[----:B------:R-:W-:Y:S01]  /*b4df0*/  IMAD.IADD R49, R38, 0x1, R45 ;  /* 0x0000000126317824 */ /* 0x000fe200078e022d */
[----:B------:R-:W-:Y:S01]  /*b4e00*/  IADD3 R41, PT, PT, R16, R43, RZ ;  /* 0x0000002b10297210 */ /* 0x000fe20007ffe0ff */
[----:B------:R-:W-:-:S03]  /*b4e10*/  IMAD.WIDE.U32 R46, R66, R20, R46 ;  /* 0x00000014422e7225 */ /* 0x000fc600078e002e */
[----:B------:R-:W-:Y:S01]  /*b4e20*/  IADD3 R48, P0, PT, R49, R42, RZ ;  /* 0x0000002a31307210 */ /* 0x000fe20007f1e0ff */
[----:B------:R-:W-:Y:S02]  /*b4e30*/  IMAD.IADD R42, R47, 0x1, R40 ;  /* 0x000000012f2a7824 */ /* 0x000fe400078e0228 */
[----:B------:R-:W-:Y:S01]  /*b4e40*/  IMAD.MOV.U32 R43, RZ, RZ, RZ ;  /* 0x000000ffff2b7224 */ /* 0x000fe200078e00ff */
[----:B------:R-:W-:Y:S01]  /*b4e50*/  IADD3.X R49, PT, PT, RZ, RZ, RZ, P0, !PT ;  /* 0x000000ffff317210 */ /* 0x000fe200007fe4ff */
[----:B------:R-:W-:Y:S02]  /*b4e60*/  IMAD.X R51, RZ, RZ, RZ, P1 ;  /* 0x000000ffff337224 */ /* 0x000fe400008e06ff */
[----:B------:R-:W-:-:S04]  /*b4e70*/  IMAD.WIDE.U32 R42, R66, R18, R42 ;  /* 0x00000012422a7225 */ /* 0x000fc800078e002a */
[----:B------:R-:W-:-:S04]  /*b4e80*/  IMAD.WIDE.U32 R50, R68, R24, R50 ;  /* 0x0000001844327225 */ /* 0x000fc800078e0032 */
        /* <DEDUP_REMOVED lines=8> */
[----:B------:R-:W-:Y:S01]  /*b4f10*/  IMAD.MOV.U32 R51, RZ, RZ, RZ ;  /* 0x000000ffff337224 */ /* 0x000fe200078e00ff */
[----:B------:R-:W-:Y:S01]  /*b4f20*/  IADD3 R41, PT, PT, R11, R53, RZ ;  /* 0x000000350b297210 */ /* 0x000fe20007ffe0ff */
        /* <DEDUP_REMOVED lines=12> */
[----:B------:R-:W-:-:S04]  /*b4ff0*/  IMAD.WIDE.U32 R46, R67, R19, R46 ;  /* 0x00000013432e7225 */ /* 0x000fc800078e002e */
[----:B------:R-:W-:Y:S02]  /*b5000*/  IMAD R41, R52, R0, RZ ;  /* 0x0000000034297224 */ /* 0x000fe400078e02ff */
[----:B------:R-:W-:Y:S02]  /*b5010*/  IMAD.MOV.U32 R53, RZ, RZ, RZ ;  /* 0x000000ffff357224 */ /* 0x000fe400078e00ff */
[----:B------:R-:W-:Y:S01]  /*b5020*/  IMAD.X R51, RZ, RZ, RZ, P0 ;  /* 0x000000ffff337224 */ /* 0x000fe200000e06ff */
[----:B------:R-:W-:Y:S01]  /*b5030*/  IADD3 R46, P0, PT, R49, R46, RZ ;  /* 0x0000002e312e7210 */ /* 0x000fe20007f1e0ff */
[----:B------:R-:W-:Y:S01]  /*b5040*/  IMAD.HI.U32 R55, R41, R2, R52 ;  /* 0x0000000229377227 */ /* 0x000fe200078e0034 */
[----:B------:R-:W-:-:S03]  /*b5050*/  IADD3.X R49, PT, PT, RZ, RZ, RZ, P1, !PT ;  /* 0x000000ffff317210 */ /* 0x000fc60000ffe4ff */
[----:B------:R-:W-:-:S04]  /*b5060*/  IMAD.WIDE.U32 R50, R31, R5, R50 ;  /* 0x000000051f327225 */ /* 0x000fc800078e0032 */
[----:B------:R-:W-:Y:S01]  /*b5070*/  IMAD.IADD R53, R37, 0x1, R47 ;  /* 0x0000000125357824 */ /* 0x000fe200078e022f */
[----:B------:R-:W-:Y:S01]  /*b5080*/  IADD3 R52, P1, PT, R43, R50, RZ ;  /* 0x000000322b347210 */ /* 0x000fe20007f3e0ff */
[----:B------:R-:W-:Y:S02]  /*b5090*/  IMAD.X R47, RZ, RZ, RZ, P0 ;  /* 0x000000ffff2f7224 */ /* 0x000fe400000e06ff */
        /* <DEDUP_REMOVED lines=8> */
[----:B------:R-:W-:Y:S02]  /*b5120*/  IMAD.IADD R55, R16, 0x1, R55 ;  /* 0x0000000110377824 */ /* 0x000fe400078e0237 */
[----:B------:R-:W-:Y:S01]  /*b5130*/  IMAD.WIDE.U32 R46, R35, R4, R52 ;  /* 0x00000004232e7225 */ /* 0x000fe200078e0034 */
[----:B------:R-:W-:-:S03]  /*b5140*/  MOV R52, R48 ;  /* 0x0000003000347202 */ /* 0x000fc60000000f00 */
[----:B------:R-:W-:Y:S01]  /*b5150*/  IMAD.WIDE.U32 R42, R67, R20, R42 ;  /* 0x00000014432a7225 */ /* 0x000fe200078e002a */
[----:B------:R-:W-:Y:S02]  /*b5160*/  IADD3 R54, P3, PT, R55, R46, RZ ;  /* 0x0000002e37367210 */ /* 0x000fe40007f7e0ff */
[----:B------:R-:W-:Y:S01]  /*b5170*/  IADD3 R57, PT, PT, R11, R47, RZ ;  /* 0x0000002f0b397210 */ /* 0x000fe20007ffe0ff */
[----:B------:R-:W-:Y:S01]  /*b5180*/  IMAD.MOV.U32 R53, RZ, RZ, RZ ;  /* 0x000000ffff357224 */ /* 0x000fe200078e00ff */
[----:B------:R-:W-:Y:S01]  /*b5190*/  IADD3.X R55, PT, PT, RZ, RZ, RZ, P3, !PT ;  /* 0x000000ffff377210 */ /* 0x000fe20001ffe4ff */
[----:B------:R-:W-:Y:S02]  /*b51a0*/  IMAD.IADD R59, R12, 0x1, R51 ;  /* 0x000000010c3b7824 */ /* 0x000fe400078e0233 */
[----:B------:R-:W-:Y:S01]  /*b51b0*/  IMAD.X R51, RZ, RZ, RZ, P0 ;  /* 0x000000ffff337224 */ /* 0x000fe200000e06ff */
[----:B------:R-:W-:Y:S01]  /*b51c0*/  IADD3 R46, P0, PT, R49, R42, RZ ;  /* 0x0000002a312e7210 */ /* 0x000fe20007f1e0ff */
[----:B------:R-:W-:-:S04]  /*b51d0*/  IMAD.WIDE.U32 R52, R88, R23, R52 ;  /* 0x0000001758347225 */ /* 0x000fc800078e0034 */
[----:B------:R-:W-:Y:S01]  /*b51e0*/  IMAD.MOV.U32 R45, RZ, RZ, RZ ;  /* 0x000000ffff2d7224 */ /* 0x000fe200078e00ff */
[----:B------:R-:W-:Y:S01]  /*b51f0*/  IADD3 R52, P1, PT, R59, R52, RZ ;  /* 0x000000343b347210 */ /* 0x000fe20007f3e0ff */
[----:B------:R-:W-:Y:S01]  /*b5200*/  IMAD.X R47, RZ, RZ, RZ, P0 ;  /* 0x000000ffff2f7224 */ /* 0x000fe200000e06ff */
[----:B------:R-:W-:Y:S01]  /*b5210*/  IADD3 R59, PT, PT, R40, R43, RZ ;  /* 0x0000002b283b7210 */ /* 0x000fe20007ffe0ff */
        /* <DEDUP_REMOVED lines=15> */
[----:B------:R-:W-:Y:S01]  /*b5310*/  IADD3.X R53, PT, PT, RZ, RZ, RZ, P0, !PT ;  /* 0x000000ffff357210 */ /* 0x000fe200007fe4ff */
[----:B------:R-:W-:Y:S02]  /*b5320*/  IMAD.IADD R44, R36, 0x1, R47 ;  /* 0x00000001242c7824 */ /* 0x000fe400078e022f */
[----:B------:R-:W-:-:S03]  /*b5330*/  IMAD.WIDE.U32 R54, R41, R3, R54 ;  /* 0x0000000329367225 */ /* 0x000fc600078e0036 */
[----:B------:R-:W-:Y:S01]  /*b5340*/  IADD3 R44, P0, PT, R45, R44, RZ ;  /* 0x0000002c2d2c7210 */ /* 0x000fe20007f1e0ff */
[----:B------:R-:W-:Y:S02]  /*b5350*/  IMAD.X R49, RZ, RZ, RZ, P1 ;  /* 0x000000ffff317224 */ /* 0x000fe400008e06ff */
[----:B------:R-:W-:-:S04]  /*b5360*/  IMAD.WIDE.U32 R50, R88, R24, R50 ;  /* 0x0000001858327225 */ /* 0x000fc800078e0032 */
[----:B------:R-:W-:Y:S02]  /*b5370*/  IMAD.IADD R57, R15, 0x1, R55 ;  /* 0x000000010f397824 */ /* 0x000fe400078e0237 */
[----:B------:R-:W-:Y:S02]  /*b5380*/  HFMA2 R55, -RZ, RZ, 0, 0 ;  /* 0x00000000ff377431 */ /* 0x000fe400000001ff */
[----:B------:R-:W-:-:S04]  /*b5390*/  IMAD.WIDE.U32 R48, R69, R22, R48 ;  /* 0x0000001645307225 */ /* 0x000fc800078e0030 */
[----:B------:R-:W-:Y:S02]  /*b53a0*/  IMAD.IADD R45, R33, 0x1, R51 ;  /* 0x00000001212d7824 */ /* 0x000fe400078e0233 */
[----:B------:R-:W-:Y:S02]  /*b53b0*/  IMAD.IADD R61, R37, 0x1, R43 ;  /* 0x00000001253d7824 */ /* 0x000fe400078e022b */
[----:B------:R-:W-:Y:S01]  /*b53c0*/  IMAD.WIDE.U32 R52, R35, R5, R52 ;  /* 0x0000000523347225 */ /* 0x000fe200078e0034 */
[----:B------:R-:W-:Y:S02]  /*b53d0*/  IADD3 R48, P2, PT, R45, R48, RZ ;  /* 0x000000302d307210 */ /* 0x000fe40007f5e0ff */
[----:B------:R-:W-:Y:S01]  /*b53e0*/  IADD3.X R45, PT, PT, RZ, RZ, RZ, P0, !PT ;  /* 0x000000ffff2d7210 */ /* 0x000fe200007fe4ff */
[----:B------:R-:W-:Y:S01]  /*b53f0*/  IMAD R43, R54, R0, RZ ;  /* 0x00000000362b7224 */ /* 0x000fe200078e02ff */
[----:B------:R-:W-:Y:S01]  /*b5400*/  IADD3 R46, P1, PT, R61, R46, RZ ;  /* 0x0000002e3d2e7210 */ /* 0x000fe20007f3e0ff */
[----:B------:R-:W-:Y:S01]  /*b5410*/  IMAD.IADD R61, R12, 0x1, R53 ;  /* 0x000000010c3d7824 */ /* 0x000fe200078e0235 */
[----:B------:R-:W-:Y:S01]  /*b5420*/  IADD3 R56, P0, PT, R57, R52, RZ ;  /* 0x0000003439387210 */ /* 0x000fe20007f1e0ff */
[----:B------:R-:W-:Y:S01]  /*b5430*/  IMAD.MOV.U32 R53, RZ, RZ, RZ ;  /* 0x000000ffff357224 */ /* 0x000fe200078e00ff */
[----:B------:R-:W-:Y:S01]  /*b5440*/  MOV R52, R50 ;  /* 0x0000003200347202 */ /* 0x000fe20000000f00 */
[----:B------:R-:W-:-:S04]  /*b5450*/  IMAD.HI.U32 R63, R43, R2, R54 ;  /* 0x000000022b3f7227 */ /* 0x000fc800078e0036 */
[----:B------:R-:W-:Y:S02]  /*b5460*/  IMAD.IADD R55, R39, 0x1, R49 ;  /* 0x0000000127377824 */ /* 0x000fe400078e0231 */
[----:B------:R-:W-:Y:S02]  /*b5470*/  IMAD.X R47, RZ, RZ, RZ, P1 ;  /* 0x000000ffff2f7224 */ /* 0x000fe400008e06ff */
        /* <DEDUP_REMOVED lines=34> */
[----:B------:R-:W-:Y:S02]  /*b56a0*/  IMAD.IADD R61, R15, 0x1, R57 ;  /* 0x000000010f3d7824 */ /* 0x000fe400078e0239 */
[----:B------:R-:W-:Y:S02]  /*b56b0*/  HFMA2 R57, -RZ, RZ, 0, 0 ;  /* 0x00000000ff397431 */ /* 0x000fe400000001ff */
[----:B------:R-:W-:Y:S01]  /*b56c0*/  IMAD.WIDE.U32 R44, R88, R22, R50 ;  /* 0x00000016582c7225 */ /* 0x000fe200078e0032 */
[----:B------:R-:W-:-:S03]  /*b56d0*/  IADD3 R47, PT, PT, R33, R53, RZ ;  /* 0x00000035212f7210 */ /* 0x000fc60007ffe0ff */
[----:B------:R-:W-:Y:S02]  /*b56e0*/  IMAD.IADD R63, R14, 0x1, R55 ;  /* 0x000000010e3f7824 */ /* 0x000fe400078e0237 */
[----:B------:R-:W-:Y:S02]  /*b56f0*/  IMAD.X R55, RZ, RZ, RZ, P3 ;  /* 0x000000ffff377224 */ /* 0x000fe400018e06ff */
[----:B------:R-:W-:Y:S02]  /*b5700*/  IMAD.IADD R53, R39, 0x1, R45 ;  /* 0x0000000127357824 */ /* 0x000fe400078e022d */
[----:B------:R-:W-:Y:S02]  /*b5710*/  IMAD R45, R56, R0, RZ ;  /* 0x00000000382d7224 */ /* 0x000fe400078e02ff */
[----:B------:R-:W-:Y:S01]  /*b5720*/  IMAD.WIDE.U32 R50, R35, R6, R54 ;  /* 0x0000000623327225 */ /* 0x000fe200078e0036 */
[----:B------:R-:W-:-:S03]  /*b5730*/  IADD3 R54, P2, PT, R47, R44, RZ ;  /* 0x0000002c2f367210 */ /* 0x000fc60007f5e0ff */
[----:B------:R-:W-:Y:S01]  /*b5740*/  IMAD.X R49, RZ, RZ, RZ, P1 ;  /* 0x000000ffff317224 */ /* 0x000fe200008e06ff */
[----:B------:R-:W-:Y:S01]  /*b5750*/  IADD3.X R55, PT, PT, RZ, RZ, RZ, P2, !PT ;  /* 0x000000ffff377210 */ /* 0x000fe200017fe4ff */
[----:B------:R-:W-:Y:S01]  /*b5760*/  IMAD.HI.U32 R67, R45, R2, R56 ;  /* 0x000000022d437227 */ /* 0x000fe200078e0038 */
[----:B------:R-:W-:Y:S02]  /*b5770*/  IADD3 R58, P3, PT, R59, R50, RZ ;  /* 0x000000323b3a7210 */ /* 0x000fe40007f7e0ff */
[----:B------:R-:W-:Y:S01]  /*b5780*/  IADD3 R65, PT, PT, R10, R51, RZ ;  /* 0x000000330a417210 */ /* 0x000fe20007ffe0ff */
[----:B------:R-:W-:Y:S01]  /*b5790*/  IMAD.MOV.U32 R56, RZ, RZ, R52 ;  /* 0x000000ffff387224 */ /* 0x000fe200078e0034 */
[----:B------:R-:W-:Y:S01]  /*b57a0*/  IADD3.X R59, PT, PT, RZ, RZ, RZ, P3, !PT ;  /* 0x000000ffff3b7210 */ /* 0x000fe20001ffe4ff */
[----:B------:R-:W-:Y:S02]  /*b57b0*/  IMAD.X R47, RZ, RZ, RZ, P0 ;  /* 0x000000ffff2f7224 */ /* 0x000fe400000e06ff */
        /* <DEDUP_REMOVED lines=13> */
[----:B------:R-:W-:Y:S02]  /*b5890*/  IMAD.IADD R55, R38, 0x1, R53 ;  /* 0x0000000126377824 */ /* 0x000fe400078e0235 */
[----:B------:R-:W-:-:S04]  /*b58a0*/  IMAD.WIDE.U32 R52, R41, R5, R58 ;  /* 0x0000000529347225 */ /* 0x000fc800078e003a */
[----:B------:R-:W-:Y:S01]  /*b58b0*/  IMAD.WIDE.U32 R50, R88, R19, R50 ;  /* 0x0000001358327225 */ /* 0x000fe200078e0032 */
[----:B------:R-:W-:-:S03]  /*b58c0*/  IADD3 R58, P2, PT, R61, R52, RZ ;  /* 0x000000343d3a7210 */ /* 0x000fc60007f5e0ff */
[----:B------:R-:W-:Y:S01]  /*b58d0*/  IMAD.WIDE.U32 R48, R69, R18, R48 ;  /* 0x0000001245307225 */ /* 0x000fe200078e0030 */
[----:B------:R-:W-:Y:S02]  /*b58e0*/  IADD3 R51, PT, PT, R37, R51, RZ ;  /* 0x0000003325337210 */ /* 0x000fe40007ffe0ff */
[----:B------:R-:W-:Y:S01]  /*b58f0*/  IADD3 R52, P4, PT, R55, R50, RZ ;  /* 0x0000003237347210 */ /* 0x000fe20007f9e0ff */
[----:B------:R-:W-:Y:S01]  /*b5900*/  IMAD.IADD R49, R36, 0x1, R49 ;  /* 0x0000000124317824 */ /* 0x000fe200078e0231 */
[----:B------:R-:W-:Y:S01]  /*b5910*/  IADD3 R46, P3, PT, R51, R48, RZ ;  /* 0x00000030332e7210 */ /* 0x000fe20007f7e0ff */
[----:B------:R-:W-:Y:S02]  /*b5920*/  IMAD.X R59, RZ, RZ, RZ, P2 ;  /* 0x000000ffff3b7224 */ /* 0x000fe400010e06ff */
[----:B------:R-:W-:Y:S01]  /*b5930*/  IMAD.IADD R63, R12, 0x1, R53 ;  /* 0x000000010c3f7824 */ /* 0x000fe200078e0235 */
[----:B------:R-:W-:Y:S01]  /*b5940*/  IADD3 R48, P2, PT, R47, R49, RZ ;  /* 0x000000312f307210 */ /* 0x000fe20007f5e0ff */
[----:B------:R-:W-:Y:S01]  /*b5950*/  IMAD.X R55, RZ, RZ, RZ, P0 ;  /* 0x000000ffff377224 */ /* 0x000fe200000e06ff */
[----:B------:R-:W-:Y:S01]  /*b5960*/  IADD3.X R53, PT, PT, RZ, RZ, RZ, P4, !PT ;  /* 0x000000ffff357210 */ /* 0x000fe200027fe4ff */
[----:B------:R-:W-:Y:S01]  /*b5970*/  IMAD.WIDE.U32 R50, R43, R4, R58 ;  /* 0x000000042b327225 */ /* 0x000fe200078e003a */
[----:B------:R-:W-:-:S03]  /*b5980*/  IADD3.X R49, PT, PT, RZ, RZ, RZ, P2, !PT ;  /* 0x000000ffff317210 */ /* 0x000fc600017fe4ff */
        /* <DEDUP_REMOVED lines=8> */
[----:B------:R-:W-:-:S04]  /*b5a10*/  IMAD.WIDE.U32 R52, R89, R22, R52 ;  /* 0x0000001659347225 */ /* 0x000fc800078e0034 */
[----:B------:R-:W-:Y:S02]  /*b5a20*/  IMAD.IADD R53, R39, 0x1, R53 ;  /* 0x0000000127357824 */ /* 0x000fe400078e0235 */
[----:B------:R-:W-:-:S04]  /*b5a30*/  IMAD.WIDE.U32 R46, R88, R20, R46 ;  /* 0x00000014582e7225 */ /* 0x000fc800078e002e */
[----:B------:R-:W-:Y:S01]  /*b5a40*/  IMAD.MOV.U32 R56, RZ, RZ, R54 ;  /* 0x000000ffff387224 */ /* 0x000fe200078e0036 */
[----:B------:R-:W-:Y:S01]  /*b5a50*/  IADD3 R54, P2, PT, R55, R52, RZ ;  /* 0x0000003437367210 */ /* 0x000fe20007f5e0ff */
[----:B------:R-:W-:Y:S02]  /*b5a60*/  IMAD.MOV.U32 R57, RZ, RZ, RZ ;  /* 0x000000ffff397224 */ /* 0x000fe400078e00ff */
[----:B------:R-:W-:Y:S01]  /*b5a70*/  IMAD.X R61, RZ, RZ, RZ, P1 ;  /* 0x000000ffff3d7224 */ /* 0x000fe200008e06ff */
[----:B------:R-:W-:Y:S01]  /*b5a80*/  IADD3 R46, P1, PT, R53, R46, RZ ;  /* 0x0000002e352e7210 */ /* 0x000fe20007f3e0ff */
[----:B------:R-:W-:Y:S01]  /*b5a90*/  IMAD.WIDE.U32 R48, R9, R69, R48 ;  /* 0x0000004509307225 */ /* 0x000fe200078e0030 */
[----:B------:R-:W-:-:S03]  /*b5aa0*/  IADD3.X R55, PT, PT, RZ, RZ, RZ, P2, !PT ;  /* 0x000000ffff377210 */ /* 0x000fc600017fe4ff */
        /* <DEDUP_REMOVED lines=15> */
[----:B------:R-:W-:Y:S02]  /*b5ba0*/  IMAD.WIDE.U32 R46, R97, R24, R58 ;  /* 0x00000018612e7225 */ /* 0x000fe400078e003a */
[----:B------:R-:W0:Y:S02]  /*b5bb0*/  LDC R24, c[0x3][0x1c] ;  /* 0x00c00700ff187b82 */ /* 0x000e240000000800 */
        /* <DEDUP_REMOVED lines=14> */
[----:B------:R-:W-:-:S04]  /*b5ca0*/  IMAD.WIDE.U32 R52, R9, R88, R52 ;  /* 0x0000005809347225 */ /* 0x000fc800078e0034 */
[----:B------:R-:W-:Y:S01]  /*b5cb0*/  IMAD.X R59, RZ, RZ, RZ, P3 ;  /* 0x000000ffff3b7224 */ /* 0x000fe200018e06ff */
[----:B------:R-:W-:Y:S01]  /*b5cc0*/  IADD3 R56, P3, PT, R55, R48, RZ ;  /* 0x0000003037387210 */ /* 0x000fe20007f7e0ff */
[----:B------:R-:W-:Y:S02]  /*b5cd0*/  IMAD.IADD R49, R40, 0x1, R49 ;  /* 0x0000000128317824 */ /* 0x000fe400078e0231 */
[----:B------:R-:W-:Y:S01]  /*b5ce0*/  IMAD.IADD R65, R11, 0x1, R51 ;  /* 0x000000010b417824 */ /* 0x000fe200078e0233 */
[----:B------:R-:W-:Y:S01]  /*b5cf0*/  IADD3.X R57, PT, PT, RZ, RZ, RZ, P3, !PT ;  /* 0x000000ffff397210 */ /* 0x000fe20001ffe4ff */
        /* <DEDUP_REMOVED lines=11> */
[----:B------:R-:W-:Y:S01]  /*b5db0*/  IMAD.IADD R33, R15, 0x1, R51 ;  /* 0x000000010f217824 */ /* 0x000fe200078e0233 */
[----:B------:R-:W-:Y:S01]  /*b5dc0*/  MOV R51, RZ ;  /* 0x000000ff00337202 */ /* 0x000fe20000000f00 */
[----:B------:R-:W-:Y:S01]  /*b5dd0*/  IMAD R21, R50, R0, RZ ;  /* 0x0000000032157224 */ /* 0x000fe200078e02ff */
[----:B------:R-:W-:Y:S01]  /*b5de0*/  IADD3 R54, P2, PT, R57, R54, RZ ;  /* 0x0000003639367210 */ /* 0x000fe20007f5e0ff */
[----:B------:R-:W-:Y:S01]  /*b5df0*/  IMAD.X R57, RZ, RZ, RZ, P3 ;  /* 0x000000ffff397224 */ /* 0x000fe200018e06ff */
[----:B------:R-:W-:Y:S01]  /*b5e00*/  IADD3 R52, P0, PT, R53, R52, RZ ;  /* 0x0000003435347210 */ /* 0x000fe20007f1e0ff */
[----:B------:R-:W-:-:S04]  /*b5e10*/  IMAD.HI.U32 R49, R21, R2, R50 ;  /* 0x0000000215317227 */ /* 0x000fc800078e0032 */
[----:B------:R-:W-:Y:S02]  /*b5e20*/  IMAD.X R55, RZ, RZ, RZ, P2 ;  /* 0x000000ffff377224 */ /* 0x000fe400010e06ff */
[----:B------:R-:W-:-:S04]  /*b5e30*/  IMAD.WIDE.U32 R50, R97, R22, R56 ;  /* 0x0000001661327225 */ /* 0x000fc800078e0038 */
        /* <DEDUP_REMOVED lines=11> */
[----:B------:R-:W-:Y:S02]  /*b5ef0*/  IMAD.X R39, RZ, RZ, RZ, P1 ;  /* 0x000000ffff277224 */ /* 0x000fe400008e06ff */
[----:B0-----:R-:W-:Y:S01]  /*b5f00*/  IMAD.WIDE.U32 R52, R31, R24, R60 ;  /* 0x000000181f347225 */ /* 0x001fe200078e003c */
[----:B------:R-:W-:-:S03]  /*b5f10*/  IADD3 R54, P0, PT, R22, R55, RZ ;  /* 0x0000003716367210 */ /* 0x000fc60007f1e0ff */
        /* <DEDUP_REMOVED lines=10> */
[----:B------:R-:W-:Y:S02]  /*b5fc0*/  IMAD.IADD R47, R10, 0x1, R63 ;  /* 0x000000010a2f7824 */ /* 0x000fe400078e023f */
[----:B------:R-:W-:-:S04]  /*b5fd0*/  IMAD.WIDE.U32 R54, R35, R8, R56 ;  /* 0x0000000823367225 */ /* 0x000fc800078e0038 */
[----:B------:R-:W-:Y:S01]  /*b5fe0*/  IMAD.IADD R19, R12, 0x1, R59 ;  /* 0x000000010c137824 */ /* 0x000fe200078e023b */
[----:B------:R-:W-:Y:S01]  /*b5ff0*/  IADD3.X R59, PT, PT, RZ, RZ, RZ, P1, !PT ;  /* 0x000000ffff3b7210 */ /* 0x000fe20000ffe4ff */
[----:B------:R-:W-:Y:S01]  /*b6000*/  IMAD.IADD R61, R16, 0x1, R49 ;  /* 0x00000001103d7824 */ /* 0x000fe200078e0231 */
[----:B------:R-:W-:Y:S01]  /*b6010*/  IADD3 R31, P1, PT, R53, R46, RZ ;  /* 0x0000002e351f7210 */ /* 0x000fe20007f3e0ff */
[----:B------:R-:W-:Y:S01]  /*b6020*/  IMAD.X R53, RZ, RZ, RZ, P0 ;  /* 0x000000ffff357224 */ /* 0x000fe200000e06ff */
[----:B------:R-:W-:Y:S01]  /*b6030*/  IADD3 R46, P3, PT, R47, R54, RZ ;  /* 0x000000362f2e7210 */ /* 0x000fe20007f7e0ff */
[----:B------:R-:W-:Y:S01]  /*b6040*/  IMAD.WIDE.U32 R56, R45, R4, R58 ;  /* 0x000000042d387225 */ /* 0x000fe200078e003a */
[----:B------:R-:W-:Y:S02]  /*b6050*/  IADD3 R54, PT, PT, R13, R55, RZ ;  /* 0x000000370d367210 */ /* 0x000fe40007ffe0ff */
[----:B------:R-:W-:Y:S01]  /*b6060*/  IADD3.X R47, PT, PT, RZ, RZ, RZ, P3, !PT ;  /* 0x000000ffff2f7210 */ /* 0x000fe20001ffe4ff */
[----:B------:R-:W-:Y:S01]  /*b6070*/  IMAD.WIDE.U32 R52, R97, R20, R52 ;  /* 0x0000001461347225 */ /* 0x000fe200078e0034 */
[----:B------:R-:W-:-:S02]  /*b6080*/  IADD3 R22, P0, PT, R23, R22, RZ ;  /* 0x0000001617167210 */ /* 0x000fc40007f1e0ff */
        /* <DEDUP_REMOVED lines=31> */
[----:B------:R-:W-:-:S02]  /*b6280*/  IADD3 R50, P0, PT, R33, R50, RZ ;  /* 0x0000003221327210 */ /* 0x000fc40007f1e0ff */
[----:B------:R-:W-:Y:S01]  /*b6290*/  IADD3 R48, P2, PT, R49, R18, RZ ;  /* 0x0000001231307210 */ /* 0x000fe20007f5e0ff */
[----:B------:R-:W-:Y:S02]  /*b62a0*/  IMAD.X R33, RZ, RZ, RZ, P1 ;  /* 0x000000ffff217224 */ /* 0x000fe400008e06ff */
[----:B------:R-:W-:Y:S01]  /*b62b0*/  IMAD.X R55, RZ, RZ, RZ, P3 ;  /* 0x000000ffff377224 */ /* 0x000fe200018e06ff */
[----:B------:R-:W-:Y:S01]  /*b62c0*/  IADD3.X R49, PT, PT, RZ, RZ, RZ, P2, !PT ;  /* 0x000000ffff317210 */ /* 0x000fe200017fe4ff */
[----:B------:R-:W-:Y:S02]  /*b62d0*/  IMAD.IADD R31, R15, 0x1, R61 ;  /* 0x000000010f1f7824 */ /* 0x000fe400078e023d */
[----:B------:R-:W-:Y:S02]  /*b62e0*/  HFMA2 R61, -RZ, RZ, 0, 0 ;  /* 0x00000000ff3d7431 */ /* 0x000fe400000001ff */
        /* <DEDUP_REMOVED lines=8> */
[----:B------:R-:W-:Y:S02]  /*b6370*/  IMAD R19, R60, R0, RZ ;  /* 0x000000003c137224 */ /* 0x000fe400078e02ff */
[----:B------:R-:W-:Y:S01]  /*b6380*/  IMAD.WIDE.U32 R40, R41, R24, R48 ;  /* 0x0000001829287225 */ /* 0x000fe200078e0030 */
[----:B------:R-:W-:-:S02]  /*b6390*/  IADD3 R48, P2, PT, R57, R50, RZ ;  /* 0x0000003239307210 */ /* 0x000fc40007f5e0ff */
[----:B------:R-:W-:Y:S01]  /*b63a0*/  IADD3 R35, P0, PT, R35, R38, RZ ;  /* 0x0000002623237210 */ /* 0x000fe20007f1e0ff */
[----:B------:R-:W-:Y:S01]  /*b63b0*/  IMAD.IADD R39, R14, 0x1, R51 ;  /* 0x000000010e277824 */ /* 0x000fe200078e0233 */
[----:B------:R-:W-:Y:S01]  /*b63c0*/  IADD3 R18, P3, PT, R41, R33, RZ ;  /* 0x0000002129127210 */ /* 0x000fe20007f7e0ff */
[----:B------:R-:W-:-:S03]  /*b63d0*/  IMAD.HI.U32 R61, R19, R2, R60 ;  /* 0x00000002133d7227 */ /* 0x000fc600078e003c */
[----:B------:R-:W-:Y:S01]  /*b63e0*/  IADD3 R38, P4, PT, R40, R39, RZ ;  /* 0x0000002728267210 */ /* 0x000fe20007f9e0ff */
[----:B------:R-:W-:Y:S02]  /*b63f0*/  IMAD.IADD R31, R16, 0x1, R61 ;  /* 0x00000001101f7824 */ /* 0x000fe400078e023d */
        /* <DEDUP_REMOVED lines=35> */
[----:B------:R-:W-:Y:S02]  /*b6630*/  IMAD R31, R50, R0, RZ ;  /* 0x00000000321f7224 */ /* 0x000fe400078e02ff */
[----:B------:R-:W-:Y:S01]  /*b6640*/  IMAD.X R49, RZ, RZ, RZ, P1 ;  /* 0x000000ffff317224 */ /* 0x000fe200008e06ff */
[----:B------:R-:W-:Y:S01]  /*b6650*/  IADD3 R40, P1, PT, R38, R41, RZ ;  /* 0x0000002926287210 */ /* 0x000fe20007f3e0ff */
[----:B------:R-:W-:-:S03]  /*b6660*/  IMAD.HI.U32 R51, R31, R2, R50 ;  /* 0x000000021f337227 */ /* 0x000fc600078e0032 */
[----:B------:R-:W-:Y:S01]  /*b6670*/  IADD3.X R41, PT, PT, RZ, RZ, RZ, P1, !PT ;  /* 0x000000ffff297210 */ /* 0x000fe20000ffe4ff */
[----:B------:R-:W-:Y:S02]  /*b6680*/  IMAD.X R43, RZ, RZ, RZ, P2 ;  /* 0x000000ffff2b7224 */ /* 0x000fe400010e06ff */
[----:B------:R-:W-:-:S04]  /*b6690*/  IMAD.WIDE.U32 R48, R19, R4, R48 ;  /* 0x0000000413307225 */ /* 0x000fc800078e0030 */
        /* <DEDUP_REMOVED lines=84> */
[----:B------:R-:W-:Y:S01]  /*b6be0*/  IADD3.X R10, PT, PT, RZ, RZ, RZ, P4, !PT ;  /* 0x000000ffff0a7210 */ /* 0x000fe200027fe4ff */
[----:B------:R-:W-:Y:S01]  /*b6bf0*/  IMAD.X R21, RZ, RZ, RZ, P3 ;  /* 0x000000ffff157224 */ /* 0x000fe200018e06ff */
[----:B------:R-:W-:Y:S01]  /*b6c00*/  IADD3 R9, P1, PT, R9, R0, RZ ;  /* 0x0000000009097210 */ /* 0x000fe20007f3e0ff */
[----:B------:R-:W-:Y:S01]  /*b6c10*/  IMAD.X R0, RZ, RZ, RZ, P5 ;  /* 0x000000ffff007224 */ /* 0x000fe200028e06ff */
[----:B------:R-:W-:Y:S01]  /*b6c20*/  IADD3 R14, P6, PT, R18, R15, RZ ;  /* 0x0000000f120e7210 */ /* 0x000fe20007fde0ff */
[----:B------:R-:W-:Y:S01]  /*b6c30*/  IMAD.MOV.U32 R20, RZ, RZ, R36 ;  /* 0x000000ffff147224 */ /* 0x000fe200078e0024 */
[----:B------:R-:W-:-:S02]  /*b6c40*/  IADD3 R11, PT, PT, R10, R11, R21 ;  /* 0x0000000b0a0b7210 */ /* 0x000fc40007ffe015 */
[----:B------:R-:W-:Y:S01]  /*b6c50*/  IADD3 R0, P5, PT, R0, R9, RZ ;  /* 0x0000000900007210 */ /* 0x000fe20007fbe0ff */
[----:B------:R-:W-:Y:S01]  /*b6c60*/  IMAD.X R15, RZ, RZ, RZ, P6 ;  /* 0x000000ffff0f7224 */ /* 0x000fe200030e06ff */
[----:B------:R-:W-:Y:S02]  /*b6c70*/  IADD3.X R9, PT, PT, RZ, RZ, RZ, P2, !PT ;  /* 0x000000ffff097210 */ /* 0x000fe400017fe4ff */
[----:B------:R-:W-:Y:S01]  /*b6c80*/  MOV R18, R22 ;  /* 0x0000001600127202 */ /* 0x000fe20000000f00 */
[----:B------:R-:W-:Y:S01]  /*b6c90*/  IMAD.WIDE.U32 R14, R31, R8, R14 ;  /* 0x000000081f0e7225 */ /* 0x000fe200078e000e */
[----:B------:R-:W-:Y:S02]  /*b6ca0*/  IADD3 R9, P2, PT, R9, R0, RZ ;  /* 0x0000000009097210 */ /* 0x000fe40007f5e0ff */
[----:B------:R-:W-:Y:S01]  /*b6cb0*/  IADD3.X R0, PT, PT, RZ, RZ, RZ, P1, !PT ;  /* 0x000000ffff007210 */ /* 0x000fe20000ffe4ff */
[----:B------:R-:W-:Y:S01]  /*b6cc0*/  IMAD.IADD R10, R13, 0x1, R15 ;  /* 0x000000010d0a7824 */ /* 0x000fe200078e020f */
[----:B------:R-:W-:Y:S01]  /*b6cd0*/  IADD3 R19, P3, PT, R19, R9, RZ ;  /* 0x0000000913137210 */ /* 0x000fe20007f7e0ff */
[----:B------:R-:W-:-:S02]  /*b6ce0*/  IMAD.X R9, RZ, RZ, RZ, P0 ;  /* 0x000000ffff097224 */ /* 0x000fc400000e06ff */
        /* <DEDUP_REMOVED lines=41> */
.L_x_680:
        /* <DEDUP_REMOVED lines=23> */
.L_x_681:
[----:B------:R-:W-:Y:S02]  /*b70f0*/  IMAD.MOV.U32 R39, RZ, RZ, R29 ;  /* 0x000000ffff277224 */ /* 0x000fe400078e001d */
[----:B------:R-:W-:Y:S02]  /*b7100*/  HFMA2 R29, -RZ, RZ, 0, 0 ;  /* 0x00000000ff1d7431 */ /* 0x000fe400000001ff */
[----:B------:R-:W-:Y:S01]  /*b7110*/  IMAD.MOV.U32 R31, RZ, RZ, R25 ;  /* 0x000000ffff1f7224 */ /* 0x000fe200078e0019 */
[----:B------:R-:W-:Y:S01]  /*b7120*/  MOV R37, R27 ;  /* 0x0000001b00257202 */ /* 0x000fe20000000f00 */
[----:B------:R-:W-:Y:S01]  /*b7130*/  IMAD.MOV.U32 R15, RZ, RZ, R20 ;  /* 0x000000ffff0f7224 */ /* 0x000fe200078e0014 */
[----:B------:R-:W-:Y:S01]  /*b7140*/  MOV R14, R18 ;  /* 0x00000012000e7202 */ /* 0x000fe20000000f00 */
[----:B------:R-:W-:Y:S01]  /*b7150*/  IMAD.MOV.U32 R8, RZ, RZ, R16 ;  /* 0x000000ffff087224 */ /* 0x000fe200078e0010 */
[----:B------:R-:W-:Y:S01]  /*b7160*/  UPLOP3.LUT UP0, UPT, UPT, UPT, UPT, 0x80, 0x8 ;  /* 0x000000000008789c */ /* 0x000fe20003f0f070 */
[----:B------:R-:W-:-:S02]  /*b7170*/  IMAD.MOV.U32 R28, RZ, RZ, R17 ;  /* 0x000000ffff1c7224 */ /* 0x000fc400078e0011 */
[----:B------:R-:W-:Y:S02]  /*b7180*/  IMAD.MOV.U32 R2, RZ, RZ, R19 ;  /* 0x000000ffff027224 */ /* 0x000fe400078e0013 */
[----:B------:R-:W-:-:S07]  /*b7190*/  IMAD.MOV.U32 R3, RZ, RZ, RZ ;  /* 0x000000ffff037224 */ /* 0x000fce00078e00ff */
.L_x_669:
[----:B------:R-:W-:Y:S01]  /*b71a0*/  MOV R4, 0x2 ;  /* 0x0000000200047802 */ /* 0x000fe20000000f00 */
[----:B------:R-:W-:Y:S01]  /*b71b0*/  IMAD.MOV.U32 R16, RZ, RZ, RZ ;  /* 0x000000ffff107224 */ /* 0x000fe200078e00ff */
[----:B------:R-:W-:Y:S02]  /*b71c0*/  CS2R R20, SRZ ;  /* 0x0000000000147805 */ /* 0x000fe4000001ff00 */
[----:B------:R-:W-:Y:S02]  /*b71d0*/  CS2R R22, SRZ ;  /* 0x0000000000167805 */ /* 0x000fe4000001ff00 */
[----:B------:R-:W-:Y:S01]  /*b71e0*/  CS2R R24, SRZ ;  /* 0x0000000000187805 */ /* 0x000fe2000001ff00 */
[----:B------:R-:W-:Y:S01]  /*b71f0*/  IMAD.MOV.U32 R27, RZ, RZ, RZ ;  /* 0x000000ffff1b7224 */ /* 0x000fe200078e00ff */
[----:B------:R-:W-:Y:S06]  /*b7200*/  BRA.U !UP0, `(.L_x_682) ;  /* 0x0000002108887547 */ /* 0x000fec000b800000 */
[----:B------:R-:W0:Y:S01]  /*b7210*/  LDC R17, c[0x3][0xe0] ;  /* 0x00c03800ff117b82 */ /* 0x000e220000000800 */
[----:B------:R-:W-:Y:S01]  /*b7220*/  MOV R27, RZ ;  /* 0x000000ff001b7202 */ /* 0x000fe20000000f00 */
[----:B------:R-:W-:-:S06]  /*b7230*/  IMAD.MOV.U32 R21, RZ, RZ, RZ ;  /* 0x000000ffff157224 */ /* 0x000fcc00078e00ff */
[----:B------:R-:W1:Y:S08]  /*b7240*/  LDC.64 R4, c[0x3][RZ] ;  /* 0x00c00000ff047b82 */ /* 0x000e700000000a00 */
[----:B------:R-:W2:Y:S01]  /*b7250*/  LDC.64 R6, c[0x3][0x8] ;  /* 0x00c00200ff067b82 */ /* 0x000ea20000000a00 */
[----:B0-----:R-:W-:-:S04]  /*b7260*/  IMAD R33, R26, R17, RZ ;  /* 0x000000111a217224 */ /* 0x001fc800078e02ff */
[----:B-1----:R-:W-:-:S05]  /*b7270*/  IMAD.HI.U32 R26, R33, R4, R26 ;  /* 0x00000004211a7227 */ /* 0x002fca00078e001a */
[----:B------:R-:W-:-:S05]  /*b7280*/  IADD3 R10, P0, PT, R26, R30, RZ ;  /* 0x0000001e1a0a7210 */ /* 0x000fca0007f1e0ff */
[----:B------:R-:W-:Y:S02]  /*b7290*/  IMAD.X R11, RZ, RZ, UR5, P0 ;  /* 0x00000005ff0b7e24 */ /* 0x000fe400080e06ff */
[----:B------:R-:W-:-:S04]  /*b72a0*/  IMAD.WIDE.U32 R10, R33, R5, R10 ;  /* 0x00000005210a7225 */ /* 0x000fc800078e000a */
[----:B------:R-:W-:Y:S01]  /*b72b0*/  IMAD R35, R10, R17, RZ ;  /* 0x000000110a237224 */ /* 0x000fe200078e02ff */
[----:B------:R-:W-:Y:S02]  /*b72c0*/  IADD3 R18, P0, PT, R11, R31, RZ ;  /* 0x0000001f0b127210 */ /* 0x000fe40007f1e0ff */
[----:B------:R-:W-:-:S03]  /*b72d0*/  MOV R20, R10 ;  /* 0x0000000a00147202 */ /* 0x000fc60000000f00 */
[----:B------:R-:W-:Y:S02]  /*b72e0*/  IMAD.X R19, RZ, RZ, UR6, P0 ;  /* 0x00000006ff137e24 */ /* 0x000fe400080e06ff */
[----:B------:R-:W-:-:S04]  /*b72f0*/  IMAD.HI.U32 R21, R35, R4, R20 ;  /* 0x0000000423157227 */ /* 0x000fc800078e0014 */
[----:B--2---:R-:W-:-:S05]  /*b7300*/  IMAD.WIDE.U32 R10, R33, R6, R18 ;  /* 0x00000006210a7225 */ /* 0x004fca00078e0012 */
[----:B------:R-:W-:Y:S02]  /*b7310*/  IADD3 R18, P0, PT, R11, R32, RZ ;  /* 0x000000200b127210 */ /* 0x000fe40007f1e0ff */
[----:B------:R-:W-:Y:S02]  /*b7320*/  IADD3 R20, P1, PT, R10, R21, RZ ;  /* 0x000000150a147210 */ /* 0x000fe40007f3e0ff */
[----:B------:R-:W0:Y:S01]  /*b7330*/  LDC.64 R10, c[0x3][0x10] ;  /* 0x00c00400ff0a7b82 */ /* 0x000e220000000a00 */
[----:B------:R-:W-:Y:S01]  /*b7340*/  IMAD.X R19, RZ, RZ, UR7, P0 ;  /* 0x00000007ff137e24 */ /* 0x000fe200080e06ff */
[----:B------:R-:W-:Y:S01]  /*b7350*/  IADD3.X R21, PT, PT, RZ, RZ, RZ, P1, !PT ;  /* 0x000000ffff157210 */ /* 0x000fe20000ffe4ff */
[----:B------:R-:W-:-:S04]  /*b7360*/  IMAD.WIDE.U32 R18, R33, R7, R18 ;  /* 0x0000000721127225 */ /* 0x000fc800078e0012 */
[----:B------:R-:W-:Y:S01]  /*b7370*/  IMAD.WIDE.U32 R20, R35, R5, R20 ;  /* 0x0000000523147225 */ /* 0x000fe200078e0014 */
[----:B------:R-:W-:-:S03]  /*b7380*/  IADD3 R22, P0, PT, R19, R37, RZ ;  /* 0x0000002513167210 */ /* 0x000fc60007f1e0ff */
[----:B------:R-:W-:Y:S01]  /*b7390*/  IMAD R37, R20, R17, RZ ;  /* 0x0000001114257224 */ /* 0x000fe200078e02ff */
[----:B------:R-:W-:Y:S01]  /*b73a0*/  IADD3 R18, P1, PT, R18, R21, RZ ;  /* 0x0000001512127210 */ /* 0x000fe20007f3e0ff */
[----:B------:R-:W-:Y:S02]  /*b73b0*/  HFMA2 R21, -RZ, RZ, 0, 0 ;  /* 0x00000000ff157431 */ /* 0x000fe400000001ff */
[----:B------:R-:W-:Y:S02]  /*b73c0*/  IMAD.X R23, RZ, RZ, UR8, P0 ;  /* 0x00000008ff177e24 */ /* 0x000fe400080e06ff */
[----:B------:R-:W-:Y:S02]  /*b73d0*/  IMAD.X R19, RZ, RZ, RZ, P1 ;  /* 0x000000ffff137224 */ /* 0x000fe400008e06ff */
[----:B------:R-:W-:-:S04]  /*b73e0*/  IMAD.HI.U32 R25, R37, R4, R20 ;  /* 0x0000000425197227 */ /* 0x000fc800078e0014 */
[----:B------:R-:W-:-:S04]  /*b73f0*/  IMAD.WIDE.U32 R20, R35, R6, R18 ;  /* 0x0000000623147225 */ /* 0x000fc800078e0012 */
[----:B0-----:R-:W-:Y:S01]  /*b7400*/  IMAD.WIDE.U32 R18, R33, R10, R22 ;  /* 0x0000000a21127225 */ /* 0x001fe200078e0016 */
[----:B------:R-:W-:-:S04]  /*b7410*/  IADD3 R24, P2, PT, R20, R25, RZ ;  /* 0x0000001914187210 */ /* 0x000fc80007f5e0ff */
[----:B------:R-:W-:Y:S01]  /*b7420*/  IADD3 R20, P0, PT, R19, R34, RZ ;  /* 0x0000002213147210 */ /* 0x000fe20007f1e0ff */
[----:B------:R-:W-:Y:S01]  /*b7430*/  IMAD.X R25, RZ, RZ, RZ, P2 ;  /* 0x000000ffff197224 */ /* 0x000fe200010e06ff */
[----:B------:R-:W-:Y:S02]  /*b7440*/  IADD3 R22, P1, PT, R18, R21, RZ ;  /* 0x0000001512167210 */ /* 0x000fe40007f3e0ff */
[----:B------:R-:W0:Y:S01]  /*b7450*/  LDC.64 R18, c[0x3][0x18] ;  /* 0x00c00600ff127b82 */ /* 0x000e220000000a00 */
[----:B------:R-:W-:Y:S01]  /*b7460*/  IMAD.X R21, RZ, RZ, UR9, P0 ;  /* 0x00000009ff157e24 */ /* 0x000fe200080e06ff */
[----:B------:R-:W-:Y:S01]  /*b7470*/  IADD3.X R23, PT, PT, RZ, RZ, RZ, P1, !PT ;  /* 0x000000ffff177210 */ /* 0x000fe20000ffe4ff */
[----:B------:R-:W-:-:S04]  /*b7480*/  IMAD.WIDE.U32 R24, R37, R5, R24 ;  /* 0x0000000525187225 */ /* 0x000fc800078e0018 */
[----:B------:R-:W-:-:S04]  /*b7490*/  IMAD.WIDE.U32 R20, R33, R11, R20 ;  /* 0x0000000b21147225 */ /* 0x000fc800078e0014 */
[----:B------:R-:W-:Y:S01]  /*b74a0*/  IMAD.WIDE.U32 R22, R35, R7, R22 ;  /* 0x0000000723167225 */ /* 0x000fe200078e0016 */
[----:B------:R-:W-:-:S03]  /*b74b0*/  IADD3 R26, P0, PT, R21, R39, RZ ;  /* 0x00000027151a7210 */ /* 0x000fc60007f1e0ff */
[----:B------:R-:W-:Y:S01]  /*b74c0*/  IMAD R39, R24, R17, RZ ;  /* 0x0000001118277224 */ /* 0x000fe200078e02ff */
[----:B------:R-:W-:Y:S01]  /*b74d0*/  IADD3 R22, P2, PT, R22, R25, RZ ;  /* 0x0000001916167210 */ /* 0x000fe20007f5e0ff */
[----:B------:R-:W-:Y:S01]  /*b74e0*/  IMAD.X R27, RZ, RZ, UR10, P0 ;  /* 0x0000000aff1b7e24 */ /* 0x000fe200080e06ff */
[----:B------:R-:W-:Y:S01]  /*b74f0*/  IADD3 R30, P1, PT, R20, R23, RZ ;  /* 0x00000017141e7210 */ /* 0x000fe20007f3e0ff */
[----:B------:R-:W-:Y:S01]  /*b7500*/  IMAD.MOV.U32 R25, RZ, RZ, RZ ;  /* 0x000000ffff197224 */ /* 0x000fe200078e00ff */
[----:B------:R-:W-:-:S03]  /*b7510*/  IADD3.X R23, PT, PT, RZ, RZ, RZ, P2, !PT ;  /* 0x000000ffff177210 */ /* 0x000fc600017fe4ff */
[----:B------:R-:W-:Y:S02]  /*b7520*/  IMAD.X R31, RZ, RZ, RZ, P1 ;  /* 0x000000ffff1f7224 */ /* 0x000fe400008e06ff */
[----:B------:R-:W-:-:S04]  /*b7530*/  IMAD.HI.U32 R41, R39, R4, R24 ;  /* 0x0000000427297227 */ /* 0x000fc800078e0018 */
[----:B0-----:R-:W-:-:S04]  /*b7540*/  IMAD.WIDE.U32 R20, R33, R18, R26 ;  /* 0x0000001221147225 */ /* 0x001fc800078e001a */
[----:B------:R-:W-:Y:S01]  /*b7550*/  IMAD.WIDE.U32 R24, R37, R6, R22 ;  /* 0x0000000625187225 */ /* 0x000fe200078e0016 */
[----:B------:R-:W-:-:S03]  /*b7560*/  IADD3 R26, P0, PT, R21, R28, RZ ;  /* 0x0000001c151a7210 */ /* 0x000fc60007f1e0ff */
[----:B------:R-:W-:Y:S01]  /*b7570*/  IMAD.WIDE.U32 R22, R35, R10, R30 ;  /* 0x0000000a23167225 */ /* 0x000fe200078e001e */
[----:B------:R-:W-:-:S03]  /*b7580*/  IADD3 R28, P3, PT, R24, R41, RZ ;  /* 0x00000029181c7210 */ /* 0x000fc60007f7e0ff */
[----:B------:R-:W-:Y:S01]  /*b7590*/  IMAD.X R27, RZ, RZ, R29, P0 ;  /* 0x000000ffff1b7224 */ /* 0x000fe200000e061d */
        /* <DEDUP_REMOVED lines=10> */
[----:B------:R-:W-:Y:S01]  /*b7640*/  MOV R27, RZ ;  /* 0x000000ff001b7202 */ /* 0x000fe20000000f00 */
[----:B------:R-:W-:Y:S01]  /*b7650*/  IMAD R41, R26, R17, RZ ;  /* 0x000000111a297224 */ /* 0x000fe200078e02ff */
[----:B------:R-:W-:Y:S02]  /*b7660*/  IADD3 R24, P0, PT, R20, R23, RZ ;  /* 0x0000001714187210 */ /* 0x000fe40007f1e0ff */
[----:B------:R-:W-:Y:S01]  /*b7670*/  IADD3 R28, P1, PT, R22, R25, RZ ;  /* 0x00000019161c7210 */ /* 0x000fe20007f3e0ff */
        /* <DEDUP_REMOVED lines=10> */
[----:B------:R-:W-:Y:S02]  /*b7720*/  IADD3 R26, P3, PT, R26, R33, RZ ;  /* 0x000000211a1a7210 */ /* 0x000fe40007f7e0ff */
[----:B------:R-:W-:Y:S01]  /*b7730*/  IADD3 R24, P2, PT, R24, R27, RZ ;  /* 0x0000001b18187210 */ /* 0x000fe20007f5e0ff */
[----:B------:R-:W-:Y:S01]  /*b7740*/  IMAD.WIDE.U32 R20, R35, R19, R20 ;  /* 0x0000001323147225 */ /* 0x000fe200078e0014 */
[----:B------:R-:W-:-:S03]  /*b7750*/  IADD3.X R23, PT, PT, RZ, RZ, RZ, P1, !PT ;  /* 0x000000ffff177210 */ /* 0x000fc60000ffe4ff */
[----:B------:R-:W-:Y:S02]  /*b7760*/  HFMA2 R35, -RZ, RZ, 0, 0 ;  /* 0x00000000ff237431 */ /* 0x000fe400000001ff */
        /* <DEDUP_REMOVED lines=9> */
[----:B------:R-:W-:Y:S01]  /*b7800*/  IMAD R43, R26, R17, RZ ;  /* 0x000000111a2b7224 */ /* 0x000fe200078e02ff */
[----:B------:R-:W-:Y:S01]  /*b7810*/  IADD3.X R31, PT, PT, RZ, RZ, RZ, P1, !PT ;  /* 0x000000ffff1f7210 */ /* 0x000fe20000ffe4ff */
[----:B------:R-:W-:Y:S02]  /*b7820*/  IMAD.MOV.U32 R34, RZ, RZ, R26 ;  /* 0x000000ffff227224 */ /* 0x000fe400078e001a */
[----:B------:R-:W-:Y:S02]  /*b7830*/  IMAD.X R33, RZ, RZ, RZ, P2 ;  /* 0x000000ffff217224 */ /* 0x000fe400010e06ff */
[----:B------:R-:W-:-:S04]  /*b7840*/  IMAD.WIDE.U32 R22, R37, R18, R28 ;  /* 0x0000001225167225 */ /* 0x000fc800078e001c */
[----:B------:R-:W-:Y:S01]  /*b7850*/  IMAD.WIDE.U32 R24, R39, R10, R30 ;  /* 0x0000000a27187225 */ /* 0x000fe200078e001e */
[----:B------:R-:W-:-:S03]  /*b7860*/  IADD3 R20, P0, PT, R21, R23, RZ ;  /* 0x0000001715147210 */ /* 0x000fc60007f1e0ff */
        /* <DEDUP_REMOVED lines=61> */
[----:B------:R-:W-:-:S04]  /*b7c40*/  IMAD.WIDE.U32 R24, R37, R7, R24 ;  /* 0x0000000725187225 */ /* 0x000fc800078e0018 */
[----:B------:R-:W-:Y:S01]  /*b7c50*/  IMAD.WIDE.U32 R32, R45, R5, R26 ;  /* 0x000000052d207225 */ /* 0x000fe200078e001a */
        /* <DEDUP_REMOVED lines=13> */
[----:B------:R-:W-:Y:S01]  /*b7d30*/  IADD3.X R23, PT, PT, RZ, RZ, RZ, P1, !PT ;  /* 0x000000ffff177210 */ /* 0x000fe20000ffe4ff */
[----:B------:R-:W-:-:S04]  /*b7d40*/  IMAD.WIDE.U32 R20, R43, R19, R20 ;  /* 0x000000132b147225 */ /* 0x000fc800078e0014 */
        /* <DEDUP_REMOVED lines=56> */
.L_x_683:
        /* <DEDUP_REMOVED lines=23> */
.L_x_684:
[----:B------:R-:W-:Y:S01]  /*b8240*/  MOV R28, R0 ;  /* 0x00000000001c7202 */ /* 0x000fe20000000f00 */
[----:B------:R-:W-:Y:S01]  /*b8250*/  IMAD R35, R0, R17, RZ ;  /* 0x0000001100237224 */ /* 0x000fe200078e02ff */
[----:B------:R-:W-:Y:S01]  /*b8260*/  UMOV UR4, URZ ;  /* 0x000000ff00047c82 */ /* 0x000fe20008000000 */
[----:B------:R-:W-:Y:S01]  /*b8270*/  IMAD.MOV.U32 R29, RZ, RZ, RZ ;  /* 0x000000ffff1d7224 */ /* 0x000fe200078e00ff */
[----:B------:R-:W-:Y:S01]  /*b8280*/  UMOV UR5, URZ ;  /* 0x000000ff00057c82 */ /* 0x000fe20008000000 */
[----:B------:R-:W-:Y:S01]  /*b8290*/  UMOV UR6, URZ ;  /* 0x000000ff00067c82 */ /* 0x000fe20008000000 */
[----:B------:R-:W-:Y:S01]  /*b82a0*/  UMOV UR7, URZ ;  /* 0x000000ff00077c82 */ /* 0x000fe20008000000 */
[----:B------:R-:W-:Y:S01]  /*b82b0*/  IMAD.HI.U32 R28, R35, R4, R28 ;  /* 0x00000004231c7227 */ /* 0x000fe200078e001c */
[----:B------:R-:W-:Y:S01]  /*b82c0*/  UMOV UR8, URZ ;  /* 0x000000ff00087c82 */ /* 0x000fe20008000000 */
[----:B------:R-:W-:Y:S01]  /*b82d0*/  UMOV UR9, URZ ;  /* 0x000000ff00097c82 */ /* 0x000fe20008000000 */
[----:B------:R-:W-:Y:S01]  /*b82e0*/  UMOV UR10, URZ ;  /* 0x000000ff000a7c82 */ /* 0x000fe20008000000 */
[----:B------:R-:W-:-:S05]  /*b82f0*/  VIADD R28, R28, UR4 ;  /* 0x000000041c1c7c36 */ /* 0x000fca0008000000 */
[----:B------:R-:W-:-:S04]  /*b8300*/  IADD3 R28, P0, PT, R15, R28, RZ ;  /* 0x0000001c0f1c7210 */ /* 0x000fc80007f1e0ff */
[----:B------:R-:W-:-:S03]  /*b8310*/  IADD3.X R29, PT, PT, RZ, UR11, RZ, P0, !PT ;  /* 0x0000000bff1d7c10 */ /* 0x000fc600087fe4ff */
[----:B------:R-:W-:-:S04]  /*b8320*/  IMAD.WIDE.U32 R28, R35, R5, R28 ;  /* 0x00000005231c7225 */ /* 0x000fc800078e001c */
[----:B------:R-:W-:Y:S02]  /*b8330*/  VIADD R15, R29, UR5 ;  /* 0x000000051d0f7c36 */ /* 0x000fe40008000000 */
[----:B------:R-:W-:Y:S02]  /*b8340*/  HFMA2 R29, -RZ, RZ, 0, 0 ;  /* 0x00000000ff1d7431 */ /* 0x000fe400000001ff */
[----:B------:R-:W-:Y:S01]  /*b8350*/  IMAD R37, R28, R17, RZ ;  /* 0x000000111c257224 */ /* 0x000fe200078e02ff */
[----:B------:R-:W-:-:S05]  /*b8360*/  IADD3 R14, P0, PT, R14, R15, RZ ;  /* 0x0000000f0e0e7210 */ /* 0x000fca0007f1e0ff */
[----:B------:R-:W-:Y:S02]  /*b8370*/  IMAD.X R15, RZ, RZ, UR12, P0 ;  /* 0x0000000cff0f7e24 */ /* 0x000fe400080e06ff */
[----:B------:R-:W-:-:S04]  /*b8380*/  IMAD.HI.U32 R29, R37, R4, R28 ;  /* 0x00000004251d7227 */ /* 0x000fc800078e001c */
[----:B------:R-:W-:-:S04]  /*b8390*/  IMAD.WIDE.U32 R14, R35, R6, R14 ;  /* 0x00000006230e7225 */ /* 0x000fc800078e000e */
[----:B------:R-:W-:Y:S02]  /*b83a0*/  VIADD R29, R29, UR4 ;  /* 0x000000041d1d7c36 */ /* 0x000fe40008000000 */
[----:B------:R-:W-:-:S03]  /*b83b0*/  VIADD R0, R15, UR6 ;  /* 0x000000060f007c36 */ /* 0x000fc60008000000 */
[----:B------:R-:W-:Y:S02]  /*b83c0*/  IADD3 R28, P1, PT, R29, R14, RZ ;  /* 0x0000000e1d1c7210 */ /* 0x000fe40007f3e0ff */
[----:B------:R-:W-:Y:S02]  /*b83d0*/  IADD3 R14, P0, PT, R13, R0, RZ ;  /* 0x000000000d0e7210 */ /* 0x000fe40007f1e0ff */
[----:B------:R-:W-:-:S03]  /*b83e0*/  IADD3.X R29, PT, PT, RZ, RZ, RZ, P1, !PT ;  /* 0x000000ffff1d7210 */ /* 0x000fc60000ffe4ff */
[----:B------:R-:W-:Y:S02]  /*b83f0*/  IMAD.X R15, RZ, RZ, UR13, P0 ;  /* 0x0000000dff0f7e24 */ /* 0x000fe400080e06ff */
[----:B------:R-:W-:-:S04]  /*b8400*/  IMAD.WIDE.U32 R28, R37, R5, R28 ;  /* 0x00000005251c7225 */ /* 0x000fc800078e001c */
[----:B------:R-:W-:-:S04]  /*b8410*/  IMAD.WIDE.U32 R14, R35, R7, R14 ;  /* 0x00000007230e7225 */ /* 0x000fc800078e000e */
[----:B------:R-:W-:Y:S01]  /*b8420*/  VIADD R31, R29, UR5 ;  /* 0x000000051d1f7c36 */ /* 0x000fe20008000000 */
[----:B------:R-:W-:Y:S01]  /*b8430*/  IADD3 R15, PT, PT, R15, UR7, RZ ;  /* 0x000000070f0f7c10 */ /* 0x000fe2000fffe0ff */
[----:B------:R-:W-:Y:S02]  /*b8440*/  IMAD R13, R28, R17, RZ ;  /* 0x000000111c0d7224 */ /* 0x000fe400078e02ff */
[----:B------:R-:W-:Y:S01]  /*b8450*/  IMAD.MOV.U32 R29, RZ, RZ, RZ ;  /* 0x000000ffff1d7224 */ /* 0x000fe200078e00ff */
[----:B------:R-:W-:Y:S02]  /*b8460*/  IADD3 R30, P1, PT, R31, R14, RZ ;  /* 0x0000000e1f1e7210 */ /* 0x000fe40007f3e0ff */
[----:B------:R-:W-:Y:S01]  /*b8470*/  IADD3 R14, P0, PT, R12, R15, RZ ;  /* 0x0000000f0c0e7210 */ /* 0x000fe20007f1e0ff */
[----:B------:R-:W-:-:S03]  /*b8480*/  IMAD.HI.U32 R0, R13, R4, R28 ;  /* 0x000000040d007227 */ /* 0x000fc600078e001c */
[----:B------:R-:W-:Y:S01]  /*b8490*/  IADD3.X R15, PT, PT, RZ, UR14, RZ, P0, !PT ;  /* 0x0000000eff0f7c10 */ /* 0x000fe200087fe4ff */
[----:B------:R-:W-:Y:S02]  /*b84a0*/  IMAD.X R31, RZ, RZ, RZ, P1 ;  /* 0x000000ffff1f7224 */ /* 0x000fe400008e06ff */
[----:B------:R-:W-:-:S04]  /*b84b0*/  IMAD.WIDE.U32 R28, R37, R6, R30 ;  /* 0x00000006251c7225 */ /* 0x000fc800078e001e */
[----:B------:R-:W-:Y:S01]  /*b84c0*/  VIADD R31, R0, UR4 ;  /* 0x00000004001f7c36 */ /* 0x000fe20008000000 */
[----:B------:R-:W-:Y:S01]  /*b84d0*/  IADD3 R29, PT, PT, R29, UR6, RZ ;  /* 0x000000061d1d7c10 */ /* 0x000fe2000fffe0ff */
[----:B------:R-:W-:-:S03]  /*b84e0*/  IMAD.WIDE.U32 R14, R35, R10, R14 ;  /* 0x0000000a230e7225 */ /* 0x000fc600078e000e */
[----:B------:R-:W-:Y:S01]  /*b84f0*/  IADD3 R30, P0, PT, R31, R28, RZ ;  /* 0x0000001c1f1e7210 */ /* 0x000fe20007f1e0ff */
[----:B------:R-:W-:Y:S01]  /*b8500*/  VIADD R0, R15, UR8 ;  /* 0x000000080f007c36 */ /* 0x000fe20008000000 */
[----:B------:R-:W-:Y:S02]  /*b8510*/  IADD3 R28, P1, PT, R29, R14, RZ ;  /* 0x0000000e1d1c7210 */ /* 0x000fe40007f3e0ff */
[----:B------:R-:W-:Y:S02]  /*b8520*/  IADD3.X R31, PT, PT, RZ, RZ, RZ, P0, !PT ;  /* 0x000000ffff1f7210 */ /* 0x000fe400007fe4ff */
[----:B------:R-:W-:Y:S01]  /*b8530*/  IADD3 R14, P0, PT, R9, R0, RZ ;  /* 0x00000000090e7210 */ /* 0x000fe20007f1e0ff */
[----:B------:R-:W-:Y:S02]  /*b8540*/  IMAD.X R29, RZ, RZ, RZ, P1 ;  /* 0x000000ffff1d7224 */ /* 0x000fe400008e06ff */
[----:B------:R-:W-:Y:S01]  /*b8550*/  IMAD.WIDE.U32 R30, R13, R5, R30 ;  /* 0x000000050d1e7225 */ /* 0x000fe200078e001e */
[----:B------:R-:W-:-:S03]  /*b8560*/  IADD3.X R15, PT, PT, RZ, UR15, RZ, P0, !PT ;  /* 0x0000000fff0f7c10 */ /* 0x000fc600087fe4ff */
[----:B------:R-:W-:-:S04]  /*b8570*/  IMAD.WIDE.U32 R28, R37, R7, R28 ;  /* 0x00000007251c7225 */ /* 0x000fc800078e001c */
[----:B------:R-:W-:Y:S01]  /*b8580*/  VIADD R33, R31, UR5 ;  /* 0x000000051f217c36 */ /* 0x000fe20008000000 */
[----:B------:R-:W-:Y:S01]  /*b8590*/  IADD3 R29, PT, PT, R29, UR7, RZ ;  /* 0x000000071d1d7c10 */ /* 0x000fe2000fffe0ff */
[----:B------:R-:W-:-:S03]  /*b85a0*/  IMAD.WIDE.U32 R14, R35, R11, R14 ;  /* 0x0000000b230e7225 */ /* 0x000fc600078e000e */
[----:B------:R-:W-:Y:S01]  /*b85b0*/  IADD3 R32, P0, PT, R33, R28, RZ ;  /* 0x0000001c21207210 */ /* 0x000fe20007f1e0ff */
[----:B------:R-:W-:Y:S01]  /*b85c0*/  IMAD R9, R30, R17, RZ ;  /* 0x000000111e097224 */ /* 0x000fe200078e02ff */
[----:B------:R-:W-:Y:S01]  /*b85d0*/  IADD3 R28, P1, PT, R29, R14, RZ ;  /* 0x0000000e1d1c7210 */ /* 0x000fe20007f3e0ff */
[----:B------:R-:W-:Y:S01]  /*b85e0*/  IMAD.MOV.U32 R31, RZ, RZ, RZ ;  /* 0x000000ffff1f7224 */ /* 0x000fe200078e00ff */
[----:B------:R-:W-:Y:S01]  /*b85f0*/  IADD3.X R33, PT, PT, RZ, RZ, RZ, P0, !PT ;  /* 0x000000ffff217210 */ /* 0x000fe200007fe4ff */
[----:B------:R-:W-:Y:S01]  /*b8600*/  VIADD R15, R15, UR9 ;  /* 0x000000090f0f7c36 */ /* 0x000fe20008000000 */
[----:B------:R-:W-:Y:S01]  /*b8610*/  IADD3.X R29, PT, PT, RZ, RZ, RZ, P1, !PT ;  /* 0x000000ffff1d7210 */ /* 0x000fe20000ffe4ff */
[----:B------:R-:W-:-:S03]  /*b8620*/  IMAD.HI.U32 R0, R9, R4, R30 ;  /* 0x0000000409007227 */ /* 0x000fc600078e001e */
[----:B------:R-:W-:Y:S01]  /*b8630*/  IADD3 R14, P0, PT, R8, R15, RZ ;  /* 0x0000000f080e7210 */ /* 0x000fe20007f1e0ff */
[----:B------:R-:W-:-:S03]  /*b8640*/  IMAD.WIDE.U32 R30, R13, R6, R32 ;  /* 0x000000060d1e7225 */ /* 0x000fc600078e0020 */
[----:B------:R-:W-:Y:S01]  /*b8650*/  IADD3.X R15, PT, PT, RZ, UR16, RZ, P0, !PT ;  /* 0x00000010ff0f7c10 */ /* 0x000fe200087fe4ff */
[----:B------:R-:W-:Y:S02]  /*b8660*/  VIADD R33, R0, UR4 ;  /* 0x0000000400217c36 */ /* 0x000fe40008000000 */
[----:B------:R-:W-:-:S03]  /*b8670*/  IMAD.WIDE.U32 R28, R37, R10, R28 ;  /* 0x0000000a251c7225 */ /* 0x000fc600078e001c */
[----:B------:R-:W-:Y:S01]  /*b8680*/  IADD3 R30, P1, PT, R33, R30, RZ ;  /* 0x0000001e211e7210 */ /* 0x000fe20007f3e0ff */
[----:B------:R-:W-:Y:S01]  /*b8690*/  VIADD R31, R31, UR6 ;  /* 0x000000061f1f7c36 */ /* 0x000fe20008000000 */
[----:B------:R-:W-:Y:S01]  /*b86a0*/  IADD3 R29, PT, PT, R29, UR8, RZ ;  /* 0x000000081d1d7c10 */ /* 0x000fe2000fffe0ff */
[----:B------:R-:W-:-:S03]  /*b86b0*/  IMAD.WIDE.U32 R14, R35, R18, R14 ;  /* 0x00000012230e7225 */ /* 0x000fc600078e000e */
[----:B------:R-:W-:Y:S01]  /*b86c0*/  IADD3 R28, P0, PT, R31, R28, RZ ;  /* 0x0000001c1f1c7210 */ /* 0x000fe20007f1e0ff */
[----:B------:R-:W-:Y:S01]  /*b86d0*/  IMAD.X R31, RZ, RZ, RZ, P1 ;  /* 0x000000ffff1f7224 */ /* 0x000fe200008e06ff */
[----:B------:R-:W-:Y:S02]  /*b86e0*/  IADD3 R15, PT, PT, R15, UR10, RZ ;  /* 0x0000000a0f0f7c10 */ /* 0x000fe4000fffe0ff */
[----:B------:R-:W-:Y:S01]  /*b86f0*/  IADD3 R14, P1, PT, R29, R14, RZ ;  /* 0x0000000e1d0e7210 */ /* 0x000fe20007f3e0ff */
[----:B------:R-:W-:Y:S01]  /*b8700*/  IMAD.X R29, RZ, RZ, RZ, P0 ;  /* 0x000000ffff1d7224 */ /* 0x000fe200000e06ff */
[----:B------:R-:W-:Y:S01]  /*b8710*/  IADD3 R2, P0, PT, R2, R15, RZ ;  /* 0x0000000f02027210 */ /* 0x000fe20007f1e0ff */
[----:B------:R-:W-:Y:S01]  /*b8720*/  IMAD.WIDE.U32 R30, R9, R5, R30 ;  /* 0x00000005091e7225 */ /* 0x000fe200078e001e */
[----:B------:R-:W-:Y:S02]  /*b8730*/  IADD3.X R15, PT, PT, RZ, RZ, RZ, P1, !PT ;  /* 0x000000ffff0f7210 */ /* 0x000fe40000ffe4ff */
[----:B------:R-:W-:Y:S01]  /*b8740*/  IADD3.X R3, PT, PT, RZ, R3, RZ, P0, !PT ;  /* 0x00000003ff037210 */ /* 0x000fe200007fe4ff */
[----:B------:R-:W-:-:S04]  /*b8750*/  IMAD.WIDE.U32 R28, R13, R7, R28 ;  /* 0x000000070d1c7225 */ /* 0x000fc800078e001c */
[----:B------:R-:W-:Y:S02]  /*b8760*/  VIADD R33, R31, UR5 ;  /* 0x000000051f217c36 */ /* 0x000fe40008000000 */
[----:B------:R-:W-:Y:S02]  /*b8770*/  HFMA2 R31, -RZ, RZ, 0, 0 ;  /* 0x00000000ff1f7431 */ /* 0x000fe400000001ff */
[----:B------:R-:W-:Y:S01]  /*b8780*/  IMAD.WIDE.U32 R14, R37, R11, R14 ;  /* 0x0000000b250e7225 */ /* 0x000fe200078e000e */
[----:B------:R-:W-:-:S03]  /*b8790*/  IADD3 R32, P0, PT, R33, R28, RZ ;  /* 0x0000001c21207210 */ /* 0x000fc60007f1e0ff */
[----:B------:R-:W-:Y:S01]  /*b87a0*/  VIADD R29, R29, UR7 ;  /* 0x000000071d1d7c36 */ /* 0x000fe20008000000 */
[----:B------:R-:W-:Y:S01]  /*b87b0*/  IADD3 R15, PT, PT, R15, UR9, RZ ;  /* 0x000000090f0f7c10 */ /* 0x000fe2000fffe0ff */
[----:B------:R-:W-:Y:S02]  /*b87c0*/  IMAD R0, R30, R17, RZ ;  /* 0x000000111e007224 */ /* 0x000fe400078e02ff */
[----:B------:R-:W-:Y:S01]  /*b87d0*/  IMAD.WIDE.U32 R2, R35, R19, R2 ;  /* 0x0000001323027225 */ /* 0x000fe200078e0002 */
[----:B------:R-:W-:-:S03]  /*b87e0*/  IADD3 R28, P1, PT, R29, R14, RZ ;  /* 0x0000000e1d1c7210 */ /* 0x000fc60007f3e0ff */
[----:B------:R-:W-:Y:S01]  /*b87f0*/  IMAD.X R33, RZ, RZ, RZ, P0 ;  /* 0x000000ffff217224 */ /* 0x000fe200000e06ff */
[----:B------:R-:W-:Y:S01]  /*b8800*/  IADD3 R14, P0, PT, R2, R15, RZ ;  /* 0x0000000f020e7210 */ /* 0x000fe20007f1e0ff */
[----:B------:R-:W-:-:S04]  /*b8810*/  IMAD.HI.U32 R8, R0, R4, R30 ;  /* 0x0000000400087227 */ /* 0x000fc800078e001e */
[----:B------:R-:W-:Y:S02]  /*b8820*/  IMAD.X R29, RZ, RZ, RZ, P1 ;  /* 0x000000ffff1d7224 */ /* 0x000fe400008e06ff */
[----:B------:R-:W-:Y:S01]  /*b8830*/  IMAD.WIDE.U32 R30, R9, R6, R32 ;  /* 0x00000006091e7225 */ /* 0x000fe200078e0020 */
[----:B------:R-:W-:-:S03]  /*b8840*/  IADD3 R33, PT, PT, R8, UR4, RZ ;  /* 0x0000000408217c10 */ /* 0x000fc6000fffe0ff */
[----:B------:R-:W-:Y:S01]  /*b8850*/  IMAD.X R15, RZ, RZ, RZ, P0 ;  /* 0x000000ffff0f7224 */ /* 0x000fe200000e06ff */
[----:B------:R-:W-:Y:S01]  /*b8860*/  IADD3 R31, PT, PT, R31, UR6, RZ ;  /* 0x000000061f1f7c10 */ /* 0x000fe2000fffe0ff */
[----:B------:R-:W-:Y:S01]  /*b8870*/  IMAD.WIDE.U32 R28, R13, R10, R28 ;  /* 0x0000000a0d1c7225 */ /* 0x000fe200078e001c */
[----:B------:R-:W-:-:S03]  /*b8880*/  IADD3 R32, P1, PT, R33, R30, RZ ;  /* 0x0000001e21207210 */ /* 0x000fc60007f3e0ff */
[----:B------:R-:W-:Y:S01]  /*b8890*/  IMAD.WIDE.U32 R14, R37, R18, R14 ;  /* 0x00000012250e7225 */ /* 0x000fe200078e000e */
[----:B------:R-:W-:Y:S02]  /*b88a0*/  IADD3 R30, P0, PT, R31, R28, RZ ;  /* 0x0000001c1f1e7210 */ /* 0x000fe40007f1e0ff */
[----:B------:R-:W-:Y:S01]  /*b88b0*/  IADD3.X R33, PT, PT, RZ, RZ, RZ, P1, !PT ;  /* 0x000000ffff217210 */ /* 0x000fe20000ffe4ff */
[----:B------:R-:W-:Y:S01]  /*b88c0*/  VIADD R29, R29, UR8 ;  /* 0x000000081d1d7c36 */ /* 0x000fe20008000000 */
[----:B------:R-:W-:Y:S01]  /*b88d0*/  IADD3.X R31, PT, PT, RZ, RZ, RZ, P0, !PT ;  /* 0x000000ffff1f7210 */ /* 0x000fe200007fe4ff */
[----:B------:R-:W-:Y:S02]  /*b88e0*/  VIADD R15, R15, UR10 ;  /* 0x0000000a0f0f7c36 */ /* 0x000fe40008000000 */
[----:B------:R-:W-:Y:S01]  /*b88f0*/  IMAD.WIDE.U32 R32, R0, R5, R32 ;  /* 0x0000000500207225 */ /* 0x000fe200078e0020 */
[----:B------:R-:W-:Y:S02]  /*b8900*/  IADD3 R28, P1, PT, R29, R14, RZ ;  /* 0x0000000e1d1c7210 */ /* 0x000fe40007f3e0ff */
[----:B------:R-:W-:Y:S01]  /*b8910*/  IADD3 R14, P0, PT, R3, R15, RZ ;  /* 0x0000000f030e7210 */ /* 0x000fe20007f1e0ff */
[----:B------:R-:W-:Y:S01]  /*b8920*/  IMAD.WIDE.U32 R2, R9, R7, R30 ;  /* 0x0000000709027225 */ /* 0x000fe200078e001e */
[----:B------:R-:W-:-:S03]  /*b8930*/  IADD3 R35, PT, PT, R33, UR5, RZ ;  /* 0x0000000521237c10 */ /* 0x000fc6000fffe0ff */
[----:B------:R-:W-:Y:S01]  /*b8940*/  IMAD.X R29, RZ, RZ, RZ, P1 ;  /* 0x000000ffff1d7224 */ /* 0x000fe200008e06ff */
[----:B------:R-:W-:Y:S01]  /*b8950*/  IADD3 R3, PT, PT, R3, UR7, RZ ;  /* 0x0000000703037c10 */ /* 0x000fe2000fffe0ff */
[----:B------:R-:W-:Y:S01]  /*b8960*/  IMAD.X R15, RZ, RZ, RZ, P0 ;  /* 0x000000ffff0f7224 */ /* 0x000fe200000e06ff */
        /* <DEDUP_REMOVED lines=8> */
[----:B------:R-:W-:Y:S02]  /*b89f0*/  VIADD R29, R29, UR9 ;  /* 0x000000091d1d7c36 */ /* 0x000fe40008000000 */
[----:B------:R-:W-:-:S03]  /*b8a00*/  IMAD.HI.U32 R3, R2, R4, R32 ;  /* 0x0000000402037227 */ /* 0x000fc600078e0020 */
[----:B------:R-:W-:Y:S01]  /*b8a10*/  IADD3 R28, P0, PT, R14, R29, RZ ;  /* 0x0000001d0e1c7210 */ /* 0x000fe20007f1e0ff */
[----:B------:R-:W-:-:S03]  /*b8a20*/  IMAD.WIDE.U32 R32, R0, R6, R34 ;  /* 0x0000000600207225 */ /* 0x000fc600078e0022 */
[----:B------:R-:W-:Y:S01]  /*b8a30*/  IADD3.X R29, PT, PT, RZ, RZ, RZ, P0, !PT ;  /* 0x000000ffff1d7210 */ /* 0x000fe200007fe4ff */
        /* <DEDUP_REMOVED lines=8> */
[----:B------:R-:W-:Y:S02]  /*b8ac0*/  IADD3 R28, P1, PT, R3, R28, RZ ;  /* 0x0000001c031c7210 */ /* 0x000fe40007f3e0ff */
[----:B------:R-:W-:Y:S01]  /*b8ad0*/  IADD3 R14, PT, PT, R29, UR10, RZ ;  /* 0x0000000a1d0e7c10 */ /* 0x000fe2000fffe0ff */
[----:B------:R-:W-:Y:S01]  /*b8ae0*/  IMAD.X R31, RZ, RZ, RZ, P0 ;  /* 0x000000ffff1f7224 */ /* 0x000fe200000e06ff */
[----:B------:R-:W-:Y:S01]  /*b8af0*/  IADD3.X R29, PT, PT, RZ, RZ, RZ, P1, !PT ;  /* 0x000000ffff1d7210 */ /* 0x000fe20000ffe4ff */
[----:B------:R-:W-:Y:S01]  /*b8b00*/  IMAD.WIDE.U32 R32, R2, R5, R32 ;  /* 0x0000000502207225 */ /* 0x000fe200078e0020 */
[----:B------:R-:W-:-:S03]  /*b8b10*/  IADD3 R14, P0, PT, R15, R14, RZ ;  /* 0x0000000e0f0e7210 */ /* 0x000fc60007f1e0ff */
[----:B------:R-:W-:Y:S01]  /*b8b20*/  IMAD.WIDE.U32 R30, R0, R7, R30 ;  /* 0x00000007001e7225 */ /* 0x000fe200078e001e */
[----:B------:R-:W-:-:S03]  /*b8b30*/  IADD3.X R15, PT, PT, RZ, RZ, RZ, P0, !PT ;  /* 0x000000ffff0f7210 */ /* 0x000fc600007fe4ff */
[----:B------:R-:W-:Y:S01]  /*b8b40*/  VIADD R3, R33, UR5 ;  /* 0x0000000521037c36 */ /* 0x000fe20008000000 */
[----:B------:R-:W-:Y:S01]  /*b8b50*/  MOV R33, RZ ;  /* 0x000000ff00217202 */ /* 0x000fe20000000f00 */
[----:B------:R-:W-:-:S03]  /*b8b60*/  IMAD.WIDE.U32 R28, R9, R11, R28 ;  /* 0x0000000b091c7225 */ /* 0x000fc600078e001c */
[----:B------:R-:W-:Y:S01]  /*b8b70*/  IADD3 R30, P0, PT, R3, R30, RZ ;  /* 0x0000001e031e7210 */ /* 0x000fe20007f1e0ff */
[----:B------:R-:W-:Y:S02]  /*b8b80*/  VIADD R31, R31, UR7 ;  /* 0x000000071f1f7c36 */ /* 0x000fe40008000000 */
[----:B------:R-:W-:Y:S01]  /*b8b90*/  IMAD.WIDE.U32 R12, R13, R19, R14 ;  /* 0x000000130d0c7225 */ /* 0x000fe200078e000e */
[----:B------:R-:W-:Y:S02]  /*b8ba0*/  IADD3 R15, PT, PT, R29, UR9, RZ ;  /* 0x000000091d0f7c10 */ /* 0x000fe4000fffe0ff */
[----:B------:R-:W-:Y:S01]  /*b8bb0*/  IADD3 R28, P1, PT, R31, R28, RZ ;  /* 0x0000001c1f1c7210 */ /* 0x000fe20007f3e0ff */
[----:B------:R-:W-:Y:S02]  /*b8bc0*/  IMAD R35, R32, R17, RZ ;  /* 0x0000001120237224 */ /* 0x000fe400078e02ff */
[----:B------:R-:W-:Y:S01]  /*b8bd0*/  IMAD.X R31, RZ, RZ, RZ, P0 ;  /* 0x000000ffff1f7224 */ /* 0x000fe200000e06ff */
[----:B------:R-:W-:Y:S01]  /*b8be0*/  IADD3 R14, P0, PT, R12, R15, RZ ;  /* 0x0000000f0c0e7210 */ /* 0x000fe20007f1e0ff */
[----:B------:R-:W-:-:S04]  /*b8bf0*/  IMAD.HI.U32 R3, R35, R4, R32 ;  /* 0x0000000423037227 */ /* 0x000fc800078e0020 */
[----:B------:R-:W-:Y:S01]  /*b8c00*/  IMAD.X R29, RZ, RZ, RZ, P1 ;  /* 0x000000ffff1d7224 */ /* 0x000fe200008e06ff */
[----:B------:R-:W-:Y:S01]  /*b8c10*/  IADD3 R3, PT, PT, R3, UR4, RZ ;  /* 0x0000000403037c10 */ /* 0x000fe2000fffe0ff */
[----:B------:R-:W-:-:S04]  /*b8c20*/  IMAD.WIDE.U32 R30, R2, R6, R30 ;  /* 0x00000006021e7225 */ /* 0x000fc800078e001e */
        /* <DEDUP_REMOVED lines=19> */
[----:B------:R-:W-:-:S04]  /*b8d60*/  IMAD.WIDE.U32 R14, R0, R11, R14 ;  /* 0x0000000b000e7225 */ /* 0x000fc800078e000e */
[----:B------:R-:W-:Y:S01]  /*b8d70*/  IMAD.WIDE.U32 R8, R9, R19, R12 ;  /* 0x0000001309087225 */ /* 0x000fe200078e000c */
[----:B------:R-:W-:Y:S02]  /*b8d80*/  IADD3 R14, P1, PT, R29, R14, RZ ;  /* 0x0000000e1d0e7210 */ /* 0x000fe40007f3e0ff */
[----:B------:R-:W-:Y:S01]  /*b8d90*/  IADD3.X R29, PT, PT, RZ, RZ, RZ, P0, !PT ;  /* 0x000000ffff1d7210 */ /* 0x000fe200007fe4ff */
[----:B------:R-:W-:Y:S02]  /*b8da0*/  IMAD R17, R30, R17, RZ ;  /* 0x000000111e117224 */ /* 0x000fe400078e02ff */
[----:B------:R-:W-:Y:S02]  /*b8db0*/  IMAD.MOV.U32 R31, RZ, RZ, RZ ;  /* 0x000000ffff1f7224 */ /* 0x000fe400078e00ff */
[----:B------:R-:W-:Y:S01]  /*b8dc0*/  VIADD R13, R15, UR9 ;  /* 0x000000090f0d7c36 */ /* 0x000fe20008000000 */
[----:B------:R-:W-:Y:S01]  /*b8dd0*/  IADD3.X R15, PT, PT, RZ, RZ, RZ, P1, !PT ;  /* 0x000000ffff0f7210 */ /* 0x000fe20000ffe4ff */
        /* <DEDUP_REMOVED lines=29> */
[----:B------:R-:W-:Y:S01]  /*b8fb0*/  IADD3.X R15, PT, PT, RZ, RZ, RZ, P1, !PT ;  /* 0x000000ffff0f7210 */ /* 0x000fe20000ffe4ff */
[----:B------:R-:W-:-:S04]  /*b8fc0*/  IMAD.WIDE.U32 R30, R17, R6, R30 ;  /* 0x00000006111e7225 */ /* 0x000fc800078e001e */
[----:B------:R-:W-:Y:S01]  /*b8fd0*/  IMAD.X R13, RZ, RZ, RZ, P0 ;  /* 0x000000ffff0d7224 */ /* 0x000fe200000e06ff */
[----:B------:R-:W-:Y:S01]  /*b8fe0*/  IADD3 R3, PT, PT, R31, UR6, RZ ;  /* 0x000000061f037c10 */ /* 0x000fe2000fffe0ff */
[----:B------:R-:W-:-:S04]  /*b8ff0*/  IMAD.WIDE.U32 R14, R35, R10, R14 ;  /* 0x0000000a230e7225 */ /* 0x000fc800078e000e */
[----:B------:R-:W-:Y:S01]  /*b9000*/  IMAD.WIDE.U32 R12, R2, R18, R12 ;  /* 0x00000012020c7225 */ /* 0x000fe200078e000c */
[----:B------:R-:W-:-:S03]  /*b9010*/  IADD3 R14, P0, PT, R3, R14, RZ ;  /* 0x0000000e030e7210 */ /* 0x000fc60007f1e0ff */
[----:B------:R-:W-:Y:S01]  /*b9020*/  VIADD R15, R15, UR8 ;  /* 0x000000080f0f7c36 */ /* 0x000fe20008000000 */
[----:B------:R-:W-:-:S04]  /*b9030*/  IADD3 R8, PT, PT, R13, UR10, RZ ;  /* 0x0000000a0d087c10 */ /* 0x000fc8000fffe0ff */
        /* <DEDUP_REMOVED lines=11> */
[----:B------:R-:W-:-:S04]  /*b90f0*/  IADD3.X R13, PT, PT, RZ, RZ, RZ, P1, !PT ;  /* 0x000000ffff0d7210 */ /* 0x000fc80000ffe4ff */
[----:B------:R-:W-:Y:S01]  /*b9100*/  IADD3 R8, P0, PT, R2, R9, RZ ;  /* 0x0000000902087210 */ /* 0x000fe20007f1e0ff */
[----:B------:R-:W-:-:S04]  /*b9110*/  IMAD.WIDE.U32 R12, R17, R10, R12 ;  /* 0x0000000a110c7225 */ /* 0x000fc800078e000c */
[----:B------:R-:W-:Y:S01]  /*b9120*/  IMAD.X R9, RZ, RZ, RZ, P0 ;  /* 0x000000ffff097224 */ /* 0x000fe200000e06ff */
[----:B------:R-:W-:Y:S01]  /*b9130*/  IADD3 R29, PT, PT, R13, UR8, RZ ;  /* 0x000000080d1d7c10 */ /* 0x000fe2000fffe0ff */
[----:B------:R-:W-:-:S04]  /*b9140*/  IMAD.WIDE.U32 R8, R35, R18, R8 ;  /* 0x0000001223087225 */ /* 0x000fc800078e0008 */
[----:B------:R-:W-:Y:S01]  /*b9150*/  VIADD R2, R9, UR10 ;  /* 0x0000000a09027c36 */ /* 0x000fe20008000000 */
[----:B------:R-:W-:-:S04]  /*b9160*/  IADD3 R8, P1, PT, R29, R8, RZ ;  /* 0x000000081d087210 */ /* 0x000fc80007f3e0ff */
[----:B------:R-:W-:Y:S02]  /*b9170*/  IADD3 R2, P0, PT, R3, R2, RZ ;  /* 0x0000000203027210 */ /* 0x000fe40007f1e0ff */
[----:B------:R-:W-:-:S03]  /*b9180*/  IADD3.X R9, PT, PT, RZ, RZ, RZ, P1, !PT ;  /* 0x000000ffff097210 */ /* 0x000fc60000ffe4ff */
[----:B------:R-:W-:Y:S02]  /*b9190*/  IMAD.X R3, RZ, RZ, RZ, P0 ;  /* 0x000000ffff037224 */ /* 0x000fe400000e06ff */
[----:B------:R-:W-:-:S04]  /*b91a0*/  IMAD.WIDE.U32 R32, R17, R11, R8 ;  /* 0x0000000b11207225 */ /* 0x000fc800078e0008 */
[----:B------:R-:W-:Y:S01]  /*b91b0*/  IMAD.WIDE.U32 R2, R35, R19, R2 ;  /* 0x0000001323027225 */ /* 0x000fe200078e0002 */
[----:B------:R-:W-:-:S04]  /*b91c0*/  IADD3 R9, PT, PT, R33, UR9, RZ ;  /* 0x0000000921097c10 */ /* 0x000fc8000fffe0ff */
[----:B------:R-:W-:-:S05]  /*b91d0*/  IADD3 R8, P0, PT, R2, R9, RZ ;  /* 0x0000000902087210 */ /* 0x000fca0007f1e0ff */
[----:B------:R-:W-:Y:S02]  /*b91e0*/  IMAD.X R9, RZ, RZ, RZ, P0 ;  /* 0x000000ffff097224 */ /* 0x000fe400000e06ff */
[----:B------:R-:W-:-:S05]  /*b91f0*/  IMAD.WIDE.U32 R8, R17, R18, R8 ;  /* 0x0000001211087225 */ /* 0x000fca00078e0008 */
[----:B------:R-:W-:-:S04]  /*b9200*/  IADD3 R2, PT, PT, R9, UR10, RZ ;  /* 0x0000000a09027c10 */ /* 0x000fc8000fffe0ff */
[----:B------:R-:W-:-:S05]  /*b9210*/  IADD3 R2, P0, PT, R3, R2, RZ ;  /* 0x0000000203027210 */ /* 0x000fca0007f1e0ff */
[----:B------:R-:W-:Y:S02]  /*b9220*/  IMAD.X R3, RZ, RZ, RZ, P0 ;  /* 0x000000ffff037224 */ /* 0x000fe400000e06ff */
[----:B------:R-:W-:-:S05]  /*b9230*/  IMAD.WIDE.U32 R2, R17, R19, R2 ;  /* 0x0000001311027225 */ /* 0x000fca00078e0002 */
        /* <DEDUP_REMOVED lines=27> */
.L_x_685:
[----:B------:R-:W-:-:S07]  /*b93f0*/  IADD3 R28, PT, PT, R28, -R4, RZ ;  /* 0x800000041c1c7210 */ /* 0x000fce0007ffe0ff */
.L_x_686:
[----:B------:R-:W-:-:S04]  /*b9400*/  LOP3.LUT R28, R28, 0x1, RZ, 0xc0, !PT ;  /* 0x000000011c1c7812 */ /* 0x000fc800078ec0ff */
[----:B------:R-:W-:-:S04]  /*b9410*/  LOP3.LUT R28, R28, 0x2, RZ, 0xfc, !PT ;  /* 0x000000021c1c7812 */ /* 0x000fc800078efcff */
[----:B------:R-:W-:-:S07]  /*b9420*/  PRMT R4, R28, 0x7610, R4 ;  /* 0x000076101c047816 */ /* 0x000fce0000000004 */
.L_x_682:
[----:B------:R-:W0:Y:S01]  /*b9430*/  LDC.64 R2, c[0x0][0x380] ;  /* 0x0000e000ff027b82 */ /* 0x000e220000000a00 */
[--C-:B------:R-:W-:Y:S02]  /*b9440*/  SHF.R.U32.HI R5, RZ, 0x18, R16.reuse ;  /* 0x00000018ff057819 */ /* 0x100fe40000011610 */
[--C-:B------:R-:W-:Y:S02]  /*b9450*/  SHF.R.U32.HI R7, RZ, 0x10, R16.reuse ;  /* 0x00000010ff077819 */ /* 0x100fe40000011610 */
[----:B------:R-:W-:Y:S02]  /*b9460*/  SHF.R.U32.HI R9, RZ, 0x8, R16 ;  /* 0x00000008ff097819 */ /* 0x000fe40000011610 */
[--C-:B------:R-:W-:Y:S02]  /*b9470*/  SHF.R.U32.HI R11, RZ, 0x18, R21.reuse ;  /* 0x00000018ff0b7819 */ /* 0x100fe40000011615 */
[--C-:B------:R-:W-:Y:S02]  /*b9480*/  SHF.R.U32.HI R13, RZ, 0x10, R21.reuse ;  /* 0x00000010ff0d7819 */ /* 0x100fe40000011615 */
        /* <DEDUP_REMOVED lines=8> */
[----:B-1----:R-:W-:-:S03]  /*b9510*/  SHF.R.U32.HI R7, RZ, 0x18, R23 ;  /* 0x00000018ff077819 */ /* 0x002fc60000011617 */
[----:B------:R1:W-:Y:S01]  /*b9520*/  STG.E.U8 desc[UR24][R2.64+0x6], R13 ;  /* 0x0000060d02007986 */ /* 0x0003e2000c101118 */
[----:B--2---:R-:W-:-:S03]  /*b9530*/  SHF.R.U32.HI R9, RZ, 0x10, R23 ;  /* 0x00000010ff097819 */ /* 0x004fc60000011617 */
[----:B------:R2:W-:Y:S04]  /*b9540*/  STG.E.U8 desc[UR24][R2.64+0x7], R15 ;  /* 0x0000070f02007986 */ /* 0x0005e8000c101118 */
[----:B------:R3:W-:Y:S01]  /*b9550*/  STG.E.U8 desc[UR24][R2.64+0x9], R17 ;  /* 0x0000091102007986 */ /* 0x0007e2000c101118 */
[----:B0-----:R-:W-:-:S03]  /*b9560*/  SHF.R.U32.HI R11, RZ, 0x8, R23 ;  /* 0x00000008ff0b7819 */ /* 0x001fc60000011617 */
[----:B------:R0:W-:Y:S01]  /*b9570*/  STG.E.U8 desc[UR24][R2.64+0xb], R5 ;  /* 0x00000b0502007986 */ /* 0x0001e2000c101118 */
[--C-:B-1----:R-:W-:Y:S02]  /*b9580*/  SHF.R.U32.HI R13, RZ, 0x18, R22.reuse ;  /* 0x00000018ff0d7819 */ /* 0x102fe40000011616 */
[--C-:B--2---:R-:W-:Y:S01]  /*b9590*/  SHF.R.U32.HI R15, RZ, 0x10, R22.reuse ;  /* 0x00000010ff0f7819 */ /* 0x104fe20000011616 */
[----:B------:R1:W-:Y:S01]  /*b95a0*/  STG.E.U8 desc[UR24][R2.64+0xa], R19 ;  /* 0x00000a1302007986 */ /* 0x0003e2000c101118 */
[----:B---3--:R-:W-:-:S03]  /*b95b0*/  SHF.R.U32.HI R17, RZ, 0x8, R22 ;  /* 0x00000008ff117819 */ /* 0x008fc60000011616 */
[----:B------:R2:W-:Y:S01]  /*b95c0*/  STG.E.U8 desc[UR24][R2.64+0xd], R7 ;  /* 0x00000d0702007986 */ /* 0x0005e2000c101118 */
[----:B0-----:R-:W-:-:S03]  /*b95d0*/  SHF.R.U32.HI R5, RZ, 0x18, R25 ;  /* 0x00000018ff057819 */ /* 0x001fc60000011619 */
[----:B------:R0:W-:Y:S04]  /*b95e0*/  STG.E.U8 desc[UR24][R2.64+0xe], R9 ;  /* 0x00000e0902007986 */ /* 0x0001e8000c101118 */
[----:B------:R3:W-:Y:S01]  /*b95f0*/  STG.E.U8 desc[UR24][R2.64+0xf], R11 ;  /* 0x00000f0b02007986 */ /* 0x0007e2000c101118 */
[----:B-1----:R-:W-:-:S03]  /*b9600*/  SHF.R.U32.HI R19, RZ, 0x10, R24 ;  /* 0x00000010ff137819 */ /* 0x002fc60000011618 */
[----:B------:R1:W-:Y:S01]  /*b9610*/  STG.E.U8 desc[UR24][R2.64+0x11], R13 ;  /* 0x0000110d02007986 */ /* 0x0003e2000c101118 */
[----:B--2---:R-:W-:-:S03]  /*b9620*/  SHF.R.U32.HI R7, RZ, 0x10, R25 ;  /* 0x00000010ff077819 */ /* 0x004fc60000011619 */
[----:B------:R2:W-:Y:S01]  /*b9630*/  STG.E.U8 desc[UR24][R2.64+0x12], R15 ;  /* 0x0000120f02007986 */ /* 0x0005e2000c101118 */
[----:B0-----:R-:W-:-:S03]  /*b9640*/  SHF.R.U32.HI R9, RZ, 0x8, R25 ;  /* 0x00000008ff097819 */ /* 0x001fc60000011619 */
[----:B------:R0:W-:Y:S01]  /*b9650*/  STG.E.U8 desc[UR24][R2.64+0x13], R17 ;  /* 0x0000131102007986 */ /* 0x0001e2000c101118 */
[----:B---3--:R-:W-:-:S03]  /*b9660*/  SHF.R.U32.HI R11, RZ, 0x18, R24 ;  /* 0x00000018ff0b7819 */ /* 0x008fc60000011618 */
[----:B------:R3:W-:Y:S01]  /*b9670*/  STG.E.U8 desc[UR24][R2.64+0x15], R5 ;  /* 0x0000150502007986 */ /* 0x0007e2000c101118 */
[----:B-1----:R-:W-:Y:S02]  /*b9680*/  SHF.R.U32.HI R13, RZ, 0x8, R24 ;  /* 0x00000008ff0d7819 */ /* 0x002fe40000011618 */
[--C-:B--2---:R-:W-:Y:S01]  /*b9690*/  SHF.R.U32.HI R15, RZ, 0x18, R27.reuse ;  /* 0x00000018ff0f7819 */ /* 0x104fe2000001161b */
[----:B------:R-:W-:Y:S01]  /*b96a0*/  STG.E.U8 desc[UR24][R2.64+0x4], R16 ;  /* 0x0000041002007986 */ /* 0x000fe2000c101118 */
[----:B0-----:R-:W-:-:S03]  /*b96b0*/  SHF.R.U32.HI R17, RZ, 0x10, R27 ;  /* 0x00000010ff117819 */ /* 0x001fc6000001161b */
[----:B------:R-:W-:Y:S01]  /*b96c0*/  STG.E.U8 desc[UR24][R2.64+0x8], R21 ;  /* 0x0000081502007986 */ /* 0x000fe2000c101118 */
[----:B---3--:R-:W-:-:S03]  /*b96d0*/  SHF.R.U32.HI R5, RZ, 0x8, R27 ;  /* 0x00000008ff057819 */ /* 0x008fc6000001161b */
        /* <DEDUP_REMOVED lines=16> */
.L_x_687:
        /* <DEDUP_REMOVED lines=10> */
.L_x_695:


//--------------------- .nv.shared.reserved.0     --------------------------
	.section	.nv.shared.reserved.0,"aw",@nobits
	.weak		__nv_reservedSMEM_offset_0_alias
	.size		__nv_reservedSMEM_offset_0_alias, 0, 64
	.other		__nv_reservedSMEM_offset_0_alias,@"STO_CUDA_RESERVED_SHARED STV_DEFAULT"
__nv_reservedSMEM_offset_0_alias:
	.zero		0
	.zero		64


//--------------------- .nv.constant0._Z19test_inverse_kernelPjS_ --------------------------
	.section	.nv.constant0._Z19test_inverse_kernelPjS_,"a",@progbits
	.sectionflags	@""
	.align	4
.nv.constant0._Z19test_inverse_kernelPjS_:
	.zero		912


//--------------------- .nv.constant0._Z25get_compressed_public_keyPhPK7ECPoint --------------------------
	.section	.nv.constant0._Z25get_compressed_public_keyPhPK7ECPoint,"a",@progbits
	.sectionflags	@""
	.align	4
.nv.constant0._Z25get_compressed_public_keyPhPK7ECPoint:
	.zero		912


//--------------------- .nv.constant0._Z14point_is_validPiPK7ECPoint --------------------------
	.section	.nv.constant0._Z14point_is_validPiPK7ECPoint,"a",@progbits
	.sectionflags	@""
	.align	4
.nv.constant0._Z14point_is_validPiPK7ECPoint:
	.zero		912


//--------------------- .nv.constant0._Z11scalar_multP7ECPointPKjPKS_ --------------------------
	.section	.nv.constant0._Z11scalar_multP7ECPointPKjPKS_,"a",@progbits
	.sectionflags	@""
	.align	4
.nv.constant0._Z11scalar_multP7ECPointPKjPKS_:
	.zero		920


//--------------------- .nv.constant0._Z12point_doubleP7ECPointPKS_ --------------------------
	.section	.nv.constant0._Z12point_doubleP7ECPointPKS_,"a",@progbits
	.sectionflags	@""
	.align	4
.nv.constant0._Z12point_doubleP7ECPointPKS_:
	.zero		912


//--------------------- .nv.constant0._Z9point_addP7ECPointPKS_S2_ --------------------------
	.section	.nv.constant0._Z9point_addP7ECPointPKS_S2_,"a",@progbits
	.sectionflags	@""
	.align	4
.nv.constant0._Z9point_addP7ECPointPKS_S2_:
	.zero		920


//--------------------- .nv.constant0._Z10point_initP7ECPoint --------------------------
	.section	.nv.constant0._Z10point_initP7ECPoint,"a",@progbits
	.sectionflags	@""
	.align	4
.nv.constant0._Z10point_initP7ECPoint:
	.zero		904


//--------------------- .nv.constant0._Z19generate_public_keyPhPj --------------------------
	.section	.nv.constant0._Z19generate_public_keyPhPj,"a",@progbits
	.sectionflags	@""
	.align	4
.nv.constant0._Z19generate_public_keyPhPj:
	.zero		912


//--------------------- SYMBOLS --------------------------

	.type		.nv.reservedSmem.offset0,@object
	.size		.nv.reservedSmem.offset0,0x4
